// Copyright (c) 2024, Tri Dao.
// Splitting the different head dimensions to different files to speed up compilation.
// This file is auto-generated. See "generate_kernels.py"
#include "namespace_config.h"
#include "flash_fwd_launch_template.h"

namespace FLASH_NAMESPACE {

template<>
void run_mha_fwd_<cutlass::half_t, 32, false>(Flash_fwd_params &params, cudaStream_t stream) {
    run_mha_fwd_hdim32<cutlass::half_t, false>(params, stream);
}

} // namespace FLASH_NAMESPACE

// ===== COMPILED SASS (sm_90a) =====

	.target	sm_90a

	.elftype	@"ET_EXEC"


//--------------------- .note.nv.tkinfo           --------------------------
	.section	.note.nv.tkinfo,"",@"SHT_NOTE"
	.sectionflags	@"SHF_NOTE_NV_TKINFO"
	.tkinfo
        /*0018*/ 	.word	0x00000002
        /*0030*/ 	.string	""
        /*0030*/ 	.string	"ptxas"
        /*0030*/ 	.string	"Cuda compilation tools, release 13.0, V13.0.88"
        /*0030*/ 	.string	"Build cuda_13.0.r13.0/compiler.36424714_0"
        /*0030*/ 	.string	"-arch sm_90a -m 64 "



//--------------------- .note.nv.cuinfo           --------------------------
	.section	.note.nv.cuinfo,"",@"SHT_NOTE"
	.sectionflags	@"SHF_NOTE_NV_CUINFO"
        /*0018*/ 	.short	0x0002
        /*001a*/ 	.short	0x005a
        /*001c*/ 	.short	0x0082
	.zero		2


//--------------------- .nv.info                  --------------------------
	.section	.nv.info,"",@"SHT_CUDA_INFO"
	.align	4


	//----- nvinfo : EIATTR_REGCOUNT
	.align		4
        /*0000*/ 	.byte	0x04, 0x2f
        /*0002*/ 	.short	(.L_12 - .L_11)
	.align		4
.L_11:
        /*0004*/ 	.word	index@(_ZN5flash16flash_fwd_kernelI23Flash_fwd_kernel_traitsILi32ELi128ELi128ELi4ELb0ELb0EN7cutlass6half_tE19Flash_kernel_traitsILi32ELi128ELi128ELi4ES3_EELb0ELb0ELb1ELb1ELb0ELb0ELb1ELb0EEEvNS_16Flash_fwd_paramsE)
        /*0008*/ 	.word	0x000000ff


	//----- nvinfo : EIATTR_FRAME_SIZE
	.align		4
.L_12:
        /*000c*/ 	.byte	0x04, 0x11
        /*000e*/ 	.short	(.L_14 - .L_13)
	.align		4
.L_13:
        /*0010*/ 	.word	index@(_ZN5flash16flash_fwd_kernelI23Flash_fwd_kernel_traitsILi32ELi128ELi128ELi4ELb0ELb0EN7cutlass6half_tE19Flash_kernel_traitsILi32ELi128ELi128ELi4ES3_EELb0ELb0ELb1ELb1ELb0ELb0ELb1ELb0EEEvNS_16Flash_fwd_paramsE)
        /*0014*/ 	.word	0x00000078


	//----- nvinfo : EIATTR_REGCOUNT
	.align		4
.L_14:
        /*0018*/ 	.byte	0x04, 0x2f
        /*001a*/ 	.short	(.L_16 - .L_15)
	.align		4
.L_15:
        /*001c*/ 	.word	index@(_ZN5flash16flash_fwd_kernelI23Flash_fwd_kernel_traitsILi32ELi128ELi128ELi4ELb0ELb0EN7cutlass6half_tE19Flash_kernel_traitsILi32ELi128ELi128ELi4ES3_EELb1ELb0ELb1ELb1ELb0ELb0ELb0ELb1EEEvNS_16Flash_fwd_paramsE)
        /*0020*/ 	.word	0x000000ff


	//----- nvinfo : EIATTR_FRAME_SIZE
	.align		4
.L_16:
        /*0024*/ 	.byte	0x04, 0x11
        /*0026*/ 	.short	(.L_18 - .L_17)
	.align		4
.L_17:
        /*0028*/ 	.word	index@($_ZN5flash16flash_fwd_kernelI23Flash_fwd_kernel_traitsILi32ELi128ELi128ELi4ELb0ELb0EN7cutlass6half_tE19Flash_kernel_traitsILi32ELi128ELi128ELi4ES3_EELb1ELb0ELb1ELb1ELb0ELb0ELb0ELb1EEEvNS_16Flash_fwd_paramsE$_ZN5flash22compute_attn_1rowblockI23Flash_fwd_kernel_traitsILi32ELi128ELi128ELi4ELb0ELb0EN7cutlass6half_tE19Flash_kernel_traitsILi32ELi128ELi128ELi4ES3_EELb1ELb0ELb1ELb1ELb0ELb0ELb0ELb1ENS_16Flash_fwd_paramsEEEvRKT8_iii)
        /*002c*/ 	.word	0x00000510


	//----- nvinfo : EIATTR_FRAME_SIZE
	.align		4
.L_18:
        /*0030*/ 	.byte	0x04, 0x11
        /*0032*/ 	.short	(.L_20 - .L_19)
	.align		4
.L_19:
        /*0034*/ 	.word	index@(_ZN5flash16flash_fwd_kernelI23Flash_fwd_kernel_traitsILi32ELi128ELi128ELi4ELb0ELb0EN7cutlass6half_tE19Flash_kernel_traitsILi32ELi128ELi128ELi4ES3_EELb1ELb0ELb1ELb1ELb0ELb0ELb0ELb1EEEvNS_16Flash_fwd_paramsE)
        /*0038*/ 	.word	0x00000510


	//----- nvinfo : EIATTR_REGCOUNT
	.align		4
.L_20:
        /*003c*/ 	.byte	0x04, 0x2f
        /*003e*/ 	.short	(.L_22 - .L_21)
	.align		4
.L_21:
        /*0040*/ 	.word	index@(_ZN5flash16flash_fwd_kernelI23Flash_fwd_kernel_traitsILi32ELi128ELi128ELi4ELb0ELb0EN7cutlass6half_tE19Flash_kernel_traitsILi32ELi128ELi128ELi4ES3_EELb0ELb0ELb1ELb0ELb0ELb0ELb1ELb0EEEvNS_16Flash_fwd_paramsE)
        /*0044*/ 	.word	0x000000ff


	//----- nvinfo : EIATTR_FRAME_SIZE
	.align		4
.L_22:
        /*0048*/ 	.byte	0x04, 0x11
        /*004a*/ 	.short	(.L_24 - .L_23)
	.align		4
.L_23:
        /*004c*/ 	.word	index@(_ZN5flash16flash_fwd_kernelI23Flash_fwd_kernel_traitsILi32ELi128ELi128ELi4ELb0ELb0EN7cutlass6half_tE19Flash_kernel_traitsILi32ELi128ELi128ELi4ES3_EELb0ELb0ELb1ELb0ELb0ELb0ELb1ELb0EEEvNS_16Flash_fwd_paramsE)
        /*0050*/ 	.word	0x00000050


	//----- nvinfo : EIATTR_REGCOUNT
	.align		4
.L_24:
        /*0054*/ 	.byte	0x04, 0x2f
        /*0056*/ 	.short	(.L_26 - .L_25)
	.align		4
.L_25:
        /*0058*/ 	.word	index@(_ZN5flash16flash_fwd_kernelI23Flash_fwd_kernel_traitsILi32ELi128ELi128ELi4ELb0ELb0EN7cutlass6half_tE19Flash_kernel_traitsILi32ELi128ELi128ELi4ES3_EELb1ELb0ELb1ELb0ELb0ELb0ELb0ELb1EEEvNS_16Flash_fwd_paramsE)
        /*005c*/ 	.word	0x000000ff


	//----- nvinfo : EIATTR_FRAME_SIZE
	.align		4
.L_26:
        /*0060*/ 	.byte	0x04, 0x11
        /*0062*/ 	.short	(.L_28 - .L_27)
	.align		4
.L_27:
        /*0064*/ 	.word	index@($_ZN5flash16flash_fwd_kernelI23Flash_fwd_kernel_traitsILi32ELi128ELi128ELi4ELb0ELb0EN7cutlass6half_tE19Flash_kernel_traitsILi32ELi128ELi128ELi4ES3_EELb1ELb0ELb1ELb0ELb0ELb0ELb0ELb1EEEvNS_16Flash_fwd_paramsE$_ZN5flash22compute_attn_1rowblockI23Flash_fwd_kernel_traitsILi32ELi128ELi128ELi4ELb0ELb0EN7cutlass6half_tE19Flash_kernel_traitsILi32ELi128ELi128ELi4ES3_EELb1ELb0ELb1ELb0ELb0ELb0ELb0ELb1ENS_16Flash_fwd_paramsEEEvRKT8_iii)
        /*0068*/ 	.word	0x00000518


	//----- nvinfo : EIATTR_FRAME_SIZE
	.align		4
.L_28:
        /*006c*/ 	.byte	0x04, 0x11
        /*006e*/ 	.short	(.L_30 - .L_29)
	.align		4
.L_29:
        /*0070*/ 	.word	index@(_ZN5flash16flash_fwd_kernelI23Flash_fwd_kernel_traitsILi32ELi128ELi128ELi4ELb0ELb0EN7cutlass6half_tE19Flash_kernel_traitsILi32ELi128ELi128ELi4ES3_EELb1ELb0ELb1ELb0ELb0ELb0ELb0ELb1EEEvNS_16Flash_fwd_paramsE)
        /*0074*/ 	.word	0x00000518


	//----- nvinfo : EIATTR_REGCOUNT
	.align		4
.L_30:
        /*0078*/ 	.byte	0x04, 0x2f
        /*007a*/ 	.short	(.L_32 - .L_31)
	.align		4
.L_31:
        /*007c*/ 	.word	index@(_ZN5flash16flash_fwd_kernelI23Flash_fwd_kernel_traitsILi32ELi128ELi128ELi4ELb0ELb0EN7cutlass6half_tE19Flash_kernel_traitsILi32ELi128ELi128ELi4ES3_EELb1ELb0ELb1ELb1ELb0ELb0ELb0ELb0EEEvNS_16Flash_fwd_paramsE)
        /*0080*/ 	.word	0x000000ff


	//----- nvinfo : EIATTR_FRAME_SIZE
	.align		4
.L_32:
        /*0084*/ 	.byte	0x04, 0x11
        /*0086*/ 	.short	(.L_34 - .L_33)
	.align		4
.L_33:
        /*0088*/ 	.word	index@(_ZN5flash16flash_fwd_kernelI23Flash_fwd_kernel_traitsILi32ELi128ELi128ELi4ELb0ELb0EN7cutlass6half_tE19Flash_kernel_traitsILi32ELi128ELi128ELi4ES3_EELb1ELb0ELb1ELb1ELb0ELb0ELb0ELb0EEEvNS_16Flash_fwd_paramsE)
        /*008c*/ 	.word	0x00000108


	//----- nvinfo : EIATTR_REGCOUNT
	.align		4
.L_34:
        /*0090*/ 	.byte	0x04, 0x2f
        /*0092*/ 	.short	(.L_36 - .L_35)
	.align		4
.L_35:
        /*0094*/ 	.word	index@(_ZN5flash16flash_fwd_kernelI23Flash_fwd_kernel_traitsILi32ELi128ELi128ELi4ELb0ELb0EN7cutlass6half_tE19Flash_kernel_traitsILi32ELi128ELi128ELi4ES3_EELb0ELb0ELb1ELb0ELb0ELb1ELb1ELb0EEEvNS_16Flash_fwd_paramsE)
        /*0098*/ 	.word	0x000000ff


	//----- nvinfo : EIATTR_FRAME_SIZE
	.align		4
.L_36:
        /*009c*/ 	.byte	0x04, 0x11
        /*009e*/ 	.short	(.L_38 - .L_37)
	.align		4
.L_37:
        /*00a0*/ 	.word	index@(_ZN5flash16flash_fwd_kernelI23Flash_fwd_kernel_traitsILi32ELi128ELi128ELi4ELb0ELb0EN7cutlass6half_tE19Flash_kernel_traitsILi32ELi128ELi128ELi4ES3_EELb0ELb0ELb1ELb0ELb0ELb1ELb1ELb0EEEvNS_16Flash_fwd_paramsE)
        /*00a4*/ 	.word	0x00000058


	//----- nvinfo : EIATTR_REGCOUNT
	.align		4
.L_38:
        /*00a8*/ 	.byte	0x04, 0x2f
        /*00aa*/ 	.short	(.L_40 - .L_39)
	.align		4
.L_39:
        /*00ac*/ 	.word	index@(_ZN5flash16flash_fwd_kernelI23Flash_fwd_kernel_traitsILi32ELi128ELi128ELi4ELb0ELb0EN7cutlass6half_tE19Flash_kernel_traitsILi32ELi128ELi128ELi4ES3_EELb1ELb0ELb1ELb0ELb0ELb1ELb0ELb0EEEvNS_16Flash_fwd_paramsE)
        /*00b0*/ 	.word	0x000000ff


	//----- nvinfo : EIATTR_FRAME_SIZE
	.align		4
.L_40:
        /*00b4*/ 	.byte	0x04, 0x11
        /*00b6*/ 	.short	(.L_42 - .L_41)
	.align		4
.L_41:
        /*00b8*/ 	.word	index@(_ZN5flash16flash_fwd_kernelI23Flash_fwd_kernel_traitsILi32ELi128ELi128ELi4ELb0ELb0EN7cutlass6half_tE19Flash_kernel_traitsILi32ELi128ELi128ELi4ES3_EELb1ELb0ELb1ELb0ELb0ELb1ELb0ELb0EEEvNS_16Flash_fwd_paramsE)
        /*00bc*/ 	.word	0x000000b0


	//----- nvinfo : EIATTR_REGCOUNT
	.align		4
.L_42:
        /*00c0*/ 	.byte	0x04, 0x2f
        /*00c2*/ 	.short	(.L_44 - .L_43)
	.align		4
.L_43:
        /*00c4*/ 	.word	index@(_ZN5flash16flash_fwd_kernelI23Flash_fwd_kernel_traitsILi32ELi128ELi128ELi4ELb0ELb0EN7cutlass6half_tE19Flash_kernel_traitsILi32ELi128ELi128ELi4ES3_EELb0ELb0ELb0ELb1ELb0ELb0ELb1ELb0EEEvNS_16Flash_fwd_paramsE)
        /*00c8*/ 	.word	0x000000ff


	//----- nvinfo : EIATTR_FRAME_SIZE
	.align		4
.L_44:
        /*00cc*/ 	.byte	0x04, 0x11
        /*00ce*/ 	.short	(.L_46 - .L_45)
	.align		4
.L_45:
        /*00d0*/ 	.word	index@(_ZN5flash16flash_fwd_kernelI23Flash_fwd_kernel_traitsILi32ELi128ELi128ELi4ELb0ELb0EN7cutlass6half_tE19Flash_kernel_traitsILi32ELi128ELi128ELi4ES3_EELb0ELb0ELb0ELb1ELb0ELb0ELb1ELb0EEEvNS_16Flash_fwd_paramsE)
        /*00d4*/ 	.word	0x00000098


	//----- nvinfo : EIATTR_REGCOUNT
	.align		4
.L_46:
        /*00d8*/ 	.byte	0x04, 0x2f
        /*00da*/ 	.short	(.L_48 - .L_47)
	.align		4
.L_47:
        /*00dc*/ 	.word	index@(_ZN5flash16flash_fwd_kernelI23Flash_fwd_kernel_traitsILi32ELi128ELi128ELi4ELb0ELb0EN7cutlass6half_tE19Flash_kernel_traitsILi32ELi128ELi128ELi4ES3_EELb1ELb0ELb0ELb1ELb0ELb0ELb0ELb1EEEvNS_16Flash_fwd_paramsE)
        /*00e0*/ 	.word	0x000000ff


	//----- nvinfo : EIATTR_FRAME_SIZE
	.align		4
.L_48:
        /*00e4*/ 	.byte	0x04, 0x11
        /*00e6*/ 	.short	(.L_50 - .L_49)
	.align		4
.L_49:
        /*00e8*/ 	.word	index@(_ZN5flash16flash_fwd_kernelI23Flash_fwd_kernel_traitsILi32ELi128ELi128ELi4ELb0ELb0EN7cutlass6half_tE19Flash_kernel_traitsILi32ELi128ELi128ELi4ES3_EELb1ELb0ELb0ELb1ELb0ELb0ELb0ELb1EEEvNS_16Flash_fwd_paramsE)
        /*00ec*/ 	.word	0x00000470


	//----- nvinfo : EIATTR_REGCOUNT
	.align		4
.L_50:
        /*00f0*/ 	.byte	0x04, 0x2f
        /*00f2*/ 	.short	(.L_52 - .L_51)
	.align		4
.L_51:
        /*00f4*/ 	.word	index@(_ZN5flash16flash_fwd_kernelI23Flash_fwd_kernel_traitsILi32ELi128ELi128ELi4ELb0ELb0EN7cutlass6half_tE19Flash_kernel_traitsILi32ELi128ELi128ELi4ES3_EELb0ELb0ELb0ELb0ELb0ELb0ELb1ELb0EEEvNS_16Flash_fwd_paramsE)
        /*00f8*/ 	.word	0x000000ff


	//----- nvinfo : EIATTR_FRAME_SIZE
	.align		4
.L_52:
        /*00fc*/ 	.byte	0x04, 0x11
        /*00fe*/ 	.short	(.L_54 - .L_53)
	.align		4
.L_53:
        /*0100*/ 	.word	index@(_ZN5flash16flash_fwd_kernelI23Flash_fwd_kernel_traitsILi32ELi128ELi128ELi4ELb0ELb0EN7cutlass6half_tE19Flash_kernel_traitsILi32ELi128ELi128ELi4ES3_EELb0ELb0ELb0ELb0ELb0ELb0ELb1ELb0EEEvNS_16Flash_fwd_paramsE)
        /*0104*/ 	.word	0x00000088


	//----- nvinfo : EIATTR_REGCOUNT
	.align		4
.L_54:
        /*0108*/ 	.byte	0x04, 0x2f
        /*010a*/ 	.short	(.L_56 - .L_55)
	.align		4
.L_55:
        /*010c*/ 	.word	index@(_ZN5flash16flash_fwd_kernelI23Flash_fwd_kernel_traitsILi32ELi128ELi128ELi4ELb0ELb0EN7cutlass6half_tE19Flash_kernel_traitsILi32ELi128ELi128ELi4ES3_EELb1ELb0ELb0ELb0ELb0ELb0ELb0ELb1EEEvNS_16Flash_fwd_paramsE)
        /*0110*/ 	.word	0x000000ff


	//----- nvinfo : EIATTR_FRAME_SIZE
	.align		4
.L_56:
        /*0114*/ 	.byte	0x04, 0x11
        /*0116*/ 	.short	(.L_58 - .L_57)
	.align		4
.L_57:
        /*0118*/ 	.word	index@(_ZN5flash16flash_fwd_kernelI23Flash_fwd_kernel_traitsILi32ELi128ELi128ELi4ELb0ELb0EN7cutlass6half_tE19Flash_kernel_traitsILi32ELi128ELi128ELi4ES3_EELb1ELb0ELb0ELb0ELb0ELb0ELb0ELb1EEEvNS_16Flash_fwd_paramsE)
        /*011c*/ 	.word	0x00000470


	//----- nvinfo : EIATTR_REGCOUNT
	.align		4
.L_58:
        /*0120*/ 	.byte	0x04, 0x2f
        /*0122*/ 	.short	(.L_60 - .L_59)
	.align		4
.L_59:
        /*0124*/ 	.word	index@(_ZN5flash16flash_fwd_kernelI23Flash_fwd_kernel_traitsILi32ELi128ELi128ELi4ELb0ELb0EN7cutlass6half_tE19Flash_kernel_traitsILi32ELi128ELi128ELi4ES3_EELb1ELb0ELb0ELb1ELb0ELb0ELb0ELb0EEEvNS_16Flash_fwd_paramsE)
        /*0128*/ 	.word	0x000000ff


	//----- nvinfo : EIATTR_FRAME_SIZE
	.align		4
.L_60:
        /*012c*/ 	.byte	0x04, 0x11
        /*012e*/ 	.short	(.L_62 - .L_61)
	.align		4
.L_61:
        /*0130*/ 	.word	index@(_ZN5flash16flash_fwd_kernelI23Flash_fwd_kernel_traitsILi32ELi128ELi128ELi4ELb0ELb0EN7cutlass6half_tE19Flash_kernel_traitsILi32ELi128ELi128ELi4ES3_EELb1ELb0ELb0ELb1ELb0ELb0ELb0ELb0EEEvNS_16Flash_fwd_paramsE)
        /*0134*/ 	.word	0x000000e0


	//----- nvinfo : EIATTR_REGCOUNT
	.align		4
.L_62:
        /*0138*/ 	.byte	0x04, 0x2f
        /*013a*/ 	.short	(.L_64 - .L_63)
	.align		4
.L_63:
        /*013c*/ 	.word	index@(_ZN5flash16flash_fwd_kernelI23Flash_fwd_kernel_traitsILi32ELi128ELi128ELi4ELb0ELb0EN7cutlass6half_tE19Flash_kernel_traitsILi32ELi128ELi128ELi4ES3_EELb0ELb0ELb0ELb0ELb1ELb1ELb1ELb0EEEvNS_16Flash_fwd_paramsE)
        /*0140*/ 	.word	0x000000ff


	//----- nvinfo : EIATTR_FRAME_SIZE
	.align		4
.L_64:
        /*0144*/ 	.byte	0x04, 0x11
        /*0146*/ 	.short	(.L_66 - .L_65)
	.align		4
.L_65:
        /*0148*/ 	.word	index@(_ZN5flash16flash_fwd_kernelI23Flash_fwd_kernel_traitsILi32ELi128ELi128ELi4ELb0ELb0EN7cutlass6half_tE19Flash_kernel_traitsILi32ELi128ELi128ELi4ES3_EELb0ELb0ELb0ELb0ELb1ELb1ELb1ELb0EEEvNS_16Flash_fwd_paramsE)
        /*014c*/ 	.word	0x00000038


	//----- nvinfo : EIATTR_REGCOUNT
	.align		4
.L_66:
        /*0150*/ 	.byte	0x04, 0x2f
        /*0152*/ 	.short	(.L_68 - .L_67)
	.align		4
.L_67:
        /*0154*/ 	.word	index@(_ZN5flash16flash_fwd_kernelI23Flash_fwd_kernel_traitsILi32ELi128ELi128ELi4ELb0ELb0EN7cutlass6half_tE19Flash_kernel_traitsILi32ELi128ELi128ELi4ES3_EELb1ELb0ELb0ELb0ELb1ELb1ELb0ELb0EEEvNS_16Flash_fwd_paramsE)
        /*0158*/ 	.word	0x000000ff


	//----- nvinfo : EIATTR_FRAME_SIZE
	.align		4
.L_68:
        /*015c*/ 	.byte	0x04, 0x11
        /*015e*/ 	.short	(.L_70 - .L_69)
	.align		4
.L_69:
        /*0160*/ 	.word	index@(_ZN5flash16flash_fwd_kernelI23Flash_fwd_kernel_traitsILi32ELi128ELi128ELi4ELb0ELb0EN7cutlass6half_tE19Flash_kernel_traitsILi32ELi128ELi128ELi4ES3_EELb1ELb0ELb0ELb0ELb1ELb1ELb0ELb0EEEvNS_16Flash_fwd_paramsE)
        /*0164*/ 	.word	0x00000090


	//----- nvinfo : EIATTR_REGCOUNT
	.align		4
.L_70:
        /*0168*/ 	.byte	0x04, 0x2f
        /*016a*/ 	.short	(.L_72 - .L_71)
	.align		4
.L_71:
        /*016c*/ 	.word	index@(_ZN5flash16flash_fwd_kernelI23Flash_fwd_kernel_traitsILi32ELi128ELi128ELi4ELb0ELb0EN7cutlass6half_tE19Flash_kernel_traitsILi32ELi128ELi128ELi4ES3_EELb1ELb0ELb1ELb0ELb0ELb0ELb0ELb0EEEvNS_16Flash_fwd_paramsE)
        /*0170*/ 	.word	0x000000ff


	//----- nvinfo : EIATTR_FRAME_SIZE
	.align		4
.L_72:
        /*0174*/ 	.byte	0x04, 0x11
        /*0176*/ 	.short	(.L_74 - .L_73)
	.align		4
.L_73:
        /*0178*/ 	.word	index@(_ZN5flash16flash_fwd_kernelI23Flash_fwd_kernel_traitsILi32ELi128ELi128ELi4ELb0ELb0EN7cutlass6half_tE19Flash_kernel_traitsILi32ELi128ELi128ELi4ES3_EELb1ELb0ELb1ELb0ELb0ELb0ELb0ELb0EEEvNS_16Flash_fwd_paramsE)
        /*017c*/ 	.word	0x000000d8


	//----- nvinfo : EIATTR_REGCOUNT
	.align		4
.L_74:
        /*0180*/ 	.byte	0x04, 0x2f
        /*0182*/ 	.short	(.L_76 - .L_75)
	.align		4
.L_75:
        /*0184*/ 	.word	index@(_ZN5flash16flash_fwd_kernelI23Flash_fwd_kernel_traitsILi32ELi128ELi128ELi4ELb0ELb0EN7cutlass6half_tE19Flash_kernel_traitsILi32ELi128ELi128ELi4ES3_EELb1ELb0ELb0ELb0ELb0ELb0ELb0ELb0EEEvNS_16Flash_fwd_paramsE)
        /*0188*/ 	.word	0x000000ff


	//----- nvinfo : EIATTR_FRAME_SIZE
	.align		4
.L_76:
        /*018c*/ 	.byte	0x04, 0x11
        /*018e*/ 	.short	(.L_78 - .L_77)
	.align		4
.L_77:
        /*0190*/ 	.word	index@(_ZN5flash16flash_fwd_kernelI23Flash_fwd_kernel_traitsILi32ELi128ELi128ELi4ELb0ELb0EN7cutlass6half_tE19Flash_kernel_traitsILi32ELi128ELi128ELi4ES3_EELb1ELb0ELb0ELb0ELb0ELb0ELb0ELb0EEEvNS_16Flash_fwd_paramsE)
        /*0194*/ 	.word	0x000000a8


	//----- nvinfo : EIATTR_REGCOUNT
	.align		4
.L_78:
        /*0198*/ 	.byte	0x04, 0x2f
        /*019a*/ 	.short	(.L_80 - .L_79)
	.align		4
.L_79:
        /*019c*/ 	.word	index@(_ZN5flash16flash_fwd_kernelI23Flash_fwd_kernel_traitsILi32ELi128ELi128ELi4ELb0ELb0EN7cutlass6half_tE19Flash_kernel_traitsILi32ELi128ELi128ELi4ES3_EELb0ELb0ELb0ELb0ELb0ELb1ELb1ELb0EEEvNS_16Flash_fwd_paramsE)
        /*01a0*/ 	.word	0x000000ff


	//----- nvinfo : EIATTR_FRAME_SIZE
	.align		4
.L_80:
        /*01a4*/ 	.byte	0x04, 0x11
        /*01a6*/ 	.short	(.L_82 - .L_81)
	.align		4
.L_81:
        /*01a8*/ 	.word	index@(_ZN5flash16flash_fwd_kernelI23Flash_fwd_kernel_traitsILi32ELi128ELi128ELi4ELb0ELb0EN7cutlass6half_tE19Flash_kernel_traitsILi32ELi128ELi128ELi4ES3_EELb0ELb0ELb0ELb0ELb0ELb1ELb1ELb0EEEvNS_16Flash_fwd_paramsE)
        /*01ac*/ 	.word	0x00000060


	//----- nvinfo : EIATTR_REGCOUNT
	.align		4
.L_82:
        /*01b0*/ 	.byte	0x04, 0x2f
        /*01b2*/ 	.short	(.L_84 - .L_83)
	.align		4
.L_83:
        /*01b4*/ 	.word	index@(_ZN5flash16flash_fwd_kernelI23Flash_fwd_kernel_traitsILi32ELi128ELi128ELi4ELb0ELb0EN7cutlass6half_tE19Flash_kernel_traitsILi32ELi128ELi128ELi4ES3_EELb1ELb0ELb0ELb0ELb0ELb1ELb0ELb0EEEvNS_16Flash_fwd_paramsE)
        /*01b8*/ 	.word	0x000000ff


	//----- nvinfo : EIATTR_FRAME_SIZE
	.align		4
.L_84:
        /*01bc*/ 	.byte	0x04, 0x11
        /*01be*/ 	.short	(.L_86 - .L_85)
	.align		4
.L_85:
        /*01c0*/ 	.word	index@(_ZN5flash16flash_fwd_kernelI23Flash_fwd_kernel_traitsILi32ELi128ELi128ELi4ELb0ELb0EN7cutlass6half_tE19Flash_kernel_traitsILi32ELi128ELi128ELi4ES3_EELb1ELb0ELb0ELb0ELb0ELb1ELb0ELb0EEEvNS_16Flash_fwd_paramsE)
        /*01c4*/ 	.word	0x00000088


	//----- nvinfo : EIATTR_REGCOUNT
	.align		4
.L_86:
        /*01c8*/ 	.byte	0x04, 0x2f
        /*01ca*/ 	.short	(.L_88 - .L_87)
	.align		4
.L_87:
        /*01cc*/ 	.word	index@(_ZN5flash16flash_fwd_kernelI23Flash_fwd_kernel_traitsILi32ELi128ELi128ELi4ELb0ELb0EN7cutlass6half_tE19Flash_kernel_traitsILi32ELi128ELi128ELi4ES3_EELb0ELb0ELb1ELb1ELb0ELb0ELb0ELb0EEEvNS_16Flash_fwd_paramsE)
        /*01d0*/ 	.word	0x000000ff


	//----- nvinfo : EIATTR_FRAME_SIZE
	.align		4
.L_88:
        /*01d4*/ 	.byte	0x04, 0x11
        /*01d6*/ 	.short	(.L_90 - .L_89)
	.align		4
.L_89:
        /*01d8*/ 	.word	index@(_ZN5flash16flash_fwd_kernelI23Flash_fwd_kernel_traitsILi32ELi128ELi128ELi4ELb0ELb0EN7cutlass6half_tE19Flash_kernel_traitsILi32ELi128ELi128ELi4ES3_EELb0ELb0ELb1ELb1ELb0ELb0ELb0ELb0EEEvNS_16Flash_fwd_paramsE)
        /*01dc*/ 	.word	0x00000050


	//----- nvinfo : EIATTR_REGCOUNT
	.align		4
.L_90:
        /*01e0*/ 	.byte	0x04, 0x2f
        /*01e2*/ 	.short	(.L_92 - .L_91)
	.align		4
.L_91:
        /*01e4*/ 	.word	index@(_ZN5flash16flash_fwd_kernelI23Flash_fwd_kernel_traitsILi32ELi128ELi128ELi4ELb0ELb0EN7cutlass6half_tE19Flash_kernel_traitsILi32ELi128ELi128ELi4ES3_EELb0ELb0ELb1ELb0ELb0ELb0ELb0ELb0EEEvNS_16Flash_fwd_paramsE)
        /*01e8*/ 	.word	0x000000ff


	//----- nvinfo : EIATTR_FRAME_SIZE
	.align		4
.L_92:
        /*01ec*/ 	.byte	0x04, 0x11
        /*01ee*/ 	.short	(.L_94 - .L_93)
	.align		4
.L_93:
        /*01f0*/ 	.word	index@(_ZN5flash16flash_fwd_kernelI23Flash_fwd_kernel_traitsILi32ELi128ELi128ELi4ELb0ELb0EN7cutlass6half_tE19Flash_kernel_traitsILi32ELi128ELi128ELi4ES3_EELb0ELb0ELb1ELb0ELb0ELb0ELb0ELb0EEEvNS_16Flash_fwd_paramsE)
        /*01f4*/ 	.word	0x00000050


	//----- nvinfo : EIATTR_REGCOUNT
	.align		4
.L_94:
        /*01f8*/ 	.byte	0x04, 0x2f
        /*01fa*/ 	.short	(.L_96 - .L_95)
	.align		4
.L_95:
        /*01fc*/ 	.word	index@(_ZN5flash16flash_fwd_kernelI23Flash_fwd_kernel_traitsILi32ELi128ELi128ELi4ELb0ELb0EN7cutlass6half_tE19Flash_kernel_traitsILi32ELi128ELi128ELi4ES3_EELb0ELb0ELb1ELb0ELb0ELb1ELb0ELb0EEEvNS_16Flash_fwd_paramsE)
        /*0200*/ 	.word	0x000000ff


	//----- nvinfo : EIATTR_FRAME_SIZE
	.align		4
.L_96:
        /*0204*/ 	.byte	0x04, 0x11
        /*0206*/ 	.short	(.L_98 - .L_97)
	.align		4
.L_97:
        /*0208*/ 	.word	index@(_ZN5flash16flash_fwd_kernelI23Flash_fwd_kernel_traitsILi32ELi128ELi128ELi4ELb0ELb0EN7cutlass6half_tE19Flash_kernel_traitsILi32ELi128ELi128ELi4ES3_EELb0ELb0ELb1ELb0ELb0ELb1ELb0ELb0EEEvNS_16Flash_fwd_paramsE)
        /*020c*/ 	.word	0x000000c8


	//----- nvinfo : EIATTR_REGCOUNT
	.align		4
.L_98:
        /*0210*/ 	.byte	0x04, 0x2f
        /*0212*/ 	.short	(.L_100 - .L_99)
	.align		4
.L_99:
        /*0214*/ 	.word	index@(_ZN5flash16flash_fwd_kernelI23Flash_fwd_kernel_traitsILi32ELi128ELi128ELi4ELb0ELb0EN7cutlass6half_tE19Flash_kernel_traitsILi32ELi128ELi128ELi4ES3_EELb0ELb0ELb0ELb1ELb0ELb0ELb0ELb0EEEvNS_16Flash_fwd_paramsE)
        /*0218*/ 	.word	0x000000ff


	//----- nvinfo : EIATTR_FRAME_SIZE
	.align		4
.L_100:
        /*021c*/ 	.byte	0x04, 0x11
        /*021e*/ 	.short	(.L_102 - .L_101)
	.align		4
.L_101:
        /*0220*/ 	.word	index@(_ZN5flash16flash_fwd_kernelI23Flash_fwd_kernel_traitsILi32ELi128ELi128ELi4ELb0ELb0EN7cutlass6half_tE19Flash_kernel_traitsILi32ELi128ELi128ELi4ES3_EELb0ELb0ELb0ELb1ELb0ELb0ELb0ELb0EEEvNS_16Flash_fwd_paramsE)
        /*0224*/ 	.word	0x00000078


	//----- nvinfo : EIATTR_REGCOUNT
	.align		4
.L_102:
        /*0228*/ 	.byte	0x04, 0x2f
        /*022a*/ 	.short	(.L_104 - .L_103)
	.align		4
.L_103:
        /*022c*/ 	.word	index@(_ZN5flash16flash_fwd_kernelI23Flash_fwd_kernel_traitsILi32ELi128ELi128ELi4ELb0ELb0EN7cutlass6half_tE19Flash_kernel_traitsILi32ELi128ELi128ELi4ES3_EELb0ELb0ELb0ELb0ELb0ELb0ELb0ELb0EEEvNS_16Flash_fwd_paramsE)
        /*0230*/ 	.word	0x000000ff


	//----- nvinfo : EIATTR_FRAME_SIZE
	.align		4
.L_104:
        /*0234*/ 	.byte	0x04, 0x11
        /*0236*/ 	.short	(.L_106 - .L_105)
	.align		4
.L_105:
        /*0238*/ 	.word	index@(_ZN5flash16flash_fwd_kernelI23Flash_fwd_kernel_traitsILi32ELi128ELi128ELi4ELb0ELb0EN7cutlass6half_tE19Flash_kernel_traitsILi32ELi128ELi128ELi4ES3_EELb0ELb0ELb0ELb0ELb0ELb0ELb0ELb0EEEvNS_16Flash_fwd_paramsE)
        /*023c*/ 	.word	0x00000068


	//----- nvinfo : EIATTR_REGCOUNT
	.align		4
.L_106:
        /*0240*/ 	.byte	0x04, 0x2f
        /*0242*/ 	.short	(.L_108 - .L_107)
	.align		4
.L_107:
        /*0244*/ 	.word	index@(_ZN5flash16flash_fwd_kernelI23Flash_fwd_kernel_traitsILi32ELi128ELi128ELi4ELb0ELb0EN7cutlass6half_tE19Flash_kernel_traitsILi32ELi128ELi128ELi4ES3_EELb0ELb0ELb0ELb0ELb1ELb1ELb0ELb0EEEvNS_16Flash_fwd_paramsE)
        /*0248*/ 	.word	0x000000ff


	//----- nvinfo : EIATTR_FRAME_SIZE
	.align		4
.L_108:
        /*024c*/ 	.byte	0x04, 0x11
        /*024e*/ 	.short	(.L_110 - .L_109)
	.align		4
.L_109:
        /*0250*/ 	.word	index@(_ZN5flash16flash_fwd_kernelI23Flash_fwd_kernel_traitsILi32ELi128ELi128ELi4ELb0ELb0EN7cutlass6half_tE19Flash_kernel_traitsILi32ELi128ELi128ELi4ES3_EELb0ELb0ELb0ELb0ELb1ELb1ELb0ELb0EEEvNS_16Flash_fwd_paramsE)
        /*0254*/ 	.word	0x00000008


	//----- nvinfo : EIATTR_REGCOUNT
	.align		4
.L_110:
        /*0258*/ 	.byte	0x04, 0x2f
        /*025a*/ 	.short	(.L_112 - .L_111)
	.align		4
.L_111:
        /*025c*/ 	.word	index@(_ZN5flash16flash_fwd_kernelI23Flash_fwd_kernel_traitsILi32ELi128ELi128ELi4ELb0ELb0EN7cutlass6half_tE19Flash_kernel_traitsILi32ELi128ELi128ELi4ES3_EELb0ELb0ELb0ELb0ELb0ELb1ELb0ELb0EEEvNS_16Flash_fwd_paramsE)
        /*0260*/ 	.word	0x000000ff


	//----- nvinfo : EIATTR_FRAME_SIZE
	.align		4
.L_112:
        /*0264*/ 	.byte	0x04, 0x11
        /*0266*/ 	.short	(.L_114 - .L_113)
	.align		4
.L_113:
        /*0268*/ 	.word	index@(_ZN5flash16flash_fwd_kernelI23Flash_fwd_kernel_traitsILi32ELi128ELi128ELi4ELb0ELb0EN7cutlass6half_tE19Flash_kernel_traitsILi32ELi128ELi128ELi4ES3_EELb0ELb0ELb0ELb0ELb0ELb1ELb0ELb0EEEvNS_16Flash_fwd_paramsE)
        /*026c*/ 	.word	0x00000040


	//----- nvinfo : EIATTR_MIN_STACK_SIZE
	.align		4
.L_114:
        /*0270*/ 	.byte	0x04, 0x12
        /*0272*/ 	.short	(.L_116 - .L_115)
	.align		4
.L_115:
        /*0274*/ 	.word	index@(_ZN5flash16flash_fwd_kernelI23Flash_fwd_kernel_traitsILi32ELi128ELi128ELi4ELb0ELb0EN7cutlass6half_tE19Flash_kernel_traitsILi32ELi128ELi128ELi4ES3_EELb0ELb0ELb0ELb0ELb0ELb1ELb0ELb0EEEvNS_16Flash_fwd_paramsE)
        /*0278*/ 	.word	0x00000040


	//----- nvinfo : EIATTR_MIN_STACK_SIZE
	.align		4
.L_116:
        /*027c*/ 	.byte	0x04, 0x12
        /*027e*/ 	.short	(.L_118 - .L_117)
	.align		4
.L_117:
        /*0280*/ 	.word	index@(_ZN5flash16flash_fwd_kernelI23Flash_fwd_kernel_traitsILi32ELi128ELi128ELi4ELb0ELb0EN7cutlass6half_tE19Flash_kernel_traitsILi32ELi128ELi128ELi4ES3_EELb0ELb0ELb0ELb0ELb1ELb1ELb0ELb0EEEvNS_16Flash_fwd_paramsE)
        /*0284*/ 	.word	0x00000008


	//----- nvinfo : EIATTR_MIN_STACK_SIZE
	.align		4
.L_118:
        /*0288*/ 	.byte	0x04, 0x12
        /*028a*/ 	.short	(.L_120 - .L_119)
	.align		4
.L_119:
        /*028c*/ 	.word	index@(_ZN5flash16flash_fwd_kernelI23Flash_fwd_kernel_traitsILi32ELi128ELi128ELi4ELb0ELb0EN7cutlass6half_tE19Flash_kernel_traitsILi32ELi128ELi128ELi4ES3_EELb0ELb0ELb0ELb0ELb0ELb0ELb0ELb0EEEvNS_16Flash_fwd_paramsE)
        /*0290*/ 	.word	0x00000068


	//----- nvinfo : EIATTR_MIN_STACK_SIZE
	.align		4
.L_120:
        /*0294*/ 	.byte	0x04, 0x12
        /*0296*/ 	.short	(.L_122 - .L_121)
	.align		4
.L_121:
        /*0298*/ 	.word	index@(_ZN5flash16flash_fwd_kernelI23Flash_fwd_kernel_traitsILi32ELi128ELi128ELi4ELb0ELb0EN7cutlass6half_tE19Flash_kernel_traitsILi32ELi128ELi128ELi4ES3_EELb0ELb0ELb0ELb1ELb0ELb0ELb0ELb0EEEvNS_16Flash_fwd_paramsE)
        /*029c*/ 	.word	0x00000078


	//----- nvinfo : EIATTR_MIN_STACK_SIZE
	.align		4
.L_122:
        /*02a0*/ 	.byte	0x04, 0x12
        /*02a2*/ 	.short	(.L_124 - .L_123)
	.align		4
.L_123:
        /*02a4*/ 	.word	index@(_ZN5flash16flash_fwd_kernelI23Flash_fwd_kernel_traitsILi32ELi128ELi128ELi4ELb0ELb0EN7cutlass6half_tE19Flash_kernel_traitsILi32ELi128ELi128ELi4ES3_EELb0ELb0ELb1ELb0ELb0ELb1ELb0ELb0EEEvNS_16Flash_fwd_paramsE)
        /*02a8*/ 	.word	0x000000c8


	//----- nvinfo : EIATTR_MIN_STACK_SIZE
	.align		4
.L_124:
        /*02ac*/ 	.byte	0x04, 0x12
        /*02ae*/ 	.short	(.L_126 - .L_125)
	.align		4
.L_125:
        /*02b0*/ 	.word	index@(_ZN5flash16flash_fwd_kernelI23Flash_fwd_kernel_traitsILi32ELi128ELi128ELi4ELb0ELb0EN7cutlass6half_tE19Flash_kernel_traitsILi32ELi128ELi128ELi4ES3_EELb0ELb0ELb1ELb0ELb0ELb0ELb0ELb0EEEvNS_16Flash_fwd_paramsE)
        /*02b4*/ 	.word	0x00000050


	//----- nvinfo : EIATTR_MIN_STACK_SIZE
	.align		4
.L_126:
        /*02b8*/ 	.byte	0x04, 0x12
        /*02ba*/ 	.short	(.L_128 - .L_127)
	.align		4
.L_127:
        /*02bc*/ 	.word	index@(_ZN5flash16flash_fwd_kernelI23Flash_fwd_kernel_traitsILi32ELi128ELi128ELi4ELb0ELb0EN7cutlass6half_tE19Flash_kernel_traitsILi32ELi128ELi128ELi4ES3_EELb0ELb0ELb1ELb1ELb0ELb0ELb0ELb0EEEvNS_16Flash_fwd_paramsE)
        /*02c0*/ 	.word	0x00000050


	//----- nvinfo : EIATTR_MIN_STACK_SIZE
	.align		4
.L_128:
        /*02c4*/ 	.byte	0x04, 0x12
        /*02c6*/ 	.short	(.L_130 - .L_129)
	.align		4
.L_129:
        /*02c8*/ 	.word	index@(_ZN5flash16flash_fwd_kernelI23Flash_fwd_kernel_traitsILi32ELi128ELi128ELi4ELb0ELb0EN7cutlass6half_tE19Flash_kernel_traitsILi32ELi128ELi128ELi4ES3_EELb1ELb0ELb0ELb0ELb0ELb1ELb0ELb0EEEvNS_16Flash_fwd_paramsE)
        /*02cc*/ 	.word	0x00000088


	//----- nvinfo : EIATTR_MIN_STACK_SIZE
	.align		4
.L_130:
        /*02d0*/ 	.byte	0x04, 0x12
        /*02d2*/ 	.short	(.L_132 - .L_131)
	.align		4
.L_131:
        /*02d4*/ 	.word	index@(_ZN5flash16flash_fwd_kernelI23Flash_fwd_kernel_traitsILi32ELi128ELi128ELi4ELb0ELb0EN7cutlass6half_tE19Flash_kernel_traitsILi32ELi128ELi128ELi4ES3_EELb0ELb0ELb0ELb0ELb0ELb1ELb1ELb0EEEvNS_16Flash_fwd_paramsE)
        /*02d8*/ 	.word	0x00000060


	//----- nvinfo : EIATTR_MIN_STACK_SIZE
	.align		4
.L_132:
        /*02dc*/ 	.byte	0x04, 0x12
        /*02de*/ 	.short	(.L_134 - .L_133)
	.align		4
.L_133:
        /*02e0*/ 	.word	index@(_ZN5flash16flash_fwd_kernelI23Flash_fwd_kernel_traitsILi32ELi128ELi128ELi4ELb0ELb0EN7cutlass6half_tE19Flash_kernel_traitsILi32ELi128ELi128ELi4ES3_EELb1ELb0ELb0ELb0ELb0ELb0ELb0ELb0EEEvNS_16Flash_fwd_paramsE)
        /*02e4*/ 	.word	0x000000a8


	//----- nvinfo : EIATTR_MIN_STACK_SIZE
	.align		4
.L_134:
        /*02e8*/ 	.byte	0x04, 0x12
        /*02ea*/ 	.short	(.L_136 - .L_135)
	.align		4
.L_135:
        /*02ec*/ 	.word	index@(_ZN5flash16flash_fwd_kernelI23Flash_fwd_kernel_traitsILi32ELi128ELi128ELi4ELb0ELb0EN7cutlass6half_tE19Flash_kernel_traitsILi32ELi128ELi128ELi4ES3_EELb1ELb0ELb1ELb0ELb0ELb0ELb0ELb0EEEvNS_16Flash_fwd_paramsE)
        /*02f0*/ 	.word	0x000000d8


	//----- nvinfo : EIATTR_MIN_STACK_SIZE
	.align		4
.L_136:
        /*02f4*/ 	.byte	0x04, 0x12
        /*02f6*/ 	.short	(.L_138 - .L_137)
	.align		4
.L_137:
        /*02f8*/ 	.word	index@(_ZN5flash16flash_fwd_kernelI23Flash_fwd_kernel_traitsILi32ELi128ELi128ELi4ELb0ELb0EN7cutlass6half_tE19Flash_kernel_traitsILi32ELi128ELi128ELi4ES3_EELb1ELb0ELb0ELb0ELb1ELb1ELb0ELb0EEEvNS_16Flash_fwd_paramsE)
        /*02fc*/ 	.word	0x00000090


	//----- nvinfo : EIATTR_MIN_STACK_SIZE
	.align		4
.L_138:
        /*0300*/ 	.byte	0x04, 0x12
        /*0302*/ 	.short	(.L_140 - .L_139)
	.align		4
.L_139:
        /*0304*/ 	.word	index@(_ZN5flash16flash_fwd_kernelI23Flash_fwd_kernel_traitsILi32ELi128ELi128ELi4ELb0ELb0EN7cutlass6half_tE19Flash_kernel_traitsILi32ELi128ELi128ELi4ES3_EELb0ELb0ELb0ELb0ELb1ELb1ELb1ELb0EEEvNS_16Flash_fwd_paramsE)
        /*0308*/ 	.word	0x00000038


	//----- nvinfo : EIATTR_MIN_STACK_SIZE
	.align		4
.L_140:
        /*030c*/ 	.byte	0x04, 0x12
        /*030e*/ 	.short	(.L_142 - .L_141)
	.align		4
.L_141:
        /*0310*/ 	.word	index@(_ZN5flash16flash_fwd_kernelI23Flash_fwd_kernel_traitsILi32ELi128ELi128ELi4ELb0ELb0EN7cutlass6half_tE19Flash_kernel_traitsILi32ELi128ELi128ELi4ES3_EELb1ELb0ELb0ELb1ELb0ELb0ELb0ELb0EEEvNS_16Flash_fwd_paramsE)
        /*0314*/ 	.word	0x000000e0


	//----- nvinfo : EIATTR_MIN_STACK_SIZE
	.align		4
.L_142:
        /*0318*/ 	.byte	0x04, 0x12
        /*031a*/ 	.short	(.L_144 - .L_143)
	.align		4
.L_143:
        /*031c*/ 	.word	index@(_ZN5flash16flash_fwd_kernelI23Flash_fwd_kernel_traitsILi32ELi128ELi128ELi4ELb0ELb0EN7cutlass6half_tE19Flash_kernel_traitsILi32ELi128ELi128ELi4ES3_EELb1ELb0ELb0ELb0ELb0ELb0ELb0ELb1EEEvNS_16Flash_fwd_paramsE)
        /*0320*/ 	.word	0x00000470


	//----- nvinfo : EIATTR_MIN_STACK_SIZE
	.align		4
.L_144:
        /*0324*/ 	.byte	0x04, 0x12
        /*0326*/ 	.short	(.L_146 - .L_145)
	.align		4
.L_145:
        /*0328*/ 	.word	index@(_ZN5flash16flash_fwd_kernelI23Flash_fwd_kernel_traitsILi32ELi128ELi128ELi4ELb0ELb0EN7cutlass6half_tE19Flash_kernel_traitsILi32ELi128ELi128ELi4ES3_EELb0ELb0ELb0ELb0ELb0ELb0ELb1ELb0EEEvNS_16Flash_fwd_paramsE)
        /*032c*/ 	.word	0x00000088


	//----- nvinfo : EIATTR_MIN_STACK_SIZE
	.align		4
.L_146:
        /*0330*/ 	.byte	0x04, 0x12
        /*0332*/ 	.short	(.L_148 - .L_147)
	.align		4
.L_147:
        /*0334*/ 	.word	index@(_ZN5flash16flash_fwd_kernelI23Flash_fwd_kernel_traitsILi32ELi128ELi128ELi4ELb0ELb0EN7cutlass6half_tE19Flash_kernel_traitsILi32ELi128ELi128ELi4ES3_EELb1ELb0ELb0ELb1ELb0ELb0ELb0ELb1EEEvNS_16Flash_fwd_paramsE)
        /*0338*/ 	.word	0x00000470


	//----- nvinfo : EIATTR_MIN_STACK_SIZE
	.align		4
.L_148:
        /*033c*/ 	.byte	0x04, 0x12
        /*033e*/ 	.short	(.L_150 - .L_149)
	.align		4
.L_149:
        /*0340*/ 	.word	index@(_ZN5flash16flash_fwd_kernelI23Flash_fwd_kernel_traitsILi32ELi128ELi128ELi4ELb0ELb0EN7cutlass6half_tE19Flash_kernel_traitsILi32ELi128ELi128ELi4ES3_EELb0ELb0ELb0ELb1ELb0ELb0ELb1ELb0EEEvNS_16Flash_fwd_paramsE)
        /*0344*/ 	.word	0x00000098


	//----- nvinfo : EIATTR_MIN_STACK_SIZE
	.align		4
.L_150:
        /*0348*/ 	.byte	0x04, 0x12
        /*034a*/ 	.short	(.L_152 - .L_151)
	.align		4
.L_151:
        /*034c*/ 	.word	index@(_ZN5flash16flash_fwd_kernelI23Flash_fwd_kernel_traitsILi32ELi128ELi128ELi4ELb0ELb0EN7cutlass6half_tE19Flash_kernel_traitsILi32ELi128ELi128ELi4ES3_EELb1ELb0ELb1ELb0ELb0ELb1ELb0ELb0EEEvNS_16Flash_fwd_paramsE)
        /*0350*/ 	.word	0x000000b0


	//----- nvinfo : EIATTR_MIN_STACK_SIZE
	.align		4
.L_152:
        /*0354*/ 	.byte	0x04, 0x12
        /*0356*/ 	.short	(.L_154 - .L_153)
	.align		4
.L_153:
        /*0358*/ 	.word	index@(_ZN5flash16flash_fwd_kernelI23Flash_fwd_kernel_traitsILi32ELi128ELi128ELi4ELb0ELb0EN7cutlass6half_tE19Flash_kernel_traitsILi32ELi128ELi128ELi4ES3_EELb0ELb0ELb1ELb0ELb0ELb1ELb1ELb0EEEvNS_16Flash_fwd_paramsE)
        /*035c*/ 	.word	0x00000058


	//----- nvinfo : EIATTR_MIN_STACK_SIZE
	.align		4
.L_154:
        /*0360*/ 	.byte	0x04, 0x12
        /*0362*/ 	.short	(.L_156 - .L_155)
	.align		4
.L_155:
        /*0364*/ 	.word	index@(_ZN5flash16flash_fwd_kernelI23Flash_fwd_kernel_traitsILi32ELi128ELi128ELi4ELb0ELb0EN7cutlass6half_tE19Flash_kernel_traitsILi32ELi128ELi128ELi4ES3_EELb1ELb0ELb1ELb1ELb0ELb0ELb0ELb0EEEvNS_16Flash_fwd_paramsE)
        /*0368*/ 	.word	0x00000108


	//----- nvinfo : EIATTR_MIN_STACK_SIZE
	.align		4
.L_156:
        /*036c*/ 	.byte	0x04, 0x12
        /*036e*/ 	.short	(.L_158 - .L_157)
	.align		4
.L_157:
        /*0370*/ 	.word	index@(_ZN5flash16flash_fwd_kernelI23Flash_fwd_kernel_traitsILi32ELi128ELi128ELi4ELb0ELb0EN7cutlass6half_tE19Flash_kernel_traitsILi32ELi128ELi128ELi4ES3_EELb1ELb0ELb1ELb0ELb0ELb0ELb0ELb1EEEvNS_16Flash_fwd_paramsE)
        /*0374*/ 	.word	0x00000518


	//----- nvinfo : EIATTR_MIN_STACK_SIZE
	.align		4
.L_158:
        /*0378*/ 	.byte	0x04, 0x12
        /*037a*/ 	.short	(.L_160 - .L_159)
	.align		4
.L_159:
        /*037c*/ 	.word	index@(_ZN5flash16flash_fwd_kernelI23Flash_fwd_kernel_traitsILi32ELi128ELi128ELi4ELb0ELb0EN7cutlass6half_tE19Flash_kernel_traitsILi32ELi128ELi128ELi4ES3_EELb0ELb0ELb1ELb0ELb0ELb0ELb1ELb0EEEvNS_16Flash_fwd_paramsE)
        /*0380*/ 	.word	0x00000050


	//----- nvinfo : EIATTR_MIN_STACK_SIZE
	.align		4
.L_160:
        /*0384*/ 	.byte	0x04, 0x12
        /*0386*/ 	.short	(.L_162 - .L_161)
	.align		4
.L_161:
        /*0388*/ 	.word	index@(_ZN5flash16flash_fwd_kernelI23Flash_fwd_kernel_traitsILi32ELi128ELi128ELi4ELb0ELb0EN7cutlass6half_tE19Flash_kernel_traitsILi32ELi128ELi128ELi4ES3_EELb1ELb0ELb1ELb1ELb0ELb0ELb0ELb1EEEvNS_16Flash_fwd_paramsE)
        /*038c*/ 	.word	0x00000510


	//----- nvinfo : EIATTR_MIN_STACK_SIZE
	.align		4
.L_162:
        /*0390*/ 	.byte	0x04, 0x12
        /*0392*/ 	.short	(.L_164 - .L_163)
	.align		4
.L_163:
        /*0394*/ 	.word	index@(_ZN5flash16flash_fwd_kernelI23Flash_fwd_kernel_traitsILi32ELi128ELi128ELi4ELb0ELb0EN7cutlass6half_tE19Flash_kernel_traitsILi32ELi128ELi128ELi4ES3_EELb0ELb0ELb1ELb1ELb0ELb0ELb1ELb0EEEvNS_16Flash_fwd_paramsE)
        /*0398*/ 	.word	0x00000078
.L_164:


//--------------------- .nv.compat                --------------------------
	.section	.nv.compat,"",@"SHT_CUDA_COMPAT_INFO"
	.align	4
        /*0000*/ 	.byte	0x02, 0x09, 0x01, 0x00, 0x02, 0x02, 0x01, 0x00, 0x02, 0x05, 0x05, 0x00, 0x03, 0x07, 0x01, 0x01
        /*0010*/ 	.byte	0x02, 0x03, 0x00, 0x00, 0x02, 0x06, 0x01, 0x00, 0x04, 0x0b, 0x08, 0x00, 0x00, 0x00, 0x00, 0x00
        /*0020*/ 	.byte	0x00, 0x00, 0x00, 0x00


//--------------------- .nv.info._ZN5flash16flash_fwd_kernelI23Flash_fwd_kernel_traitsILi32ELi128ELi128ELi4ELb0ELb0EN7cutlass6half_tE19Flash_kernel_traitsILi32ELi128ELi128ELi4ES3_EELb0ELb0ELb0ELb0ELb0ELb1ELb0ELb0EEEvNS_16Flash_fwd_paramsE --------------------------
	.section	.nv.info._ZN5flash16flash_fwd_kernelI23Flash_fwd_kernel_traitsILi32ELi128ELi128ELi4ELb0ELb0EN7cutlass6half_tE19Flash_kernel_traitsILi32ELi128ELi128ELi4ES3_EELb0ELb0ELb0ELb0ELb0ELb1ELb0ELb0EEEvNS_16Flash_fwd_paramsE,"",@"SHT_CUDA_INFO"
	.sectionflags	@""
	.align	4


	//----- nvinfo : EIATTR_CUDA_API_VERSION
	.align		4
        /*0000*/ 	.byte	0x04, 0x37
        /*0002*/ 	.short	(.L_166 - .L_165)
.L_165:
        /*0004*/ 	.word	0x00000082


	//----- nvinfo : EIATTR_KPARAM_INFO
	.align		4
.L_166:
        /*0008*/ 	.byte	0x04, 0x17
        /*000a*/ 	.short	(.L_168 - .L_167)
.L_167:
        /*000c*/ 	.word	0x00000000
        /*0010*/ 	.short	0x0000
        /*0012*/ 	.short	0x0000
        /*0014*/ 	.byte	0x00, 0xf0, 0x41, 0x07


	//----- nvinfo : EIATTR_SPARSE_MMA_MASK
	.align		4
.L_168:
        /*0018*/ 	.byte	0x03, 0x50
        /*001a*/ 	.short	0x0000


	//----- nvinfo : EIATTR_MAXREG_COUNT
	.align		4
        /*001c*/ 	.byte	0x03, 0x1b
        /*001e*/ 	.short	0x00ff


	//----- nvinfo : EIATTR_NUM_BARRIERS
	.align		4
        /*0020*/ 	.byte	0x02, 0x4c
        /*0022*/ 	.byte	0x01
	.zero		1


	//----- nvinfo : EIATTR_ANNOTATIONS
	.align		4
        /*0024*/ 	.byte	0x04, 0x55
        /*0026*/ 	.short	(.L_170 - .L_169)


	//   ....[0]....
.L_169:
        /*0028*/ 	.word	0x00000001
        /*002c*/ 	.byte	0x10, 0x05, 0x00, 0x00, 0x01, 0x00, 0x00, 0x00, 0x90, 0x05, 0x00, 0x00, 0x01, 0x00, 0x00, 0x00
        /* <DEDUP_REMOVED lines=8> */
        /*00bc*/ 	.byte	0xe0, 0xa3, 0x00, 0x00


	//----- nvinfo : EIATTR_MERCURY_ISA_VERSION
	.align		4
.L_170:
        /*00c0*/ 	.byte	0x03, 0x5f
        /*00c2*/ 	.short	0x0101


	//----- nvinfo : EIATTR_COOP_GROUP_MASK_REGIDS
	.align		4
        /*00c4*/ 	.byte	0x04, 0x29
        /*00c6*/ 	.short	(.L_172 - .L_171)


	//   ....[0]....
.L_171:
        /*00c8*/ 	.word	0xffffffff


	//   ....[1]....
        /*00cc*/ 	.word	0xffffffff


	//   ....[2]....
        /*00d0*/ 	.word	0xffffffff


	//   ....[3]....
        /*00d4*/ 	.word	0xffffffff


	//   ....[4]....
        /*00d8*/ 	.word	0xffffffff


	//   ....[5]....
        /*00dc*/ 	.word	0xffffffff


	//   ....[6]....
        /*00e0*/ 	.word	0xffffffff


	//   ....[7]....
        /*00e4*/ 	.word	0xffffffff


	//   ....[8]....
        /*00e8*/ 	.word	0xffffffff


	//   ....[9]....
        /*00ec*/ 	.word	0xffffffff


	//   ....[10]....
        /*00f0*/ 	.word	0xffffffff


	//   ....[11]....
        /*00f4*/ 	.word	0xffffffff


	//   ....[12]....
        /*00f8*/ 	.word	0xffffffff


	//   ....[13]....
        /*00fc*/ 	.word	0xffffffff


	//   ....[14]....
        /*0100*/ 	.word	0xffffffff


	//   ....[15]....
        /*0104*/ 	.word	0xffffffff


	//   ....[16]....
        /*0108*/ 	.word	0xffffffff


	//   ....[17]....
        /*010c*/ 	.word	0xffffffff


	//   ....[18]....
        /*0110*/ 	.word	0xffffffff


	//   ....[19]....
        /*0114*/ 	.word	0xffffffff


	//   ....[20]....
        /*0118*/ 	.word	0xffffffff


	//   ....[21]....
        /*011c*/ 	.word	0xffffffff


	//   ....[22]....
        /*0120*/ 	.word	0xffffffff


	//   ....[23]....
        /*0124*/ 	.word	0xffffffff


	//----- nvinfo : EIATTR_COOP_GROUP_INSTR_OFFSETS
	.align		4
.L_172:
        /*0128*/ 	.byte	0x04, 0x28
        /*012a*/ 	.short	(.L_174 - .L_173)


	//   ....[0]....
.L_173:
        /*012c*/ 	.word	0x00003050


	//   ....[1]....
        /*0130*/ 	.word	0x00003110


	//   ....[2]....
        /*0134*/ 	.word	0x00003350


	//   ....[3]....
        /*0138*/ 	.word	0x00003370


	//   ....[4]....
        /*013c*/ 	.word	0x00003eb0


	//   ....[5]....
        /*0140*/ 	.word	0x00003f30


	//   ....[6]....
        /*0144*/ 	.word	0x00004080


	//   ....[7]....
        /*0148*/ 	.word	0x00004110


	//   ....[8]....
        /*014c*/ 	.word	0x00006cd0


	//   ....[9]....
        /*0150*/ 	.word	0x00006d10


	//   ....[10]....
        /*0154*/ 	.word	0x00006d80


	//   ....[11]....
        /*0158*/ 	.word	0x00006d90


	//   ....[12]....
        /*015c*/ 	.word	0x00006de0


	//   ....[13]....
        /*0160*/ 	.word	0x00006df0


	//   ....[14]....
        /*0164*/ 	.word	0x00006e00


	//   ....[15]....
        /*0168*/ 	.word	0x00006e10


	//   ....[16]....
        /*016c*/ 	.word	0x00009390


	//   ....[17]....
        /*0170*/ 	.word	0x000093a0


	//   ....[18]....
        /*0174*/ 	.word	0x000093b0


	//   ....[19]....
        /*0178*/ 	.word	0x000093d0


	//   ....[20]....
        /*017c*/ 	.word	0x00009410


	//   ....[21]....
        /*0180*/ 	.word	0x00009450


	//   ....[22]....
        /*0184*/ 	.word	0x000094e0


	//   ....[23]....
        /*0188*/ 	.word	0x000095e0


	//----- nvinfo : EIATTR_EXIT_INSTR_OFFSETS
	.align		4
.L_174:
        /*018c*/ 	.byte	0x04, 0x1c
        /*018e*/ 	.short	(.L_176 - .L_175)


	//   ....[0]....
.L_175:
        /*0190*/ 	.word	0x00000380


	//   ....[1]....
        /*0194*/ 	.word	0x0000a790


	//   ....[2]....
        /*0198*/ 	.word	0x0000a870


	//   ....[3]....
        /*019c*/ 	.word	0x0000b300


	//   ....[4]....
        /*01a0*/ 	.word	0x0000b390


	//----- nvinfo : EIATTR_CRS_STACK_SIZE
	.align		4
.L_176:
        /*01a4*/ 	.byte	0x04, 0x1e
        /*01a6*/ 	.short	(.L_178 - .L_177)
.L_177:
        /*01a8*/ 	.word	0x00000000


	//----- nvinfo : EIATTR_CBANK_PARAM_SIZE
	.align		4
.L_178:
        /*01ac*/ 	.byte	0x03, 0x19
        /*01ae*/ 	.short	0x01d0


	//----- nvinfo : EIATTR_PARAM_CBANK
	.align		4
        /*01b0*/ 	.byte	0x04, 0x0a
        /*01b2*/ 	.short	(.L_180 - .L_179)
	.align		4
.L_179:
        /*01b4*/ 	.word	index@(.nv.constant0._ZN5flash16flash_fwd_kernelI23Flash_fwd_kernel_traitsILi32ELi128ELi128ELi4ELb0ELb0EN7cutlass6half_tE19Flash_kernel_traitsILi32ELi128ELi128ELi4ES3_EELb0ELb0ELb0ELb0ELb0ELb1ELb0ELb0EEEvNS_16Flash_fwd_paramsE)
        /*01b8*/ 	.short	0x0210
        /*01ba*/ 	.short	0x01d0


	//----- nvinfo : EIATTR_SW_WAR
	.align		4
.L_180:
        /*01bc*/ 	.byte	0x04, 0x36
        /*01be*/ 	.short	(.L_182 - .L_181)
.L_181:
        /*01c0*/ 	.word	0x00000008
.L_182:


//--------------------- .nv.info._ZN5flash16flash_fwd_kernelI23Flash_fwd_kernel_traitsILi32ELi128ELi128ELi4ELb0ELb0EN7cutlass6half_tE19Flash_kernel_traitsILi32ELi128ELi128ELi4ES3_EELb0ELb0ELb0ELb0ELb1ELb1ELb0ELb0EEEvNS_16Flash_fwd_paramsE --------------------------
	.section	.nv.info._ZN5flash16flash_fwd_kernelI23Flash_fwd_kernel_traitsILi32ELi128ELi128ELi4ELb0ELb0EN7cutlass6half_tE19Flash_kernel_traitsILi32ELi128ELi128ELi4ES3_EELb0ELb0ELb0ELb0ELb1ELb1ELb0ELb0EEEvNS_16Flash_fwd_paramsE,"",@"SHT_CUDA_INFO"
	.sectionflags	@""
	.align	4


	//----- nvinfo : EIATTR_CUDA_API_VERSION
	.align		4
        /*0000*/ 	.byte	0x04, 0x37
        /*0002*/ 	.short	(.L_184 - .L_183)
.L_183:
        /*0004*/ 	.word	0x00000082


	//----- nvinfo : EIATTR_KPARAM_INFO
	.align		4
.L_184:
        /*0008*/ 	.byte	0x04, 0x17
        /*000a*/ 	.short	(.L_186 - .L_185)
.L_185:
        /*000c*/ 	.word	0x00000000
        /*0010*/ 	.short	0x0000
        /*0012*/ 	.short	0x0000
        /*0014*/ 	.byte	0x00, 0xf0, 0x41, 0x07


	//----- nvinfo : EIATTR_SPARSE_MMA_MASK
	.align		4
.L_186:
        /*0018*/ 	.byte	0x03, 0x50
        /*001a*/ 	.short	0x0000


	//----- nvinfo : EIATTR_MAXREG_COUNT
	.align		4
        /*001c*/ 	.byte	0x03, 0x1b
        /*001e*/ 	.short	0x00ff


	//----- nvinfo : EIATTR_NUM_BARRIERS
	.align		4
        /*0020*/ 	.byte	0x02, 0x4c
        /*0022*/ 	.byte	0x01
	.zero		1


	//----- nvinfo : EIATTR_ANNOTATIONS
	.align		4
        /*0024*/ 	.byte	0x04, 0x55
        /*0026*/ 	.short	(.L_188 - .L_187)


	//   ....[0]....
.L_187:
        /*0028*/ 	.word	0x00000001
        /*002c*/ 	.byte	0x50, 0x0b, 0x00, 0x00, 0x01, 0x00, 0x00, 0x00, 0x30, 0x43, 0x00, 0x00


	//----- nvinfo : EIATTR_MERCURY_ISA_VERSION
	.align		4
.L_188:
        /*0038*/ 	.byte	0x03, 0x5f
        /*003a*/ 	.short	0x0101


	//----- nvinfo : EIATTR_COOP_GROUP_MASK_REGIDS
	.align		4
        /*003c*/ 	.byte	0x04, 0x29
        /*003e*/ 	.short	(.L_190 - .L_189)


	//   ....[0]....
.L_189:
        /*0040*/ 	.word	0xffffffff


	//   ....[1]....
        /*0044*/ 	.word	0xffffffff


	//   ....[2]....
        /*0048*/ 	.word	0xffffffff


	//   ....[3]....
        /*004c*/ 	.word	0xffffffff


	//   ....[4]....
        /*0050*/ 	.word	0xffffffff


	//   ....[5]....
        /*0054*/ 	.word	0xffffffff


	//   ....[6]....
        /*0058*/ 	.word	0xffffffff


	//   ....[7]....
        /*005c*/ 	.word	0xffffffff


	//   ....[8]....
        /*0060*/ 	.word	0xffffffff


	//   ....[9]....
        /*0064*/ 	.word	0xffffffff


	//   ....[10]....
        /*0068*/ 	.word	0xffffffff


	//   ....[11]....
        /*006c*/ 	.word	0xffffffff


	//   ....[12]....
        /*0070*/ 	.word	0xffffffff


	//   ....[13]....
        /*0074*/ 	.word	0xffffffff


	//   ....[14]....
        /*0078*/ 	.word	0xffffffff


	//   ....[15]....
        /*007c*/ 	.word	0xffffffff


	//   ....[16]....
        /*0080*/ 	.word	0xffffffff


	//   ....[17]....
        /*0084*/ 	.word	0xffffffff


	//   ....[18]....
        /*0088*/ 	.word	0xffffffff


	//   ....[19]....
        /*008c*/ 	.word	0xffffffff


	//   ....[20]....
        /*0090*/ 	.word	0xffffffff


	//   ....[21]....
        /*0094*/ 	.word	0xffffffff


	//   ....[22]....
        /*0098*/ 	.word	0xffffffff


	//   ....[23]....
        /*009c*/ 	.word	0xffffffff


	//----- nvinfo : EIATTR_COOP_GROUP_INSTR_OFFSETS
	.align		4
.L_190:
        /*00a0*/ 	.byte	0x04, 0x28
        /*00a2*/ 	.short	(.L_192 - .L_191)


	//   ....[0]....
.L_191:
        /*00a4*/ 	.word	0x00001930


	//   ....[1]....
        /*00a8*/ 	.word	0x00001970


	//   ....[2]....
        /*00ac*/ 	.word	0x00001ce0


	//   ....[3]....
        /*00b0*/ 	.word	0x00001d30


	//   ....[4]....
        /*00b4*/ 	.word	0x00002450


	//   ....[5]....
        /*00b8*/ 	.word	0x000024d0


	//   ....[6]....
        /*00bc*/ 	.word	0x00002900


	//   ....[7]....
        /*00c0*/ 	.word	0x00002960


	//   ....[8]....
        /*00c4*/ 	.word	0x00005360


	//   ....[9]....
        /*00c8*/ 	.word	0x000053a0


	//   ....[10]....
        /*00cc*/ 	.word	0x00005410


	//   ....[11]....
        /*00d0*/ 	.word	0x00005420


	//   ....[12]....
        /*00d4*/ 	.word	0x00005470


	//   ....[13]....
        /*00d8*/ 	.word	0x00005480


	//   ....[14]....
        /*00dc*/ 	.word	0x00005490


	//   ....[15]....
        /*00e0*/ 	.word	0x000054a0


	//   ....[16]....
        /*00e4*/ 	.word	0x000079f0


	//   ....[17]....
        /*00e8*/ 	.word	0x00007a30


	//   ....[18]....
        /*00ec*/ 	.word	0x00007a60


	//   ....[19]....
        /*00f0*/ 	.word	0x00007a70


	//   ....[20]....
        /*00f4*/ 	.word	0x00007b00


	//   ....[21]....
        /*00f8*/ 	.word	0x00007b20


	//   ....[22]....
        /*00fc*/ 	.word	0x00007b40


	//   ....[23]....
        /*0100*/ 	.word	0x00007bb0


	//----- nvinfo : EIATTR_EXIT_INSTR_OFFSETS
	.align		4
.L_192:
        /*0104*/ 	.byte	0x04, 0x1c
        /*0106*/ 	.short	(.L_194 - .L_193)


	//   ....[0]....
.L_193:
        /*0108*/ 	.word	0x00000150


	//   ....[1]....
        /*010c*/ 	.word	0x00008ab0


	//----- nvinfo : EIATTR_CRS_STACK_SIZE
	.align		4
.L_194:
        /*0110*/ 	.byte	0x04, 0x1e
        /*0112*/ 	.short	(.L_196 - .L_195)
.L_195:
        /*0114*/ 	.word	0x00000000


	//----- nvinfo : EIATTR_CBANK_PARAM_SIZE
	.align		4
.L_196:
        /*0118*/ 	.byte	0x03, 0x19
        /*011a*/ 	.short	0x01d0


	//----- nvinfo : EIATTR_PARAM_CBANK
	.align		4
        /*011c*/ 	.byte	0x04, 0x0a
        /*011e*/ 	.short	(.L_198 - .L_197)
	.align		4
.L_197:
        /*0120*/ 	.word	index@(.nv.constant0._ZN5flash16flash_fwd_kernelI23Flash_fwd_kernel_traitsILi32ELi128ELi128ELi4ELb0ELb0EN7cutlass6half_tE19Flash_kernel_traitsILi32ELi128ELi128ELi4ES3_EELb0ELb0ELb0ELb0ELb1ELb1ELb0ELb0EEEvNS_16Flash_fwd_paramsE)
        /*0124*/ 	.short	0x0210
        /*0126*/ 	.short	0x01d0


	//----- nvinfo : EIATTR_SW_WAR
	.align		4
.L_198:
        /*0128*/ 	.byte	0x04, 0x36
        /*012a*/ 	.short	(.L_200 - .L_199)
.L_199:
        /*012c*/ 	.word	0x00000008
.L_200:


//--------------------- .nv.info._ZN5flash16flash_fwd_kernelI23Flash_fwd_kernel_traitsILi32ELi128ELi128ELi4ELb0ELb0EN7cutlass6half_tE19Flash_kernel_traitsILi32ELi128ELi128ELi4ES3_EELb0ELb0ELb0ELb0ELb0ELb0ELb0ELb0EEEvNS_16Flash_fwd_paramsE --------------------------
	.section	.nv.info._ZN5flash16flash_fwd_kernelI23Flash_fwd_kernel_traitsILi32ELi128ELi128ELi4ELb0ELb0EN7cutlass6half_tE19Flash_kernel_traitsILi32ELi128ELi128ELi4ES3_EELb0ELb0ELb0ELb0ELb0ELb0ELb0ELb0EEEvNS_16Flash_fwd_paramsE,"",@"SHT_CUDA_INFO"
	.sectionflags	@""
	.align	4


	//----- nvinfo : EIATTR_CUDA_API_VERSION
	.align		4
        /*0000*/ 	.byte	0x04, 0x37
        /*0002*/ 	.short	(.L_202 - .L_201)
.L_201:
        /*0004*/ 	.word	0x00000082


	//----- nvinfo : EIATTR_KPARAM_INFO
	.align		4
.L_202:
        /*0008*/ 	.byte	0x04, 0x17
        /*000a*/ 	.short	(.L_204 - .L_203)
.L_203:
        /*000c*/ 	.word	0x00000000
        /*0010*/ 	.short	0x0000
        /*0012*/ 	.short	0x0000
        /*0014*/ 	.byte	0x00, 0xf0, 0x41, 0x07


	//----- nvinfo : EIATTR_SPARSE_MMA_MASK
	.align		4
.L_204:
        /*0018*/ 	.byte	0x03, 0x50
        /*001a*/ 	.short	0x0000


	//----- nvinfo : EIATTR_MAXREG_COUNT
	.align		4
        /*001c*/ 	.byte	0x03, 0x1b
        /*001e*/ 	.short	0x00ff


	//----- nvinfo : EIATTR_NUM_BARRIERS
	.align		4
        /*0020*/ 	.byte	0x02, 0x4c
        /*0022*/ 	.byte	0x01
	.zero		1


	//----- nvinfo : EIATTR_ANNOTATIONS
	.align		4
        /*0024*/ 	.byte	0x04, 0x55
        /*0026*/ 	.short	(.L_206 - .L_205)


	//   ....[0]....
.L_205:
        /* <DEDUP_REMOVED lines=23> */


	//----- nvinfo : EIATTR_MERCURY_ISA_VERSION
	.align		4
.L_206:
        /*0180*/ 	.byte	0x03, 0x5f
        /*0182*/ 	.short	0x0101


	//----- nvinfo : EIATTR_COOP_GROUP_MASK_REGIDS
	.align		4
        /*0184*/ 	.byte	0x04, 0x29
        /*0186*/ 	.short	(.L_208 - .L_207)


	//   ....[0]....
.L_207:
        /*0188*/ 	.word	0xffffffff


	//   ....[1]....
        /*018c*/ 	.word	0xffffffff


	//   ....[2]....
        /*0190*/ 	.word	0xffffffff


	//   ....[3]....
        /*0194*/ 	.word	0xffffffff


	//   ....[4]....
        /*0198*/ 	.word	0xffffffff


	//   ....[5]....
        /*019c*/ 	.word	0xffffffff


	//   ....[6]....
        /*01a0*/ 	.word	0xffffffff


	//   ....[7]....
        /*01a4*/ 	.word	0xffffffff


	//   ....[8]....
        /*01a8*/ 	.word	0xffffffff


	//   ....[9]....
        /*01ac*/ 	.word	0xffffffff


	//   ....[10]....
        /*01b0*/ 	.word	0xffffffff


	//   ....[11]....
        /*01b4*/ 	.word	0xffffffff


	//   ....[12]....
        /*01b8*/ 	.word	0xffffffff


	//   ....[13]....
        /*01bc*/ 	.word	0xffffffff


	//   ....[14]....
        /*01c0*/ 	.word	0xffffffff


	//   ....[15]....
        /*01c4*/ 	.word	0xffffffff


	//   ....[16]....
        /*01c8*/ 	.word	0xffffffff


	//   ....[17]....
        /*01cc*/ 	.word	0xffffffff


	//   ....[18]....
        /*01d0*/ 	.word	0xffffffff


	//   ....[19]....
        /*01d4*/ 	.word	0xffffffff


	//   ....[20]....
        /*01d8*/ 	.word	0xffffffff


	//   ....[21]....
        /*01dc*/ 	.word	0xffffffff


	//   ....[22]....
        /*01e0*/ 	.word	0xffffffff


	//   ....[23]....
        /*01e4*/ 	.word	0xffffffff


	//----- nvinfo : EIATTR_COOP_GROUP_INSTR_OFFSETS
	.align		4
.L_208:
        /*01e8*/ 	.byte	0x04, 0x28
        /*01ea*/ 	.short	(.L_210 - .L_209)


	//   ....[0]....
.L_209:
        /*01ec*/ 	.word	0x00003b60


	//   ....[1]....
        /*01f0*/ 	.word	0x00003b80


	//   ....[2]....
        /*01f4*/ 	.word	0x00003bd0


	//   ....[3]....
        /*01f8*/ 	.word	0x00003be0


	//   ....[4]....
        /*01fc*/ 	.word	0x000046d0


	//   ....[5]....
        /*0200*/ 	.word	0x00004740


	//   ....[6]....
        /*0204*/ 	.word	0x00004870


	//   ....[7]....
        /*0208*/ 	.word	0x00004900


	//   ....[8]....
        /*020c*/ 	.word	0x00007810


	//   ....[9]....
        /*0210*/ 	.word	0x00007840


	//   ....[10]....
        /*0214*/ 	.word	0x000078b0


	//   ....[11]....
        /*0218*/ 	.word	0x000078c0


	//   ....[12]....
        /*021c*/ 	.word	0x00007910


	//   ....[13]....
        /*0220*/ 	.word	0x00007920


	//   ....[14]....
        /*0224*/ 	.word	0x00007930


	//   ....[15]....
        /*0228*/ 	.word	0x00007940


	//   ....[16]....
        /*022c*/ 	.word	0x00009ed0


	//   ....[17]....
        /*0230*/ 	.word	0x00009ee0


	//   ....[18]....
        /*0234*/ 	.word	0x00009ef0


	//   ....[19]....
        /*0238*/ 	.word	0x00009f00


	//   ....[20]....
        /*023c*/ 	.word	0x00009f40


	//   ....[21]....
        /*0240*/ 	.word	0x00009f80


	//   ....[22]....
        /*0244*/ 	.word	0x0000a010


	//   ....[23]....
        /*0248*/ 	.word	0x0000a100


	//----- nvinfo : EIATTR_EXIT_INSTR_OFFSETS
	.align		4
.L_210:
        /*024c*/ 	.byte	0x04, 0x1c
        /*024e*/ 	.short	(.L_212 - .L_211)


	//   ....[0]....
.L_211:
        /*0250*/ 	.word	0x00000390


	//   ....[1]....
        /*0254*/ 	.word	0x0000b2b0


	//   ....[2]....
        /*0258*/ 	.word	0x0000b390


	//   ....[3]....
        /*025c*/ 	.word	0x0000be90


	//   ....[4]....
        /*0260*/ 	.word	0x0000bf20


	//----- nvinfo : EIATTR_CRS_STACK_SIZE
	.align		4
.L_212:
        /*0264*/ 	.byte	0x04, 0x1e
        /*0266*/ 	.short	(.L_214 - .L_213)
.L_213:
        /*0268*/ 	.word	0x00000000


	//----- nvinfo : EIATTR_CBANK_PARAM_SIZE
	.align		4
.L_214:
        /*026c*/ 	.byte	0x03, 0x19
        /*026e*/ 	.short	0x01d0


	//----- nvinfo : EIATTR_PARAM_CBANK
	.align		4
        /*0270*/ 	.byte	0x04, 0x0a
        /*0272*/ 	.short	(.L_216 - .L_215)
	.align		4
.L_215:
        /*0274*/ 	.word	index@(.nv.constant0._ZN5flash16flash_fwd_kernelI23Flash_fwd_kernel_traitsILi32ELi128ELi128ELi4ELb0ELb0EN7cutlass6half_tE19Flash_kernel_traitsILi32ELi128ELi128ELi4ES3_EELb0ELb0ELb0ELb0ELb0ELb0ELb0ELb0EEEvNS_16Flash_fwd_paramsE)
        /*0278*/ 	.short	0x0210
        /*027a*/ 	.short	0x01d0


	//----- nvinfo : EIATTR_SW_WAR
	.align		4
.L_216:
        /*027c*/ 	.byte	0x04, 0x36
        /*027e*/ 	.short	(.L_218 - .L_217)
.L_217:
        /*0280*/ 	.word	0x00000008
.L_218:


//--------------------- .nv.info._ZN5flash16flash_fwd_kernelI23Flash_fwd_kernel_traitsILi32ELi128ELi128ELi4ELb0ELb0EN7cutlass6half_tE19Flash_kernel_traitsILi32ELi128ELi128ELi4ES3_EELb0ELb0ELb0ELb1ELb0ELb0ELb0ELb0EEEvNS_16Flash_fwd_paramsE --------------------------
	.section	.nv.info._ZN5flash16flash_fwd_kernelI23Flash_fwd_kernel_traitsILi32ELi128ELi128ELi4ELb0ELb0EN7cutlass6half_tE19Flash_kernel_traitsILi32ELi128ELi128ELi4ES3_EELb0ELb0ELb0ELb1ELb0ELb0ELb0ELb0EEEvNS_16Flash_fwd_paramsE,"",@"SHT_CUDA_INFO"
	.sectionflags	@""
	.align	4


	//----- nvinfo : EIATTR_CUDA_API_VERSION
	.align		4
        /*0000*/ 	.byte	0x04, 0x37
        /*0002*/ 	.short	(.L_220 - .L_219)
.L_219:
        /*0004*/ 	.word	0x00000082


	//----- nvinfo : EIATTR_KPARAM_INFO
	.align		4
.L_220:
        /*0008*/ 	.byte	0x04, 0x17
        /*000a*/ 	.short	(.L_222 - .L_221)
.L_221:
        /*000c*/ 	.word	0x00000000
        /*0010*/ 	.short	0x0000
        /*0012*/ 	.short	0x0000
        /*0014*/ 	.byte	0x00, 0xf0, 0x41, 0x07


	//----- nvinfo : EIATTR_SPARSE_MMA_MASK
	.align		4
.L_222:
        /*0018*/ 	.byte	0x03, 0x50
        /*001a*/ 	.short	0x0000


	//----- nvinfo : EIATTR_MAXREG_COUNT
	.align		4
        /*001c*/ 	.byte	0x03, 0x1b
        /*001e*/ 	.short	0x00ff


	//----- nvinfo : EIATTR_NUM_BARRIERS
	.align		4
        /*0020*/ 	.byte	0x02, 0x4c
        /*0022*/ 	.byte	0x01
	.zero		1


	//----- nvinfo : EIATTR_ANNOTATIONS
	.align		4
        /*0024*/ 	.byte	0x04, 0x55
        /*0026*/ 	.short	(.L_224 - .L_223)


	//   ....[0]....
.L_223:
        /* <DEDUP_REMOVED lines=27> */


	//----- nvinfo : EIATTR_MERCURY_ISA_VERSION
	.align		4
.L_224:
        /*01c0*/ 	.byte	0x03, 0x5f
        /*01c2*/ 	.short	0x0101


	//----- nvinfo : EIATTR_COOP_GROUP_MASK_REGIDS
	.align		4
        /*01c4*/ 	.byte	0x04, 0x29
        /*01c6*/ 	.short	(.L_226 - .L_225)


	//   ....[0]....
.L_225:
        /*01c8*/ 	.word	0xffffffff


	//   ....[1]....
        /*01cc*/ 	.word	0xffffffff


	//   ....[2]....
        /*01d0*/ 	.word	0xffffffff


	//   ....[3]....
        /*01d4*/ 	.word	0xffffffff


	//   ....[4]....
        /*01d8*/ 	.word	0xffffffff


	//   ....[5]....
        /*01dc*/ 	.word	0xffffffff


	//   ....[6]....
        /*01e0*/ 	.word	0xffffffff


	//   ....[7]....
        /*01e4*/ 	.word	0xffffffff


	//   ....[8]....
        /*01e8*/ 	.word	0xffffffff


	//   ....[9]....
        /*01ec*/ 	.word	0xffffffff


	//   ....[10]....
        /*01f0*/ 	.word	0xffffffff


	//   ....[11]....
        /*01f4*/ 	.word	0xffffffff


	//   ....[12]....
        /*01f8*/ 	.word	0xffffffff


	//   ....[13]....
        /*01fc*/ 	.word	0xffffffff


	//   ....[14]....
        /*0200*/ 	.word	0xffffffff


	//   ....[15]....
        /*0204*/ 	.word	0xffffffff


	//   ....[16]....
        /*0208*/ 	.word	0xffffffff


	//   ....[17]....
        /*020c*/ 	.word	0xffffffff


	//   ....[18]....
        /*0210*/ 	.word	0xffffffff


	//   ....[19]....
        /*0214*/ 	.word	0xffffffff


	//   ....[20]....
        /*0218*/ 	.word	0xffffffff


	//   ....[21]....
        /*021c*/ 	.word	0xffffffff


	//   ....[22]....
        /*0220*/ 	.word	0xffffffff


	//   ....[23]....
        /*0224*/ 	.word	0xffffffff


	//----- nvinfo : EIATTR_COOP_GROUP_INSTR_OFFSETS
	.align		4
.L_226:
        /*0228*/ 	.byte	0x04, 0x28
        /*022a*/ 	.short	(.L_228 - .L_227)


	//   ....[0]....
.L_227:
        /*022c*/ 	.word	0x00006520


	//   ....[1]....
        /*0230*/ 	.word	0x00006540


	//   ....[2]....
        /*0234*/ 	.word	0x00006580


	//   ....[3]....
        /*0238*/ 	.word	0x00006590


	//   ....[4]....
        /*023c*/ 	.word	0x00006fb0


	//   ....[5]....
        /*0240*/ 	.word	0x00007030


	//   ....[6]....
        /*0244*/ 	.word	0x000072c0


	//   ....[7]....
        /*0248*/ 	.word	0x00007360


	//   ....[8]....
        /*024c*/ 	.word	0x0000b7a0


	//   ....[9]....
        /*0250*/ 	.word	0x0000b7d0


	//   ....[10]....
        /*0254*/ 	.word	0x0000b810


	//   ....[11]....
        /*0258*/ 	.word	0x0000b820


	//   ....[12]....
        /*025c*/ 	.word	0x0000b860


	//   ....[13]....
        /*0260*/ 	.word	0x0000b880


	//   ....[14]....
        /*0264*/ 	.word	0x0000b890


	//   ....[15]....
        /*0268*/ 	.word	0x0000b8a0


	//   ....[16]....
        /*026c*/ 	.word	0x0000de50


	//   ....[17]....
        /*0270*/ 	.word	0x0000de60


	//   ....[18]....
        /*0274*/ 	.word	0x0000de70


	//   ....[19]....
        /*0278*/ 	.word	0x0000de80


	//   ....[20]....
        /*027c*/ 	.word	0x0000dec0


	//   ....[21]....
        /*0280*/ 	.word	0x0000df00


	//   ....[22]....
        /*0284*/ 	.word	0x0000dfb0


	//   ....[23]....
        /*0288*/ 	.word	0x0000dfe0


	//----- nvinfo : EIATTR_EXIT_INSTR_OFFSETS
	.align		4
.L_228:
        /*028c*/ 	.byte	0x04, 0x1c
        /*028e*/ 	.short	(.L_230 - .L_229)


	//   ....[0]....
.L_229:
        /*0290*/ 	.word	0x00000390


	//   ....[1]....
        /*0294*/ 	.word	0x0000f1f0


	//   ....[2]....
        /*0298*/ 	.word	0x0000f2d0


	//   ....[3]....
        /*029c*/ 	.word	0x0000fdd0


	//   ....[4]....
        /*02a0*/ 	.word	0x0000fe60


	//----- nvinfo : EIATTR_CRS_STACK_SIZE
	.align		4
.L_230:
        /*02a4*/ 	.byte	0x04, 0x1e
        /*02a6*/ 	.short	(.L_232 - .L_231)
.L_231:
        /*02a8*/ 	.word	0x00000000


	//----- nvinfo : EIATTR_CBANK_PARAM_SIZE
	.align		4
.L_232:
        /*02ac*/ 	.byte	0x03, 0x19
        /*02ae*/ 	.short	0x01d0


	//----- nvinfo : EIATTR_PARAM_CBANK
	.align		4
        /*02b0*/ 	.byte	0x04, 0x0a
        /*02b2*/ 	.short	(.L_234 - .L_233)
	.align		4
.L_233:
        /*02b4*/ 	.word	index@(.nv.constant0._ZN5flash16flash_fwd_kernelI23Flash_fwd_kernel_traitsILi32ELi128ELi128ELi4ELb0ELb0EN7cutlass6half_tE19Flash_kernel_traitsILi32ELi128ELi128ELi4ES3_EELb0ELb0ELb0ELb1ELb0ELb0ELb0ELb0EEEvNS_16Flash_fwd_paramsE)
        /*02b8*/ 	.short	0x0210
        /*02ba*/ 	.short	0x01d0


	//----- nvinfo : EIATTR_SW_WAR
	.align		4
.L_234:
        /*02bc*/ 	.byte	0x04, 0x36
        /*02be*/ 	.short	(.L_236 - .L_235)
.L_235:
        /*02c0*/ 	.word	0x00000008
.L_236:


//--------------------- .nv.info._ZN5flash16flash_fwd_kernelI23Flash_fwd_kernel_traitsILi32ELi128ELi128ELi4ELb0ELb0EN7cutlass6half_tE19Flash_kernel_traitsILi32ELi128ELi128ELi4ES3_EELb0ELb0ELb1ELb0ELb0ELb1ELb0ELb0EEEvNS_16Flash_fwd_paramsE --------------------------
	.section	.nv.info._ZN5flash16flash_fwd_kernelI23Flash_fwd_kernel_traitsILi32ELi128ELi128ELi4ELb0ELb0EN7cutlass6half_tE19Flash_kernel_traitsILi32ELi128ELi128ELi4ES3_EELb0ELb0ELb1ELb0ELb0ELb1ELb0ELb0EEEvNS_16Flash_fwd_paramsE,"",@"SHT_CUDA_INFO"
	.sectionflags	@""
	.align	4


	//----- nvinfo : EIATTR_CUDA_API_VERSION
	.align		4
        /*0000*/ 	.byte	0x04, 0x37
        /*0002*/ 	.short	(.L_238 - .L_237)
.L_237:
        /*0004*/ 	.word	0x00000082


	//----- nvinfo : EIATTR_KPARAM_INFO
	.align		4
.L_238:
        /*0008*/ 	.byte	0x04, 0x17
        /*000a*/ 	.short	(.L_240 - .L_239)
.L_239:
        /*000c*/ 	.word	0x00000000
        /*0010*/ 	.short	0x0000
        /*0012*/ 	.short	0x0000
        /*0014*/ 	.byte	0x00, 0xf0, 0x41, 0x07


	//----- nvinfo : EIATTR_SPARSE_MMA_MASK
	.align		4
.L_240:
        /*0018*/ 	.byte	0x03, 0x50
        /*001a*/ 	.short	0x0000


	//----- nvinfo : EIATTR_MAXREG_COUNT
	.align		4
        /*001c*/ 	.byte	0x03, 0x1b
        /*001e*/ 	.short	0x00ff


	//----- nvinfo : EIATTR_NUM_BARRIERS
	.align		4
        /*0020*/ 	.byte	0x02, 0x4c
        /*0022*/ 	.byte	0x01
	.zero		1


	//----- nvinfo : EIATTR_ANNOTATIONS
	.align		4
        /*0024*/ 	.byte	0x04, 0x55
        /*0026*/ 	.short	(.L_242 - .L_241)


	//   ....[0]....
.L_241:
        /* <DEDUP_REMOVED lines=52> */
        /*035c*/ 	.byte	0x60, 0x30, 0x01, 0x00, 0x01, 0x00, 0x00, 0x00, 0x40, 0x39, 0x01, 0x00


	//----- nvinfo : EIATTR_MERCURY_ISA_VERSION
	.align		4
.L_242:
        /*0368*/ 	.byte	0x03, 0x5f
        /*036a*/ 	.short	0x0101


	//----- nvinfo : EIATTR_COOP_GROUP_MASK_REGIDS
	.align		4
        /*036c*/ 	.byte	0x04, 0x29
        /*036e*/ 	.short	(.L_244 - .L_243)


	//   ....[0]....
.L_243:
        /*0370*/ 	.word	0xffffffff


	//   ....[1]....
        /*0374*/ 	.word	0xffffffff


	//   ....[2]....
        /*0378*/ 	.word	0xffffffff


	//   ....[3]....
        /*037c*/ 	.word	0xffffffff


	//   ....[4]....
        /*0380*/ 	.word	0xffffffff


	//   ....[5]....
        /*0384*/ 	.word	0xffffffff


	//   ....[6]....
        /*0388*/ 	.word	0xffffffff


	//   ....[7]....
        /*038c*/ 	.word	0xffffffff


	//   ....[8]....
        /*0390*/ 	.word	0xffffffff


	//   ....[9]....
        /*0394*/ 	.word	0xffffffff


	//   ....[10]....
        /*0398*/ 	.word	0xffffffff


	//   ....[11]....
        /*039c*/ 	.word	0xffffffff


	//   ....[12]....
        /*03a0*/ 	.word	0xffffffff


	//   ....[13]....
        /*03a4*/ 	.word	0xffffffff


	//   ....[14]....
        /*03a8*/ 	.word	0xffffffff


	//   ....[15]....
        /*03ac*/ 	.word	0xffffffff


	//   ....[16]....
        /*03b0*/ 	.word	0xffffffff


	//   ....[17]....
        /*03b4*/ 	.word	0xffffffff


	//   ....[18]....
        /*03b8*/ 	.word	0xffffffff


	//   ....[19]....
        /*03bc*/ 	.word	0xffffffff


	//   ....[20]....
        /*03c0*/ 	.word	0xffffffff


	//   ....[21]....
        /*03c4*/ 	.word	0xffffffff


	//   ....[22]....
        /*03c8*/ 	.word	0xffffffff


	//   ....[23]....
        /*03cc*/ 	.word	0xffffffff


	//   ....[24]....
        /*03d0*/ 	.word	0xffffffff


	//   ....[25]....
        /*03d4*/ 	.word	0xffffffff


	//   ....[26]....
        /*03d8*/ 	.word	0xffffffff


	//   ....[27]....
        /*03dc*/ 	.word	0xffffffff


	//   ....[28]....
        /*03e0*/ 	.word	0xffffffff


	//   ....[29]....
        /*03e4*/ 	.word	0xffffffff


	//   ....[30]....
        /*03e8*/ 	.word	0xffffffff


	//   ....[31]....
        /*03ec*/ 	.word	0xffffffff


	//----- nvinfo : EIATTR_COOP_GROUP_INSTR_OFFSETS
	.align		4
.L_244:
        /*03f0*/ 	.byte	0x04, 0x28
        /*03f2*/ 	.short	(.L_246 - .L_245)


	//   ....[0]....
.L_245:
        /*03f4*/ 	.word	0x000039b0


	//   ....[1]....
        /*03f8*/ 	.word	0x00003a70


	//   ....[2]....
        /*03fc*/ 	.word	0x000048e0


	//   ....[3]....
        /*0400*/ 	.word	0x000049a0


	//   ....[4]....
        /*0404*/ 	.word	0x00005a50


	//   ....[5]....
        /*0408*/ 	.word	0x00005af0


	//   ....[6]....
        /*040c*/ 	.word	0x00005d50


	//   ....[7]....
        /*0410*/ 	.word	0x00005dc0


	//   ....[8]....
        /*0414*/ 	.word	0x00008e90


	//   ....[9]....
        /*0418*/ 	.word	0x00008f90


	//   ....[10]....
        /*041c*/ 	.word	0x00009e00


	//   ....[11]....
        /*0420*/ 	.word	0x00009f10


	//   ....[12]....
        /*0424*/ 	.word	0x0000b000


	//   ....[13]....
        /*0428*/ 	.word	0x0000b0d0


	//   ....[14]....
        /*042c*/ 	.word	0x0000b440


	//   ....[15]....
        /*0430*/ 	.word	0x0000b480


	//   ....[16]....
        /*0434*/ 	.word	0x0000fe10


	//   ....[17]....
        /*0438*/ 	.word	0x0000fee0


	//   ....[18]....
        /*043c*/ 	.word	0x0000ffe0


	//   ....[19]....
        /*0440*/ 	.word	0x00010040


	//   ....[20]....
        /*0444*/ 	.word	0x00010240


	//   ....[21]....
        /*0448*/ 	.word	0x00010270


	//   ....[22]....
        /*044c*/ 	.word	0x00010350


	//   ....[23]....
        /*0450*/ 	.word	0x00010370


	//   ....[24]....
        /*0454*/ 	.word	0x00012c60


	//   ....[25]....
        /*0458*/ 	.word	0x00012c70


	//   ....[26]....
        /*045c*/ 	.word	0x00012c80


	//   ....[27]....
        /*0460*/ 	.word	0x00012c90


	//   ....[28]....
        /*0464*/ 	.word	0x00012cd0


	//   ....[29]....
        /*0468*/ 	.word	0x00012d00


	//   ....[30]....
        /*046c*/ 	.word	0x00012da0


	//   ....[31]....
        /*0470*/ 	.word	0x00012dd0


	//----- nvinfo : EIATTR_EXIT_INSTR_OFFSETS
	.align		4
.L_246:
        /*0474*/ 	.byte	0x04, 0x1c
        /*0476*/ 	.short	(.L_248 - .L_247)


	//   ....[0]....
.L_247:
        /*0478*/ 	.word	0x00000330


	//   ....[1]....
        /*047c*/ 	.word	0x00000f30


	//   ....[2]....
        /*0480*/ 	.word	0x00000fc0


	//   ....[3]....
        /*0484*/ 	.word	0x00014010


	//   ....[4]....
        /*0488*/ 	.word	0x000140f0


	//----- nvinfo : EIATTR_CRS_STACK_SIZE
	.align		4
.L_248:
        /*048c*/ 	.byte	0x04, 0x1e
        /*048e*/ 	.short	(.L_250 - .L_249)
.L_249:
        /*0490*/ 	.word	0x00000000


	//----- nvinfo : EIATTR_CBANK_PARAM_SIZE
	.align		4
.L_250:
        /*0494*/ 	.byte	0x03, 0x19
        /*0496*/ 	.short	0x01d0


	//----- nvinfo : EIATTR_PARAM_CBANK
	.align		4
        /*0498*/ 	.byte	0x04, 0x0a
        /*049a*/ 	.short	(.L_252 - .L_251)
	.align		4
.L_251:
        /*049c*/ 	.word	index@(.nv.constant0._ZN5flash16flash_fwd_kernelI23Flash_fwd_kernel_traitsILi32ELi128ELi128ELi4ELb0ELb0EN7cutlass6half_tE19Flash_kernel_traitsILi32ELi128ELi128ELi4ES3_EELb0ELb0ELb1ELb0ELb0ELb1ELb0ELb0EEEvNS_16Flash_fwd_paramsE)
        /*04a0*/ 	.short	0x0210
        /*04a2*/ 	.short	0x01d0


	//----- nvinfo : EIATTR_SW_WAR
	.align		4
.L_252:
        /*04a4*/ 	.byte	0x04, 0x36
        /*04a6*/ 	.short	(.L_254 - .L_253)
.L_253:
        /*04a8*/ 	.word	0x00000008
.L_254:


//--------------------- .nv.info._ZN5flash16flash_fwd_kernelI23Flash_fwd_kernel_traitsILi32ELi128ELi128ELi4ELb0ELb0EN7cutlass6half_tE19Flash_kernel_traitsILi32ELi128ELi128ELi4ES3_EELb0ELb0ELb1ELb0ELb0ELb0ELb0ELb0EEEvNS_16Flash_fwd_paramsE --------------------------
	.section	.nv.info._ZN5flash16flash_fwd_kernelI23Flash_fwd_kernel_traitsILi32ELi128ELi128ELi4ELb0ELb0EN7cutlass6half_tE19Flash_kernel_traitsILi32ELi128ELi128ELi4ES3_EELb0ELb0ELb1ELb0ELb0ELb0ELb0ELb0EEEvNS_16Flash_fwd_paramsE,"",@"SHT_CUDA_INFO"
	.sectionflags	@""
	.align	4


	//----- nvinfo : EIATTR_CUDA_API_VERSION
	.align		4
        /*0000*/ 	.byte	0x04, 0x37
        /*0002*/ 	.short	(.L_256 - .L_255)
.L_255:
        /*0004*/ 	.word	0x00000082


	//----- nvinfo : EIATTR_KPARAM_INFO
	.align		4
.L_256:
        /*0008*/ 	.byte	0x04, 0x17
        /*000a*/ 	.short	(.L_258 - .L_257)
.L_257:
        /*000c*/ 	.word	0x00000000
        /*0010*/ 	.short	0x0000
        /*0012*/ 	.short	0x0000
        /*0014*/ 	.byte	0x00, 0xf0, 0x41, 0x07


	//----- nvinfo : EIATTR_SPARSE_MMA_MASK
	.align		4
.L_258:
        /*0018*/ 	.byte	0x03, 0x50
        /*001a*/ 	.short	0x0000


	//----- nvinfo : EIATTR_MAXREG_COUNT
	.align		4
        /*001c*/ 	.byte	0x03, 0x1b
        /*001e*/ 	.short	0x00ff


	//----- nvinfo : EIATTR_NUM_BARRIERS
	.align		4
        /*0020*/ 	.byte	0x02, 0x4c
        /*0022*/ 	.byte	0x01
	.zero		1


	//----- nvinfo : EIATTR_ANNOTATIONS
	.align		4
        /*0024*/ 	.byte	0x04, 0x55
        /*0026*/ 	.short	(.L_260 - .L_259)


	//   ....[0]....
.L_259:
        /* <DEDUP_REMOVED lines=22> */


	//----- nvinfo : EIATTR_MERCURY_ISA_VERSION
	.align		4
.L_260:
        /*0178*/ 	.byte	0x03, 0x5f
        /*017a*/ 	.short	0x0101


	//----- nvinfo : EIATTR_INT_WARP_WIDE_INSTR_OFFSETS
	.align		4
        /*017c*/ 	.byte	0x04, 0x31
        /*017e*/ 	.short	(.L_262 - .L_261)


	//   ....[0]....
.L_261:
        /*0180*/ 	.word	0x00008150


	//----- nvinfo : EIATTR_COOP_GROUP_MASK_REGIDS
	.align		4
.L_262:
        /*0184*/ 	.byte	0x04, 0x29
        /*0186*/ 	.short	(.L_264 - .L_263)


	//   ....[0]....
.L_263:
        /*0188*/ 	.word	0xffffffff


	//   ....[1]....
        /*018c*/ 	.word	0xffffffff


	//   ....[2]....
        /*0190*/ 	.word	0xffffffff


	//   ....[3]....
        /*0194*/ 	.word	0xffffffff


	//   ....[4]....
        /*0198*/ 	.word	0xffffffff


	//   ....[5]....
        /*019c*/ 	.word	0xffffffff


	//   ....[6]....
        /*01a0*/ 	.word	0xffffffff


	//   ....[7]....
        /*01a4*/ 	.word	0xffffffff


	//   ....[8]....
        /*01a8*/ 	.word	0xffffffff


	//   ....[9]....
        /*01ac*/ 	.word	0xffffffff


	//   ....[10]....
        /*01b0*/ 	.word	0xffffffff


	//   ....[11]....
        /*01b4*/ 	.word	0xffffffff


	//   ....[12]....
        /*01b8*/ 	.word	0xffffffff


	//   ....[13]....
        /*01bc*/ 	.word	0xffffffff


	//   ....[14]....
        /*01c0*/ 	.word	0xffffffff


	//   ....[15]....
        /*01c4*/ 	.word	0xffffffff


	//   ....[16]....
        /*01c8*/ 	.word	0xffffffff


	//   ....[17]....
        /*01cc*/ 	.word	0xffffffff


	//   ....[18]....
        /*01d0*/ 	.word	0xffffffff


	//   ....[19]....
        /*01d4*/ 	.word	0xffffffff


	//   ....[20]....
        /*01d8*/ 	.word	0xffffffff


	//   ....[21]....
        /*01dc*/ 	.word	0xffffffff


	//   ....[22]....
        /*01e0*/ 	.word	0xffffffff


	//   ....[23]....
        /*01e4*/ 	.word	0xffffffff


	//   ....[24]....
        /*01e8*/ 	.word	0xffffffff


	//   ....[25]....
        /*01ec*/ 	.word	0xffffffff


	//   ....[26]....
        /*01f0*/ 	.word	0xffffffff


	//   ....[27]....
        /*01f4*/ 	.word	0xffffffff


	//   ....[28]....
        /*01f8*/ 	.word	0xffffffff


	//   ....[29]....
        /*01fc*/ 	.word	0xffffffff


	//   ....[30]....
        /*0200*/ 	.word	0xffffffff


	//   ....[31]....
        /*0204*/ 	.word	0xffffffff


	//----- nvinfo : EIATTR_COOP_GROUP_INSTR_OFFSETS
	.align		4
.L_264:
        /*0208*/ 	.byte	0x04, 0x28
        /*020a*/ 	.short	(.L_266 - .L_265)


	//   ....[0]....
.L_265:
        /*020c*/ 	.word	0x000058e0


	//   ....[1]....
        /*0210*/ 	.word	0x00005900


	//   ....[2]....
        /*0214*/ 	.word	0x00005940


	//   ....[3]....
        /*0218*/ 	.word	0x00005950


	//   ....[4]....
        /*021c*/ 	.word	0x00006370


	//   ....[5]....
        /*0220*/ 	.word	0x000063f0


	//   ....[6]....
        /*0224*/ 	.word	0x00006630


	//   ....[7]....
        /*0228*/ 	.word	0x000066a0


	//   ....[8]....
        /*022c*/ 	.word	0x0000aa20


	//   ....[9]....
        /*0230*/ 	.word	0x0000aa40


	//   ....[10]....
        /*0234*/ 	.word	0x0000ae10


	//   ....[11]....
        /*0238*/ 	.word	0x0000ae60


	//   ....[12]....
        /*023c*/ 	.word	0x0000b7b0


	//   ....[13]....
        /*0240*/ 	.word	0x0000b8a0


	//   ....[14]....
        /*0244*/ 	.word	0x0000baf0


	//   ....[15]....
        /*0248*/ 	.word	0x0000bb50


	//   ....[16]....
        /*024c*/ 	.word	0x00010c80


	//   ....[17]....
        /*0250*/ 	.word	0x00010d40


	//   ....[18]....
        /*0254*/ 	.word	0x00010e40


	//   ....[19]....
        /*0258*/ 	.word	0x00010ef0


	//   ....[20]....
        /*025c*/ 	.word	0x00011060


	//   ....[21]....
        /*0260*/ 	.word	0x00011090


	//   ....[22]....
        /*0264*/ 	.word	0x00011170


	//   ....[23]....
        /*0268*/ 	.word	0x000111b0


	//   ....[24]....
        /*026c*/ 	.word	0x000138f0


	//   ....[25]....
        /*0270*/ 	.word	0x00013900


	//   ....[26]....
        /*0274*/ 	.word	0x00013910


	//   ....[27]....
        /*0278*/ 	.word	0x00013930


	//   ....[28]....
        /*027c*/ 	.word	0x00013960


	//   ....[29]....
        /*0280*/ 	.word	0x00013980


	//   ....[30]....
        /*0284*/ 	.word	0x000139b0


	//   ....[31]....
        /*0288*/ 	.word	0x00013a10


	//----- nvinfo : EIATTR_EXIT_INSTR_OFFSETS
	.align		4
.L_266:
        /*028c*/ 	.byte	0x04, 0x1c
        /*028e*/ 	.short	(.L_268 - .L_267)


	//   ....[0]....
.L_267:
        /*0290*/ 	.word	0x000004b0


	//   ....[1]....
        /*0294*/ 	.word	0x00001110


	//   ....[2]....
        /*0298*/ 	.word	0x000011a0


	//   ....[3]....
        /*029c*/ 	.word	0x00014cd0


	//   ....[4]....
        /*02a0*/ 	.word	0x00014db0


	//----- nvinfo : EIATTR_CRS_STACK_SIZE
	.align		4
.L_268:
        /*02a4*/ 	.byte	0x04, 0x1e
        /*02a6*/ 	.short	(.L_270 - .L_269)
.L_269:
        /*02a8*/ 	.word	0x00000000


	//----- nvinfo : EIATTR_CBANK_PARAM_SIZE
	.align		4
.L_270:
        /*02ac*/ 	.byte	0x03, 0x19
        /*02ae*/ 	.short	0x01d0


	//----- nvinfo : EIATTR_PARAM_CBANK
	.align		4
        /*02b0*/ 	.byte	0x04, 0x0a
        /*02b2*/ 	.short	(.L_272 - .L_271)
	.align		4
.L_271:
        /*02b4*/ 	.word	index@(.nv.constant0._ZN5flash16flash_fwd_kernelI23Flash_fwd_kernel_traitsILi32ELi128ELi128ELi4ELb0ELb0EN7cutlass6half_tE19Flash_kernel_traitsILi32ELi128ELi128ELi4ES3_EELb0ELb0ELb1ELb0ELb0ELb0ELb0ELb0EEEvNS_16Flash_fwd_paramsE)
        /*02b8*/ 	.short	0x0210
        /*02ba*/ 	.short	0x01d0


	//----- nvinfo : EIATTR_SW_WAR
	.align		4
.L_272:
        /*02bc*/ 	.byte	0x04, 0x36
        /*02be*/ 	.short	(.L_274 - .L_273)
.L_273:
        /*02c0*/ 	.word	0x00000008
.L_274:


//--------------------- .nv.info._ZN5flash16flash_fwd_kernelI23Flash_fwd_kernel_traitsILi32ELi128ELi128ELi4ELb0ELb0EN7cutlass6half_tE19Flash_kernel_traitsILi32ELi128ELi128ELi4ES3_EELb0ELb0ELb1ELb1ELb0ELb0ELb0ELb0EEEvNS_16Flash_fwd_paramsE --------------------------
	.section	.nv.info._ZN5flash16flash_fwd_kernelI23Flash_fwd_kernel_traitsILi32ELi128ELi128ELi4ELb0ELb0EN7cutlass6half_tE19Flash_kernel_traitsILi32ELi128ELi128ELi4ES3_EELb0ELb0ELb1ELb1ELb0ELb0ELb0ELb0EEEvNS_16Flash_fwd_paramsE,"",@"SHT_CUDA_INFO"
	.sectionflags	@""
	.align	4


	//----- nvinfo : EIATTR_CUDA_API_VERSION
	.align		4
        /*0000*/ 	.byte	0x04, 0x37
        /*0002*/ 	.short	(.L_276 - .L_275)
.L_275:
        /*0004*/ 	.word	0x00000082


	//----- nvinfo : EIATTR_KPARAM_INFO
	.align		4
.L_276:
        /*0008*/ 	.byte	0x04, 0x17
        /*000a*/ 	.short	(.L_278 - .L_277)
.L_277:
        /*000c*/ 	.word	0x00000000
        /*0010*/ 	.short	0x0000
        /*0012*/ 	.short	0x0000
        /*0014*/ 	.byte	0x00, 0xf0, 0x41, 0x07


	//----- nvinfo : EIATTR_SPARSE_MMA_MASK
	.align		4
.L_278:
        /*0018*/ 	.byte	0x03, 0x50
        /*001a*/ 	.short	0x0000


	//----- nvinfo : EIATTR_MAXREG_COUNT
	.align		4
        /*001c*/ 	.byte	0x03, 0x1b
        /*001e*/ 	.short	0x00ff


	//----- nvinfo : EIATTR_NUM_BARRIERS
	.align		4
        /*0020*/ 	.byte	0x02, 0x4c
        /*0022*/ 	.byte	0x01
	.zero		1


	//----- nvinfo : EIATTR_ANNOTATIONS
	.align		4
        /*0024*/ 	.byte	0x04, 0x55
        /*0026*/ 	.short	(.L_280 - .L_279)


	//   ....[0]....
.L_279:
        /* <DEDUP_REMOVED lines=26> */


	//----- nvinfo : EIATTR_MERCURY_ISA_VERSION
	.align		4
.L_280:
        /*01b0*/ 	.byte	0x03, 0x5f
        /*01b2*/ 	.short	0x0101


	//----- nvinfo : EIATTR_INT_WARP_WIDE_INSTR_OFFSETS
	.align		4
        /*01b4*/ 	.byte	0x04, 0x31
        /*01b6*/ 	.short	(.L_282 - .L_281)


	//   ....[0]....
.L_281:
        /*01b8*/ 	.word	0x0000a920


	//----- nvinfo : EIATTR_COOP_GROUP_MASK_REGIDS
	.align		4
.L_282:
        /*01bc*/ 	.byte	0x04, 0x29
        /*01be*/ 	.short	(.L_284 - .L_283)


	//   ....[0]....
.L_283:
        /*01c0*/ 	.word	0xffffffff


	//   ....[1]....
        /*01c4*/ 	.word	0xffffffff


	//   ....[2]....
        /*01c8*/ 	.word	0xffffffff


	//   ....[3]....
        /*01cc*/ 	.word	0xffffffff


	//   ....[4]....
        /*01d0*/ 	.word	0xffffffff


	//   ....[5]....
        /*01d4*/ 	.word	0xffffffff


	//   ....[6]....
        /*01d8*/ 	.word	0xffffffff


	//   ....[7]....
        /*01dc*/ 	.word	0xffffffff


	//   ....[8]....
        /*01e0*/ 	.word	0xffffffff


	//   ....[9]....
        /*01e4*/ 	.word	0xffffffff


	//   ....[10]....
        /*01e8*/ 	.word	0xffffffff


	//   ....[11]....
        /*01ec*/ 	.word	0xffffffff


	//   ....[12]....
        /*01f0*/ 	.word	0xffffffff


	//   ....[13]....
        /*01f4*/ 	.word	0xffffffff


	//   ....[14]....
        /*01f8*/ 	.word	0xffffffff


	//   ....[15]....
        /*01fc*/ 	.word	0xffffffff


	//   ....[16]....
        /*0200*/ 	.word	0xffffffff


	//   ....[17]....
        /*0204*/ 	.word	0xffffffff


	//   ....[18]....
        /*0208*/ 	.word	0xffffffff


	//   ....[19]....
        /*020c*/ 	.word	0xffffffff


	//   ....[20]....
        /*0210*/ 	.word	0xffffffff


	//   ....[21]....
        /*0214*/ 	.word	0xffffffff


	//   ....[22]....
        /*0218*/ 	.word	0xffffffff


	//   ....[23]....
        /*021c*/ 	.word	0xffffffff


	//   ....[24]....
        /*0220*/ 	.word	0xffffffff


	//   ....[25]....
        /*0224*/ 	.word	0xffffffff


	//   ....[26]....
        /*0228*/ 	.word	0xffffffff


	//   ....[27]....
        /*022c*/ 	.word	0xffffffff


	//   ....[28]....
        /*0230*/ 	.word	0xffffffff


	//   ....[29]....
        /*0234*/ 	.word	0xffffffff


	//   ....[30]....
        /*0238*/ 	.word	0xffffffff


	//   ....[31]....
        /*023c*/ 	.word	0xffffffff


	//----- nvinfo : EIATTR_COOP_GROUP_INSTR_OFFSETS
	.align		4
.L_284:
        /*0240*/ 	.byte	0x04, 0x28
        /*0242*/ 	.short	(.L_286 - .L_285)


	//   ....[0]....
.L_285:
        /*0244*/ 	.word	0x00008110


	//   ....[1]....
        /*0248*/ 	.word	0x00008130


	//   ....[2]....
        /*024c*/ 	.word	0x00008170


	//   ....[3]....
        /*0250*/ 	.word	0x00008180


	//   ....[4]....
        /*0254*/ 	.word	0x00008d50


	//   ....[5]....
        /*0258*/ 	.word	0x00008e10


	//   ....[6]....
        /*025c*/ 	.word	0x00008ea0


	//   ....[7]....
        /*0260*/ 	.word	0x00008f10


	//   ....[8]....
        /*0264*/ 	.word	0x0000fa90


	//   ....[9]....
        /*0268*/ 	.word	0x0000fab0


	//   ....[10]....
        /*026c*/ 	.word	0x0000fe80


	//   ....[11]....
        /*0270*/ 	.word	0x0000fed0


	//   ....[12]....
        /*0274*/ 	.word	0x00010850


	//   ....[13]....
        /*0278*/ 	.word	0x00010920


	//   ....[14]....
        /*027c*/ 	.word	0x00010b20


	//   ....[15]....
        /*0280*/ 	.word	0x00010b80


	//   ....[16]....
        /*0284*/ 	.word	0x00017ac0


	//   ....[17]....
        /*0288*/ 	.word	0x00017b50


	//   ....[18]....
        /*028c*/ 	.word	0x00017c70


	//   ....[19]....
        /*0290*/ 	.word	0x00017cb0


	//   ....[20]....
        /*0294*/ 	.word	0x000180e0


	//   ....[21]....
        /*0298*/ 	.word	0x00018100


	//   ....[22]....
        /*029c*/ 	.word	0x00018180


	//   ....[23]....
        /*02a0*/ 	.word	0x000181a0


	//   ....[24]....
        /*02a4*/ 	.word	0x0001a980


	//   ....[25]....
        /*02a8*/ 	.word	0x0001a990


	//   ....[26]....
        /*02ac*/ 	.word	0x0001a9a0


	//   ....[27]....
        /*02b0*/ 	.word	0x0001a9c0


	//   ....[28]....
        /*02b4*/ 	.word	0x0001a9f0


	//   ....[29]....
        /*02b8*/ 	.word	0x0001aa10


	//   ....[30]....
        /*02bc*/ 	.word	0x0001aa40


	//   ....[31]....
        /*02c0*/ 	.word	0x0001aab0


	//----- nvinfo : EIATTR_EXIT_INSTR_OFFSETS
	.align		4
.L_286:
        /*02c4*/ 	.byte	0x04, 0x1c
        /*02c6*/ 	.short	(.L_288 - .L_287)


	//   ....[0]....
.L_287:
        /*02c8*/ 	.word	0x000004c0


	//   ....[1]....
        /*02cc*/ 	.word	0x00001110


	//   ....[2]....
        /*02d0*/ 	.word	0x000011a0


	//   ....[3]....
        /*02d4*/ 	.word	0x0001bd90


	//   ....[4]....
        /*02d8*/ 	.word	0x0001be70


	//----- nvinfo : EIATTR_CRS_STACK_SIZE
	.align		4
.L_288:
        /*02dc*/ 	.byte	0x04, 0x1e
        /*02de*/ 	.short	(.L_290 - .L_289)
.L_289:
        /*02e0*/ 	.word	0x00000000


	//----- nvinfo : EIATTR_CBANK_PARAM_SIZE
	.align		4
.L_290:
        /*02e4*/ 	.byte	0x03, 0x19
        /*02e6*/ 	.short	0x01d0


	//----- nvinfo : EIATTR_PARAM_CBANK
	.align		4
        /*02e8*/ 	.byte	0x04, 0x0a
        /*02ea*/ 	.short	(.L_292 - .L_291)
	.align		4
.L_291:
        /*02ec*/ 	.word	index@(.nv.constant0._ZN5flash16flash_fwd_kernelI23Flash_fwd_kernel_traitsILi32ELi128ELi128ELi4ELb0ELb0EN7cutlass6half_tE19Flash_kernel_traitsILi32ELi128ELi128ELi4ES3_EELb0ELb0ELb1ELb1ELb0ELb0ELb0ELb0EEEvNS_16Flash_fwd_paramsE)
        /*02f0*/ 	.short	0x0210
        /*02f2*/ 	.short	0x01d0


	//----- nvinfo : EIATTR_SW_WAR
	.align		4
.L_292:
        /*02f4*/ 	.byte	0x04, 0x36
        /*02f6*/ 	.short	(.L_294 - .L_293)
.L_293:
        /*02f8*/ 	.word	0x00000008
.L_294:


//--------------------- .nv.info._ZN5flash16flash_fwd_kernelI23Flash_fwd_kernel_traitsILi32ELi128ELi128ELi4ELb0ELb0EN7cutlass6half_tE19Flash_kernel_traitsILi32ELi128ELi128ELi4ES3_EELb1ELb0ELb0ELb0ELb0ELb1ELb0ELb0EEEvNS_16Flash_fwd_paramsE --------------------------
	.section	.nv.info._ZN5flash16flash_fwd_kernelI23Flash_fwd_kernel_traitsILi32ELi128ELi128ELi4ELb0ELb0EN7cutlass6half_tE19Flash_kernel_traitsILi32ELi128ELi128ELi4ES3_EELb1ELb0ELb0ELb0ELb0ELb1ELb0ELb0EEEvNS_16Flash_fwd_paramsE,"",@"SHT_CUDA_INFO"
	.sectionflags	@""
	.align	4


	//----- nvinfo : EIATTR_CUDA_API_VERSION
	.align		4
        /*0000*/ 	.byte	0x04, 0x37
        /*0002*/ 	.short	(.L_296 - .L_295)
.L_295:
        /*0004*/ 	.word	0x00000082


	//----- nvinfo : EIATTR_KPARAM_INFO
	.align		4
.L_296:
        /*0008*/ 	.byte	0x04, 0x17
        /*000a*/ 	.short	(.L_298 - .L_297)
.L_297:
        /*000c*/ 	.word	0x00000000
        /*0010*/ 	.short	0x0000
        /*0012*/ 	.short	0x0000
        /*0014*/ 	.byte	0x00, 0xf0, 0x41, 0x07


	//----- nvinfo : EIATTR_SPARSE_MMA_MASK
	.align		4
.L_298:
        /*0018*/ 	.byte	0x03, 0x50
        /*001a*/ 	.short	0x0000


	//----- nvinfo : EIATTR_MAXREG_COUNT
	.align		4
        /*001c*/ 	.byte	0x03, 0x1b
        /*001e*/ 	.short	0x00ff


	//----- nvinfo : EIATTR_NUM_BARRIERS
	.align		4
        /*0020*/ 	.byte	0x02, 0x4c
        /*0022*/ 	.byte	0x01
	.zero		1


	//----- nvinfo : EIATTR_ANNOTATIONS
	.align		4
        /*0024*/ 	.byte	0x04, 0x55
        /*0026*/ 	.short	(.L_300 - .L_299)


	//   ....[0]....
.L_299:
        /* <DEDUP_REMOVED lines=46> */


	//----- nvinfo : EIATTR_MERCURY_ISA_VERSION
	.align		4
.L_300:
        /*02f0*/ 	.byte	0x03, 0x5f
        /*02f2*/ 	.short	0x0101


	//----- nvinfo : EIATTR_COOP_GROUP_MASK_REGIDS
	.align		4
        /*02f4*/ 	.byte	0x04, 0x29
        /*02f6*/ 	.short	(.L_302 - .L_301)


	//   ....[0]....
.L_301:
        /*02f8*/ 	.word	0xffffffff


	//   ....[1]....
        /*02fc*/ 	.word	0xffffffff


	//   ....[2]....
        /*0300*/ 	.word	0xffffffff


	//   ....[3]....
        /*0304*/ 	.word	0xffffffff


	//   ....[4]....
        /*0308*/ 	.word	0xffffffff


	//   ....[5]....
        /*030c*/ 	.word	0xffffffff


	//   ....[6]....
        /*0310*/ 	.word	0xffffffff


	//   ....[7]....
        /*0314*/ 	.word	0xffffffff


	//   ....[8]....
        /*0318*/ 	.word	0xffffffff


	//   ....[9]....
        /*031c*/ 	.word	0xffffffff


	//   ....[10]....
        /*0320*/ 	.word	0xffffffff


	//   ....[11]....
        /*0324*/ 	.word	0xffffffff


	//   ....[12]....
        /*0328*/ 	.word	0xffffffff


	//   ....[13]....
        /*032c*/ 	.word	0xffffffff


	//   ....[14]....
        /*0330*/ 	.word	0xffffffff


	//   ....[15]....
        /*0334*/ 	.word	0xffffffff


	//   ....[16]....
        /*0338*/ 	.word	0xffffffff


	//   ....[17]....
        /*033c*/ 	.word	0xffffffff


	//   ....[18]....
        /*0340*/ 	.word	0xffffffff


	//   ....[19]....
        /*0344*/ 	.word	0xffffffff


	//   ....[20]....
        /*0348*/ 	.word	0xffffffff


	//   ....[21]....
        /*034c*/ 	.word	0xffffffff


	//   ....[22]....
        /*0350*/ 	.word	0xffffffff


	//   ....[23]....
        /*0354*/ 	.word	0xffffffff


	//----- nvinfo : EIATTR_COOP_GROUP_INSTR_OFFSETS
	.align		4
.L_302:
        /*0358*/ 	.byte	0x04, 0x28
        /*035a*/ 	.short	(.L_304 - .L_303)


	//   ....[0]....
.L_303:
        /*035c*/ 	.word	0x00003220


	//   ....[1]....
        /*0360*/ 	.word	0x00003400


	//   ....[2]....
        /*0364*/ 	.word	0x00003c90


	//   ....[3]....
        /*0368*/ 	.word	0x00003da0


	//   ....[4]....
        /*036c*/ 	.word	0x00003e00


	//   ....[5]....
        /*0370*/ 	.word	0x00003f30


	//   ....[6]....
        /*0374*/ 	.word	0x000041e0


	//   ....[7]....
        /*0378*/ 	.word	0x000042d0


	//   ....[8]....
        /*037c*/ 	.word	0x0000a350


	//   ....[9]....
        /*0380*/ 	.word	0x0000a380


	//   ....[10]....
        /*0384*/ 	.word	0x0000a4e0


	//   ....[11]....
        /*0388*/ 	.word	0x0000a570


	//   ....[12]....
        /*038c*/ 	.word	0x0000a640


	//   ....[13]....
        /*0390*/ 	.word	0x0000a710


	//   ....[14]....
        /*0394*/ 	.word	0x0000aa90


	//   ....[15]....
        /*0398*/ 	.word	0x0000ace0


	//   ....[16]....
        /*039c*/ 	.word	0x0000f880


	//   ....[17]....
        /*03a0*/ 	.word	0x0000f890


	//   ....[18]....
        /*03a4*/ 	.word	0x0000f8a0


	//   ....[19]....
        /*03a8*/ 	.word	0x0000f8b0


	//   ....[20]....
        /*03ac*/ 	.word	0x0000f8e0


	//   ....[21]....
        /*03b0*/ 	.word	0x0000f900


	//   ....[22]....
        /*03b4*/ 	.word	0x0000f920


	//   ....[23]....
        /*03b8*/ 	.word	0x0000f930


	//----- nvinfo : EIATTR_EXIT_INSTR_OFFSETS
	.align		4
.L_304:
        /*03bc*/ 	.byte	0x04, 0x1c
        /*03be*/ 	.short	(.L_306 - .L_305)


	//   ....[0]....
.L_305:
        /*03c0*/ 	.word	0x000005d0


	//   ....[1]....
        /*03c4*/ 	.word	0x00010cf0


	//   ....[2]....
        /*03c8*/ 	.word	0x00010dd0


	//   ....[3]....
        /*03cc*/ 	.word	0x00011860


	//   ....[4]....
        /*03d0*/ 	.word	0x000118f0


	//----- nvinfo : EIATTR_CRS_STACK_SIZE
	.align		4
.L_306:
        /*03d4*/ 	.byte	0x04, 0x1e
        /*03d6*/ 	.short	(.L_308 - .L_307)
.L_307:
        /*03d8*/ 	.word	0x00000000


	//----- nvinfo : EIATTR_CBANK_PARAM_SIZE
	.align		4
.L_308:
        /*03dc*/ 	.byte	0x03, 0x19
        /*03de*/ 	.short	0x01d0


	//----- nvinfo : EIATTR_PARAM_CBANK
	.align		4
        /*03e0*/ 	.byte	0x04, 0x0a
        /*03e2*/ 	.short	(.L_310 - .L_309)
	.align		4
.L_309:
        /*03e4*/ 	.word	index@(.nv.constant0._ZN5flash16flash_fwd_kernelI23Flash_fwd_kernel_traitsILi32ELi128ELi128ELi4ELb0ELb0EN7cutlass6half_tE19Flash_kernel_traitsILi32ELi128ELi128ELi4ES3_EELb1ELb0ELb0ELb0ELb0ELb1ELb0ELb0EEEvNS_16Flash_fwd_paramsE)
        /*03e8*/ 	.short	0x0210
        /*03ea*/ 	.short	0x01d0


	//----- nvinfo : EIATTR_SW_WAR
	.align		4
.L_310:
        /*03ec*/ 	.byte	0x04, 0x36
        /*03ee*/ 	.short	(.L_312 - .L_311)
.L_311:
        /*03f0*/ 	.word	0x00000008
.L_312:


//--------------------- .nv.info._ZN5flash16flash_fwd_kernelI23Flash_fwd_kernel_traitsILi32ELi128ELi128ELi4ELb0ELb0EN7cutlass6half_tE19Flash_kernel_traitsILi32ELi128ELi128ELi4ES3_EELb0ELb0ELb0ELb0ELb0ELb1ELb1ELb0EEEvNS_16Flash_fwd_paramsE --------------------------
	.section	.nv.info._ZN5flash16flash_fwd_kernelI23Flash_fwd_kernel_traitsILi32ELi128ELi128ELi4ELb0ELb0EN7cutlass6half_tE19Flash_kernel_traitsILi32ELi128ELi128ELi4ES3_EELb0ELb0ELb0ELb0ELb0ELb1ELb1ELb0EEEvNS_16Flash_fwd_paramsE,"",@"SHT_CUDA_INFO"
	.sectionflags	@""
	.align	4


	//----- nvinfo : EIATTR_CUDA_API_VERSION
	.align		4
        /*0000*/ 	.byte	0x04, 0x37
        /*0002*/ 	.short	(.L_314 - .L_313)
.L_313:
        /*0004*/ 	.word	0x00000082


	//----- nvinfo : EIATTR_KPARAM_INFO
	.align		4
.L_314:
        /*0008*/ 	.byte	0x04, 0x17
        /*000a*/ 	.short	(.L_316 - .L_315)
.L_315:
        /*000c*/ 	.word	0x00000000
        /*0010*/ 	.short	0x0000
        /*0012*/ 	.short	0x0000
        /*0014*/ 	.byte	0x00, 0xf0, 0x41, 0x07


	//----- nvinfo : EIATTR_SPARSE_MMA_MASK
	.align		4
.L_316:
        /*0018*/ 	.byte	0x03, 0x50
        /*001a*/ 	.short	0x0000


	//----- nvinfo : EIATTR_MAXREG_COUNT
	.align		4
        /*001c*/ 	.byte	0x03, 0x1b
        /*001e*/ 	.short	0x00ff


	//----- nvinfo : EIATTR_NUM_BARRIERS
	.align		4
        /*0020*/ 	.byte	0x02, 0x4c
        /*0022*/ 	.byte	0x01
	.zero		1


	//----- nvinfo : EIATTR_ANNOTATIONS
	.align		4
        /*0024*/ 	.byte	0x04, 0x55
        /*0026*/ 	.short	(.L_318 - .L_317)


	//   ....[0]....
.L_317:
        /* <DEDUP_REMOVED lines=24> */


	//----- nvinfo : EIATTR_MERCURY_ISA_VERSION
	.align		4
.L_318:
        /*0190*/ 	.byte	0x03, 0x5f
        /*0192*/ 	.short	0x0101


	//----- nvinfo : EIATTR_COOP_GROUP_MASK_REGIDS
	.align		4
        /*0194*/ 	.byte	0x04, 0x29
        /*0196*/ 	.short	(.L_320 - .L_319)


	//   ....[0]....
.L_319:
        /*0198*/ 	.word	0xffffffff


	//   ....[1]....
        /*019c*/ 	.word	0xffffffff


	//   ....[2]....
        /*01a0*/ 	.word	0xffffffff


	//   ....[3]....
        /*01a4*/ 	.word	0xffffffff


	//   ....[4]....
        /*01a8*/ 	.word	0xffffffff


	//   ....[5]....
        /*01ac*/ 	.word	0xffffffff


	//   ....[6]....
        /*01b0*/ 	.word	0xffffffff


	//   ....[7]....
        /*01b4*/ 	.word	0xffffffff


	//   ....[8]....
        /*01b8*/ 	.word	0xffffffff


	//   ....[9]....
        /*01bc*/ 	.word	0xffffffff


	//   ....[10]....
        /*01c0*/ 	.word	0xffffffff


	//   ....[11]....
        /*01c4*/ 	.word	0xffffffff


	//   ....[12]....
        /*01c8*/ 	.word	0xffffffff


	//   ....[13]....
        /*01cc*/ 	.word	0xffffffff


	//   ....[14]....
        /*01d0*/ 	.word	0xffffffff


	//   ....[15]....
        /*01d4*/ 	.word	0xffffffff


	//   ....[16]....
        /*01d8*/ 	.word	0xffffffff


	//   ....[17]....
        /*01dc*/ 	.word	0xffffffff


	//   ....[18]....
        /*01e0*/ 	.word	0xffffffff


	//   ....[19]....
        /*01e4*/ 	.word	0xffffffff


	//   ....[20]....
        /*01e8*/ 	.word	0xffffffff


	//   ....[21]....
        /*01ec*/ 	.word	0xffffffff


	//   ....[22]....
        /*01f0*/ 	.word	0xffffffff


	//   ....[23]....
        /*01f4*/ 	.word	0xffffffff


	//----- nvinfo : EIATTR_COOP_GROUP_INSTR_OFFSETS
	.align		4
.L_320:
        /*01f8*/ 	.byte	0x04, 0x28
        /*01fa*/ 	.short	(.L_322 - .L_321)


	//   ....[0]....
.L_321:
        /*01fc*/ 	.word	0x00003ee0


	//   ....[1]....
        /*0200*/ 	.word	0x00003f70


	//   ....[2]....
        /*0204*/ 	.word	0x00004260


	//   ....[3]....
        /*0208*/ 	.word	0x00004280


	//   ....[4]....
        /*020c*/ 	.word	0x00004f80


	//   ....[5]....
        /*0210*/ 	.word	0x00004ff0


	//   ....[6]....
        /*0214*/ 	.word	0x00005170


	//   ....[7]....
        /*0218*/ 	.word	0x000051c0


	//   ....[8]....
        /*021c*/ 	.word	0x00008d40


	//   ....[9]....
        /*0220*/ 	.word	0x00008d90


	//   ....[10]....
        /*0224*/ 	.word	0x00008df0


	//   ....[11]....
        /*0228*/ 	.word	0x00008e00


	//   ....[12]....
        /*022c*/ 	.word	0x00008e50


	//   ....[13]....
        /*0230*/ 	.word	0x00008e60


	//   ....[14]....
        /*0234*/ 	.word	0x00008e70


	//   ....[15]....
        /*0238*/ 	.word	0x00008e80


	//   ....[16]....
        /*023c*/ 	.word	0x0000b600


	//   ....[17]....
        /*0240*/ 	.word	0x0000b610


	//   ....[18]....
        /*0244*/ 	.word	0x0000b620


	//   ....[19]....
        /*0248*/ 	.word	0x0000b650


	//   ....[20]....
        /*024c*/ 	.word	0x0000b680


	//   ....[21]....
        /*0250*/ 	.word	0x0000b6b0


	//   ....[22]....
        /*0254*/ 	.word	0x0000b760


	//   ....[23]....
        /*0258*/ 	.word	0x0000b7a0


	//----- nvinfo : EIATTR_EXIT_INSTR_OFFSETS
	.align		4
.L_322:
        /*025c*/ 	.byte	0x04, 0x1c
        /*025e*/ 	.short	(.L_324 - .L_323)


	//   ....[0]....
.L_323:
        /*0260*/ 	.word	0x00000390


	//   ....[1]....
        /*0264*/ 	.word	0x0000c910


	//   ....[2]....
        /*0268*/ 	.word	0x0000c9f0


	//   ....[3]....
        /*026c*/ 	.word	0x0000d490


	//   ....[4]....
        /*0270*/ 	.word	0x0000d520


	//----- nvinfo : EIATTR_CRS_STACK_SIZE
	.align		4
.L_324:
        /*0274*/ 	.byte	0x04, 0x1e
        /*0276*/ 	.short	(.L_326 - .L_325)
.L_325:
        /*0278*/ 	.word	0x00000000


	//----- nvinfo : EIATTR_CBANK_PARAM_SIZE
	.align		4
.L_326:
        /*027c*/ 	.byte	0x03, 0x19
        /*027e*/ 	.short	0x01d0


	//----- nvinfo : EIATTR_PARAM_CBANK
	.align		4
        /*0280*/ 	.byte	0x04, 0x0a
        /*0282*/ 	.short	(.L_328 - .L_327)
	.align		4
.L_327:
        /*0284*/ 	.word	index@(.nv.constant0._ZN5flash16flash_fwd_kernelI23Flash_fwd_kernel_traitsILi32ELi128ELi128ELi4ELb0ELb0EN7cutlass6half_tE19Flash_kernel_traitsILi32ELi128ELi128ELi4ES3_EELb0ELb0ELb0ELb0ELb0ELb1ELb1ELb0EEEvNS_16Flash_fwd_paramsE)
        /*0288*/ 	.short	0x0210
        /*028a*/ 	.short	0x01d0


	//----- nvinfo : EIATTR_SW_WAR
	.align		4
.L_328:
        /*028c*/ 	.byte	0x04, 0x36
        /*028e*/ 	.short	(.L_330 - .L_329)
.L_329:
        /*0290*/ 	.word	0x00000008
.L_330:


//--------------------- .nv.info._ZN5flash16flash_fwd_kernelI23Flash_fwd_kernel_traitsILi32ELi128ELi128ELi4ELb0ELb0EN7cutlass6half_tE19Flash_kernel_traitsILi32ELi128ELi128ELi4ES3_EELb1ELb0ELb0ELb0ELb0ELb0ELb0ELb0EEEvNS_16Flash_fwd_paramsE --------------------------
	.section	.nv.info._ZN5flash16flash_fwd_kernelI23Flash_fwd_kernel_traitsILi32ELi128ELi128ELi4ELb0ELb0EN7cutlass6half_tE19Flash_kernel_traitsILi32ELi128ELi128ELi4ES3_EELb1ELb0ELb0ELb0ELb0ELb0ELb0ELb0EEEvNS_16Flash_fwd_paramsE,"",@"SHT_CUDA_INFO"
	.sectionflags	@""
	.align	4


	//----- nvinfo : EIATTR_CUDA_API_VERSION
	.align		4
        /*0000*/ 	.byte	0x04, 0x37
        /*0002*/ 	.short	(.L_332 - .L_331)
.L_331:
        /*0004*/ 	.word	0x00000082


	//----- nvinfo : EIATTR_KPARAM_INFO
	.align		4
.L_332:
        /*0008*/ 	.byte	0x04, 0x17
        /*000a*/ 	.short	(.L_334 - .L_333)
.L_333:
        /*000c*/ 	.word	0x00000000
        /*0010*/ 	.short	0x0000
        /*0012*/ 	.short	0x0000
        /*0014*/ 	.byte	0x00, 0xf0, 0x41, 0x07


	//----- nvinfo : EIATTR_SPARSE_MMA_MASK
	.align		4
.L_334:
        /*0018*/ 	.byte	0x03, 0x50
        /*001a*/ 	.short	0x0000


	//----- nvinfo : EIATTR_MAXREG_COUNT
	.align		4
        /*001c*/ 	.byte	0x03, 0x1b
        /*001e*/ 	.short	0x00ff


	//----- nvinfo : EIATTR_NUM_BARRIERS
	.align		4
        /*0020*/ 	.byte	0x02, 0x4c
        /*0022*/ 	.byte	0x01
	.zero		1


	//----- nvinfo : EIATTR_ANNOTATIONS
	.align		4
        /*0024*/ 	.byte	0x04, 0x55
        /*0026*/ 	.short	(.L_336 - .L_335)


	//   ....[0]....
.L_335:
        /* <DEDUP_REMOVED lines=51> */


	//----- nvinfo : EIATTR_MERCURY_ISA_VERSION
	.align		4
.L_336:
        /*0348*/ 	.byte	0x03, 0x5f
        /*034a*/ 	.short	0x0101


	//----- nvinfo : EIATTR_COOP_GROUP_MASK_REGIDS
	.align		4
        /*034c*/ 	.byte	0x04, 0x29
        /*034e*/ 	.short	(.L_338 - .L_337)


	//   ....[0]....
.L_337:
        /*0350*/ 	.word	0xffffffff


	//   ....[1]....
        /*0354*/ 	.word	0xffffffff


	//   ....[2]....
        /*0358*/ 	.word	0xffffffff


	//   ....[3]....
        /*035c*/ 	.word	0xffffffff


	//   ....[4]....
        /*0360*/ 	.word	0xffffffff


	//   ....[5]....
        /*0364*/ 	.word	0xffffffff


	//   ....[6]....
        /*0368*/ 	.word	0xffffffff


	//   ....[7]....
        /*036c*/ 	.word	0xffffffff


	//   ....[8]....
        /*0370*/ 	.word	0xffffffff


	//   ....[9]....
        /*0374*/ 	.word	0xffffffff


	//   ....[10]....
        /*0378*/ 	.word	0xffffffff


	//   ....[11]....
        /*037c*/ 	.word	0xffffffff


	//   ....[12]....
        /*0380*/ 	.word	0xffffffff


	//   ....[13]....
        /*0384*/ 	.word	0xffffffff


	//   ....[14]....
        /*0388*/ 	.word	0xffffffff


	//   ....[15]....
        /*038c*/ 	.word	0xffffffff


	//   ....[16]....
        /*0390*/ 	.word	0xffffffff


	//   ....[17]....
        /*0394*/ 	.word	0xffffffff


	//   ....[18]....
        /*0398*/ 	.word	0xffffffff


	//   ....[19]....
        /*039c*/ 	.word	0xffffffff


	//   ....[20]....
        /*03a0*/ 	.word	0xffffffff


	//   ....[21]....
        /*03a4*/ 	.word	0xffffffff


	//   ....[22]....
        /*03a8*/ 	.word	0xffffffff


	//   ....[23]....
        /*03ac*/ 	.word	0xffffffff


	//----- nvinfo : EIATTR_COOP_GROUP_INSTR_OFFSETS
	.align		4
.L_338:
        /*03b0*/ 	.byte	0x04, 0x28
        /*03b2*/ 	.short	(.L_340 - .L_339)


	//   ....[0]....
.L_339:
        /*03b4*/ 	.word	0x00003f40


	//   ....[1]....
        /*03b8*/ 	.word	0x000041f0


	//   ....[2]....
        /*03bc*/ 	.word	0x000042d0


	//   ....[3]....
        /*03c0*/ 	.word	0x00004490


	//   ....[4]....
        /*03c4*/ 	.word	0x000047e0


	//   ....[5]....
        /*03c8*/ 	.word	0x00004860


	//   ....[6]....
        /*03cc*/ 	.word	0x00004a60


	//   ....[7]....
        /*03d0*/ 	.word	0x00004ba0


	//   ....[8]....
        /*03d4*/ 	.word	0x0000b010


	//   ....[9]....
        /*03d8*/ 	.word	0x0000b040


	//   ....[10]....
        /*03dc*/ 	.word	0x0000b070


	//   ....[11]....
        /*03e0*/ 	.word	0x0000b120


	//   ....[12]....
        /*03e4*/ 	.word	0x0000b230


	//   ....[13]....
        /*03e8*/ 	.word	0x0000b280


	//   ....[14]....
        /*03ec*/ 	.word	0x0000b320


	//   ....[15]....
        /*03f0*/ 	.word	0x0000b360


	//   ....[16]....
        /*03f4*/ 	.word	0x000104f0


	//   ....[17]....
        /*03f8*/ 	.word	0x00010500


	//   ....[18]....
        /*03fc*/ 	.word	0x00010510


	//   ....[19]....
        /*0400*/ 	.word	0x00010520


	//   ....[20]....
        /*0404*/ 	.word	0x00010550


	//   ....[21]....
        /*0408*/ 	.word	0x00010570


	//   ....[22]....
        /*040c*/ 	.word	0x00010590


	//   ....[23]....
        /*0410*/ 	.word	0x000105a0


	//----- nvinfo : EIATTR_EXIT_INSTR_OFFSETS
	.align		4
.L_340:
        /*0414*/ 	.byte	0x04, 0x1c
        /*0416*/ 	.short	(.L_342 - .L_341)


	//   ....[0]....
.L_341:
        /*0418*/ 	.word	0x000005d0


	//   ....[1]....
        /*041c*/ 	.word	0x00011980


	//   ....[2]....
        /*0420*/ 	.word	0x00011a60


	//   ....[3]....
        /*0424*/ 	.word	0x00012570


	//   ....[4]....
        /*0428*/ 	.word	0x00012600


	//----- nvinfo : EIATTR_CRS_STACK_SIZE
	.align		4
.L_342:
        /*042c*/ 	.byte	0x04, 0x1e
        /*042e*/ 	.short	(.L_344 - .L_343)
.L_343:
        /*0430*/ 	.word	0x00000000


	//----- nvinfo : EIATTR_CBANK_PARAM_SIZE
	.align		4
.L_344:
        /*0434*/ 	.byte	0x03, 0x19
        /*0436*/ 	.short	0x01d0


	//----- nvinfo : EIATTR_PARAM_CBANK
	.align		4
        /*0438*/ 	.byte	0x04, 0x0a
        /*043a*/ 	.short	(.L_346 - .L_345)
	.align		4
.L_345:
        /*043c*/ 	.word	index@(.nv.constant0._ZN5flash16flash_fwd_kernelI23Flash_fwd_kernel_traitsILi32ELi128ELi128ELi4ELb0ELb0EN7cutlass6half_tE19Flash_kernel_traitsILi32ELi128ELi128ELi4ES3_EELb1ELb0ELb0ELb0ELb0ELb0ELb0ELb0EEEvNS_16Flash_fwd_paramsE)
        /*0440*/ 	.short	0x0210
        /*0442*/ 	.short	0x01d0


	//----- nvinfo : EIATTR_SW_WAR
	.align		4
.L_346:
        /*0444*/ 	.byte	0x04, 0x36
        /*0446*/ 	.short	(.L_348 - .L_347)
.L_347:
        /*0448*/ 	.word	0x00000008
.L_348:


//--------------------- .nv.info._ZN5flash16flash_fwd_kernelI23Flash_fwd_kernel_traitsILi32ELi128ELi128ELi4ELb0ELb0EN7cutlass6half_tE19Flash_kernel_traitsILi32ELi128ELi128ELi4ES3_EELb1ELb0ELb1ELb0ELb0ELb0ELb0ELb0EEEvNS_16Flash_fwd_paramsE --------------------------
	.section	.nv.info._ZN5flash16flash_fwd_kernelI23Flash_fwd_kernel_traitsILi32ELi128ELi128ELi4ELb0ELb0EN7cutlass6half_tE19Flash_kernel_traitsILi32ELi128ELi128ELi4ES3_EELb1ELb0ELb1ELb0ELb0ELb0ELb0ELb0EEEvNS_16Flash_fwd_paramsE,"",@"SHT_CUDA_INFO"
	.sectionflags	@""
	.align	4


	//----- nvinfo : EIATTR_CUDA_API_VERSION
	.align		4
        /*0000*/ 	.byte	0x04, 0x37
        /*0002*/ 	.short	(.L_350 - .L_349)
.L_349:
        /*0004*/ 	.word	0x00000082


	//----- nvinfo : EIATTR_KPARAM_INFO
	.align		4
.L_350:
        /*0008*/ 	.byte	0x04, 0x17
        /*000a*/ 	.short	(.L_352 - .L_351)
.L_351:
        /*000c*/ 	.word	0x00000000
        /*0010*/ 	.short	0x0000
        /*0012*/ 	.short	0x0000
        /*0014*/ 	.byte	0x00, 0xf0, 0x41, 0x07


	//----- nvinfo : EIATTR_SPARSE_MMA_MASK
	.align		4
.L_352:
        /*0018*/ 	.byte	0x03, 0x50
        /*001a*/ 	.short	0x0000


	//----- nvinfo : EIATTR_MAXREG_COUNT
	.align		4
        /*001c*/ 	.byte	0x03, 0x1b
        /*001e*/ 	.short	0x00ff


	//----- nvinfo : EIATTR_NUM_BARRIERS
	.align		4
        /*0020*/ 	.byte	0x02, 0x4c
        /*0022*/ 	.byte	0x01
	.zero		1


	//----- nvinfo : EIATTR_ANNOTATIONS
	.align		4
        /*0024*/ 	.byte	0x04, 0x55
        /*0026*/ 	.short	(.L_354 - .L_353)


	//   ....[0]....
.L_353:
        /* <DEDUP_REMOVED lines=65> */


	//----- nvinfo : EIATTR_MERCURY_ISA_VERSION
	.align		4
.L_354:
        /*0420*/ 	.byte	0x03, 0x5f
        /*0422*/ 	.short	0x0101


	//----- nvinfo : EIATTR_INT_WARP_WIDE_INSTR_OFFSETS
	.align		4
        /*0424*/ 	.byte	0x04, 0x31
        /*0426*/ 	.short	(.L_356 - .L_355)


	//   ....[0]....
.L_355:
        /*0428*/ 	.word	0x0000b260


	//----- nvinfo : EIATTR_COOP_GROUP_MASK_REGIDS
	.align		4
.L_356:
        /*042c*/ 	.byte	0x04, 0x29
        /*042e*/ 	.short	(.L_358 - .L_357)


	//   ....[0]....
.L_357:
        /*0430*/ 	.word	0xffffffff


	//   ....[1]....
        /*0434*/ 	.word	0xffffffff


	//   ....[2]....
        /*0438*/ 	.word	0xffffffff


	//   ....[3]....
        /*043c*/ 	.word	0xffffffff


	//   ....[4]....
        /*0440*/ 	.word	0xffffffff


	//   ....[5]....
        /*0444*/ 	.word	0xffffffff


	//   ....[6]....
        /*0448*/ 	.word	0xffffffff


	//   ....[7]....
        /*044c*/ 	.word	0xffffffff


	//   ....[8]....
        /*0450*/ 	.word	0xffffffff


	//   ....[9]....
        /*0454*/ 	.word	0xffffffff


	//   ....[10]....
        /*0458*/ 	.word	0xffffffff


	//   ....[11]....
        /*045c*/ 	.word	0xffffffff


	//   ....[12]....
        /*0460*/ 	.word	0xffffffff


	//   ....[13]....
        /*0464*/ 	.word	0xffffffff


	//   ....[14]....
        /*0468*/ 	.word	0xffffffff


	//   ....[15]....
        /*046c*/ 	.word	0xffffffff


	//   ....[16]....
        /*0470*/ 	.word	0xffffffff


	//   ....[17]....
        /*0474*/ 	.word	0xffffffff


	//   ....[18]....
        /*0478*/ 	.word	0xffffffff


	//   ....[19]....
        /*047c*/ 	.word	0xffffffff


	//   ....[20]....
        /*0480*/ 	.word	0xffffffff


	//   ....[21]....
        /*0484*/ 	.word	0xffffffff


	//   ....[22]....
        /*0488*/ 	.word	0xffffffff


	//   ....[23]....
        /*048c*/ 	.word	0xffffffff


	//   ....[24]....
        /*0490*/ 	.word	0xffffffff


	//   ....[25]....
        /*0494*/ 	.word	0xffffffff


	//   ....[26]....
        /*0498*/ 	.word	0xffffffff


	//   ....[27]....
        /*049c*/ 	.word	0xffffffff


	//   ....[28]....
        /*04a0*/ 	.word	0xffffffff


	//   ....[29]....
        /*04a4*/ 	.word	0xffffffff


	//   ....[30]....
        /*04a8*/ 	.word	0xffffffff


	//   ....[31]....
        /*04ac*/ 	.word	0xffffffff


	//----- nvinfo : EIATTR_COOP_GROUP_INSTR_OFFSETS
	.align		4
.L_358:
        /*04b0*/ 	.byte	0x04, 0x28
        /*04b2*/ 	.short	(.L_360 - .L_359)


	//   ....[0]....
.L_359:
        /*04b4*/ 	.word	0x00005d80


	//   ....[1]....
        /*04b8*/ 	.word	0x00005db0


	//   ....[2]....
        /*04bc*/ 	.word	0x00005ea0


	//   ....[3]....
        /*04c0*/ 	.word	0x00005ef0


	//   ....[4]....
        /*04c4*/ 	.word	0x000062a0


	//   ....[5]....
        /*04c8*/ 	.word	0x000063c0


	//   ....[6]....
        /*04cc*/ 	.word	0x00006640


	//   ....[7]....
        /*04d0*/ 	.word	0x000068b0


	//   ....[8]....
        /*04d4*/ 	.word	0x0000e4c0


	//   ....[9]....
        /*04d8*/ 	.word	0x0000e4f0


	//   ....[10]....
        /*04dc*/ 	.word	0x0000e620


	//   ....[11]....
        /*04e0*/ 	.word	0x0000e6b0


	//   ....[12]....
        /*04e4*/ 	.word	0x0000e700


	//   ....[13]....
        /*04e8*/ 	.word	0x0000e750


	//   ....[14]....
        /*04ec*/ 	.word	0x0000e7c0


	//   ....[15]....
        /*04f0*/ 	.word	0x0000e8c0


	//   ....[16]....
        /*04f4*/ 	.word	0x00017770


	//   ....[17]....
        /*04f8*/ 	.word	0x000177e0


	//   ....[18]....
        /*04fc*/ 	.word	0x000178a0


	//   ....[19]....
        /*0500*/ 	.word	0x00017950


	//   ....[20]....
        /*0504*/ 	.word	0x00017b30


	//   ....[21]....
        /*0508*/ 	.word	0x00017b70


	//   ....[22]....
        /*050c*/ 	.word	0x00017d40


	//   ....[23]....
        /*0510*/ 	.word	0x00017d90


	//   ....[24]....
        /*0514*/ 	.word	0x0001c940


	//   ....[25]....
        /*0518*/ 	.word	0x0001c950


	//   ....[26]....
        /*051c*/ 	.word	0x0001c960


	//   ....[27]....
        /*0520*/ 	.word	0x0001c970


	//   ....[28]....
        /*0524*/ 	.word	0x0001c9a0


	//   ....[29]....
        /*0528*/ 	.word	0x0001c9c0


	//   ....[30]....
        /*052c*/ 	.word	0x0001c9e0


	//   ....[31]....
        /*0530*/ 	.word	0x0001ca10


	//----- nvinfo : EIATTR_EXIT_INSTR_OFFSETS
	.align		4
.L_360:
        /*0534*/ 	.byte	0x04, 0x1c
        /*0536*/ 	.short	(.L_362 - .L_361)


	//   ....[0]....
.L_361:
        /*0538*/ 	.word	0x00000710


	//   ....[1]....
        /*053c*/ 	.word	0x00001340


	//   ....[2]....
        /*0540*/ 	.word	0x000013d0


	//   ....[3]....
        /*0544*/ 	.word	0x0001dde0


	//   ....[4]....
        /*0548*/ 	.word	0x0001dec0


	//----- nvinfo : EIATTR_CRS_STACK_SIZE
	.align		4
.L_362:
        /*054c*/ 	.byte	0x04, 0x1e
        /*054e*/ 	.short	(.L_364 - .L_363)
.L_363:
        /*0550*/ 	.word	0x00000000


	//----- nvinfo : EIATTR_CBANK_PARAM_SIZE
	.align		4
.L_364:
        /*0554*/ 	.byte	0x03, 0x19
        /*0556*/ 	.short	0x01d0


	//----- nvinfo : EIATTR_PARAM_CBANK
	.align		4
        /*0558*/ 	.byte	0x04, 0x0a
        /*055a*/ 	.short	(.L_366 - .L_365)
	.align		4
.L_365:
        /*055c*/ 	.word	index@(.nv.constant0._ZN5flash16flash_fwd_kernelI23Flash_fwd_kernel_traitsILi32ELi128ELi128ELi4ELb0ELb0EN7cutlass6half_tE19Flash_kernel_traitsILi32ELi128ELi128ELi4ES3_EELb1ELb0ELb1ELb0ELb0ELb0ELb0ELb0EEEvNS_16Flash_fwd_paramsE)
        /*0560*/ 	.short	0x0210
        /*0562*/ 	.short	0x01d0


	//----- nvinfo : EIATTR_SW_WAR
	.align		4
.L_366:
        /*0564*/ 	.byte	0x04, 0x36
        /*0566*/ 	.short	(.L_368 - .L_367)
.L_367:
        /*0568*/ 	.word	0x00000008
.L_368:


//--------------------- .nv.info._ZN5flash16flash_fwd_kernelI23Flash_fwd_kernel_traitsILi32ELi128ELi128ELi4ELb0ELb0EN7cutlass6half_tE19Flash_kernel_traitsILi32ELi128ELi128ELi4ES3_EELb1ELb0ELb0ELb0ELb1ELb1ELb0ELb0EEEvNS_16Flash_fwd_paramsE --------------------------
	.section	.nv.info._ZN5flash16flash_fwd_kernelI23Flash_fwd_kernel_traitsILi32ELi128ELi128ELi4ELb0ELb0EN7cutlass6half_tE19Flash_kernel_traitsILi32ELi128ELi128ELi4ES3_EELb1ELb0ELb0ELb0ELb1ELb1ELb0ELb0EEEvNS_16Flash_fwd_paramsE,"",@"SHT_CUDA_INFO"
	.sectionflags	@""
	.align	4


	//----- nvinfo : EIATTR_CUDA_API_VERSION
	.align		4
        /*0000*/ 	.byte	0x04, 0x37
        /*0002*/ 	.short	(.L_370 - .L_369)
.L_369:
        /*0004*/ 	.word	0x00000082


	//----- nvinfo : EIATTR_KPARAM_INFO
	.align		4
.L_370:
        /*0008*/ 	.byte	0x04, 0x17
        /*000a*/ 	.short	(.L_372 - .L_371)
.L_371:
        /*000c*/ 	.word	0x00000000
        /*0010*/ 	.short	0x0000
        /*0012*/ 	.short	0x0000
        /*0014*/ 	.byte	0x00, 0xf0, 0x41, 0x07


	//----- nvinfo : EIATTR_SPARSE_MMA_MASK
	.align		4
.L_372:
        /*0018*/ 	.byte	0x03, 0x50
        /*001a*/ 	.short	0x0000


	//----- nvinfo : EIATTR_MAXREG_COUNT
	.align		4
        /*001c*/ 	.byte	0x03, 0x1b
        /*001e*/ 	.short	0x00ff


	//----- nvinfo : EIATTR_NUM_BARRIERS
	.align		4
        /*0020*/ 	.byte	0x02, 0x4c
        /*0022*/ 	.byte	0x01
	.zero		1


	//----- nvinfo : EIATTR_ANNOTATIONS
	.align		4
        /*0024*/ 	.byte	0x04, 0x55
        /*0026*/ 	.short	(.L_374 - .L_373)


	//   ....[0]....
.L_373:
        /* <DEDUP_REMOVED lines=31> */


	//----- nvinfo : EIATTR_MERCURY_ISA_VERSION
	.align		4
.L_374:
        /*0208*/ 	.byte	0x03, 0x5f
        /*020a*/ 	.short	0x0101


	//----- nvinfo : EIATTR_COOP_GROUP_MASK_REGIDS
	.align		4
        /*020c*/ 	.byte	0x04, 0x29
        /*020e*/ 	.short	(.L_376 - .L_375)


	//   ....[0]....
.L_375:
        /*0210*/ 	.word	0xffffffff


	//   ....[1]....
        /*0214*/ 	.word	0xffffffff


	//   ....[2]....
        /*0218*/ 	.word	0xffffffff


	//   ....[3]....
        /*021c*/ 	.word	0xffffffff


	//   ....[4]....
        /*0220*/ 	.word	0xffffffff


	//   ....[5]....
        /*0224*/ 	.word	0xffffffff


	//   ....[6]....
        /*0228*/ 	.word	0xffffffff


	//   ....[7]....
        /*022c*/ 	.word	0xffffffff


	//   ....[8]....
        /*0230*/ 	.word	0xffffffff


	//   ....[9]....
        /*0234*/ 	.word	0xffffffff


	//   ....[10]....
        /*0238*/ 	.word	0xffffffff


	//   ....[11]....
        /*023c*/ 	.word	0xffffffff


	//   ....[12]....
        /*0240*/ 	.word	0xffffffff


	//   ....[13]....
        /*0244*/ 	.word	0xffffffff


	//   ....[14]....
        /*0248*/ 	.word	0xffffffff


	//   ....[15]....
        /*024c*/ 	.word	0xffffffff


	//   ....[16]....
        /*0250*/ 	.word	0xffffffff


	//   ....[17]....
        /*0254*/ 	.word	0xffffffff


	//   ....[18]....
        /*0258*/ 	.word	0xffffffff


	//   ....[19]....
        /*025c*/ 	.word	0xffffffff


	//   ....[20]....
        /*0260*/ 	.word	0xffffffff


	//   ....[21]....
        /*0264*/ 	.word	0xffffffff


	//   ....[22]....
        /*0268*/ 	.word	0xffffffff


	//   ....[23]....
        /*026c*/ 	.word	0xffffffff


	//----- nvinfo : EIATTR_COOP_GROUP_INSTR_OFFSETS
	.align		4
.L_376:
        /*0270*/ 	.byte	0x04, 0x28
        /*0272*/ 	.short	(.L_378 - .L_377)


	//   ....[0]....
.L_377:
        /*0274*/ 	.word	0x000023f0


	//   ....[1]....
        /*0278*/ 	.word	0x00002510


	//   ....[2]....
        /*027c*/ 	.word	0x000026f0


	//   ....[3]....
        /*0280*/ 	.word	0x00002720


	//   ....[4]....
        /*0284*/ 	.word	0x000028c0


	//   ....[5]....
        /*0288*/ 	.word	0x00002a80


	//   ....[6]....
        /*028c*/ 	.word	0x00002af0


	//   ....[7]....
        /*0290*/ 	.word	0x00002bc0


	//   ....[8]....
        /*0294*/ 	.word	0x00008a60


	//   ....[9]....
        /*0298*/ 	.word	0x00008b00


	//   ....[10]....
        /*029c*/ 	.word	0x00008c60


	//   ....[11]....
        /*02a0*/ 	.word	0x00008dc0


	//   ....[12]....
        /*02a4*/ 	.word	0x00008e00


	//   ....[13]....
        /*02a8*/ 	.word	0x00008f50


	//   ....[14]....
        /*02ac*/ 	.word	0x00008f90


	//   ....[15]....
        /*02b0*/ 	.word	0x00009110


	//   ....[16]....
        /*02b4*/ 	.word	0x0000e2d0


	//   ....[17]....
        /*02b8*/ 	.word	0x0000e310


	//   ....[18]....
        /*02bc*/ 	.word	0x0000e350


	//   ....[19]....
        /*02c0*/ 	.word	0x0000e360


	//   ....[20]....
        /*02c4*/ 	.word	0x0000e3e0


	//   ....[21]....
        /*02c8*/ 	.word	0x0000e400


	//   ....[22]....
        /*02cc*/ 	.word	0x0000e420


	//   ....[23]....
        /*02d0*/ 	.word	0x0000e430


	//----- nvinfo : EIATTR_EXIT_INSTR_OFFSETS
	.align		4
.L_378:
        /*02d4*/ 	.byte	0x04, 0x1c
        /*02d6*/ 	.short	(.L_380 - .L_379)


	//   ....[0]....
.L_379:
        /*02d8*/ 	.word	0x00000300


	//   ....[1]....
        /*02dc*/ 	.word	0x0000f430


	//----- nvinfo : EIATTR_CRS_STACK_SIZE
	.align		4
.L_380:
        /*02e0*/ 	.byte	0x04, 0x1e
        /*02e2*/ 	.short	(.L_382 - .L_381)
.L_381:
        /*02e4*/ 	.word	0x00000000


	//----- nvinfo : EIATTR_CBANK_PARAM_SIZE
	.align		4
.L_382:
        /*02e8*/ 	.byte	0x03, 0x19
        /*02ea*/ 	.short	0x01d0


	//----- nvinfo : EIATTR_PARAM_CBANK
	.align		4
        /*02ec*/ 	.byte	0x04, 0x0a
        /*02ee*/ 	.short	(.L_384 - .L_383)
	.align		4
.L_383:
        /*02f0*/ 	.word	index@(.nv.constant0._ZN5flash16flash_fwd_kernelI23Flash_fwd_kernel_traitsILi32ELi128ELi128ELi4ELb0ELb0EN7cutlass6half_tE19Flash_kernel_traitsILi32ELi128ELi128ELi4ES3_EELb1ELb0ELb0ELb0ELb1ELb1ELb0ELb0EEEvNS_16Flash_fwd_paramsE)
        /*02f4*/ 	.short	0x0210
        /*02f6*/ 	.short	0x01d0


	//----- nvinfo : EIATTR_SW_WAR
	.align		4
.L_384:
        /*02f8*/ 	.byte	0x04, 0x36
        /*02fa*/ 	.short	(.L_386 - .L_385)
.L_385:
        /*02fc*/ 	.word	0x00000008
.L_386:


//--------------------- .nv.info._ZN5flash16flash_fwd_kernelI23Flash_fwd_kernel_traitsILi32ELi128ELi128ELi4ELb0ELb0EN7cutlass6half_tE19Flash_kernel_traitsILi32ELi128ELi128ELi4ES3_EELb0ELb0ELb0ELb0ELb1ELb1ELb1ELb0EEEvNS_16Flash_fwd_paramsE --------------------------
	.section	.nv.info._ZN5flash16flash_fwd_kernelI23Flash_fwd_kernel_traitsILi32ELi128ELi128ELi4ELb0ELb0EN7cutlass6half_tE19Flash_kernel_traitsILi32ELi128ELi128ELi4ES3_EELb0ELb0ELb0ELb0ELb1ELb1ELb1ELb0EEEvNS_16Flash_fwd_paramsE,"",@"SHT_CUDA_INFO"
	.sectionflags	@""
	.align	4


	//----- nvinfo : EIATTR_CUDA_API_VERSION
	.align		4
        /*0000*/ 	.byte	0x04, 0x37
        /*0002*/ 	.short	(.L_388 - .L_387)
.L_387:
        /*0004*/ 	.word	0x00000082


	//----- nvinfo : EIATTR_KPARAM_INFO
	.align		4
.L_388:
        /*0008*/ 	.byte	0x04, 0x17
        /*000a*/ 	.short	(.L_390 - .L_389)
.L_389:
        /*000c*/ 	.word	0x00000000
        /*0010*/ 	.short	0x0000
        /*0012*/ 	.short	0x0000
        /*0014*/ 	.byte	0x00, 0xf0, 0x41, 0x07


	//----- nvinfo : EIATTR_SPARSE_MMA_MASK
	.align		4
.L_390:
        /*0018*/ 	.byte	0x03, 0x50
        /*001a*/ 	.short	0x0000


	//----- nvinfo : EIATTR_MAXREG_COUNT
	.align		4
        /*001c*/ 	.byte	0x03, 0x1b
        /*001e*/ 	.short	0x00ff


	//----- nvinfo : EIATTR_NUM_BARRIERS
	.align		4
        /*0020*/ 	.byte	0x02, 0x4c
        /*0022*/ 	.byte	0x01
	.zero		1


	//----- nvinfo : EIATTR_ANNOTATIONS
	.align		4
        /*0024*/ 	.byte	0x04, 0x55
        /*0026*/ 	.short	(.L_392 - .L_391)


	//   ....[0]....
.L_391:
        /* <DEDUP_REMOVED lines=14> */


	//----- nvinfo : EIATTR_MERCURY_ISA_VERSION
	.align		4
.L_392:
        /*00f8*/ 	.byte	0x03, 0x5f
        /*00fa*/ 	.short	0x0101


	//----- nvinfo : EIATTR_COOP_GROUP_MASK_REGIDS
	.align		4
        /*00fc*/ 	.byte	0x04, 0x29
        /*00fe*/ 	.short	(.L_394 - .L_393)


	//   ....[0]....
.L_393:
        /*0100*/ 	.word	0xffffffff


	//   ....[1]....
        /*0104*/ 	.word	0xffffffff


	//   ....[2]....
        /*0108*/ 	.word	0xffffffff


	//   ....[3]....
        /*010c*/ 	.word	0xffffffff


	//   ....[4]....
        /*0110*/ 	.word	0xffffffff


	//   ....[5]....
        /*0114*/ 	.word	0xffffffff


	//   ....[6]....
        /*0118*/ 	.word	0xffffffff


	//   ....[7]....
        /*011c*/ 	.word	0xffffffff


	//   ....[8]....
        /*0120*/ 	.word	0xffffffff


	//   ....[9]....
        /*0124*/ 	.word	0xffffffff


	//   ....[10]....
        /*0128*/ 	.word	0xffffffff


	//   ....[11]....
        /*012c*/ 	.word	0xffffffff


	//   ....[12]....
        /*0130*/ 	.word	0xffffffff


	//   ....[13]....
        /*0134*/ 	.word	0xffffffff


	//   ....[14]....
        /*0138*/ 	.word	0xffffffff


	//   ....[15]....
        /*013c*/ 	.word	0xffffffff


	//   ....[16]....
        /*0140*/ 	.word	0xffffffff


	//   ....[17]....
        /*0144*/ 	.word	0xffffffff


	//   ....[18]....
        /*0148*/ 	.word	0xffffffff


	//   ....[19]....
        /*014c*/ 	.word	0xffffffff


	//   ....[20]....
        /*0150*/ 	.word	0xffffffff


	//   ....[21]....
        /*0154*/ 	.word	0xffffffff


	//   ....[22]....
        /*0158*/ 	.word	0xffffffff


	//   ....[23]....
        /*015c*/ 	.word	0xffffffff


	//----- nvinfo : EIATTR_COOP_GROUP_INSTR_OFFSETS
	.align		4
.L_394:
        /*0160*/ 	.byte	0x04, 0x28
        /*0162*/ 	.short	(.L_396 - .L_395)


	//   ....[0]....
.L_395:
        /*0164*/ 	.word	0x00002820


	//   ....[1]....
        /*0168*/ 	.word	0x000028a0


	//   ....[2]....
        /*016c*/ 	.word	0x00002e60


	//   ....[3]....
        /*0170*/ 	.word	0x00002ea0


	//   ....[4]....
        /*0174*/ 	.word	0x000036c0


	//   ....[5]....
        /*0178*/ 	.word	0x00003770


	//   ....[6]....
        /*017c*/ 	.word	0x000037c0


	//   ....[7]....
        /*0180*/ 	.word	0x00003890


	//   ....[8]....
        /*0184*/ 	.word	0x00007450


	//   ....[9]....
        /*0188*/ 	.word	0x000074a0


	//   ....[10]....
        /*018c*/ 	.word	0x00007500


	//   ....[11]....
        /*0190*/ 	.word	0x00007510


	//   ....[12]....
        /*0194*/ 	.word	0x00007560


	//   ....[13]....
        /*0198*/ 	.word	0x00007570


	//   ....[14]....
        /*019c*/ 	.word	0x00007580


	//   ....[15]....
        /*01a0*/ 	.word	0x00007590


	//   ....[16]....
        /*01a4*/ 	.word	0x00009d00


	//   ....[17]....
        /*01a8*/ 	.word	0x00009d10


	//   ....[18]....
        /*01ac*/ 	.word	0x00009d20


	//   ....[19]....
        /*01b0*/ 	.word	0x00009d40


	//   ....[20]....
        /*01b4*/ 	.word	0x00009d60


	//   ....[21]....
        /*01b8*/ 	.word	0x00009d80


	//   ....[22]....
        /*01bc*/ 	.word	0x00009d90


	//   ....[23]....
        /*01c0*/ 	.word	0x00009dc0


	//----- nvinfo : EIATTR_EXIT_INSTR_OFFSETS
	.align		4
.L_396:
        /*01c4*/ 	.byte	0x04, 0x1c
        /*01c6*/ 	.short	(.L_398 - .L_397)


	//   ....[0]....
.L_397:
        /*01c8*/ 	.word	0x00000150


	//   ....[1]....
        /*01cc*/ 	.word	0x0000acc0


	//----- nvinfo : EIATTR_CRS_STACK_SIZE
	.align		4
.L_398:
        /*01d0*/ 	.byte	0x04, 0x1e
        /*01d2*/ 	.short	(.L_400 - .L_399)
.L_399:
        /*01d4*/ 	.word	0x00000000


	//----- nvinfo : EIATTR_CBANK_PARAM_SIZE
	.align		4
.L_400:
        /*01d8*/ 	.byte	0x03, 0x19
        /*01da*/ 	.short	0x01d0


	//----- nvinfo : EIATTR_PARAM_CBANK
	.align		4
        /*01dc*/ 	.byte	0x04, 0x0a
        /*01de*/ 	.short	(.L_402 - .L_401)
	.align		4
.L_401:
        /*01e0*/ 	.word	index@(.nv.constant0._ZN5flash16flash_fwd_kernelI23Flash_fwd_kernel_traitsILi32ELi128ELi128ELi4ELb0ELb0EN7cutlass6half_tE19Flash_kernel_traitsILi32ELi128ELi128ELi4ES3_EELb0ELb0ELb0ELb0ELb1ELb1ELb1ELb0EEEvNS_16Flash_fwd_paramsE)
        /*01e4*/ 	.short	0x0210
        /*01e6*/ 	.short	0x01d0


	//----- nvinfo : EIATTR_SW_WAR
	.align		4
.L_402:
        /*01e8*/ 	.byte	0x04, 0x36
        /*01ea*/ 	.short	(.L_404 - .L_403)
.L_403:
        /*01ec*/ 	.word	0x00000008
.L_404:


//--------------------- .nv.info._ZN5flash16flash_fwd_kernelI23Flash_fwd_kernel_traitsILi32ELi128ELi128ELi4ELb0ELb0EN7cutlass6half_tE19Flash_kernel_traitsILi32ELi128ELi128ELi4ES3_EELb1ELb0ELb0ELb1ELb0ELb0ELb0ELb0EEEvNS_16Flash_fwd_paramsE --------------------------
	.section	.nv.info._ZN5flash16flash_fwd_kernelI23Flash_fwd_kernel_traitsILi32ELi128ELi128ELi4ELb0ELb0EN7cutlass6half_tE19Flash_kernel_traitsILi32ELi128ELi128ELi4ES3_EELb1ELb0ELb0ELb1ELb0ELb0ELb0ELb0EEEvNS_16Flash_fwd_paramsE,"",@"SHT_CUDA_INFO"
	.sectionflags	@""
	.align	4


	//----- nvinfo : EIATTR_CUDA_API_VERSION
	.align		4
        /*0000*/ 	.byte	0x04, 0x37
        /*0002*/ 	.short	(.L_406 - .L_405)
.L_405:
        /*0004*/ 	.word	0x00000082


	//----- nvinfo : EIATTR_KPARAM_INFO
	.align		4
.L_406:
        /*0008*/ 	.byte	0x04, 0x17
        /*000a*/ 	.short	(.L_408 - .L_407)
.L_407:
        /*000c*/ 	.word	0x00000000
        /*0010*/ 	.short	0x0000
        /*0012*/ 	.short	0x0000
        /*0014*/ 	.byte	0x00, 0xf0, 0x41, 0x07


	//----- nvinfo : EIATTR_SPARSE_MMA_MASK
	.align		4
.L_408:
        /*0018*/ 	.byte	0x03, 0x50
        /*001a*/ 	.short	0x0000


	//----- nvinfo : EIATTR_MAXREG_COUNT
	.align		4
        /*001c*/ 	.byte	0x03, 0x1b
        /*001e*/ 	.short	0x00ff


	//----- nvinfo : EIATTR_NUM_BARRIERS
	.align		4
        /*0020*/ 	.byte	0x02, 0x4c
        /*0022*/ 	.byte	0x01
	.zero		1


	//----- nvinfo : EIATTR_ANNOTATIONS
	.align		4
        /*0024*/ 	.byte	0x04, 0x55
        /*0026*/ 	.short	(.L_410 - .L_409)


	//   ....[0]....
.L_409:
        /* <DEDUP_REMOVED lines=68> */


	//----- nvinfo : EIATTR_MERCURY_ISA_VERSION
	.align		4
.L_410:
        /*0458*/ 	.byte	0x03, 0x5f
        /*045a*/ 	.short	0x0101


	//----- nvinfo : EIATTR_COOP_GROUP_MASK_REGIDS
	.align		4
        /*045c*/ 	.byte	0x04, 0x29
        /*045e*/ 	.short	(.L_412 - .L_411)


	//   ....[0]....
.L_411:
        /*0460*/ 	.word	0xffffffff


	//   ....[1]....
        /*0464*/ 	.word	0xffffffff


	//   ....[2]....
        /*0468*/ 	.word	0xffffffff


	//   ....[3]....
        /*046c*/ 	.word	0xffffffff


	//   ....[4]....
        /*0470*/ 	.word	0xffffffff


	//   ....[5]....
        /*0474*/ 	.word	0xffffffff


	//   ....[6]....
        /*0478*/ 	.word	0xffffffff


	//   ....[7]....
        /*047c*/ 	.word	0xffffffff


	//   ....[8]....
        /*0480*/ 	.word	0xffffffff


	//   ....[9]....
        /*0484*/ 	.word	0xffffffff


	//   ....[10]....
        /*0488*/ 	.word	0xffffffff


	//   ....[11]....
        /*048c*/ 	.word	0xffffffff


	//   ....[12]....
        /*0490*/ 	.word	0xffffffff


	//   ....[13]....
        /*0494*/ 	.word	0xffffffff


	//   ....[14]....
        /*0498*/ 	.word	0xffffffff


	//   ....[15]....
        /*049c*/ 	.word	0xffffffff


	//   ....[16]....
        /*04a0*/ 	.word	0xffffffff


	//   ....[17]....
        /*04a4*/ 	.word	0xffffffff


	//   ....[18]....
        /*04a8*/ 	.word	0xffffffff


	//   ....[19]....
        /*04ac*/ 	.word	0xffffffff


	//   ....[20]....
        /*04b0*/ 	.word	0xffffffff


	//   ....[21]....
        /*04b4*/ 	.word	0xffffffff


	//   ....[22]....
        /*04b8*/ 	.word	0xffffffff


	//   ....[23]....
        /*04bc*/ 	.word	0xffffffff


	//----- nvinfo : EIATTR_COOP_GROUP_INSTR_OFFSETS
	.align		4
.L_412:
        /*04c0*/ 	.byte	0x04, 0x28
        /*04c2*/ 	.short	(.L_414 - .L_413)


	//   ....[0]....
.L_413:
        /*04c4*/ 	.word	0x000068b0


	//   ....[1]....
        /*04c8*/ 	.word	0x00006940


	//   ....[2]....
        /*04cc*/ 	.word	0x000069f0


	//   ....[3]....
        /*04d0*/ 	.word	0x00006aa0


	//   ....[4]....
        /*04d4*/ 	.word	0x00006c10


	//   ....[5]....
        /*04d8*/ 	.word	0x00006f90


	//   ....[6]....
        /*04dc*/ 	.word	0x000071d0


	//   ....[7]....
        /*04e0*/ 	.word	0x000073d0


	//   ....[8]....
        /*04e4*/ 	.word	0x0000ede0


	//   ....[9]....
        /*04e8*/ 	.word	0x0000eeb0


	//   ....[10]....
        /*04ec*/ 	.word	0x0000ef50


	//   ....[11]....
        /*04f0*/ 	.word	0x0000ef80


	//   ....[12]....
        /*04f4*/ 	.word	0x0000efb0


	//   ....[13]....
        /*04f8*/ 	.word	0x0000f020


	//   ....[14]....
        /*04fc*/ 	.word	0x0000f080


	//   ....[15]....
        /*0500*/ 	.word	0x0000f1a0


	//   ....[16]....
        /*0504*/ 	.word	0x000145c0


	//   ....[17]....
        /*0508*/ 	.word	0x000145d0


	//   ....[18]....
        /*050c*/ 	.word	0x000145e0


	//   ....[19]....
        /*0510*/ 	.word	0x000145f0


	//   ....[20]....
        /*0514*/ 	.word	0x00014620


	//   ....[21]....
        /*0518*/ 	.word	0x00014640


	//   ....[22]....
        /*051c*/ 	.word	0x00014660


	//   ....[23]....
        /*0520*/ 	.word	0x00014670


	//----- nvinfo : EIATTR_EXIT_INSTR_OFFSETS
	.align		4
.L_414:
        /*0524*/ 	.byte	0x04, 0x1c
        /*0526*/ 	.short	(.L_416 - .L_415)


	//   ....[0]....
.L_415:
        /*0528*/ 	.word	0x000005e0


	//   ....[1]....
        /*052c*/ 	.word	0x00015ab0


	//   ....[2]....
        /*0530*/ 	.word	0x00015b90


	//   ....[3]....
        /*0534*/ 	.word	0x000166a0


	//   ....[4]....
        /*0538*/ 	.word	0x00016730


	//----- nvinfo : EIATTR_CRS_STACK_SIZE
	.align		4
.L_416:
        /*053c*/ 	.byte	0x04, 0x1e
        /*053e*/ 	.short	(.L_418 - .L_417)
.L_417:
        /*0540*/ 	.word	0x00000000


	//----- nvinfo : EIATTR_CBANK_PARAM_SIZE
	.align		4
.L_418:
        /*0544*/ 	.byte	0x03, 0x19
        /*0546*/ 	.short	0x01d0


	//----- nvinfo : EIATTR_PARAM_CBANK
	.align		4
        /*0548*/ 	.byte	0x04, 0x0a
        /*054a*/ 	.short	(.L_420 - .L_419)
	.align		4
.L_419:
        /*054c*/ 	.word	index@(.nv.constant0._ZN5flash16flash_fwd_kernelI23Flash_fwd_kernel_traitsILi32ELi128ELi128ELi4ELb0ELb0EN7cutlass6half_tE19Flash_kernel_traitsILi32ELi128ELi128ELi4ES3_EELb1ELb0ELb0ELb1ELb0ELb0ELb0ELb0EEEvNS_16Flash_fwd_paramsE)
        /*0550*/ 	.short	0x0210
        /*0552*/ 	.short	0x01d0


	//----- nvinfo : EIATTR_SW_WAR
	.align		4
.L_420:
        /*0554*/ 	.byte	0x04, 0x36
        /*0556*/ 	.short	(.L_422 - .L_421)
.L_421:
        /*0558*/ 	.word	0x00000008
.L_422:


//--------------------- .nv.info._ZN5flash16flash_fwd_kernelI23Flash_fwd_kernel_traitsILi32ELi128ELi128ELi4ELb0ELb0EN7cutlass6half_tE19Flash_kernel_traitsILi32ELi128ELi128ELi4ES3_EELb1ELb0ELb0ELb0ELb0ELb0ELb0ELb1EEEvNS_16Flash_fwd_paramsE --------------------------
	.section	.nv.info._ZN5flash16flash_fwd_kernelI23Flash_fwd_kernel_traitsILi32ELi128ELi128ELi4ELb0ELb0EN7cutlass6half_tE19Flash_kernel_traitsILi32ELi128ELi128ELi4ES3_EELb1ELb0ELb0ELb0ELb0ELb0ELb0ELb1EEEvNS_16Flash_fwd_paramsE,"",@"SHT_CUDA_INFO"
	.sectionflags	@""
	.align	4


	//----- nvinfo : EIATTR_CUDA_API_VERSION
	.align		4
        /*0000*/ 	.byte	0x04, 0x37
        /*0002*/ 	.short	(.L_424 - .L_423)
.L_423:
        /*0004*/ 	.word	0x00000082


	//----- nvinfo : EIATTR_KPARAM_INFO
	.align		4
.L_424:
        /*0008*/ 	.byte	0x04, 0x17
        /*000a*/ 	.short	(.L_426 - .L_425)
.L_425:
        /*000c*/ 	.word	0x00000000
        /*0010*/ 	.short	0x0000
        /*0012*/ 	.short	0x0000
        /*0014*/ 	.byte	0x00, 0xf0, 0x41, 0x07


	//----- nvinfo : EIATTR_SPARSE_MMA_MASK
	.align		4
.L_426:
        /*0018*/ 	.byte	0x03, 0x50
        /*001a*/ 	.short	0x0000


	//----- nvinfo : EIATTR_MAXREG_COUNT
	.align		4
        /*001c*/ 	.byte	0x03, 0x1b
        /*001e*/ 	.short	0x00ff


	//----- nvinfo : EIATTR_NUM_BARRIERS
	.align		4
        /*0020*/ 	.byte	0x02, 0x4c
        /*0022*/ 	.byte	0x01
	.zero		1


	//----- nvinfo : EIATTR_ANNOTATIONS
	.align		4
        /*0024*/ 	.byte	0x04, 0x55
        /*0026*/ 	.short	(.L_428 - .L_427)


	//   ....[0]....
.L_427:
        /* <DEDUP_REMOVED lines=323> */


	//----- nvinfo : EIATTR_MERCURY_ISA_VERSION
	.align		4
.L_428:
        /*1440*/ 	.byte	0x03, 0x5f
        /*1442*/ 	.short	0x0101


	//----- nvinfo : EIATTR_COOP_GROUP_MASK_REGIDS
	.align		4
        /*1444*/ 	.byte	0x04, 0x29
        /*1446*/ 	.short	(.L_430 - .L_429)


	//   ....[0]....
.L_429:
        /*1448*/ 	.word	0xffffffff


	//   ....[1]....
        /*144c*/ 	.word	0xffffffff


	//   ....[2]....
        /*1450*/ 	.word	0xffffffff


	//   ....[3]....
        /*1454*/ 	.word	0xffffffff


	//   ....[4]....
        /*1458*/ 	.word	0xffffffff


	//   ....[5]....
        /*145c*/ 	.word	0xffffffff


	//   ....[6]....
        /*1460*/ 	.word	0xffffffff


	//   ....[7]....
        /*1464*/ 	.word	0xffffffff


	//   ....[8]....
        /*1468*/ 	.word	0xffffffff


	//   ....[9]....
        /*146c*/ 	.word	0xffffffff


	//   ....[10]....
        /*1470*/ 	.word	0xffffffff


	//   ....[11]....
        /*1474*/ 	.word	0xffffffff


	//   ....[12]....
        /*1478*/ 	.word	0xffffffff


	//   ....[13]....
        /*147c*/ 	.word	0xffffffff


	//   ....[14]....
        /*1480*/ 	.word	0xffffffff


	//   ....[15]....
        /*1484*/ 	.word	0xffffffff


	//   ....[16]....
        /*1488*/ 	.word	0xffffffff


	//   ....[17]....
        /*148c*/ 	.word	0xffffffff


	//   ....[18]....
        /*1490*/ 	.word	0xffffffff


	//   ....[19]....
        /*1494*/ 	.word	0xffffffff


	//   ....[20]....
        /*1498*/ 	.word	0xffffffff


	//   ....[21]....
        /*149c*/ 	.word	0xffffffff


	//   ....[22]....
        /*14a0*/ 	.word	0xffffffff


	//   ....[23]....
        /*14a4*/ 	.word	0xffffffff


	//----- nvinfo : EIATTR_COOP_GROUP_INSTR_OFFSETS
	.align		4
.L_430:
        /*14a8*/ 	.byte	0x04, 0x28
        /*14aa*/ 	.short	(.L_432 - .L_431)


	//   ....[0]....
.L_431:
        /*14ac*/ 	.word	0x00004700


	//   ....[1]....
        /*14b0*/ 	.word	0x00004760


	//   ....[2]....
        /*14b4*/ 	.word	0x00004790


	//   ....[3]....
        /*14b8*/ 	.word	0x00004840


	//   ....[4]....
        /*14bc*/ 	.word	0x00004890


	//   ....[5]....
        /*14c0*/ 	.word	0x000048d0


	//   ....[6]....
        /*14c4*/ 	.word	0x00004c50


	//   ....[7]....
        /*14c8*/ 	.word	0x000050a0


	//   ....[8]....
        /*14cc*/ 	.word	0x00011440


	//   ....[9]....
        /*14d0*/ 	.word	0x00011450


	//   ....[10]....
        /*14d4*/ 	.word	0x00011460


	//   ....[11]....
        /*14d8*/ 	.word	0x00011470


	//   ....[12]....
        /*14dc*/ 	.word	0x000114d0


	//   ....[13]....
        /*14e0*/ 	.word	0x00011510


	//   ....[14]....
        /*14e4*/ 	.word	0x000115c0


	//   ....[15]....
        /*14e8*/ 	.word	0x00011600


	//   ....[16]....
        /*14ec*/ 	.word	0x0001be90


	//   ....[17]....
        /*14f0*/ 	.word	0x0001beb0


	//   ....[18]....
        /*14f4*/ 	.word	0x0001bf50


	//   ....[19]....
        /*14f8*/ 	.word	0x0001bfe0


	//   ....[20]....
        /*14fc*/ 	.word	0x0001bff0


	//   ....[21]....
        /*1500*/ 	.word	0x0001c020


	//   ....[22]....
        /*1504*/ 	.word	0x0001c030


	//   ....[23]....
        /*1508*/ 	.word	0x0001c040


	//----- nvinfo : EIATTR_EXIT_INSTR_OFFSETS
	.align		4
.L_432:
        /*150c*/ 	.byte	0x04, 0x1c
        /*150e*/ 	.short	(.L_434 - .L_433)


	//   ....[0]....
.L_433:
        /*1510*/ 	.word	0x000006b0


	//   ....[1]....
        /*1514*/ 	.word	0x0001d2f0


	//   ....[2]....
        /*1518*/ 	.word	0x0001d3d0


	//   ....[3]....
        /*151c*/ 	.word	0x0001dea0


	//   ....[4]....
        /*1520*/ 	.word	0x0001df30


	//----- nvinfo : EIATTR_CRS_STACK_SIZE
	.align		4
.L_434:
        /*1524*/ 	.byte	0x04, 0x1e
        /*1526*/ 	.short	(.L_436 - .L_435)
.L_435:
        /*1528*/ 	.word	0x00000000


	//----- nvinfo : EIATTR_CBANK_PARAM_SIZE
	.align		4
.L_436:
        /*152c*/ 	.byte	0x03, 0x19
        /*152e*/ 	.short	0x01d0


	//----- nvinfo : EIATTR_PARAM_CBANK
	.align		4
        /*1530*/ 	.byte	0x04, 0x0a
        /*1532*/ 	.short	(.L_438 - .L_437)
	.align		4
.L_437:
        /*1534*/ 	.word	index@(.nv.constant0._ZN5flash16flash_fwd_kernelI23Flash_fwd_kernel_traitsILi32ELi128ELi128ELi4ELb0ELb0EN7cutlass6half_tE19Flash_kernel_traitsILi32ELi128ELi128ELi4ES3_EELb1ELb0ELb0ELb0ELb0ELb0ELb0ELb1EEEvNS_16Flash_fwd_paramsE)
        /*1538*/ 	.short	0x0210
        /*153a*/ 	.short	0x01d0


	//----- nvinfo : EIATTR_SW_WAR
	.align		4
.L_438:
        /*153c*/ 	.byte	0x04, 0x36
        /*153e*/ 	.short	(.L_440 - .L_439)
.L_439:
        /*1540*/ 	.word	0x00000008
.L_440:


//--------------------- .nv.info._ZN5flash16flash_fwd_kernelI23Flash_fwd_kernel_traitsILi32ELi128ELi128ELi4ELb0ELb0EN7cutlass6half_tE19Flash_kernel_traitsILi32ELi128ELi128ELi4ES3_EELb0ELb0ELb0ELb0ELb0ELb0ELb1ELb0EEEvNS_16Flash_fwd_paramsE --------------------------
	.section	.nv.info._ZN5flash16flash_fwd_kernelI23Flash_fwd_kernel_traitsILi32ELi128ELi128ELi4ELb0ELb0EN7cutlass6half_tE19Flash_kernel_traitsILi32ELi128ELi128ELi4ES3_EELb0ELb0ELb0ELb0ELb0ELb0ELb1ELb0EEEvNS_16Flash_fwd_paramsE,"",@"SHT_CUDA_INFO"
	.sectionflags	@""
	.align	4


	//----- nvinfo : EIATTR_CUDA_API_VERSION
	.align		4
        /*0000*/ 	.byte	0x04, 0x37
        /*0002*/ 	.short	(.L_442 - .L_441)
.L_441:
        /*0004*/ 	.word	0x00000082


	//----- nvinfo : EIATTR_KPARAM_INFO
	.align		4
.L_442:
        /*0008*/ 	.byte	0x04, 0x17
        /*000a*/ 	.short	(.L_444 - .L_443)
.L_443:
        /*000c*/ 	.word	0x00000000
        /*0010*/ 	.short	0x0000
        /*0012*/ 	.short	0x0000
        /*0014*/ 	.byte	0x00, 0xf0, 0x41, 0x07


	//----- nvinfo : EIATTR_SPARSE_MMA_MASK
	.align		4
.L_444:
        /*0018*/ 	.byte	0x03, 0x50
        /*001a*/ 	.short	0x0000


	//----- nvinfo : EIATTR_MAXREG_COUNT
	.align		4
        /*001c*/ 	.byte	0x03, 0x1b
        /*001e*/ 	.short	0x00ff


	//----- nvinfo : EIATTR_NUM_BARRIERS
	.align		4
        /*0020*/ 	.byte	0x02, 0x4c
        /*0022*/ 	.byte	0x01
	.zero		1


	//----- nvinfo : EIATTR_ANNOTATIONS
	.align		4
        /*0024*/ 	.byte	0x04, 0x55
        /*0026*/ 	.short	(.L_446 - .L_445)


	//   ....[0]....
.L_445:
        /* <DEDUP_REMOVED lines=34> */


	//----- nvinfo : EIATTR_MERCURY_ISA_VERSION
	.align		4
.L_446:
        /*0238*/ 	.byte	0x03, 0x5f
        /*023a*/ 	.short	0x0101


	//----- nvinfo : EIATTR_COOP_GROUP_MASK_REGIDS
	.align		4
        /*023c*/ 	.byte	0x04, 0x29
        /*023e*/ 	.short	(.L_448 - .L_447)


	//   ....[0]....
.L_447:
        /*0240*/ 	.word	0xffffffff


	//   ....[1]....
        /*0244*/ 	.word	0xffffffff


	//   ....[2]....
        /*0248*/ 	.word	0xffffffff


	//   ....[3]....
        /*024c*/ 	.word	0xffffffff


	//   ....[4]....
        /*0250*/ 	.word	0xffffffff


	//   ....[5]....
        /*0254*/ 	.word	0xffffffff


	//   ....[6]....
        /*0258*/ 	.word	0xffffffff


	//   ....[7]....
        /*025c*/ 	.word	0xffffffff


	//   ....[8]....
        /*0260*/ 	.word	0xffffffff


	//   ....[9]....
        /*0264*/ 	.word	0xffffffff


	//   ....[10]....
        /*0268*/ 	.word	0xffffffff


	//   ....[11]....
        /*026c*/ 	.word	0xffffffff


	//   ....[12]....
        /*0270*/ 	.word	0xffffffff


	//   ....[13]....
        /*0274*/ 	.word	0xffffffff


	//   ....[14]....
        /*0278*/ 	.word	0xffffffff


	//   ....[15]....
        /*027c*/ 	.word	0xffffffff


	//   ....[16]....
        /*0280*/ 	.word	0xffffffff


	//   ....[17]....
        /*0284*/ 	.word	0xffffffff


	//   ....[18]....
        /*0288*/ 	.word	0xffffffff


	//   ....[19]....
        /*028c*/ 	.word	0xffffffff


	//   ....[20]....
        /*0290*/ 	.word	0xffffffff


	//   ....[21]....
        /*0294*/ 	.word	0xffffffff


	//   ....[22]....
        /*0298*/ 	.word	0xffffffff


	//   ....[23]....
        /*029c*/ 	.word	0xffffffff


	//----- nvinfo : EIATTR_COOP_GROUP_INSTR_OFFSETS
	.align		4
.L_448:
        /*02a0*/ 	.byte	0x04, 0x28
        /*02a2*/ 	.short	(.L_450 - .L_449)


	//   ....[0]....
.L_449:
        /*02a4*/ 	.word	0x00004a50


	//   ....[1]....
        /*02a8*/ 	.word	0x00004a70


	//   ....[2]....
        /*02ac*/ 	.word	0x00004e00


	//   ....[3]....
        /*02b0*/ 	.word	0x00004e50


	//   ....[4]....
        /*02b4*/ 	.word	0x00005810


	//   ....[5]....
        /*02b8*/ 	.word	0x00005880


	//   ....[6]....
        /*02bc*/ 	.word	0x000059b0


	//   ....[7]....
        /*02c0*/ 	.word	0x00005a20


	//   ....[8]....
        /*02c4*/ 	.word	0x000098c0


	//   ....[9]....
        /*02c8*/ 	.word	0x00009900


	//   ....[10]....
        /*02cc*/ 	.word	0x00009970


	//   ....[11]....
        /*02d0*/ 	.word	0x00009980


	//   ....[12]....
        /*02d4*/ 	.word	0x000099d0


	//   ....[13]....
        /*02d8*/ 	.word	0x000099e0


	//   ....[14]....
        /*02dc*/ 	.word	0x000099f0


	//   ....[15]....
        /*02e0*/ 	.word	0x00009a00


	//   ....[16]....
        /*02e4*/ 	.word	0x0000c1a0


	//   ....[17]....
        /*02e8*/ 	.word	0x0000c1b0


	//   ....[18]....
        /*02ec*/ 	.word	0x0000c1c0


	//   ....[19]....
        /*02f0*/ 	.word	0x0000c1d0


	//   ....[20]....
        /*02f4*/ 	.word	0x0000c220


	//   ....[21]....
        /*02f8*/ 	.word	0x0000c260


	//   ....[22]....
        /*02fc*/ 	.word	0x0000c290


	//   ....[23]....
        /*0300*/ 	.word	0x0000c300


	//----- nvinfo : EIATTR_EXIT_INSTR_OFFSETS
	.align		4
.L_450:
        /*0304*/ 	.byte	0x04, 0x1c
        /*0306*/ 	.short	(.L_452 - .L_451)


	//   ....[0]....
.L_451:
        /*0308*/ 	.word	0x00000390


	//   ....[1]....
        /*030c*/ 	.word	0x0000d4c0


	//   ....[2]....
        /*0310*/ 	.word	0x0000d5a0


	//   ....[3]....
        /*0314*/ 	.word	0x0000e0a0


	//   ....[4]....
        /*0318*/ 	.word	0x0000e130


	//----- nvinfo : EIATTR_CRS_STACK_SIZE
	.align		4
.L_452:
        /*031c*/ 	.byte	0x04, 0x1e
        /*031e*/ 	.short	(.L_454 - .L_453)
.L_453:
        /*0320*/ 	.word	0x00000000


	//----- nvinfo : EIATTR_CBANK_PARAM_SIZE
	.align		4
.L_454:
        /*0324*/ 	.byte	0x03, 0x19
        /*0326*/ 	.short	0x01d0


	//----- nvinfo : EIATTR_PARAM_CBANK
	.align		4
        /*0328*/ 	.byte	0x04, 0x0a
        /*032a*/ 	.short	(.L_456 - .L_455)
	.align		4
.L_455:
        /*032c*/ 	.word	index@(.nv.constant0._ZN5flash16flash_fwd_kernelI23Flash_fwd_kernel_traitsILi32ELi128ELi128ELi4ELb0ELb0EN7cutlass6half_tE19Flash_kernel_traitsILi32ELi128ELi128ELi4ES3_EELb0ELb0ELb0ELb0ELb0ELb0ELb1ELb0EEEvNS_16Flash_fwd_paramsE)
        /*0330*/ 	.short	0x0210
        /*0332*/ 	.short	0x01d0


	//----- nvinfo : EIATTR_SW_WAR
	.align		4
.L_456:
        /*0334*/ 	.byte	0x04, 0x36
        /*0336*/ 	.short	(.L_458 - .L_457)
.L_457:
        /*0338*/ 	.word	0x00000008
.L_458:


//--------------------- .nv.info._ZN5flash16flash_fwd_kernelI23Flash_fwd_kernel_traitsILi32ELi128ELi128ELi4ELb0ELb0EN7cutlass6half_tE19Flash_kernel_traitsILi32ELi128ELi128ELi4ES3_EELb1ELb0ELb0ELb1ELb0ELb0ELb0ELb1EEEvNS_16Flash_fwd_paramsE --------------------------
	.section	.nv.info._ZN5flash16flash_fwd_kernelI23Flash_fwd_kernel_traitsILi32ELi128ELi128ELi4ELb0ELb0EN7cutlass6half_tE19Flash_kernel_traitsILi32ELi128ELi128ELi4ES3_EELb1ELb0ELb0ELb1ELb0ELb0ELb0ELb1EEEvNS_16Flash_fwd_paramsE,"",@"SHT_CUDA_INFO"
	.sectionflags	@""
	.align	4


	//----- nvinfo : EIATTR_CUDA_API_VERSION
	.align		4
        /*0000*/ 	.byte	0x04, 0x37
        /*0002*/ 	.short	(.L_460 - .L_459)
.L_459:
        /*0004*/ 	.word	0x00000082


	//----- nvinfo : EIATTR_KPARAM_INFO
	.align		4
.L_460:
        /*0008*/ 	.byte	0x04, 0x17
        /*000a*/ 	.short	(.L_462 - .L_461)
.L_461:
        /*000c*/ 	.word	0x00000000
        /*0010*/ 	.short	0x0000
        /*0012*/ 	.short	0x0000
        /*0014*/ 	.byte	0x00, 0xf0, 0x41, 0x07


	//----- nvinfo : EIATTR_SPARSE_MMA_MASK
	.align		4
.L_462:
        /*0018*/ 	.byte	0x03, 0x50
        /*001a*/ 	.short	0x0000


	//----- nvinfo : EIATTR_MAXREG_COUNT
	.align		4
        /*001c*/ 	.byte	0x03, 0x1b
        /*001e*/ 	.short	0x00ff


	//----- nvinfo : EIATTR_NUM_BARRIERS
	.align		4
        /*0020*/ 	.byte	0x02, 0x4c
        /*0022*/ 	.byte	0x01
	.zero		1


	//----- nvinfo : EIATTR_ANNOTATIONS
	.align		4
        /*0024*/ 	.byte	0x04, 0x55
        /*0026*/ 	.short	(.L_464 - .L_463)


	//   ....[0]....
.L_463:
        /* <DEDUP_REMOVED lines=328> */


	//----- nvinfo : EIATTR_MERCURY_ISA_VERSION
	.align		4
.L_464:
        /*1490*/ 	.byte	0x03, 0x5f
        /*1492*/ 	.short	0x0101


	//----- nvinfo : EIATTR_COOP_GROUP_MASK_REGIDS
	.align		4
        /*1494*/ 	.byte	0x04, 0x29
        /*1496*/ 	.short	(.L_466 - .L_465)


	//   ....[0]....
.L_465:
        /*1498*/ 	.word	0xffffffff


	//   ....[1]....
        /*149c*/ 	.word	0xffffffff


	//   ....[2]....
        /*14a0*/ 	.word	0xffffffff


	//   ....[3]....
        /*14a4*/ 	.word	0xffffffff


	//   ....[4]....
        /*14a8*/ 	.word	0xffffffff


	//   ....[5]....
        /*14ac*/ 	.word	0xffffffff


	//   ....[6]....
        /*14b0*/ 	.word	0xffffffff


	//   ....[7]....
        /*14b4*/ 	.word	0xffffffff


	//   ....[8]....
        /*14b8*/ 	.word	0xffffffff


	//   ....[9]....
        /*14bc*/ 	.word	0xffffffff


	//   ....[10]....
        /*14c0*/ 	.word	0xffffffff


	//   ....[11]....
        /*14c4*/ 	.word	0xffffffff


	//   ....[12]....
        /*14c8*/ 	.word	0xffffffff


	//   ....[13]....
        /*14cc*/ 	.word	0xffffffff


	//   ....[14]....
        /*14d0*/ 	.word	0xffffffff


	//   ....[15]....
        /*14d4*/ 	.word	0xffffffff


	//   ....[16]....
        /*14d8*/ 	.word	0xffffffff


	//   ....[17]....
        /*14dc*/ 	.word	0xffffffff


	//   ....[18]....
        /*14e0*/ 	.word	0xffffffff


	//   ....[19]....
        /*14e4*/ 	.word	0xffffffff


	//   ....[20]....
        /*14e8*/ 	.word	0xffffffff


	//   ....[21]....
        /*14ec*/ 	.word	0xffffffff


	//   ....[22]....
        /*14f0*/ 	.word	0xffffffff


	//   ....[23]....
        /*14f4*/ 	.word	0xffffffff


	//----- nvinfo : EIATTR_COOP_GROUP_INSTR_OFFSETS
	.align		4
.L_466:
        /*14f8*/ 	.byte	0x04, 0x28
        /*14fa*/ 	.short	(.L_468 - .L_467)


	//   ....[0]....
.L_467:
        /*14fc*/ 	.word	0x00006930


	//   ....[1]....
        /*1500*/ 	.word	0x00007060


	//   ....[2]....
        /*1504*/ 	.word	0x000070a0


	//   ....[3]....
        /*1508*/ 	.word	0x000070d0


	//   ....[4]....
        /*150c*/ 	.word	0x00007100


	//   ....[5]....
        /*1510*/ 	.word	0x00007180


	//   ....[6]....
        /*1514*/ 	.word	0x000071c0


	//   ....[7]....
        /*1518*/ 	.word	0x00007240


	//   ....[8]....
        /*151c*/ 	.word	0x00014e20


	//   ....[9]....
        /*1520*/ 	.word	0x00014f60


	//   ....[10]....
        /*1524*/ 	.word	0x00014ff0


	//   ....[11]....
        /*1528*/ 	.word	0x00015020


	//   ....[12]....
        /*152c*/ 	.word	0x00015190


	//   ....[13]....
        /*1530*/ 	.word	0x00015330


	//   ....[14]....
        /*1534*/ 	.word	0x000153b0


	//   ....[15]....
        /*1538*/ 	.word	0x000155f0


	//   ....[16]....
        /*153c*/ 	.word	0x0001fd10


	//   ....[17]....
        /*1540*/ 	.word	0x0001fd30


	//   ....[18]....
        /*1544*/ 	.word	0x0001fe00


	//   ....[19]....
        /*1548*/ 	.word	0x0001fe10


	//   ....[20]....
        /*154c*/ 	.word	0x0001fe30


	//   ....[21]....
        /*1550*/ 	.word	0x0001fe50


	//   ....[22]....
        /*1554*/ 	.word	0x0001fe60


	//   ....[23]....
        /*1558*/ 	.word	0x0001fe70


	//----- nvinfo : EIATTR_EXIT_INSTR_OFFSETS
	.align		4
.L_468:
        /*155c*/ 	.byte	0x04, 0x1c
        /*155e*/ 	.short	(.L_470 - .L_469)


	//   ....[0]....
.L_469:
        /*1560*/ 	.word	0x00000690


	//   ....[1]....
        /*1564*/ 	.word	0x00021180


	//   ....[2]....
        /*1568*/ 	.word	0x00021260


	//   ....[3]....
        /*156c*/ 	.word	0x00021d40


	//   ....[4]....
        /*1570*/ 	.word	0x00021dd0


	//----- nvinfo : EIATTR_CRS_STACK_SIZE
	.align		4
.L_470:
        /*1574*/ 	.byte	0x04, 0x1e
        /*1576*/ 	.short	(.L_472 - .L_471)
.L_471:
        /*1578*/ 	.word	0x00000000


	//----- nvinfo : EIATTR_CBANK_PARAM_SIZE
	.align		4
.L_472:
        /*157c*/ 	.byte	0x03, 0x19
        /*157e*/ 	.short	0x01d0


	//----- nvinfo : EIATTR_PARAM_CBANK
	.align		4
        /*1580*/ 	.byte	0x04, 0x0a
        /*1582*/ 	.short	(.L_474 - .L_473)
	.align		4
.L_473:
        /*1584*/ 	.word	index@(.nv.constant0._ZN5flash16flash_fwd_kernelI23Flash_fwd_kernel_traitsILi32ELi128ELi128ELi4ELb0ELb0EN7cutlass6half_tE19Flash_kernel_traitsILi32ELi128ELi128ELi4ES3_EELb1ELb0ELb0ELb1ELb0ELb0ELb0ELb1EEEvNS_16Flash_fwd_paramsE)
        /*1588*/ 	.short	0x0210
        /*158a*/ 	.short	0x01d0


	//----- nvinfo : EIATTR_SW_WAR
	.align		4
.L_474:
        /*158c*/ 	.byte	0x04, 0x36
        /*158e*/ 	.short	(.L_476 - .L_475)
.L_475:
        /*1590*/ 	.word	0x00000008
.L_476:


//--------------------- .nv.info._ZN5flash16flash_fwd_kernelI23Flash_fwd_kernel_traitsILi32ELi128ELi128ELi4ELb0ELb0EN7cutlass6half_tE19Flash_kernel_traitsILi32ELi128ELi128ELi4ES3_EELb0ELb0ELb0ELb1ELb0ELb0ELb1ELb0EEEvNS_16Flash_fwd_paramsE --------------------------
	.section	.nv.info._ZN5flash16flash_fwd_kernelI23Flash_fwd_kernel_traitsILi32ELi128ELi128ELi4ELb0ELb0EN7cutlass6half_tE19Flash_kernel_traitsILi32ELi128ELi128ELi4ES3_EELb0ELb0ELb0ELb1ELb0ELb0ELb1ELb0EEEvNS_16Flash_fwd_paramsE,"",@"SHT_CUDA_INFO"
	.sectionflags	@""
	.align	4


	//----- nvinfo : EIATTR_CUDA_API_VERSION
	.align		4
        /*0000*/ 	.byte	0x04, 0x37
        /*0002*/ 	.short	(.L_478 - .L_477)
.L_477:
        /*0004*/ 	.word	0x00000082


	//----- nvinfo : EIATTR_KPARAM_INFO
	.align		4
.L_478:
        /*0008*/ 	.byte	0x04, 0x17
        /*000a*/ 	.short	(.L_480 - .L_479)
.L_479:
        /*000c*/ 	.word	0x00000000
        /*0010*/ 	.short	0x0000
        /*0012*/ 	.short	0x0000
        /*0014*/ 	.byte	0x00, 0xf0, 0x41, 0x07


	//----- nvinfo : EIATTR_SPARSE_MMA_MASK
	.align		4
.L_480:
        /*0018*/ 	.byte	0x03, 0x50
        /*001a*/ 	.short	0x0000


	//----- nvinfo : EIATTR_MAXREG_COUNT
	.align		4
        /*001c*/ 	.byte	0x03, 0x1b
        /*001e*/ 	.short	0x00ff


	//----- nvinfo : EIATTR_NUM_BARRIERS
	.align		4
        /*0020*/ 	.byte	0x02, 0x4c
        /*0022*/ 	.byte	0x01
	.zero		1


	//----- nvinfo : EIATTR_ANNOTATIONS
	.align		4
        /*0024*/ 	.byte	0x04, 0x55
        /*0026*/ 	.short	(.L_482 - .L_481)


	//   ....[0]....
.L_481:
        /* <DEDUP_REMOVED lines=36> */


	//----- nvinfo : EIATTR_MERCURY_ISA_VERSION
	.align		4
.L_482:
        /*0258*/ 	.byte	0x03, 0x5f
        /*025a*/ 	.short	0x0101


	//----- nvinfo : EIATTR_COOP_GROUP_MASK_REGIDS
	.align		4
        /*025c*/ 	.byte	0x04, 0x29
        /*025e*/ 	.short	(.L_484 - .L_483)


	//   ....[0]....
.L_483:
        /*0260*/ 	.word	0xffffffff


	//   ....[1]....
        /*0264*/ 	.word	0xffffffff


	//   ....[2]....
        /*0268*/ 	.word	0xffffffff


	//   ....[3]....
        /*026c*/ 	.word	0xffffffff


	//   ....[4]....
        /*0270*/ 	.word	0xffffffff


	//   ....[5]....
        /*0274*/ 	.word	0xffffffff


	//   ....[6]....
        /*0278*/ 	.word	0xffffffff


	//   ....[7]....
        /*027c*/ 	.word	0xffffffff


	//   ....[8]....
        /*0280*/ 	.word	0xffffffff


	//   ....[9]....
        /*0284*/ 	.word	0xffffffff


	//   ....[10]....
        /*0288*/ 	.word	0xffffffff


	//   ....[11]....
        /*028c*/ 	.word	0xffffffff


	//   ....[12]....
        /*0290*/ 	.word	0xffffffff


	//   ....[13]....
        /*0294*/ 	.word	0xffffffff


	//   ....[14]....
        /*0298*/ 	.word	0xffffffff


	//   ....[15]....
        /*029c*/ 	.word	0xffffffff


	//   ....[16]....
        /*02a0*/ 	.word	0xffffffff


	//   ....[17]....
        /*02a4*/ 	.word	0xffffffff


	//   ....[18]....
        /*02a8*/ 	.word	0xffffffff


	//   ....[19]....
        /*02ac*/ 	.word	0xffffffff


	//   ....[20]....
        /*02b0*/ 	.word	0xffffffff


	//   ....[21]....
        /*02b4*/ 	.word	0xffffffff


	//   ....[22]....
        /*02b8*/ 	.word	0xffffffff


	//   ....[23]....
        /*02bc*/ 	.word	0xffffffff


	//----- nvinfo : EIATTR_COOP_GROUP_INSTR_OFFSETS
	.align		4
.L_484:
        /*02c0*/ 	.byte	0x04, 0x28
        /*02c2*/ 	.short	(.L_486 - .L_485)


	//   ....[0]....
.L_485:
        /*02c4*/ 	.word	0x00007300


	//   ....[1]....
        /*02c8*/ 	.word	0x00007310


	//   ....[2]....
        /*02cc*/ 	.word	0x00007340


	//   ....[3]....
        /*02d0*/ 	.word	0x00007350


	//   ....[4]....
        /*02d4*/ 	.word	0x00007da0


	//   ....[5]....
        /*02d8*/ 	.word	0x00007e20


	//   ....[6]....
        /*02dc*/ 	.word	0x00008060


	//   ....[7]....
        /*02e0*/ 	.word	0x000080e0


	//   ....[8]....
        /*02e4*/ 	.word	0x0000d590


	//   ....[9]....
        /*02e8*/ 	.word	0x0000d5f0


	//   ....[10]....
        /*02ec*/ 	.word	0x0000d620


	//   ....[11]....
        /*02f0*/ 	.word	0x0000d630


	//   ....[12]....
        /*02f4*/ 	.word	0x0000d670


	//   ....[13]....
        /*02f8*/ 	.word	0x0000d690


	//   ....[14]....
        /*02fc*/ 	.word	0x0000d6a0


	//   ....[15]....
        /*0300*/ 	.word	0x0000d6b0


	//   ....[16]....
        /*0304*/ 	.word	0x0000fe70


	//   ....[17]....
        /*0308*/ 	.word	0x0000fe80


	//   ....[18]....
        /*030c*/ 	.word	0x0000fe90


	//   ....[19]....
        /*0310*/ 	.word	0x0000fea0


	//   ....[20]....
        /*0314*/ 	.word	0x0000fef0


	//   ....[21]....
        /*0318*/ 	.word	0x0000ff30


	//   ....[22]....
        /*031c*/ 	.word	0x0000ff70


	//   ....[23]....
        /*0320*/ 	.word	0x0000ffb0


	//----- nvinfo : EIATTR_EXIT_INSTR_OFFSETS
	.align		4
.L_486:
        /*0324*/ 	.byte	0x04, 0x1c
        /*0326*/ 	.short	(.L_488 - .L_487)


	//   ....[0]....
.L_487:
        /*0328*/ 	.word	0x00000390


	//   ....[1]....
        /*032c*/ 	.word	0x00011140


	//   ....[2]....
        /*0330*/ 	.word	0x00011220


	//   ....[3]....
        /*0334*/ 	.word	0x00011d20


	//   ....[4]....
        /*0338*/ 	.word	0x00011db0


	//----- nvinfo : EIATTR_CRS_STACK_SIZE
	.align		4
.L_488:
        /*033c*/ 	.byte	0x04, 0x1e
        /*033e*/ 	.short	(.L_490 - .L_489)
.L_489:
        /*0340*/ 	.word	0x00000000


	//----- nvinfo : EIATTR_CBANK_PARAM_SIZE
	.align		4
.L_490:
        /*0344*/ 	.byte	0x03, 0x19
        /*0346*/ 	.short	0x01d0


	//----- nvinfo : EIATTR_PARAM_CBANK
	.align		4
        /*0348*/ 	.byte	0x04, 0x0a
        /*034a*/ 	.short	(.L_492 - .L_491)
	.align		4
.L_491:
        /*034c*/ 	.word	index@(.nv.constant0._ZN5flash16flash_fwd_kernelI23Flash_fwd_kernel_traitsILi32ELi128ELi128ELi4ELb0ELb0EN7cutlass6half_tE19Flash_kernel_traitsILi32ELi128ELi128ELi4ES3_EELb0ELb0ELb0ELb1ELb0ELb0ELb1ELb0EEEvNS_16Flash_fwd_paramsE)
        /*0350*/ 	.short	0x0210
        /*0352*/ 	.short	0x01d0


	//----- nvinfo : EIATTR_SW_WAR
	.align		4
.L_492:
        /*0354*/ 	.byte	0x04, 0x36
        /*0356*/ 	.short	(.L_494 - .L_493)
.L_493:
        /*0358*/ 	.word	0x00000008
.L_494:


//--------------------- .nv.info._ZN5flash16flash_fwd_kernelI23Flash_fwd_kernel_traitsILi32ELi128ELi128ELi4ELb0ELb0EN7cutlass6half_tE19Flash_kernel_traitsILi32ELi128ELi128ELi4ES3_EELb1ELb0ELb1ELb0ELb0ELb1ELb0ELb0EEEvNS_16Flash_fwd_paramsE --------------------------
	.section	.nv.info._ZN5flash16flash_fwd_kernelI23Flash_fwd_kernel_traitsILi32ELi128ELi128ELi4ELb0ELb0EN7cutlass6half_tE19Flash_kernel_traitsILi32ELi128ELi128ELi4ES3_EELb1ELb0ELb1ELb0ELb0ELb1ELb0ELb0EEEvNS_16Flash_fwd_paramsE,"",@"SHT_CUDA_INFO"
	.sectionflags	@""
	.align	4


	//----- nvinfo : EIATTR_CUDA_API_VERSION
	.align		4
        /*0000*/ 	.byte	0x04, 0x37
        /*0002*/ 	.short	(.L_496 - .L_495)
.L_495:
        /*0004*/ 	.word	0x00000082


	//----- nvinfo : EIATTR_KPARAM_INFO
	.align		4
.L_496:
        /*0008*/ 	.byte	0x04, 0x17
        /*000a*/ 	.short	(.L_498 - .L_497)
.L_497:
        /*000c*/ 	.word	0x00000000
        /*0010*/ 	.short	0x0000
        /*0012*/ 	.short	0x0000
        /*0014*/ 	.byte	0x00, 0xf0, 0x41, 0x07


	//----- nvinfo : EIATTR_SPARSE_MMA_MASK
	.align		4
.L_498:
        /*0018*/ 	.byte	0x03, 0x50
        /*001a*/ 	.short	0x0000


	//----- nvinfo : EIATTR_MAXREG_COUNT
	.align		4
        /*001c*/ 	.byte	0x03, 0x1b
        /*001e*/ 	.short	0x00ff


	//----- nvinfo : EIATTR_NUM_BARRIERS
	.align		4
        /*0020*/ 	.byte	0x02, 0x4c
        /*0022*/ 	.byte	0x01
	.zero		1


	//----- nvinfo : EIATTR_ANNOTATIONS
	.align		4
        /*0024*/ 	.byte	0x04, 0x55
        /*0026*/ 	.short	(.L_500 - .L_499)


	//   ....[0]....
.L_499:
        /* <DEDUP_REMOVED lines=56> */


	//----- nvinfo : EIATTR_MERCURY_ISA_VERSION
	.align		4
.L_500:
        /*0398*/ 	.byte	0x03, 0x5f
        /*039a*/ 	.short	0x0101


	//----- nvinfo : EIATTR_INT_WARP_WIDE_INSTR_OFFSETS
	.align		4
        /*039c*/ 	.byte	0x04, 0x31
        /*039e*/ 	.short	(.L_502 - .L_501)


	//   ....[0]....
.L_501:
        /*03a0*/ 	.word	0x00002030


	//   ....[1]....
        /*03a4*/ 	.word	0x000025d0


	//----- nvinfo : EIATTR_COOP_GROUP_MASK_REGIDS
	.align		4
.L_502:
        /*03a8*/ 	.byte	0x04, 0x29
        /*03aa*/ 	.short	(.L_504 - .L_503)


	//   ....[0]....
.L_503:
        /*03ac*/ 	.word	0xffffffff


	//   ....[1]....
        /*03b0*/ 	.word	0xffffffff


	//   ....[2]....
        /*03b4*/ 	.word	0xffffffff


	//   ....[3]....
        /*03b8*/ 	.word	0xffffffff


	//   ....[4]....
        /*03bc*/ 	.word	0xffffffff


	//   ....[5]....
        /*03c0*/ 	.word	0xffffffff


	//   ....[6]....
        /*03c4*/ 	.word	0xffffffff


	//   ....[7]....
        /*03c8*/ 	.word	0xffffffff


	//   ....[8]....
        /*03cc*/ 	.word	0xffffffff


	//   ....[9]....
        /*03d0*/ 	.word	0xffffffff


	//   ....[10]....
        /*03d4*/ 	.word	0xffffffff


	//   ....[11]....
        /*03d8*/ 	.word	0xffffffff


	//   ....[12]....
        /*03dc*/ 	.word	0xffffffff


	//   ....[13]....
        /*03e0*/ 	.word	0xffffffff


	//   ....[14]....
        /*03e4*/ 	.word	0xffffffff


	//   ....[15]....
        /*03e8*/ 	.word	0xffffffff


	//   ....[16]....
        /*03ec*/ 	.word	0xffffffff


	//   ....[17]....
        /*03f0*/ 	.word	0xffffffff


	//   ....[18]....
        /*03f4*/ 	.word	0xffffffff


	//   ....[19]....
        /*03f8*/ 	.word	0xffffffff


	//   ....[20]....
        /*03fc*/ 	.word	0xffffffff


	//   ....[21]....
        /*0400*/ 	.word	0xffffffff


	//   ....[22]....
        /*0404*/ 	.word	0xffffffff


	//   ....[23]....
        /*0408*/ 	.word	0xffffffff


	//   ....[24]....
        /*040c*/ 	.word	0xffffffff


	//   ....[25]....
        /*0410*/ 	.word	0xffffffff


	//   ....[26]....
        /*0414*/ 	.word	0xffffffff


	//   ....[27]....
        /*0418*/ 	.word	0xffffffff


	//   ....[28]....
        /*041c*/ 	.word	0xffffffff


	//   ....[29]....
        /*0420*/ 	.word	0xffffffff


	//   ....[30]....
        /*0424*/ 	.word	0xffffffff


	//   ....[31]....
        /*0428*/ 	.word	0xffffffff


	//----- nvinfo : EIATTR_COOP_GROUP_INSTR_OFFSETS
	.align		4
.L_504:
        /*042c*/ 	.byte	0x04, 0x28
        /*042e*/ 	.short	(.L_506 - .L_505)


	//   ....[0]....
.L_505:
        /*0430*/ 	.word	0x00005210


	//   ....[1]....
        /*0434*/ 	.word	0x000056c0


	//   ....[2]....
        /*0438*/ 	.word	0x00005760


	//   ....[3]....
        /*043c*/ 	.word	0x000057a0


	//   ....[4]....
        /*0440*/ 	.word	0x00005910


	//   ....[5]....
        /*0444*/ 	.word	0x000059f0


	//   ....[6]....
        /*0448*/ 	.word	0x00005b90


	//   ....[7]....
        /*044c*/ 	.word	0x00005d20


	//   ....[8]....
        /*0450*/ 	.word	0x0000d3f0


	//   ....[9]....
        /*0454*/ 	.word	0x0000d4f0


	//   ....[10]....
        /*0458*/ 	.word	0x0000d990


	//   ....[11]....
        /*045c*/ 	.word	0x0000da40


	//   ....[12]....
        /*0460*/ 	.word	0x0000dc20


	//   ....[13]....
        /*0464*/ 	.word	0x0000dc50


	//   ....[14]....
        /*0468*/ 	.word	0x0000dd00


	//   ....[15]....
        /*046c*/ 	.word	0x0000dd30


	//   ....[16]....
        /*0470*/ 	.word	0x00016620


	//   ....[17]....
        /*0474*/ 	.word	0x00016720


	//   ....[18]....
        /*0478*/ 	.word	0x00016830


	//   ....[19]....
        /*047c*/ 	.word	0x000168b0


	//   ....[20]....
        /*0480*/ 	.word	0x000168f0


	//   ....[21]....
        /*0484*/ 	.word	0x00016c60


	//   ....[22]....
        /*0488*/ 	.word	0x00016cb0


	//   ....[23]....
        /*048c*/ 	.word	0x00016e50


	//   ....[24]....
        /*0490*/ 	.word	0x0001ba00


	//   ....[25]....
        /*0494*/ 	.word	0x0001ba10


	//   ....[26]....
        /*0498*/ 	.word	0x0001ba20


	//   ....[27]....
        /*049c*/ 	.word	0x0001ba30


	//   ....[28]....
        /*04a0*/ 	.word	0x0001ba60


	//   ....[29]....
        /*04a4*/ 	.word	0x0001ba80


	//   ....[30]....
        /*04a8*/ 	.word	0x0001baa0


	//   ....[31]....
        /*04ac*/ 	.word	0x0001bab0


	//----- nvinfo : EIATTR_EXIT_INSTR_OFFSETS
	.align		4
.L_506:
        /*04b0*/ 	.byte	0x04, 0x1c
        /*04b2*/ 	.short	(.L_508 - .L_507)


	//   ....[0]....
.L_507:
        /*04b4*/ 	.word	0x00000710


	//   ....[1]....
        /*04b8*/ 	.word	0x000012e0


	//   ....[2]....
        /*04bc*/ 	.word	0x00001370


	//   ....[3]....
        /*04c0*/ 	.word	0x0001ce70


	//   ....[4]....
        /*04c4*/ 	.word	0x0001cf50


	//----- nvinfo : EIATTR_CRS_STACK_SIZE
	.align		4
.L_508:
        /*04c8*/ 	.byte	0x04, 0x1e
        /*04ca*/ 	.short	(.L_510 - .L_509)
.L_509:
        /*04cc*/ 	.word	0x00000000


	//----- nvinfo : EIATTR_CBANK_PARAM_SIZE
	.align		4
.L_510:
        /*04d0*/ 	.byte	0x03, 0x19
        /*04d2*/ 	.short	0x01d0


	//----- nvinfo : EIATTR_PARAM_CBANK
	.align		4
        /*04d4*/ 	.byte	0x04, 0x0a
        /*04d6*/ 	.short	(.L_512 - .L_511)
	.align		4
.L_511:
        /*04d8*/ 	.word	index@(.nv.constant0._ZN5flash16flash_fwd_kernelI23Flash_fwd_kernel_traitsILi32ELi128ELi128ELi4ELb0ELb0EN7cutlass6half_tE19Flash_kernel_traitsILi32ELi128ELi128ELi4ES3_EELb1ELb0ELb1ELb0ELb0ELb1ELb0ELb0EEEvNS_16Flash_fwd_paramsE)
        /*04dc*/ 	.short	0x0210
        /*04de*/ 	.short	0x01d0


	//----- nvinfo : EIATTR_SW_WAR
	.align		4
.L_512:
        /*04e0*/ 	.byte	0x04, 0x36
        /*04e2*/ 	.short	(.L_514 - .L_513)
.L_513:
        /*04e4*/ 	.word	0x00000008
.L_514:


//--------------------- .nv.info._ZN5flash16flash_fwd_kernelI23Flash_fwd_kernel_traitsILi32ELi128ELi128ELi4ELb0ELb0EN7cutlass6half_tE19Flash_kernel_traitsILi32ELi128ELi128ELi4ES3_EELb0ELb0ELb1ELb0ELb0ELb1ELb1ELb0EEEvNS_16Flash_fwd_paramsE --------------------------
	.section	.nv.info._ZN5flash16flash_fwd_kernelI23Flash_fwd_kernel_traitsILi32ELi128ELi128ELi4ELb0ELb0EN7cutlass6half_tE19Flash_kernel_traitsILi32ELi128ELi128ELi4ES3_EELb0ELb0ELb1ELb0ELb0ELb1ELb1ELb0EEEvNS_16Flash_fwd_paramsE,"",@"SHT_CUDA_INFO"
	.sectionflags	@""
	.align	4


	//----- nvinfo : EIATTR_CUDA_API_VERSION
	.align		4
        /*0000*/ 	.byte	0x04, 0x37
        /*0002*/ 	.short	(.L_516 - .L_515)
.L_515:
        /*0004*/ 	.word	0x00000082


	//----- nvinfo : EIATTR_KPARAM_INFO
	.align		4
.L_516:
        /*0008*/ 	.byte	0x04, 0x17
        /*000a*/ 	.short	(.L_518 - .L_517)
.L_517:
        /*000c*/ 	.word	0x00000000
        /*0010*/ 	.short	0x0000
        /*0012*/ 	.short	0x0000
        /*0014*/ 	.byte	0x00, 0xf0, 0x41, 0x07


	//----- nvinfo : EIATTR_SPARSE_MMA_MASK
	.align		4
.L_518:
        /*0018*/ 	.byte	0x03, 0x50
        /*001a*/ 	.short	0x0000


	//----- nvinfo : EIATTR_MAXREG_COUNT
	.align		4
        /*001c*/ 	.byte	0x03, 0x1b
        /*001e*/ 	.short	0x00ff


	//----- nvinfo : EIATTR_NUM_BARRIERS
	.align		4
        /*0020*/ 	.byte	0x02, 0x4c
        /*0022*/ 	.byte	0x01
	.zero		1


	//----- nvinfo : EIATTR_ANNOTATIONS
	.align		4
        /*0024*/ 	.byte	0x04, 0x55
        /*0026*/ 	.short	(.L_520 - .L_519)


	//   ....[0]....
.L_519:
        /* <DEDUP_REMOVED lines=31> */


	//----- nvinfo : EIATTR_MERCURY_ISA_VERSION
	.align		4
.L_520:
        /*0208*/ 	.byte	0x03, 0x5f
        /*020a*/ 	.short	0x0101


	//----- nvinfo : EIATTR_COOP_GROUP_MASK_REGIDS
	.align		4
        /*020c*/ 	.byte	0x04, 0x29
        /*020e*/ 	.short	(.L_522 - .L_521)


	//   ....[0]....
.L_521:
        /*0210*/ 	.word	0xffffffff


	//   ....[1]....
        /*0214*/ 	.word	0xffffffff


	//   ....[2]....
        /*0218*/ 	.word	0xffffffff


	//   ....[3]....
        /*021c*/ 	.word	0xffffffff


	//   ....[4]....
        /*0220*/ 	.word	0xffffffff


	//   ....[5]....
        /*0224*/ 	.word	0xffffffff


	//   ....[6]....
        /*0228*/ 	.word	0xffffffff


	//   ....[7]....
        /*022c*/ 	.word	0xffffffff


	//   ....[8]....
        /*0230*/ 	.word	0xffffffff


	//   ....[9]....
        /*0234*/ 	.word	0xffffffff


	//   ....[10]....
        /*0238*/ 	.word	0xffffffff


	//   ....[11]....
        /*023c*/ 	.word	0xffffffff


	//   ....[12]....
        /*0240*/ 	.word	0xffffffff


	//   ....[13]....
        /*0244*/ 	.word	0xffffffff


	//   ....[14]....
        /*0248*/ 	.word	0xffffffff


	//   ....[15]....
        /*024c*/ 	.word	0xffffffff


	//   ....[16]....
        /*0250*/ 	.word	0xffffffff


	//   ....[17]....
        /*0254*/ 	.word	0xffffffff


	//   ....[18]....
        /*0258*/ 	.word	0xffffffff


	//   ....[19]....
        /*025c*/ 	.word	0xffffffff


	//   ....[20]....
        /*0260*/ 	.word	0xffffffff


	//   ....[21]....
        /*0264*/ 	.word	0xffffffff


	//   ....[22]....
        /*0268*/ 	.word	0xffffffff


	//   ....[23]....
        /*026c*/ 	.word	0xffffffff


	//   ....[24]....
        /*0270*/ 	.word	0xffffffff


	//   ....[25]....
        /*0274*/ 	.word	0xffffffff


	//   ....[26]....
        /*0278*/ 	.word	0xffffffff


	//   ....[27]....
        /*027c*/ 	.word	0xffffffff


	//   ....[28]....
        /*0280*/ 	.word	0xffffffff


	//   ....[29]....
        /*0284*/ 	.word	0xffffffff


	//   ....[30]....
        /*0288*/ 	.word	0xffffffff


	//   ....[31]....
        /*028c*/ 	.word	0xffffffff


	//----- nvinfo : EIATTR_COOP_GROUP_INSTR_OFFSETS
	.align		4
.L_522:
        /*0290*/ 	.byte	0x04, 0x28
        /*0292*/ 	.short	(.L_524 - .L_523)


	//   ....[0]....
.L_523:
        /*0294*/ 	.word	0x00004860


	//   ....[1]....
        /*0298*/ 	.word	0x00004ac0


	//   ....[2]....
        /*029c*/ 	.word	0x00005860


	//   ....[3]....
        /*02a0*/ 	.word	0x00005970


	//   ....[4]....
        /*02a4*/ 	.word	0x000068c0


	//   ....[5]....
        /*02a8*/ 	.word	0x00006a80


	//   ....[6]....
        /*02ac*/ 	.word	0x00006b00


	//   ....[7]....
        /*02b0*/ 	.word	0x00006c90


	//   ....[8]....
        /*02b4*/ 	.word	0x0000a890


	//   ....[9]....
        /*02b8*/ 	.word	0x0000ab60


	//   ....[10]....
        /*02bc*/ 	.word	0x0000b6c0


	//   ....[11]....
        /*02c0*/ 	.word	0x0000b860


	//   ....[12]....
        /*02c4*/ 	.word	0x0000c7e0


	//   ....[13]....
        /*02c8*/ 	.word	0x0000c8f0


	//   ....[14]....
        /*02cc*/ 	.word	0x0000cee0


	//   ....[15]....
        /*02d0*/ 	.word	0x0000cf30


	//   ....[16]....
        /*02d4*/ 	.word	0x00012950


	//   ....[17]....
        /*02d8*/ 	.word	0x00012980


	//   ....[18]....
        /*02dc*/ 	.word	0x00012af0


	//   ....[19]....
        /*02e0*/ 	.word	0x00012b90


	//   ....[20]....
        /*02e4*/ 	.word	0x00012bc0


	//   ....[21]....
        /*02e8*/ 	.word	0x00012d50


	//   ....[22]....
        /*02ec*/ 	.word	0x00012e90


	//   ....[23]....
        /*02f0*/ 	.word	0x00012ff0


	//   ....[24]....
        /*02f4*/ 	.word	0x000156c0


	//   ....[25]....
        /*02f8*/ 	.word	0x000156d0


	//   ....[26]....
        /*02fc*/ 	.word	0x000156e0


	//   ....[27]....
        /*0300*/ 	.word	0x000156f0


	//   ....[28]....
        /*0304*/ 	.word	0x00015730


	//   ....[29]....
        /*0308*/ 	.word	0x00015760


	//   ....[30]....
        /*030c*/ 	.word	0x00015800


	//   ....[31]....
        /*0310*/ 	.word	0x00015830


	//----- nvinfo : EIATTR_EXIT_INSTR_OFFSETS
	.align		4
.L_524:
        /*0314*/ 	.byte	0x04, 0x1c
        /*0316*/ 	.short	(.L_526 - .L_525)


	//   ....[0]....
.L_525:
        /*0318*/ 	.word	0x00000330


	//   ....[1]....
        /*031c*/ 	.word	0x00000f20


	//   ....[2]....
        /*0320*/ 	.word	0x00000fb0


	//   ....[3]....
        /*0324*/ 	.word	0x00016ae0


	//   ....[4]....
        /*0328*/ 	.word	0x00016bc0


	//----- nvinfo : EIATTR_CRS_STACK_SIZE
	.align		4
.L_526:
        /*032c*/ 	.byte	0x04, 0x1e
        /*032e*/ 	.short	(.L_528 - .L_527)
.L_527:
        /*0330*/ 	.word	0x00000000


	//----- nvinfo : EIATTR_CBANK_PARAM_SIZE
	.align		4
.L_528:
        /*0334*/ 	.byte	0x03, 0x19
        /*0336*/ 	.short	0x01d0


	//----- nvinfo : EIATTR_PARAM_CBANK
	.align		4
        /*0338*/ 	.byte	0x04, 0x0a
        /*033a*/ 	.short	(.L_530 - .L_529)
	.align		4
.L_529:
        /*033c*/ 	.word	index@(.nv.constant0._ZN5flash16flash_fwd_kernelI23Flash_fwd_kernel_traitsILi32ELi128ELi128ELi4ELb0ELb0EN7cutlass6half_tE19Flash_kernel_traitsILi32ELi128ELi128ELi4ES3_EELb0ELb0ELb1ELb0ELb0ELb1ELb1ELb0EEEvNS_16Flash_fwd_paramsE)
        /*0340*/ 	.short	0x0210
        /*0342*/ 	.short	0x01d0


	//----- nvinfo : EIATTR_SW_WAR
	.align		4
.L_530:
        /*0344*/ 	.byte	0x04, 0x36
        /*0346*/ 	.short	(.L_532 - .L_531)
.L_531:
        /*0348*/ 	.word	0x00000008
.L_532:


//--------------------- .nv.info._ZN5flash16flash_fwd_kernelI23Flash_fwd_kernel_traitsILi32ELi128ELi128ELi4ELb0ELb0EN7cutlass6half_tE19Flash_kernel_traitsILi32ELi128ELi128ELi4ES3_EELb1ELb0ELb1ELb1ELb0ELb0ELb0ELb0EEEvNS_16Flash_fwd_paramsE --------------------------
	.section	.nv.info._ZN5flash16flash_fwd_kernelI23Flash_fwd_kernel_traitsILi32ELi128ELi128ELi4ELb0ELb0EN7cutlass6half_tE19Flash_kernel_traitsILi32ELi128ELi128ELi4ES3_EELb1ELb0ELb1ELb1ELb0ELb0ELb0ELb0EEEvNS_16Flash_fwd_paramsE,"",@"SHT_CUDA_INFO"
	.sectionflags	@""
	.align	4


	//----- nvinfo : EIATTR_CUDA_API_VERSION
	.align		4
        /*0000*/ 	.byte	0x04, 0x37
        /*0002*/ 	.short	(.L_534 - .L_533)
.L_533:
        /*0004*/ 	.word	0x00000082


	//----- nvinfo : EIATTR_KPARAM_INFO
	.align		4
.L_534:
        /*0008*/ 	.byte	0x04, 0x17
        /*000a*/ 	.short	(.L_536 - .L_535)
.L_535:
        /*000c*/ 	.word	0x00000000
        /*0010*/ 	.short	0x0000
        /*0012*/ 	.short	0x0000
        /*0014*/ 	.byte	0x00, 0xf0, 0x41, 0x07


	//----- nvinfo : EIATTR_SPARSE_MMA_MASK
	.align		4
.L_536:
        /*0018*/ 	.byte	0x03, 0x50
        /*001a*/ 	.short	0x0000


	//----- nvinfo : EIATTR_MAXREG_COUNT
	.align		4
        /*001c*/ 	.byte	0x03, 0x1b
        /*001e*/ 	.short	0x00ff


	//----- nvinfo : EIATTR_NUM_BARRIERS
	.align		4
        /*0020*/ 	.byte	0x02, 0x4c
        /*0022*/ 	.byte	0x01
	.zero		1


	//----- nvinfo : EIATTR_ANNOTATIONS
	.align		4
        /*0024*/ 	.byte	0x04, 0x55
        /*0026*/ 	.short	(.L_538 - .L_537)


	//   ....[0]....
.L_537:
        /* <DEDUP_REMOVED lines=99> */


	//----- nvinfo : EIATTR_MERCURY_ISA_VERSION
	.align		4
.L_538:
        /*0640*/ 	.byte	0x03, 0x5f
        /*0642*/ 	.short	0x0101


	//----- nvinfo : EIATTR_INT_WARP_WIDE_INSTR_OFFSETS
	.align		4
        /*0644*/ 	.byte	0x04, 0x31
        /*0646*/ 	.short	(.L_540 - .L_539)


	//   ....[0]....
.L_539:
        /*0648*/ 	.word	0x0000dc30


	//----- nvinfo : EIATTR_COOP_GROUP_MASK_REGIDS
	.align		4
.L_540:
        /*064c*/ 	.byte	0x04, 0x29
        /*064e*/ 	.short	(.L_542 - .L_541)


	//   ....[0]....
.L_541:
        /*0650*/ 	.word	0xffffffff


	//   ....[1]....
        /*0654*/ 	.word	0xffffffff


	//   ....[2]....
        /*0658*/ 	.word	0xffffffff


	//   ....[3]....
        /*065c*/ 	.word	0xffffffff


	//   ....[4]....
        /*0660*/ 	.word	0xffffffff


	//   ....[5]....
        /*0664*/ 	.word	0xffffffff


	//   ....[6]....
        /*0668*/ 	.word	0xffffffff


	//   ....[7]....
        /*066c*/ 	.word	0xffffffff


	//   ....[8]....
        /*0670*/ 	.word	0xffffffff


	//   ....[9]....
        /*0674*/ 	.word	0xffffffff


	//   ....[10]....
        /*0678*/ 	.word	0xffffffff


	//   ....[11]....
        /*067c*/ 	.word	0xffffffff


	//   ....[12]....
        /*0680*/ 	.word	0xffffffff


	//   ....[13]....
        /*0684*/ 	.word	0xffffffff


	//   ....[14]....
        /*0688*/ 	.word	0xffffffff


	//   ....[15]....
        /*068c*/ 	.word	0xffffffff


	//   ....[16]....
        /*0690*/ 	.word	0xffffffff


	//   ....[17]....
        /*0694*/ 	.word	0xffffffff


	//   ....[18]....
        /*0698*/ 	.word	0xffffffff


	//   ....[19]....
        /*069c*/ 	.word	0xffffffff


	//   ....[20]....
        /*06a0*/ 	.word	0xffffffff


	//   ....[21]....
        /*06a4*/ 	.word	0xffffffff


	//   ....[22]....
        /*06a8*/ 	.word	0xffffffff


	//   ....[23]....
        /*06ac*/ 	.word	0xffffffff


	//   ....[24]....
        /*06b0*/ 	.word	0xffffffff


	//   ....[25]....
        /*06b4*/ 	.word	0xffffffff


	//   ....[26]....
        /*06b8*/ 	.word	0xffffffff


	//   ....[27]....
        /*06bc*/ 	.word	0xffffffff


	//   ....[28]....
        /*06c0*/ 	.word	0xffffffff


	//   ....[29]....
        /*06c4*/ 	.word	0xffffffff


	//   ....[30]....
        /*06c8*/ 	.word	0xffffffff


	//   ....[31]....
        /*06cc*/ 	.word	0xffffffff


	//----- nvinfo : EIATTR_COOP_GROUP_INSTR_OFFSETS
	.align		4
.L_542:
        /*06d0*/ 	.byte	0x04, 0x28
        /*06d2*/ 	.short	(.L_544 - .L_543)


	//   ....[0]....
.L_543:
        /*06d4*/ 	.word	0x00008590


	//   ....[1]....
        /*06d8*/ 	.word	0x000086f0


	//   ....[2]....
        /*06dc*/ 	.word	0x00008910


	//   ....[3]....
        /*06e0*/ 	.word	0x00008a90


	//   ....[4]....
        /*06e4*/ 	.word	0x00008f60


	//   ....[5]....
        /*06e8*/ 	.word	0x00009060


	//   ....[6]....
        /*06ec*/ 	.word	0x00009190


	//   ....[7]....
        /*06f0*/ 	.word	0x00009340


	//   ....[8]....
        /*06f4*/ 	.word	0x00012f40


	//   ....[9]....
        /*06f8*/ 	.word	0x000130d0


	//   ....[10]....
        /*06fc*/ 	.word	0x00013840


	//   ....[11]....
        /*0700*/ 	.word	0x00013880


	//   ....[12]....
        /*0704*/ 	.word	0x000138b0


	//   ....[13]....
        /*0708*/ 	.word	0x000139a0


	//   ....[14]....
        /*070c*/ 	.word	0x000139d0


	//   ....[15]....
        /*0710*/ 	.word	0x000139e0


	//   ....[16]....
        /*0714*/ 	.word	0x0001ecf0


	//   ....[17]....
        /*0718*/ 	.word	0x0001ed20


	//   ....[18]....
        /*071c*/ 	.word	0x0001ee20


	//   ....[19]....
        /*0720*/ 	.word	0x0001ee50


	//   ....[20]....
        /*0724*/ 	.word	0x0001f2f0


	//   ....[21]....
        /*0728*/ 	.word	0x0001f360


	//   ....[22]....
        /*072c*/ 	.word	0x0001f450


	//   ....[23]....
        /*0730*/ 	.word	0x0001f4b0


	//   ....[24]....
        /*0734*/ 	.word	0x00024730


	//   ....[25]....
        /*0738*/ 	.word	0x00024740


	//   ....[26]....
        /*073c*/ 	.word	0x00024750


	//   ....[27]....
        /*0740*/ 	.word	0x00024760


	//   ....[28]....
        /*0744*/ 	.word	0x00024790


	//   ....[29]....
        /*0748*/ 	.word	0x000247b0


	//   ....[30]....
        /*074c*/ 	.word	0x000247d0


	//   ....[31]....
        /*0750*/ 	.word	0x000247e0


	//----- nvinfo : EIATTR_EXIT_INSTR_OFFSETS
	.align		4
.L_544:
        /*0754*/ 	.byte	0x04, 0x1c
        /*0756*/ 	.short	(.L_546 - .L_545)


	//   ....[0]....
.L_545:
        /*0758*/ 	.word	0x00000710


	//   ....[1]....
        /*075c*/ 	.word	0x00001340


	//   ....[2]....
        /*0760*/ 	.word	0x000013d0


	//   ....[3]....
        /*0764*/ 	.word	0x00025be0


	//   ....[4]....
        /*0768*/ 	.word	0x00025cc0


	//----- nvinfo : EIATTR_CRS_STACK_SIZE
	.align		4
.L_546:
        /*076c*/ 	.byte	0x04, 0x1e
        /*076e*/ 	.short	(.L_548 - .L_547)
.L_547:
        /*0770*/ 	.word	0x00000000


	//----- nvinfo : EIATTR_CBANK_PARAM_SIZE
	.align		4
.L_548:
        /*0774*/ 	.byte	0x03, 0x19
        /*0776*/ 	.short	0x01d0


	//----- nvinfo : EIATTR_PARAM_CBANK
	.align		4
        /*0778*/ 	.byte	0x04, 0x0a
        /*077a*/ 	.short	(.L_550 - .L_549)
	.align		4
.L_549:
        /*077c*/ 	.word	index@(.nv.constant0._ZN5flash16flash_fwd_kernelI23Flash_fwd_kernel_traitsILi32ELi128ELi128ELi4ELb0ELb0EN7cutlass6half_tE19Flash_kernel_traitsILi32ELi128ELi128ELi4ES3_EELb1ELb0ELb1ELb1ELb0ELb0ELb0ELb0EEEvNS_16Flash_fwd_paramsE)
        /*0780*/ 	.short	0x0210
        /*0782*/ 	.short	0x01d0


	//----- nvinfo : EIATTR_SW_WAR
	.align		4
.L_550:
        /*0784*/ 	.byte	0x04, 0x36
        /*0786*/ 	.short	(.L_552 - .L_551)
.L_551:
        /*0788*/ 	.word	0x00000008
.L_552:


//--------------------- .nv.info._ZN5flash16flash_fwd_kernelI23Flash_fwd_kernel_traitsILi32ELi128ELi128ELi4ELb0ELb0EN7cutlass6half_tE19Flash_kernel_traitsILi32ELi128ELi128ELi4ES3_EELb1ELb0ELb1ELb0ELb0ELb0ELb0ELb1EEEvNS_16Flash_fwd_paramsE --------------------------
	.section	.nv.info._ZN5flash16flash_fwd_kernelI23Flash_fwd_kernel_traitsILi32ELi128ELi128ELi4ELb0ELb0EN7cutlass6half_tE19Flash_kernel_traitsILi32ELi128ELi128ELi4ES3_EELb1ELb0ELb1ELb0ELb0ELb0ELb0ELb1EEEvNS_16Flash_fwd_paramsE,"",@"SHT_CUDA_INFO"
	.sectionflags	@""
	.align	4


	//----- nvinfo : EIATTR_CUDA_API_VERSION
	.align		4
        /*0000*/ 	.byte	0x04, 0x37
        /*0002*/ 	.short	(.L_554 - .L_553)
.L_553:
        /*0004*/ 	.word	0x00000082


	//----- nvinfo : EIATTR_KPARAM_INFO
	.align		4
.L_554:
        /*0008*/ 	.byte	0x04, 0x17
        /*000a*/ 	.short	(.L_556 - .L_555)
.L_555:
        /*000c*/ 	.word	0x00000000
        /*0010*/ 	.short	0x0000
        /*0012*/ 	.short	0x0000
        /*0014*/ 	.byte	0x00, 0xf0, 0x41, 0x07


	//----- nvinfo : EIATTR_SPARSE_MMA_MASK
	.align		4
.L_556:
        /*0018*/ 	.byte	0x03, 0x50
        /*001a*/ 	.short	0x0000


	//----- nvinfo : EIATTR_MAXREG_COUNT
	.align		4
        /*001c*/ 	.byte	0x03, 0x1b
        /*001e*/ 	.short	0x00ff


	//----- nvinfo : EIATTR_NUM_BARRIERS
	.align		4
        /*0020*/ 	.byte	0x02, 0x4c
        /*0022*/ 	.byte	0x01
	.zero		1


	//----- nvinfo : EIATTR_ANNOTATIONS
	.align		4
        /*0024*/ 	.byte	0x04, 0x55
        /*0026*/ 	.short	(.L_558 - .L_557)


	//   ....[0]....
.L_557:
        /* <DEDUP_REMOVED lines=478> */


	//----- nvinfo : EIATTR_MERCURY_ISA_VERSION
	.align		4
.L_558:
        /*1df0*/ 	.byte	0x03, 0x5f
        /*1df2*/ 	.short	0x0101


	//----- nvinfo : EIATTR_COOP_GROUP_MASK_REGIDS
	.align		4
        /*1df4*/ 	.byte	0x04, 0x29
        /*1df6*/ 	.short	(.L_560 - .L_559)


	//   ....[0]....
.L_559:
        /*1df8*/ 	.word	0xffffffff


	//   ....[1]....
        /*1dfc*/ 	.word	0xffffffff


	//   ....[2]....
        /*1e00*/ 	.word	0xffffffff


	//   ....[3]....
        /*1e04*/ 	.word	0xffffffff


	//   ....[4]....
        /*1e08*/ 	.word	0xffffffff


	//   ....[5]....
        /*1e0c*/ 	.word	0xffffffff


	//   ....[6]....
        /*1e10*/ 	.word	0xffffffff


	//   ....[7]....
        /*1e14*/ 	.word	0xffffffff


	//   ....[8]....
        /*1e18*/ 	.word	0xffffffff


	//   ....[9]....
        /*1e1c*/ 	.word	0xffffffff


	//   ....[10]....
        /*1e20*/ 	.word	0xffffffff


	//   ....[11]....
        /*1e24*/ 	.word	0xffffffff


	//   ....[12]....
        /*1e28*/ 	.word	0xffffffff


	//   ....[13]....
        /*1e2c*/ 	.word	0xffffffff


	//   ....[14]....
        /*1e30*/ 	.word	0xffffffff


	//   ....[15]....
        /*1e34*/ 	.word	0xffffffff


	//   ....[16]....
        /*1e38*/ 	.word	0xffffffff


	//   ....[17]....
        /*1e3c*/ 	.word	0xffffffff


	//   ....[18]....
        /*1e40*/ 	.word	0xffffffff


	//   ....[19]....
        /*1e44*/ 	.word	0xffffffff


	//   ....[20]....
        /*1e48*/ 	.word	0xffffffff


	//   ....[21]....
        /*1e4c*/ 	.word	0xffffffff


	//   ....[22]....
        /*1e50*/ 	.word	0xffffffff


	//   ....[23]....
        /*1e54*/ 	.word	0xffffffff


	//   ....[24]....
        /*1e58*/ 	.word	0xffffffff


	//   ....[25]....
        /*1e5c*/ 	.word	0xffffffff


	//   ....[26]....
        /*1e60*/ 	.word	0xffffffff


	//   ....[27]....
        /*1e64*/ 	.word	0xffffffff


	//   ....[28]....
        /*1e68*/ 	.word	0xffffffff


	//   ....[29]....
        /*1e6c*/ 	.word	0xffffffff


	//   ....[30]....
        /*1e70*/ 	.word	0xffffffff


	//   ....[31]....
        /*1e74*/ 	.word	0xffffffff


	//   ....[32]....
        /*1e78*/ 	.word	0x05000004


	//   ....[33]....
        /*1e7c*/ 	.word	0x05000004


	//   ....[34]....
        /*1e80*/ 	.word	0x05000004


	//   ....[35]....
        /*1e84*/ 	.word	0x05000004


	//   ....[36]....
        /*1e88*/ 	.word	0x05000004


	//   ....[37]....
        /*1e8c*/ 	.word	0x05000004


	//   ....[38]....
        /*1e90*/ 	.word	0x05000004


	//   ....[39]....
        /*1e94*/ 	.word	0x05000004


	//----- nvinfo : EIATTR_COOP_GROUP_INSTR_OFFSETS
	.align		4
.L_560:
        /*1e98*/ 	.byte	0x04, 0x28
        /*1e9a*/ 	.short	(.L_562 - .L_561)


	//   ....[0]....
.L_561:
        /*1e9c*/ 	.word	0x00005ee0


	//   ....[1]....
        /*1ea0*/ 	.word	0x00005f20


	//   ....[2]....
        /*1ea4*/ 	.word	0x00005f80


	//   ....[3]....
        /*1ea8*/ 	.word	0x00005ff0


	//   ....[4]....
        /*1eac*/ 	.word	0x00006000


	//   ....[5]....
        /*1eb0*/ 	.word	0x00006020


	//   ....[6]....
        /*1eb4*/ 	.word	0x00006030


	//   ....[7]....
        /*1eb8*/ 	.word	0x00006080


	//   ....[8]....
        /*1ebc*/ 	.word	0x00013c40


	//   ....[9]....
        /*1ec0*/ 	.word	0x00013cc0


	//   ....[10]....
        /*1ec4*/ 	.word	0x000144c0


	//   ....[11]....
        /*1ec8*/ 	.word	0x000144e0


	//   ....[12]....
        /*1ecc*/ 	.word	0x00014b30


	//   ....[13]....
        /*1ed0*/ 	.word	0x00014b50


	//   ....[14]....
        /*1ed4*/ 	.word	0x00015120


	//   ....[15]....
        /*1ed8*/ 	.word	0x00015140


	//   ....[16]....
        /*1edc*/ 	.word	0x00022e30


	//   ....[17]....
        /*1ee0*/ 	.word	0x00022f10


	//   ....[18]....
        /*1ee4*/ 	.word	0x00022f60


	//   ....[19]....
        /*1ee8*/ 	.word	0x00022f80


	//   ....[20]....
        /*1eec*/ 	.word	0x00022fe0


	//   ....[21]....
        /*1ef0*/ 	.word	0x000231a0


	//   ....[22]....
        /*1ef4*/ 	.word	0x00023210


	//   ....[23]....
        /*1ef8*/ 	.word	0x00023240


	//   ....[24]....
        /*1efc*/ 	.word	0x0002e650


	//   ....[25]....
        /*1f00*/ 	.word	0x0002e660


	//   ....[26]....
        /*1f04*/ 	.word	0x0002e670


	//   ....[27]....
        /*1f08*/ 	.word	0x0002e680


	//   ....[28]....
        /*1f0c*/ 	.word	0x0002e6b0


	//   ....[29]....
        /*1f10*/ 	.word	0x0002e6d0


	//   ....[30]....
        /*1f14*/ 	.word	0x0002e6f0


	//   ....[31]....
        /*1f18*/ 	.word	0x0002e700


	//   ....[32]....
        /*1f1c*/ 	.word	0x0002fbc0


	//   ....[33]....
        /*1f20*/ 	.word	0x0002fc30


	//   ....[34]....
        /*1f24*/ 	.word	0x0002fca0


	//   ....[35]....
        /*1f28*/ 	.word	0x0002fd10


	//   ....[36]....
        /*1f2c*/ 	.word	0x0002fd80


	//   ....[37]....
        /*1f30*/ 	.word	0x0002fdf0


	//   ....[38]....
        /*1f34*/ 	.word	0x0002fe60


	//   ....[39]....
        /*1f38*/ 	.word	0x0002fec0


	//----- nvinfo : EIATTR_EXIT_INSTR_OFFSETS
	.align		4
.L_562:
        /*1f3c*/ 	.byte	0x04, 0x1c
        /*1f3e*/ 	.short	(.L_564 - .L_563)


	//   ....[0]....
.L_563:
        /*1f40*/ 	.word	0x00000060


	//----- nvinfo : EIATTR_CRS_STACK_SIZE
	.align		4
.L_564:
        /*1f44*/ 	.byte	0x04, 0x1e
        /*1f46*/ 	.short	(.L_566 - .L_565)
.L_565:
        /*1f48*/ 	.word	0x00000000


	//----- nvinfo : EIATTR_CBANK_PARAM_SIZE
	.align		4
.L_566:
        /*1f4c*/ 	.byte	0x03, 0x19
        /*1f4e*/ 	.short	0x01d0


	//----- nvinfo : EIATTR_PARAM_CBANK
	.align		4
        /*1f50*/ 	.byte	0x04, 0x0a
        /*1f52*/ 	.short	(.L_568 - .L_567)
	.align		4
.L_567:
        /*1f54*/ 	.word	index@(.nv.constant0._ZN5flash16flash_fwd_kernelI23Flash_fwd_kernel_traitsILi32ELi128ELi128ELi4ELb0ELb0EN7cutlass6half_tE19Flash_kernel_traitsILi32ELi128ELi128ELi4ES3_EELb1ELb0ELb1ELb0ELb0ELb0ELb0ELb1EEEvNS_16Flash_fwd_paramsE)
        /*1f58*/ 	.short	0x0210
        /*1f5a*/ 	.short	0x01d0


	//----- nvinfo : EIATTR_SW_WAR
	.align		4
.L_568:
        /*1f5c*/ 	.byte	0x04, 0x36
        /*1f5e*/ 	.short	(.L_570 - .L_569)
.L_569:
        /*1f60*/ 	.word	0x00000008
.L_570:


//--------------------- .nv.info._ZN5flash16flash_fwd_kernelI23Flash_fwd_kernel_traitsILi32ELi128ELi128ELi4ELb0ELb0EN7cutlass6half_tE19Flash_kernel_traitsILi32ELi128ELi128ELi4ES3_EELb0ELb0ELb1ELb0ELb0ELb0ELb1ELb0EEEvNS_16Flash_fwd_paramsE --------------------------
	.section	.nv.info._ZN5flash16flash_fwd_kernelI23Flash_fwd_kernel_traitsILi32ELi128ELi128ELi4ELb0ELb0EN7cutlass6half_tE19Flash_kernel_traitsILi32ELi128ELi128ELi4ES3_EELb0ELb0ELb1ELb0ELb0ELb0ELb1ELb0EEEvNS_16Flash_fwd_paramsE,"",@"SHT_CUDA_INFO"
	.sectionflags	@""
	.align	4


	//----- nvinfo : EIATTR_CUDA_API_VERSION
	.align		4
        /*0000*/ 	.byte	0x04, 0x37
        /*0002*/ 	.short	(.L_572 - .L_571)
.L_571:
        /*0004*/ 	.word	0x00000082


	//----- nvinfo : EIATTR_KPARAM_INFO
	.align		4
.L_572:
        /*0008*/ 	.byte	0x04, 0x17
        /*000a*/ 	.short	(.L_574 - .L_573)
.L_573:
        /*000c*/ 	.word	0x00000000
        /*0010*/ 	.short	0x0000
        /*0012*/ 	.short	0x0000
        /*0014*/ 	.byte	0x00, 0xf0, 0x41, 0x07


	//----- nvinfo : EIATTR_SPARSE_MMA_MASK
	.align		4
.L_574:
        /*0018*/ 	.byte	0x03, 0x50
        /*001a*/ 	.short	0x0000


	//----- nvinfo : EIATTR_MAXREG_COUNT
	.align		4
        /*001c*/ 	.byte	0x03, 0x1b
        /*001e*/ 	.short	0x00ff


	//----- nvinfo : EIATTR_NUM_BARRIERS
	.align		4
        /*0020*/ 	.byte	0x02, 0x4c
        /*0022*/ 	.byte	0x01
	.zero		1


	//----- nvinfo : EIATTR_ANNOTATIONS
	.align		4
        /*0024*/ 	.byte	0x04, 0x55
        /*0026*/ 	.short	(.L_576 - .L_575)


	//   ....[0]....
.L_575:
        /* <DEDUP_REMOVED lines=22> */


	//----- nvinfo : EIATTR_MERCURY_ISA_VERSION
	.align		4
.L_576:
        /*0178*/ 	.byte	0x03, 0x5f
        /*017a*/ 	.short	0x0101


	//----- nvinfo : EIATTR_INT_WARP_WIDE_INSTR_OFFSETS
	.align		4
        /*017c*/ 	.byte	0x04, 0x31
        /*017e*/ 	.short	(.L_578 - .L_577)


	//   ....[0]....
.L_577:
        /*0180*/ 	.word	0x000091e0


	//----- nvinfo : EIATTR_COOP_GROUP_MASK_REGIDS
	.align		4
.L_578:
        /*0184*/ 	.byte	0x04, 0x29
        /*0186*/ 	.short	(.L_580 - .L_579)


	//   ....[0]....
.L_579:
        /*0188*/ 	.word	0xffffffff


	//   ....[1]....
        /*018c*/ 	.word	0xffffffff


	//   ....[2]....
        /*0190*/ 	.word	0xffffffff


	//   ....[3]....
        /*0194*/ 	.word	0xffffffff


	//   ....[4]....
        /*0198*/ 	.word	0xffffffff


	//   ....[5]....
        /*019c*/ 	.word	0xffffffff


	//   ....[6]....
        /*01a0*/ 	.word	0xffffffff


	//   ....[7]....
        /*01a4*/ 	.word	0xffffffff


	//   ....[8]....
        /*01a8*/ 	.word	0xffffffff


	//   ....[9]....
        /*01ac*/ 	.word	0xffffffff


	//   ....[10]....
        /*01b0*/ 	.word	0xffffffff


	//   ....[11]....
        /*01b4*/ 	.word	0xffffffff


	//   ....[12]....
        /*01b8*/ 	.word	0xffffffff


	//   ....[13]....
        /*01bc*/ 	.word	0xffffffff


	//   ....[14]....
        /*01c0*/ 	.word	0xffffffff


	//   ....[15]....
        /*01c4*/ 	.word	0xffffffff


	//   ....[16]....
        /*01c8*/ 	.word	0xffffffff


	//   ....[17]....
        /*01cc*/ 	.word	0xffffffff


	//   ....[18]....
        /*01d0*/ 	.word	0xffffffff


	//   ....[19]....
        /*01d4*/ 	.word	0xffffffff


	//   ....[20]....
        /*01d8*/ 	.word	0xffffffff


	//   ....[21]....
        /*01dc*/ 	.word	0xffffffff


	//   ....[22]....
        /*01e0*/ 	.word	0xffffffff


	//   ....[23]....
        /*01e4*/ 	.word	0xffffffff


	//   ....[24]....
        /*01e8*/ 	.word	0xffffffff


	//   ....[25]....
        /*01ec*/ 	.word	0xffffffff


	//   ....[26]....
        /*01f0*/ 	.word	0xffffffff


	//   ....[27]....
        /*01f4*/ 	.word	0xffffffff


	//   ....[28]....
        /*01f8*/ 	.word	0xffffffff


	//   ....[29]....
        /*01fc*/ 	.word	0xffffffff


	//   ....[30]....
        /*0200*/ 	.word	0xffffffff


	//   ....[31]....
        /*0204*/ 	.word	0xffffffff


	//----- nvinfo : EIATTR_COOP_GROUP_INSTR_OFFSETS
	.align		4
.L_580:
        /*0208*/ 	.byte	0x04, 0x28
        /*020a*/ 	.short	(.L_582 - .L_581)


	//   ....[0]....
.L_581:
        /*020c*/ 	.word	0x000068f0


	//   ....[1]....
        /*0210*/ 	.word	0x00006910


	//   ....[2]....
        /*0214*/ 	.word	0x00006940


	//   ....[3]....
        /*0218*/ 	.word	0x00006950


	//   ....[4]....
        /*021c*/ 	.word	0x000073b0


	//   ....[5]....
        /*0220*/ 	.word	0x00007440


	//   ....[6]....
        /*0224*/ 	.word	0x00007690


	//   ....[7]....
        /*0228*/ 	.word	0x00007710


	//   ....[8]....
        /*022c*/ 	.word	0x0000ca70


	//   ....[9]....
        /*0230*/ 	.word	0x0000ca90


	//   ....[10]....
        /*0234*/ 	.word	0x0000ce70


	//   ....[11]....
        /*0238*/ 	.word	0x0000cec0


	//   ....[12]....
        /*023c*/ 	.word	0x0000d880


	//   ....[13]....
        /*0240*/ 	.word	0x0000d940


	//   ....[14]....
        /*0244*/ 	.word	0x0000db40


	//   ....[15]....
        /*0248*/ 	.word	0x0000dbb0


	//   ....[16]....
        /*024c*/ 	.word	0x00013b70


	//   ....[17]....
        /*0250*/ 	.word	0x00013d70


	//   ....[18]....
        /*0254*/ 	.word	0x00013e50


	//   ....[19]....
        /*0258*/ 	.word	0x00013e80


	//   ....[20]....
        /*025c*/ 	.word	0x00013fa0


	//   ....[21]....
        /*0260*/ 	.word	0x00013fe0


	//   ....[22]....
        /*0264*/ 	.word	0x00014030


	//   ....[23]....
        /*0268*/ 	.word	0x000141c0


	//   ....[24]....
        /*026c*/ 	.word	0x00016860


	//   ....[25]....
        /*0270*/ 	.word	0x00016870


	//   ....[26]....
        /*0274*/ 	.word	0x00016880


	//   ....[27]....
        /*0278*/ 	.word	0x000168a0


	//   ....[28]....
        /*027c*/ 	.word	0x000168d0


	//   ....[29]....
        /*0280*/ 	.word	0x000168f0


	//   ....[30]....
        /*0284*/ 	.word	0x00016920


	//   ....[31]....
        /*0288*/ 	.word	0x00016980


	//----- nvinfo : EIATTR_EXIT_INSTR_OFFSETS
	.align		4
.L_582:
        /*028c*/ 	.byte	0x04, 0x1c
        /*028e*/ 	.short	(.L_584 - .L_583)


	//   ....[0]....
.L_583:
        /*0290*/ 	.word	0x000004b0


	//   ....[1]....
        /*0294*/ 	.word	0x00001110


	//   ....[2]....
        /*0298*/ 	.word	0x000011a0


	//   ....[3]....
        /*029c*/ 	.word	0x00017c40


	//   ....[4]....
        /*02a0*/ 	.word	0x00017d20


	//----- nvinfo : EIATTR_CRS_STACK_SIZE
	.align		4
.L_584:
        /*02a4*/ 	.byte	0x04, 0x1e
        /*02a6*/ 	.short	(.L_586 - .L_585)
.L_585:
        /*02a8*/ 	.word	0x00000000


	//----- nvinfo : EIATTR_CBANK_PARAM_SIZE
	.align		4
.L_586:
        /*02ac*/ 	.byte	0x03, 0x19
        /*02ae*/ 	.short	0x01d0


	//----- nvinfo : EIATTR_PARAM_CBANK
	.align		4
        /*02b0*/ 	.byte	0x04, 0x0a
        /*02b2*/ 	.short	(.L_588 - .L_587)
	.align		4
.L_587:
        /*02b4*/ 	.word	index@(.nv.constant0._ZN5flash16flash_fwd_kernelI23Flash_fwd_kernel_traitsILi32ELi128ELi128ELi4ELb0ELb0EN7cutlass6half_tE19Flash_kernel_traitsILi32ELi128ELi128ELi4ES3_EELb0ELb0ELb1ELb0ELb0ELb0ELb1ELb0EEEvNS_16Flash_fwd_paramsE)
        /*02b8*/ 	.short	0x0210
        /*02ba*/ 	.short	0x01d0


	//----- nvinfo : EIATTR_SW_WAR
	.align		4
.L_588:
        /*02bc*/ 	.byte	0x04, 0x36
        /*02be*/ 	.short	(.L_590 - .L_589)
.L_589:
        /*02c0*/ 	.word	0x00000008
.L_590:


//--------------------- .nv.info._ZN5flash16flash_fwd_kernelI23Flash_fwd_kernel_traitsILi32ELi128ELi128ELi4ELb0ELb0EN7cutlass6half_tE19Flash_kernel_traitsILi32ELi128ELi128ELi4ES3_EELb1ELb0ELb1ELb1ELb0ELb0ELb0ELb1EEEvNS_16Flash_fwd_paramsE --------------------------
	.section	.nv.info._ZN5flash16flash_fwd_kernelI23Flash_fwd_kernel_traitsILi32ELi128ELi128ELi4ELb0ELb0EN7cutlass6half_tE19Flash_kernel_traitsILi32ELi128ELi128ELi4ES3_EELb1ELb0ELb1ELb1ELb0ELb0ELb0ELb1EEEvNS_16Flash_fwd_paramsE,"",@"SHT_CUDA_INFO"
	.sectionflags	@""
	.align	4


	//----- nvinfo : EIATTR_CUDA_API_VERSION
	.align		4
        /*0000*/ 	.byte	0x04, 0x37
        /*0002*/ 	.short	(.L_592 - .L_591)
.L_591:
        /*0004*/ 	.word	0x00000082


	//----- nvinfo : EIATTR_KPARAM_INFO
	.align		4
.L_592:
        /*0008*/ 	.byte	0x04, 0x17
        /*000a*/ 	.short	(.L_594 - .L_593)
.L_593:
        /*000c*/ 	.word	0x00000000
        /*0010*/ 	.short	0x0000
        /*0012*/ 	.short	0x0000
        /*0014*/ 	.byte	0x00, 0xf0, 0x41, 0x07


	//----- nvinfo : EIATTR_SPARSE_MMA_MASK
	.align		4
.L_594:
        /*0018*/ 	.byte	0x03, 0x50
        /*001a*/ 	.short	0x0000


	//----- nvinfo : EIATTR_MAXREG_COUNT
	.align		4
        /*001c*/ 	.byte	0x03, 0x1b
        /*001e*/ 	.short	0x00ff


	//----- nvinfo : EIATTR_NUM_BARRIERS
	.align		4
        /*0020*/ 	.byte	0x02, 0x4c
        /*0022*/ 	.byte	0x01
	.zero		1


	//----- nvinfo : EIATTR_ANNOTATIONS
	.align		4
        /*0024*/ 	.byte	0x04, 0x55
        /*0026*/ 	.short	(.L_596 - .L_595)


	//   ....[0]....
.L_595:
        /* <DEDUP_REMOVED lines=524> */


	//----- nvinfo : EIATTR_MERCURY_ISA_VERSION
	.align		4
.L_596:
        /*20d8*/ 	.byte	0x03, 0x5f
        /*20da*/ 	.short	0x0101


	//----- nvinfo : EIATTR_COOP_GROUP_MASK_REGIDS
	.align		4
        /*20dc*/ 	.byte	0x04, 0x29
        /*20de*/ 	.short	(.L_598 - .L_597)


	//   ....[0]....
.L_597:
        /*20e0*/ 	.word	0xffffffff


	//   ....[1]....
        /*20e4*/ 	.word	0xffffffff


	//   ....[2]....
        /*20e8*/ 	.word	0xffffffff


	//   ....[3]....
        /*20ec*/ 	.word	0xffffffff


	//   ....[4]....
        /*20f0*/ 	.word	0xffffffff


	//   ....[5]....
        /*20f4*/ 	.word	0xffffffff


	//   ....[6]....
        /*20f8*/ 	.word	0xffffffff


	//   ....[7]....
        /*20fc*/ 	.word	0xffffffff


	//   ....[8]....
        /*2100*/ 	.word	0xffffffff


	//   ....[9]....
        /*2104*/ 	.word	0xffffffff


	//   ....[10]....
        /*2108*/ 	.word	0xffffffff


	//   ....[11]....
        /*210c*/ 	.word	0xffffffff


	//   ....[12]....
        /*2110*/ 	.word	0xffffffff


	//   ....[13]....
        /*2114*/ 	.word	0xffffffff


	//   ....[14]....
        /*2118*/ 	.word	0xffffffff


	//   ....[15]....
        /*211c*/ 	.word	0xffffffff


	//   ....[16]....
        /*2120*/ 	.word	0xffffffff


	//   ....[17]....
        /*2124*/ 	.word	0xffffffff


	//   ....[18]....
        /*2128*/ 	.word	0xffffffff


	//   ....[19]....
        /*212c*/ 	.word	0xffffffff


	//   ....[20]....
        /*2130*/ 	.word	0xffffffff


	//   ....[21]....
        /*2134*/ 	.word	0xffffffff


	//   ....[22]....
        /*2138*/ 	.word	0xffffffff


	//   ....[23]....
        /*213c*/ 	.word	0xffffffff


	//   ....[24]....
        /*2140*/ 	.word	0xffffffff


	//   ....[25]....
        /*2144*/ 	.word	0xffffffff


	//   ....[26]....
        /*2148*/ 	.word	0xffffffff


	//   ....[27]....
        /*214c*/ 	.word	0xffffffff


	//   ....[28]....
        /*2150*/ 	.word	0xffffffff


	//   ....[29]....
        /*2154*/ 	.word	0xffffffff


	//   ....[30]....
        /*2158*/ 	.word	0xffffffff


	//   ....[31]....
        /*215c*/ 	.word	0xffffffff


	//   ....[32]....
        /*2160*/ 	.word	0x05000004


	//   ....[33]....
        /*2164*/ 	.word	0x05000004


	//   ....[34]....
        /*2168*/ 	.word	0x05000004


	//   ....[35]....
        /*216c*/ 	.word	0x05000004


	//   ....[36]....
        /*2170*/ 	.word	0x05000004


	//   ....[37]....
        /*2174*/ 	.word	0x05000004


	//   ....[38]....
        /*2178*/ 	.word	0x05000004


	//   ....[39]....
        /*217c*/ 	.word	0x05000004


	//----- nvinfo : EIATTR_COOP_GROUP_INSTR_OFFSETS
	.align		4
.L_598:
        /*2180*/ 	.byte	0x04, 0x28
        /*2182*/ 	.short	(.L_600 - .L_599)


	//   ....[0]....
.L_599:
        /*2184*/ 	.word	0x000087d0


	//   ....[1]....
        /*2188*/ 	.word	0x000087e0


	//   ....[2]....
        /*218c*/ 	.word	0x00008800


	//   ....[3]....
        /*2190*/ 	.word	0x00008820


	//   ....[4]....
        /*2194*/ 	.word	0x00008850


	//   ....[5]....
        /*2198*/ 	.word	0x00008860


	//   ....[6]....
        /*219c*/ 	.word	0x00008890


	//   ....[7]....
        /*21a0*/ 	.word	0x000088a0


	//   ....[8]....
        /*21a4*/ 	.word	0x00018000


	//   ....[9]....
        /*21a8*/ 	.word	0x00018080


	//   ....[10]....
        /*21ac*/ 	.word	0x00018910


	//   ....[11]....
        /*21b0*/ 	.word	0x00018940


	//   ....[12]....
        /*21b4*/ 	.word	0x00019050


	//   ....[13]....
        /*21b8*/ 	.word	0x00019070


	//   ....[14]....
        /*21bc*/ 	.word	0x00019620


	//   ....[15]....
        /*21c0*/ 	.word	0x00019640


	//   ....[16]....
        /*21c4*/ 	.word	0x000292c0


	//   ....[17]....
        /*21c8*/ 	.word	0x000292d0


	//   ....[18]....
        /*21cc*/ 	.word	0x000292e0


	//   ....[19]....
        /*21d0*/ 	.word	0x000292f0


	//   ....[20]....
        /*21d4*/ 	.word	0x00029340


	//   ....[21]....
        /*21d8*/ 	.word	0x000293f0


	//   ....[22]....
        /*21dc*/ 	.word	0x00029510


	//   ....[23]....
        /*21e0*/ 	.word	0x00029550


	//   ....[24]....
        /*21e4*/ 	.word	0x00034e00


	//   ....[25]....
        /*21e8*/ 	.word	0x00034e10


	//   ....[26]....
        /*21ec*/ 	.word	0x00034e20


	//   ....[27]....
        /*21f0*/ 	.word	0x00034e30


	//   ....[28]....
        /*21f4*/ 	.word	0x00034e60


	//   ....[29]....
        /*21f8*/ 	.word	0x00034e80


	//   ....[30]....
        /*21fc*/ 	.word	0x00034ea0


	//   ....[31]....
        /*2200*/ 	.word	0x00034eb0


	//   ....[32]....
        /*2204*/ 	.word	0x00036370


	//   ....[33]....
        /*2208*/ 	.word	0x000363e0


	//   ....[34]....
        /*220c*/ 	.word	0x00036450


	//   ....[35]....
        /*2210*/ 	.word	0x000364c0


	//   ....[36]....
        /*2214*/ 	.word	0x00036530


	//   ....[37]....
        /*2218*/ 	.word	0x000365a0


	//   ....[38]....
        /*221c*/ 	.word	0x00036610


	//   ....[39]....
        /*2220*/ 	.word	0x00036670


	//----- nvinfo : EIATTR_EXIT_INSTR_OFFSETS
	.align		4
.L_600:
        /*2224*/ 	.byte	0x04, 0x1c
        /*2226*/ 	.short	(.L_602 - .L_601)


	//   ....[0]....
.L_601:
        /*2228*/ 	.word	0x00000070


	//----- nvinfo : EIATTR_CRS_STACK_SIZE
	.align		4
.L_602:
        /*222c*/ 	.byte	0x04, 0x1e
        /*222e*/ 	.short	(.L_604 - .L_603)
.L_603:
        /*2230*/ 	.word	0x00000000


	//----- nvinfo : EIATTR_CBANK_PARAM_SIZE
	.align		4
.L_604:
        /*2234*/ 	.byte	0x03, 0x19
        /*2236*/ 	.short	0x01d0


	//----- nvinfo : EIATTR_PARAM_CBANK
	.align		4
        /*2238*/ 	.byte	0x04, 0x0a
        /*223a*/ 	.short	(.L_606 - .L_605)
	.align		4
.L_605:
        /*223c*/ 	.word	index@(.nv.constant0._ZN5flash16flash_fwd_kernelI23Flash_fwd_kernel_traitsILi32ELi128ELi128ELi4ELb0ELb0EN7cutlass6half_tE19Flash_kernel_traitsILi32ELi128ELi128ELi4ES3_EELb1ELb0ELb1ELb1ELb0ELb0ELb0ELb1EEEvNS_16Flash_fwd_paramsE)
        /*2240*/ 	.short	0x0210
        /*2242*/ 	.short	0x01d0


	//----- nvinfo : EIATTR_SW_WAR
	.align		4
.L_606:
        /*2244*/ 	.byte	0x04, 0x36
        /*2246*/ 	.short	(.L_608 - .L_607)
.L_607:
        /*2248*/ 	.word	0x00000008
.L_608:


//--------------------- .nv.info._ZN5flash16flash_fwd_kernelI23Flash_fwd_kernel_traitsILi32ELi128ELi128ELi4ELb0ELb0EN7cutlass6half_tE19Flash_kernel_traitsILi32ELi128ELi128ELi4ES3_EELb0ELb0ELb1ELb1ELb0ELb0ELb1ELb0EEEvNS_16Flash_fwd_paramsE --------------------------
	.section	.nv.info._ZN5flash16flash_fwd_kernelI23Flash_fwd_kernel_traitsILi32ELi128ELi128ELi4ELb0ELb0EN7cutlass6half_tE19Flash_kernel_traitsILi32ELi128ELi128ELi4ES3_EELb0ELb0ELb1ELb1ELb0ELb0ELb1ELb0EEEvNS_16Flash_fwd_paramsE,"",@"SHT_CUDA_INFO"
	.sectionflags	@""
	.align	4


	//----- nvinfo : EIATTR_CUDA_API_VERSION
	.align		4
        /*0000*/ 	.byte	0x04, 0x37
        /*0002*/ 	.short	(.L_610 - .L_609)
.L_609:
        /*0004*/ 	.word	0x00000082


	//----- nvinfo : EIATTR_KPARAM_INFO
	.align		4
.L_610:
        /*0008*/ 	.byte	0x04, 0x17
        /*000a*/ 	.short	(.L_612 - .L_611)
.L_611:
        /*000c*/ 	.word	0x00000000
        /*0010*/ 	.short	0x0000
        /*0012*/ 	.short	0x0000
        /*0014*/ 	.byte	0x00, 0xf0, 0x41, 0x07


	//----- nvinfo : EIATTR_SPARSE_MMA_MASK
	.align		4
.L_612:
        /*0018*/ 	.byte	0x03, 0x50
        /*001a*/ 	.short	0x0000


	//----- nvinfo : EIATTR_MAXREG_COUNT
	.align		4
        /*001c*/ 	.byte	0x03, 0x1b
        /*001e*/ 	.short	0x00ff


	//----- nvinfo : EIATTR_NUM_BARRIERS
	.align		4
        /*0020*/ 	.byte	0x02, 0x4c
        /*0022*/ 	.byte	0x01
	.zero		1


	//----- nvinfo : EIATTR_ANNOTATIONS
	.align		4
        /*0024*/ 	.byte	0x04, 0x55
        /*0026*/ 	.short	(.L_614 - .L_613)


	//   ....[0]....
.L_613:
        /* <DEDUP_REMOVED lines=33> */


	//----- nvinfo : EIATTR_MERCURY_ISA_VERSION
	.align		4
.L_614:
        /*0220*/ 	.byte	0x03, 0x5f
        /*0222*/ 	.short	0x0101


	//----- nvinfo : EIATTR_INT_WARP_WIDE_INSTR_OFFSETS
	.align		4
        /*0224*/ 	.byte	0x04, 0x31
        /*0226*/ 	.short	(.L_616 - .L_615)


	//   ....[0]....
.L_615:
        /*0228*/ 	.word	0x0000b940


	//----- nvinfo : EIATTR_COOP_GROUP_MASK_REGIDS
	.align		4
.L_616:
        /*022c*/ 	.byte	0x04, 0x29
        /*022e*/ 	.short	(.L_618 - .L_617)


	//   ....[0]....
.L_617:
        /*0230*/ 	.word	0xffffffff


	//   ....[1]....
        /*0234*/ 	.word	0xffffffff


	//   ....[2]....
        /*0238*/ 	.word	0xffffffff


	//   ....[3]....
        /*023c*/ 	.word	0xffffffff


	//   ....[4]....
        /*0240*/ 	.word	0xffffffff


	//   ....[5]....
        /*0244*/ 	.word	0xffffffff


	//   ....[6]....
        /*0248*/ 	.word	0xffffffff


	//   ....[7]....
        /*024c*/ 	.word	0xffffffff


	//   ....[8]....
        /*0250*/ 	.word	0xffffffff


	//   ....[9]....
        /*0254*/ 	.word	0xffffffff


	//   ....[10]....
        /*0258*/ 	.word	0xffffffff


	//   ....[11]....
        /*025c*/ 	.word	0xffffffff


	//   ....[12]....
        /*0260*/ 	.word	0xffffffff


	//   ....[13]....
        /*0264*/ 	.word	0xffffffff


	//   ....[14]....
        /*0268*/ 	.word	0xffffffff


	//   ....[15]....
        /*026c*/ 	.word	0xffffffff


	//   ....[16]....
        /*0270*/ 	.word	0xffffffff


	//   ....[17]....
        /*0274*/ 	.word	0xffffffff


	//   ....[18]....
        /*0278*/ 	.word	0xffffffff


	//   ....[19]....
        /*027c*/ 	.word	0xffffffff


	//   ....[20]....
        /*0280*/ 	.word	0xffffffff


	//   ....[21]....
        /*0284*/ 	.word	0xffffffff


	//   ....[22]....
        /*0288*/ 	.word	0xffffffff


	//   ....[23]....
        /*028c*/ 	.word	0xffffffff


	//   ....[24]....
        /*0290*/ 	.word	0xffffffff


	//   ....[25]....
        /*0294*/ 	.word	0xffffffff


	//   ....[26]....
        /*0298*/ 	.word	0xffffffff


	//   ....[27]....
        /*029c*/ 	.word	0xffffffff


	//   ....[28]....
        /*02a0*/ 	.word	0xffffffff


	//   ....[29]....
        /*02a4*/ 	.word	0xffffffff


	//   ....[30]....
        /*02a8*/ 	.word	0xffffffff


	//   ....[31]....
        /*02ac*/ 	.word	0xffffffff


	//----- nvinfo : EIATTR_COOP_GROUP_INSTR_OFFSETS
	.align		4
.L_618:
        /*02b0*/ 	.byte	0x04, 0x28
        /*02b2*/ 	.short	(.L_620 - .L_619)


	//   ....[0]....
.L_619:
        /*02b4*/ 	.word	0x00009100


	//   ....[1]....
        /*02b8*/ 	.word	0x00009120


	//   ....[2]....
        /*02bc*/ 	.word	0x00009160


	//   ....[3]....
        /*02c0*/ 	.word	0x00009170


	//   ....[4]....
        /*02c4*/ 	.word	0x00009cd0


	//   ....[5]....
        /*02c8*/ 	.word	0x00009d90


	//   ....[6]....
        /*02cc*/ 	.word	0x00009e20


	//   ....[7]....
        /*02d0*/ 	.word	0x00009e80


	//   ....[8]....
        /*02d4*/ 	.word	0x00011790


	//   ....[9]....
        /*02d8*/ 	.word	0x000117b0


	//   ....[10]....
        /*02dc*/ 	.word	0x00011b80


	//   ....[11]....
        /*02e0*/ 	.word	0x00011bd0


	//   ....[12]....
        /*02e4*/ 	.word	0x00012530


	//   ....[13]....
        /*02e8*/ 	.word	0x00012610


	//   ....[14]....
        /*02ec*/ 	.word	0x00012810


	//   ....[15]....
        /*02f0*/ 	.word	0x00012870


	//   ....[16]....
        /*02f4*/ 	.word	0x0001a850


	//   ....[17]....
        /*02f8*/ 	.word	0x0001a890


	//   ....[18]....
        /*02fc*/ 	.word	0x0001a980


	//   ....[19]....
        /*0300*/ 	.word	0x0001a9d0


	//   ....[20]....
        /*0304*/ 	.word	0x0001ae30


	//   ....[21]....
        /*0308*/ 	.word	0x0001afb0


	//   ....[22]....
        /*030c*/ 	.word	0x0001b040


	//   ....[23]....
        /*0310*/ 	.word	0x0001b160


	//   ....[24]....
        /*0314*/ 	.word	0x0001d700


	//   ....[25]....
        /*0318*/ 	.word	0x0001d710


	//   ....[26]....
        /*031c*/ 	.word	0x0001d720


	//   ....[27]....
        /*0320*/ 	.word	0x0001d740


	//   ....[28]....
        /*0324*/ 	.word	0x0001d770


	//   ....[29]....
        /*0328*/ 	.word	0x0001d790


	//   ....[30]....
        /*032c*/ 	.word	0x0001d7c0


	//   ....[31]....
        /*0330*/ 	.word	0x0001d830


	//----- nvinfo : EIATTR_EXIT_INSTR_OFFSETS
	.align		4
.L_620:
        /*0334*/ 	.byte	0x04, 0x1c
        /*0336*/ 	.short	(.L_622 - .L_621)


	//   ....[0]....
.L_621:
        /*0338*/ 	.word	0x000004c0


	//   ....[1]....
        /*033c*/ 	.word	0x00001110


	//   ....[2]....
        /*0340*/ 	.word	0x000011a0


	//   ....[3]....
        /*0344*/ 	.word	0x0001eb10


	//   ....[4]....
        /*0348*/ 	.word	0x0001ebf0


	//----- nvinfo : EIATTR_CRS_STACK_SIZE
	.align		4
.L_622:
        /*034c*/ 	.byte	0x04, 0x1e
        /*034e*/ 	.short	(.L_624 - .L_623)
.L_623:
        /*0350*/ 	.word	0x00000000


	//----- nvinfo : EIATTR_CBANK_PARAM_SIZE
	.align		4
.L_624:
        /*0354*/ 	.byte	0x03, 0x19
        /*0356*/ 	.short	0x01d0


	//----- nvinfo : EIATTR_PARAM_CBANK
	.align		4
        /*0358*/ 	.byte	0x04, 0x0a
        /*035a*/ 	.short	(.L_626 - .L_625)
	.align		4
.L_625:
        /*035c*/ 	.word	index@(.nv.constant0._ZN5flash16flash_fwd_kernelI23Flash_fwd_kernel_traitsILi32ELi128ELi128ELi4ELb0ELb0EN7cutlass6half_tE19Flash_kernel_traitsILi32ELi128ELi128ELi4ES3_EELb0ELb0ELb1ELb1ELb0ELb0ELb1ELb0EEEvNS_16Flash_fwd_paramsE)
        /*0360*/ 	.short	0x0210
        /*0362*/ 	.short	0x01d0


	//----- nvinfo : EIATTR_SW_WAR
	.align		4
.L_626:
        /*0364*/ 	.byte	0x04, 0x36
        /*0366*/ 	.short	(.L_628 - .L_627)
.L_627:
        /*0368*/ 	.word	0x00000008
.L_628:


//--------------------- .nv.callgraph             --------------------------
	.section	.nv.callgraph,"",@"SHT_CUDA_CALLGRAPH"
	.align	4
	.sectionentsize	8
	.align		4
        /*0000*/ 	.word	0x00000000
	.align		4
        /*0004*/ 	.word	0xffffffff
	.align		4
        /*0008*/ 	.word	0x00000000
	.align		4
        /*000c*/ 	.word	0xfffffffe
	.align		4
        /*0010*/ 	.word	0x00000000
	.align		4
        /*0014*/ 	.word	0xfffffffd
	.align		4
        /*0018*/ 	.word	0x00000000
	.align		4
        /*001c*/ 	.word	0xfffffffc


//--------------------- .nv.constant4             --------------------------
	.section	.nv.constant4,"a",@progbits
	.align	8
	.align		8
.nv.constant4:
        /*0000*/ 	.dword	_ZN65_INTERNAL_adb80482_29_flash_fwd_hdim32_fp16_sm80_cu_e763cb1e_29214cuda3std3__45__cpo5beginE
	.align		8
        /*0008*/ 	.dword	_ZN65_INTERNAL_adb80482_29_flash_fwd_hdim32_fp16_sm80_cu_e763cb1e_29214cuda3std3__45__cpo3endE
	.align		8
        /*0010*/ 	.dword	_ZN65_INTERNAL_adb80482_29_flash_fwd_hdim32_fp16_sm80_cu_e763cb1e_29214cuda3std3__45__cpo6cbeginE
	.align		8
        /*0018*/ 	.dword	_ZN65_INTERNAL_adb80482_29_flash_fwd_hdim32_fp16_sm80_cu_e763cb1e_29214cuda3std3__45__cpo4cendE
	.align		8
        /*0020*/ 	.dword	_ZN65_INTERNAL_adb80482_29_flash_fwd_hdim32_fp16_sm80_cu_e763cb1e_29214cuda3std3__467_GLOBAL__N__adb80482_29_flash_fwd_hdim32_fp16_sm80_cu_e763cb1e_29216ignoreE
	.align		8
        /*0028*/ 	.dword	_ZN65_INTERNAL_adb80482_29_flash_fwd_hdim32_fp16_sm80_cu_e763cb1e_29214cuda3std3__419piecewise_constructE
	.align		8
        /*0030*/ 	.dword	_ZN65_INTERNAL_adb80482_29_flash_fwd_hdim32_fp16_sm80_cu_e763cb1e_29214cuda3std3__48in_placeE
	.align		8
        /*0038*/ 	.dword	_ZN65_INTERNAL_adb80482_29_flash_fwd_hdim32_fp16_sm80_cu_e763cb1e_29214cuda3std6ranges3__45__cpo4swapE
	.align		8
        /*0040*/ 	.dword	_ZN65_INTERNAL_adb80482_29_flash_fwd_hdim32_fp16_sm80_cu_e763cb1e_29214cuda3std6ranges3__45__cpo9iter_moveE
	.align		8
        /*0048*/ 	.dword	_ZN65_INTERNAL_adb80482_29_flash_fwd_hdim32_fp16_sm80_cu_e763cb1e_29214cute7productE
	.align		8
        /*0050*/ 	.dword	_ZN65_INTERNAL_adb80482_29_flash_fwd_hdim32_fp16_sm80_cu_e763cb1e_29214cute1_E


//--------------------- .text._ZN5flash16flash_fwd_kernelI23Flash_fwd_kernel_traitsILi32ELi128ELi128ELi4ELb0ELb0EN7cutlass6half_tE19Flash_kernel_traitsILi32ELi128ELi128ELi4ES3_EELb0ELb0ELb0ELb0ELb0ELb1ELb0ELb0EEEvNS_16Flash_fwd_paramsE --------------------------
	.section	.text._ZN5flash16flash_fwd_kernelI23Flash_fwd_kernel_traitsILi32ELi128ELi128ELi4ELb0ELb0EN7cutlass6half_tE19Flash_kernel_traitsILi32ELi128ELi128ELi4ES3_EELb0ELb0ELb0ELb0ELb0ELb1ELb0ELb0EEEvNS_16Flash_fwd_paramsE,"ax",@progbits
	.align	128
        .global         _ZN5flash16flash_fwd_kernelI23Flash_fwd_kernel_traitsILi32ELi128ELi128ELi4ELb0ELb0EN7cutlass6half_tE19Flash_kernel_traitsILi32ELi128ELi128ELi4ES3_EELb0ELb0ELb0ELb0ELb0ELb1ELb0ELb0EEEvNS_16Flash_fwd_paramsE
        .type           _ZN5flash16flash_fwd_kernelI23Flash_fwd_kernel_traitsILi32ELi128ELi128ELi4ELb0ELb0EN7cutlass6half_tE19Flash_kernel_traitsILi32ELi128ELi128ELi4ES3_EELb0ELb0ELb0ELb0ELb0ELb1ELb0ELb0EEEvNS_16Flash_fwd_paramsE,@function
        .size           _ZN5flash16flash_fwd_kernelI23Flash_fwd_kernel_traitsILi32ELi128ELi128ELi4ELb0ELb0EN7cutlass6half_tE19Flash_kernel_traitsILi32ELi128ELi128ELi4ES3_EELb0ELb0ELb0ELb0ELb0ELb1ELb0ELb0EEEvNS_16Flash_fwd_paramsE,(.L_x_1304 - _ZN5flash16flash_fwd_kernelI23Flash_fwd_kernel_traitsILi32ELi128ELi128ELi4ELb0ELb0EN7cutlass6half_tE19Flash_kernel_traitsILi32ELi128ELi128ELi4ES3_EELb0ELb0ELb0ELb0ELb0ELb1ELb0ELb0EEEvNS_16Flash_fwd_paramsE)
        .other          _ZN5flash16flash_fwd_kernelI23Flash_fwd_kernel_traitsILi32ELi128ELi128ELi4ELb0ELb0EN7cutlass6half_tE19Flash_kernel_traitsILi32ELi128ELi128ELi4ES3_EELb0ELb0ELb0ELb0ELb0ELb1ELb0ELb0EEEvNS_16Flash_fwd_paramsE,@"STO_CUDA_ENTRY STV_DEFAULT"
_ZN5flash16flash_fwd_kernelI23Flash_fwd_kernel_traitsILi32ELi128ELi128ELi4ELb0ELb0EN7cutlass6half_tE19Flash_kernel_traitsILi32ELi128ELi128ELi4ES3_EELb0ELb0ELb0ELb0ELb0ELb1ELb0ELb0EEEvNS_16Flash_fwd_paramsE:
.text._ZN5flash16flash_fwd_kernelI23Flash_fwd_kernel_traitsILi32ELi128ELi128ELi4ELb0ELb0EN7cutlass6half_tE19Flash_kernel_traitsILi32ELi128ELi128ELi4ES3_EELb0ELb0ELb0ELb0ELb0ELb1ELb0ELb0EEEvNS_16Flash_fwd_paramsE:
[----:B------:R-:W1:Y:S08]  /*0000*/  LDC R1, c[0x0][0x28] ;  /* 0x00000a00ff017b82 */ /* 0x000e700000000800 */
[----:B------:R-:W2:Y:S01]  /*0010*/  LDC.64 R2, c[0x0][0x300] ;  /* 0x0000c000ff027b82 */ /* 0x000ea20000000a00 */
[----:B------:R-:W3:Y:S01]  /*0020*/  S2R R22, SR_CTAID.Y ;  /* 0x0000000000167919 */ /* 0x000ee20000002600 */
[----:B------:R-:W-:Y:S01]  /*0030*/  ULDC.64 UR4, c[0x0][0x2f0] ;  /* 0x0000bc0000047ab9 */ /* 0x000fe20000000a00 */
[----:B------:R-:W-:Y:S01]  /*0040*/  IMAD.MOV.U32 R252, RZ, RZ, -0x1 ;  /* 0xfffffffffffc7424 */ /* 0x000fe200078e00ff */
[----:B------:R-:W-:Y:S01]  /*0050*/  ISETP.NE.U32.AND P2, PT, RZ, UR4, PT ;  /* 0x00000004ff007c0c */ /* 0x000fe2000bf45070 */
[----:B------:R-:W-:Y:S01]  /*0060*/  ULDC.64 UR16, c[0x0][0x208] ;  /* 0x0000820000107ab9 */ /* 0x000fe20000000a00 */
[----:B-1----:R-:W-:-:S02]  /*0070*/  VIADD R1, R1, 0xffffffc0 ;  /* 0xffffffc001017836 */ /* 0x002fc40000000000 */
[----:B------:R-:W3:Y:S08]  /*0080*/  LDC.64 R4, c[0x0][0x2f0] ;  /* 0x0000bc00ff047b82 */ /* 0x000ef00000000a00 */
[----:B------:R-:W1:Y:S01]  /*0090*/  LDC.U8 R8, c[0x0][0x3c2] ;  /* 0x0000f080ff087b82 */ /* 0x000e620000000000 */
[----:B--2---:R-:W-:-:S07]  /*00a0*/  ISETP.NE.U32.AND P0, PT, R2, RZ, PT ;  /* 0x000000ff0200720c */ /* 0x004fce0003f05070 */
[----:B------:R-:W2:Y:S01]  /*00b0*/  LDC.64 R10, c[0x0][0x2f8] ;  /* 0x0000be00ff0a7b82 */ /* 0x000ea20000000a00 */
[----:B------:R-:W-:Y:S02]  /*00c0*/  ISETP.NE.AND.EX P1, PT, R3, RZ, PT, P0 ;  /* 0x000000ff0300720c */ /* 0x000fe40003f25300 */
[----:B------:R-:W-:-:S05]  /*00d0*/  ISETP.NE.AND.EX P0, PT, RZ, UR5, PT, P2 ;  /* 0x00000005ff007c0c */ /* 0x000fca000bf05320 */
[----:B------:R-:W4:Y:S01]  /*00e0*/  LDC.64 R2, c[0x0][0x2f8] ;  /* 0x0000be00ff027b82 */ /* 0x000f220000000a00 */
[----:B---3--:R-:W-:-:S07]  /*00f0*/  IMAD.WIDE R4, R22, 0x4, R4 ;  /* 0x0000000416047825 */ /* 0x008fce00078e0204 */
[----:B------:R-:W3:Y:S01]  /*0100*/  @P1 LDC.64 R6, c[0x0][0x300] ;  /* 0x0000c000ff061b82 */ /* 0x000ee20000000a00 */
[----:B------:R-:W2:Y:S04]  /*0110*/  @P0 LDG.E R252, desc[UR16][R4.64] ;  /* 0x0000001004fc0981 */ /* 0x000ea8000c1e1900 */
[----:B------:R3:W2:Y:S01]  /*0120*/  @P0 LDG.E R0, desc[UR16][R4.64+0x4] ;  /* 0x0000041004000981 */ /* 0x0006a2000c1e1900 */
[----:B-1----:R-:W-:Y:S01]  /*0130*/  ISETP.NE.AND P3, PT, R8, RZ, PT ;  /* 0x000000ff0800720c */ /* 0x002fe20003f65270 */
[----:B------:R-:W-:Y:S02]  /*0140*/  IMAD.MOV.U32 R9, RZ, RZ, RZ ;  /* 0x000000ffff097224 */ /* 0x000fe400078e00ff */
[----:B------:R-:W-:Y:S01]  /*0150*/  IMAD.MOV.U32 R14, RZ, RZ, -0x1 ;  /* 0xffffffffff0e7424 */ /* 0x000fe200078e00ff */
[----:B----4-:R-:W-:-:S04]  /*0160*/  ISETP.EQ.U32.AND P2, PT, R2, RZ, PT ;  /* 0x000000ff0200720c */ /* 0x010fc80003f42070 */
[----:B------:R-:W-:Y:S01]  /*0170*/  ISETP.EQ.OR.EX P2, PT, R3, RZ, !P3, P2 ;  /* 0x000000ff0300720c */ /* 0x000fe20005f42720 */
[----:B---3--:R-:W-:-:S04]  /*0180*/  @P1 IMAD.WIDE R4, R22, 0x4, R6 ;  /* 0x0000000416041825 */ /* 0x008fc800078e0206 */
[----:B--2---:R-:W-:Y:S01]  /*0190*/  IMAD.WIDE R6, R22, 0x4, R10 ;  /* 0x0000000416067825 */ /* 0x004fe200078e020a */
[----:B------:R1:W5:Y:S07]  /*01a0*/  @P1 LDG.E R9, desc[UR16][R4.64] ;  /* 0x0000001004091981 */ /* 0x00036e000c1e1900 */
[----:B------:R1:W5:Y:S01]  /*01b0*/  @!P2 LDG.E R14, desc[UR16][R6.64] ;  /* 0x00000010060ea981 */ /* 0x000362000c1e1900 */
[----:B------:R-:W2:Y:S01]  /*01c0*/  S2R R27, SR_CTAID.X ;  /* 0x00000000001b7919 */ /* 0x000ea20000002500 */
[----:B------:R-:W3:Y:S01]  /*01d0*/  S2R R25, SR_CTAID.Z ;  /* 0x0000000000197919 */ /* 0x000ee20000002700 */
[----:B------:R-:W4:Y:S01]  /*01e0*/  S2R R67, SR_TID.X ;  /* 0x0000000000437919 */ /* 0x000f220000002100 */
[----:B------:R-:W-:-:S06]  /*01f0*/  @P0 IMAD.IADD R11, R0, 0x1, -R252 ;  /* 0x00000001000b0824 */ /* 0x000fcc00078e0afc */
[----:B------:R-:W1:Y:S01]  /*0200*/  @!P0 LDC R11, c[0x0][0x2c4] ;  /* 0x0000b100ff0b8b82 */ /* 0x000e620000000800 */
[----:B------:R-:W-:-:S04]  /*0210*/  ISETP.NE.U32.AND P0, PT, R2, RZ, PT ;  /* 0x000000ff0200720c */ /* 0x000fc80003f05070 */
[----:B------:R-:W-:-:S13]  /*0220*/  ISETP.NE.AND.EX P0, PT, R3, RZ, PT, P0 ;  /* 0x000000ff0300720c */ /* 0x000fda0003f05300 */
[----:B--234-:R-:W-:Y:S05]  /*0230*/  @!P0 BRA `(.L_x_0) ;  /* 0x0000000000108947 */ /* 0x01cfea0003800000 */
[----:B------:R-:W1:Y:S02]  /*0240*/  @P3 LDG.E R0, desc[UR16][R6.64+0x4] ;  /* 0x0000041006003981 */ /* 0x000e64000c1e1900 */
[----:B-1---5:R-:W-:-:S06]  /*0250*/  @P3 IADD3 R4, R0, -R14, RZ ;  /* 0x8000000e00043210 */ /* 0x022fcc0007ffe0ff */
[----:B------:R2:W5:Y:S01]  /*0260*/  @!P3 LDG.E R4, desc[UR16][R6.64] ;  /* 0x000000100604b981 */ /* 0x000562000c1e1900 */
[----:B------:R-:W-:Y:S05]  /*0270*/  BRA `(.L_x_1) ;  /* 0x0000000000047947 */ /* 0x000fea0003800000 */
.L_x_0:
[----:B-1----:R-:W1:Y:S02]  /*0280*/  LDC R4, c[0x0][0x2c8] ;  /* 0x0000b200ff047b82 */ /* 0x002e640000000800 */
.L_x_1:
[----:B------:R-:W3:Y:S02]  /*0290*/  LDC.64 R2, c[0x0][0x308] ;  /* 0x0000c200ff027b82 */ /* 0x000ee40000000a00 */
[----:B---3--:R-:W-:-:S04]  /*02a0*/  ISETP.NE.U32.AND P0, PT, R2, RZ, PT ;  /* 0x000000ff0200720c */ /* 0x008fc80003f05070 */
[----:B------:R-:W-:-:S13]  /*02b0*/  ISETP.NE.AND.EX P0, PT, R3, RZ, PT, P0 ;  /* 0x000000ff0300720c */ /* 0x000fda0003f05300 */
[----:B------:R-:W3:Y:S08]  /*02c0*/  @P0 LDC.64 R2, c[0x0][0x308] ;  /* 0x0000c200ff020b82 */ /* 0x000ef00000000a00 */
[----:B------:R-:W4:Y:S01]  /*02d0*/  @!P0 LDC R5, c[0x0][0x2cc] ;  /* 0x0000b300ff058b82 */ /* 0x000f220000000800 */
[----:B---3--:R-:W-:-:S05]  /*02e0*/  @P0 IMAD.WIDE R2, R22, 0x4, R2 ;  /* 0x0000000416020825 */ /* 0x008fca00078e0202 */
[----:B------:R-:W3:Y:S01]  /*02f0*/  @P0 LDG.E R0, desc[UR16][R2.64] ;  /* 0x0000001002000981 */ /* 0x000ee2000c1e1900 */
[----:B------:R-:W-:Y:S01]  /*0300*/  IMAD.SHL.U32 R24, R27, 0x80, RZ ;  /* 0x000000801b187824 */ /* 0x000fe200078e00ff */
[----:B------:R-:W2:Y:S02]  /*0310*/  @!P0 LDC.64 R2, c[0x0][0x318] ;  /* 0x0000c600ff028b82 */ /* 0x000ea40000000a00 */
[----:B--2---:R-:W-:-:S04]  /*0320*/  @!P0 ISETP.NE.U32.AND P1, PT, R2, RZ, PT ;  /* 0x000000ff0200820c */ /* 0x004fc80003f25070 */
[----:B------:R-:W-:Y:S02]  /*0330*/  @!P0 ISETP.NE.AND.EX P2, PT, R3, RZ, PT, P1 ;  /* 0x000000ff0300820c */ /* 0x000fe40003f45310 */
[----:B------:R-:W-:Y:S01]  /*0340*/  ISETP.GT.AND P1, PT, R11, R24, PT ;  /* 0x000000180b00720c */ /* 0x000fe20003f24270 */
[----:B---3-5:R-:W-:Y:S01]  /*0350*/  @P0 IMAD.IADD R20, R0, 0x1, -R9 ;  /* 0x0000000100140824 */ /* 0x028fe200078e0a09 */
[----:B----4-:R-:W-:-:S04]  /*0360*/  @!P0 SEL R0, R5, RZ, P2 ;  /* 0x000000ff05008207 */ /* 0x010fc80001000000 */
[----:B-1----:R-:W-:-:S07]  /*0370*/  @!P0 IADD3 R20, R0, R4, -R9 ;  /* 0x0000000400148210 */ /* 0x002fce0007ffe809 */
[----:B------:R-:W-:Y:S05]  /*0380*/  @!P1 EXIT ;  /* 0x000000000000994d */ /* 0x000fea0003800000 */
[C---:B------:R-:W-:Y:S01]  /*0390*/  ISETP.GE.AND P0, PT, R20.reuse, 0x1, PT ;  /* 0x000000011400780c */ /* 0x040fe20003f06270 */
[----:B------:R-:W-:-:S05]  /*03a0*/  VIADD R0, R20, 0x7f ;  /* 0x0000007f14007836 */ /* 0x000fca0000000000 */
[----:B------:R-:W-:-:S04]  /*03b0*/  SHF.R.S32.HI R2, RZ, 0x1f, R0 ;  /* 0x0000001fff027819 */ /* 0x000fc80000011400 */
[----:B------:R-:W-:-:S03]  /*03c0*/  LEA.HI R225, R2, R0, RZ, 0x7 ;  /* 0x0000000002e17211 */ /* 0x000fc600078f38ff */
[----:B------:R-:W-:Y:S05]  /*03d0*/  @!P0 BRA `(.L_x_2) ;  /* 0x000000a400288947 */ /* 0x000fea0003800000 */
[----:B------:R-:W1:Y:S01]  /*03e0*/  LDC R23, c[0x0][0x278] ;  /* 0x00009e00ff177b82 */ /* 0x000e620000000800 */
[----:B------:R-:W-:Y:S01]  /*03f0*/  SHF.R.S32.HI R44, RZ, 0x1f, R67 ;  /* 0x0000001fff2c7819 */ /* 0x000fe20000011443 */
[----:B------:R-:W-:Y:S01]  /*0400*/  IMAD.IADD R24, R11, 0x1, -R24 ;  /* 0x000000010b187824 */ /* 0x000fe200078e0a18 */
[----:B------:R-:W-:Y:S01]  /*0410*/  LEA.HI.SX32 R66, R225, 0xffffffff, 0x19 ;  /* 0xffffffffe1427811 */ /* 0x000fe200078fcaff */
[----:B------:R-:W-:Y:S01]  /*0420*/  IMAD.MOV.U32 R31, RZ, RZ, R29 ;  /* 0x000000ffff1f7224 */ /* 0x000fe200078e001d */
[-C--:B------:R-:W-:Y:S02]  /*0430*/  LEA.HI R18, R44, R67.reuse, RZ, 0x2 ;  /* 0x000000432c127211 */ /* 0x080fe400078f10ff */
[----:B------:R-:W-:Y:S01]  /*0440*/  ISETP.NE.AND P4, PT, R252, -0x1, PT ;  /* 0xfffffffffc00780c */ /* 0x000fe20003f85270 */
[----:B------:R-:W-:Y:S01]  /*0450*/  IMAD R26, R66, -0x80, R20 ;  /* 0xffffff80421a7824 */ /* 0x000fe200078e0214 */
[----:B------:R-:W-:Y:S02]  /*0460*/  SHF.R.S32.HI R50, RZ, 0x2, R18 ;  /* 0x00000002ff327819 */ /* 0x000fe40000011412 */
[----:B------:R-:W-:-:S02]  /*0470*/  LEA.HI R45, R44, R67, RZ, 0x3 ;  /* 0x000000432c2d7211 */ /* 0x000fc400078f18ff */
[C---:B------:R-:W-:Y:S01]  /*0480*/  ISETP.GE.AND P5, PT, R50.reuse, R26, PT ;  /* 0x0000001a3200720c */ /* 0x040fe20003fa6270 */
[C---:B------:R-:W-:Y:S01]  /*0490*/  VIADD R48, R50.reuse, 0x20 ;  /* 0x0000002032307836 */ /* 0x040fe20000000000 */
[----:B------:R-:W-:Y:S01]  /*04a0*/  SHF.R.S32.HI R42, RZ, 0x3, R45 ;  /* 0x00000003ff2a7819 */ /* 0x000fe2000001142d */
[----:B------:R-:W-:Y:S01]  /*04b0*/  VIADD R46, R50, 0x60 ;  /* 0x00000060322e7836 */ /* 0x000fe20000000000 */
[----:B------:R-:W-:Y:S01]  /*04c0*/  ISETP.NE.AND P2, PT, R14, -0x1, PT ;  /* 0xffffffff0e00780c */ /* 0x000fe20003f45270 */
[----:B------:R-:W-:Y:S01]  /*04d0*/  VIADD R47, R50, 0x40 ;  /* 0x00000040322f7836 */ /* 0x000fe20000000000 */
[-C--:B------:R-:W-:Y:S01]  /*04e0*/  ISETP.GE.AND P1, PT, R48, R24.reuse, PT ;  /* 0x000000183000720c */ /* 0x080fe20003f26270 */
[----:B------:R-:W2:Y:S01]  /*04f0*/  @!P4 LDC.64 R12, c[0x0][0x228] ;  /* 0x00008a00ff0ccb82 */ /* 0x000ea20000000a00 */
[-C--:B------:R-:W-:Y:S01]  /*0500*/  ISETP.GE.AND P3, PT, R46, R24.reuse, PT ;  /* 0x000000182e00720c */ /* 0x080fe20003f66270 */
[----:B------:R3:W-:Y:S01]  /*0510*/  STL [R1+0x30], R48 ;  /* 0x0000303001007387 */ /* 0x0007e20000100800 */
[----:B------:R-:W-:-:S02]  /*0520*/  ISETP.GE.AND P0, PT, R47, R24, PT ;  /* 0x000000182f00720c */ /* 0x000fc40003f06270 */
[----:B-1----:R-:W-:Y:S01]  /*0530*/  IABS R0, R23 ;  /* 0x0000001700007213 */ /* 0x002fe20000000000 */
[----:B------:R-:W1:Y:S01]  /*0540*/  @!P5 S2R R5, SR_CgaCtaId ;  /* 0x000000000005d919 */ /* 0x000e620000008800 */
[----:B------:R-:W-:Y:S01]  /*0550*/  IABS R7, R25 ;  /* 0x0000001900077213 */ /* 0x000fe20000000000 */
[----:B------:R-:W4:Y:S01]  /*0560*/  @P4 LDC.64 R16, c[0x0][0x240] ;  /* 0x00009000ff104b82 */ /* 0x000f220000000a00 */
[----:B------:R-:W-:Y:S01]  /*0570*/  SHF.R.S32.HI R51, RZ, 0x1f, R50 ;  /* 0x0000001fff337819 */ /* 0x000fe20000011432 */
[----:B------:R-:W-:Y:S01]  /*0580*/  IMAD.MOV.U32 R19, RZ, RZ, R0 ;  /* 0x000000ffff137224 */ /* 0x000fe200078e0000 */
[----:B------:R3:W-:Y:S03]  /*0590*/  STL [R1+0x20], R24 ;  /* 0x0000201801007387 */ /* 0x0007e60000100800 */
[----:B------:R-:W5:Y:S01]  /*05a0*/  I2F.RP R2, R19 ;  /* 0x0000001300027306 */ /* 0x000f620000209400 */
[----:B------:R-:W3:Y:S01]  /*05b0*/  @!P1 S2R R6, SR_CgaCtaId ;  /* 0x0000000000069919 */ /* 0x000ee20000008800 */
[----:B------:R-:W4:Y:S01]  /*05c0*/  @P2 LDC.64 R128, c[0x0][0x250] ;  /* 0x00009400ff802b82 */ /* 0x000f220000000a00 */
[----:B------:R-:W-:Y:S01]  /*05d0*/  IMAD.WIDE R52, R27, 0x80, R50 ;  /* 0x000000801b347825 */ /* 0x000fe200078e0232 */
[----:B------:R-:W-:Y:S01]  /*05e0*/  LEA.HI R27, R44, R67, RZ, 0x5 ;  /* 0x000000432c1b7211 */ /* 0x000fe200078f28ff */
[----:B------:R-:W4:Y:S03]  /*05f0*/  @!P3 S2R R11, SR_CgaCtaId ;  /* 0x00000000000bb919 */ /* 0x000f260000008800 */
[----:B------:R-:W-:Y:S01]  /*0600*/  SHF.R.S32.HI R43, RZ, 0x5, R27 ;  /* 0x00000005ff2b7819 */ /* 0x000fe2000001141b */
[----:B------:R-:W4:Y:S01]  /*0610*/  @!P0 S2R R15, SR_CgaCtaId ;  /* 0x00000000000f8919 */ /* 0x000f220000008800 */
[----:B------:R-:W4:Y:S01]  /*0620*/  @P2 LDC.64 R64, c[0x0][0x248] ;  /* 0x00009200ff402b82 */ /* 0x000f220000000a00 */
[----:B------:R1:W-:Y:S01]  /*0630*/  STL [R1+0x38], R47 ;  /* 0x0000382f01007387 */ /* 0x0003e20000100800 */
[----:B-----5:R-:W5:Y:S03]  /*0640*/  MUFU.RCP R2, R2 ;  /* 0x0000000200027308 */ /* 0x020f660000001000 */
[----:B------:R1:W-:Y:S04]  /*0650*/  STL [R1+0x34], R46 ;  /* 0x0000342e01007387 */ /* 0x0003e80000100800 */
[----:B------:R1:W-:Y:S04]  /*0660*/  STL.64 [R1+0x10], R50 ;  /* 0x0000103201007387 */ /* 0x0003e80000100a00 */
[----:B------:R1:W-:Y:S01]  /*0670*/  STL.64 [R1+0x18], R52 ;  /* 0x0000183401007387 */ /* 0x0003e20000100a00 */
[----:B-----5:R-:W-:-:S04]  /*0680*/  VIADD R2, R2, 0xffffffe ;  /* 0x0ffffffe02027836 */ /* 0x020fc80000000000 */
[----:B------:R-:W5:Y:S02]  /*0690*/  F2I.FTZ.U32.TRUNC.NTZ R3, R2 ;  /* 0x0000000200037305 */ /* 0x000f64000021f000 */
[----:B-----5:R-:W-:Y:S01]  /*06a0*/  IMAD.MOV R0, RZ, RZ, -R3 ;  /* 0x000000ffff007224 */ /* 0x020fe200078e0a03 */
[----:B------:R-:W-:-:S03]  /*06b0*/  MOV R2, RZ ;  /* 0x000000ff00027202 */ /* 0x000fc60000000f00 */
[----:B------:R-:W-:-:S04]  /*06c0*/  IMAD R0, R0, R19, RZ ;  /* 0x0000001300007224 */ /* 0x000fc800078e02ff */
[----:B------:R-:W-:Y:S01]  /*06d0*/  IMAD.HI.U32 R4, R3, R0, R2 ;  /* 0x0000000003047227 */ /* 0x000fe200078e0002 */
[----:B------:R-:W-:Y:S02]  /*06e0*/  LOP3.LUT R0, R18, 0xfffffffc, RZ, 0xc0, !PT ;  /* 0xfffffffc12007812 */ /* 0x000fe400078ec0ff */
[----:B------:R-:W-:-:S03]  /*06f0*/  @!P5 MOV R3, 0x400 ;  /* 0x000004000003d802 */ /* 0x000fc60000000f00 */
[----:B------:R-:W-:Y:S01]  /*0700*/  IMAD.IADD R2, R67, 0x1, -R0 ;  /* 0x0000000143027824 */ /* 0x000fe200078e0a00 */
[----:B-1----:R-:W-:Y:S01]  /*0710*/  @!P5 LEA R41, R5, R3, 0x18 ;  /* 0x000000030529d211 */ /* 0x002fe200078ec0ff */
[----:B------:R-:W-:Y:S01]  /*0720*/  IMAD.SHL.U32 R0, R42, 0x40, RZ ;  /* 0x000000402a007824 */ /* 0x000fe200078e00ff */
[----:B------:R-:W-:Y:S01]  /*0730*/  @!P4 SHF.R.S32.HI R5, RZ, 0x1f, R22 ;  /* 0x0000001fff05c819 */ /* 0x000fe20000011416 */
[----:B------:R-:W-:Y:S02]  /*0740*/  IMAD.SHL.U32 R28, R2, 0x8, RZ ;  /* 0x00000008021c7824 */ /* 0x000fe400078e00ff */
[----:B------:R-:W-:Y:S01]  /*0750*/  IMAD.HI.U32 R10, R4, R7, RZ ;  /* 0x00000007040a7227 */ /* 0x000fe200078e00ff */
[----:B------:R-:W-:Y:S02]  /*0760*/  LOP3.LUT R0, R0, 0xc0, RZ, 0xc0, !PT ;  /* 0x000000c000007812 */ /* 0x000fe400078ec0ff */
[----:B------:R1:W-:Y:S01]  /*0770*/  STL [R1+0x28], R28 ;  /* 0x0000281c01007387 */ /* 0x0003e20000100800 */
[----:B------:R-:W-:Y:S01]  /*0780*/  IMAD.MOV.U32 R30, RZ, RZ, R28 ;  /* 0x000000ffff1e7224 */ /* 0x000fe200078e001c */
[----:B------:R-:W-:Y:S01]  /*0790*/  MOV R30, R28 ;  /* 0x0000001c001e7202 */ /* 0x000fe20000000f00 */
[----:B------:R-:W-:Y:S01]  /*07a0*/  IMAD.MOV R2, RZ, RZ, -R10 ;  /* 0x000000ffff027224 */ /* 0x000fe200078e0a0a */
[----:B------:R-:W-:Y:S01]  /*07b0*/  SHF.R.U32.HI R3, RZ, 0x3, R0 ;  /* 0x00000003ff037819 */ /* 0x000fe20000011600 */
[----:B--2---:R-:W-:Y:S01]  /*07c0*/  @!P4 IMAD R5, R5, R12, RZ ;  /* 0x0000000c0505c224 */ /* 0x004fe200078e02ff */
[----:B------:R-:W-:-:S02]  /*07d0*/  LOP3.LUT R4, R0, 0x18, R30, 0xf8, !PT ;  /* 0x0000001800047812 */ /* 0x000fc400078ef81e */
[----:B------:R-:W-:Y:S01]  /*07e0*/  @!P1 MOV R0, 0x400 ;  /* 0x0000040000009802 */ /* 0x000fe20000000f00 */
[----:B------:R-:W-:Y:S01]  /*07f0*/  @!P4 IMAD R8, R22, R13, R5 ;  /* 0x0000000d1608c224 */ /* 0x000fe200078e0205 */
[----:B------:R-:W-:Y:S01]  /*0800*/  LOP3.LUT R21, R4, R3, RZ, 0x3c, !PT ;  /* 0x0000000304157212 */ /* 0x000fe200078e3cff */
[----:B------:R-:W-:Y:S01]  /*0810*/  @!P4 IMAD.WIDE.U32 R4, R22, R12, RZ ;  /* 0x0000000c1604c225 */ /* 0x000fe200078e00ff */
[----:B---3--:R-:W-:Y:S02]  /*0820*/  @!P1 LEA R39, R6, R0, 0x18 ;  /* 0x0000000006279211 */ /* 0x008fe400078ec0ff */
[----:B------:R-:W-:Y:S01]  /*0830*/  @!P3 MOV R0, 0x400 ;  /* 0x000004000000b802 */ /* 0x000fe20000000f00 */
[----:B------:R-:W-:Y:S01]  /*0840*/  IMAD R6, R19, R2, R7 ;  /* 0x0000000213067224 */ /* 0x000fe200078e0207 */
[----:B------:R-:W-:Y:S01]  /*0850*/  @!P0 MOV R7, 0x400 ;  /* 0x0000040000078802 */ /* 0x000fe20000000f00 */
[----:B----4-:R-:W-:Y:S01]  /*0860*/  @P4 IMAD.WIDE.U32 R2, R252, R16, RZ ;  /* 0x00000010fc024225 */ /* 0x010fe200078e00ff */
[----:B------:R-:W-:-:S02]  /*0870*/  @!P3 LEA R40, R11, R0, 0x18 ;  /* 0x000000000b28b211 */ /* 0x000fc400078ec0ff */
[----:B------:R-:W-:Y:S01]  /*0880*/  ISETP.GT.U32.AND P6, PT, R19, R6, PT ;  /* 0x000000061300720c */ /* 0x000fe20003fc4070 */
[----:B------:R-:W-:Y:S01]  /*0890*/  @P4 IMAD.MOV.U32 R12, RZ, RZ, R2 ;  /* 0x000000ffff0c4224 */ /* 0x000fe200078e0002 */
[----:B------:R-:W-:Y:S01]  /*08a0*/  LEA.HI R2, R18, R50, RZ, 0x1 ;  /* 0x0000003212027211 */ /* 0x000fe200078f08ff */
[----:B------:R-:W-:Y:S01]  /*08b0*/  @P4 IMAD R17, R252, R17, R3 ;  /* 0x00000011fc114224 */ /* 0x000fe200078e0203 */
[----:B------:R-:W-:Y:S01]  /*08c0*/  @!P0 LEA R38, R15, R7, 0x18 ;  /* 0x000000070f268211 */ /* 0x000fe200078ec0ff */
[----:B------:R-:W-:Y:S01]  /*08d0*/  @!P4 IMAD.MOV.U32 R12, RZ, RZ, R4 ;  /* 0x000000ffff0cc224 */ /* 0x000fe200078e0004 */
[----:B------:R-:W-:Y:S01]  /*08e0*/  LOP3.LUT R2, R2, 0x7fffffe, RZ, 0xc0, !PT ;  /* 0x07fffffe02027812 */ /* 0x000fe200078ec0ff */
[----:B------:R-:W-:Y:S01]  /*08f0*/  @!P4 IMAD.IADD R17, R5, 0x1, R8 ;  /* 0x000000010511c824 */ /* 0x000fe200078e0208 */
[C---:B------:R-:W-:Y:S01]  /*0900*/  @P2 IADD3 R4, R9.reuse, R14, RZ ;  /* 0x0000000e09042210 */ /* 0x040fe20007ffe0ff */
[----:B------:R-:W-:Y:S01]  /*0910*/  @P2 IMAD.IADD R0, R9, 0x1, R14 ;  /* 0x0000000109002824 */ /* 0x000fe200078e020e */
[----:B------:R-:W-:Y:S01]  /*0920*/  LOP3.LUT R15, R25, R23, RZ, 0x3c, !PT ;  /* 0x00000017190f7212 */ /* 0x000fe200078e3cff */
[----:B------:R-:W-:Y:S01]  /*0930*/  IMAD.IADD R5, R50, 0x1, -R2 ;  /* 0x0000000132057824 */ /* 0x000fe200078e0a02 */
[----:B------:R-:W-:Y:S01]  /*0940*/  SHF.R.S32.HI R13, RZ, 0x1f, R25 ;  /* 0x0000001fff0d7819 */ /* 0x000fe20000011419 */
[----:B------:R-:W-:Y:S01]  /*0950*/  @P2 IMAD R7, R0, R129, RZ ;  /* 0x0000008100072224 */ /* 0x000fe200078e02ff */
[----:B------:R-:W-:Y:S01]  /*0960*/  ISETP.GE.AND P4, PT, R15, RZ, PT ;  /* 0x000000ff0f00720c */ /* 0x000fe20003f86270 */
[----:B------:R-:W-:-:S02]  /*0970*/  @!P6 IMAD.IADD R6, R6, 0x1, -R19 ;  /* 0x000000010606e824 */ /* 0x000fc400078e0a13 */
[----:B------:R-:W-:-:S03]  /*0980*/  @P2 IMAD.WIDE.U32 R2, R0, R128, RZ ;  /* 0x0000008000022225 */ /* 0x000fc600078e00ff */
[----:B------:R-:W-:Y:S01]  /*0990*/  ISETP.GE.U32.AND P4, PT, R6, R19, PT ;  /* 0x000000130600720c */ /* 0x000fe20003f86070 */
[----:B------:R-:W-:Y:S01]  /*09a0*/  IMAD R8, R43, 0x8, R5 ;  /* 0x000000082b087824 */ /* 0x000fe200078e0205 */
[----:B------:R-:W-:Y:S01]  /*09b0*/  @P2 IADD3 R27, R3, R7, RZ ;  /* 0x00000007031b2210 */ /* 0x000fe20007ffe0ff */
[C---:B------:R-:W-:Y:S02]  /*09c0*/  @P2 IMAD R0, R4.reuse, R65, RZ ;  /* 0x0000004104002224 */ /* 0x040fe400078e02ff */
[----:B------:R-:W-:-:S04]  /*09d0*/  @P2 IMAD.WIDE.U32 R4, R4, R64, RZ ;  /* 0x0000004004042225 */ /* 0x000fc800078e00ff */
[----:B------:R-:W-:Y:S02]  /*09e0*/  IMAD.U32 R21, R8, 0x20, R21 ;  /* 0x0000002008157824 */ /* 0x000fe400078e0015 */
[----:B------:R-:W-:Y:S02]  /*09f0*/  @!P6 VIADD R10, R10, 0x1 ;  /* 0x000000010a0ae836 */ /* 0x000fe40000000000 */
[----:B------:R-:W-:Y:S02]  /*0a00*/  @P2 IMAD.MOV.U32 R11, RZ, RZ, R2 ;  /* 0x000000ffff0b2224 */ /* 0x000fe400078e0002 */
[----:B------:R-:W-:Y:S02]  /*0a10*/  @P2 IMAD.IADD R8, R5, 0x1, R0 ;  /* 0x0000000105082824 */ /* 0x000fe400078e0200 */
[----:B------:R-:W-:Y:S01]  /*0a20*/  @P2 IMAD.MOV.U32 R6, RZ, RZ, R4 ;  /* 0x000000ffff062224 */ /* 0x000fe200078e0004 */
[----:B-1----:R-:W-:Y:S06]  /*0a30*/  @P2 BRA `(.L_x_3) ;  /* 0x0000000000342947 */ /* 0x002fec0003800000 */
[----:B------:R-:W1:Y:S01]  /*0a40*/  LDC.64 R64, c[0x0][0x248] ;  /* 0x00009200ff407b82 */ /* 0x000e620000000a00 */
[----:B------:R-:W-:Y:S02]  /*0a50*/  SHF.R.S32.HI R0, RZ, 0x1f, R9 ;  /* 0x0000001fff007819 */ /* 0x000fe40000011409 */
[----:B------:R-:W-:-:S05]  /*0a60*/  SHF.R.S32.HI R6, RZ, 0x1f, R22 ;  /* 0x0000001fff067819 */ /* 0x000fca0000011416 */
[----:B------:R-:W2:Y:S01]  /*0a70*/  LDC.64 R4, c[0x0][0x230] ;  /* 0x00008c00ff047b82 */ /* 0x000ea20000000a00 */
[-C--:B-1----:R-:W-:Y:S02]  /*0a80*/  IMAD R0, R0, R64.reuse, RZ ;  /* 0x0000004000007224 */ /* 0x082fe400078e02ff */
[----:B------:R-:W-:-:S04]  /*0a90*/  IMAD.WIDE.U32 R2, R9, R64, RZ ;  /* 0x0000004009027225 */ /* 0x000fc800078e00ff */
[----:B------:R-:W-:Y:S02]  /*0aa0*/  IMAD R0, R9, R65, R0 ;  /* 0x0000004109007224 */ /* 0x000fe400078e0200 */
[----:B--2---:R-:W-:-:S03]  /*0ab0*/  IMAD R6, R6, R4, RZ ;  /* 0x0000000406067224 */ /* 0x004fc600078e02ff */
[----:B------:R-:W-:Y:S01]  /*0ac0*/  IADD3 R3, R3, R0, RZ ;  /* 0x0000000003037210 */ /* 0x000fe20007ffe0ff */
[C---:B------:R-:W-:Y:S02]  /*0ad0*/  IMAD R5, R22.reuse, R5, R6 ;  /* 0x0000000516057224 */ /* 0x040fe400078e0206 */
[----:B------:R-:W-:-:S05]  /*0ae0*/  IMAD.WIDE.U32 R2, R22, R4, R2 ;  /* 0x0000000416027225 */ /* 0x000fca00078e0002 */
[----:B------:R-:W-:Y:S02]  /*0af0*/  IADD3 R8, R3, R5, RZ ;  /* 0x0000000503087210 */ /* 0x000fe40007ffe0ff */
[----:B------:R-:W-:Y:S02]  /*0b00*/  MOV R6, R2 ;  /* 0x0000000200067202 */ /* 0x000fe40000000f00 */
.L_x_3:
[----:B------:R-:W-:Y:S05]  /*0b10*/  @P2 BRA `(.L_x_4) ;  /* 0x0000000000342947 */ /* 0x000fea0003800000 */
        /* <DEDUP_REMOVED lines=12> */
[----:B------:R-:W-:-:S07]  /*0be0*/  MOV R11, R2 ;  /* 0x00000002000b7202 */ /* 0x000fce0000000f00 */
.L_x_4:
[----:B------:R-:W-:Y:S01]  /*0bf0*/  @P4 VIADD R10, R10, 0x1 ;  /* 0x000000010a0a4836 */ /* 0x000fe20000000000 */
[----:B------:R-:W-:Y:S01]  /*0c00*/  ISETP.GE.AND P4, PT, R15, RZ, PT ;  /* 0x000000ff0f00720c */ /* 0x000fe20003f86270 */
[----:B------:R-:W-:Y:S01]  /*0c10*/  ULDC.64 UR4, c[0x0][0x258] ;  /* 0x0000960000047ab9 */ /* 0x000fe20000000a00 */
[C---:B------:R-:W-:Y:S01]  /*0c20*/  ISETP.GE.AND P2, PT, R50.reuse, R24, PT ;  /* 0x000000183200720c */ /* 0x040fe20003f46270 */
[----:B------:R-:W-:Y:S01]  /*0c30*/  IMAD R0, R13, UR4, RZ ;  /* 0x000000040d007c24 */ /* 0x000fe2000f8e02ff */
[----:B------:R-:W-:Y:S01]  /*0c40*/  ISETP.NE.AND P6, PT, R23, RZ, PT ;  /* 0x000000ff1700720c */ /* 0x000fe20003fc5270 */
[----:B------:R-:W-:Y:S01]  /*0c50*/  IMAD.MOV.U32 R13, RZ, RZ, R10 ;  /* 0x000000ffff0d7224 */ /* 0x000fe200078e000a */
[----:B------:R-:W-:Y:S01]  /*0c60*/  SHF.R.S32.HI R31, RZ, 0x1f, R30 ;  /* 0x0000001fff1f7819 */ /* 0x000fe2000001141e */
[----:B------:R-:W1:Y:S01]  /*0c70*/  @!P1 LDC.64 R14, c[0x0][0x240] ;  /* 0x00009000ff0e9b82 */ /* 0x000e620000000a00 */
[----:B------:R-:W-:Y:S01]  /*0c80*/  IMAD R7, R25, UR5, R0 ;  /* 0x0000000519077c24 */ /* 0x000fe2000f8e0200 */
[----:B------:R-:W-:Y:S01]  /*0c90*/  UMOV UR5, 0x400 ;  /* 0x0000040000057882 */ /* 0x000fe20000000000 */
[-C--:B------:R-:W-:Y:S01]  /*0ca0*/  IMAD R0, R51, R64.reuse, RZ ;  /* 0x0000004033007224 */ /* 0x080fe200078e02ff */
[----:B------:R2:W-:Y:S01]  /*0cb0*/  STL [R1+0x2c], R31 ;  /* 0x00002c1f01007387 */ /* 0x0005e20000100800 */
[----:B------:R-:W-:Y:S01]  /*0cc0*/  IMAD.WIDE.U32 R4, R50, R64, R30 ;  /* 0x0000004032047225 */ /* 0x000fe200078e001e */
[----:B------:R-:W-:Y:S01]  /*0cd0*/  ULDC.64 UR6, c[0x0][0x260] ;  /* 0x0000980000067ab9 */ /* 0x000fe20000000a00 */
[----:B------:R-:W-:Y:S01]  /*0ce0*/  SHF.L.U64.HI R196, R64, 0x7, R65 ;  /* 0x0000000740c47819 */ /* 0x000fe20000010241 */
[----:B------:R-:W3:Y:S01]  /*0cf0*/  @!P2 LDC.64 R18, c[0x0][0x240] ;  /* 0x00009000ff12ab82 */ /* 0x000ee20000000a00 */
[----:B------:R-:W-:Y:S01]  /*0d00*/  @!P4 IMAD.MOV R13, RZ, RZ, -R13 ;  /* 0x000000ffff0dc224 */ /* 0x000fe200078e0a0d */
[----:B------:R-:W-:Y:S01]  /*0d10*/  IADD3 R2, P4, R30, R12, RZ ;  /* 0x0000000c1e027210 */ /* 0x000fe20007f9e0ff */
[----:B------:R-:W-:Y:S01]  /*0d20*/  IMAD R0, R50, R65, R0 ;  /* 0x0000004132007224 */ /* 0x000fe200078e0200 */
[----:B------:R-:W-:Y:S01]  /*0d30*/  @!P6 LOP3.LUT R13, RZ, R23, RZ, 0x33, !PT ;  /* 0x00000017ff0de212 */ /* 0x000fe200078e33ff */
[----:B------:R-:W-:-:S02]  /*0d40*/  IMAD.SHL.U32 R198, R64, 0x80, RZ ;  /* 0x0000008040c67824 */ /* 0x000fc400078e00ff */
[----:B------:R-:W-:Y:S01]  /*0d50*/  IMAD.X R3, R31, 0x1, R17, P4 ;  /* 0x000000011f037824 */ /* 0x000fe200020e0611 */
[----:B------:R-:W-:Y:S01]  /*0d60*/  IADD3 R24, P4, R6, R4, RZ ;  /* 0x0000000406187210 */ /* 0x000fe20007f9e0ff */
[----:B------:R-:W4:Y:S01]  /*0d70*/  @!P0 LDC.64 R22, c[0x0][0x240] ;  /* 0x00009000ff168b82 */ /* 0x000f220000000a00 */
[-C--:B------:R-:W-:Y:S02]  /*0d80*/  IMAD R6, R51, R128.reuse, RZ ;  /* 0x0000008033067224 */ /* 0x080fe400078e02ff */
[----:B------:R-:W-:Y:S01]  /*0d90*/  IMAD.WIDE.U32 R2, R25, UR4, R2 ;  /* 0x0000000419027c25 */ /* 0x000fe2000f8e0002 */
[----:B------:R-:W-:Y:S02]  /*0da0*/  IADD3.X R25, R8, R5, R0, P4, !PT ;  /* 0x0000000508197210 */ /* 0x000fe400027fe400 */
[----:B------:R-:W-:Y:S01]  /*0db0*/  @!P1 IADD3 R0, P4, R52, 0x20, RZ ;  /* 0x0000002034009810 */ /* 0x000fe20007f9e0ff */
[C---:B------:R-:W-:Y:S01]  /*0dc0*/  IMAD.WIDE.U32 R4, R50.reuse, R128, R30 ;  /* 0x0000008032047225 */ /* 0x040fe200078e001e */
[----:B------:R-:W5:Y:S03]  /*0dd0*/  @!P1 LDC.64 R28, c[0x0][0x210] ;  /* 0x00008400ff1c9b82 */ /* 0x000f660000000a00 */
[----:B------:R-:W-:Y:S01]  /*0de0*/  @!P1 IMAD.X R9, RZ, RZ, R53, P4 ;  /* 0x000000ffff099224 */ /* 0x000fe200020e0635 */
[----:B------:R-:W-:Y:S01]  /*0df0*/  IADD3 R36, P4, R11, R4, RZ ;  /* 0x000000040b247210 */ /* 0x000fe20007f9e0ff */
[----:B------:R-:W-:-:S02]  /*0e00*/  IMAD R8, R50, R129, R6 ;  /* 0x0000008132087224 */ /* 0x000fc400078e0206 */
[----:B------:R-:W-:Y:S01]  /*0e10*/  IMAD.IADD R3, R3, 0x1, R7 ;  /* 0x0000000103037824 */ /* 0x000fe200078e0207 */
[----:B--2---:R-:W2:Y:S01]  /*0e20*/  @!P2 LDC.64 R30, c[0x0][0x210] ;  /* 0x00008400ff1eab82 */ /* 0x004ea20000000a00 */
[----:B-1----:R-:W-:Y:S01]  /*0e30*/  @!P1 IMAD R4, R9, R14, RZ ;  /* 0x0000000e09049224 */ /* 0x002fe200078e02ff */
[----:B------:R-:W-:Y:S01]  /*0e40*/  IADD3.X R37, R27, R5, R8, P4, !PT ;  /* 0x000000051b257210 */ /* 0x000fe200027fe408 */
[--C-:B------:R-:W-:Y:S01]  /*0e50*/  @!P2 IMAD.MOV.U32 R6, RZ, RZ, R2.reuse ;  /* 0x000000ffff06a224 */ /* 0x100fe200078e0002 */
[----:B------:R-:W-:Y:S01]  /*0e60*/  @!P0 IADD3 R11, P4, R52, 0x40, RZ ;  /* 0x00000040340b8810 */ /* 0x000fe20007f9e0ff */
[--C-:B------:R-:W-:Y:S02]  /*0e70*/  @!P2 IMAD.MOV.U32 R7, RZ, RZ, R3.reuse ;  /* 0x000000ffff07a224 */ /* 0x100fe400078e0003 */
[----:B------:R-:W-:Y:S01]  /*0e80*/  @!P0 IMAD.MOV.U32 R16, RZ, RZ, R2 ;  /* 0x000000ffff108224 */ /* 0x000fe200078e0002 */
[----:B------:R-:W1:Y:S01]  /*0e90*/  S2UR UR4, SR_CgaCtaId ;  /* 0x00000000000479c3 */ /* 0x000e620000008800 */
[----:B------:R-:W-:-:S02]  /*0ea0*/  @!P0 IMAD.MOV.U32 R17, RZ, RZ, R3 ;  /* 0x000000ffff118224 */ /* 0x000fc400078e0003 */
[----:B------:R-:W-:Y:S02]  /*0eb0*/  @!P3 IMAD.MOV.U32 R32, RZ, RZ, R2 ;  /* 0x000000ffff20b224 */ /* 0x000fe400078e0002 */
[--C-:B------:R-:W-:Y:S02]  /*0ec0*/  @!P3 IMAD.MOV.U32 R33, RZ, RZ, R3.reuse ;  /* 0x000000ffff21b224 */ /* 0x100fe400078e0003 */
[----:B---3--:R-:W-:Y:S01]  /*0ed0*/  @!P2 IMAD R5, R53, R18, RZ ;  /* 0x000000123505a224 */ /* 0x008fe200078e02ff */
[----:B------:R-:W3:Y:S01]  /*0ee0*/  @!P0 LDC.64 R34, c[0x0][0x210] ;  /* 0x00008400ff228b82 */ /* 0x000ee20000000a00 */
[C---:B------:R-:W-:Y:S02]  /*0ef0*/  @!P1 IMAD R8, R0.reuse, R15, R4 ;  /* 0x0000000f00089224 */ /* 0x040fe400078e0204 */
[----:B------:R-:W-:-:S04]  /*0f00*/  @!P1 IMAD.WIDE.U32 R2, R0, R14, R2 ;  /* 0x0000000e00029225 */ /* 0x000fc800078e0002 */
[----:B------:R-:W-:Y:S01]  /*0f10*/  @!P0 IMAD.X R0, RZ, RZ, R53, P4 ;  /* 0x000000ffff008224 */ /* 0x000fe200020e0635 */
[----:B------:R-:W3:Y:S01]  /*0f20*/  @!P3 LDC.64 R14, c[0x0][0x240] ;  /* 0x00009000ff0ebb82 */ /* 0x000ee20000000a00 */
[C---:B------:R-:W-:Y:S02]  /*0f30*/  @!P2 IMAD R9, R52.reuse, R19, R5 ;  /* 0x000000133409a224 */ /* 0x040fe400078e0205 */
[----:B------:R-:W-:-:S04]  /*0f40*/  @!P2 IMAD.WIDE.U32 R4, R52, R18, R6 ;  /* 0x000000123404a225 */ /* 0x000fc800078e0006 */
[----:B----4-:R-:W-:Y:S01]  /*0f50*/  @!P0 IMAD R0, R0, R22, RZ ;  /* 0x0000001600008224 */ /* 0x010fe200078e02ff */
[----:B--2---:R-:W-:Y:S01]  /*0f60*/  @!P2 LEA R10, P6, R4, R30, 0x1 ;  /* 0x0000001e040aa211 */ /* 0x004fe200078c08ff */
[----:B------:R-:W-:Y:S01]  /*0f70*/  @!P1 IMAD.IADD R12, R3, 0x1, R8 ;  /* 0x00000001030c9824 */ /* 0x000fe200078e0208 */
[C---:B-----5:R-:W-:Y:S01]  /*0f80*/  @!P1 LEA R8, P4, R2.reuse, R28, 0x1 ;  /* 0x0000001c02089211 */ /* 0x060fe200078808ff */
[----:B------:R-:W-:Y:S01]  /*0f90*/  @!P2 IMAD.IADD R3, R5, 0x1, R9 ;  /* 0x000000010503a824 */ /* 0x000fe200078e0209 */
[----:B-1----:R-:W-:Y:S01]  /*0fa0*/  ULEA UR4, UR4, UR5, 0x18 ;  /* 0x0000000504047291 */ /* 0x002fe2000f8ec03f */
[C---:B------:R-:W-:Y:S01]  /*0fb0*/  @!P0 IMAD R0, R11.reuse, R23, R0 ;  /* 0x000000170b008224 */ /* 0x040fe200078e0200 */
[----:B------:R-:W-:Y:S01]  /*0fc0*/  @!P1 LEA.HI.X R9, R2, R29, R12, 0x1, P4 ;  /* 0x0000001d02099211 */ /* 0x000fe200020f0c0c */
[----:B------:R-:W-:Y:S01]  /*0fd0*/  @!P0 IMAD.WIDE.U32 R6, R11, R22, R16 ;  /* 0x000000160b068225 */ /* 0x000fe200078e0010 */
[----:B------:R-:W-:Y:S02]  /*0fe0*/  @!P2 LEA.HI.X R11, R4, R31, R3, 0x1, P6 ;  /* 0x0000001f040ba211 */ /* 0x000fe400030f0c03 */
[----:B------:R-:W-:Y:S01]  /*0ff0*/  LEA R226, R21, UR4, 0x1 ;  /* 0x0000000415e27c11 */ /* 0x000fe2000f8e08ff */
[----:B------:R-:W-:Y:S01]  /*1000*/  @!P0 IMAD.IADD R0, R7, 0x1, R0 ;  /* 0x0000000107008824 */ /* 0x000fe200078e0200 */
[----:B---3--:R-:W-:Y:S01]  /*1010*/  @!P0 LEA R2, P6, R6, R34, 0x1 ;  /* 0x0000002206028211 */ /* 0x008fe200078c08ff */
[C---:B------:R-:W-:Y:S01]  /*1020*/  @!P1 IMAD R5, R21.reuse, 0x2, R39 ;  /* 0x0000000215059824 */ /* 0x040fe200078e0227 */
[----:B------:R-:W-:Y:S01]  /*1030*/  @!P3 IADD3 R12, P4, R52, 0x60, RZ ;  /* 0x00000060340cb810 */ /* 0x000fe20007f9e0ff */
[----:B------:R-:W-:Y:S01]  /*1040*/  @!PT LDS RZ, [RZ] ;  /* 0x00000000fffff984 */ /* 0x000fe20000000800 */
[----:B------:R-:W-:Y:S01]  /*1050*/  @!PT LDS RZ, [RZ] ;  /* 0x00000000fffff984 */ /* 0x000fe20000000800 */
[----:B------:R-:W-:Y:S01]  /*1060*/  @!PT LDS RZ, [RZ] ;  /* 0x00000000fffff984 */ /* 0x000fe20000000800 */
[----:B------:R1:W-:Y:S01]  /*1070*/  @!P2 LDGSTS.E.BYPASS.LTC128B.128 [R226], desc[UR16][R10.64] ;  /* 0x000000000ae2afae */ /* 0x0003e2000b901d50 */
[----:B------:R-:W-:Y:S01]  /*1080*/  @!P0 LEA.HI.X R3, R6, R35, R0, 0x1, P6 ;  /* 0x0000002306038211 */ /* 0x000fe200030f0c00 */
[----:B------:R-:W-:Y:S01]  /*1090*/  @!P0 IMAD R4, R21, 0x2, R38 ;  /* 0x0000000215048824 */ /* 0x000fe200078e0226 */
[----:B------:R-:W2:Y:S01]  /*10a0*/  @!P3 LDC.64 R6, c[0x0][0x210] ;  /* 0x00008400ff06bb82 */ /* 0x000ea20000000a00 */
[-C--:B------:R-:W-:Y:S01]  /*10b0*/  ISETP.GE.AND P2, PT, R48, R26.reuse, PT ;  /* 0x0000001a3000720c */ /* 0x080fe20003f46270 */
[----:B------:R-:W-:Y:S01]  /*10c0*/  @!P3 IMAD.X R0, RZ, RZ, R53, P4 ;  /* 0x000000ffff00b224 */ /* 0x000fe200020e0635 */
[----:B------:R3:W-:Y:S01]  /*10d0*/  @!P1 LDGSTS.E.BYPASS.LTC128B.128 [R5+0x800], desc[UR16][R8.64] ;  /* 0x0080000008059fae */ /* 0x0007e2000b901d50 */
[----:B------:R-:W-:-:S02]  /*10e0*/  ISETP.GE.AND P1, PT, R47, R26, PT ;  /* 0x0000001a2f00720c */ /* 0x000fc40003f26270 */
[----:B------:R-:W-:Y:S01]  /*10f0*/  @!P3 IMAD R0, R0, R14, RZ ;  /* 0x0000000e0000b224 */ /* 0x000fe200078e02ff */
[----:B------:R-:W-:Y:S01]  /*1100*/  SHF.R.S32.HI R17, RZ, 0x1f, R13 ;  /* 0x0000001fff117819 */ /* 0x000fe2000001140d */
[----:B------:R4:W-:Y:S01]  /*1110*/  @!P0 LDGSTS.E.BYPASS.LTC128B.128 [R4+0x1000], desc[UR16][R2.64] ;  /* 0x0100000002048fae */ /* 0x0009e2000b901d50 */
[-C--:B------:R-:W-:Y:S02]  /*1120*/  ISETP.GE.AND P0, PT, R46, R26.reuse, PT ;  /* 0x0000001a2e00720c */ /* 0x080fe40003f06270 */
[----:B------:R-:W-:Y:S02]  /*1130*/  SHF.R.S32.HI R22, RZ, 0x1f, R66 ;  /* 0x0000001fff167819 */ /* 0x000fe40000011442 */
[----:B------:R-:W-:Y:S01]  /*1140*/  ISETP.GE.AND P6, PT, R50, R26, PT ;  /* 0x0000001a3200720c */ /* 0x000fe20003fc6270 */
[----:B------:R-:W5:Y:S03]  /*1150*/  @!P2 S2R R18, SR_CgaCtaId ;  /* 0x000000000012a919 */ /* 0x000f660000008800 */
[----:B------:R-:W5:Y:S05]  /*1160*/  @!P1 S2R R16, SR_CgaCtaId ;  /* 0x0000000000109919 */ /* 0x000f6a0000008800 */
[----:B------:R-:W5:Y:S01]  /*1170*/  @!P0 S2R R19, SR_CgaCtaId ;  /* 0x0000000000138919 */ /* 0x000f620000008800 */
[----:B-1----:R-:W-:-:S04]  /*1180*/  IMAD.WIDE.U32 R10, R13, UR6, R24 ;  /* 0x000000060d0a7c25 */ /* 0x002fc8000f8e0018 */
[----:B------:R-:W-:Y:S01]  /*1190*/  IMAD.MOV.U32 R250, RZ, RZ, R10 ;  /* 0x000000fffffa7224 */ /* 0x000fe200078e000a */
[----:B------:R1:W-:Y:S01]  /*11a0*/  STL.64 [R1+0x8], R10 ;  /* 0x0000080a01007387 */ /* 0x0003e20000100a00 */
[----:B---3--:R-:W3:Y:S01]  /*11b0*/  @!P5 LDC.64 R8, c[0x0][0x218] ;  /* 0x00008600ff08db82 */ /* 0x008ee20000000a00 */
[C---:B----4-:R-:W-:Y:S02]  /*11c0*/  @!P3 IMAD R2, R12.reuse, R15, R0 ;  /* 0x0000000f0c02b224 */ /* 0x050fe400078e0200 */
[----:B------:R-:W-:-:S05]  /*11d0*/  @!P3 IMAD.WIDE.U32 R4, R12, R14, R32 ;  /* 0x0000000e0c04b225 */ /* 0x000fca00078e0020 */
[----:B------:R-:W4:Y:S01]  /*11e0*/  @!P2 LDC.64 R14, c[0x0][0x218] ;  /* 0x00008600ff0eab82 */ /* 0x000f220000000a00 */
[----:B------:R-:W-:Y:S01]  /*11f0*/  IMAD R0, R17, UR6, RZ ;  /* 0x0000000611007c24 */ /* 0x000fe2000f8e02ff */
[----:B--2---:R-:W-:Y:S01]  /*1200*/  @!P3 LEA R6, P4, R4, R6, 0x1 ;  /* 0x000000060406b211 */ /* 0x004fe200078808ff */
[----:B------:R-:W-:Y:S02]  /*1210*/  @!P3 IMAD.IADD R5, R5, 0x1, R2 ;  /* 0x000000010505b824 */ /* 0x000fe400078e0202 */
[----:B------:R-:W-:Y:S01]  /*1220*/  IMAD R0, R13, UR7, R0 ;  /* 0x000000070d007c24 */ /* 0x000fe2000f8e0200 */
[----:B------:R-:W-:Y:S01]  /*1230*/  ULDC.64 UR6, c[0x0][0x268] ;  /* 0x00009a0000067ab9 */ /* 0x000fe20000000a00 */
[----:B------:R-:W-:Y:S01]  /*1240*/  IMAD R3, R196, R66, RZ ;  /* 0x00000042c4037224 */ /* 0x000fe200078e02ff */
[----:B------:R-:W-:Y:S01]  /*1250*/  @!P3 LEA.HI.X R7, R4, R7, R5, 0x1, P4 ;  /* 0x000000070407b211 */ /* 0x000fe200020f0c05 */
[----:B------:R-:W-:Y:S02]  /*1260*/  IMAD.IADD R251, R11, 0x1, R0 ;  /* 0x000000010bfb7824 */ /* 0x000fe400078e0200 */
[----:B------:R-:W-:-:S02]  /*1270*/  IMAD R0, R22, R198, R3 ;  /* 0x000000c616007224 */ /* 0x000fc400078e0203 */
[----:B------:R-:W-:Y:S02]  /*1280*/  @!P3 IMAD R5, R21, 0x2, R40 ;  /* 0x000000021505b824 */ /* 0x000fe400078e0228 */
[----:B------:R-:W-:Y:S01]  /*1290*/  IMAD.WIDE.U32 R2, R66, R198, R250 ;  /* 0x000000c642027225 */ /* 0x000fe200078e00fa */
[----:B-1----:R-:W-:Y:S02]  /*12a0*/  LEA.HI R11, R44, R67, RZ, 0x4 ;  /* 0x000000432c0b7211 */ /* 0x002fe400078f20ff */
[----:B------:R1:W-:Y:S01]  /*12b0*/  @!P3 LDGSTS.E.BYPASS.LTC128B.128 [R5+0x1800], desc[UR16][R6.64] ;  /* 0x018000000605bfae */ /* 0x0003e2000b901d50 */
[----:B------:R-:W-:Y:S01]  /*12c0*/  IMAD.IADD R3, R3, 0x1, R0 ;  /* 0x0000000103037824 */ /* 0x000fe200078e0200 */
[----:B------:R-:W-:Y:S01]  /*12d0*/  @!P2 LEA R0, P3, R64, R2, 0x5 ;  /* 0x000000024000a211 */ /* 0x000fe200078628ff */
[----:B------:R-:W-:Y:S01]  /*12e0*/  IMAD.WIDE.U32 R28, R13, UR6, R36 ;  /* 0x000000060d1c7c25 */ /* 0x000fe2000f8e0024 */
[----:B------:R-:W-:Y:S02]  /*12f0*/  SHF.R.S32.HI R10, RZ, 0x4, R11 ;  /* 0x00000004ff0a7819 */ /* 0x000fe4000001140b */
[----:B---3--:R-:W-:-:S02]  /*1300*/  @!P5 LEA R4, P4, R2, R8, 0x1 ;  /* 0x000000080204d211 */ /* 0x008fc400078808ff */
[----:B------:R-:W-:Y:S01]  /*1310*/  LEA.HI R12, R11, R10, RZ, 0x1 ;  /* 0x0000000a0b0c7211 */ /* 0x000fe200078f08ff */
[----:B------:R-:W-:Y:S01]  /*1320*/  STL.64 [R1], R28 ;  /* 0x0000001c01007387 */ /* 0x000fe20000100a00 */
[----:B-1----:R-:W-:Y:S01]  /*1330*/  @!P2 LEA.HI.X R7, R64, R3, R65, 0x5, P3 ;  /* 0x000000034007a211 */ /* 0x002fe200018f2c41 */
[----:B------:R-:W-:Y:S01]  /*1340*/  @!P5 IMAD R6, R21, 0x2, R41 ;  /* 0x000000021506d824 */ /* 0x000fe200078e0229 */
[----:B----4-:R-:W-:Y:S02]  /*1350*/  @!P2 LEA R8, P3, R0, R14, 0x1 ;  /* 0x0000000e0008a211 */ /* 0x010fe400078608ff */
[----:B------:R-:W-:Y:S02]  /*1360*/  @!P5 LEA.HI.X R5, R2, R9, R3, 0x1, P4 ;  /* 0x000000090205d211 */ /* 0x000fe400020f0c03 */
[----:B------:R-:W-:Y:S02]  /*1370*/  @!P2 LEA.HI.X R9, R0, R15, R7, 0x1, P3 ;  /* 0x0000000f0009a211 */ /* 0x000fe400018f0c07 */
[----:B------:R-:W-:Y:S01]  /*1380*/  LOP3.LUT R0, R12, 0xfffffffe, RZ, 0xc0, !PT ;  /* 0xfffffffe0c007812 */ /* 0x000fe200078ec0ff */
[----:B------:R1:W-:Y:S01]  /*1390*/  @!P5 LDGSTS.E.BYPASS.LTC128B.128 [R6+0x2000], desc[UR16][R4.64] ;  /* 0x020000000406dfae */ /* 0x0003e2000b901d50 */
[----:B------:R-:W2:Y:S01]  /*13a0*/  @!P1 LDC.64 R14, c[0x0][0x218] ;  /* 0x00008600ff0e9b82 */ /* 0x000ea20000000a00 */
[----:B------:R-:W-:-:S02]  /*13b0*/  ISETP.GE.AND P5, PT, R48, R26, PT ;  /* 0x0000001a3000720c */ /* 0x000fc40003fa6270 */
[----:B------:R-:W-:Y:S01]  /*13c0*/  IMAD.IADD R24, R10, 0x1, -R0 ;  /* 0x000000010a187824 */ /* 0x000fe200078e0a00 */
[----:B------:R-:W-:Y:S02]  /*13d0*/  LOP3.LUT R0, R11, 0xfffffff0, RZ, 0xc0, !PT ;  /* 0xfffffff00b007812 */ /* 0x000fe400078ec0ff */
[-C--:B------:R-:W-:Y:S02]  /*13e0*/  ISETP.GE.AND P4, PT, R47, R26.reuse, PT ;  /* 0x0000001a2f00720c */ /* 0x080fe40003f86270 */
[----:B------:R-:W-:Y:S01]  /*13f0*/  ISETP.GE.AND P3, PT, R46, R26, PT ;  /* 0x0000001a2e00720c */ /* 0x000fe20003f66270 */
[----:B------:R-:W-:Y:S01]  /*1400*/  IMAD.IADD R0, R67, 0x1, -R0 ;  /* 0x0000000143007824 */ /* 0x000fe200078e0a00 */
[----:B-1----:R-:W-:Y:S02]  /*1410*/  @!P1 MOV R4, 0x400 ;  /* 0x0000040000049802 */ /* 0x002fe40000000f00 */
[----:B------:R-:W-:Y:S02]  /*1420*/  LOP3.LUT R6, R45, 0xfffffff8, RZ, 0xc0, !PT ;  /* 0xfffffff82d067812 */ /* 0x000fe400078ec0ff */
[----:B------:R-:W-:-:S02]  /*1430*/  @!P2 MOV R5, 0x400 ;  /* 0x000004000005a802 */ /* 0x000fc40000000f00 */
[----:B-----5:R-:W-:Y:S01]  /*1440*/  @!P1 LEA R16, R16, R4, 0x18 ;  /* 0x0000000410109211 */ /* 0x020fe200078ec0ff */
[----:B------:R-:W-:Y:S01]  /*1450*/  IMAD.IADD R4, R67, 0x1, -R6 ;  /* 0x0000000143047824 */ /* 0x000fe200078e0a06 */
[----:B------:R-:W-:Y:S02]  /*1460*/  @!P2 LEA R11, R18, R5, 0x18 ;  /* 0x00000005120ba211 */ /* 0x000fe400078ec0ff */
[----:B------:R-:W-:Y:S01]  /*1470*/  @!P0 MOV R5, 0x400 ;  /* 0x0000040000058802 */ /* 0x000fe20000000f00 */
[C---:B------:R-:W-:Y:S01]  /*1480*/  @!P1 IMAD R16, R21.reuse, 0x2, R16 ;  /* 0x0000000215109824 */ /* 0x040fe200078e0210 */
[----:B------:R-:W-:Y:S01]  /*1490*/  LEA.HI R10, R4, R4, RZ, 0x1 ;  /* 0x00000004040a7211 */ /* 0x000fe200078f08ff */
[----:B------:R-:W-:Y:S01]  /*14a0*/  @!P2 IMAD R11, R21, 0x2, R11 ;  /* 0x00000002150ba824 */ /* 0x000fe200078e020b */
[----:B------:R-:W-:Y:S02]  /*14b0*/  SHF.R.S32.HI R18, RZ, 0x1f, R0 ;  /* 0x0000001fff127819 */ /* 0x000fe40000011400 */
[----:B------:R-:W-:-:S02]  /*14c0*/  @!P0 LEA R12, R19, R5, 0x18 ;  /* 0x00000005130c8211 */ /* 0x000fc400078ec0ff */
[-C--:B------:R-:W-:Y:S01]  /*14d0*/  LEA.HI R6, R0, R0.reuse, RZ, 0x1 ;  /* 0x0000000000067211 */ /* 0x080fe200078f08ff */
[----:B------:R1:W-:Y:S01]  /*14e0*/  @!P2 LDGSTS.E.BYPASS.LTC128B.128 [R11+0x2800], desc[UR16][R8.64] ;  /* 0x02800000080bafae */ /* 0x0003e2000b901d50 */
[----:B------:R-:W-:Y:S01]  /*14f0*/  LOP3.LUT R5, R10, 0x3fffffe, RZ, 0xc0, !PT ;  /* 0x03fffffe0a057812 */ /* 0x000fe200078ec0ff */
[----:B------:R-:W-:Y:S01]  /*1500*/  @!P0 IMAD R21, R21, 0x2, R12 ;  /* 0x0000000215158824 */ /* 0x000fe200078e020c */
[----:B------:R-:W-:Y:S02]  /*1510*/  LEA.HI R26, R18, R0, RZ, 0x3 ;  /* 0x00000000121a7211 */ /* 0x000fe400078f18ff */
[----:B------:R-:W3:Y:S01]  /*1520*/  @!P0 LDC.64 R18, c[0x0][0x218] ;  /* 0x00008600ff128b82 */ /* 0x000ee20000000a00 */
[----:B------:R-:W-:Y:S01]  /*1530*/  LOP3.LUT R7, R6, 0x7fffffe, RZ, 0xc0, !PT ;  /* 0x07fffffe06077812 */ /* 0x000fe200078ec0ff */
[----:B------:R-:W-:Y:S01]  /*1540*/  IMAD.IADD R25, R4, 0x1, -R5 ;  /* 0x0000000104197824 */ /* 0x000fe200078e0a05 */
[----:B------:R-:W-:Y:S01]  /*1550*/  SHF.R.S32.HI R53, RZ, 0x1, R10 ;  /* 0x00000001ff357819 */ /* 0x000fe2000001140a */
[----:B------:R-:W-:-:S04]  /*1560*/  IMAD.WIDE.U32 R4, R64, 0x40, RZ ;  /* 0x0000004040047825 */ /* 0x000fc800078e00ff */
[----:B------:R-:W-:Y:S01]  /*1570*/  IMAD.IADD R214, R0, 0x1, -R7 ;  /* 0x0000000100d67824 */ /* 0x000fe200078e0a07 */
[----:B------:R-:W-:Y:S01]  /*1580*/  @!P1 IADD3 R0, P2, R2, R4, RZ ;  /* 0x0000000402009210 */ /* 0x000fe20007f5e0ff */
[----:B------:R-:W-:-:S05]  /*1590*/  IMAD.SHL.U32 R7, R65, 0x40, RZ ;  /* 0x0000004041077824 */ /* 0x000fca00078e00ff */
[----:B------:R-:W-:Y:S01]  /*15a0*/  @!P1 IADD3.X R4, R3, R5, R7, P2, !PT ;  /* 0x0000000503049210 */ /* 0x000fe200017fe407 */
[----:B------:R-:W-:Y:S01]  /*15b0*/  @!P0 IMAD.WIDE.U32 R2, R64, 0x60, R2 ;  /* 0x0000006040028825 */ /* 0x000fe200078e0002 */
[----:B--2---:R-:W-:-:S03]  /*15c0*/  @!P1 LEA R12, P2, R0, R14, 0x1 ;  /* 0x0000000e000c9211 */ /* 0x004fc600078408ff */
[----:B------:R-:W-:Y:S02]  /*15d0*/  IMAD R7, R22, R128, RZ ;  /* 0x0000008016077224 */ /* 0x000fe400078e02ff */
[----:B-1----:R-:W-:Y:S01]  /*15e0*/  IMAD R8, R17, UR6, RZ ;  /* 0x0000000611087c24 */ /* 0x002fe2000f8e02ff */
[--C-:B------:R-:W-:Y:S01]  /*15f0*/  SHF.R.S32.HI R11, RZ, 0x1, R6.reuse ;  /* 0x00000001ff0b7819 */ /* 0x100fe20000011406 */
[----:B------:R-:W-:Y:S01]  /*1600*/  IMAD.SHL.U32 R9, R42, 0x8, RZ ;  /* 0x000000082a097824 */ /* 0x000fe200078e00ff */
[----:B------:R-:W-:Y:S01]  /*1610*/  SHF.R.S32.HI R6, RZ, 0x1f, R6 ;  /* 0x0000001fff067819 */ /* 0x000fe20000011406 */
[----:B------:R-:W-:Y:S01]  /*1620*/  IMAD R14, R13, UR7, R8 ;  /* 0x000000070d0e7c24 */ /* 0x000fe2000f8e0208 */
[----:B------:R-:W-:Y:S01]  /*1630*/  @!P1 LEA.HI.X R13, R0, R15, R4, 0x1, P2 ;  /* 0x0000000f000d9211 */ /* 0x000fe200010f0c04 */
[----:B------:R-:W-:Y:S01]  /*1640*/  @!P0 IMAD R4, R65, 0x60, RZ ;  /* 0x0000006041048824 */ /* 0x000fe200078e02ff */
[----:B------:R-:W-:Y:S01]  /*1650*/  LEA.HI R10, R6, R11, RZ, 0x2 ;  /* 0x0000000b060a7211 */ /* 0x000fe200078f10ff */
[----:B------:R-:W-:Y:S01]  /*1660*/  IMAD.SHL.U32 R0, R53, 0x40, RZ ;  /* 0x0000004035007824 */ /* 0x000fe200078e00ff */
[----:B---3--:R-:W-:Y:S01]  /*1670*/  @!P0 LEA R6, P2, R2, R18, 0x1 ;  /* 0x0000001202068211 */ /* 0x008fe200078408ff */
[----:B------:R-:W-:Y:S01]  /*1680*/  @!P0 IMAD.IADD R8, R3, 0x1, R4 ;  /* 0x0000000103088824 */ /* 0x000fe200078e0204 */
[----:B------:R1:W-:Y:S01]  /*1690*/  @!P1 LDGSTS.E.BYPASS.LTC128B.128 [R16+0x3000], desc[UR16][R12.64] ;  /* 0x030000000c109fae */ /* 0x0003e2000b901d50 */
[----:B------:R-:W-:Y:S01]  /*16a0*/  IMAD R3, R66, R129, R7 ;  /* 0x0000008142037224 */ /* 0x000fe200078e0207 */
[----:B------:R-:W-:Y:S01]  /*16b0*/  LOP3.LUT R0, R0, 0xc0, RZ, 0xc0, !PT ;  /* 0x000000c000007812 */ /* 0x000fe200078ec0ff */
[----:B------:R-:W-:Y:S01]  /*16c0*/  IMAD.WIDE.U32 R4, R66, R128, RZ ;  /* 0x0000008042047225 */ /* 0x000fe200078e00ff */
[----:B------:R-:W-:Y:S01]  /*16d0*/  @!P0 LEA.HI.X R7, R2, R19, R8, 0x1, P2 ;  /* 0x0000001302078211 */ /* 0x000fe200010f0c08 */
[----:B------:R-:W2:Y:S01]  /*16e0*/  @!P4 LDC.64 R22, c[0x0][0x220] ;  /* 0x00008800ff16cb82 */ /* 0x000ea20000000a00 */
[----:B------:R-:W-:Y:S01]  /*16f0*/  LOP3.LUT R10, R10, 0xfffffffc, RZ, 0xc0, !PT ;  /* 0xfffffffc0a0a7812 */ /* 0x000fe200078ec0ff */
[----:B------:R-:W-:Y:S01]  /*1700*/  IMAD.IADD R249, R29, 0x1, R14 ;  /* 0x000000011df97824 */ /* 0x000fe200078e020e */
[----:B------:R-:W-:Y:S01]  /*1710*/  LOP3.LUT R9, R0, 0x8, R9, 0xf8, !PT ;  /* 0x0000000800097812 */ /* 0x000fe200078ef809 */
[----:B------:R3:W-:Y:S01]  /*1720*/  @!P0 LDGSTS.E.BYPASS.LTC128B.128 [R21+0x3800], desc[UR16][R6.64] ;  /* 0x0380000006158fae */ /* 0x0007e2000b901d50 */
[----:B------:R-:W-:Y:S01]  /*1730*/  SHF.R.U32.HI R8, RZ, 0x3, R0 ;  /* 0x00000003ff087819 */ /* 0x000fe20000011600 */
[----:B------:R-:W-:Y:S01]  /*1740*/  IMAD.IADD R0, R5, 0x1, R3 ;  /* 0x0000000105007824 */ /* 0x000fe200078e0203 */
[C---:B------:R-:W-:Y:S01]  /*1750*/  LEA R2, P2, R4.reuse, R28, 0x7 ;  /* 0x0000001c04027211 */ /* 0x040fe200078438ff */
[----:B------:R-:W0:Y:S01]  /*1760*/  LDGDEPBAR ;  /* 0x00000000000079af */ /* 0x000e220000000000 */
[----:B------:R-:W4:Y:S01]  /*1770*/  @!P6 LDC.64 R18, c[0x0][0x220] ;  /* 0x00008800ff12eb82 */ /* 0x000f220000000a00 */
[----:B------:R-:W-:Y:S01]  /*1780*/  IMAD.IADD R52, R11, 0x1, -R10 ;  /* 0x000000010b347824 */ /* 0x000fe200078e0a0a */
[----:B------:R-:W-:Y:S01]  /*1790*/  LEA.HI.X R3, R4, R249, R0, 0x7, P2 ;  /* 0x000000f904037211 */ /* 0x000fe200010f3c00 */
[----:B------:R-:W-:Y:S01]  /*17a0*/  IMAD.WIDE.U32 R4, R128, 0x40, RZ ;  /* 0x0000004080047825 */ /* 0x000fe200078e00ff */
[----:B------:R-:W-:-:S03]  /*17b0*/  LOP3.LUT R11, R9, R8, RZ, 0x3c, !PT ;  /* 0x00000008090b7212 */ /* 0x000fc600078e3cff */
[----:B------:R-:W-:Y:S01]  /*17c0*/  IMAD.SHL.U32 R0, R52, 0x40, RZ ;  /* 0x0000004034007824 */ /* 0x000fe200078e00ff */
[----:B------:R-:W5:Y:S01]  /*17d0*/  @!P3 LDC.64 R14, c[0x0][0x220] ;  /* 0x00008800ff0ebb82 */ /* 0x000f620000000a00 */
[----:B------:R-:W-:Y:S01]  /*17e0*/  IMAD.SHL.U32 R9, R129, 0x40, RZ ;  /* 0x0000004081097824 */ /* 0x000fe200078e00ff */
[----:B------:R-:W-:Y:S01]  /*17f0*/  @!P4 IADD3 R10, P0, R2, R4, RZ ;  /* 0x00000004020ac210 */ /* 0x000fe20007f1e0ff */
[----:B------:R-:W-:Y:S01]  /*1800*/  IMAD.SHL.U32 R4, R26, 0x20, RZ ;  /* 0x000000201a047824 */ /* 0x000fe200078e00ff */
[----:B------:R-:W-:Y:S01]  /*1810*/  LOP3.LUT R0, R0, 0xc0, RZ, 0xc0, !PT ;  /* 0x000000c000007812 */ /* 0x000fe200078ec0ff */
[----:B------:R-:W-:Y:S01]  /*1820*/  IMAD R8, R24, 0x8, R25 ;  /* 0x0000000818087824 */ /* 0x000fe200078e0219 */
[----:B-1----:R-:W-:Y:S01]  /*1830*/  @!P4 IADD3.X R13, R3, R5, R9, P0, !PT ;  /* 0x00000005030dc210 */ /* 0x002fe200007fe409 */
[----:B------:R-:W-:Y:S01]  /*1840*/  @!P3 IMAD R12, R129, 0x60, RZ ;  /* 0x00000060810cb824 */ /* 0x000fe200078e02ff */
[----:B------:R-:W1:Y:S01]  /*1850*/  @!P5 LDC.64 R16, c[0x0][0x220] ;  /* 0x00008800ff10db82 */ /* 0x000e620000000a00 */
[----:B------:R-:W-:-:S02]  /*1860*/  @!P5 LEA R5, P2, R128, R2, 0x5 ;  /* 0x000000028005d211 */ /* 0x000fc400078428ff */
[----:B------:R-:W-:Y:S02]  /*1870*/  LOP3.LUT R199, R4, 0xffffff00, RZ, 0xc0, !PT ;  /* 0xffffff0004c77812 */ /* 0x000fe400078ec0ff */
[----:B------:R-:W-:Y:S01]  /*1880*/  @!P5 LEA.HI.X R9, R128, R3, R129, 0x5, P2 ;  /* 0x000000038009d211 */ /* 0x000fe200010f2c81 */
[----:B---3--:R-:W-:Y:S01]  /*1890*/  IMAD.SHL.U32 R6, R24, 0x8, RZ ;  /* 0x0000000818067824 */ /* 0x008fe200078e00ff */
[----:B------:R-:W-:-:S04]  /*18a0*/  DEPBAR.LE SB0, 0x0 ;  /* 0x000080000000791a */ /* 0x000fc80000000000 */
[----:B------:R-:W-:Y:S01]  /*18b0*/  BAR.SYNC.DEFER_BLOCKING 0x0 ;  /* 0x0000000000007b1d */ /* 0x000fe20000010000 */
[----:B------:R-:W-:Y:S02]  /*18c0*/  LOP3.LUT R7, R0, 0x8, R6, 0xf8, !PT ;  /* 0x0000000800077812 */ /* 0x000fe400078ef806 */
[----:B------:R-:W-:Y:S01]  /*18d0*/  SHF.R.U32.HI R6, RZ, 0x3, R0 ;  /* 0x00000003ff067819 */ /* 0x000fe20000011600 */
[----:B------:R-:W-:Y:S02]  /*18e0*/  IMAD.U32 R0, R8, 0x20, R11 ;  /* 0x0000002008007824 */ /* 0x000fe400078e000b */
[----:B------:R-:W-:Y:S01]  /*18f0*/  IMAD R11, R43, 0x200, R199 ;  /* 0x000002002b0b7824 */ /* 0x000fe200078e02c7 */
[----:B------:R-:W-:Y:S02]  /*1900*/  LOP3.LUT R213, R7, R6, RZ, 0x3c, !PT ;  /* 0x0000000607d57212 */ /* 0x000fe400078e3cff */
[----:B----4-:R-:W-:Y:S02]  /*1910*/  @!P6 LEA R6, P0, R2, R18, 0x1 ;  /* 0x000000120206e211 */ /* 0x010fe400078008ff */
[----:B------:R-:W-:Y:S01]  /*1920*/  LEA R212, R0, UR4, 0x1 ;  /* 0x0000000400d47c11 */ /* 0x000fe2000f8e08ff */
[----:B------:R-:W-:Y:S01]  /*1930*/  IMAD.MOV.U32 R0, RZ, RZ, 0x10 ;  /* 0x00000010ff007424 */ /* 0x000fe200078e00ff */
[--C-:B------:R-:W-:Y:S01]  /*1940*/  @!P6 LEA.HI.X R7, R2, R19, R3.reuse, 0x1, P0 ;  /* 0x000000130207e211 */ /* 0x100fe200000f0c03 */
[----:B------:R-:W-:Y:S01]  /*1950*/  @!P3 IMAD.WIDE.U32 R2, R128, 0x60, R2 ;  /* 0x000000608002b825 */ /* 0x000fe200078e0002 */
[----:B-1----:R-:W-:-:S02]  /*1960*/  @!P5 LEA R4, P1, R5, R16, 0x1 ;  /* 0x000000100504d211 */ /* 0x002fc400078208ff */
[----:B--2---:R-:W-:Y:S01]  /*1970*/  @!P4 LEA R8, P0, R10, R22, 0x1 ;  /* 0x000000160a08c211 */ /* 0x004fe200078008ff */
[----:B------:R-:W-:Y:S01]  /*1980*/  @!P3 IMAD.IADD R3, R3, 0x1, R12 ;  /* 0x000000010303b824 */ /* 0x000fe200078e020c */
[----:B------:R-:W-:Y:S01]  /*1990*/  @!P5 LEA.HI.X R5, R5, R17, R9, 0x1, P1 ;  /* 0x000000110505d211 */ /* 0x000fe200008f0c09 */
[----:B------:R-:W-:Y:S01]  /*19a0*/  VIADD R217, R212, 0x2020 ;  /* 0x00002020d4d97836 */ /* 0x000fe20000000000 */
[----:B------:R-:W-:Y:S01]  /*19b0*/  @!P4 LEA.HI.X R9, R10, R23, R13, 0x1, P0 ;  /* 0x000000170a09c211 */ /* 0x000fe200000f0c0d */
[----:B------:R-:W-:Y:S01]  /*19c0*/  IMAD R10, R214, 0x20, R11 ;  /* 0x00000020d60a7824 */ /* 0x000fe200078e020b */
[----:B------:R-:W-:Y:S01]  /*19d0*/  LOP3.LUT P1, RZ, R52, 0x2, RZ, 0xc0, !PT ;  /* 0x0000000234ff7812 */ /* 0x000fe2000782c0ff */
[----:B------:R-:W-:Y:S03]  /*19e0*/  @P6 STS [R226+0x4000], RZ ;  /* 0x004000ffe2006388 */ /* 0x000fe60000000800 */
[----:B------:R-:W-:Y:S01]  /*19f0*/  SEL R0, R0, 0xfffffff0, !P1 ;  /* 0xfffffff000007807 */ /* 0x000fe20004800000 */
[----:B------:R-:W-:Y:S04]  /*1a00*/  @P6 STS [R226+0x4004], RZ ;  /* 0x004004ffe2006388 */ /* 0x000fe80000000800 */
[----:B------:R-:W-:Y:S04]  /*1a10*/  @P6 STS.64 [R226+0x4008], RZ ;  /* 0x004008ffe2006388 */ /* 0x000fe80000000a00 */
[----:B------:R-:W-:Y:S01]  /*1a20*/  @!PT LDS RZ, [RZ] ;  /* 0x00000000fffff984 */ /* 0x000fe20000000800 */
[----:B------:R-:W-:Y:S01]  /*1a30*/  @!PT LDS RZ, [RZ] ;  /* 0x00000000fffff984 */ /* 0x000fe20000000800 */
[----:B------:R-:W-:Y:S01]  /*1a40*/  @!PT LDS RZ, [RZ] ;  /* 0x00000000fffff984 */ /* 0x000fe20000000800 */
[----:B------:R5:W-:Y:S04]  /*1a50*/  @!P6 LDGSTS.E.BYPASS.LTC128B.128 [R226+0x4000], desc[UR16][R6.64] ;  /* 0x0400000006e2efae */ /* 0x000be8000b901d50 */
[----:B------:R-:W-:Y:S04]  /*1a60*/  @P5 STS.128 [R226+0x4800], RZ ;  /* 0x004800ffe2005388 */ /* 0x000fe80000000c00 */
[----:B------:R-:W-:Y:S01]  /*1a70*/  @!PT LDS RZ, [RZ] ;  /* 0x00000000fffff984 */ /* 0x000fe20000000800 */
[----:B------:R-:W-:Y:S01]  /*1a80*/  @!PT LDS RZ, [RZ] ;  /* 0x00000000fffff984 */ /* 0x000fe20000000800 */
[----:B------:R-:W-:Y:S01]  /*1a90*/  @!PT LDS RZ, [RZ] ;  /* 0x00000000fffff984 */ /* 0x000fe20000000800 */
[----:B------:R-:W-:Y:S04]  /*1aa0*/  @!P5 LDGSTS.E.BYPASS.LTC128B.128 [R226+0x4800], desc[UR16][R4.64] ;  /* 0x0480000004e2dfae */ /* 0x000fe8000b901d50 */
[----:B------:R-:W-:Y:S04]  /*1ab0*/  @P4 STS.128 [R226+0x5000], RZ ;  /* 0x005000ffe2004388 */ /* 0x000fe80000000c00 */
[----:B------:R-:W-:Y:S01]  /*1ac0*/  @!PT LDS RZ, [RZ] ;  /* 0x00000000fffff984 */ /* 0x000fe20000000800 */
[----:B------:R-:W-:Y:S01]  /*1ad0*/  @!PT LDS RZ, [RZ] ;  /* 0x00000000fffff984 */ /* 0x000fe20000000800 */
[----:B------:R-:W-:Y:S01]  /*1ae0*/  @!PT LDS RZ, [RZ] ;  /* 0x00000000fffff984 */ /* 0x000fe20000000800 */
[----:B------:R1:W-:Y:S04]  /*1af0*/  @!P4 LDGSTS.E.BYPASS.LTC128B.128 [R226+0x5000], desc[UR16][R8.64] ;  /* 0x0500000008e2cfae */ /* 0x0003e8000b901d50 */
[----:B------:R-:W-:Y:S01]  /*1b00*/  @P3 STS.128 [R226+0x5800], RZ ;  /* 0x005800ffe2003388 */ /* 0x000fe20000000c00 */
[----:B-----5:R-:W-:-:S04]  /*1b10*/  @!P3 LEA R6, P0, R2, R14, 0x1 ;  /* 0x0000000e0206b211 */ /* 0x020fc800078008ff */
[----:B------:R-:W-:Y:S01]  /*1b20*/  @!P3 LEA.HI.X R7, R2, R15, R3, 0x1, P0 ;  /* 0x0000000f0207b211 */ /* 0x000fe200000f0c03 */
[----:B------:R-:W-:Y:S01]  /*1b30*/  IMAD.IADD R2, R213, 0x1, R10 ;  /* 0x00000001d5027824 */ /* 0x000fe200078e020a */
[----:B------:R-:W-:-:S03]  /*1b40*/  LOP3.LUT P0, RZ, R53, 0x2, RZ, 0xc0, !PT ;  /* 0x0000000235ff7812 */ /* 0x000fc6000780c0ff */
[----:B------:R-:W-:Y:S01]  /*1b50*/  @!PT LDS RZ, [RZ] ;  /* 0x00000000fffff984 */ /* 0x000fe20000000800 */
[----:B------:R-:W-:Y:S01]  /*1b60*/  @!PT LDS RZ, [RZ] ;  /* 0x00000000fffff984 */ /* 0x000fe20000000800 */
[----:B------:R-:W-:Y:S01]  /*1b70*/  @!PT LDS RZ, [RZ] ;  /* 0x00000000fffff984 */ /* 0x000fe20000000800 */
[----:B------:R2:W-:Y:S01]  /*1b80*/  @!P3 LDGSTS.E.BYPASS.LTC128B.128 [R226+0x5800], desc[UR16][R6.64] ;  /* 0x0580000006e2bfae */ /* 0x0005e2000b901d50 */
[----:B------:R-:W-:Y:S01]  /*1b90*/  LEA R215, R2, UR4, 0x1 ;  /* 0x0000000402d77c11 */ /* 0x000fe2000f8e08ff */
[----:B------:R-:W-:Y:S02]  /*1ba0*/  VIADD R2, R212, 0x2000 ;  /* 0x00002000d4027836 */ /* 0x000fe40000000000 */
[----:B------:R-:W-:Y:S02]  /*1bb0*/  LDSM.16.M88.4 R12, [R212+0x2000] ;  /* 0x00200000d40c783b */ /* 0x000fe40000000200 */
[----:B------:R-:W-:Y:S02]  /*1bc0*/  IMAD R216, R0, 0x2, R215 ;  /* 0x0000000200d87824 */ /* 0x000fe400078e02d7 */
[----:B-1----:R-:W1:Y:S02]  /*1bd0*/  LDSM.16.M88.4 R8, [R215] ;  /* 0x00000000d708783b */ /* 0x002e640000000200 */
[----:B------:R-:W-:-:S02]  /*1be0*/  @P0 VIADD R217, R2, 0xffffffe0 ;  /* 0xffffffe002d90836 */ /* 0x000fc40000000000 */
[----:B------:R-:W3:Y:S01]  /*1bf0*/  LDSM.16.M88.4 R40, [R212+0x2400] ;  /* 0x00240000d428783b */ /* 0x000ee20000000200 */
[----:B------:R-:W-:-:S03]  /*1c00*/  IMAD.SHL.U32 R2, R67, 0x2, RZ ;  /* 0x0000000243027824 */ /* 0x000fc600078e00ff */
[----:B------:R-:W-:Y:S02]  /*1c10*/  LDSM.16.M88.4 R36, [R212+0x2800] ;  /* 0x00280000d424783b */ /* 0x000fe40000000200 */
[----:B------:R-:W-:Y:S02]  /*1c20*/  LOP3.LUT R2, R2, 0x6, RZ, 0xc0, !PT ;  /* 0x0000000602027812 */ /* 0x000fe400078ec0ff */
[----:B------:R-:W-:Y:S03]  /*1c30*/  LDSM.16.M88.4 R32, [R212+0x2c00] ;  /* 0x002c0000d420783b */ /* 0x000fe60000000200 */
[----:B------:R-:W-:Y:S01]  /*1c40*/  IMAD R2, R66, 0x80, R2 ;  /* 0x0000008042027824 */ /* 0x000fe200078e0202 */
[----:B------:R-:W-:Y:S03]  /*1c50*/  LDSM.16.M88.4 R28, [R212+0x3000] ;  /* 0x00300000d41c783b */ /* 0x000fe60000000200 */
[C---:B------:R-:W-:Y:S01]  /*1c60*/  VIADD R3, R2.reuse, 0x1 ;  /* 0x0000000102037836 */ /* 0x040fe20000000000 */
[----:B--2---:R-:W2:Y:S01]  /*1c70*/  LDSM.16.M88.4 R4, [R215+0x1000] ;  /* 0x00100000d704783b */ /* 0x004ea20000000200 */
[C---:B------:R-:W-:Y:S01]  /*1c80*/  ISETP.GE.AND P2, PT, R2.reuse, R20, PT ;  /* 0x000000140200720c */ /* 0x040fe20003f46270 */
[----:B------:R-:W-:-:S02]  /*1c90*/  VIADD R21, R2, 0x18 ;  /* 0x0000001802157836 */ /* 0x000fc40000000000 */
[----:B------:R-:W4:Y:S01]  /*1ca0*/  LDSM.16.M88.4 R24, [R212+0x3400] ;  /* 0x00340000d418783b */ /* 0x000f220000000200 */
[-C--:B------:R-:W-:Y:S01]  /*1cb0*/  ISETP.GE.AND P1, PT, R3, R20.reuse, PT ;  /* 0x000000140300720c */ /* 0x080fe20003f26270 */
[C---:B------:R-:W-:Y:S02]  /*1cc0*/  VIADD R3, R2.reuse, 0x9 ;  /* 0x0000000902037836 */ /* 0x040fe40000000000 */
[----:B------:R-:W5:Y:S01]  /*1cd0*/  LDSM.16.M88.4 R44, [R212+0x3800] ;  /* 0x00380000d42c783b */ /* 0x000f620000000200 */
[C---:B------:R-:W-:Y:S02]  /*1ce0*/  VIADD R23, R2.reuse, 0x19 ;  /* 0x0000001902177836 */ /* 0x040fe40000000000 */
[-C--:B------:R-:W-:Y:S01]  /*1cf0*/  ISETP.GE.AND P4, PT, R3, R20.reuse, PT ;  /* 0x000000140300720c */ /* 0x080fe20003f86270 */
[----:B------:R-:W5:Y:S01]  /*1d00*/  LDSM.16.M88.4 R48, [R212+0x3c00] ;  /* 0x003c0000d430783b */ /* 0x000f620000000200 */
[C---:B------:R-:W-:Y:S02]  /*1d10*/  VIADD R3, R2.reuse, 0x10 ;  /* 0x0000001002037836 */ /* 0x040fe40000000000 */
[C---:B------:R-:W-:Y:S01]  /*1d20*/  VIADD R22, R2.reuse, 0x11 ;  /* 0x0000001102167836 */ /* 0x040fe20000000000 */
[----:B------:R-:W-:Y:S01]  /*1d30*/  LDSM.16.M88.4 R52, [R217] ;  /* 0x00000000d934783b */ /* 0x000fe20000000200 */
[C---:B------:R-:W-:Y:S01]  /*1d40*/  VIADD R66, R2.reuse, 0x41 ;  /* 0x0000004102427836 */ /* 0x040fe20000000000 */
[----:B------:R-:W-:Y:S01]  /*1d50*/  ISETP.GE.AND P6, PT, R3, R20, PT ;  /* 0x000000140300720c */ /* 0x000fe20003fc6270 */
[C---:B------:R-:W-:Y:S01]  /*1d60*/  VIADD R3, R2.reuse, 0x20 ;  /* 0x0000002002037836 */ /* 0x040fe20000000000 */
[----:B-1----:R-:W-:Y:S01]  /*1d70*/  HMMA.16816.F32 R68, R8, R12, RZ ;  /* 0x0000000c0844723c */ /* 0x002fe200000018ff */
[----:B------:R-:W-:Y:S01]  /*1d80*/  LDSM.16.M88.4 R16, [R216] ;  /* 0x00000000d810783b */ /* 0x000fe20000000200 */
[----:B------:R-:W-:-:S02]  /*1d90*/  VIADD R67, R2, 0x48 ;  /* 0x0000004802437836 */ /* 0x000fc40000000000 */
[-C--:B------:R-:W-:Y:S01]  /*1da0*/  ISETP.GE.AND P5, PT, R3, R20.reuse, PT ;  /* 0x000000140300720c */ /* 0x080fe20003fa6270 */
[----:B------:R-:W-:Y:S01]  /*1db0*/  LDSM.16.M88.4 R56, [R217+0x400] ;  /* 0x00040000d938783b */ /* 0x000fe20000000200 */
[C---:B------:R-:W-:Y:S01]  /*1dc0*/  HMMA.16816.F32 R88, R8.reuse, R14, RZ ;  /* 0x0000000e0858723c */ /* 0x040fe200000018ff */
[C---:B------:R-:W-:Y:S02]  /*1dd0*/  VIADD R3, R2.reuse, 0x21 ;  /* 0x0000002102037836 */ /* 0x040fe40000000000 */
[----:B------:R-:W0:Y:S03]  /*1de0*/  LDGDEPBAR ;  /* 0x00000000000079af */ /* 0x000e260000000000 */
[----:B---3--:R-:W-:Y:S01]  /*1df0*/  HMMA.16816.F32 R60, R8, R40, RZ ;  /* 0x00000028083c723c */ /* 0x008fe200000018ff */
[----:B------:R-:W-:Y:S01]  /*1e00*/  ISETP.GE.AND P3, PT, R3, R20, PT ;  /* 0x000000140300720c */ /* 0x000fe20003f66270 */
[----:B------:R-:W-:-:S04]  /*1e10*/  VIADD R3, R2, 0x28 ;  /* 0x0000002802037836 */ /* 0x000fc80000000000 */
[----:B------:R-:W-:Y:S06]  /*1e20*/  HMMA.16816.F32 R100, R8, R42, RZ ;  /* 0x0000002a0864723c */ /* 0x000fec00000018ff */
[C---:B--2---:R-:W-:Y:S06]  /*1e30*/  HMMA.16816.F32 R72, R4.reuse, R12, RZ ;  /* 0x0000000c0448723c */ /* 0x044fec00000018ff */
[C---:B------:R-:W-:Y:S01]  /*1e40*/  HMMA.16816.F32 R84, R4.reuse, R14, RZ ;  /* 0x0000000e0454723c */ /* 0x040fe200000018ff */
[----:B------:R-:W1:Y:S05]  /*1e50*/  LDSM.16.M88.4 R12, [R216+0x1000] ;  /* 0x00100000d80c783b */ /* 0x000e6a0000000200 */
[----:B------:R-:W-:Y:S06]  /*1e60*/  HMMA.16816.F32 R104, R4, R42, RZ ;  /* 0x0000002a0468723c */ /* 0x000fec00000018ff */
[C---:B------:R-:W-:Y:S06]  /*1e70*/  HMMA.16816.F32 R80, R8.reuse, R36, RZ ;  /* 0x000000240850723c */ /* 0x040fec00000018ff */
[C---:B------:R-:W-:Y:S06]  /*1e80*/  HMMA.16816.F32 R112, R8.reuse, R38, RZ ;  /* 0x000000260870723c */ /* 0x040fec00000018ff */
[C---:B------:R-:W-:Y:S06]  /*1e90*/  HMMA.16816.F32 R96, R8.reuse, R32, RZ ;  /* 0x000000200860723c */ /* 0x040fec00000018ff */
[C---:B------:R-:W-:Y:S06]  /*1ea0*/  HMMA.16816.F32 R124, R8.reuse, R34, RZ ;  /* 0x00000022087c723c */ /* 0x040fec00000018ff */
[C---:B------:R-:W-:Y:S06]  /*1eb0*/  HMMA.16816.F32 R116, R8.reuse, R28, RZ ;  /* 0x0000001c0874723c */ /* 0x040fec00000018ff */
[C---:B------:R-:W-:Y:S06]  /*1ec0*/  HMMA.16816.F32 R148, R8.reuse, R30, RZ ;  /* 0x0000001e0894723c */ /* 0x040fec00000018ff */
[C---:B----4-:R-:W-:Y:S06]  /*1ed0*/  HMMA.16816.F32 R136, R8.reuse, R24, RZ ;  /* 0x000000180888723c */ /* 0x050fec00000018ff */
[C---:B------:R-:W-:Y:S06]  /*1ee0*/  HMMA.16816.F32 R164, R8.reuse, R26, RZ ;  /* 0x0000001a08a4723c */ /* 0x040fec00000018ff */
[C---:B-----5:R-:W-:Y:S06]  /*1ef0*/  HMMA.16816.F32 R156, R8.reuse, R44, RZ ;  /* 0x0000002c089c723c */ /* 0x060fec00000018ff */
[C---:B------:R-:W-:Y:S06]  /*1f00*/  HMMA.16816.F32 R188, R8.reuse, R46, RZ ;  /* 0x0000002e08bc723c */ /* 0x040fec00000018ff */
[C---:B------:R-:W-:Y:S06]  /*1f10*/  HMMA.16816.F32 R172, R8.reuse, R48, RZ ;  /* 0x0000003008ac723c */ /* 0x040fec00000018ff */
[----:B------:R-:W-:Y:S06]  /*1f20*/  HMMA.16816.F32 R204, R8, R50, RZ ;  /* 0x0000003208cc723c */ /* 0x000fec00000018ff */
[----:B------:R-:W-:Y:S01]  /*1f30*/  HMMA.16816.F32 R152, R4, R24, RZ ;  /* 0x000000180498723c */ /* 0x000fe200000018ff */
[----:B------:R-:W-:-:S05]  /*1f40*/  VIADD R8, R2, 0x8 ;  /* 0x0000000802087836 */ /* 0x000fca0000000000 */
[----:B------:R-:W-:Y:S01]  /*1f50*/  HMMA.16816.F32 R180, R4, R26, RZ ;  /* 0x0000001a04b4723c */ /* 0x000fe200000018ff */
[----:B------:R-:W2:Y:S01]  /*1f60*/  LDSM.16.M88.4 R24, [R217+0x800] ;  /* 0x00080000d918783b */ /* 0x000ea20000000200 */
[----:B------:R-:W-:-:S03]  /*1f70*/  ISETP.GE.AND P0, PT, R8, R20, PT ;  /* 0x000000140800720c */ /* 0x000fc60003f06270 */
[----:B------:R-:W3:Y:S01]  /*1f80*/  LDSM.16.M88.4 R8, [R217+0xc00] ;  /* 0x000c0000d908783b */ /* 0x000ee20000000200 */
[C---:B------:R-:W-:Y:S06]  /*1f90*/  HMMA.16816.F32 R76, R4.reuse, R40, RZ ;  /* 0x00000028044c723c */ /* 0x040fec00000018ff */
        /* <DEDUP_REMOVED lines=9> */
[----:B------:R-:W-:Y:S06]  /*2030*/  HMMA.16816.F32 R220, R4, R50, RZ ;  /* 0x0000003204dc723c */ /* 0x000fec00000018ff */
[-C--:B-1----:R-:W-:Y:S06]  /*2040*/  HMMA.16816.F32 R4, R12, R52.reuse, R72 ;  /* 0x000000340c04723c */ /* 0x082fec0000001848 */
[----:B------:R-:W-:Y:S06]  /*2050*/  HMMA.16816.F32 R28, R16, R52, R68 ;  /* 0x00000034101c723c */ /* 0x000fec0000001844 */
[-C--:B------:R-:W-:Y:S06]  /*2060*/  HMMA.16816.F32 R40, R12, R54.reuse, R84 ;  /* 0x000000360c28723c */ /* 0x080fec0000001854 */
[----:B------:R-:W-:Y:S06]  /*2070*/  HMMA.16816.F32 R32, R16, R54, R88 ;  /* 0x000000361020723c */ /* 0x000fec0000001858 */
[----:B------:R-:W-:Y:S01]  /*2080*/  HMMA.16816.F32 R44, R12, R58, R104 ;  /* 0x0000003a0c2c723c */ /* 0x000fe20000001868 */
[----:B------:R-:W-:-:S02]  /*2090*/  FSEL R194, R6, -INF , !P2 ;  /* 0xff80000006c27808 */ /* 0x000fc40005000000 */
[----:B------:R-:W-:Y:S02]  /*20a0*/  FSEL R178, R4, -INF , !P2 ;  /* 0xff80000004b27808 */ /* 0x000fe40005000000 */
[----:B------:R-:W-:Y:S01]  /*20b0*/  FSEL R193, R7, -INF , !P1 ;  /* 0xff80000007c17808 */ /* 0x000fe20004800000 */
[C---:B------:R-:W-:Y:S01]  /*20c0*/  HMMA.16816.F32 R36, R16.reuse, R58, R100 ;  /* 0x0000003a1024723c */ /* 0x040fe20000001864 */
[----:B------:R-:W-:Y:S02]  /*20d0*/  FSEL R177, R5, -INF , !P1 ;  /* 0xff80000005b17808 */ /* 0x000fe40004800000 */
[----:B------:R-:W1:Y:S01]  /*20e0*/  LDSM.16.M88.4 R4, [R217+0x1000] ;  /* 0x00100000d904783b */ /* 0x000e620000000200 */
[----:B------:R-:W-:Y:S02]  /*20f0*/  FSEL R145, R30, -INF , !P2 ;  /* 0xff8000001e917808 */ /* 0x000fe40005000000 */
[----:B------:R-:W-:Y:S01]  /*2100*/  HMMA.16816.F32 R68, R16, R56, R60 ;  /* 0x000000381044723c */ /* 0x000fe2000000183c */
[----:B------:R-:W-:-:S02]  /*2110*/  FSEL R131, R28, -INF , !P2 ;  /* 0xff8000001c837808 */ /* 0x000fc40005000000 */
[----:B------:R-:W-:Y:S02]  /*2120*/  FSEL R192, R43, -INF , !P4 ;  /* 0xff8000002bc07808 */ /* 0x000fe40006000000 */
[----:B------:R-:W-:Y:S01]  /*2130*/  FSEL R176, R41, -INF , !P4 ;  /* 0xff80000029b07808 */ /* 0x000fe20006000000 */
[----:B------:R-:W-:Y:S01]  /*2140*/  HMMA.16816.F32 R60, R12, R56, R76 ;  /* 0x000000380c3c723c */ /* 0x000fe2000000184c */
[----:B------:R-:W-:Y:S02]  /*2150*/  FSEL R101, R35, -INF , !P4 ;  /* 0xff80000023657808 */ /* 0x000fe40006000000 */
[----:B------:R-:W-:Y:S02]  /*2160*/  FSEL R100, R33, -INF , !P4 ;  /* 0xff80000021647808 */ /* 0x000fe40006000000 */
[-C--:B------:R-:W-:Y:S01]  /*2170*/  ISETP.GE.AND P2, PT, R3, R20.reuse, PT ;  /* 0x000000140300720c */ /* 0x080fe20003f46270 */
[----:B--2---:R-:W-:Y:S01]  /*2180*/  HMMA.16816.F32 R76, R16, R24, R80 ;  /* 0x00000018104c723c */ /* 0x004fe20000001850 */
[C---:B------:R-:W-:Y:S01]  /*2190*/  VIADD R3, R2.reuse, 0x29 ;  /* 0x0000002902037836 */ /* 0x040fe20000000000 */
[----:B------:R-:W-:Y:S01]  /*21a0*/  ISETP.GE.AND P4, PT, R21, R20, PT ;  /* 0x000000141500720c */ /* 0x000fe20003f86270 */
[----:B------:R-:W-:Y:S01]  /*21b0*/  VIADD R21, R2, 0x39 ;  /* 0x0000003902157836 */ /* 0x000fe20000000000 */
[----:B------:R-:W-:-:S02]  /*21c0*/  FSEL R195, R42, -INF , !P0 ;  /* 0xff8000002ac37808 */ /* 0x000fc40004000000 */
[----:B------:R-:W-:Y:S01]  /*21d0*/  HMMA.16816.F32 R72, R12, R24, R92 ;  /* 0x000000180c48723c */ /* 0x000fe2000000185c */
[----:B------:R-:W-:Y:S02]  /*21e0*/  FSEL R179, R40, -INF , !P0 ;  /* 0xff80000028b37808 */ /* 0x000fe40004000000 */
[----:B------:R-:W-:Y:S02]  /*21f0*/  FSEL R144, R31, -INF , !P1 ;  /* 0xff8000001f907808 */ /* 0x000fe40004800000 */
[----:B------:R-:W-:Y:S01]  /*2200*/  FSEL R130, R29, -INF , !P1 ;  /* 0xff8000001d827808 */ /* 0x000fe20004800000 */
[----:B---3--:R-:W-:Y:S01]  /*2210*/  HMMA.16816.F32 R52, R16, R8, R96 ;  /* 0x000000081034723c */ /* 0x008fe20000001860 */
[----:B------:R-:W-:Y:S01]  /*2220*/  FSEL R184, R46, -INF , !P4 ;  /* 0xff8000002eb87808 */ /* 0x000fe20006000000 */
[----:B------:R-:W2:Y:S01]  /*2230*/  LDSM.16.M88.4 R28, [R217+0x1400] ;  /* 0x00140000d91c783b */ /* 0x000ea20000000200 */
[----:B------:R-:W-:Y:S02]  /*2240*/  FSEL R84, R36, -INF , !P4 ;  /* 0xff80000024547808 */ /* 0x000fe40006000000 */
[----:B------:R-:W-:Y:S01]  /*2250*/  FSEL R105, R34, -INF , !P0 ;  /* 0xff80000022697808 */ /* 0x000fe20004000000 */
[----:B------:R-:W-:Y:S01]  /*2260*/  HMMA.16816.F32 R40, R12, R26, R120 ;  /* 0x0000001a0c28723c */ /* 0x000fe20000001878 */
[----:B------:R-:W-:-:S02]  /*2270*/  FSEL R96, R38, -INF , !P4 ;  /* 0xff80000026607808 */ /* 0x000fc40006000000 */
[----:B------:R-:W-:Y:S02]  /*2280*/  FSEL R104, R32, -INF , !P0 ;  /* 0xff80000020687808 */ /* 0x000fe40004000000 */
[-C--:B------:R-:W-:Y:S01]  /*2290*/  ISETP.GE.AND P1, PT, R3, R20.reuse, PT ;  /* 0x000000140300720c */ /* 0x080fe20003f26270 */
[----:B------:R-:W-:Y:S01]  /*22a0*/  HMMA.16816.F32 R48, R12, R8, R108 ;  /* 0x000000080c30723c */ /* 0x000fe2000000186c */
[----:B------:R-:W-:Y:S01]  /*22b0*/  FSEL R121, R44, -INF , !P4 ;  /* 0xff8000002c797808 */ /* 0x000fe20006000000 */
[C---:B------:R-:W-:Y:S01]  /*22c0*/  VIADD R3, R2.reuse, 0x30 ;  /* 0x0000003002037836 */ /* 0x040fe20000000000 */
[-C--:B------:R-:W-:Y:S01]  /*22d0*/  ISETP.GE.AND P4, PT, R23, R20.reuse, PT ;  /* 0x000000141700720c */ /* 0x080fe20003f86270 */
[----:B------:R-:W-:Y:S01]  /*22e0*/  VIADD R23, R2, 0x40 ;  /* 0x0000004002177836 */ /* 0x000fe20000000000 */
[----:B------:R-:W-:Y:S01]  /*22f0*/  ISETP.GE.AND P0, PT, R22, R20, PT ;  /* 0x000000141600720c */ /* 0x000fe20003f06270 */
[----:B------:R-:W-:Y:S01]  /*2300*/  HMMA.16816.F32 R32, R16, R26, R112 ;  /* 0x0000001a1020723c */ /* 0x000fe20000001870 */
[----:B------:R-:W-:Y:S01]  /*2310*/  FSEL R95, R39, -INF , !P4 ;  /* 0xff800000275f7808 */ /* 0x000fe20006000000 */
[----:B------:R-:W-:Y:S01]  /*2320*/  VIADD R22, R2, 0x31 ;  /* 0x0000003102167836 */ /* 0x000fe20000000000 */
[----:B------:R-:W-:-:S02]  /*2330*/  FSEL R83, R37, -INF , !P4 ;  /* 0xff80000025537808 */ /* 0x000fc40006000000 */
[----:B------:R-:W-:Y:S01]  /*2340*/  FSEL R185, R63, -INF , !P0 ;  /* 0xff8000003fb97808 */ /* 0x000fe20004000000 */
[-C--:B------:R-:W-:Y:S01]  /*2350*/  HMMA.16816.F32 R36, R12, R10.reuse, R140 ;  /* 0x0000000a0c24723c */ /* 0x080fe2000000188c */
[----:B------:R-:W-:Y:S02]  /*2360*/  FSEL R146, R61, -INF , !P0 ;  /* 0xff8000003d927808 */ /* 0x000fe40004000000 */
[----:B------:R-:W-:Y:S02]  /*2370*/  FSEL R97, R71, -INF , !P0 ;  /* 0xff80000047617808 */ /* 0x000fe40004000000 */
[----:B------:R-:W-:Y:S01]  /*2380*/  FSEL R88, R69, -INF , !P0 ;  /* 0xff80000045587808 */ /* 0x000fe20004000000 */
[----:B------:R-:W-:Y:S01]  /*2390*/  HMMA.16816.F32 R24, R16, R10, R124 ;  /* 0x0000000a1018723c */ /* 0x000fe2000000187c */
[-C--:B------:R-:W-:Y:S01]  /*23a0*/  ISETP.GE.AND P0, PT, R3, R20.reuse, PT ;  /* 0x000000140300720c */ /* 0x080fe20003f06270 */
[C---:B------:R-:W-:Y:S01]  /*23b0*/  VIADD R3, R2.reuse, 0x38 ;  /* 0x0000003802037836 */ /* 0x040fe20000000000 */
[----:B------:R-:W-:Y:S01]  /*23c0*/  FSEL R186, R47, -INF , !P4 ;  /* 0xff8000002fba7808 */ /* 0x000fe20006000000 */
[----:B------:R-:W3:Y:S01]  /*23d0*/  LDSM.16.M88.4 R8, [R217+0x1800] ;  /* 0x00180000d908783b */ /* 0x000ee20000000200 */
[----:B------:R-:W-:Y:S01]  /*23e0*/  FSEL R120, R45, -INF , !P4 ;  /* 0xff8000002d787808 */ /* 0x000fe20006000000 */
[----:B-1----:R-:W-:Y:S01]  /*23f0*/  HMMA.16816.F32 R56, R12, R4, R132 ;  /* 0x000000040c38723c */ /* 0x002fe20000001884 */
[----:B------:R-:W-:Y:S01]  /*2400*/  ISETP.GE.AND P4, PT, R3, R20, PT ;  /* 0x000000140300720c */ /* 0x000fe20003f86270 */
[----:B------:R-:W-:Y:S01]  /*2410*/  VIADD R3, R2, 0x49 ;  /* 0x0000004902037836 */ /* 0x000fe20000000000 */
[----:B------:R-:W-:-:S02]  /*2420*/  FSEL R98, R70, -INF , !P6 ;  /* 0xff80000046627808 */ /* 0x000fc40007000000 */
[----:B------:R-:W-:Y:S02]  /*2430*/  FSEL R187, R62, -INF , !P6 ;  /* 0xff8000003ebb7808 */ /* 0x000fe40007000000 */
[----:B------:R-:W-:Y:S02]  /*2440*/  FSEL R147, R60, -INF , !P6 ;  /* 0xff8000003c937808 */ /* 0x000fe40007000000 */
[----:B------:R-:W-:Y:S01]  /*2450*/  FSEL R93, R68, -INF , !P6 ;  /* 0xff800000445d7808 */ /* 0x000fe20007000000 */
[----:B--2---:R-:W-:Y:S01]  /*2460*/  HMMA.16816.F32 R60, R12, R28, R152 ;  /* 0x0000001c0c3c723c */ /* 0x004fe20000001898 */
[----:B------:R-:W-:Y:S02]  /*2470*/  FSEL R94, R78, -INF , !P5 ;  /* 0xff8000004e5e7808 */ /* 0x000fe40006800000 */
[----:B------:R-:W-:Y:S02]  /*2480*/  FSEL R197, R74, -INF , !P5 ;  /* 0xff8000004ac57808 */ /* 0x000fe40006800000 */
[----:B------:R-:W-:Y:S01]  /*2490*/  FSEL R111, R72, -INF , !P5 ;  /* 0xff800000486f7808 */ /* 0x000fe20006800000 */
[----:B------:R-:W-:Y:S01]  /*24a0*/  HMMA.16816.F32 R68, R16, R4, R116 ;  /* 0x000000041044723c */ /* 0x000fe20000001874 */
[----:B------:R-:W-:-:S02]  /*24b0*/  FSEL R82, R76, -INF , !P5 ;  /* 0xff8000004c527808 */ /* 0x000fc40006800000 */
[-C--:B------:R-:W-:Y:S01]  /*24c0*/  ISETP.GE.AND P6, PT, R3, R20.reuse, PT ;  /* 0x000000140300720c */ /* 0x080fe20003fc6270 */
[----:B------:R-:W-:Y:S01]  /*24d0*/  VIADD R3, R2, 0x50 ;  /* 0x0000005002037836 */ /* 0x000fe20000000000 */
[----:B------:R-:W-:Y:S02]  /*24e0*/  ISETP.GE.AND P5, PT, R22, R20, PT ;  /* 0x000000141600720c */ /* 0x000fe40003fa6270 */
[----:B------:R-:W-:Y:S01]  /*24f0*/  FSEL R81, R77, -INF , !P3 ;  /* 0xff8000004d517808 */ /* 0x000fe20005800000 */
[----:B------:R-:W-:Y:S01]  /*2500*/  VIADD R4, R2, 0x58 ;  /* 0x0000005802047836 */ /* 0x000fe20000000000 */
[----:B------:R-:W-:Y:S02]  /*2510*/  FSEL R134, R51, -INF , !P5 ;  /* 0xff80000033867808 */ /* 0x000fe40006800000 */
[----:B------:R-:W-:Y:S02]  /*2520*/  FSEL R102, R49, -INF , !P5 ;  /* 0xff80000031667808 */ /* 0x000fe40006800000 */
[----:B------:R-:W-:-:S02]  /*2530*/  FSEL R87, R55, -INF , !P5 ;  /* 0xff80000037577808 */ /* 0x000fc40006800000 */
[----:B------:R-:W-:Y:S02]  /*2540*/  FSEL R77, R53, -INF , !P5 ;  /* 0xff800000354d7808 */ /* 0x000fe40006800000 */
[----:B------:R-:W-:Y:S01]  /*2550*/  ISETP.GE.AND P5, PT, R3, R20, PT ;  /* 0x000000140300720c */ /* 0x000fe20003fa6270 */
[----:B------:R-:W-:Y:S01]  /*2560*/  VIADD R3, R2, 0x51 ;  /* 0x0000005102037836 */ /* 0x000fe20000000000 */
[----:B------:R-:W-:Y:S02]  /*2570*/  FSEL R127, R38, -INF , !P4 ;  /* 0xff800000267f7808 */ /* 0x000fe40006000000 */
[----:B------:R-:W-:Y:S01]  /*2580*/  FSEL R99, R36, -INF , !P4 ;  /* 0xff80000024637808 */ /* 0x000fe20006000000 */
[----:B---3--:R-:W-:Y:S01]  /*2590*/  HMMA.16816.F32 R44, R16, R8, R156 ;  /* 0x00000008102c723c */ /* 0x008fe2000000189c */
[----:B------:R-:W-:Y:S02]  /*25a0*/  FSEL R86, R26, -INF , !P4 ;  /* 0xff8000001a567808 */ /* 0x000fe40006000000 */
[----:B------:R-:W-:-:S02]  /*25b0*/  FSEL R76, R24, -INF , !P4 ;  /* 0xff800000184c7808 */ /* 0x000fc40006000000 */
[----:B------:R-:W-:Y:S02]  /*25c0*/  ISETP.GE.AND P4, PT, R3, R20, PT ;  /* 0x000000140300720c */ /* 0x000fe40003f86270 */
[----:B------:R-:W-:Y:S02]  /*25d0*/  FMNMX.FTZ R3, R131, R130, !PT ;  /* 0x0000008283037209 */ /* 0x000fe40007810000 */
[----:B------:R-:W-:Y:S02]  /*25e0*/  FSEL R80, R32, -INF , !P2 ;  /* 0xff80000020507808 */ /* 0x000fe40005000000 */
[----:B------:R-:W-:Y:S02]  /*25f0*/  FMNMX.FTZ R3, R104, R3, !PT ;  /* 0x0000000368037209 */ /* 0x000fe40007810000 */
[----:B------:R-:W-:Y:S02]  /*2600*/  FSEL R132, R75, -INF , !P3 ;  /* 0xff8000004b847808 */ /* 0x000fe40005800000 */
[----:B------:R-:W-:-:S02]  /*2610*/  FMNMX.FTZ R3, R100, R3, !PT ;  /* 0x0000000364037209 */ /* 0x000fc40007810000 */
[----:B------:R-:W-:Y:S02]  /*2620*/  FSEL R110, R73, -INF , !P3 ;  /* 0xff800000496e7808 */ /* 0x000fe40005800000 */
[----:B------:R-:W-:Y:S01]  /*2630*/  FMNMX.FTZ R3, R93, R3, !PT ;  /* 0x000000035d037209 */ /* 0x000fe20007810000 */
[----:B------:R-:W-:Y:S01]  /*2640*/  HMMA.16816.F32 R72, R16, R28, R136 ;  /* 0x0000001c1048723c */ /* 0x000fe20000001888 */
[----:B------:R-:W-:Y:S02]  /*2650*/  FSEL R92, R79, -INF , !P3 ;  /* 0xff8000004f5c7808 */ /* 0x000fe40005800000 */
[----:B------:R-:W-:Y:S02]  /*2660*/  FMNMX.FTZ R3, R88, R3, !PT ;  /* 0x0000000358037209 */ /* 0x000fe40007810000 */
[----:B------:R-:W-:Y:S01]  /*2670*/  ISETP.GE.AND P3, PT, R21, R20, PT ;  /* 0x000000141500720c */ /* 0x000fe20003f66270 */
[----:B------:R-:W-:Y:S01]  /*2680*/  VIADD R21, R2, 0x59 ;  /* 0x0000005902157836 */ /* 0x000fe20000000000 */
[----:B------:R-:W-:-:S02]  /*2690*/  FMNMX.FTZ R3, R84, R3, !PT ;  /* 0x0000000354037209 */ /* 0x000fc40007810000 */
[----:B------:R-:W-:Y:S02]  /*26a0*/  FSEL R79, R33, -INF , !P1 ;  /* 0xff800000214f7808 */ /* 0x000fe40004800000 */
[----:B------:R-:W-:Y:S02]  /*26b0*/  FMNMX.FTZ R3, R83, R3, !PT ;  /* 0x0000000353037209 */ /* 0x000fe40007810000 */
[----:B------:R-:W-:Y:S02]  /*26c0*/  FSEL R133, R42, -INF , !P2 ;  /* 0xff8000002a857808 */ /* 0x000fe40005000000 */
[----:B------:R-:W-:Y:S02]  /*26d0*/  FMNMX.FTZ R3, R82, R3, !PT ;  /* 0x0000000352037209 */ /* 0x000fe40007810000 */
[----:B------:R-:W-:Y:S02]  /*26e0*/  FSEL R109, R40, -INF , !P2 ;  /* 0xff800000286d7808 */ /* 0x000fe40005000000 */
[----:B------:R-:W-:-:S02]  /*26f0*/  FMNMX.FTZ R3, R81, R3, !PT ;  /* 0x0000000351037209 */ /* 0x000fc40007810000 */
[----:B------:R-:W-:Y:S02]  /*2700*/  FSEL R91, R34, -INF , !P2 ;  /* 0xff800000225b7808 */ /* 0x000fe40005000000 */
[----:B------:R-:W-:Y:S02]  /*2710*/  FMNMX.FTZ R3, R80, R3, !PT ;  /* 0x0000000350037209 */ /* 0x000fe40007810000 */
[----:B------:R-:W-:Y:S02]  /*2720*/  FSEL R125, R43, -INF , !P1 ;  /* 0xff8000002b7d7808 */ /* 0x000fe40004800000 */
[----:B------:R-:W-:Y:S02]  /*2730*/  FSEL R107, R41, -INF , !P1 ;  /* 0xff800000296b7808 */ /* 0x000fe40004800000 */
[----:B------:R-:W-:Y:S01]  /*2740*/  FSEL R89, R35, -INF , !P1 ;  /* 0xff80000023597808 */ /* 0x000fe20004800000 */
[----:B------:R-:W-:Y:S01]  /*2750*/  HMMA.16816.F32 R40, R12, R6, R160 ;  /* 0x000000060c28723c */ /* 0x000fe200000018a0 */
[----:B------:R-:W-:-:S02]  /*2760*/  FSEL R135, R39, -INF , !P3 ;  /* 0xff80000027877808 */ /* 0x000fc40005800000 */
[----:B------:R-:W-:Y:S02]  /*2770*/  FSEL R103, R37, -INF , !P3 ;  /* 0xff80000025677808 */ /* 0x000fe40005800000 */
[----:B------:R-:W-:Y:S01]  /*2780*/  FSEL R85, R27, -INF , !P3 ;  /* 0xff8000001b557808 */ /* 0x000fe20005800000 */
[----:B------:R-:W-:Y:S01]  /*2790*/  HMMA.16816.F32 R32, R16, R6, R148 ;  /* 0x000000061020723c */ /* 0x000fe20000001894 */
[----:B------:R-:W-:Y:S02]  /*27a0*/  FSEL R55, R25, -INF , !P3 ;  /* 0xff80000019377808 */ /* 0x000fe40005800000 */
[-C--:B------:R-:W-:Y:S02]  /*27b0*/  ISETP.GE.AND P3, PT, R4, R20.reuse, PT ;  /* 0x000000140400720c */ /* 0x080fe40003f66270 */
[----:B------:R-:W-:Y:S01]  /*27c0*/  FSEL R78, R52, -INF , !P0 ;  /* 0xff800000344e7808 */ /* 0x000fe20004000000 */
[----:B------:R-:W1:Y:S01]  /*27d0*/  LDSM.16.M88.4 R4, [R217+0x1c00] ;  /* 0x001c0000d904783b */ /* 0x000e620000000200 */
[----:B------:R-:W-:Y:S01]  /*27e0*/  FMNMX.FTZ R3, R79, R3, !PT ;  /* 0x000000034f037209 */ /* 0x000fe20007810000 */
[----:B------:R-:W-:Y:S01]  /*27f0*/  HMMA.16816.F32 R24, R12, R30, R180 ;  /* 0x0000001e0c18723c */ /* 0x000fe200000018b4 */
[----:B------:R-:W-:Y:S01]  /*2800*/  ISETP.GE.AND P2, PT, R23, R20, PT ;  /* 0x000000141700720c */ /* 0x000fe20003f46270 */
[----:B------:R-:W-:-:S04]  /*2810*/  DEPBAR.LE SB0, 0x0 ;  /* 0x000080000000791a */ /* 0x000fc80000000000 */
[----:B------:R-:W-:Y:S01]  /*2820*/  FMNMX.FTZ R3, R78, R3, !PT ;  /* 0x000000034e037209 */ /* 0x000fe20007810000 */
[----:B------:R-:W-:Y:S01]  /*2830*/  HMMA.16816.F32 R28, R16, R30, R164 ;  /* 0x0000001e101c723c */ /* 0x000fe200000018a4 */
[----:B------:R-:W-:Y:S02]  /*2840*/  FSEL R90, R54, -INF , !P0 ;  /* 0xff800000365a7808 */ /* 0x000fe40004000000 */
[----:B------:R-:W-:Y:S02]  /*2850*/  FMNMX.FTZ R3, R77, R3, !PT ;  /* 0x000000034d037209 */ /* 0x000fe40007810000 */
[----:B------:R-:W-:Y:S01]  /*2860*/  FSEL R54, R68, -INF , !P2 ;  /* 0xff80000044367808 */ /* 0x000fe20005000000 */
[----:B------:R-:W-:Y:S01]  /*2870*/  HMMA.16816.F32 R36, R12, R8, R168 ;  /* 0x000000080c24723c */ /* 0x000fe200000018a8 */
[----:B------:R-:W-:Y:S02]  /*2880*/  FMNMX.FTZ R3, R76, R3, !PT ;  /* 0x000000034c037209 */ /* 0x000fe40007810000 */
[----:B------:R-:W-:-:S02]  /*2890*/  ISETP.GE.AND P1, PT, R66, R20, PT ;  /* 0x000000144200720c */ /* 0x000fc40003f26270 */
[----:B------:R-:W-:Y:S02]  /*28a0*/  FMNMX.FTZ R3, R55, R3, !PT ;  /* 0x0000000337037209 */ /* 0x000fe40007810000 */
[----:B------:R-:W-:Y:S01]  /*28b0*/  FSEL R141, R50, -INF , !P0 ;  /* 0xff800000328d7808 */ /* 0x000fe20004000000 */
[----:B------:R-:W-:Y:S01]  /*28c0*/  VIADD R8, R2, 0x60 ;  /* 0x0000006002087836 */ /* 0x000fe20000000000 */
[----:B------:R-:W-:Y:S02]  /*28d0*/  FSEL R106, R48, -INF , !P0 ;  /* 0xff800000306a7808 */ /* 0x000fe40004000000 */
[----:B------:R-:W-:Y:S02]  /*28e0*/  FSEL R53, R69, -INF , !P1 ;  /* 0xff80000045357808 */ /* 0x000fe40004800000 */
[----:B------:R-:W-:Y:S02]  /*28f0*/  ISETP.GE.AND P0, PT, R67, R20, PT ;  /* 0x000000144300720c */ /* 0x000fe40003f06270 */
[----:B------:R-:W-:-:S02]  /*2900*/  FMNMX.FTZ R3, R54, R3, !PT ;  /* 0x0000000336037209 */ /* 0x000fc40007810000 */
[----:B------:R-:W-:Y:S02]  /*2910*/  FSEL R52, R32, -INF , !P0 ;  /* 0xff80000020347808 */ /* 0x000fe40004000000 */
[----:B------:R-:W-:Y:S02]  /*2920*/  FMNMX.FTZ R3, R53, R3, !PT ;  /* 0x0000000335037209 */ /* 0x000fe40007810000 */
[----:B------:R-:W-:Y:S02]  /*2930*/  FSEL R140, R42, -INF , !P0 ;  /* 0xff8000002a8c7808 */ /* 0x000fe40004000000 */
[----:B------:R-:W-:Y:S02]  /*2940*/  FSEL R42, R33, -INF , !P6 ;  /* 0xff800000212a7808 */ /* 0x000fe40007000000 */
[----:B------:R-:W-:Y:S01]  /*2950*/  FMNMX.FTZ R3, R52, R3, !PT ;  /* 0x0000000334037209 */ /* 0x000fe20007810000 */
[----:B-1----:R-:W-:Y:S01]  /*2960*/  HMMA.16816.F32 R48, R16, R4, R172 ;  /* 0x000000041030723c */ /* 0x002fe200000018ac */
[----:B------:R-:W-:-:S02]  /*2970*/  FSEL R143, R58, -INF , !P2 ;  /* 0xff8000003a8f7808 */ /* 0x000fc40005000000 */
[----:B------:R-:W-:Y:S02]  /*2980*/  FSEL R142, R59, -INF , !P1 ;  /* 0xff8000003b8e7808 */ /* 0x000fe40004800000 */
[----:B------:R-:W-:Y:S01]  /*2990*/  FSEL R59, R34, -INF , !P0 ;  /* 0xff800000223b7808 */ /* 0x000fe20004000000 */
[----:B------:R-:W-:Y:S01]  /*29a0*/  HMMA.16816.F32 R112, R12, R4, R200 ;  /* 0x000000040c70723c */ /* 0x000fe200000018c8 */
[----:B------:R-:W-:Y:S02]  /*29b0*/  FSEL R118, R41, -INF , !P6 ;  /* 0xff80000029767808 */ /* 0x000fe40007000000 */
[----:B------:R-:W-:Y:S02]  /*29c0*/  FSEL R58, R35, -INF , !P6 ;  /* 0xff800000233a7808 */ /* 0x000fe40007000000 */
[----:B------:R-:W-:Y:S01]  /*29d0*/  FSEL R41, R72, -INF , !P5 ;  /* 0xff80000048297808 */ /* 0x000fe20006800000 */
[----:B------:R-:W-:Y:S01]  /*29e0*/  HMMA.16816.F32 R32, R16, R10, R188 ;  /* 0x0000000a1020723c */ /* 0x000fe200000018bc */
[----:B------:R-:W-:Y:S01]  /*29f0*/  FMNMX.FTZ R3, R42, R3, !PT ;  /* 0x000000032a037209 */ /* 0x000fe20007810000 */
[----:B------:R-:W-:Y:S01]  /*2a00*/  VIADD R4, R2, 0x68 ;  /* 0x0000006802047836 */ /* 0x000fe20000000000 */
[----:B------:R-:W-:-:S02]  /*2a10*/  FSEL R67, R40, -INF , !P0 ;  /* 0xff80000028437808 */ /* 0x000fc40004000000 */
[----:B------:R-:W-:Y:S01]  /*2a20*/  FSEL R40, R73, -INF , !P4 ;  /* 0xff80000049287808 */ /* 0x000fe20006000000 */
[----:B------:R-:W-:Y:S01]  /*2a30*/  HMMA.16816.F32 R16, R16, R6, R204 ;  /* 0x000000061010723c */ /* 0x000fe200000018cc */
[----:B------:R-:W-:Y:S02]  /*2a40*/  FMNMX.FTZ R3, R41, R3, !PT ;  /* 0x0000000329037209 */ /* 0x000fe40007810000 */
[----:B------:R-:W-:Y:S02]  /*2a50*/  FSEL R70, R70, -INF , !P2 ;  /* 0xff80000046467808 */ /* 0x000fe40005000000 */
[----:B------:R-:W-:Y:S02]  /*2a60*/  FSEL R108, R56, -INF , !P2 ;  /* 0xff800000386c7808 */ /* 0x000fe40005000000 */
[----:B------:R-:W-:Y:S02]  /*2a70*/  FSEL R68, R57, -INF , !P1 ;  /* 0xff80000039447808 */ /* 0x000fe40004800000 */
[----:B------:R-:W-:-:S02]  /*2a80*/  FSEL R66, R71, -INF , !P1 ;  /* 0xff80000047427808 */ /* 0x000fc40004800000 */
[----:B------:R-:W-:Y:S02]  /*2a90*/  FSEL R148, R26, -INF , !P3 ;  /* 0xff8000001a947808 */ /* 0x000fe40005800000 */
[-C--:B------:R-:W-:Y:S02]  /*2aa0*/  ISETP.GE.AND P2, PT, R21, R20.reuse, PT ;  /* 0x000000141500720c */ /* 0x080fe40003f46270 */
[----:B------:R-:W-:Y:S01]  /*2ab0*/  ISETP.GE.AND P1, PT, R8, R20, PT ;  /* 0x000000140800720c */ /* 0x000fe20003f26270 */
[----:B------:R-:W-:Y:S01]  /*2ac0*/  VIADD R8, R2, 0x61 ;  /* 0x0000006102087836 */ /* 0x000fe20000000000 */
[----:B------:R-:W-:Y:S02]  /*2ad0*/  FSEL R26, R28, -INF , !P3 ;  /* 0xff8000001c1a7808 */ /* 0x000fe40005800000 */
[----:B------:R-:W-:Y:S02]  /*2ae0*/  FMNMX.FTZ R3, R40, R3, !PT ;  /* 0x0000000328037209 */ /* 0x000fe40007810000 */
[----:B------:R-:W-:-:S02]  /*2af0*/  FSEL R23, R29, -INF , !P2 ;  /* 0xff8000001d177808 */ /* 0x000fc40005000000 */
[----:B------:R-:W-:Y:S02]  /*2b00*/  FMNMX.FTZ R3, R26, R3, !PT ;  /* 0x000000031a037209 */ /* 0x000fe40007810000 */
[----:B------:R-:W-:Y:S01]  /*2b10*/  ISETP.GE.AND P0, PT, R8, R20, PT ;  /* 0x000000140800720c */ /* 0x000fe20003f06270 */
[----:B------:R-:W-:Y:S01]  /*2b20*/  VIADD R8, R2, 0x70 ;  /* 0x0000007002087836 */ /* 0x000fe20000000000 */
[----:B------:R-:W-:Y:S02]  /*2b30*/  FSEL R122, R24, -INF , !P3 ;  /* 0xff800000187a7808 */ /* 0x000fe40005800000 */
[----:B------:R-:W-:Y:S02]  /*2b40*/  FSEL R24, R44, -INF , !P1 ;  /* 0xff8000002c187808 */ /* 0x000fe40004800000 */
[----:B------:R-:W-:Y:S02]  /*2b50*/  FMNMX.FTZ R3, R23, R3, !PT ;  /* 0x0000000317037209 */ /* 0x000fe40007810000 */
[----:B------:R-:W-:-:S02]  /*2b60*/  FSEL R57, R74, -INF , !P5 ;  /* 0xff8000004a397808 */ /* 0x000fc40006800000 */
[----:B------:R-:W-:Y:S02]  /*2b70*/  FSEL R150, R62, -INF , !P5 ;  /* 0xff8000003e967808 */ /* 0x000fe40006800000 */
[----:B------:R-:W-:Y:S02]  /*2b80*/  FSEL R116, R60, -INF , !P5 ;  /* 0xff8000003c747808 */ /* 0x000fe40006800000 */
[-C--:B------:R-:W-:Y:S01]  /*2b90*/  ISETP.GE.AND P5, PT, R4, R20.reuse, PT ;  /* 0x000000140400720c */ /* 0x080fe20003fa6270 */
[----:B------:R-:W-:Y:S01]  /*2ba0*/  VIADD R4, R2, 0x69 ;  /* 0x0000006902047836 */ /* 0x000fe20000000000 */
[----:B------:R-:W-:Y:S02]  /*2bb0*/  FSEL R136, R43, -INF , !P6 ;  /* 0xff8000002b887808 */ /* 0x000fe40007000000 */
[----:B------:R-:W-:Y:S02]  /*2bc0*/  FSEL R117, R25, -INF , !P2 ;  /* 0xff80000019757808 */ /* 0x000fe40005000000 */
[----:B------:R-:W-:Y:S01]  /*2bd0*/  ISETP.GE.AND P6, PT, R8, R20, PT ;  /* 0x000000140800720c */ /* 0x000fe20003fc6270 */
[----:B------:R-:W-:Y:S01]  /*2be0*/  VIADD R8, R2, 0x71 ;  /* 0x0000007102087836 */ /* 0x000fe20000000000 */
[----:B------:R-:W-:-:S02]  /*2bf0*/  FSEL R22, R45, -INF , !P0 ;  /* 0xff8000002d167808 */ /* 0x000fc40004000000 */
[----:B------:R-:W-:Y:S02]  /*2c00*/  FMNMX.FTZ R3, R24, R3, !PT ;  /* 0x0000000318037209 */ /* 0x000fe40007810000 */
[----:B------:R-:W-:Y:S02]  /*2c10*/  FSEL R126, R27, -INF , !P2 ;  /* 0xff8000001b7e7808 */ /* 0x000fe40005000000 */
[----:B------:R-:W-:Y:S02]  /*2c20*/  FSEL R25, R31, -INF , !P2 ;  /* 0xff8000001f197808 */ /* 0x000fe40005000000 */
[----:B------:R-:W-:Y:S02]  /*2c30*/  ISETP.GE.AND P2, PT, R20, 0x81, PT ;  /* 0x000000811400780c */ /* 0x000fe40003f46270 */
[----:B------:R-:W-:Y:S02]  /*2c40*/  FSEL R149, R63, -INF , !P4 ;  /* 0xff8000003f957808 */ /* 0x000fe40006000000 */
[----:B------:R-:W-:-:S02]  /*2c50*/  FSEL R119, R61, -INF , !P4 ;  /* 0xff8000003d777808 */ /* 0x000fc40006000000 */
[----:B------:R-:W-:Y:S01]  /*2c60*/  FSEL R56, R75, -INF , !P4 ;  /* 0xff8000004b387808 */ /* 0x000fe20006000000 */
[C---:B------:R-:W-:Y:S01]  /*2c70*/  HMMA.16816.F32 R60, R12.reuse, R10, R208 ;  /* 0x0000000a0c3c723c */ /* 0x040fe200000018d0 */
[----:B------:R-:W-:Y:S02]  /*2c80*/  P2R R21, PR, RZ, 0x40 ;  /* 0x00000040ff157803 */ /* 0x000fe40000000000 */
[----:B------:R-:W-:Y:S01]  /*2c90*/  ISETP.GE.AND P4, PT, R4, R20, PT ;  /* 0x000000140400720c */ /* 0x000fe20003f86270 */
[----:B------:R-:W-:Y:S01]  /*2ca0*/  VIADD R4, R2, 0x78 ;  /* 0x0000007802047836 */ /* 0x000fe20000000000 */
[----:B------:R-:W-:Y:S01]  /*2cb0*/  FMNMX.FTZ R3, R22, R3, !PT ;  /* 0x0000000316037209 */ /* 0x000fe20007810000 */
[----:B------:R-:W-:Y:S01]  /*2cc0*/  HMMA.16816.F32 R72, R12, R6, R220 ;  /* 0x000000060c48723c */ /* 0x000fe200000018dc */
[----:B------:R-:W-:Y:S01]  /*2cd0*/  FSEL R43, R46, -INF , !P1 ;  /* 0xff8000002e2b7808 */ /* 0x000fe20004800000 */
[----:B------:R-:W-:Y:S01]  /*2ce0*/  VIADD R11, R2, 0x79 ;  /* 0x00000079020b7836 */ /* 0x000fe20000000000 */
[----:B------:R-:W-:-:S02]  /*2cf0*/  FSEL R152, R38, -INF , !P1 ;  /* 0xff80000026987808 */ /* 0x000fc40004800000 */
[----:B------:R-:W-:Y:S02]  /*2d00*/  FSEL R123, R36, -INF , !P1 ;  /* 0xff800000247b7808 */ /* 0x000fe40004800000 */
[----:B------:R-:W-:Y:S02]  /*2d10*/  FSEL R15, R32, -INF , !P5 ;  /* 0xff800000200f7808 */ /* 0x000fe40006800000 */
[----:B------:R-:W-:Y:S02]  /*2d20*/  ISETP.NE.AND P1, PT, R21, RZ, PT ;  /* 0x000000ff1500720c */ /* 0x000fe40003f25270 */
[----:B------:R-:W-:Y:S02]  /*2d30*/  FSEL R14, R33, -INF , !P4 ;  /* 0xff800000210e7808 */ /* 0x000fe40006000000 */
[----:B------:R-:W-:Y:S01]  /*2d40*/  FMNMX.FTZ R3, R15, R3, !PT ;  /* 0x000000030f037209 */ /* 0x000fe20007810000 */
[----:B------:R-:W-:Y:S01]  /*2d50*/  BAR.SYNC.DEFER_BLOCKING 0x0 ;  /* 0x0000000000007b1d */ /* 0x000fe20000010000 */
[----:B------:R-:W-:-:S02]  /*2d60*/  ISETP.GE.AND P6, PT, R8, R20, PT ;  /* 0x000000140800720c */ /* 0x000fc40003fc6270 */
[----:B------:R-:W-:Y:S02]  /*2d70*/  FSEL R13, R48, -INF , !P1 ;  /* 0xff800000300d7808 */ /* 0x000fe40004800000 */
[----:B------:R-:W-:Y:S02]  /*2d80*/  FMNMX.FTZ R2, R14, R3, !PT ;  /* 0x000000030e027209 */ /* 0x000fe40007810000 */
[----:B------:R-:W-:Y:S02]  /*2d90*/  FSEL R30, R30, -INF , !P3 ;  /* 0xff8000001e1e7808 */ /* 0x000fe40005800000 */
[----:B------:R-:W-:Y:S02]  /*2da0*/  ISETP.GE.AND P3, PT, R4, R20, PT ;  /* 0x000000140400720c */ /* 0x000fe40003f66270 */
[----:B------:R-:W-:Y:S02]  /*2db0*/  FSEL R151, R39, -INF , !P0 ;  /* 0xff80000027977808 */ /* 0x000fe40004000000 */
[----:B------:R-:W-:-:S02]  /*2dc0*/  FSEL R124, R37, -INF , !P0 ;  /* 0xff800000257c7808 */ /* 0x000fc40004000000 */
[----:B------:R-:W-:Y:S02]  /*2dd0*/  FSEL R28, R47, -INF , !P0 ;  /* 0xff8000002f1c7808 */ /* 0x000fe40004000000 */
[----:B------:R-:W-:Y:S02]  /*2de0*/  FSEL R12, R49, -INF , !P6 ;  /* 0xff800000310c7808 */ /* 0x000fe40007000000 */
[----:B------:R-:W-:Y:S01]  /*2df0*/  FMNMX.FTZ R10, R13, R2, !PT ;  /* 0x000000020d0a7209 */ /* 0x000fe20007810000 */
[----:B------:R-:W-:Y:S06]  /*2e00*/  @!P2 BRA `(.L_x_5) ;  /* 0x000000000064a947 */ /* 0x000fec0003800000 */
[----:B------:R-:W-:Y:S01]  /*2e10*/  LEA.HI.SX32 R2, R225, 0xfffffffe, 0x19 ;  /* 0xfffffffee1027811 */ /* 0x000fe200078fcaff */
[----:B------:R-:W-:Y:S01]  /*2e20*/  ULDC.64 UR6, c[0x0][0x218] ;  /* 0x0000860000067ab9 */ /* 0x000fe20000000a00 */
[C---:B------:R-:W-:Y:S01]  /*2e30*/  IMAD.SHL.U32 R8, R64.reuse, 0x40, RZ ;  /* 0x0000004040087824 */ /* 0x040fe200078e00ff */
[----:B------:R-:W-:Y:S02]  /*2e40*/  SHF.L.U64.HI R9, R64, 0x6, R65 ;  /* 0x0000000640097819 */ /* 0x000fe40000010241 */
[----:B------:R-:W-:Y:S01]  /*2e50*/  SHF.R.S32.HI R5, RZ, 0x1f, R2 ;  /* 0x0000001fff057819 */ /* 0x000fe20000011402 */
[----:B------:R-:W-:Y:S02]  /*2e60*/  IMAD R4, R196, R2, RZ ;  /* 0x00000002c4047224 */ /* 0x000fe400078e02ff */
[----:B------:R-:W-:-:S04]  /*2e70*/  IMAD.WIDE.U32 R2, R2, R198, R250 ;  /* 0x000000c602027225 */ /* 0x000fc800078e00fa */
[----:B------:R-:W-:Y:S01]  /*2e80*/  IMAD R4, R5, R198, R4 ;  /* 0x000000c605047224 */ /* 0x000fe200078e0204 */
[----:B------:R-:W-:-:S03]  /*2e90*/  LEA R6, P0, R2, UR6, 0x1 ;  /* 0x0000000602067c11 */ /* 0x000fc6000f8008ff */
[----:B------:R-:W-:-:S05]  /*2ea0*/  IMAD.IADD R3, R3, 0x1, R4 ;  /* 0x0000000103037824 */ /* 0x000fca00078e0204 */
[----:B------:R-:W-:Y:S02]  /*2eb0*/  LEA.HI.X R7, R2, UR7, R3, 0x1, P0 ;  /* 0x0000000702077c11 */ /* 0x000fe400080f0c03 */
[----:B------:R-:W-:-:S03]  /*2ec0*/  IADD3 R4, P0, R8, R6, RZ ;  /* 0x0000000608047210 */ /* 0x000fc60007f1e0ff */
[----:B------:R-:W-:Y:S01]  /*2ed0*/  @!PT LDS RZ, [RZ] ;  /* 0x00000000fffff984 */ /* 0x000fe20000000800 */
[----:B------:R-:W-:Y:S01]  /*2ee0*/  @!PT LDS RZ, [RZ] ;  /* 0x00000000fffff984 */ /* 0x000fe20000000800 */
[----:B------:R-:W-:Y:S01]  /*2ef0*/  @!PT LDS RZ, [RZ] ;  /* 0x00000000fffff984 */ /* 0x000fe20000000800 */
[----:B------:R1:W-:Y:S02]  /*2f00*/  LDGSTS.E.BYPASS.LTC128B.128 [R226+0x2000], desc[UR16][R6.64] ;  /* 0x0200000006e27fae */ /* 0x0003e4000b901d50 */
[----:B------:R-:W-:Y:S01]  /*2f10*/  IMAD.X R5, R9, 0x1, R7, P0 ;  /* 0x0000000109057824 */ /* 0x000fe200000e0607 */
[----:B------:R-:W-:-:S04]  /*2f20*/  IADD3 R2, P0, R4, R8, RZ ;  /* 0x0000000804027210 */ /* 0x000fc80007f1e0ff */
[----:B------:R1:W-:Y:S01]  /*2f30*/  LDGSTS.E.BYPASS.LTC128B.128 [R226+0x2800], desc[UR16][R4.64] ;  /* 0x0280000004e27fae */ /* 0x0003e2000b901d50 */
[----:B------:R-:W-:Y:S01]  /*2f40*/  IMAD.X R3, R5, 0x1, R9, P0 ;  /* 0x0000000105037824 */ /* 0x000fe200000e0609 */
[----:B------:R-:W-:-:S04]  /*2f50*/  IADD3 R8, P0, R2, R8, RZ ;  /* 0x0000000802087210 */ /* 0x000fc80007f1e0ff */
[----:B------:R1:W-:Y:S01]  /*2f60*/  LDGSTS.E.BYPASS.LTC128B.128 [R226+0x3000], desc[UR16][R2.64] ;  /* 0x0300000002e27fae */ /* 0x0003e2000b901d50 */
[----:B------:R-:W-:-:S05]  /*2f70*/  IMAD.X R9, R3, 0x1, R9, P0 ;  /* 0x0000000103097824 */ /* 0x000fca00000e0609 */
[----:B------:R1:W-:Y:S04]  /*2f80*/  LDGSTS.E.BYPASS.LTC128B.128 [R226+0x3800], desc[UR16][R8.64] ;  /* 0x0380000008e27fae */ /* 0x0003e8000b901d50 */
[----:B------:R-:W0:Y:S02]  /*2f90*/  LDGDEPBAR ;  /* 0x00000000000079af */ /* 0x000e240000000000 */
.L_x_5:
[----:B------:R-:W-:Y:S01]  /*2fa0*/  ISETP.GE.AND P1, PT, R11, R20, PT ;  /* 0x000000140b00720c */ /* 0x000fe20003f26270 */
[----:B------:R-:W-:Y:S01]  /*2fb0*/  ULDC UR5, c[0x0][0x2ec] ;  /* 0x0000bb0000057ab9 */ /* 0x000fe20000000800 */
[----:B-1----:R-:W-:Y:S01]  /*2fc0*/  FSEL R6, R16, -INF , !P3 ;  /* 0xff80000010067808 */ /* 0x002fe20005800000 */
[----:B------:R-:W1:Y:S01]  /*2fd0*/  S2R R169, SR_TID.X ;  /* 0x0000000000a97919 */ /* 0x000e620000002100 */
[----:B------:R-:W-:Y:S02]  /*2fe0*/  FMNMX.FTZ R2, R12, R10, !PT ;  /* 0x0000000a0c027209 */ /* 0x000fe40007810000 */
[----:B------:R-:W-:Y:S02]  /*2ff0*/  FSEL R5, R17, -INF , !P1 ;  /* 0xff80000011057808 */ /* 0x000fe40004800000 */
[----:B------:R-:W-:Y:S02]  /*3000*/  FMNMX.FTZ R2, R6, R2, !PT ;  /* 0x0000000206027209 */ /* 0x000fe40007810000 */
[----:B------:R-:W-:-:S02]  /*3010*/  FSEL R7, R34, -INF , !P5 ;  /* 0xff80000022077808 */ /* 0x000fc40006800000 */
[----:B------:R-:W-:Y:S02]  /*3020*/  FMNMX.FTZ R2, R5, R2, !PT ;  /* 0x0000000205027209 */ /* 0x000fe40007810000 */
[----:B------:R-:W-:Y:S02]  /*3030*/  P2R R27, PR, RZ, 0x4 ;  /* 0x00000004ff1b7803 */ /* 0x000fe40000000000 */
[----:B------:R-:W-:Y:S01]  /*3040*/  ISETP.NE.AND P2, PT, R21, RZ, PT ;  /* 0x000000ff1500720c */ /* 0x000fe20003f45270 */
[----:B------:R-:W2:Y:S01]  /*3050*/  SHFL.BFLY PT, R3, R2, 0x2, 0x1f ;  /* 0x0c401f0002037f89 */ /* 0x000ea200000e0000 */
[----:B------:R-:W-:Y:S02]  /*3060*/  FSEL R8, R35, -INF , !P4 ;  /* 0xff80000023087808 */ /* 0x000fe40006000000 */
[----:B------:R-:W-:Y:S02]  /*3070*/  FSEL R9, R50, -INF , !P2 ;  /* 0xff80000032097808 */ /* 0x000fe40005000000 */
[----:B------:R-:W-:-:S02]  /*3080*/  FSEL R160, R51, -INF , !P6 ;  /* 0xff80000033a07808 */ /* 0x000fc40007000000 */
[----:B------:R-:W-:Y:S02]  /*3090*/  FSEL R161, R18, -INF , !P3 ;  /* 0xff80000012a17808 */ /* 0x000fe40005800000 */
[----:B------:R-:W-:Y:S02]  /*30a0*/  FSEL R162, R19, -INF , !P1 ;  /* 0xff80000013a27808 */ /* 0x000fe40004800000 */
[----:B------:R-:W-:Y:S02]  /*30b0*/  FSEL R17, R60, -INF , !P5 ;  /* 0xff8000003c117808 */ /* 0x000fe40006800000 */
[----:B------:R-:W-:Y:S02]  /*30c0*/  FSEL R18, R61, -INF , !P4 ;  /* 0xff8000003d127808 */ /* 0x000fe40006000000 */
[----:B------:R-:W-:Y:S02]  /*30d0*/  FSEL R19, R112, -INF , !P2 ;  /* 0xff80000070137808 */ /* 0x000fe40005000000 */
[----:B-1----:R-:W-:-:S04]  /*30e0*/  SHF.R.S32.HI R168, RZ, 0x1f, R169 ;  /* 0x0000001fffa87819 */ /* 0x002fc800000114a9 */
[----:B------:R-:W-:Y:S02]  /*30f0*/  LEA.HI R168, R168, R169, RZ, 0x5 ;  /* 0x000000a9a8a87211 */ /* 0x000fe400078f28ff */
[----:B--2---:R-:W-:-:S05]  /*3100*/  FMNMX.FTZ R2, R2, R3, !PT ;  /* 0x0000000302027209 */ /* 0x004fca0007810000 */
[----:B------:R-:W1:Y:S02]  /*3110*/  SHFL.BFLY PT, R3, R2, 0x1, 0x1f ;  /* 0x0c201f0002037f89 */ /* 0x000e6400000e0000 */
[----:B-1----:R-:W-:Y:S02]  /*3120*/  FMNMX.FTZ R139, R2, R3, !PT ;  /* 0x00000003028b7209 */ /* 0x002fe40007810000 */
[----:B------:R-:W-:Y:S02]  /*3130*/  FMNMX.FTZ R3, R145, R144, !PT ;  /* 0x0000009091037209 */ /* 0x000fe40007810000 */
[C---:B------:R-:W-:Y:S01]  /*3140*/  FSETP.NEU.FTZ.AND P0, PT, R139.reuse, -INF , PT ;  /* 0xff8000008b00780b */ /* 0x040fe20003f1d000 */
[----:B------:R-:W-:Y:S01]  /*3150*/  FMUL.FTZ R2, R139, UR5 ;  /* 0x000000058b027c20 */ /* 0x000fe20008410000 */
[----:B------:R-:W-:-:S04]  /*3160*/  FMNMX.FTZ R3, R105, R3, !PT ;  /* 0x0000000369037209 */ /* 0x000fc80007810000 */
[----:B------:R-:W-:Y:S02]  /*3170*/  FMNMX.FTZ R3, R101, R3, !PT ;  /* 0x0000000365037209 */ /* 0x000fe40007810000 */
[----:B------:R-:W-:Y:S02]  /*3180*/  FSEL R2, R2, RZ, P0 ;  /* 0x000000ff02027208 */ /* 0x000fe40000000000 */
[----:B------:R-:W-:-:S04]  /*3190*/  FMNMX.FTZ R3, R98, R3, !PT ;  /* 0x0000000362037209 */ /* 0x000fc80007810000 */
        /* <DEDUP_REMOVED lines=26> */
[----:B------:R-:W-:-:S05]  /*3340*/  FMNMX.FTZ R3, R162, R3, !PT ;  /* 0x00000003a2037209 */ /* 0x000fca0007810000 */
[----:B------:R-:W1:Y:S02]  /*3350*/  SHFL.BFLY PT, R4, R3, 0x2, 0x1f ;  /* 0x0c401f0003047f89 */ /* 0x000e6400000e0000 */
[----:B-1----:R-:W-:-:S05]  /*3360*/  FMNMX.FTZ R3, R3, R4, !PT ;  /* 0x0000000403037209 */ /* 0x002fca0007810000 */
[----:B------:R-:W1:Y:S02]  /*3370*/  SHFL.BFLY PT, R4, R3, 0x1, 0x1f ;  /* 0x0c201f0003047f89 */ /* 0x000e6400000e0000 */
[----:B-1----:R-:W-:Y:S02]  /*3380*/  FMNMX.FTZ R138, R3, R4, !PT ;  /* 0x00000004038a7209 */ /* 0x002fe40007810000 */
[----:B------:R-:W-:Y:S02]  /*3390*/  FMNMX.FTZ R4, R194, R193, !PT ;  /* 0x000000c1c2047209 */ /* 0x000fe40007810000 */
[C---:B------:R-:W-:Y:S01]  /*33a0*/  FSETP.NEU.FTZ.AND P0, PT, R138.reuse, -INF , PT ;  /* 0xff8000008a00780b */ /* 0x040fe20003f1d000 */
[----:B------:R-:W-:-:S05]  /*33b0*/  FMUL.FTZ R3, R138, UR5 ;  /* 0x000000058a037c20 */ /* 0x000fca0008410000 */
[----:B------:R-:W-:Y:S01]  /*33c0*/  FSEL R16, R3, RZ, P0 ;  /* 0x000000ff03107208 */ /* 0x000fe20000000000 */
[----:B------:R-:W-:-:S04]  /*33d0*/  FFMA.FTZ R3, R131, UR5, -R2 ;  /* 0x0000000583037c23 */ /* 0x000fc80008010802 */
[----:B------:R1:W-:Y:S02]  /*33e0*/  MUFU.EX2 R230, R3 ;  /* 0x0000000300e67308 */ /* 0x0003e40000000800 */
[----:B-1----:R-:W-:-:S06]  /*33f0*/  FFMA.FTZ R3, R130, UR5, -R2 ;  /* 0x0000000582037c23 */ /* 0x002fcc0008010802 */
[----:B------:R1:W-:Y:S02]  /*3400*/  MUFU.EX2 R228, R3 ;  /* 0x0000000300e47308 */ /* 0x0003e40000000800 */
[----:B-1----:R-:W-:-:S06]  /*3410*/  FFMA.FTZ R3, R104, UR5, -R2 ;  /* 0x0000000568037c23 */ /* 0x002fcc0008010802 */
[----:B------:R1:W-:Y:S02]  /*3420*/  MUFU.EX2 R233, R3 ;  /* 0x0000000300e97308 */ /* 0x0003e40000000800 */
[----:B-1----:R-:W-:-:S06]  /*3430*/  FFMA.FTZ R3, R100, UR5, -R2 ;  /* 0x0000000564037c23 */ /* 0x002fcc0008010802 */
[----:B------:R1:W2:Y:S02]  /*3440*/  MUFU.EX2 R234, R3 ;  /* 0x0000000300ea7308 */ /* 0x0002a40000000800 */
[----:B-1----:R-:W-:-:S06]  /*3450*/  FFMA.FTZ R3, R93, UR5, -R2 ;  /* 0x000000055d037c23 */ /* 0x002fcc0008010802 */
[----:B------:R1:W-:Y:S02]  /*3460*/  MUFU.EX2 R235, R3 ;  /* 0x0000000300eb7308 */ /* 0x0003e40000000800 */
[----:B-1----:R-:W-:Y:S01]  /*3470*/  FFMA.FTZ R3, R88, UR5, -R2 ;  /* 0x0000000558037c23 */ /* 0x002fe20008010802 */
[----:B------:R-:W-:-:S05]  /*3480*/  FSEL R88, R75, -INF , !P1 ;  /* 0xff8000004b587808 */ /* 0x000fca0004800000 */
[----:B------:R1:W-:Y:S02]  /*3490*/  MUFU.EX2 R236, R3 ;  /* 0x0000000300ec7308 */ /* 0x0003e40000000800 */
[----:B-1----:R-:W-:Y:S01]  /*34a0*/  FFMA.FTZ R3, R84, UR5, -R2 ;  /* 0x0000000554037c23 */ /* 0x002fe20008010802 */
[----:B------:R-:W-:Y:S02]  /*34b0*/  FSEL R84, R114, -INF , !P2 ;  /* 0xff80000072547808 */ /* 0x000fe40005000000 */
[----:B------:R-:W-:-:S03]  /*34c0*/  ISETP.NE.AND P2, PT, R27, RZ, PT ;  /* 0x000000ff1b00720c */ /* 0x000fc60003f45270 */
[----:B------:R1:W-:Y:S02]  /*34d0*/  MUFU.EX2 R237, R3 ;  /* 0x0000000300ed7308 */ /* 0x0003e40000000800 */
[----:B-1----:R-:W-:-:S06]  /*34e0*/  FFMA.FTZ R3, R83, UR5, -R2 ;  /* 0x0000000553037c23 */ /* 0x002fcc0008010802 */
        /* <DEDUP_REMOVED lines=29> */
[----:B-1----:R-:W-:Y:S01]  /*36c0*/  FFMA.FTZ R3, R26, UR5, -R2 ;  /* 0x000000051a037c23 */ /* 0x002fe20008010802 */
[----:B------:R-:W-:-:S05]  /*36d0*/  FSEL R26, R113, -INF , !P6 ;  /* 0xff800000711a7808 */ /* 0x000fca0007000000 */
        /* <DEDUP_REMOVED lines=10> */
[----:B--2---:R-:W-:-:S05]  /*3780*/  F2FP.F16.F32.PACK_AB R14, R234, R233 ;  /* 0x000000e9ea0e723e */ /* 0x004fca00000000ff */
[----:B------:R1:W-:Y:S02]  /*3790*/  MUFU.EX2 R29, R3 ;  /* 0x00000003001d7308 */ /* 0x0003e40000000800 */
[----:B-1----:R-:W-:-:S06]  /*37a0*/  FFMA.FTZ R3, R13, UR5, -R2 ;  /* 0x000000050d037c23 */ /* 0x002fcc0008010802 */
[----:B------:R1:W-:Y:S02]  /*37b0*/  MUFU.EX2 R31, R3 ;  /* 0x00000003001f7308 */ /* 0x0003e40000000800 */
[----:B-1----:R-:W-:Y:S01]  /*37c0*/  FFMA.FTZ R3, R12, UR5, -R2 ;  /* 0x000000050c037c23 */ /* 0x002fe20008010802 */
[----:B------:R-:W-:-:S05]  /*37d0*/  F2FP.F16.F32.PACK_AB R12, R228, R230 ;  /* 0x000000e6e40c723e */ /* 0x000fca00000000ff */
[----:B------:R1:W-:Y:S02]  /*37e0*/  MUFU.EX2 R39, R3 ;  /* 0x0000000300277308 */ /* 0x0003e40000000800 */
[--C-:B-1----:R-:W-:Y:S01]  /*37f0*/  FFMA.FTZ R3, R6, UR5, -R2.reuse ;  /* 0x0000000506037c23 */ /* 0x102fe20008010802 */
[----:B------:R-:W-:-:S05]  /*3800*/  FFMA.FTZ R2, R5, UR5, -R2 ;  /* 0x0000000505027c23 */ /* 0x000fca0008010802 */
[----:B------:R1:W-:Y:S08]  /*3810*/  MUFU.EX2 R93, R3 ;  /* 0x00000003005d7308 */ /* 0x0003f00000000800 */
[----:B------:R2:W-:Y:S01]  /*3820*/  MUFU.EX2 R229, R2 ;  /* 0x0000000200e57308 */ /* 0x0005e20000000800 */
[----:B-1----:R-:W-:-:S07]  /*3830*/  FFMA.FTZ R3, R97, UR5, -R16 ;  /* 0x0000000561037c23 */ /* 0x002fce0008010810 */
[----:B------:R1:W-:Y:S01]  /*3840*/  MUFU.EX2 R207, R3 ;  /* 0x0000000300cf7308 */ /* 0x0003e20000000800 */
[----:B--2---:R-:W-:-:S07]  /*3850*/  FFMA.FTZ R2, R145, UR5, -R16 ;  /* 0x0000000591027c23 */ /* 0x004fce0008010810 */
[----:B------:R2:W-:Y:S01]  /*3860*/  MUFU.EX2 R167, R2 ;  /* 0x0000000200a77308 */ /* 0x0005e20000000800 */
[----:B-1----:R-:W-:-:S07]  /*3870*/  FFMA.FTZ R3, R96, UR5, -R16 ;  /* 0x0000000560037c23 */ /* 0x002fce0008010810 */
[----:B------:R1:W-:Y:S01]  /*3880*/  MUFU.EX2 R206, R3 ;  /* 0x0000000300ce7308 */ /* 0x0003e20000000800 */
[----:B--2---:R-:W-:-:S07]  /*3890*/  FFMA.FTZ R2, R144, UR5, -R16 ;  /* 0x0000000590027c23 */ /* 0x004fce0008010810 */
[----:B------:R2:W3:Y:S01]  /*38a0*/  MUFU.EX2 R165, R2 ;  /* 0x0000000200a57308 */ /* 0x0004e20000000800 */
[----:B-1----:R-:W-:-:S07]  /*38b0*/  FFMA.FTZ R3, R95, UR5, -R16 ;  /* 0x000000055f037c23 */ /* 0x002fce0008010810 */
[----:B------:R1:W-:Y:S01]  /*38c0*/  MUFU.EX2 R209, R3 ;  /* 0x0000000300d17308 */ /* 0x0003e20000000800 */
[----:B--2---:R-:W-:Y:S01]  /*38d0*/  FFMA.FTZ R2, R105, UR5, -R16 ;  /* 0x0000000569027c23 */ /* 0x004fe20008010810 */
[----:B---3--:R-:W-:-:S06]  /*38e0*/  F2FP.F16.F32.PACK_AB R13, R165, R167 ;  /* 0x000000a7a50d723e */ /* 0x008fcc00000000ff */
        /* <DEDUP_REMOVED lines=12> */
[----:B--2---:R-:W-:-:S04]  /*39b0*/  FMNMX.FTZ R2, R178, R177, !PT ;  /* 0x000000b1b2027209 */ /* 0x004fc80007810000 */
[----:B------:R-:W-:-:S04]  /*39c0*/  FMNMX.FTZ R2, R179, R2, !PT ;  /* 0x00000002b3027209 */ /* 0x000fc80007810000 */
[----:B------:R-:W-:-:S04]  /*39d0*/  FMNMX.FTZ R2, R176, R2, !PT ;  /* 0x00000002b0027209 */ /* 0x000fc80007810000 */
[----:B------:R-:W-:Y:S01]  /*39e0*/  FMNMX.FTZ R2, R147, R2, !PT ;  /* 0x0000000293027209 */ /* 0x000fe20007810000 */
[----:B-1----:R-:W-:Y:S01]  /*39f0*/  FFMA.FTZ R3, R89, UR5, -R16 ;  /* 0x0000000559037c23 */ /* 0x002fe20008010810 */
[----:B------:R-:W-:Y:S02]  /*3a00*/  FSEL R89, R73, -INF , !P1 ;  /* 0xff80000049597808 */ /* 0x000fe40004800000 */
[----:B------:R-:W-:Y:S01]  /*3a10*/  FMNMX.FTZ R2, R146, R2, !PT ;  /* 0x0000000292027209 */ /* 0x000fe20007810000 */
[----:B------:R1:W-:Y:S03]  /*3a20*/  MUFU.EX2 R223, R3 ;  /* 0x0000000300df7308 */ /* 0x0003e60000000800 */
[----:B------:R-:W-:-:S04]  /*3a30*/  FMNMX.FTZ R2, R121, R2, !PT ;  /* 0x0000000279027209 */ /* 0x000fc80007810000 */
[----:B------:R-:W-:-:S04]  /*3a40*/  FMNMX.FTZ R2, R120, R2, !PT ;  /* 0x0000000278027209 */ /* 0x000fc80007810000 */
[----:B------:R-:W-:-:S04]  /*3a50*/  FMNMX.FTZ R2, R111, R2, !PT ;  /* 0x000000026f027209 */ /* 0x000fc80007810000 */
[----:B------:R-:W-:Y:S01]  /*3a60*/  FMNMX.FTZ R2, R110, R2, !PT ;  /* 0x000000026e027209 */ /* 0x000fe20007810000 */
[----:B-1----:R-:W-:-:S03]  /*3a70*/  FFMA.FTZ R3, R90, UR5, -R16 ;  /* 0x000000055a037c23 */ /* 0x002fc60008010810 */
[----:B------:R-:W-:Y:S01]  /*3a80*/  FMNMX.FTZ R2, R109, R2, !PT ;  /* 0x000000026d027209 */ /* 0x000fe20007810000 */
[----:B------:R1:W-:Y:S03]  /*3a90*/  MUFU.EX2 R222, R3 ;  /* 0x0000000300de7308 */ /* 0x0003e60000000800 */
[----:B------:R-:W-:-:S04]  /*3aa0*/  FMNMX.FTZ R2, R107, R2, !PT ;  /* 0x000000026b027209 */ /* 0x000fc80007810000 */
[----:B------:R-:W-:-:S04]  /*3ab0*/  FMNMX.FTZ R2, R106, R2, !PT ;  /* 0x000000026a027209 */ /* 0x000fc80007810000 */
[----:B------:R-:W-:-:S04]  /*3ac0*/  FMNMX.FTZ R2, R102, R2, !PT ;  /* 0x0000000266027209 */ /* 0x000fc80007810000 */
[----:B------:R-:W-:Y:S01]  /*3ad0*/  FMNMX.FTZ R2, R99, R2, !PT ;  /* 0x0000000263027209 */ /* 0x000fe20007810000 */
[----:B-1----:R-:W-:-:S03]  /*3ae0*/  FFMA.FTZ R3, R87, UR5, -R16 ;  /* 0x0000000557037c23 */ /* 0x002fc60008010810 */
[----:B------:R-:W-:Y:S02]  /*3af0*/  FMNMX.FTZ R2, R103, R2, !PT ;  /* 0x0000000267027209 */ /* 0x000fe40007810000 */
[----:B------:R-:W-:Y:S01]  /*3b00*/  FSEL R87, R74, -INF , !P3 ;  /* 0xff8000004a577808 */ /* 0x000fe20005800000 */
[----:B------:R1:W-:Y:S01]  /*3b10*/  MUFU.EX2 R221, R3 ;  /* 0x0000000300dd7308 */ /* 0x0003e20000000800 */
[----:B------:R-:W-:-:S04]  /*3b20*/  FMNMX.FTZ R2, R108, R2, !PT ;  /* 0x000000026c027209 */ /* 0x000fc80007810000 */
[----:B------:R-:W-:-:S04]  /*3b30*/  FMNMX.FTZ R2, R68, R2, !PT ;  /* 0x0000000244027209 */ /* 0x000fc80007810000 */
[----:B------:R-:W-:-:S04]  /*3b40*/  FMNMX.FTZ R2, R67, R2, !PT ;  /* 0x0000000243027209 */ /* 0x000fc80007810000 */
[----:B------:R-:W-:-:S04]  /*3b50*/  FMNMX.FTZ R2, R118, R2, !PT ;  /* 0x0000000276027209 */ /* 0x000fc80007810000 */
[----:B------:R-:W-:Y:S01]  /*3b60*/  FMNMX.FTZ R2, R116, R2, !PT ;  /* 0x0000000274027209 */ /* 0x000fe20007810000 */
[--C-:B-1----:R-:W-:Y:S01]  /*3b70*/  FFMA.FTZ R3, R86, UR5, -R16.reuse ;  /* 0x0000000556037c23 */ /* 0x102fe20008010810 */
[----:B------:R-:W-:Y:S02]  /*3b80*/  FSEL R86, R115, -INF , !P6 ;  /* 0xff80000073567808 */ /* 0x000fe40007000000 */
[----:B------:R-:W-:Y:S01]  /*3b90*/  FMNMX.FTZ R2, R119, R2, !PT ;  /* 0x0000000277027209 */ /* 0x000fe20007810000 */
[----:B------:R1:W-:Y:S03]  /*3ba0*/  MUFU.EX2 R220, R3 ;  /* 0x0000000300dc7308 */ /* 0x0003e60000000800 */
[----:B------:R-:W-:Y:S01]  /*3bb0*/  FMNMX.FTZ R2, R122, R2, !PT ;  /* 0x000000027a027209 */ /* 0x000fe20007810000 */
[----:B-1----:R-:W-:Y:S01]  /*3bc0*/  FFMA.FTZ R3, R85, UR5, -R16 ;  /* 0x0000000555037c23 */ /* 0x002fe20008010810 */
[----:B------:R-:W-:-:S03]  /*3bd0*/  FSEL R85, R72, -INF , !P3 ;  /* 0xff80000048557808 */ /* 0x000fc60005800000 */
[----:B------:R1:W-:Y:S02]  /*3be0*/  MUFU.EX2 R219, R3 ;  /* 0x0000000300db7308 */ /* 0x0003e40000000800 */
[----:B-1----:R-:W-:Y:S02]  /*3bf0*/  FMNMX.FTZ R3, R117, R2, !PT ;  /* 0x0000000275037209 */ /* 0x002fe40007810000 */
[----:B------:R-:W-:Y:S01]  /*3c00*/  FMNMX.FTZ R2, R195, R4, !PT ;  /* 0x00000004c3027209 */ /* 0x000fe20007810000 */
[----:B------:R-:W-:Y:S01]  /*3c10*/  FFMA.FTZ R4, R70, UR5, -R16 ;  /* 0x0000000546047c23 */ /* 0x000fe20008010810 */
[----:B------:R-:W-:Y:S02]  /*3c20*/  FMNMX.FTZ R3, R123, R3, !PT ;  /* 0x000000037b037209 */ /* 0x000fe40007810000 */
[----:B------:R-:W-:Y:S01]  /*3c30*/  FMNMX.FTZ R2, R192, R2, !PT ;  /* 0x00000002c0027209 */ /* 0x000fe20007810000 */
[----:B------:R1:W-:Y:S01]  /*3c40*/  MUFU.EX2 R218, R4 ;  /* 0x0000000400da7308 */ /* 0x0003e20000000800 */
[----:B------:R-:W-:-:S02]  /*3c50*/  FMNMX.FTZ R3, R124, R3, !PT ;  /* 0x000000037c037209 */ /* 0x000fc40007810000 */
[----:B------:R-:W-:Y:S02]  /*3c60*/  FMNMX.FTZ R2, R187, R2, !PT ;  /* 0x00000002bb027209 */ /* 0x000fe40007810000 */
[----:B------:R-:W-:Y:S02]  /*3c70*/  FMNMX.FTZ R3, R17, R3, !PT ;  /* 0x0000000311037209 */ /* 0x000fe40007810000 */
[----:B------:R-:W-:Y:S02]  /*3c80*/  FMNMX.FTZ R2, R185, R2, !PT ;  /* 0x00000002b9027209 */ /* 0x000fe40007810000 */
[----:B------:R-:W-:Y:S02]  /*3c90*/  FMNMX.FTZ R3, R18, R3, !PT ;  /* 0x0000000312037209 */ /* 0x000fe40007810000 */
[----:B------:R-:W-:Y:S02]  /*3ca0*/  FMNMX.FTZ R2, R184, R2, !PT ;  /* 0x00000002b8027209 */ /* 0x000fe40007810000 */
[----:B------:R-:W-:-:S02]  /*3cb0*/  FMNMX.FTZ R3, R19, R3, !PT ;  /* 0x0000000313037209 */ /* 0x000fc40007810000 */
[----:B------:R-:W-:Y:S01]  /*3cc0*/  FMNMX.FTZ R2, R186, R2, !PT ;  /* 0x00000002ba027209 */ /* 0x000fe20007810000 */
[--C-:B-1----:R-:W-:Y:S01]  /*3cd0*/  FFMA.FTZ R4, R66, UR5, -R16.reuse ;  /* 0x0000000542047c23 */ /* 0x102fe20008010810 */
[----:B------:R-:W-:Y:S02]  /*3ce0*/  FMNMX.FTZ R3, R26, R3, !PT ;  /* 0x000000031a037209 */ /* 0x000fe40007810000 */
[----:B------:R-:W-:Y:S01]  /*3cf0*/  FMNMX.FTZ R2, R197, R2, !PT ;  /* 0x00000002c5027209 */ /* 0x000fe20007810000 */
[----:B------:R1:W-:Y:S01]  /*3d00*/  MUFU.EX2 R210, R4 ;  /* 0x0000000400d27308 */ /* 0x0003e20000000800 */
[----:B------:R-:W-:Y:S02]  /*3d10*/  FMNMX.FTZ R3, R85, R3, !PT ;  /* 0x0000000355037209 */ /* 0x000fe40007810000 */
[----:B------:R-:W-:Y:S02]  /*3d20*/  FMNMX.FTZ R2, R132, R2, !PT ;  /* 0x0000000284027209 */ /* 0x000fe40007810000 */
[----:B------:R-:W-:Y:S01]  /*3d30*/  FMNMX.FTZ R137, R89, R3, !PT ;  /* 0x0000000359897209 */ /* 0x000fe20007810000 */
[----:B------:R-:W-:Y:S01]  /*3d40*/  FFMA.FTZ R3, R57, UR5, -R16 ;  /* 0x0000000539037c23 */ /* 0x000fe20008010810 */
[----:B------:R-:W-:-:S03]  /*3d50*/  FMNMX.FTZ R2, R133, R2, !PT ;  /* 0x0000000285027209 */ /* 0x000fc60007810000 */
[----:B------:R2:W-:Y:S01]  /*3d60*/  MUFU.EX2 R204, R3 ;  /* 0x0000000300cc7308 */ /* 0x0005e20000000800 */
[----:B------:R-:W-:-:S04]  /*3d70*/  FMNMX.FTZ R2, R125, R2, !PT ;  /* 0x000000027d027209 */ /* 0x000fc80007810000 */
[----:B------:R-:W-:Y:S01]  /*3d80*/  FMNMX.FTZ R2, R141, R2, !PT ;  /* 0x000000028d027209 */ /* 0x000fe20007810000 */
[----:B-1----:R-:W-:-:S03]  /*3d90*/  FFMA.FTZ R4, R59, UR5, -R16 ;  /* 0x000000053b047c23 */ /* 0x002fc60008010810 */
[----:B------:R-:W-:Y:S01]  /*3da0*/  FMNMX.FTZ R2, R134, R2, !PT ;  /* 0x0000000286027209 */ /* 0x000fe20007810000 */
[----:B------:R1:W-:Y:S03]  /*3db0*/  MUFU.EX2 R208, R4 ;  /* 0x0000000400d07308 */ /* 0x0003e60000000800 */
[----:B------:R-:W-:-:S04]  /*3dc0*/  FMNMX.FTZ R2, R127, R2, !PT ;  /* 0x000000027f027209 */ /* 0x000fc80007810000 */
[----:B------:R-:W-:Y:S01]  /*3dd0*/  FMNMX.FTZ R2, R135, R2, !PT ;  /* 0x0000000287027209 */ /* 0x000fe20007810000 */
[----:B--2---:R-:W-:-:S03]  /*3de0*/  FFMA.FTZ R3, R56, UR5, -R16 ;  /* 0x0000000538037c23 */ /* 0x004fc60008010810 */
[----:B------:R-:W-:Y:S01]  /*3df0*/  FMNMX.FTZ R2, R143, R2, !PT ;  /* 0x000000028f027209 */ /* 0x000fe20007810000 */
[----:B------:R2:W-:Y:S03]  /*3e00*/  MUFU.EX2 R203, R3 ;  /* 0x0000000300cb7308 */ /* 0x0005e60000000800 */
        /* <DEDUP_REMOVED lines=10> */
[----:B-1----:R-:W1:Y:S03]  /*3eb0*/  SHFL.BFLY PT, R4, R137, 0x2, 0x1f ;  /* 0x0c401f0089047f89 */ /* 0x002e6600000e0000 */
[----:B------:R-:W-:-:S04]  /*3ec0*/  FMNMX.FTZ R2, R126, R2, !PT ;  /* 0x000000027e027209 */ /* 0x000fc80007810000 */
[----:B------:R-:W-:-:S04]  /*3ed0*/  FMNMX.FTZ R2, R152, R2, !PT ;  /* 0x0000000298027209 */ /* 0x000fc80007810000 */
[----:B------:R-:W-:Y:S01]  /*3ee0*/  FMNMX.FTZ R2, R151, R2, !PT ;  /* 0x0000000297027209 */ /* 0x000fe20007810000 */
[----:B--2---:R-:W-:Y:S01]  /*3ef0*/  FFMA.FTZ R3, R25, UR5, -R16 ;  /* 0x0000000519037c23 */ /* 0x004fe20008010810 */
[----:B------:R-:W-:-:S03]  /*3f00*/  FSEL R25, R63, -INF , !P4 ;  /* 0xff8000003f197808 */ /* 0x000fc60006000000 */
[----:B------:R2:W-:Y:S01]  /*3f10*/  MUFU.EX2 R201, R3 ;  /* 0x0000000300c97308 */ /* 0x0005e20000000800 */
[----:B-1----:R-:W-:-:S05]  /*3f20*/  FMNMX.FTZ R137, R137, R4, !PT ;  /* 0x0000000489897209 */ /* 0x002fca0007810000 */
[----:B------:R-:W1:Y:S01]  /*3f30*/  SHFL.BFLY PT, R4, R137, 0x1, 0x1f ;  /* 0x0c201f0089047f89 */ /* 0x000e6200000e0000 */
[----:B--2---:R-:W-:-:S04]  /*3f40*/  FFMA.FTZ R3, R43, UR5, -R16 ;  /* 0x000000052b037c23 */ /* 0x004fc80008010810 */
[----:B------:R2:W-:Y:S02]  /*3f50*/  MUFU.EX2 R200, R3 ;  /* 0x0000000300c87308 */ /* 0x0005e40000000800 */
[----:B--2---:R-:W-:Y:S01]  /*3f60*/  FFMA.FTZ R3, R28, UR5, -R16 ;  /* 0x000000051c037c23 */ /* 0x004fe20008010810 */
[----:B-1----:R-:W-:-:S05]  /*3f70*/  FMNMX.FTZ R137, R137, R4, !PT ;  /* 0x0000000489897209 */ /* 0x002fca0007810000 */
[----:B------:R1:W-:Y:S01]  /*3f80*/  MUFU.EX2 R198, R3 ;  /* 0x0000000300c67308 */ /* 0x0003e20000000800 */
[C---:B------:R-:W-:Y:S01]  /*3f90*/  FSETP.NEU.FTZ.AND P0, PT, R137.reuse, -INF , PT ;  /* 0xff8000008900780b */ /* 0x040fe20003f1d000 */
[----:B------:R-:W-:-:S05]  /*3fa0*/  FMUL.FTZ R4, R137, UR5 ;  /* 0x0000000589047c20 */ /* 0x000fca0008410000 */
[----:B------:R-:W-:-:S05]  /*3fb0*/  FSEL R4, R4, RZ, P0 ;  /* 0x000000ff04047208 */ /* 0x000fca0000000000 */
[----:B------:R-:W-:Y:S01]  /*3fc0*/  FFMA.FTZ R5, R120, UR5, -R4 ;  /* 0x0000000578057c23 */ /* 0x000fe20008010804 */
[----:B-1----:R-:W-:Y:S01]  /*3fd0*/  FFMA.FTZ R3, R7, UR5, -R16 ;  /* 0x0000000507037c23 */ /* 0x002fe20008010810 */
[----:B------:R-:W-:-:S03]  /*3fe0*/  FSEL R7, R62, -INF , !P5 ;  /* 0xff8000003e077808 */ /* 0x000fc60006800000 */
[----:B------:R1:W-:Y:S01]  /*3ff0*/  MUFU.EX2 R92, R3 ;  /* 0x00000003005c7308 */ /* 0x0003e20000000800 */
[----:B------:R-:W-:-:S04]  /*4000*/  FMNMX.FTZ R2, R7, R2, !PT ;  /* 0x0000000207027209 */ /* 0x000fc80007810000 */
[----:B------:R-:W-:-:S04]  /*4010*/  FMNMX.FTZ R2, R25, R2, !PT ;  /* 0x0000000219027209 */ /* 0x000fc80007810000 */
[----:B------:R-:W-:-:S04]  /*4020*/  FMNMX.FTZ R2, R84, R2, !PT ;  /* 0x0000000254027209 */ /* 0x000fc80007810000 */
[----:B------:R-:W-:-:S04]  /*4030*/  FMNMX.FTZ R2, R86, R2, !PT ;  /* 0x0000000256027209 */ /* 0x000fc80007810000 */
[----:B------:R-:W-:Y:S01]  /*4040*/  FMNMX.FTZ R2, R87, R2, !PT ;  /* 0x0000000257027209 */ /* 0x000fe20007810000 */
[----:B-1----:R-:W-:-:S03]  /*4050*/  FFMA.FTZ R3, R8, UR5, -R16 ;  /* 0x0000000508037c23 */ /* 0x002fc60008010810 */
[----:B------:R-:W-:Y:S01]  /*4060*/  FMNMX.FTZ R2, R88, R2, !PT ;  /* 0x0000000258027209 */ /* 0x000fe20007810000 */
[----:B------:R1:W-:Y:S04]  /*4070*/  MUFU.EX2 R91, R3 ;  /* 0x00000003005b7308 */ /* 0x0003e80000000800 */
[----:B------:R-:W2:Y:S01]  /*4080*/  SHFL.BFLY PT, R6, R2, 0x2, 0x1f ;  /* 0x0c401f0002067f89 */ /* 0x000ea200000e0000 */
[----:B-1----:R-:W-:-:S04]  /*4090*/  FFMA.FTZ R3, R9, UR5, -R16 ;  /* 0x0000000509037c23 */ /* 0x002fc80008010810 */
[----:B------:R1:W-:Y:S01]  /*40a0*/  MUFU.EX2 R90, R3 ;  /* 0x00000003005a7308 */ /* 0x0003e20000000800 */
[----:B--2---:R-:W-:Y:S01]  /*40b0*/  FMNMX.FTZ R2, R2, R6, !PT ;  /* 0x0000000602027209 */ /* 0x004fe20007810000 */
[----:B-1----:R-:W-:-:S06]  /*40c0*/  FFMA.FTZ R3, R178, UR5, -R4 ;  /* 0x00000005b2037c23 */ /* 0x002fcc0008010804 */
[----:B------:R1:W-:Y:S02]  /*40d0*/  MUFU.EX2 R163, R3 ;  /* 0x0000000300a37308 */ /* 0x0003e40000000800 */
[----:B-1----:R-:W-:-:S06]  /*40e0*/  FFMA.FTZ R3, R177, UR5, -R4 ;  /* 0x00000005b1037c23 */ /* 0x002fcc0008010804 */
[----:B------:R1:W-:Y:S08]  /*40f0*/  MUFU.EX2 R177, R5 ;  /* 0x0000000500b17308 */ /* 0x0003f00000000800 */
[----:B------:R2:W3:Y:S01]  /*4100*/  MUFU.EX2 R144, R3 ;  /* 0x0000000300907308 */ /* 0x0004e20000000800 */
[----:B-1----:R-:W1:Y:S01]  /*4110*/  SHFL.BFLY PT, R5, R2, 0x1, 0x1f ;  /* 0x0c201f0002057f89 */ /* 0x002e6200000e0000 */
[----:B--2---:R-:W-:Y:S01]  /*4120*/  FFMA.FTZ R3, R179, UR5, -R4 ;  /* 0x00000005b3037c23 */ /* 0x004fe20008010804 */
[----:B---3--:R-:W-:-:S05]  /*4130*/  F2FP.F16.F32.PACK_AB R8, R144, R163 ;  /* 0x000000a39008723e */ /* 0x008fca00000000ff */
[----:B------:R2:W-:Y:S01]  /*4140*/  MUFU.EX2 R145, R3 ;  /* 0x0000000300917308 */ /* 0x0005e20000000800 */
[----:B-1----:R-:W-:Y:S01]  /*4150*/  FMNMX.FTZ R24, R2, R5, !PT ;  /* 0x0000000502187209 */ /* 0x002fe20007810000 */
[--C-:B------:R-:W-:Y:S01]  /*4160*/  FFMA.FTZ R2, R102, UR5, -R4.reuse ;  /* 0x0000000566027c23 */ /* 0x100fe20008010804 */
[----:B------:R-:W-:Y:S02]  /*4170*/  LEA R5, R214, R199, 0x5 ;  /* 0x000000c7d6057211 */ /* 0x000fe400078e28ff */
[----:B------:R-:W-:Y:S01]  /*4180*/  FSETP.NEU.FTZ.AND P0, PT, R24, -INF , PT ;  /* 0xff8000001800780b */ /* 0x000fe20003f1d000 */
[----:B--2---:R-:W-:Y:S02]  /*4190*/  FFMA.FTZ R3, R176, UR5, -R4 ;  /* 0x00000005b0037c23 */ /* 0x004fe40008010804 */
[----:B------:R1:W-:Y:S01]  /*41a0*/  MUFU.EX2 R189, R2 ;  /* 0x0000000200bd7308 */ /* 0x0003e20000000800 */
[----:B------:R-:W-:-:S07]  /*41b0*/  MOV R199, R39 ;  /* 0x0000002700c77202 */ /* 0x000fce0000000f00 */
[----:B------:R2:W3:Y:S01]  /*41c0*/  MUFU.EX2 R164, R3 ;  /* 0x0000000300a47308 */ /* 0x0004e20000000800 */
[----:B-1----:R-:W-:-:S07]  /*41d0*/  FFMA.FTZ R2, R99, UR5, -R4 ;  /* 0x0000000563027c23 */ /* 0x002fce0008010804 */
[----:B------:R1:W-:Y:S01]  /*41e0*/  MUFU.EX2 R188, R2 ;  /* 0x0000000200bc7308 */ /* 0x0003e20000000800 */
[----:B--2---:R-:W-:Y:S01]  /*41f0*/  FFMA.FTZ R3, R147, UR5, -R4 ;  /* 0x0000000593037c23 */ /* 0x004fe20008010804 */
[----:B---3--:R-:W-:-:S06]  /*4200*/  F2FP.F16.F32.PACK_AB R10, R164, R145 ;  /* 0x00000091a40a723e */ /* 0x008fcc00000000ff */
[----:B------:R2:W-:Y:S01]  /*4210*/  MUFU.EX2 R147, R3 ;  /* 0x0000000300937308 */ /* 0x0005e20000000800 */
[----:B-1----:R-:W-:-:S04]  /*4220*/  IADD3 R2, R213, R5, RZ ;  /* 0x00000005d5027210 */ /* 0x002fc80007ffe0ff */
[----:B------:R-:W-:Y:S02]  /*4230*/  LEA R213, R2, UR4, 0x1 ;  /* 0x0000000402d57c11 */ /* 0x000fe4000f8e08ff */
[----:B------:R-:W-:Y:S01]  /*4240*/  LOP3.LUT R2, R168, 0xffffffe0, RZ, 0xc0, !PT ;  /* 0xffffffe0a8027812 */ /* 0x000fe200078ec0ff */
[--C-:B--2---:R-:W-:Y:S01]  /*4250*/  FFMA.FTZ R3, R146, UR5, -R4.reuse ;  /* 0x0000000592037c23 */ /* 0x104fe20008010804 */
[----:B------:R-:W-:Y:S01]  /*4260*/  LEA R214, R0, R213, 0x1 ;  /* 0x000000d500d67211 */ /* 0x000fe200078e08ff */
[----:B------:R-:W1:Y:S02]  /*4270*/  LDSM.16.MT88.4 R20, [R213+0x4000] ;  /* 0x00400000d514783b */ /* 0x000e640000004200 */
[----:B------:R2:W-:Y:S01]  /*4280*/  MUFU.EX2 R175, R3 ;  /* 0x0000000300af7308 */ /* 0x0005e20000000800 */
[----:B------:R-:W3:Y:S01]  /*4290*/  S2R R146, SR_TID.X ;  /* 0x0000000000927919 */ /* 0x000ee20000002100 */
[----:B--2---:R-:W-:-:S06]  /*42a0*/  FFMA.FTZ R3, R121, UR5, -R4 ;  /* 0x0000000579037c23 */ /* 0x004fcc0008010804 */
[----:B------:R2:W-:Y:S02]  /*42b0*/  MUFU.EX2 R178, R3 ;  /* 0x0000000300b27308 */ /* 0x0005e40000000800 */
[--C-:B--2---:R-:W-:Y:S01]  /*42c0*/  FFMA.FTZ R3, R111, UR5, -R4.reuse ;  /* 0x000000056f037c23 */ /* 0x104fe20008010804 */
[C---:B-1----:R-:W-:Y:S05]  /*42d0*/  HMMA.16816.F32 R76, R12.reuse, R20, RZ ;  /* 0x000000140c4c723c */ /* 0x042fea00000018ff */
[----:B------:R1:W-:Y:S01]  /*42e0*/  MUFU.EX2 R179, R3 ;  /* 0x0000000300b37308 */ /* 0x0003e20000000800 */
[----:B------:R-:W-:Y:S01]  /*42f0*/  HMMA.16816.F32 R72, R12, R22, RZ ;  /* 0x000000160c48723c */ /* 0x000fe200000018ff */
        /* <DEDUP_REMOVED lines=8> */
[----:B-1----:R-:W-:-:S05]  /*4380*/  FMUL.FTZ R3, R24, UR5 ;  /* 0x0000000518037c20 */ /* 0x002fca0008410000 */
[----:B------:R-:W-:-:S05]  /*4390*/  FSEL R3, R3, RZ, P0 ;  /* 0x000000ff03037208 */ /* 0x000fca0000000000 */
[--C-:B------:R-:W-:Y:S01]  /*43a0*/  FFMA.FTZ R0, R193, UR5, -R3.reuse ;  /* 0x00000005c1007c23 */ /* 0x100fe20008010803 */
[--C-:B------:R-:W-:Y:S01]  /*43b0*/  FFMA.FTZ R5, R194, UR5, -R3.reuse ;  /* 0x00000005c2057c23 */ /* 0x100fe20008010803 */
[----:B------:R-:W-:Y:S02]  /*43c0*/  MOV R194, R31 ;  /* 0x0000001f00c27202 */ /* 0x000fe40000000f00 */
[----:B------:R1:W-:Y:S01]  /*43d0*/  MUFU.EX2 R109, R0 ;  /* 0x00000000006d7308 */ /* 0x0003e20000000800 */
[----:B------:R-:W-:Y:S02]  /*43e0*/  MOV R193, R29 ;  /* 0x0000001d00c17202 */ /* 0x000fe40000000f00 */
[----:B------:R-:W2:Y:S05]  /*43f0*/  LDSM.16.MT88.4 R28, [R214+0x4000] ;  /* 0x00400000d61c783b */ /* 0x000eaa0000004200 */
[----:B------:R-:W4:Y:S01]  /*4400*/  MUFU.EX2 R110, R5 ;  /* 0x00000005006e7308 */ /* 0x000f220000000800 */
[----:B-1----:R-:W-:Y:S01]  /*4410*/  FFMA.FTZ R0, R195, UR5, -R3 ;  /* 0x00000005c3007c23 */ /* 0x002fe20008010803 */
[----:B------:R-:W-:-:S06]  /*4420*/  MOV R195, R38 ;  /* 0x0000002600c37202 */ /* 0x000fcc0000000f00 */
[----:B------:R1:W-:Y:S01]  /*4430*/  MUFU.EX2 R111, R0 ;  /* 0x00000000006f7308 */ /* 0x0003e20000000800 */
[----:B------:R-:W-:Y:S02]  /*4440*/  F2FP.F16.F32.PACK_AB R6, R193, R195 ;  /* 0x000000c3c106723e */ /* 0x000fe400000000ff */
[----:B----4-:R-:W-:Y:S02]  /*4450*/  F2FP.F16.F32.PACK_AB R9, R109, R110 ;  /* 0x0000006e6d09723e */ /* 0x010fe400000000ff */
[----:B------:R-:W-:Y:S01]  /*4460*/  F2FP.F16.F32.PACK_AB R5, R198, R200 ;  /* 0x000000c8c605723e */ /* 0x000fe200000000ff */
[----:B-1----:R-:W-:Y:S01]  /*4470*/  FFMA.FTZ R0, R192, UR5, -R3 ;  /* 0x00000005c0007c23 */ /* 0x002fe20008010803 */
[----:B------:R-:W-:-:S03]  /*4480*/  MOV R192, R37 ;  /* 0x0000002500c07202 */ /* 0x000fc60000000f00 */
[----:B------:R1:W4:Y:S01]  /*4490*/  MUFU.EX2 R113, R0 ;  /* 0x0000000000717308 */ /* 0x0003220000000800 */
[----:B--2---:R-:W-:Y:S01]  /*44a0*/  HMMA.16816.F32 R56, R12, R28, RZ ;  /* 0x0000001c0c38723c */ /* 0x004fe200000018ff */
[----:B-1----:R-:W-:Y:S01]  /*44b0*/  FFMA.FTZ R0, R103, UR5, -R4 ;  /* 0x0000000567007c23 */ /* 0x002fe20008010804 */
[----:B----4-:R-:W-:-:S05]  /*44c0*/  F2FP.F16.F32.PACK_AB R11, R113, R111 ;  /* 0x0000006f710b723e */ /* 0x010fca00000000ff */
[----:B------:R1:W-:Y:S02]  /*44d0*/  MUFU.EX2 R180, R0 ;  /* 0x0000000000b47308 */ /* 0x0003e40000000800 */
[C---:B------:R-:W-:Y:S06]  /*44e0*/  HMMA.16816.F32 R40, R8.reuse, R20, RZ ;  /* 0x000000140828723c */ /* 0x040fec00000018ff */
[C---:B------:R-:W-:Y:S06]  /*44f0*/  HMMA.16816.F32 R44, R8.reuse, R28, RZ ;  /* 0x0000001c082c723c */ /* 0x040fec00000018ff */
[C---:B------:R-:W-:Y:S01]  /*4500*/  HMMA.16816.F32 R48, R8.reuse, R22, RZ ;  /* 0x000000160830723c */ /* 0x040fe200000018ff */
[----:B-1----:R-:W-:Y:S01]  /*4510*/  FFMA.FTZ R0, R187, UR5, -R3 ;  /* 0x00000005bb007c23 */ /* 0x002fe20008010803 */
[----:B------:R-:W-:Y:S01]  /*4520*/  MOV R187, R33 ;  /* 0x0000002100bb7202 */ /* 0x000fe20000000f00 */
[----:B------:R-:W-:Y:S02]  /*4530*/  LDSM.16.MT88.4 R20, [R214+0x4800] ;  /* 0x00480000d614783b */ /* 0x000fe40000004200 */
[----:B------:R1:W-:Y:S01]  /*4540*/  MUFU.EX2 R121, R0 ;  /* 0x0000000000797308 */ /* 0x0003e20000000800 */
[----:B------:R-:W-:Y:S07]  /*4550*/  HMMA.16816.F32 R52, R8, R30, RZ ;  /* 0x0000001e0834723c */ /* 0x000fee00000018ff */
[----:B------:R-:W-:-:S02]  /*4560*/  F2FP.F16.F32.PACK_AB R8, R175, R147 ;  /* 0x00000093af08723e */ /* 0x000fc400000000ff */
[----:B------:R-:W-:Y:S01]  /*4570*/  F2FP.F16.F32.PACK_AB R10, R177, R178 ;  /* 0x000000b2b10a723e */ /* 0x000fe200000000ff */
[--C-:B-1----:R-:W-:Y:S01]  /*4580*/  FFMA.FTZ R0, R185, UR5, -R3.reuse ;  /* 0x00000005b9007c23 */ /* 0x102fe20008010803 */
[----:B------:R-:W-:Y:S02]  /*4590*/  MOV R185, R32 ;  /* 0x0000002000b97202 */ /* 0x000fe40000000f00 */
[----:B------:R-:W-:Y:S01]  /*45a0*/  LDSM.16.MT88.4 R32, [R213+0x4400] ;  /* 0x00440000d520783b */ /* 0x000fe20000004200 */
[----:B------:R1:W2:Y:S02]  /*45b0*/  MUFU.EX2 R130, R0 ;  /* 0x0000000000827308 */ /* 0x0002a40000000800 */
[--C-:B-1----:R-:W-:Y:S01]  /*45c0*/  FFMA.FTZ R0, R184, UR5, -R3.reuse ;  /* 0x00000005b8007c23 */ /* 0x102fe20008010803 */
[----:B------:R-:W-:Y:S02]  /*45d0*/  MOV R184, R36 ;  /* 0x0000002400b87202 */ /* 0x000fe40000000f00 */
[----:B------:R-:W1:Y:S03]  /*45e0*/  LDSM.16.MT88.4 R36, [R214+0x4400] ;  /* 0x00440000d624783b */ /* 0x000e660000004200 */
[----:B------:R4:W-:Y:S01]  /*45f0*/  MUFU.EX2 R131, R0 ;  /* 0x0000000000837308 */ /* 0x0009e20000000800 */
[----:B--2---:R-:W-:Y:S01]  /*4600*/  F2FP.F16.F32.PACK_AB R9, R130, R121 ;  /* 0x000000798209723e */ /* 0x004fe200000000ff */
[----:B----4-:R-:W-:Y:S01]  /*4610*/  FFMA.FTZ R0, R186, UR5, -R3 ;  /* 0x00000005ba007c23 */ /* 0x010fe20008010803 */
[----:B------:R-:W-:-:S05]  /*4620*/  MOV R186, R64 ;  /* 0x0000004000ba7202 */ /* 0x000fca0000000f00 */
[----:B------:R2:W4:Y:S02]  /*4630*/  MUFU.EX2 R172, R0 ;  /* 0x0000000000ac7308 */ /* 0x0005240000000800 */
[----:B--2---:R-:W-:Y:S01]  /*4640*/  FFMA.FTZ R0, R108, UR5, -R4 ;  /* 0x000000056c007c23 */ /* 0x004fe20008010804 */
[----:B----4-:R-:W-:-:S05]  /*4650*/  F2FP.F16.F32.PACK_AB R11, R172, R131 ;  /* 0x00000083ac0b723e */ /* 0x010fca00000000ff */
[----:B------:R2:W-:Y:S02]  /*4660*/  MUFU.EX2 R176, R0 ;  /* 0x0000000000b07308 */ /* 0x0005e40000000800 */
[C---:B-1----:R-:W-:Y:S06]  /*4670*/  HMMA.16816.F32 R60, R8.reuse, R36, R44 ;  /* 0x00000024083c723c */ /* 0x042fec000000182c */
[C---:B------:R-:W-:Y:S06]  /*4680*/  HMMA.16816.F32 R44, R8.reuse, R34, R48 ;  /* 0x00000022082c723c */ /* 0x040fec0000001830 */
[----:B------:R-:W-:Y:S01]  /*4690*/  HMMA.16816.F32 R48, R8, R38, R52 ;  /* 0x000000260830723c */ /* 0x000fe20000001834 */
[----:B--2---:R-:W-:-:S04]  /*46a0*/  FFMA.FTZ R0, R68, UR5, -R4 ;  /* 0x0000000544007c23 */ /* 0x004fc80008010804 */
[----:B------:R1:W-:Y:S01]  /*46b0*/  MUFU.EX2 R174, R0 ;  /* 0x0000000000ae7308 */ /* 0x0003e20000000800 */
[----:B------:R-:W-:Y:S01]  /*46c0*/  HMMA.16816.F32 R68, R12, R30, RZ ;  /* 0x0000001e0c44723c */ /* 0x000fe200000018ff */
[----:B------:R-:W2:Y:S06]  /*46d0*/  LDSM.16.MT88.4 R28, [R213+0x4800] ;  /* 0x00480000d51c783b */ /* 0x000eac0000004200 */
[----:B------:R-:W-:Y:S02]  /*46e0*/  F2FP.F16.F32.PACK_AB R12, R236, R235 ;  /* 0x000000ebec0c723e */ /* 0x000fe400000000ff */
[----:B------:R-:W-:-:S02]  /*46f0*/  F2FP.F16.F32.PACK_AB R13, R207, R196 ;  /* 0x000000c4cf0d723e */ /* 0x000fc400000000ff */
[----:B------:R-:W-:Y:S02]  /*4700*/  F2FP.F16.F32.PACK_AB R14, R238, R237 ;  /* 0x000000edee0e723e */ /* 0x000fe400000000ff */
[----:B------:R-:W-:Y:S01]  /*4710*/  F2FP.F16.F32.PACK_AB R15, R209, R206 ;  /* 0x000000ced10f723e */ /* 0x000fe200000000ff */
[----:B-1----:R-:W-:Y:S02]  /*4720*/  FFMA.FTZ R0, R67, UR5, -R4 ;  /* 0x0000000543007c23 */ /* 0x002fe40008010804 */
[-C--:B------:R-:W-:Y:S02]  /*4730*/  HMMA.16816.F32 R64, R8, R32.reuse, R40 ;  /* 0x000000200840723c */ /* 0x080fe40000001828 */
[----:B------:R1:W-:Y:S04]  /*4740*/  MUFU.EX2 R173, R0 ;  /* 0x0000000000ad7308 */ /* 0x0003e80000000800 */
[----:B------:R-:W-:Y:S01]  /*4750*/  HMMA.16816.F32 R76, R12, R32, R76 ;  /* 0x000000200c4c723c */ /* 0x000fe2000000184c */
[----:B------:R-:W-:-:S02]  /*4760*/  F2FP.F16.F32.PACK_AB R8, R181, R179 ;  /* 0x000000b3b508723e */ /* 0x000fc400000000ff */
[----:B------:R-:W-:-:S03]  /*4770*/  F2FP.F16.F32.PACK_AB R10, R183, R182 ;  /* 0x000000b6b70a723e */ /* 0x000fc600000000ff */
[C---:B------:R-:W-:Y:S01]  /*4780*/  HMMA.16816.F32 R52, R12.reuse, R34, R72 ;  /* 0x000000220c34723c */ /* 0x040fe20000001848 */
[----:B------:R-:W-:Y:S05]  /*4790*/  LDSM.16.MT88.4 R32, [R214+0x4c00] ;  /* 0x004c0000d620783b */ /* 0x000fea0000004200 */
[----:B------:R-:W-:Y:S01]  /*47a0*/  HMMA.16816.F32 R80, R12, R36, R56 ;  /* 0x000000240c50723c */ /* 0x000fe20000001838 */
[----:B-1----:R-:W-:Y:S01]  /*47b0*/  FFMA.FTZ R0, R197, UR5, -R3 ;  /* 0x00000005c5007c23 */ /* 0x002fe20008010803 */
[----:B------:R-:W-:-:S03]  /*47c0*/  MOV R197, R155 ;  /* 0x0000009b00c57202 */ /* 0x000fc60000000f00 */
[----:B------:R1:W-:Y:S01]  /*47d0*/  MUFU.EX2 R115, R0 ;  /* 0x0000000000737308 */ /* 0x0003e20000000800 */
[----:B------:R-:W-:Y:S01]  /*47e0*/  HMMA.16816.F32 R40, R12, R38, R68 ;  /* 0x000000260c28723c */ /* 0x000fe20000001844 */
[----:B------:R-:W4:Y:S06]  /*47f0*/  LDSM.16.MT88.4 R36, [R213+0x4c00] ;  /* 0x004c0000d524783b */ /* 0x000f2c0000004200 */
[----:B------:R-:W-:Y:S02]  /*4800*/  F2FP.F16.F32.PACK_AB R12, R240, R239 ;  /* 0x000000eff00c723e */ /* 0x000fe400000000ff */
[----:B------:R-:W-:-:S02]  /*4810*/  F2FP.F16.F32.PACK_AB R13, R227, R211 ;  /* 0x000000d3e30d723e */ /* 0x000fc400000000ff */
[----:B------:R-:W-:Y:S02]  /*4820*/  F2FP.F16.F32.PACK_AB R14, R242, R241 ;  /* 0x000000f1f20e723e */ /* 0x000fe400000000ff */
[----:B------:R-:W-:Y:S01]  /*4830*/  F2FP.F16.F32.PACK_AB R15, R223, R224 ;  /* 0x000000e0df0f723e */ /* 0x000fe200000000ff */
[----:B-1----:R-:W-:Y:S01]  /*4840*/  FFMA.FTZ R0, R132, UR5, -R3 ;  /* 0x0000000584007c23 */ /* 0x002fe20008010803 */
[----:B------:R-:W-:-:S03]  /*4850*/  MOV R132, R154 ;  /* 0x0000009a00847202 */ /* 0x000fc60000000f00 */
[----:B------:R1:W5:Y:S02]  /*4860*/  MUFU.EX2 R120, R0 ;  /* 0x0000000000787308 */ /* 0x0003640000000800 */
[C---:B--2---:R-:W-:Y:S06]  /*4870*/  HMMA.16816.F32 R76, R12.reuse, R28, R76 ;  /* 0x0000001c0c4c723c */ /* 0x044fec000000184c */
[C---:B------:R-:W-:Y:S06]  /*4880*/  HMMA.16816.F32 R68, R12.reuse, R30, R52 ;  /* 0x0000001e0c44723c */ /* 0x040fec0000001834 */
[----:B------:R-:W-:Y:S01]  /*4890*/  HMMA.16816.F32 R52, R12, R22, R40 ;  /* 0x000000160c34723c */ /* 0x000fe20000001828 */
[----:B-1----:R-:W-:Y:S01]  /*48a0*/  FFMA.FTZ R0, R133, UR5, -R3 ;  /* 0x0000000585007c23 */ /* 0x002fe20008010803 */
[----:B-----5:R-:W-:-:S02]  /*48b0*/  F2FP.F16.F32.PACK_AB R9, R120, R115 ;  /* 0x000000737809723e */ /* 0x020fc400000000ff */
[----:B------:R-:W-:Y:S01]  /*48c0*/  MOV R133, R153 ;  /* 0x0000009900857202 */ /* 0x000fe20000000f00 */
[----:B------:R1:W-:Y:S02]  /*48d0*/  MUFU.EX2 R108, R0 ;  /* 0x00000000006c7308 */ /* 0x0003e40000000800 */
[----:B-1----:R-:W-:-:S06]  /*48e0*/  FFMA.FTZ R0, R125, UR5, -R3 ;  /* 0x000000057d007c23 */ /* 0x002fcc0008010803 */
[----:B------:R1:W2:Y:S02]  /*48f0*/  MUFU.EX2 R112, R0 ;  /* 0x0000000000707308 */ /* 0x0002a40000000800 */
[----:B-1----:R-:W-:Y:S01]  /*4900*/  FFMA.FTZ R0, R118, UR5, -R4 ;  /* 0x0000000576007c23 */ /* 0x002fe20008010804 */
[----:B--2---:R-:W-:-:S05]  /*4910*/  F2FP.F16.F32.PACK_AB R11, R112, R108 ;  /* 0x0000006c700b723e */ /* 0x004fca00000000ff */
[----:B------:R1:W-:Y:S02]  /*4920*/  MUFU.EX2 R118, R0 ;  /* 0x0000000000767308 */ /* 0x0003e40000000800 */
[C---:B------:R-:W-:Y:S06]  /*4930*/  HMMA.16816.F32 R56, R8.reuse, R28, R64 ;  /* 0x0000001c0838723c */ /* 0x040fec0000001840 */
[-C--:B------:R-:W-:Y:S06]  /*4940*/  HMMA.16816.F32 R72, R8, R20.reuse, R60 ;  /* 0x000000140848723c */ /* 0x080fec000000183c */
[----:B------:R-:W-:Y:S01]  /*4950*/  HMMA.16816.F32 R64, R12, R20, R80 ;  /* 0x000000140c40723c */ /* 0x000fe20000001850 */
[----:B-1----:R-:W-:-:S04]  /*4960*/  FFMA.FTZ R0, R116, UR5, -R4 ;  /* 0x0000000574007c23 */ /* 0x002fc80008010804 */
[----:B------:R1:W-:Y:S01]  /*4970*/  MUFU.EX2 R116, R0 ;  /* 0x0000000000747308 */ /* 0x0003e20000000800 */
[C---:B------:R-:W-:Y:S01]  /*4980*/  HMMA.16816.F32 R44, R8.reuse, R30, R44 ;  /* 0x0000001e082c723c */ /* 0x040fe2000000182c */
[----:B------:R-:W-:Y:S01]  /*4990*/  LDSM.16.MT88.4 R28, [R213+0x5000] ;  /* 0x00500000d51c783b */ /* 0x000fe20000004200 */
[----:B------:R-:W-:Y:S02]  /*49a0*/  F2FP.F16.F32.PACK_AB R12, R244, R243 ;  /* 0x000000f3f40c723e */ /* 0x000fe400000000ff */
[----:B------:R-:W-:Y:S02]  /*49b0*/  F2FP.F16.F32.PACK_AB R13, R221, R222 ;  /* 0x000000dedd0d723e */ /* 0x000fe400000000ff */
[----:B------:R-:W-:Y:S01]  /*49c0*/  HMMA.16816.F32 R60, R8, R22, R48 ;  /* 0x00000016083c723c */ /* 0x000fe20000001830 */
[----:B------:R-:W2:Y:S01]  /*49d0*/  LDSM.16.MT88.4 R20, [R214+0x5000] ;  /* 0x00500000d614783b */ /* 0x000ea20000004200 */
[----:B------:R-:W-:Y:S02]  /*49e0*/  F2FP.F16.F32.PACK_AB R14, R246, R245 ;  /* 0x000000f5f60e723e */ /* 0x000fe400000000ff */
[----:B------:R-:W-:-:S03]  /*49f0*/  F2FP.F16.F32.PACK_AB R15, R219, R220 ;  /* 0x000000dcdb0f723e */ /* 0x000fc600000000ff */
[----:B------:R-:W-:Y:S02]  /*4a00*/  F2FP.F16.F32.PACK_AB R8, R189, R190 ;  /* 0x000000bebd08723e */ /* 0x000fe400000000ff */
[----:B------:R-:W-:Y:S01]  /*4a10*/  F2FP.F16.F32.PACK_AB R10, R180, R188 ;  /* 0x000000bcb40a723e */ /* 0x000fe200000000ff */
[----:B-1----:R-:W-:Y:S01]  /*4a20*/  FFMA.FTZ R0, R119, UR5, -R4 ;  /* 0x0000000577007c23 */ /* 0x002fe20008010804 */
[----:B----4-:R-:W-:Y:S03]  /*4a30*/  HMMA.16816.F32 R76, R12, R36, R76 ;  /* 0x000000240c4c723c */ /* 0x010fe6000000184c */
[----:B------:R1:W-:Y:S02]  /*4a40*/  MUFU.EX2 R114, R0 ;  /* 0x0000000000727308 */ /* 0x0003e40000000800 */
[----:B-1----:R-:W-:-:S06]  /*4a50*/  FFMA.FTZ R0, R141, UR5, -R3 ;  /* 0x000000058d007c23 */ /* 0x002fcc0008010803 */
[----:B------:R1:W-:Y:S02]  /*4a60*/  MUFU.EX2 R106, R0 ;  /* 0x00000000006a7308 */ /* 0x0003e40000000800 */
[----:B-1----:R-:W-:-:S06]  /*4a70*/  FFMA.FTZ R0, R134, UR5, -R3 ;  /* 0x0000000586007c23 */ /* 0x002fcc0008010803 */
[----:B------:R1:W4:Y:S02]  /*4a80*/  MUFU.EX2 R104, R0 ;  /* 0x0000000000687308 */ /* 0x0003240000000800 */
[----:B-1----:R-:W-:Y:S01]  /*4a90*/  FFMA.FTZ R0, R127, UR5, -R3 ;  /* 0x000000057f007c23 */ /* 0x002fe20008010803 */
[----:B----4-:R-:W-:-:S05]  /*4aa0*/  F2FP.F16.F32.PACK_AB R9, R104, R106 ;  /* 0x0000006a6809723e */ /* 0x010fca00000000ff */
[----:B------:R1:W-:Y:S02]  /*4ab0*/  MUFU.EX2 R101, R0 ;  /* 0x0000000000657308 */ /* 0x0003e40000000800 */
[----:B-1----:R-:W-:-:S06]  /*4ac0*/  FFMA.FTZ R0, R135, UR5, -R3 ;  /* 0x0000000587007c23 */ /* 0x002fcc0008010803 */
[----:B------:R1:W4:Y:S02]  /*4ad0*/  MUFU.EX2 R102, R0 ;  /* 0x0000000000667308 */ /* 0x0003240000000800 */
[----:B-1----:R-:W-:Y:S01]  /*4ae0*/  FFMA.FTZ R0, R122, UR5, -R4 ;  /* 0x000000057a007c23 */ /* 0x002fe20008010804 */
[----:B----4-:R-:W-:-:S05]  /*4af0*/  F2FP.F16.F32.PACK_AB R11, R102, R101 ;  /* 0x00000065660b723e */ /* 0x010fca00000000ff */
[----:B------:R1:W-:Y:S02]  /*4b00*/  MUFU.EX2 R107, R0 ;  /* 0x00000000006b7308 */ /* 0x0003e40000000800 */
[C---:B------:R-:W-:Y:S06]  /*4b10*/  HMMA.16816.F32 R48, R8.reuse, R36, R56 ;  /* 0x000000240830723c */ /* 0x040fec0000001838 */
[----:B------:R-:W-:Y:S06]  /*4b20*/  HMMA.16816.F32 R40, R8, R32, R72 ;  /* 0x000000200828723c */ /* 0x000fec0000001848 */
[----:B------:R-:W-:Y:S01]  /*4b30*/  HMMA.16816.F32 R72, R12, R38, R68 ;  /* 0x000000260c48723c */ /* 0x000fe20000001844 */
[----:B-1----:R-:W-:-:S04]  /*4b40*/  FFMA.FTZ R0, R117, UR5, -R4 ;  /* 0x0000000575007c23 */ /* 0x002fc80008010804 */
[----:B------:R1:W-:Y:S01]  /*4b50*/  MUFU.EX2 R105, R0 ;  /* 0x0000000000697308 */ /* 0x0003e20000000800 */
[----:B------:R-:W-:Y:S06]  /*4b60*/  HMMA.16816.F32 R68, R12, R32, R64 ;  /* 0x000000200c44723c */ /* 0x000fec0000001840 */
[C---:B------:R-:W-:Y:S01]  /*4b70*/  HMMA.16816.F32 R44, R8.reuse, R38, R44 ;  /* 0x00000026082c723c */ /* 0x040fe2000000182c */
[----:B------:R-:W4:Y:S05]  /*4b80*/  LDSM.16.MT88.4 R36, [R213+0x5400] ;  /* 0x00540000d524783b */ /* 0x000f2a0000004200 */
[----:B------:R-:W-:Y:S01]  /*4b90*/  HMMA.16816.F32 R56, R8, R34, R60 ;  /* 0x000000220838723c */ /* 0x000fe2000000183c */
[----:B-1----:R-:W-:-:S05]  /*4ba0*/  FFMA.FTZ R0, R123, UR5, -R4 ;  /* 0x000000057b007c23 */ /* 0x002fca0008010804 */
[----:B------:R-:W-:Y:S01]  /*4bb0*/  HMMA.16816.F32 R64, R12, R34, R52 ;  /* 0x000000220c40723c */ /* 0x000fe20000001834 */
[----:B------:R-:W1:Y:S01]  /*4bc0*/  LDSM.16.MT88.4 R32, [R214+0x5400] ;  /* 0x00540000d620783b */ /* 0x000e620000004200 */
[----:B------:R5:W-:Y:S01]  /*4bd0*/  MUFU.EX2 R103, R0 ;  /* 0x0000000000677308 */ /* 0x000be20000000800 */
[----:B------:R-:W-:Y:S02]  /*4be0*/  F2FP.F16.F32.PACK_AB R8, R174, R176 ;  /* 0x000000b0ae08723e */ /* 0x000fe400000000ff */
[----:B------:R-:W-:Y:S02]  /*4bf0*/  F2FP.F16.F32.PACK_AB R10, R118, R173 ;  /* 0x000000ad760a723e */ /* 0x000fe400000000ff */
[----:B------:R-:W-:Y:S02]  /*4c00*/  F2FP.F16.F32.PACK_AB R12, R248, R247 ;  /* 0x000000f7f80c723e */ /* 0x000fe400000000ff */
[----:B------:R-:W-:Y:S02]  /*4c10*/  F2FP.F16.F32.PACK_AB R13, R210, R218 ;  /* 0x000000dad20d723e */ /* 0x000fe400000000ff */
[----:B------:R-:W-:-:S02]  /*4c20*/  F2FP.F16.F32.PACK_AB R14, R132, R133 ;  /* 0x00000085840e723e */ /* 0x000fc400000000ff */
[----:B------:R-:W-:Y:S01]  /*4c30*/  F2FP.F16.F32.PACK_AB R15, R205, R208 ;  /* 0x000000d0cd0f723e */ /* 0x000fe200000000ff */
[----:B-----5:R-:W-:-:S06]  /*4c40*/  FFMA.FTZ R0, R143, UR5, -R3 ;  /* 0x000000058f007c23 */ /* 0x020fcc0008010803 */
[C---:B--2---:R-:W-:Y:S01]  /*4c50*/  HMMA.16816.F32 R52, R12.reuse, R20, R68 ;  /* 0x000000140c34723c */ /* 0x044fe20000001844 */
[----:B------:R2:W-:Y:S05]  /*4c60*/  MUFU.EX2 R99, R0 ;  /* 0x0000000000637308 */ /* 0x0005ea0000000800 */
[----:B------:R-:W-:Y:S01]  /*4c70*/  HMMA.16816.F32 R72, R12, R30, R72 ;  /* 0x0000001e0c48723c */ /* 0x000fe20000001848 */
[----:B--2---:R-:W-:-:S04]  /*4c80*/  FFMA.FTZ R0, R142, UR5, -R3 ;  /* 0x000000058e007c23 */ /* 0x004fc80008010803 */
[----:B------:R2:W5:Y:S02]  /*4c90*/  MUFU.EX2 R98, R0 ;  /* 0x0000000000627308 */ /* 0x0005640000000800 */
[----:B--2---:R-:W-:Y:S01]  /*4ca0*/  FFMA.FTZ R0, R140, UR5, -R3 ;  /* 0x000000058c007c23 */ /* 0x004fe20008010803 */
[----:B-----5:R-:W-:-:S05]  /*4cb0*/  F2FP.F16.F32.PACK_AB R9, R98, R99 ;  /* 0x000000636209723e */ /* 0x020fca00000000ff */
[----:B------:R2:W-:Y:S02]  /*4cc0*/  MUFU.EX2 R96, R0 ;  /* 0x0000000000607308 */ /* 0x0005e40000000800 */
[----:B--2---:R-:W-:-:S06]  /*4cd0*/  FFMA.FTZ R0, R136, UR5, -R3 ;  /* 0x0000000588007c23 */ /* 0x004fcc0008010803 */
[----:B------:R2:W5:Y:S02]  /*4ce0*/  MUFU.EX2 R97, R0 ;  /* 0x0000000000617308 */ /* 0x0005640000000800 */
[----:B--2---:R-:W-:Y:S01]  /*4cf0*/  FFMA.FTZ R0, R124, UR5, -R4 ;  /* 0x000000057c007c23 */ /* 0x004fe20008010804 */
[----:B-----5:R-:W-:-:S05]  /*4d00*/  F2FP.F16.F32.PACK_AB R11, R97, R96 ;  /* 0x00000060610b723e */ /* 0x020fca00000000ff */
[----:B------:R2:W5:Y:S02]  /*4d10*/  MUFU.EX2 R100, R0 ;  /* 0x0000000000647308 */ /* 0x0005640000000800 */
[-C--:B------:R-:W-:Y:S06]  /*4d20*/  HMMA.16816.F32 R140, R8, R28.reuse, R48 ;  /* 0x0000001c088c723c */ /* 0x080fec0000001830 */
[----:B------:R-:W-:Y:S06]  /*4d30*/  HMMA.16816.F32 R48, R12, R28, R76 ;  /* 0x0000001c0c30723c */ /* 0x000fec000000184c */
[C---:B------:R-:W-:Y:S01]  /*4d40*/  HMMA.16816.F32 R60, R8.reuse, R30, R44 ;  /* 0x0000001e083c723c */ /* 0x040fe2000000182c */
[--C-:B--2---:R-:W-:Y:S01]  /*4d50*/  FFMA.FTZ R0, R17, UR5, -R4.reuse ;  /* 0x0000000511007c23 */ /* 0x104fe20008010804 */
[----:B------:R-:W2:Y:S03]  /*4d60*/  LDSM.16.MT88.4 R28, [R213+0x5800] ;  /* 0x00580000d51c783b */ /* 0x000ea60000004200 */
[----:B------:R3:W-:Y:S01]  /*4d70*/  MUFU.EX2 R81, R0 ;  /* 0x0000000000517308 */ /* 0x0007e20000000800 */
[C---:B------:R-:W-:Y:S06]  /*4d80*/  HMMA.16816.F32 R40, R8.reuse, R20, R40 ;  /* 0x000000140828723c */ /* 0x040fec0000001828 */
[-C--:B------:R-:W-:Y:S06]  /*4d90*/  HMMA.16816.F32 R44, R8, R22.reuse, R56 ;  /* 0x00000016082c723c */ /* 0x080fec0000001838 */
[----:B------:R-:W-:Y:S01]  /*4da0*/  HMMA.16816.F32 R56, R12, R22, R64 ;  /* 0x000000160c38723c */ /* 0x000fe20000001840 */
[----:B------:R-:W-:Y:S01]  /*4db0*/  F2FP.F16.F32.PACK_AB R8, R114, R116 ;  /* 0x000000747208723e */ /* 0x000fe200000000ff */
[----:B------:R-:W2:Y:S01]  /*4dc0*/  LDSM.16.MT88.4 R20, [R214+0x5800] ;  /* 0x00580000d614783b */ /* 0x000ea20000004200 */
[----:B------:R-:W-:Y:S01]  /*4dd0*/  F2FP.F16.F32.PACK_AB R10, R105, R107 ;  /* 0x0000006b690a723e */ /* 0x000fe200000000ff */
[----:B---3--:R-:W-:-:S03]  /*4de0*/  FFMA.FTZ R0, R18, UR5, -R4 ;  /* 0x0000000512007c23 */ /* 0x008fc60008010804 */
[----:B-----5:R-:W-:Y:S01]  /*4df0*/  F2FP.F16.F32.PACK_AB R12, R100, R103 ;  /* 0x00000067640c723e */ /* 0x020fe200000000ff */
[----:B------:R3:W5:Y:S02]  /*4e00*/  MUFU.EX2 R80, R0 ;  /* 0x0000000000507308 */ /* 0x0007640000000800 */
[----:B---3--:R-:W-:Y:S01]  /*4e10*/  FFMA.FTZ R0, R150, UR5, -R3 ;  /* 0x0000000596007c23 */ /* 0x008fe20008010803 */
[----:B-----5:R-:W-:-:S05]  /*4e20*/  F2FP.F16.F32.PACK_AB R14, R80, R81 ;  /* 0x00000051500e723e */ /* 0x020fca00000000ff */
[----:B------:R3:W-:Y:S02]  /*4e30*/  MUFU.EX2 R95, R0 ;  /* 0x00000000005f7308 */ /* 0x0007e40000000800 */
[----:B---3--:R-:W-:-:S06]  /*4e40*/  FFMA.FTZ R0, R149, UR5, -R3 ;  /* 0x0000000595007c23 */ /* 0x008fcc0008010803 */
        /* <DEDUP_REMOVED lines=9> */
[C---:B----4-:R-:W-:Y:S06]  /*4ee0*/  HMMA.16816.F32 R140, R8.reuse, R36, R140 ;  /* 0x00000024088c723c */ /* 0x050fec000000188c */
[C---:B------:R-:W-:Y:S06]  /*4ef0*/  HMMA.16816.F32 R60, R8.reuse, R38, R60 ;  /* 0x00000026083c723c */ /* 0x040fec000000183c */
[----:B-1----:R-:W-:Y:S01]  /*4f00*/  HMMA.16816.F32 R156, R8, R32, R40 ;  /* 0x00000020089c723c */ /* 0x002fe20000001828 */
[----:B---3--:R-:W-:-:S04]  /*4f10*/  FFMA.FTZ R0, R26, UR5, -R4 ;  /* 0x000000051a007c23 */ /* 0x008fc80008010804 */
[----:B------:R1:W3:Y:S01]  /*4f20*/  MUFU.EX2 R68, R0 ;  /* 0x0000000000447308 */ /* 0x0002e20000000800 */
[----:B------:R-:W-:Y:S07]  /*4f30*/  HMMA.16816.F32 R44, R8, R34, R44 ;  /* 0x00000022082c723c */ /* 0x000fee000000182c */
[----:B------:R-:W-:Y:S02]  /*4f40*/  F2FP.F16.F32.PACK_AB R8, R186, R197 ;  /* 0x000000c5ba08723e */ /* 0x000fe400000000ff */
[----:B------:R-:W-:-:S02]  /*4f50*/  F2FP.F16.F32.PACK_AB R9, R203, R204 ;  /* 0x000000cccb09723e */ /* 0x000fc400000000ff */
[----:B------:R-:W-:Y:S02]  /*4f60*/  F2FP.F16.F32.PACK_AB R10, R185, R184 ;  /* 0x000000b8b90a723e */ /* 0x000fe400000000ff */
[----:B------:R-:W-:Y:S01]  /*4f70*/  F2FP.F16.F32.PACK_AB R11, R201, R202 ;  /* 0x000000cac90b723e */ /* 0x000fe200000000ff */
[----:B-1----:R-:W-:Y:S01]  /*4f80*/  FFMA.FTZ R0, R85, UR5, -R4 ;  /* 0x0000000555007c23 */ /* 0x002fe20008010804 */
[----:B---3--:R-:W-:-:S03]  /*4f90*/  F2FP.F16.F32.PACK_AB R168, R68, R76 ;  /* 0x0000004c44a8723e */ /* 0x008fc600000000ff */
[----:B------:R1:W-:Y:S02]  /*4fa0*/  MUFU.EX2 R64, R0 ;  /* 0x0000000000407308 */ /* 0x0003e40000000800 */
[C---:B------:R-:W-:Y:S06]  /*4fb0*/  HMMA.16816.F32 R48, R8.reuse, R36, R48 ;  /* 0x000000240830723c */ /* 0x040fec0000001830 */
[C---:B------:R-:W-:Y:S06]  /*4fc0*/  HMMA.16816.F32 R40, R8.reuse, R38, R72 ;  /* 0x000000260828723c */ /* 0x040fec0000001848 */
[----:B------:R-:W-:Y:S01]  /*4fd0*/  HMMA.16816.F32 R36, R8, R32, R52 ;  /* 0x000000200824723c */ /* 0x000fe20000001834 */
[----:B-1----:R-:W-:-:S05]  /*4fe0*/  FFMA.FTZ R0, R152, UR5, -R3 ;  /* 0x0000000598007c23 */ /* 0x002fca0008010803 */
[----:B------:R-:W-:Y:S01]  /*4ff0*/  HMMA.16816.F32 R8, R8, R34, R56 ;  /* 0x000000220808723c */ /* 0x000fe20000001838 */
[----:B------:R-:W-:Y:S01]  /*5000*/  LDSM.16.MT88.4 R32, [R214+0x5c00] ;  /* 0x005c0000d620783b */ /* 0x000fe20000004200 */
[----:B------:R1:W-:Y:S02]  /*5010*/  MUFU.EX2 R66, R0 ;  /* 0x0000000000427308 */ /* 0x0003e40000000800 */
[--C-:B-1----:R-:W-:Y:S02]  /*5020*/  FFMA.FTZ R0, R151, UR5, -R3.reuse ;  /* 0x0000000597007c23 */ /* 0x102fe40008010803 */
[----:B------:R-:W1:Y:S04]  /*5030*/  LDSM.16.MT88.4 R148, [R213+0x5c00] ;  /* 0x005c0000d594783b */ /* 0x000e680000004200 */
[----:B------:R3:W4:Y:S02]  /*5040*/  MUFU.EX2 R65, R0 ;  /* 0x0000000000417308 */ /* 0x0007240000000800 */
[----:B---3--:R-:W-:Y:S01]  /*5050*/  FFMA.FTZ R0, R7, UR5, -R3 ;  /* 0x0000000507007c23 */ /* 0x008fe20008010803 */
[----:B------:R-:W-:-:S02]  /*5060*/  F2FP.F16.F32.PACK_AB R7, R91, R92 ;  /* 0x0000005c5b07723e */ /* 0x000fc400000000ff */
[----:B----4-:R-:W-:-:S03]  /*5070*/  F2FP.F16.F32.PACK_AB R13, R65, R66 ;  /* 0x00000042410d723e */ /* 0x010fc600000000ff */
[----:B------:R3:W-:Y:S02]  /*5080*/  MUFU.EX2 R26, R0 ;  /* 0x00000000001a7308 */ /* 0x0007e40000000800 */
[----:B---3--:R-:W-:-:S06]  /*5090*/  FFMA.FTZ R0, R25, UR5, -R3 ;  /* 0x0000000519007c23 */ /* 0x008fcc0008010803 */
[----:B------:R3:W4:Y:S02]  /*50a0*/  MUFU.EX2 R27, R0 ;  /* 0x00000000001b7308 */ /* 0x0007240000000800 */
[----:B---3--:R-:W-:Y:S01]  /*50b0*/  FFMA.FTZ R0, R89, UR5, -R4 ;  /* 0x0000000559007c23 */ /* 0x008fe20008010804 */
[----:B------:R-:W-:Y:S02]  /*50c0*/  F2FP.F16.F32.PACK_AB R4, R192, R187 ;  /* 0x000000bbc004723e */ /* 0x000fe400000000ff */
[----:B----4-:R-:W-:-:S03]  /*50d0*/  F2FP.F16.F32.PACK_AB R15, R27, R26 ;  /* 0x0000001a1b0f723e */ /* 0x010fc600000000ff */
[----:B------:R3:W4:Y:S02]  /*50e0*/  MUFU.EX2 R231, R0 ;  /* 0x0000000000e77308 */ /* 0x0007240000000800 */
[C---:B--2---:R-:W-:Y:S06]  /*50f0*/  HMMA.16816.F32 R48, R4.reuse, R28, R48 ;  /* 0x0000001c0430723c */ /* 0x044fec0000001830 */
[C---:B------:R-:W-:Y:S06]  /*5100*/  HMMA.16816.F32 R40, R4.reuse, R30, R40 ;  /* 0x0000001e0428723c */ /* 0x040fec0000001828 */
[----:B------:R-:W-:Y:S01]  /*5110*/  HMMA.16816.F32 R36, R4, R20, R36 ;  /* 0x000000140424723c */ /* 0x000fe20000001824 */
[----:B---3--:R-:W-:Y:S01]  /*5120*/  FFMA.FTZ R0, R84, UR5, -R3 ;  /* 0x0000000554007c23 */ /* 0x008fe20008010803 */
[----:B----4-:R-:W-:-:S03]  /*5130*/  F2FP.F16.F32.PACK_AB R170, R231, R64 ;  /* 0x00000040e7aa723e */ /* 0x010fc600000000ff */
[----:B------:R2:W-:Y:S01]  /*5140*/  MUFU.EX2 R52, R0 ;  /* 0x0000000000347308 */ /* 0x0005e20000000800 */
[----:B------:R-:W-:Y:S06]  /*5150*/  HMMA.16816.F32 R8, R4, R22, R8 ;  /* 0x000000160408723c */ /* 0x000fec0000001808 */
[----:B------:R-:W-:Y:S01]  /*5160*/  HMMA.16816.F32 R140, R12, R28, R140 ;  /* 0x0000001c0c8c723c */ /* 0x000fe2000000188c */
[----:B------:R-:W-:Y:S01]  /*5170*/  FADD.FTZ R4, R163, R144 ;  /* 0x00000090a3047221 */ /* 0x000fe20000010000 */
[----:B------:R-:W-:-:S04]  /*5180*/  FADD.FTZ R5, R110, R109 ;  /* 0x0000006d6e057221 */ /* 0x000fc80000010000 */
[----:B------:R-:W-:Y:S01]  /*5190*/  HMMA.16816.F32 R152, R12, R30, R60 ;  /* 0x0000001e0c98723c */ /* 0x000fe2000000183c */
[----:B--2---:R-:W-:-:S05]  /*51a0*/  FFMA.FTZ R0, R86, UR5, -R3 ;  /* 0x0000000556007c23 */ /* 0x004fca0008010803 */
[C---:B------:R-:W-:Y:S01]  /*51b0*/  HMMA.16816.F32 R156, R12.reuse, R20, R156 ;  /* 0x000000140c9c723c */ /* 0x040fe2000000189c */
[----:B------:R2:W3:Y:S05]  /*51c0*/  MUFU.EX2 R25, R0 ;  /* 0x0000000000197308 */ /* 0x0004ea0000000800 */
[----:B------:R-:W-:Y:S01]  /*51d0*/  HMMA.16816.F32 R12, R12, R22, R44 ;  /* 0x000000160c0c723c */ /* 0x000fe2000000182c */
[--C-:B--2---:R-:W-:Y:S01]  /*51e0*/  FFMA.FTZ R0, R87, UR5, -R3.reuse ;  /* 0x0000000557007c23 */ /* 0x104fe20008010803 */
[----:B------:R-:W-:Y:S01]  /*51f0*/  FFMA.FTZ R3, R88, UR5, -R3 ;  /* 0x0000000558037c23 */ /* 0x000fe20008010803 */
[----:B---3--:R-:W-:Y:S02]  /*5200*/  F2FP.F16.F32.PACK_AB R169, R25, R52 ;  /* 0x0000003419a9723e */ /* 0x008fe400000000ff */
[----:B------:R2:W-:Y:S08]  /*5210*/  MUFU.EX2 R19, R0 ;  /* 0x0000000000137308 */ /* 0x0005f00000000800 */
[----:B------:R3:W4:Y:S01]  /*5220*/  MUFU.EX2 R232, R3 ;  /* 0x0000000300e87308 */ /* 0x0007220000000800 */
[----:B--2---:R-:W-:-:S07]  /*5230*/  FFMA.FTZ R0, R160, UR5, -R16 ;  /* 0x00000005a0007c23 */ /* 0x004fce0008010810 */
[----:B------:R2:W5:Y:S01]  /*5240*/  MUFU.EX2 R18, R0 ;  /* 0x0000000000127308 */ /* 0x0005620000000800 */
[----:B---3--:R-:W-:Y:S01]  /*5250*/  IADD3 R3, -R2, R146, RZ ;  /* 0x0000009202037210 */ /* 0x008fe20007ffe1ff */
[----:B------:R-:W-:Y:S01]  /*5260*/  FADD.FTZ R2, R230, R228 ;  /* 0x000000e4e6027221 */ /* 0x000fe20000010000 */
[----:B----4-:R-:W-:-:S03]  /*5270*/  F2FP.F16.F32.PACK_AB R171, R232, R19 ;  /* 0x00000013e8ab723e */ /* 0x010fc600000000ff */
[----:B------:R-:W-:-:S04]  /*5280*/  FADD.FTZ R3, R233, R2 ;  /* 0x00000002e9037221 */ /* 0x000fc80000010000 */
[----:B------:R-:W-:Y:S01]  /*5290*/  FADD.FTZ R6, R234, R3 ;  /* 0x00000003ea067221 */ /* 0x000fe20000010000 */
[----:B-1----:R-:W-:Y:S01]  /*52a0*/  HMMA.16816.F32 R140, R168, R148, R140 ;  /* 0x00000094a88c723c */ /* 0x002fe2000000188c */
[----:B--2---:R-:W-:-:S05]  /*52b0*/  FFMA.FTZ R0, R161, UR5, -R16 ;  /* 0x00000005a1007c23 */ /* 0x004fca0008010810 */
[C---:B------:R-:W-:Y:S01]  /*52c0*/  HMMA.16816.F32 R152, R168.reuse, R150, R152 ;  /* 0x00000096a898723c */ /* 0x040fe20000001898 */
[----:B------:R1:W-:Y:S05]  /*52d0*/  MUFU.EX2 R17, R0 ;  /* 0x0000000000117308 */ /* 0x0003ea0000000800 */
[C---:B------:R-:W-:Y:S06]  /*52e0*/  HMMA.16816.F32 R156, R168.reuse, R32, R156 ;  /* 0x00000020a89c723c */ /* 0x040fec000000189c */
[----:B------:R-:W-:Y:S01]  /*52f0*/  HMMA.16816.F32 R168, R168, R34, R12 ;  /* 0x00000022a8a8723c */ /* 0x000fe2000000180c */
[----:B-1----:R-:W-:-:S04]  /*5300*/  FFMA.FTZ R0, R162, UR5, -R16 ;  /* 0x00000005a2007c23 */ /* 0x002fc80008010810 */
[----:B------:R1:W2:Y:S02]  /*5310*/  MUFU.EX2 R230, R0 ;  /* 0x0000000000e67308 */ /* 0x0002a40000000800 */
[----:B-1----:R-:W-:Y:S01]  /*5320*/  FADD.FTZ R0, R167, R165 ;  /* 0x000000a5a7007221 */ /* 0x002fe20000010000 */
[----:B-----5:R-:W-:Y:S02]  /*5330*/  F2FP.F16.F32.PACK_AB R165, R18, R90 ;  /* 0x0000005a12a5723e */ /* 0x020fe400000000ff */
[----:B--2---:R-:W-:Y:S01]  /*5340*/  F2FP.F16.F32.PACK_AB R167, R230, R17 ;  /* 0x00000011e6a7723e */ /* 0x004fe200000000ff */
[----:B------:R-:W-:Y:S01]  /*5350*/  FADD.FTZ R2, R166, R0 ;  /* 0x00000000a6027221 */ /* 0x000fe20000010000 */
[----:B------:R-:W-:Y:S01]  /*5360*/  FADD.FTZ R0, R145, R4 ;  /* 0x0000000491007221 */ /* 0x000fe20000010000 */
[----:B------:R-:W-:Y:S01]  /*5370*/  FADD.FTZ R4, R111, R5 ;  /* 0x000000056f047221 */ /* 0x000fe20000010000 */
[----:B------:R-:W-:Y:S01]  /*5380*/  F2FP.F16.F32.PACK_AB R166, R229, R93 ;  /* 0x0000005de5a6723e */ /* 0x000fe200000000ff */
[----:B------:R-:W-:Y:S01]  /*5390*/  FADD.FTZ R3, R191, R2 ;  /* 0x00000002bf037221 */ /* 0x000fe20000010000 */
        /* <DEDUP_REMOVED lines=98> */
[C---:B------:R-:W-:Y:S01]  /*59c0*/  F2FP.F16.F32.PACK_AB R164, R199.reuse, R194 ;  /* 0x000000c2c7a4723e */ /* 0x040fe200000000ff */
        /* <DEDUP_REMOVED lines=8> */
[C---:B------:R-:W-:Y:S01]  /*5a50*/  HMMA.16816.F32 R144, R164.reuse, R148, R48 ;  /* 0x00000094a490723c */ /* 0x040fe20000001830 */
[----:B------:R-:W-:Y:S01]  /*5a60*/  FADD.FTZ R4, R93, R4 ;  /* 0x000000045d047221 */ /* 0x000fe20000010000 */
[----:B------:R-:W-:Y:S01]  /*5a70*/  FADD.FTZ R3, R17, R3 ;  /* 0x0000000311037221 */ /* 0x000fe20000010000 */
[----:B------:R-:W-:Y:S01]  /*5a80*/  FADD.FTZ R2, R64, R2 ;  /* 0x0000000240027221 */ /* 0x000fe20000010000 */
[----:B------:R-:W-:Y:S01]  /*5a90*/  FADD.FTZ R0, R19, R0 ;  /* 0x0000000013007221 */ /* 0x000fe20000010000 */
[----:B------:R-:W-:Y:S01]  /*5aa0*/  FADD.FTZ R229, R229, R4 ;  /* 0x00000004e5e57221 */ /* 0x000fe20000010000 */
[----:B------:R-:W-:Y:S01]  /*5ab0*/  HMMA.16816.F32 R148, R164, R150, R40 ;  /* 0x00000096a494723c */ /* 0x000fe20000001828 */
[----:B------:R-:W-:Y:S01]  /*5ac0*/  FADD.FTZ R230, R230, R3 ;  /* 0x00000003e6e67221 */ /* 0x000fe20000010000 */
[----:B------:R-:W-:Y:S01]  /*5ad0*/  FADD.FTZ R231, R231, R2 ;  /* 0x00000002e7e77221 */ /* 0x000fe20000010000 */
[----:B------:R-:W-:Y:S01]  /*5ae0*/  FADD.FTZ R232, R232, R0 ;  /* 0x00000000e8e87221 */ /* 0x000fe20000010000 */
[----:B------:R-:W-:-:S02]  /*5af0*/  IADD3 R224, R217, 0x400, RZ ;  /* 0x00000400d9e07810 */ /* 0x000fc40007ffe0ff */
[C---:B------:R-:W-:Y:S01]  /*5b00*/  HMMA.16816.F32 R160, R164.reuse, R32, R36 ;  /* 0x00000020a4a0723c */ /* 0x040fe20000001824 */
[C---:B------:R-:W-:Y:S02]  /*5b10*/  IADD3 R223, R217.reuse, 0x800, RZ ;  /* 0x00000800d9df7810 */ /* 0x040fe40007ffe0ff */
[C---:B------:R-:W-:Y:S02]  /*5b20*/  IADD3 R222, R217.reuse, 0xc00, RZ ;  /* 0x00000c00d9de7810 */ /* 0x040fe40007ffe0ff */
[C---:B------:R-:W-:Y:S01]  /*5b30*/  IADD3 R221, R217.reuse, 0x1000, RZ ;  /* 0x00001000d9dd7810 */ /* 0x040fe20007ffe0ff */
[----:B------:R-:W-:Y:S01]  /*5b40*/  HMMA.16816.F32 R164, R164, R34, R8 ;  /* 0x00000022a4a4723c */ /* 0x000fe20000001808 */
[C---:B------:R-:W-:Y:S02]  /*5b50*/  IADD3 R220, R217.reuse, 0x1400, RZ ;  /* 0x00001400d9dc7810 */ /* 0x040fe40007ffe0ff */
[C---:B------:R-:W-:Y:S02]  /*5b60*/  IADD3 R219, R217.reuse, 0x1800, RZ ;  /* 0x00001800d9db7810 */ /* 0x040fe40007ffe0ff */
[----:B------:R-:W-:Y:S01]  /*5b70*/  IADD3 R218, R217, 0x1c00, RZ ;  /* 0x00001c00d9da7810 */ /* 0x000fe20007ffe0ff */
[----:B------:R-:W-:-:S03]  /*5b80*/  NOP ;  /* 0x0000000000007918 */ /* 0x000fc60000000000 */
[----:B------:R-:W-:-:S15]  /*5b90*/  @!P2 BRA `(.L_x_6) ;  /* 0x0000003400eca947 */ /* 0x000fde0003800000 */
[C---:B------:R-:W-:Y:S01]  /*5ba0*/  SHF.L.U64.HI R227, R128.reuse, 0x6, R129 ;  /* 0x0000000680e37819 */ /* 0x040fe20000010281 */
[----:B------:R-:W-:Y:S01]  /*5bb0*/  IMAD.SHL.U32 R228, R128, 0x40, RZ ;  /* 0x0000004080e47824 */ /* 0x000fe200078e00ff */
[----:B------:R-:W-:Y:S01]  /*5bc0*/  LEA.HI.SX32 R225, R225, 0xfffffffe, 0x19 ;  /* 0xfffffffee1e17811 */ /* 0x000fe200078fcaff */
[----:B------:R-:W-:Y:S01]  /*5bd0*/  IMAD.MOV.U32 R3, RZ, RZ, R139 ;  /* 0x000000ffff037224 */ /* 0x000fe200078e008b */
[----:B------:R-:W-:Y:S01]  /*5be0*/  MOV R133, R138 ;  /* 0x0000008a00857202 */ /* 0x000fe20000000f00 */
[----:B------:R-:W-:Y:S01]  /*5bf0*/  IMAD.MOV.U32 R134, RZ, RZ, R137 ;  /* 0x000000ffff867224 */ /* 0x000fe200078e0089 */
[----:B------:R-:W-:Y:S01]  /*5c00*/  MOV R135, R24 ;  /* 0x0000001800877202 */ /* 0x000fe20000000f00 */
[----:B------:R-:W-:Y:S01]  /*5c10*/  ULDC.64 UR8, c[0x0][0x248] ;  /* 0x0000920000087ab9 */ /* 0x000fe20000000a00 */
[----:B------:R-:W-:Y:S01]  /*5c20*/  ULDC UR4, c[0x0][0x2ec] ;  /* 0x0000bb0000047ab9 */ /* 0x000fe20000000800 */
[----:B------:R-:W-:Y:S02]  /*5c30*/  USHF.L.U64.HI UR14, UR8, 0x6, UR9 ;  /* 0x00000006080e7899 */ /* 0x000fe40008010209 */
[----:B------:R-:W-:Y:S01]  /*5c40*/  USHF.L.U32 UR5, UR8, 0x6, URZ ;  /* 0x0000000608057899 */ /* 0x000fe2000800063f */
[----:B------:R-:W-:Y:S01]  /*5c50*/  ULDC.64 UR12, c[0x0][0x250] ;  /* 0x00009400000c7ab9 */ /* 0x000fe20000000a00 */
[----:B------:R-:W-:Y:S01]  /*5c60*/  ULDC.64 UR6, c[0x0][0x218] ;  /* 0x0000860000067ab9 */ /* 0x000fe20000000a00 */
[----:B------:R-:W-:Y:S01]  /*5c70*/  ULDC.64 UR10, c[0x0][0x220] ;  /* 0x00008800000a7ab9 */ /* 0x000fe20000000a00 */
[----:B------:R-:W-:Y:S08]  /*5c80*/  BRA `(.L_x_7) ;  /* 0x0000000000687947 */ /* 0x000ff00003800000 */
.L_x_9:
[----:B------:R-:W2:Y:S01]  /*5c90*/  LDL.64 R234, [R1+0x8] ;  /* 0x0000080001ea7983 */ /* 0x000ea20000100a00 */
[----:B------:R-:W-:Y:S04]  /*5ca0*/  VIADD R0, R225, 0xffffffff ;  /* 0xffffffffe1007836 */ /* 0x000fe80000000000 */
[----:B------:R-:W-:Y:S01]  /*5cb0*/  IMAD.WIDE.U32 R136, R0, UR8, RZ ;  /* 0x0000000800887c25 */ /* 0x000fe2000f8e00ff */
[----:B------:R-:W-:Y:S05]  /*5cc0*/  SHF.R.S32.HI R2, RZ, 0x1f, R0 ;  /* 0x0000001fff027819 */ /* 0x000fea0000011400 */
[----:B------:R-:W-:Y:S04]  /*5cd0*/  IMAD R2, R2, UR8, RZ ;  /* 0x0000000802027c24 */ /* 0x000fe8000f8e02ff */
[----:B------:R-:W-:Y:S04]  /*5ce0*/  IMAD R2, R0, UR9, R2 ;  /* 0x0000000900027c24 */ /* 0x000fe8000f8e0202 */
[----:B------:R-:W-:Y:S01]  /*5cf0*/  IMAD.IADD R2, R137, 0x1, R2 ;  /* 0x0000000189027824 */ /* 0x000fe200078e0202 */
[----:B--2---:R-:W-:Y:S04]  /*5d00*/  LEA R0, P0, R136, R234, 0x7 ;  /* 0x000000ea88007211 */ /* 0x004fe800078038ff */
[----:B------:R-:W-:Y:S02]  /*5d10*/  LEA R172, P1, R0, UR6, 0x1 ;  /* 0x0000000600ac7c11 */ /* 0x000fe4000f8208ff */
[----:B------:R-:W-:Y:S02]  /*5d20*/  LEA.HI.X R2, R136, R251, R2, 0x7, P0 ;  /* 0x000000fb88027211 */ /* 0x000fe400000f3c02 */
[----:B------:R-:W-:Y:S02]  /*5d30*/  IADD3 R138, P0, R172, UR5, RZ ;  /* 0x00000005ac8a7c10 */ /* 0x000fe4000ff1e0ff */
[----:B------:R-:W-:Y:S02]  /*5d40*/  LEA.HI.X R173, R0, UR7, R2, 0x1, P1 ;  /* 0x0000000700ad7c11 */ /* 0x000fe400088f0c02 */
[----:B------:R-:W-:Y:S02]  /*5d50*/  IADD3 R136, P1, R138, UR5, RZ ;  /* 0x000000058a887c10 */ /* 0x000fe4000ff3e0ff */
[----:B------:R-:W-:Y:S01]  /*5d60*/  IADD3.X R139, R173, UR14, RZ, P0, !PT ;  /* 0x0000000ead8b7c10 */ /* 0x000fe200087fe4ff */
[----:B------:R-:W-:Y:S01]  /*5d70*/  @!PT LDS RZ, [RZ] ;  /* 0x00000000fffff984 */ /* 0x000fe20000000800 */
[----:B------:R-:W-:Y:S01]  /*5d80*/  @!PT LDS RZ, [RZ] ;  /* 0x00000000fffff984 */ /* 0x000fe20000000800 */
[----:B------:R-:W-:Y:S01]  /*5d90*/  @!PT LDS RZ, [RZ] ;  /* 0x00000000fffff984 */ /* 0x000fe20000000800 */
[----:B------:R1:W-:Y:S01]  /*5da0*/  LDGSTS.E.BYPASS.LTC128B.128 [R226+0x2000], desc[UR16][R172.64] ;  /* 0x02000000ace27fae */ /* 0x0003e2000b901d50 */
[----:B------:R-:W-:Y:S02]  /*5db0*/  IADD3 R174, P0, R136, UR5, RZ ;  /* 0x0000000588ae7c10 */ /* 0x000fe4000ff1e0ff */
[----:B------:R-:W-:Y:S01]  /*5dc0*/  IADD3.X R137, R139, UR14, RZ, P1, !PT ;  /* 0x0000000e8b897c10 */ /* 0x000fe20008ffe4ff */
[----:B------:R1:W-:Y:S03]  /*5dd0*/  LDGSTS.E.BYPASS.LTC128B.128 [R226+0x2800], desc[UR16][R138.64] ;  /* 0x028000008ae27fae */ /* 0x0003e6000b901d50 */
[----:B------:R-:W-:Y:S01]  /*5de0*/  IADD3.X R175, R137, UR14, RZ, P0, !PT ;  /* 0x0000000e89af7c10 */ /* 0x000fe200087fe4ff */
[----:B------:R1:W-:Y:S04]  /*5df0*/  LDGSTS.E.BYPASS.LTC128B.128 [R226+0x3000], desc[UR16][R136.64] ;  /* 0x0300000088e27fae */ /* 0x0003e8000b901d50 */
[----:B------:R1:W-:Y:S04]  /*5e00*/  LDGSTS.E.BYPASS.LTC128B.128 [R226+0x3800], desc[UR16][R174.64] ;  /* 0x03800000aee27fae */ /* 0x0003e8000b901d50 */
[----:B------:R-:W0:Y:S01]  /*5e10*/  LDGDEPBAR ;  /* 0x00000000000079af */ /* 0x000e220000000000 */
[----:B------:R-:W-:Y:S05]  /*5e20*/  BRA `(.L_x_8) ;  /* 0x0000000c00a87947 */ /* 0x000fea0003800000 */
.L_x_7:
[----:B------:R-:W2:Y:S01]  /*5e30*/  LDL.64 R10, [R1] ;  /* 0x00000000010a7983 */ /* 0x000ea20000100a00 */
[----:B------:R-:W-:Y:S01]  /*5e40*/  SHF.R.S32.HI R0, RZ, 0x1f, R225 ;  /* 0x0000001fff007819 */ /* 0x000fe200000114e1 */
[----:B------:R-:W-:Y:S04]  /*5e50*/  DEPBAR.LE SB0, 0x0 ;  /* 0x000080000000791a */ /* 0x000fe80000000000 */
[----:B------:R-:W-:Y:S01]  /*5e60*/  BAR.SYNC.DEFER_BLOCKING 0x0 ;  /* 0x0000000000007b1d */ /* 0x000fe20000010000 */
[----:B------:R-:W-:Y:S01]  /*5e70*/  IMAD R0, R0, UR12, RZ ;  /* 0x0000000c00007c24 */ /* 0x000fe2000f8e02ff */
[C---:B------:R-:W-:Y:S01]  /*5e80*/  ISETP.GT.AND P2, PT, R225.reuse, RZ, PT ;  /* 0x000000ffe100720c */ /* 0x040fe20003f44270 */
[C---:B------:R-:W-:Y:S04]  /*5e90*/  IMAD.WIDE.U32 R4, R225.reuse, UR12, RZ ;  /* 0x0000000ce1047c25 */ /* 0x040fe8000f8e00ff */
[----:B------:R-:W-:Y:S04]  /*5ea0*/  IMAD R2, R225, UR13, R0 ;  /* 0x0000000de1027c24 */ /* 0x000fe8000f8e0200 */
[----:B------:R-:W-:Y:S01]  /*5eb0*/  IMAD.IADD R2, R5, 0x1, R2 ;  /* 0x0000000105027824 */ /* 0x000fe200078e0202 */
[----:B--2---:R-:W-:Y:S04]  /*5ec0*/  LEA R0, P0, R4, R10, 0x7 ;  /* 0x0000000a04007211 */ /* 0x004fe800078038ff */
[----:B------:R-:W-:Y:S02]  /*5ed0*/  LEA R8, P1, R0, UR10, 0x1 ;  /* 0x0000000a00087c11 */ /* 0x000fe4000f8208ff */
[----:B------:R-:W-:Y:S02]  /*5ee0*/  LEA.HI.X R4, R4, R249, R2, 0x7, P0 ;  /* 0x000000f904047211 */ /* 0x000fe400000f3c02 */
[-C--:B------:R-:W-:Y:S02]  /*5ef0*/  IADD3 R6, P0, R8, R228.reuse, RZ ;  /* 0x000000e408067210 */ /* 0x080fe40007f1e0ff */
[----:B------:R-:W-:Y:S02]  /*5f00*/  LEA.HI.X R9, R0, UR11, R4, 0x1, P1 ;  /* 0x0000000b00097c11 */ /* 0x000fe400088f0c04 */
[-C--:B------:R-:W-:Y:S03]  /*5f10*/  IADD3 R4, P1, R6, R228.reuse, RZ ;  /* 0x000000e406047210 */ /* 0x080fe60007f3e0ff */
[----:B------:R-:W-:Y:S01]  /*5f20*/  @!PT LDS RZ, [RZ] ;  /* 0x00000000fffff984 */ /* 0x000fe20000000800 */
[----:B------:R-:W-:Y:S01]  /*5f30*/  @!PT LDS RZ, [RZ] ;  /* 0x00000000fffff984 */ /* 0x000fe20000000800 */
[----:B------:R-:W-:Y:S01]  /*5f40*/  @!PT LDS RZ, [RZ] ;  /* 0x00000000fffff984 */ /* 0x000fe20000000800 */
[----:B------:R-:W-:Y:S01]  /*5f50*/  LDGSTS.E.BYPASS.LTC128B.128 [R226+0x4000], desc[UR16][R8.64] ;  /* 0x0400000008e27fae */ /* 0x000fe2000b901d50 */
[--C-:B------:R-:W-:Y:S01]  /*5f60*/  IMAD.X R7, R9, 0x1, R227.reuse, P0 ;  /* 0x0000000109077824 */ /* 0x100fe200000e06e3 */
[----:B------:R-:W-:Y:S03]  /*5f70*/  IADD3 R10, P0, R4, R228, RZ ;  /* 0x000000e4040a7210 */ /* 0x000fe60007f1e0ff */
[--C-:B------:R-:W-:Y:S03]  /*5f80*/  IMAD.X R5, R7, 0x1, R227.reuse, P1 ;  /* 0x0000000107057824 */ /* 0x100fe600008e06e3 */
[----:B------:R-:W-:Y:S01]  /*5f90*/  LDGSTS.E.BYPASS.LTC128B.128 [R226+0x4800], desc[UR16][R6.64] ;  /* 0x0480000006e27fae */ /* 0x000fe2000b901d50 */
[----:B------:R-:W-:Y:S07]  /*5fa0*/  IMAD.X R11, R5, 0x1, R227, P0 ;  /* 0x00000001050b7824 */ /* 0x000fee00000e06e3 */
[----:B------:R1:W-:Y:S08]  /*5fb0*/  LDGSTS.E.BYPASS.LTC128B.128 [R226+0x5000], desc[UR16][R4.64] ;  /* 0x0500000004e27fae */ /* 0x0003f0000b901d50 */
[----:B------:R2:W-:Y:S08]  /*5fc0*/  LDGSTS.E.BYPASS.LTC128B.128 [R226+0x5800], desc[UR16][R10.64] ;  /* 0x058000000ae27fae */ /* 0x0005f0000b901d50 */
[----:B------:R-:W-:Y:S08]  /*5fd0*/  LDSM.16.M88.4 R128, [R215] ;  /* 0x00000000d780783b */ /* 0x000ff00000000200 */
[----:B------:R-:W1:Y:S08]  /*5fe0*/  LDSM.16.M88.4 R16, [R212+0x2000] ;  /* 0x00200000d410783b */ /* 0x000e700000000200 */
[----:B------:R-:W2:Y:S08]  /*5ff0*/  LDSM.16.M88.4 R124, [R215+0x1000] ;  /* 0x00100000d77c783b */ /* 0x000eb00000000200 */
[----:B------:R-:W3:Y:S08]  /*6000*/  LDSM.16.M88.4 R32, [R212+0x2400] ;  /* 0x00240000d420783b */ /* 0x000ef00000000200 */
[----:B------:R-:W0:Y:S08]  /*6010*/  LDGDEPBAR ;  /* 0x00000000000079af */ /* 0x000e300000000000 */
[----:B------:R-:W4:Y:S08]  /*6020*/  LDSM.16.M88.4 R48, [R212+0x2800] ;  /* 0x00280000d430783b */ /* 0x000f300000000200 */
[----:B------:R-:W5:Y:S01]  /*6030*/  LDSM.16.M88.4 R64, [R212+0x2c00] ;  /* 0x002c0000d440783b */ /* 0x000f620000000200 */
[-C--:B-1----:R-:W-:Y:S07]  /*6040*/  HMMA.16816.F32 R4, R128, R16.reuse, RZ ;  /* 0x000000108004723c */ /* 0x082fee00000018ff */
[----:B------:R-:W1:Y:S01]  /*6050*/  LDSM.16.M88.4 R80, [R212+0x3000] ;  /* 0x00300000d450783b */ /* 0x000e620000000200 */
[C---:B--2---:R-:W-:Y:S07]  /*6060*/  HMMA.16816.F32 R8, R124.reuse, R16, RZ ;  /* 0x000000107c08723c */ /* 0x044fee00000018ff */
[----:B------:R-:W2:Y:S01]  /*6070*/  LDSM.16.M88.4 R96, [R212+0x3400] ;  /* 0x00340000d460783b */ /* 0x000ea20000000200 */
[-C--:B------:R-:W-:Y:S06]  /*6080*/  HMMA.16816.F32 R12, R124, R18.reuse, RZ ;  /* 0x000000127c0c723c */ /* 0x080fec00000018ff */
[C---:B------:R-:W-:Y:S01]  /*6090*/  HMMA.16816.F32 R16, R128.reuse, R18, RZ ;  /* 0x000000128010723c */ /* 0x040fe200000018ff */
[----:B------:R-:W2:Y:S05]  /*60a0*/  LDSM.16.M88.4 R112, [R212+0x3800] ;  /* 0x00380000d470783b */ /* 0x000eaa0000000200 */
[-C--:B---3--:R-:W-:Y:S03]  /*60b0*/  HMMA.16816.F32 R20, R128, R32.reuse, RZ ;  /* 0x000000208014723c */ /* 0x088fe600000018ff */
[----:B------:R-:W3:Y:S03]  /*60c0*/  LDSM.16.M88.4 R136, [R212+0x3c00] ;  /* 0x003c0000d488783b */ /* 0x000ee60000000200 */
[C---:B------:R-:W-:Y:S05]  /*60d0*/  HMMA.16816.F32 R24, R124.reuse, R32, RZ ;  /* 0x000000207c18723c */ /* 0x040fea00000018ff */
[----:B------:R-:W-:Y:S01]  /*60e0*/  LDSM.16.M88.4 R172, [R216] ;  /* 0x00000000d8ac783b */ /* 0x000fe20000000200 */
[-C--:B------:R-:W-:Y:S06]  /*60f0*/  HMMA.16816.F32 R28, R124, R34.reuse, RZ ;  /* 0x000000227c1c723c */ /* 0x080fec00000018ff */
[C---:B------:R-:W-:Y:S01]  /*6100*/  HMMA.16816.F32 R32, R128.reuse, R34, RZ ;  /* 0x000000228020723c */ /* 0x040fe200000018ff */
[----:B------:R-:W3:Y:S05]  /*6110*/  LDSM.16.M88.4 R176, [R217] ;  /* 0x00000000d9b0783b */ /* 0x000eea0000000200 */
[-C--:B----4-:R-:W-:Y:S03]  /*6120*/  HMMA.16816.F32 R36, R128, R48.reuse, RZ ;  /* 0x000000308024723c */ /* 0x090fe600000018ff */
[----:B------:R-:W4:Y:S03]  /*6130*/  LDSM.16.M88.4 R180, [R216+0x1000] ;  /* 0x00100000d8b4783b */ /* 0x000f260000000200 */
[C---:B------:R-:W-:Y:S05]  /*6140*/  HMMA.16816.F32 R40, R124.reuse, R48, RZ ;  /* 0x000000307c28723c */ /* 0x040fea00000018ff */
[----:B------:R-:W4:Y:S01]  /*6150*/  LDSM.16.M88.4 R184, [R224] ;  /* 0x00000000e0b8783b */ /* 0x000f220000000200 */
[-C--:B------:R-:W-:Y:S06]  /*6160*/  HMMA.16816.F32 R44, R124, R50.reuse, RZ ;  /* 0x000000327c2c723c */ /* 0x080fec00000018ff */
[C---:B------:R-:W-:Y:S01]  /*6170*/  HMMA.16816.F32 R48, R128.reuse, R50, RZ ;  /* 0x000000328030723c */ /* 0x040fe200000018ff */
[----:B------:R-:W4:Y:S05]  /*6180*/  LDSM.16.M88.4 R188, [R223] ;  /* 0x00000000dfbc783b */ /* 0x000f2a0000000200 */
[-C--:B-----5:R-:W-:Y:S03]  /*6190*/  HMMA.16816.F32 R52, R128, R64.reuse, RZ ;  /* 0x000000408034723c */ /* 0x0a0fe600000018ff */
[----:B------:R-:W5:Y:S03]  /*61a0*/  LDSM.16.M88.4 R192, [R222] ;  /* 0x00000000dec0783b */ /* 0x000f660000000200 */
[C---:B------:R-:W-:Y:S05]  /*61b0*/  HMMA.16816.F32 R56, R124.reuse, R64, RZ ;  /* 0x000000407c38723c */ /* 0x040fea00000018ff */
[----:B------:R-:W5:Y:S01]  /*61c0*/  LDSM.16.M88.4 R196, [R221] ;  /* 0x00000000ddc4783b */ /* 0x000f620000000200 */
[-C--:B------:R-:W-:Y:S06]  /*61d0*/  HMMA.16816.F32 R60, R124, R66.reuse, RZ ;  /* 0x000000427c3c723c */ /* 0x080fec00000018ff */
[C---:B------:R-:W-:Y:S01]  /*61e0*/  HMMA.16816.F32 R64, R128.reuse, R66, RZ ;  /* 0x000000428040723c */ /* 0x040fe200000018ff */
[----:B------:R-:W5:Y:S05]  /*61f0*/  LDSM.16.M88.4 R200, [R220] ;  /* 0x00000000dcc8783b */ /* 0x000f6a0000000200 */
[-C--:B-1----:R-:W-:Y:S03]  /*6200*/  HMMA.16816.F32 R68, R128, R80.reuse, RZ ;  /* 0x000000508044723c */ /* 0x082fe600000018ff */
[----:B------:R-:W1:Y:S03]  /*6210*/  LDSM.16.M88.4 R204, [R219] ;  /* 0x00000000dbcc783b */ /* 0x000e660000000200 */
[C---:B------:R-:W-:Y:S05]  /*6220*/  HMMA.16816.F32 R72, R124.reuse, R80, RZ ;  /* 0x000000507c48723c */ /* 0x040fea00000018ff */
[----:B------:R-:W1:Y:S01]  /*6230*/  LDSM.16.M88.4 R208, [R218] ;  /* 0x00000000dad0783b */ /* 0x000e620000000200 */
[-C--:B------:R-:W-:Y:S01]  /*6240*/  HMMA.16816.F32 R76, R124, R82.reuse, RZ ;  /* 0x000000527c4c723c */ /* 0x080fe200000018ff */
[----:B------:R-:W-:Y:S05]  /*6250*/  DEPBAR.LE SB0, 0x0 ;  /* 0x000080000000791a */ /* 0x000fea0000000000 */
[C---:B------:R-:W-:Y:S01]  /*6260*/  HMMA.16816.F32 R80, R128.reuse, R82, RZ ;  /* 0x000000528050723c */ /* 0x040fe200000018ff */
[----:B------:R-:W-:Y:S05]  /*6270*/  BAR.SYNC.DEFER_BLOCKING 0x0 ;  /* 0x0000000000007b1d */ /* 0x000fea0000010000 */
[-C--:B--2---:R-:W-:Y:S06]  /*6280*/  HMMA.16816.F32 R84, R128, R96.reuse, RZ ;  /* 0x000000608054723c */ /* 0x084fec00000018ff */
[C---:B------:R-:W-:Y:S06]  /*6290*/  HMMA.16816.F32 R88, R124.reuse, R96, RZ ;  /* 0x000000607c58723c */ /* 0x040fec00000018ff */
[-C--:B------:R-:W-:Y:S06]  /*62a0*/  HMMA.16816.F32 R92, R124, R98.reuse, RZ ;  /* 0x000000627c5c723c */ /* 0x080fec00000018ff */
[C---:B------:R-:W-:Y:S06]  /*62b0*/  HMMA.16816.F32 R96, R128.reuse, R98, RZ ;  /* 0x000000628060723c */ /* 0x040fec00000018ff */
[-C--:B------:R-:W-:Y:S06]  /*62c0*/  HMMA.16816.F32 R100, R128, R112.reuse, RZ ;  /* 0x000000708064723c */ /* 0x080fec00000018ff */
[C---:B------:R-:W-:Y:S06]  /*62d0*/  HMMA.16816.F32 R104, R124.reuse, R112, RZ ;  /* 0x000000707c68723c */ /* 0x040fec00000018ff */
[-C--:B------:R-:W-:Y:S06]  /*62e0*/  HMMA.16816.F32 R108, R124, R114.reuse, RZ ;  /* 0x000000727c6c723c */ /* 0x080fec00000018ff */
[C---:B------:R-:W-:Y:S06]  /*62f0*/  HMMA.16816.F32 R112, R128.reuse, R114, RZ ;  /* 0x000000728070723c */ /* 0x040fec00000018ff */
[-C--:B---3--:R-:W-:Y:S06]  /*6300*/  HMMA.16816.F32 R116, R128, R136.reuse, RZ ;  /* 0x000000888074723c */ /* 0x088fec00000018ff */
[C---:B------:R-:W-:Y:S06]  /*6310*/  HMMA.16816.F32 R120, R124.reuse, R136, RZ ;  /* 0x000000887c78723c */ /* 0x040fec00000018ff */
[-C--:B------:R-:W-:Y:S06]  /*6320*/  HMMA.16816.F32 R124, R124, R138.reuse, RZ ;  /* 0x0000008a7c7c723c */ /* 0x080fec00000018ff */
[----:B------:R-:W-:Y:S06]  /*6330*/  HMMA.16816.F32 R128, R128, R138, RZ ;  /* 0x0000008a8080723c */ /* 0x000fec00000018ff */
[-C--:B------:R-:W-:Y:S06]  /*6340*/  HMMA.16816.F32 R4, R172, R176.reuse, R4 ;  /* 0x000000b0ac04723c */ /* 0x080fec0000001804 */
[C---:B----4-:R-:W-:Y:S06]  /*6350*/  HMMA.16816.F32 R8, R180.reuse, R176, R8 ;  /* 0x000000b0b408723c */ /* 0x050fec0000001808 */
[-C--:B------:R-:W-:Y:S06]  /*6360*/  HMMA.16816.F32 R12, R180, R178.reuse, R12 ;  /* 0x000000b2b40c723c */ /* 0x080fec000000180c */
[C---:B------:R-:W-:Y:S06]  /*6370*/  HMMA.16816.F32 R16, R172.reuse, R178, R16 ;  /* 0x000000b2ac10723c */ /* 0x040fec0000001810 */
[----:B------:R-:W-:Y:S01]  /*6380*/  FMNMX.FTZ R0, R4, R3, !PT ;  /* 0x0000000304007209 */ /* 0x000fe20007810000 */
[-C--:B------:R-:W-:Y:S04]  /*6390*/  HMMA.16816.F32 R20, R172, R184.reuse, R20 ;  /* 0x000000b8ac14723c */ /* 0x080fe80000001814 */
[----:B------:R-:W-:Y:S02]  /*63a0*/  FMNMX.FTZ R2, R6, R133, !PT ;  /* 0x0000008506027209 */ /* 0x000fe40007810000 */
[----:B------:R-:W-:Y:S01]  /*63b0*/  FMNMX.FTZ R132, R5, R0, !PT ;  /* 0x0000000005847209 */ /* 0x000fe20007810000 */
[C---:B------:R-:W-:Y:S04]  /*63c0*/  HMMA.16816.F32 R24, R180.reuse, R184, R24 ;  /* 0x000000b8b418723c */ /* 0x040fe80000001818 */
[----:B------:R-:W-:Y:S02]  /*63d0*/  FMNMX.FTZ R0, R7, R2, !PT ;  /* 0x0000000207007209 */ /* 0x000fe40007810000 */
[-C--:B------:R-:W-:Y:S05]  /*63e0*/  HMMA.16816.F32 R28, R180, R186.reuse, R28 ;  /* 0x000000bab41c723c */ /* 0x080fea000000181c */
[----:B------:R-:W-:Y:S01]  /*63f0*/  FMNMX.FTZ R2, R16, R132, !PT ;  /* 0x0000008410027209 */ /* 0x000fe20007810000 */
[C---:B------:R-:W-:Y:S05]  /*6400*/  HMMA.16816.F32 R32, R172.reuse, R186, R32 ;  /* 0x000000baac20723c */ /* 0x040fea0000001820 */
[----:B------:R-:W-:Y:S01]  /*6410*/  FMNMX.FTZ R132, R8, R134, !PT ;  /* 0x0000008608847209 */ /* 0x000fe20007810000 */
        /* <DEDUP_REMOVED lines=8> */
[-C--:B-----5:R-:W-:Y:S05]  /*64a0*/  HMMA.16816.F32 R52, R172, R192.reuse, R52 ;  /* 0x000000c0ac34723c */ /* 0x0a0fea0000001834 */
        /* <DEDUP_REMOVED lines=23> */
[-C--:B-1----:R-:W-:Y:S05]  /*6620*/  HMMA.16816.F32 R100, R172, R204.reuse, R100 ;  /* 0x000000ccac64723c */ /* 0x082fea0000001864 */
        /* <DEDUP_REMOVED lines=13> */
[----:B------:R-:W-:Y:S05]  /*6700*/  HMMA.16816.F32 R128, R172, R210, R128 ;  /* 0x000000d2ac80723c */ /* 0x000fea0000001880 */
[----:B------:R-:W-:Y:S02]  /*6710*/  FMNMX.FTZ R2, R28, R2, !PT ;  /* 0x000000021c027209 */ /* 0x000fe40007810000 */
[----:B------:R-:W-:Y:S04]  /*6720*/  FMNMX.FTZ R132, R38, R132, !PT ;  /* 0x0000008426847209 */ /* 0x000fe80007810000 */
[----:B------:R-:W-:Y:S02]  /*6730*/  FMNMX.FTZ R176, R37, R176, !PT ;  /* 0x000000b025b07209 */ /* 0x000fe40007810000 */
        /* <DEDUP_REMOVED lines=87> */
[----:B------:R-:W-:Y:S01]  /*6cb0*/  FMNMX.FTZ R176, R129, R176, !PT ;  /* 0x000000b081b07209 */ /* 0x000fe20007810000 */
[----:B------:R-:W-:Y:S06]  /*6cc0*/  @P2 BRA `(.L_x_9) ;  /* 0xffffffec00f02947 */ /* 0x000fec000383ffff */
.L_x_8:
[----:B-1----:R-:W-:Y:S01]  /*6cd0*/  SHFL.BFLY PT, R139, R176, 0x2, 0x1f ;  /* 0x0c401f00b08b7f89 */ /* 0x002fe200000e0000 */
[----:B------:R-:W-:Y:S02]  /*6ce0*/  FMNMX.FTZ R136, R131, R177, !PT ;  /* 0x000000b183887209 */ /* 0x000fe40007810000 */
[----:B------:R-:W-:Y:S02]  /*6cf0*/  FMNMX.FTZ R0, R122, R178, !PT ;  /* 0x000000b27a007209 */ /* 0x000fe40007810000 */
[----:B------:R-:W-:Y:S03]  /*6d00*/  FMNMX.FTZ R2, R121, R132, !PT ;  /* 0x0000008479027209 */ /* 0x000fe60007810000 */
[----:B------:R-:W-:Y:S01]  /*6d10*/  SHFL.BFLY PT, R172, R136, 0x2, 0x1f ;  /* 0x0c401f0088ac7f89 */ /* 0x000fe200000e0000 */
[----:B------:R-:W-:Y:S02]  /*6d20*/  FMNMX.FTZ R0, R123, R0, !PT ;  /* 0x000000007b007209 */ /* 0x000fe40007810000 */
[----:B------:R-:W-:Y:S02]  /*6d30*/  FMNMX.FTZ R2, R124, R2, !PT ;  /* 0x000000027c027209 */ /* 0x000fe40007810000 */
[----:B------:R-:W-:Y:S02]  /*6d40*/  FMNMX.FTZ R0, R126, R0, !PT ;  /* 0x000000007e007209 */ /* 0x000fe40007810000 */
[----:B------:R-:W-:Y:S02]  /*6d50*/  FMNMX.FTZ R132, R125, R2, !PT ;  /* 0x000000027d847209 */ /* 0x000fe40007810000 */
[----:B------:R-:W-:Y:S02]  /*6d60*/  FMNMX.FTZ R0, R127, R0, !PT ;  /* 0x000000007f007209 */ /* 0x000fe40007810000 */
[----:B------:R-:W-:Y:S01]  /*6d70*/  IADD3 R225, R225, -0x1, RZ ;  /* 0xffffffffe1e17810 */ /* 0x000fe20007ffe0ff */
[----:B------:R-:W-:Y:S08]  /*6d80*/  SHFL.BFLY PT, R137, R132, 0x2, 0x1f ;  /* 0x0c401f0084897f89 */ /* 0x000ff000000e0000 */
[----:B------:R-:W1:Y:S02]  /*6d90*/  SHFL.BFLY PT, R2, R0, 0x2, 0x1f ;  /* 0x0c401f0000027f89 */ /* 0x000e6400000e0000 */
[----:B-1----:R-:W-:Y:S02]  /*6da0*/  FMNMX.FTZ R2, R0, R2, !PT ;  /* 0x0000000200027209 */ /* 0x002fe40007810000 */
[----:B------:R-:W-:Y:S02]  /*6db0*/  FMNMX.FTZ R136, R136, R172, !PT ;  /* 0x000000ac88887209 */ /* 0x000fe40007810000 */
[----:B------:R-:W-:Y:S02]  /*6dc0*/  FMNMX.FTZ R139, R176, R139, !PT ;  /* 0x0000008bb08b7209 */ /* 0x000fe40007810000 */
[----:B------:R-:W-:Y:S01]  /*6dd0*/  FMNMX.FTZ R137, R132, R137, !PT ;  /* 0x0000008984897209 */ /* 0x000fe20007810000 */
[----:B------:R-:W-:Y:S08]  /*6de0*/  SHFL.BFLY PT, R172, R136, 0x1, 0x1f ;  /* 0x0c201f0088ac7f89 */ /* 0x000ff000000e0000 */
[----:B------:R-:W1:Y:S08]  /*6df0*/  SHFL.BFLY PT, R138, R139, 0x1, 0x1f ;  /* 0x0c201f008b8a7f89 */ /* 0x000e7000000e0000 */
[----:B------:R-:W2:Y:S08]  /*6e00*/  SHFL.BFLY PT, R173, R137, 0x1, 0x1f ;  /* 0x0c201f0089ad7f89 */ /* 0x000eb000000e0000 */
[----:B------:R-:W3:Y:S01]  /*6e10*/  SHFL.BFLY PT, R132, R2, 0x1, 0x1f ;  /* 0x0c201f0002847f89 */ /* 0x000ee200000e0000 */
[----:B-1----:R-:W-:Y:S02]  /*6e20*/  FMNMX.FTZ R139, R139, R138, !PT ;  /* 0x0000008a8b8b7209 */ /* 0x002fe40007810000 */
[----:B------:R-:W-:Y:S02]  /*6e30*/  FMNMX.FTZ R138, R136, R172, !PT ;  /* 0x000000ac888a7209 */ /* 0x000fe40007810000 */
[C---:B------:R-:W-:Y:S01]  /*6e40*/  FSETP.NEU.FTZ.AND P0, PT, R139.reuse, -INF , PT ;  /* 0xff8000008b00780b */ /* 0x040fe20003f1d000 */
[----:B------:R-:W-:Y:S01]  /*6e50*/  FADD.FTZ R0, -R139, R3 ;  /* 0x000000038b007221 */ /* 0x000fe20000010100 */
[----:B--2---:R-:W-:Y:S03]  /*6e60*/  FMNMX.FTZ R137, R137, R173, !PT ;  /* 0x000000ad89897209 */ /* 0x004fe60007810000 */
[----:B------:R-:W-:Y:S01]  /*6e70*/  FMUL.FTZ R3, R0, UR4 ;  /* 0x0000000400037c20 */ /* 0x000fe20008410000 */
[----:B------:R-:W-:Y:S03]  /*6e80*/  FADD.FTZ R0, -R138, R133 ;  /* 0x000000858a007221 */ /* 0x000fe60000010100 */
[----:B------:R1:W2:Y:S02]  /*6e90*/  MUFU.EX2 R136, R3 ;  /* 0x0000000300887308 */ /* 0x0002a40000000800 */
[----:B-1----:R-:W-:Y:S01]  /*6ea0*/  FMUL.FTZ R3, R0, UR4 ;  /* 0x0000000400037c20 */ /* 0x002fe20008410000 */
[----:B------:R-:W-:Y:S01]  /*6eb0*/  FADD.FTZ R0, -R137, R134 ;  /* 0x0000008689007221 */ /* 0x000fe20000010100 */
[----:B------:R-:W-:Y:S06]  /*6ec0*/  FMUL.FTZ R134, R138, UR4 ;  /* 0x000000048a867c20 */ /* 0x000fec0008410000 */
[----:B------:R3:W1:Y:S02]  /*6ed0*/  MUFU.EX2 R133, R3 ;  /* 0x0000000300857308 */ /* 0x0006640000000800 */
[----:B---3--:R-:W-:Y:S01]  /*6ee0*/  FMNMX.FTZ R3, R2, R132, !PT ;  /* 0x0000008402037209 */ /* 0x008fe20007810000 */
[----:B------:R-:W-:Y:S01]  /*6ef0*/  FMUL.FTZ R132, R139, UR4 ;  /* 0x000000048b847c20 */ /* 0x000fe20008410000 */
[----:B------:R-:W-:Y:S03]  /*6f00*/  FMUL.FTZ R2, R0, UR4 ;  /* 0x0000000400027c20 */ /* 0x000fe60008410000 */
[C---:B------:R-:W-:Y:S01]  /*6f10*/  FMUL.FTZ R172, R3.reuse, UR4 ;  /* 0x0000000403ac7c20 */ /* 0x040fe20008410000 */
[----:B------:R-:W-:Y:S01]  /*6f20*/  FSEL R132, R132, RZ, P0 ;  /* 0x000000ff84847208 */ /* 0x000fe20000000000 */
[----:B------:R-:W-:Y:S01]  /*6f30*/  FADD.FTZ R0, -R3, R135 ;  /* 0x0000008703007221 */ /* 0x000fe20000010100 */
[----:B------:R-:W-:Y:S01]  /*6f40*/  MUFU.EX2 R2, R2 ;  /* 0x0000000200027308 */ /* 0x000fe20000000800 */
[----:B------:R-:W-:Y:S01]  /*6f50*/  FSETP.NEU.FTZ.AND P0, PT, R138, -INF , PT ;  /* 0xff8000008a00780b */ /* 0x000fe20003f1d000 */
[----:B------:R-:W-:Y:S01]  /*6f60*/  FMUL.FTZ R135, R137, UR4 ;  /* 0x0000000489877c20 */ /* 0x000fe20008410000 */
[--C-:B------:R-:W-:Y:S01]  /*6f70*/  FFMA.FTZ R20, R20, UR4, -R132.reuse ;  /* 0x0000000414147c23 */ /* 0x100fe20008010884 */
[--C-:B------:R-:W-:Y:S01]  /*6f80*/  FFMA.FTZ R21, R21, UR4, -R132.reuse ;  /* 0x0000000415157c23 */ /* 0x100fe20008010884 */
[--C-:B------:R-:W-:Y:S01]  /*6f90*/  FFMA.FTZ R48, R48, UR4, -R132.reuse ;  /* 0x0000000430307c23 */ /* 0x100fe20008010884 */
[--C-:B------:R-:W-:Y:S01]  /*6fa0*/  FFMA.FTZ R49, R49, UR4, -R132.reuse ;  /* 0x0000000431317c23 */ /* 0x100fe20008010884 */
[--C-:B------:R-:W-:Y:S03]  /*6fb0*/  FFMA.FTZ R52, R52, UR4, -R132.reuse ;  /* 0x0000000434347c23 */ /* 0x100fe60008010884 */
[----:B------:R-:W-:Y:S01]  /*6fc0*/  MUFU.EX2 R190, R20 ;  /* 0x0000001400be7308 */ /* 0x000fe20000000800 */
[--C-:B------:R-:W-:Y:S01]  /*6fd0*/  FFMA.FTZ R53, R53, UR4, -R132.reuse ;  /* 0x0000000435357c23 */ /* 0x100fe20008010884 */
[----:B------:R-:W-:Y:S01]  /*6fe0*/  FSEL R134, R134, RZ, P0 ;  /* 0x000000ff86867208 */ /* 0x000fe20000000000 */
[--C-:B------:R-:W-:Y:S01]  /*6ff0*/  FFMA.FTZ R16, R16, UR4, -R132.reuse ;  /* 0x0000000410107c23 */ /* 0x100fe20008010884 */
[--C-:B------:R-:W-:Y:S01]  /*7000*/  FFMA.FTZ R17, R17, UR4, -R132.reuse ;  /* 0x0000000411117c23 */ /* 0x100fe20008010884 */
[----:B------:R-:W-:Y:S01]  /*7010*/  FSETP.NEU.FTZ.AND P0, PT, R137, -INF , PT ;  /* 0xff8000008900780b */ /* 0x000fe20003f1d000 */
[----:B------:R-:W-:Y:S01]  /*7020*/  FFMA.FTZ R36, R36, UR4, -R132 ;  /* 0x0000000424247c23 */ /* 0x000fe20008010884 */
[--C-:B------:R-:W-:Y:S03]  /*7030*/  FFMA.FTZ R22, R22, UR4, -R134.reuse ;  /* 0x0000000416167c23 */ /* 0x100fe60008010886 */
[----:B------:R-:W-:Y:S01]  /*7040*/  MUFU.EX2 R197, R21 ;  /* 0x0000001500c57308 */ /* 0x000fe20000000800 */
[--C-:B------:R-:W-:Y:S01]  /*7050*/  FFMA.FTZ R23, R23, UR4, -R134.reuse ;  /* 0x0000000417177c23 */ /* 0x100fe20008010886 */
[--C-:B------:R-:W-:Y:S01]  /*7060*/  FFMA.FTZ R50, R50, UR4, -R134.reuse ;  /* 0x0000000432327c23 */ /* 0x100fe20008010886 */
[--C-:B------:R-:W-:Y:S01]  /*7070*/  FFMA.FTZ R51, R51, UR4, -R134.reuse ;  /* 0x0000000433337c23 */ /* 0x100fe20008010886 */
[--C-:B------:R-:W-:Y:S01]  /*7080*/  FFMA.FTZ R54, R54, UR4, -R134.reuse ;  /* 0x0000000436367c23 */ /* 0x100fe20008010886 */
[--C-:B------:R-:W-:Y:S01]  /*7090*/  FFMA.FTZ R55, R55, UR4, -R134.reuse ;  /* 0x0000000437377c23 */ /* 0x100fe20008010886 */
[----:B------:R-:W-:Y:S01]  /*70a0*/  FSEL R135, R135, RZ, P0 ;  /* 0x000000ff87877208 */ /* 0x000fe20000000000 */
[--C-:B------:R-:W-:Y:S03]  /*70b0*/  FFMA.FTZ R18, R18, UR4, -R134.reuse ;  /* 0x0000000412127c23 */ /* 0x100fe60008010886 */
[----:B------:R-:W-:Y:S01]  /*70c0*/  MUFU.EX2 R189, R22 ;  /* 0x0000001600bd7308 */ /* 0x000fe20000000800 */
[----:B------:R-:W-:Y:S01]  /*70d0*/  FFMA.FTZ R19, R19, UR4, -R134 ;  /* 0x0000000413137c23 */ /* 0x000fe20008010886 */
[----:B------:R-:W-:Y:S01]  /*70e0*/  FSETP.NEU.FTZ.AND P0, PT, R3, -INF , PT ;  /* 0xff8000000300780b */ /* 0x000fe20003f1d000 */
[--C-:B------:R-:W-:Y:S01]  /*70f0*/  FFMA.FTZ R44, R44, UR4, -R135.reuse ;  /* 0x000000042c2c7c23 */ /* 0x100fe20008010887 */
[--C-:B------:R-:W-:Y:S01]  /*7100*/  FFMA.FTZ R45, R45, UR4, -R135.reuse ;  /* 0x000000042d2d7c23 */ /* 0x100fe20008010887 */
[----:B------:R-:W-:Y:S01]  /*7110*/  FFMA.FTZ R37, R37, UR4, -R132 ;  /* 0x0000000425257c23 */ /* 0x000fe20008010884 */
[----:B------:R-:W-:Y:S01]  /*7120*/  FSEL R172, R172, RZ, P0 ;  /* 0x000000ffacac7208 */ /* 0x000fe20000000000 */
[--C-:B------:R-:W-:Y:S03]  /*7130*/  FFMA.FTZ R38, R38, UR4, -R134.reuse ;  /* 0x0000000426267c23 */ /* 0x100fe60008010886 */
[----:B------:R3:W-:Y:S01]  /*7140*/  MUFU.EX2 R194, R23 ;  /* 0x0000001700c27308 */ /* 0x0007e20000000800 */
[----:B------:R-:W-:Y:S01]  /*7150*/  FFMA.FTZ R39, R39, UR4, -R134 ;  /* 0x0000000427277c23 */ /* 0x000fe20008010886 */
[--C-:B------:R-:W-:Y:S01]  /*7160*/  FFMA.FTZ R40, R40, UR4, -R135.reuse ;  /* 0x0000000428287c23 */ /* 0x100fe20008010887 */
[--C-:B------:R-:W-:Y:S01]  /*7170*/  FFMA.FTZ R46, R46, UR4, -R172.reuse ;  /* 0x000000042e2e7c23 */ /* 0x100fe200080108ac */
[--C-:B------:R-:W-:Y:S01]  /*7180*/  FFMA.FTZ R47, R47, UR4, -R172.reuse ;  /* 0x000000042f2f7c23 */ /* 0x100fe200080108ac */
[--C-:B------:R-:W-:Y:S01]  /*7190*/  FFMA.FTZ R41, R41, UR4, -R135.reuse ;  /* 0x0000000429297c23 */ /* 0x100fe20008010887 */
[--C-:B------:R-:W-:Y:S01]  /*71a0*/  FFMA.FTZ R42, R42, UR4, -R172.reuse ;  /* 0x000000042a2a7c23 */ /* 0x100fe200080108ac */
[--C-:B------:R-:W-:Y:S03]  /*71b0*/  FFMA.FTZ R43, R43, UR4, -R172.reuse ;  /* 0x000000042b2b7c23 */ /* 0x100fe600080108ac */
[----:B------:R-:W-:Y:S01]  /*71c0*/  MUFU.EX2 R208, R44 ;  /* 0x0000002c00d07308 */ /* 0x000fe20000000800 */
[--C-:B------:R-:W-:Y:S01]  /*71d0*/  FFMA.FTZ R24, R24, UR4, -R135.reuse ;  /* 0x0000000418187c23 */ /* 0x100fe20008010887 */
[--C-:B------:R-:W-:Y:S01]  /*71e0*/  FFMA.FTZ R25, R25, UR4, -R135.reuse ;  /* 0x0000000419197c23 */ /* 0x100fe20008010887 */
[--C-:B------:R-:W-:Y:S01]  /*71f0*/  FFMA.FTZ R26, R26, UR4, -R172.reuse ;  /* 0x000000041a1a7c23 */ /* 0x100fe200080108ac */
[--C-:B------:R-:W-:Y:S01]  /*7200*/  FFMA.FTZ R27, R27, UR4, -R172.reuse ;  /* 0x000000041b1b7c23 */ /* 0x100fe200080108ac */
[--C-:B------:R-:W-:Y:S01]  /*7210*/  FFMA.FTZ R28, R28, UR4, -R135.reuse ;  /* 0x000000041c1c7c23 */ /* 0x100fe20008010887 */
[--C-:B------:R-:W-:Y:S01]  /*7220*/  FFMA.FTZ R29, R29, UR4, -R135.reuse ;  /* 0x000000041d1d7c23 */ /* 0x100fe20008010887 */
[--C-:B------:R-:W-:Y:S03]  /*7230*/  FFMA.FTZ R30, R30, UR4, -R172.reuse ;  /* 0x000000041e1e7c23 */ /* 0x100fe600080108ac */
[----:B------:R-:W-:Y:S01]  /*7240*/  MUFU.EX2 R235, R45 ;  /* 0x0000002d00eb7308 */ /* 0x000fe20000000800 */
[----:B---3--:R-:W3:Y:S01]  /*7250*/  LDSM.16.MT88.4 R20, [R213+0x4000] ;  /* 0x00400000d514783b */ /* 0x008ee20000004200 */
[----:B------:R-:W-:Y:S01]  /*7260*/  FFMA.FTZ R31, R31, UR4, -R172 ;  /* 0x000000041f1f7c23 */ /* 0x000fe200080108ac */
[--C-:B------:R-:W-:Y:S01]  /*7270*/  FFMA.FTZ R32, R32, UR4, -R132.reuse ;  /* 0x0000000420207c23 */ /* 0x100fe20008010884 */
[----:B------:R-:W-:Y:S01]  /*7280*/  FFMA.FTZ R33, R33, UR4, -R132 ;  /* 0x0000000421217c23 */ /* 0x000fe20008010884 */
[--C-:B------:R-:W-:Y:S01]  /*7290*/  FFMA.FTZ R34, R34, UR4, -R134.reuse ;  /* 0x0000000422227c23 */ /* 0x100fe20008010886 */
[--C-:B------:R-:W-:Y:S01]  /*72a0*/  FFMA.FTZ R35, R35, UR4, -R134.reuse ;  /* 0x0000000423237c23 */ /* 0x100fe20008010886 */
[--C-:B------:R-:W-:Y:S03]  /*72b0*/  FFMA.FTZ R71, R71, UR4, -R134.reuse ;  /* 0x0000000447477c23 */ /* 0x100fe60008010886 */
[----:B------:R-:W-:Y:S01]  /*72c0*/  MUFU.EX2 R211, R46 ;  /* 0x0000002e00d37308 */ /* 0x000fe20000000800 */
[----:B------:R-:W-:Y:S01]  /*72d0*/  FFMA.FTZ R82, R82, UR4, -R134 ;  /* 0x0000000452527c23 */ /* 0x000fe20008010886 */
[--C-:B------:R-:W-:Y:S01]  /*72e0*/  FFMA.FTZ R73, R73, UR4, -R135.reuse ;  /* 0x0000000449497c23 */ /* 0x100fe20008010887 */
[--C-:B------:R-:W-:Y:S01]  /*72f0*/  FFMA.FTZ R76, R76, UR4, -R135.reuse ;  /* 0x000000044c4c7c23 */ /* 0x100fe20008010887 */
[--C-:B------:R-:W-:Y:S01]  /*7300*/  FFMA.FTZ R4, R4, UR4, -R132.reuse ;  /* 0x0000000404047c23 */ /* 0x100fe20008010884 */
[----:B------:R-:W-:Y:S01]  /*7310*/  FFMA.FTZ R5, R5, UR4, -R132 ;  /* 0x0000000405057c23 */ /* 0x000fe20008010884 */
[--C-:B------:R-:W-:Y:S01]  /*7320*/  FFMA.FTZ R6, R6, UR4, -R134.reuse ;  /* 0x0000000406067c23 */ /* 0x100fe20008010886 */
[----:B------:R-:W-:Y:S03]  /*7330*/  FFMA.FTZ R7, R7, UR4, -R134 ;  /* 0x0000000407077c23 */ /* 0x000fe60008010886 */
[----:B------:R4:W-:Y:S01]  /*7340*/  MUFU.EX2 R237, R47 ;  /* 0x0000002f00ed7308 */ /* 0x0009e20000000800 */
[----:B------:R-:W-:Y:S01]  /*7350*/  FMUL.FTZ R0, R0, UR4 ;  /* 0x0000000400007c20 */ /* 0x000fe20008410000 */
[--C-:B------:R-:W-:Y:S01]  /*7360*/  FFMA.FTZ R8, R8, UR4, -R135.reuse ;  /* 0x0000000408087c23 */ /* 0x100fe20008010887 */
[--C-:B------:R-:W-:Y:S01]  /*7370*/  FFMA.FTZ R9, R9, UR4, -R135.reuse ;  /* 0x0000000409097c23 */ /* 0x100fe20008010887 */
[--C-:B------:R-:W-:Y:S01]  /*7380*/  FFMA.FTZ R10, R10, UR4, -R172.reuse ;  /* 0x000000040a0a7c23 */ /* 0x100fe200080108ac */
[--C-:B------:R-:W-:Y:S01]  /*7390*/  FFMA.FTZ R11, R11, UR4, -R172.reuse ;  /* 0x000000040b0b7c23 */ /* 0x100fe200080108ac */
[--C-:B------:R-:W-:Y:S01]  /*73a0*/  FFMA.FTZ R12, R12, UR4, -R135.reuse ;  /* 0x000000040c0c7c23 */ /* 0x100fe20008010887 */
[--C-:B------:R-:W-:Y:S03]  /*73b0*/  FFMA.FTZ R13, R13, UR4, -R135.reuse ;  /* 0x000000040d0d7c23 */ /* 0x100fe60008010887 */
[----:B------:R2:W-:Y:S01]  /*73c0*/  MUFU.EX2 R177, R4 ;  /* 0x0000000400b17308 */ /* 0x0005e20000000800 */
[--C-:B------:R-:W-:Y:S01]  /*73d0*/  FFMA.FTZ R14, R14, UR4, -R172.reuse ;  /* 0x000000040e0e7c23 */ /* 0x100fe200080108ac */
[----:B------:R-:W-:Y:S01]  /*73e0*/  FFMA.FTZ R15, R15, UR4, -R172 ;  /* 0x000000040f0f7c23 */ /* 0x000fe200080108ac */
[----:B------:R-:W-:Y:S01]  /*73f0*/  FFMA.FTZ R67, R67, UR4, -R134 ;  /* 0x0000000443437c23 */ /* 0x000fe20008010886 */
[--C-:B------:R-:W-:Y:S01]  /*7400*/  FFMA.FTZ R64, R64, UR4, -R132.reuse ;  /* 0x0000000440407c23 */ /* 0x100fe20008010884 */
[----:B------:R-:W-:Y:S01]  /*7410*/  FFMA.FTZ R65, R65, UR4, -R132 ;  /* 0x0000000441417c23 */ /* 0x000fe20008010884 */
[----:B------:R-:W-:Y:S01]  /*7420*/  FFMA.FTZ R66, R66, UR4, -R134 ;  /* 0x0000000442427c23 */ /* 0x000fe20008010886 */
[--C-:B------:R-:W-:Y:S03]  /*7430*/  FFMA.FTZ R59, R59, UR4, -R172.reuse ;  /* 0x000000043b3b7c23 */ /* 0x100fe600080108ac */
[----:B------:R5:W3:Y:S01]  /*7440*/  MUFU.EX2 R179, R5 ;  /* 0x0000000500b37308 */ /* 0x000ae20000000800 */
[----:B----4-:R-:W4:Y:S01]  /*7450*/  LDSM.16.MT88.4 R44, [R214+0x4000] ;  /* 0x00400000d62c783b */ /* 0x010f220000004200 */
[--C-:B------:R-:W-:Y:S01]  /*7460*/  FFMA.FTZ R60, R60, UR4, -R135.reuse ;  /* 0x000000043c3c7c23 */ /* 0x100fe20008010887 */
[--C-:B------:R-:W-:Y:S01]  /*7470*/  FFMA.FTZ R61, R61, UR4, -R135.reuse ;  /* 0x000000043d3d7c23 */ /* 0x100fe20008010887 */
[--C-:B------:R-:W-:Y:S01]  /*7480*/  FFMA.FTZ R62, R62, UR4, -R172.reuse ;  /* 0x000000043e3e7c23 */ /* 0x100fe200080108ac */
[--C-:B------:R-:W-:Y:S01]  /*7490*/  FFMA.FTZ R63, R63, UR4, -R172.reuse ;  /* 0x000000043f3f7c23 */ /* 0x100fe200080108ac */
[--C-:B------:R-:W-:Y:S01]  /*74a0*/  FFMA.FTZ R56, R56, UR4, -R135.reuse ;  /* 0x0000000438387c23 */ /* 0x100fe20008010887 */
[--C-:B------:R-:W-:Y:S03]  /*74b0*/  FFMA.FTZ R57, R57, UR4, -R135.reuse ;  /* 0x0000000439397c23 */ /* 0x100fe60008010887 */
[----:B------:R1:W-:Y:S01]  /*74c0*/  MUFU.EX2 R175, R6 ;  /* 0x0000000600af7308 */ /* 0x0003e20000000800 */
[----:B--2---:R-:W-:Y:S01]  /*74d0*/  FMUL.FTZ R4, R136, R144 ;  /* 0x0000009088047220 */ /* 0x004fe20000410000 */
[----:B------:R-:W-:Y:S01]  /*74e0*/  FFMA.FTZ R58, R58, UR4, -R172 ;  /* 0x000000043a3a7c23 */ /* 0x000fe200080108ac */
[--C-:B------:R-:W-:Y:S01]  /*74f0*/  FFMA.FTZ R68, R68, UR4, -R132.reuse ;  /* 0x0000000444447c23 */ /* 0x100fe20008010884 */
[----:B------:R-:W-:Y:S01]  /*7500*/  FFMA.FTZ R69, R69, UR4, -R132 ;  /* 0x0000000445457c23 */ /* 0x000fe20008010884 */
[----:B------:R-:W-:Y:S01]  /*7510*/  FFMA.FTZ R70, R70, UR4, -R134 ;  /* 0x0000000446467c23 */ /* 0x000fe20008010886 */
[--C-:B------:R-:W-:Y:S01]  /*7520*/  FFMA.FTZ R80, R80, UR4, -R132.reuse ;  /* 0x0000000450507c23 */ /* 0x100fe20008010884 */
[----:B------:R-:W-:Y:S03]  /*7530*/  FFMA.FTZ R81, R81, UR4, -R132 ;  /* 0x0000000451517c23 */ /* 0x000fe60008010884 */
[----:B------:R2:W4:Y:S01]  /*7540*/  MUFU.EX2 R178, R7 ;  /* 0x0000000700b27308 */ /* 0x0005220000000800 */
[----:B-----5:R-:W-:Y:S01]  /*7550*/  FMUL.FTZ R5, R136, R145 ;  /* 0x0000009188057220 */ /* 0x020fe20000410000 */
[----:B------:R-:W-:Y:S01]  /*7560*/  FFMA.FTZ R83, R83, UR4, -R134 ;  /* 0x0000000453537c23 */ /* 0x000fe20008010886 */
[--C-:B------:R-:W-:Y:S01]  /*7570*/  FFMA.FTZ R72, R72, UR4, -R135.reuse ;  /* 0x0000000448487c23 */ /* 0x100fe20008010887 */
[--C-:B------:R-:W-:Y:S01]  /*7580*/  FFMA.FTZ R74, R74, UR4, -R172.reuse ;  /* 0x000000044a4a7c23 */ /* 0x100fe200080108ac */
[--C-:B------:R-:W-:Y:S01]  /*7590*/  FFMA.FTZ R75, R75, UR4, -R172.reuse ;  /* 0x000000044b4b7c23 */ /* 0x100fe200080108ac */
[--C-:B------:R-:W-:Y:S01]  /*75a0*/  FFMA.FTZ R77, R77, UR4, -R135.reuse ;  /* 0x000000044d4d7c23 */ /* 0x100fe20008010887 */
[--C-:B------:R-:W-:Y:S03]  /*75b0*/  FFMA.FTZ R78, R78, UR4, -R172.reuse ;  /* 0x000000044e4e7c23 */ /* 0x100fe600080108ac */
[----:B------:R5:W-:Y:S01]  /*75c0*/  MUFU.EX2 R195, R16 ;  /* 0x0000001000c37308 */ /* 0x000be20000000800 */
[----:B-1----:R-:W-:Y:S01]  /*75d0*/  FMUL.FTZ R6, R133, R146 ;  /* 0x0000009285067220 */ /* 0x002fe20000410000 */
[----:B------:R-:W-:Y:S01]  /*75e0*/  FFMA.FTZ R79, R79, UR4, -R172 ;  /* 0x000000044f4f7c23 */ /* 0x000fe200080108ac */
[--C-:B------:R-:W-:Y:S01]  /*75f0*/  FFMA.FTZ R84, R84, UR4, -R132.reuse ;  /* 0x0000000454547c23 */ /* 0x100fe20008010884 */
[----:B------:R-:W-:Y:S01]  /*7600*/  FFMA.FTZ R85, R85, UR4, -R132 ;  /* 0x0000000455557c23 */ /* 0x000fe20008010884 */
[--C-:B------:R-:W-:Y:S01]  /*7610*/  FFMA.FTZ R86, R86, UR4, -R134.reuse ;  /* 0x0000000456567c23 */ /* 0x100fe20008010886 */
[----:B------:R-:W-:Y:S01]  /*7620*/  FFMA.FTZ R87, R87, UR4, -R134 ;  /* 0x0000000457577c23 */ /* 0x000fe20008010886 */
[--C-:B------:R-:W-:Y:S03]  /*7630*/  FFMA.FTZ R96, R96, UR4, -R132.reuse ;  /* 0x0000000460607c23 */ /* 0x100fe60008010884 */
[----:B------:R1:W4:Y:S01]  /*7640*/  MUFU.EX2 R203, R17 ;  /* 0x0000001100cb7308 */ /* 0x0003220000000800 */
[----:B--2---:R-:W-:Y:S01]  /*7650*/  FMUL.FTZ R7, R133, R147 ;  /* 0x0000009385077220 */ /* 0x004fe20000410000 */
[----:B------:R-:W-:Y:S01]  /*7660*/  FFMA.FTZ R97, R97, UR4, -R132 ;  /* 0x0000000461617c23 */ /* 0x000fe20008010884 */
[--C-:B------:R-:W-:Y:S01]  /*7670*/  FFMA.FTZ R98, R98, UR4, -R134.reuse ;  /* 0x0000000462627c23 */ /* 0x100fe20008010886 */
[----:B------:R-:W-:Y:S01]  /*7680*/  FFMA.FTZ R99, R99, UR4, -R134 ;  /* 0x0000000463637c23 */ /* 0x000fe20008010886 */
[--C-:B------:R-:W-:Y:S01]  /*7690*/  FFMA.FTZ R88, R88, UR4, -R135.reuse ;  /* 0x0000000458587c23 */ /* 0x100fe20008010887 */
[--C-:B------:R-:W-:Y:S01]  /*76a0*/  FFMA.FTZ R89, R89, UR4, -R135.reuse ;  /* 0x0000000459597c23 */ /* 0x100fe20008010887 */
[--C-:B------:R-:W-:Y:S03]  /*76b0*/  FFMA.FTZ R90, R90, UR4, -R172.reuse ;  /* 0x000000045a5a7c23 */ /* 0x100fe600080108ac */
[----:B------:R2:W-:Y:S01]  /*76c0*/  MUFU.EX2 R192, R18 ;  /* 0x0000001200c07308 */ /* 0x0005e20000000800 */
[----:B-----5:R-:W-:Y:S01]  /*76d0*/  FMUL.FTZ R16, R136, R148 ;  /* 0x0000009488107220 */ /* 0x020fe20000410000 */
[--C-:B------:R-:W-:Y:S01]  /*76e0*/  FFMA.FTZ R91, R91, UR4, -R172.reuse ;  /* 0x000000045b5b7c23 */ /* 0x100fe200080108ac */
[--C-:B------:R-:W-:Y:S01]  /*76f0*/  FFMA.FTZ R92, R92, UR4, -R135.reuse ;  /* 0x000000045c5c7c23 */ /* 0x100fe20008010887 */
[--C-:B------:R-:W-:Y:S01]  /*7700*/  FFMA.FTZ R93, R93, UR4, -R135.reuse ;  /* 0x000000045d5d7c23 */ /* 0x100fe20008010887 */
[--C-:B------:R-:W-:Y:S01]  /*7710*/  FFMA.FTZ R94, R94, UR4, -R172.reuse ;  /* 0x000000045e5e7c23 */ /* 0x100fe200080108ac */
[----:B------:R-:W-:Y:S01]  /*7720*/  FFMA.FTZ R95, R95, UR4, -R172 ;  /* 0x000000045f5f7c23 */ /* 0x000fe200080108ac */
[--C-:B------:R-:W-:Y:S03]  /*7730*/  FFMA.FTZ R100, R100, UR4, -R132.reuse ;  /* 0x0000000464647c23 */ /* 0x100fe60008010884 */
[----:B------:R5:W4:Y:S01]  /*7740*/  MUFU.EX2 R201, R19 ;  /* 0x0000001300c97308 */ /* 0x000b220000000800 */
[----:B-1----:R-:W-:Y:S01]  /*7750*/  FMUL.FTZ R17, R136, R149 ;  /* 0x0000009588117220 */ /* 0x002fe20000410000 */
[----:B------:R-:W-:Y:S01]  /*7760*/  FFMA.FTZ R101, R101, UR4, -R132 ;  /* 0x0000000465657c23 */ /* 0x000fe20008010884 */
[--C-:B------:R-:W-:Y:S01]  /*7770*/  FFMA.FTZ R102, R102, UR4, -R134.reuse ;  /* 0x0000000466667c23 */ /* 0x100fe20008010886 */
[----:B------:R-:W-:Y:S01]  /*7780*/  FFMA.FTZ R103, R103, UR4, -R134 ;  /* 0x0000000467677c23 */ /* 0x000fe20008010886 */
[--C-:B------:R-:W-:Y:S01]  /*7790*/  FFMA.FTZ R112, R112, UR4, -R132.reuse ;  /* 0x0000000470707c23 */ /* 0x100fe20008010884 */
[----:B------:R-:W-:Y:S01]  /*77a0*/  FFMA.FTZ R113, R113, UR4, -R132 ;  /* 0x0000000471717c23 */ /* 0x000fe20008010884 */
[--C-:B------:R-:W-:Y:S03]  /*77b0*/  FFMA.FTZ R114, R114, UR4, -R134.reuse ;  /* 0x0000000472727c23 */ /* 0x100fe60008010886 */
[----:B------:R3:W-:Y:S01]  /*77c0*/  MUFU.EX2 R209, R36 ;  /* 0x0000002400d17308 */ /* 0x0007e20000000800 */
[----:B--2---:R-:W-:Y:S01]  /*77d0*/  FMUL.FTZ R18, R133, R150 ;  /* 0x0000009685127220 */ /* 0x004fe20000410000 */
[----:B------:R-:W-:Y:S01]  /*77e0*/  FFMA.FTZ R115, R115, UR4, -R134 ;  /* 0x0000000473737c23 */ /* 0x000fe20008010886 */
[--C-:B------:R-:W-:Y:S01]  /*77f0*/  FFMA.FTZ R104, R104, UR4, -R135.reuse ;  /* 0x0000000468687c23 */ /* 0x100fe20008010887 */
[--C-:B------:R-:W-:Y:S01]  /*7800*/  FFMA.FTZ R105, R105, UR4, -R135.reuse ;  /* 0x0000000469697c23 */ /* 0x100fe20008010887 */
[--C-:B------:R-:W-:Y:S01]  /*7810*/  FFMA.FTZ R106, R106, UR4, -R172.reuse ;  /* 0x000000046a6a7c23 */ /* 0x100fe200080108ac */
[--C-:B------:R-:W-:Y:S01]  /*7820*/  FFMA.FTZ R107, R107, UR4, -R172.reuse ;  /* 0x000000046b6b7c23 */ /* 0x100fe200080108ac */
[--C-:B------:R-:W-:Y:S03]  /*7830*/  FFMA.FTZ R108, R108, UR4, -R135.reuse ;  /* 0x000000046c6c7c23 */ /* 0x100fe60008010887 */
[----:B------:R4:W-:Y:S01]  /*7840*/  MUFU.EX2 R240, R37 ;  /* 0x0000002500f07308 */ /* 0x0009e20000000800 */
[----:B-----5:R-:W-:Y:S01]  /*7850*/  FMUL.FTZ R19, R133, R151 ;  /* 0x0000009785137220 */ /* 0x020fe20000410000 */
[--C-:B------:R-:W-:Y:S01]  /*7860*/  FFMA.FTZ R109, R109, UR4, -R135.reuse ;  /* 0x000000046d6d7c23 */ /* 0x100fe20008010887 */
[----:B------:R-:W-:Y:S01]  /*7870*/  LDSM.16.MT88.4 R148, [R213+0x5c00] ;  /* 0x005c0000d594783b */ /* 0x000fe20000004200 */
[--C-:B------:R-:W-:Y:S01]  /*7880*/  FFMA.FTZ R110, R110, UR4, -R172.reuse ;  /* 0x000000046e6e7c23 */ /* 0x100fe200080108ac */
[----:B------:R-:W-:Y:S01]  /*7890*/  FFMA.FTZ R111, R111, UR4, -R172 ;  /* 0x000000046f6f7c23 */ /* 0x000fe200080108ac */
[--C-:B------:R-:W-:Y:S01]  /*78a0*/  FFMA.FTZ R116, R116, UR4, -R132.reuse ;  /* 0x0000000474747c23 */ /* 0x100fe20008010884 */
[--C-:B------:R-:W-:Y:S03]  /*78b0*/  FFMA.FTZ R117, R117, UR4, -R132.reuse ;  /* 0x0000000475757c23 */ /* 0x100fe60008010884 */
[----:B------:R1:W-:Y:S01]  /*78c0*/  MUFU.EX2 R206, R38 ;  /* 0x0000002600ce7308 */ /* 0x0003e20000000800 */
[----:B---3--:R-:W-:Y:S01]  /*78d0*/  F2FP.F16.F32.PACK_AB R36, R179, R177 ;  /* 0x000000b1b324723e */ /* 0x008fe200000000ff */
[----:B------:R-:W-:Y:S01]  /*78e0*/  FFMA.FTZ R128, R128, UR4, -R132 ;  /* 0x0000000480807c23 */ /* 0x000fe20008010884 */
[--C-:B------:R-:W-:Y:S01]  /*78f0*/  FFMA.FTZ R118, R118, UR4, -R134.reuse ;  /* 0x0000000476767c23 */ /* 0x100fe20008010886 */
[--C-:B------:R-:W-:Y:S01]  /*7900*/  FFMA.FTZ R119, R119, UR4, -R134.reuse ;  /* 0x0000000477777c23 */ /* 0x100fe20008010886 */
[----:B------:R-:W-:Y:S01]  /*7910*/  FFMA.FTZ R130, R130, UR4, -R134 ;  /* 0x0000000482827c23 */ /* 0x000fe20008010886 */
[----:B------:R-:W-:Y:S01]  /*7920*/  FFMA.FTZ R132, R129, UR4, -R132 ;  /* 0x0000000481847c23 */ /* 0x000fe20008010884 */
[----:B------:R-:W-:Y:S03]  /*7930*/  FFMA.FTZ R134, R131, UR4, -R134 ;  /* 0x0000000483867c23 */ /* 0x000fe60008010886 */
[----:B------:R2:W-:Y:S01]  /*7940*/  MUFU.EX2 R238, R39 ;  /* 0x0000002700ee7308 */ /* 0x0005e20000000800 */
[----:B----4-:R-:W-:Y:S01]  /*7950*/  F2FP.F16.F32.PACK_AB R37, R178, R175 ;  /* 0x000000afb225723e */ /* 0x010fe200000000ff */
[--C-:B------:R-:W-:Y:S01]  /*7960*/  FFMA.FTZ R120, R120, UR4, -R135.reuse ;  /* 0x0000000478787c23 */ /* 0x100fe20008010887 */
[--C-:B------:R-:W-:Y:S01]  /*7970*/  FFMA.FTZ R121, R121, UR4, -R135.reuse ;  /* 0x0000000479797c23 */ /* 0x100fe20008010887 */
[--C-:B------:R-:W-:Y:S01]  /*7980*/  FFMA.FTZ R124, R124, UR4, -R135.reuse ;  /* 0x000000047c7c7c23 */ /* 0x100fe20008010887 */
[--C-:B------:R-:W-:Y:S01]  /*7990*/  FFMA.FTZ R122, R122, UR4, -R172.reuse ;  /* 0x000000047a7a7c23 */ /* 0x100fe200080108ac */
[--C-:B------:R-:W-:Y:S01]  /*79a0*/  FFMA.FTZ R123, R123, UR4, -R172.reuse ;  /* 0x000000047b7b7c23 */ /* 0x100fe200080108ac */
[--C-:B------:R-:W-:Y:S03]  /*79b0*/  FFMA.FTZ R126, R126, UR4, -R172.reuse ;  /* 0x000000047e7e7c23 */ /* 0x100fe600080108ac */
[----:B------:R-:W3:Y:S01]  /*79c0*/  MUFU.EX2 R0, R0 ;  /* 0x0000000000007308 */ /* 0x000ee20000000800 */
[----:B-1----:R-:W-:Y:S01]  /*79d0*/  F2FP.F16.F32.PACK_AB R38, R203, R195 ;  /* 0x000000c3cb26723e */ /* 0x002fe200000000ff */
[----:B------:R-:W-:Y:S01]  /*79e0*/  FFMA.FTZ R135, R125, UR4, -R135 ;  /* 0x000000047d877c23 */ /* 0x000fe20008010887 */
[----:B------:R-:W-:Y:S07]  /*79f0*/  FFMA.FTZ R172, R127, UR4, -R172 ;  /* 0x000000047fac7c23 */ /* 0x000fee00080108ac */
[----:B------:R1:W-:Y:S01]  /*7a00*/  MUFU.EX2 R174, R8 ;  /* 0x0000000800ae7308 */ /* 0x0003e20000000800 */
[----:B--2---:R-:W-:Y:S09]  /*7a10*/  F2FP.F16.F32.PACK_AB R39, R201, R192 ;  /* 0x000000c0c927723e */ /* 0x004ff200000000ff */
[----:B------:R2:W4:Y:S01]  /*7a20*/  MUFU.EX2 R176, R9 ;  /* 0x0000000900b07308 */ /* 0x0005220000000800 */
[-C--:B------:R-:W-:Y:S09]  /*7a30*/  HMMA.16816.F32 R4, R36, R20.reuse, R4 ;  /* 0x000000142404723c */ /* 0x080ff20000001804 */
[----:B------:R3:W-:Y:S02]  /*7a40*/  MUFU.EX2 R173, R10 ;  /* 0x0000000a00ad7308 */ /* 0x0007e40000000800 */
[C---:B-1----:R-:W-:Y:S08]  /*7a50*/  FMUL.FTZ R8, R2.reuse, R140 ;  /* 0x0000008c02087220 */ /* 0x042ff00000410000 */
[----:B------:R1:W5:Y:S01]  /*7a60*/  MUFU.EX2 R181, R11 ;  /* 0x0000000b00b57308 */ /* 0x0003620000000800 */
[----:B--2---:R-:W-:Y:S09]  /*7a70*/  FMUL.FTZ R9, R2, R141 ;  /* 0x0000008d02097220 */ /* 0x004ff20000410000 */
[----:B------:R2:W-:Y:S01]  /*7a80*/  MUFU.EX2 R183, R12 ;  /* 0x0000000c00b77308 */ /* 0x0005e20000000800 */
[C---:B---3--:R-:W-:Y:S09]  /*7a90*/  FMUL.FTZ R10, R0.reuse, R142 ;  /* 0x0000008e000a7220 */ /* 0x048ff20000410000 */
[----:B------:R3:W5:Y:S01]  /*7aa0*/  MUFU.EX2 R193, R13 ;  /* 0x0000000d00c17308 */ /* 0x0007620000000800 */
[----:B-1----:R-:W-:Y:S09]  /*7ab0*/  FMUL.FTZ R11, R0, R143 ;  /* 0x0000008f000b7220 */ /* 0x002ff20000410000 */
[----:B------:R1:W-:Y:S01]  /*7ac0*/  MUFU.EX2 R184, R14 ;  /* 0x0000000e00b87308 */ /* 0x0003e20000000800 */
[C---:B--2---:R-:W-:Y:S09]  /*7ad0*/  FMUL.FTZ R12, R2.reuse, R152 ;  /* 0x00000098020c7220 */ /* 0x044ff20000410000 */
[----:B------:R2:W5:Y:S01]  /*7ae0*/  MUFU.EX2 R191, R15 ;  /* 0x0000000f00bf7308 */ /* 0x0005620000000800 */
[----:B---3--:R-:W-:Y:S09]  /*7af0*/  FMUL.FTZ R13, R2, R153 ;  /* 0x00000099020d7220 */ /* 0x008ff20000410000 */
[----:B------:R4:W-:Y:S01]  /*7b00*/  MUFU.EX2 R199, R40 ;  /* 0x0000002800c77308 */ /* 0x0009e20000000800 */
[C---:B-1----:R-:W-:Y:S09]  /*7b10*/  FMUL.FTZ R14, R0.reuse, R154 ;  /* 0x0000009a000e7220 */ /* 0x042ff20000410000 */
[----:B------:R5:W-:Y:S01]  /*7b20*/  MUFU.EX2 R233, R41 ;  /* 0x0000002900e97308 */ /* 0x000be20000000800 */
[----:B--2---:R-:W-:Y:S09]  /*7b30*/  FMUL.FTZ R15, R0, R155 ;  /* 0x0000009b000f7220 */ /* 0x004ff20000410000 */
[----:B------:R1:W-:Y:S01]  /*7b40*/  MUFU.EX2 R202, R42 ;  /* 0x0000002a00ca7308 */ /* 0x0003e20000000800 */
[----:B----4-:R-:W-:Y:S09]  /*7b50*/  F2FP.F16.F32.PACK_AB R40, R176, R174 ;  /* 0x000000aeb028723e */ /* 0x010ff200000000ff */
[----:B------:R2:W-:Y:S01]  /*7b60*/  MUFU.EX2 R207, R43 ;  /* 0x0000002b00cf7308 */ /* 0x0005e20000000800 */
[----:B-----5:R-:W-:Y:S09]  /*7b70*/  F2FP.F16.F32.PACK_AB R41, R181, R173 ;  /* 0x000000adb529723e */ /* 0x020ff200000000ff */
[----:B------:R-:W-:Y:S01]  /*7b80*/  MUFU.EX2 R241, R48 ;  /* 0x0000003000f17308 */ /* 0x000fe20000000800 */
[----:B-1----:R-:W-:Y:S09]  /*7b90*/  F2FP.F16.F32.PACK_AB R42, R193, R183 ;  /* 0x000000b7c12a723e */ /* 0x002ff200000000ff */
[----:B------:R-:W-:Y:S01]  /*7ba0*/  MUFU.EX2 R245, R49 ;  /* 0x0000003100f57308 */ /* 0x000fe20000000800 */
[----:B--2---:R-:W-:Y:S09]  /*7bb0*/  F2FP.F16.F32.PACK_AB R43, R191, R184 ;  /* 0x000000b8bf2b723e */ /* 0x004ff200000000ff */
[----:B------:R-:W-:Y:S01]  /*7bc0*/  MUFU.EX2 R239, R50 ;  /* 0x0000003200ef7308 */ /* 0x000fe20000000800 */
[C---:B------:R-:W-:Y:S06]  /*7bd0*/  HMMA.16816.F32 R8, R40.reuse, R20, R8 ;  /* 0x000000142808723c */ /* 0x040fec0000001808 */
[-C--:B------:R-:W-:Y:S03]  /*7be0*/  HMMA.16816.F32 R12, R40, R22.reuse, R12 ;  /* 0x00000016280c723c */ /* 0x080fe6000000180c */
[----:B------:R1:W-:Y:S02]  /*7bf0*/  MUFU.EX2 R243, R51 ;  /* 0x0000003300f37308 */ /* 0x0003e40000000800 */
[C---:B------:R-:W-:Y:S01]  /*7c00*/  FMUL.FTZ R20, R136.reuse, R160 ;  /* 0x000000a088147220 */ /* 0x040fe20000410000 */
[C---:B------:R-:W-:Y:S07]  /*7c10*/  HMMA.16816.F32 R16, R36.reuse, R22, R16 ;  /* 0x000000162410723c */ /* 0x040fee0000001810 */
[----:B------:R2:W-:Y:S01]  /*7c20*/  MUFU.EX2 R180, R24 ;  /* 0x0000001800b47308 */ /* 0x0005e20000000800 */
[----:B------:R-:W-:Y:S03]  /*7c30*/  FMUL.FTZ R21, R136, R161 ;  /* 0x000000a188157220 */ /* 0x000fe60000410000 */
[C---:B------:R-:W-:Y:S01]  /*7c40*/  FMUL.FTZ R22, R133.reuse, R162 ;  /* 0x000000a285167220 */ /* 0x040fe20000410000 */
[----:B------:R-:W-:Y:S05]  /*7c50*/  FMUL.FTZ R23, R133, R163 ;  /* 0x000000a385177220 */ /* 0x000fea0000410000 */
[----:B------:R3:W-:Y:S01]  /*7c60*/  MUFU.EX2 R185, R25 ;  /* 0x0000001900b97308 */ /* 0x0007e20000000800 */
[----:B-1----:R-:W1:Y:S01]  /*7c70*/  LDSM.16.MT88.4 R48, [R213+0x4400] ;  /* 0x00440000d530783b */ /* 0x002e620000004200 */
[-C--:B------:R-:W-:Y:S08]  /*7c80*/  HMMA.16816.F32 R20, R36, R44.reuse, R20 ;  /* 0x0000002c2414723c */ /* 0x080ff00000001814 */
[----:B------:R4:W-:Y:S03]  /*7c90*/  MUFU.EX2 R182, R26 ;  /* 0x0000001a00b67308 */ /* 0x0009e60000000800 */
[C---:B--2---:R-:W-:Y:S07]  /*7ca0*/  FMUL.FTZ R24, R2.reuse, R156 ;  /* 0x0000009c02187220 */ /* 0x044fee0000410000 */
[----:B------:R2:W-:Y:S01]  /*7cb0*/  MUFU.EX2 R186, R27 ;  /* 0x0000001b00ba7308 */ /* 0x0005e20000000800 */
[----:B---3--:R-:W-:Y:S09]  /*7cc0*/  FMUL.FTZ R25, R2, R157 ;  /* 0x0000009d02197220 */ /* 0x008ff20000410000 */
[----:B------:R3:W-:Y:S01]  /*7cd0*/  MUFU.EX2 R187, R28 ;  /* 0x0000001c00bb7308 */ /* 0x0007e20000000800 */
[C---:B----4-:R-:W-:Y:S09]  /*7ce0*/  FMUL.FTZ R26, R0.reuse, R158 ;  /* 0x0000009e001a7220 */ /* 0x050ff20000410000 */
[----:B------:R4:W-:Y:S01]  /*7cf0*/  MUFU.EX2 R200, R29 ;  /* 0x0000001d00c87308 */ /* 0x0009e20000000800 */
[----:B--2---:R-:W-:Y:S09]  /*7d00*/  FMUL.FTZ R27, R0, R159 ;  /* 0x0000009f001b7220 */ /* 0x004ff20000410000 */
[----:B------:R2:W-:Y:S01]  /*7d10*/  MUFU.EX2 R188, R30 ;  /* 0x0000001e00bc7308 */ /* 0x0005e20000000800 */
[C---:B------:R-:W-:Y:S04]  /*7d20*/  HMMA.16816.F32 R24, R40.reuse, R44, R24 ;  /* 0x0000002c2818723c */ /* 0x040fe80000001818 */
[C---:B---3--:R-:W-:Y:S05]  /*7d30*/  FMUL.FTZ R28, R2.reuse, R168 ;  /* 0x000000a8021c7220 */ /* 0x048fea0000410000 */
[----:B------:R3:W-:Y:S02]  /*7d40*/  MUFU.EX2 R210, R31 ;  /* 0x0000001f00d27308 */ /* 0x0007e40000000800 */
[C---:B----4-:R-:W-:Y:S01]  /*7d50*/  FMUL.FTZ R29, R2.reuse, R169 ;  /* 0x000000a9021d7220 */ /* 0x050fe20000410000 */
[----:B------:R-:W-:Y:S07]  /*7d60*/  FFMA.FTZ R2, R2, R231, R174 ;  /* 0x000000e702027223 */ /* 0x000fee00000100ae */
[----:B------:R-:W-:Y:S01]  /*7d70*/  MUFU.EX2 R236, R52 ;  /* 0x0000003400ec7308 */ /* 0x000fe20000000800 */
[----:B--2---:R-:W-:Y:S01]  /*7d80*/  FMUL.FTZ R30, R0, R170 ;  /* 0x000000aa001e7220 */ /* 0x004fe20000410000 */
[----:B------:R-:W-:Y:S08]  /*7d90*/  FADD.FTZ R2, R176, R2 ;  /* 0x00000002b0027221 */ /* 0x000ff00000010000 */
[----:B------:R-:W-:Y:S01]  /*7da0*/  MUFU.EX2 R244, R53 ;  /* 0x0000003500f47308 */ /* 0x000fe20000000800 */
[C---:B---3--:R-:W-:Y:S01]  /*7db0*/  FMUL.FTZ R31, R0.reuse, R171 ;  /* 0x000000ab001f7220 */ /* 0x048fe20000410000 */
[----:B------:R-:W-:Y:S04]  /*7dc0*/  FFMA.FTZ R0, R0, R232, R173 ;  /* 0x000000e800007223 */ /* 0x000fe800000100ad */
[----:B------:R-:W-:Y:S04]  /*7dd0*/  FADD.FTZ R0, R181, R0 ;  /* 0x00000000b5007221 */ /* 0x000fe80000010000 */
[----:B------:R-:W-:Y:S01]  /*7de0*/  MUFU.EX2 R234, R54 ;  /* 0x0000003600ea7308 */ /* 0x000fe20000000800 */
[-C--:B------:R-:W-:Y:S09]  /*7df0*/  HMMA.16816.F32 R28, R40, R46.reuse, R28 ;  /* 0x0000002e281c723c */ /* 0x080ff2000000181c */
[----:B------:R2:W-:Y:S02]  /*7e00*/  MUFU.EX2 R242, R55 ;  /* 0x0000003700f27308 */ /* 0x0005e40000000800 */
[----:B------:R-:W-:Y:S02]  /*7e10*/  F2FP.F16.F32.PACK_AB R40, R197, R190 ;  /* 0x000000bec528723e */ /* 0x000fe400000000ff */
[----:B------:R-:W-:Y:S06]  /*7e20*/  F2FP.F16.F32.PACK_AB R41, R194, R189 ;  /* 0x000000bdc229723e */ /* 0x000fec00000000ff */
[----:B------:R3:W-:Y:S10]  /*7e30*/  MUFU.EX2 R198, R32 ;  /* 0x0000002000c67308 */ /* 0x0007f40000000800 */
[----:B------:R4:W5:Y:S01]  /*7e40*/  MUFU.EX2 R205, R33 ;  /* 0x0000002100cd7308 */ /* 0x0009620000000800 */
[----:B--2---:R-:W2:Y:S09]  /*7e50*/  LDSM.16.MT88.4 R52, [R214+0x4400] ;  /* 0x00440000d634783b */ /* 0x004eb20000004200 */
[----:B------:R1:W-:Y:S01]  /*7e60*/  MUFU.EX2 R196, R34 ;  /* 0x0000002200c47308 */ /* 0x0003e20000000800 */
[C---:B---3--:R-:W-:Y:S09]  /*7e70*/  FMUL.FTZ R32, R136.reuse, R164 ;  /* 0x000000a488207220 */ /* 0x048ff20000410000 */
[----:B------:R3:W3:Y:S01]  /*7e80*/  MUFU.EX2 R204, R35 ;  /* 0x0000002300cc7308 */ /* 0x0006e20000000800 */
[C---:B----4-:R-:W-:Y:S01]  /*7e90*/  FMUL.FTZ R33, R136.reuse, R165 ;  /* 0x000000a588217220 */ /* 0x050fe20000410000 */
[----:B-----5:R-:W-:Y:S01]  /*7ea0*/  F2FP.F16.F32.PACK_AB R42, R205, R198 ;  /* 0x000000c6cd2a723e */ /* 0x020fe200000000ff */
[----:B------:R-:W-:Y:S07]  /*7eb0*/  FFMA.FTZ R136, R136, R229, R177 ;  /* 0x000000e588887223 */ /* 0x000fee00000100b1 */
[----:B------:R-:W-:Y:S01]  /*7ec0*/  MUFU.EX2 R247, R64 ;  /* 0x0000004000f77308 */ /* 0x000fe20000000800 */
[C---:B-1----:R-:W-:Y:S09]  /*7ed0*/  FMUL.FTZ R34, R133.reuse, R166 ;  /* 0x000000a685227220 */ /* 0x042ff20000410000 */
[----:B------:R-:W-:Y:S01]  /*7ee0*/  MUFU.EX2 R248, R65 ;  /* 0x0000004100f87308 */ /* 0x000fe20000000800 */
[C---:B---3--:R-:W-:Y:S01]  /*7ef0*/  FMUL.FTZ R35, R133.reuse, R167 ;  /* 0x000000a785237220 */ /* 0x048fe20000410000 */
[----:B------:R-:W-:Y:S01]  /*7f00*/  F2FP.F16.F32.PACK_AB R43, R204, R196 ;  /* 0x000000c4cc2b723e */ /* 0x000fe200000000ff */
[----:B------:R-:W-:Y:S07]  /*7f10*/  FFMA.FTZ R133, R133, R230, R175 ;  /* 0x000000e685857223 */ /* 0x000fee00000100af */
[----:B------:R-:W-:Y:S01]  /*7f20*/  MUFU.EX2 R246, R66 ;  /* 0x0000004200f67308 */ /* 0x000fe20000000800 */
[----:B------:R-:W-:Y:S01]  /*7f30*/  HMMA.16816.F32 R32, R36, R46, R32 ;  /* 0x0000002e2420723c */ /* 0x000fe20000001820 */
[----:B------:R-:W1:Y:S05]  /*7f40*/  LDSM.16.MT88.4 R44, [R213+0x4800] ;  /* 0x00480000d52c783b */ /* 0x000e6a0000004200 */
[-C--:B------:R-:W-:Y:S03]  /*7f50*/  HMMA.16816.F32 R4, R40, R48.reuse, R4 ;  /* 0x000000302804723c */ /* 0x080fe60000001804 */
[----:B------:R-:W-:Y:S02]  /*7f60*/  MUFU.EX2 R67, R67 ;  /* 0x0000004300437308 */ /* 0x000fe40000000800 */
[----:B------:R-:W-:Y:S02]  /*7f70*/  F2FP.F16.F32.PACK_AB R36, R185, R180 ;  /* 0x000000b4b924723e */ /* 0x000fe400000000ff */
[----:B------:R-:W-:Y:S06]  /*7f80*/  F2FP.F16.F32.PACK_AB R37, R186, R182 ;  /* 0x000000b6ba25723e */ /* 0x000fec00000000ff */
[----:B------:R3:W-:Y:S01]  /*7f90*/  MUFU.EX2 R64, R56 ;  /* 0x0000003800407308 */ /* 0x0007e20000000800 */
[----:B------:R-:W-:Y:S02]  /*7fa0*/  F2FP.F16.F32.PACK_AB R38, R200, R187 ;  /* 0x000000bbc826723e */ /* 0x000fe400000000ff */
[----:B------:R-:W-:Y:S07]  /*7fb0*/  F2FP.F16.F32.PACK_AB R39, R210, R188 ;  /* 0x000000bcd227723e */ /* 0x000fee00000000ff */
[----:B------:R4:W5:Y:S01]  /*7fc0*/  MUFU.EX2 R66, R57 ;  /* 0x0000003900427308 */ /* 0x0009620000000800 */
[C---:B------:R-:W-:Y:S09]  /*7fd0*/  HMMA.16816.F32 R8, R36.reuse, R48, R8 ;  /* 0x000000302408723c */ /* 0x040ff20000001808 */
[----:B------:R1:W-:Y:S01]  /*7fe0*/  MUFU.EX2 R65, R58 ;  /* 0x0000003a00417308 */ /* 0x0003e20000000800 */
[-C--:B------:R-:W-:Y:S03]  /*7ff0*/  HMMA.16816.F32 R12, R36, R50.reuse, R12 ;  /* 0x00000032240c723c */ /* 0x080fe6000000180c */
[----:B---3--:R-:W-:Y:S03]  /*8000*/  FADD.FTZ R56, R179, R136 ;  /* 0x00000088b3387221 */ /* 0x008fe60000010000 */
[C---:B------:R-:W-:Y:S03]  /*8010*/  HMMA.16816.F32 R16, R40.reuse, R50, R16 ;  /* 0x000000322810723c */ /* 0x040fe60000001810 */
[----:B------:R-:W3:Y:S01]  /*8020*/  MUFU.EX2 R59, R59 ;  /* 0x0000003b003b7308 */ /* 0x000ee20000000800 */
[----:B------:R-:W5:Y:S01]  /*8030*/  LDSM.16.MT88.4 R48, [R214+0x4800] ;  /* 0x00480000d630783b */ /* 0x000f620000004200 */
[----:B----4-:R-:W-:Y:S01]  /*8040*/  FADD.FTZ R57, R178, R133 ;  /* 0x00000085b2397221 */ /* 0x010fe20000010000 */
[-C--:B--2---:R-:W-:Y:S07]  /*8050*/  HMMA.16816.F32 R20, R40, R52.reuse, R20 ;  /* 0x000000342814723c */ /* 0x084fee0000001814 */
[----:B------:R-:W-:Y:S01]  /*8060*/  MUFU.EX2 R60, R60 ;  /* 0x0000003c003c7308 */ /* 0x000fe20000000800 */
[----:B------:R-:W-:Y:S01]  /*8070*/  FADD.FTZ R57, R192, R57 ;  /* 0x00000039c0397221 */ /* 0x000fe20000010000 */
[C---:B------:R-:W-:Y:S08]  /*8080*/  HMMA.16816.F32 R24, R36.reuse, R52, R24 ;  /* 0x000000342418723c */ /* 0x040ff00000001818 */
[----:B------:R-:W2:Y:S01]  /*8090*/  MUFU.EX2 R61, R61 ;  /* 0x0000003d003d7308 */ /* 0x000ea20000000800 */
[-C--:B------:R-:W-:Y:S03]  /*80a0*/  HMMA.16816.F32 R28, R36, R54.reuse, R28 ;  /* 0x00000036241c723c */ /* 0x080fe6000000181c */
[----:B------:R-:W-:Y:S03]  /*80b0*/  FADD.FTZ R56, R195, R56 ;  /* 0x00000038c3387221 */ /* 0x000fe60000010000 */
[----:B------:R-:W-:Y:S03]  /*80c0*/  HMMA.16816.F32 R32, R40, R54, R32 ;  /* 0x000000362820723c */ /* 0x000fe60000001820 */
[----:B------:R-:W-:Y:S01]  /*80d0*/  MUFU.EX2 R62, R62 ;  /* 0x0000003e003e7308 */ /* 0x000fe20000000800 */
[----:B------:R-:W-:Y:S01]  /*80e0*/  LDSM.16.MT88.4 R52, [R213+0x5000] ;  /* 0x00500000d534783b */ /* 0x000fe20000004200 */
[----:B------:R-:W-:Y:S01]  /*80f0*/  F2FP.F16.F32.PACK_AB R36, R240, R209 ;  /* 0x000000d1f024723e */ /* 0x000fe200000000ff */
[----:B-1----:R-:W-:Y:S01]  /*8100*/  FADD.FTZ R58, R183, R2 ;  /* 0x00000002b73a7221 */ /* 0x002fe20000010000 */
[----:B------:R-:W-:Y:S01]  /*8110*/  F2FP.F16.F32.PACK_AB R37, R238, R206 ;  /* 0x000000ceee25723e */ /* 0x000fe200000000ff */
[----:B------:R-:W-:Y:S05]  /*8120*/  FADD.FTZ R2, R184, R0 ;  /* 0x00000000b8027221 */ /* 0x000fea0000010000 */
[----:B------:R-:W1:Y:S01]  /*8130*/  MUFU.EX2 R63, R63 ;  /* 0x0000003f003f7308 */ /* 0x000e620000000800 */
[----:B------:R-:W-:Y:S01]  /*8140*/  F2FP.F16.F32.PACK_AB R38, R245, R241 ;  /* 0x000000f1f526723e */ /* 0x000fe200000000ff */
[----:B------:R-:W-:Y:S01]  /*8150*/  FADD.FTZ R0, R193, R58 ;  /* 0x0000003ac1007221 */ /* 0x000fe20000010000 */
[----:B------:R-:W-:Y:S01]  /*8160*/  F2FP.F16.F32.PACK_AB R39, R243, R239 ;  /* 0x000000eff327723e */ /* 0x000fe200000000ff */
[----:B------:R-:W-:Y:S01]  /*8170*/  FADD.FTZ R2, R191, R2 ;  /* 0x00000002bf027221 */ /* 0x000fe20000010000 */
[----:B------:R-:W-:Y:S05]  /*8180*/  F2FP.F16.F32.PACK_AB R40, R233, R199 ;  /* 0x000000c7e928723e */ /* 0x000fea00000000ff */
[----:B------:R-:W-:Y:S01]  /*8190*/  MUFU.EX2 R68, R68 ;  /* 0x0000004400447308 */ /* 0x000fe20000000800 */
[----:B------:R-:W-:Y:S01]  /*81a0*/  F2FP.F16.F32.PACK_AB R41, R207, R202 ;  /* 0x000000cacf29723e */ /* 0x000fe200000000ff */
[-C--:B------:R-:W-:Y:S08]  /*81b0*/  HMMA.16816.F32 R4, R36, R44.reuse, R4 ;  /* 0x0000002c2404723c */ /* 0x080ff00000001804 */
[----:B------:R-:W4:Y:S03]  /*81c0*/  MUFU.EX2 R69, R69 ;  /* 0x0000004500457308 */ /* 0x000f260000000800 */
[----:B------:R-:W-:Y:S02]  /*81d0*/  F2FP.F16.F32.PACK_AB R42, R235, R208 ;  /* 0x000000d0eb2a723e */ /* 0x000fe400000000ff */
[----:B------:R-:W-:Y:S02]  /*81e0*/  F2FP.F16.F32.PACK_AB R43, R237, R211 ;  /* 0x000000d3ed2b723e */ /* 0x000fe400000000ff */
[----:B------:R-:W-:Y:S03]  /*81f0*/  MOV R133, R138 ;  /* 0x0000008a00857202 */ /* 0x000fe60000000f00 */
[----:B------:R-:W-:Y:S02]  /*8200*/  MUFU.EX2 R70, R70 ;  /* 0x0000004600467308 */ /* 0x000fe40000000800 */
[C---:B------:R-:W-:Y:S08]  /*8210*/  HMMA.16816.F32 R8, R40.reuse, R44, R8 ;  /* 0x0000002c2808723c */ /* 0x040ff00000001808 */
[----:B------:R-:W4:Y:S01]  /*8220*/  MUFU.EX2 R71, R71 ;  /* 0x0000004700477308 */ /* 0x000f220000000800 */
[-C--:B------:R-:W-:Y:S06]  /*8230*/  HMMA.16816.F32 R12, R40, R46.reuse, R12 ;  /* 0x0000002e280c723c */ /* 0x080fec000000180c */
[C---:B------:R-:W-:Y:S03]  /*8240*/  HMMA.16816.F32 R16, R36.reuse, R46, R16 ;  /* 0x0000002e2410723c */ /* 0x040fe60000001810 */
[----:B------:R-:W-:Y:S01]  /*8250*/  MUFU.EX2 R80, R80 ;  /* 0x0000005000507308 */ /* 0x000fe20000000800 */
[----:B------:R-:W1:Y:S02]  /*8260*/  LDSM.16.MT88.4 R44, [R213+0x4c00] ;  /* 0x004c0000d52c783b */ /* 0x000e640000004200 */
[-C--:B-----5:R-:W-:Y:S07]  /*8270*/  HMMA.16816.F32 R20, R36, R48.reuse, R20 ;  /* 0x000000302414723c */ /* 0x0a0fee0000001814 */
[----:B------:R-:W5:Y:S01]  /*8280*/  MUFU.EX2 R81, R81 ;  /* 0x0000005100517308 */ /* 0x000f620000000800 */
[C---:B------:R-:W-:Y:S09]  /*8290*/  HMMA.16816.F32 R24, R40.reuse, R48, R24 ;  /* 0x000000302818723c */ /* 0x040ff20000001818 */
[----:B------:R-:W-:Y:S01]  /*82a0*/  MUFU.EX2 R82, R82 ;  /* 0x0000005200527308 */ /* 0x000fe20000000800 */
[-C--:B------:R-:W-:Y:S06]  /*82b0*/  HMMA.16816.F32 R28, R40, R50.reuse, R28 ;  /* 0x00000032281c723c */ /* 0x080fec000000181c */
[----:B------:R-:W-:Y:S03]  /*82c0*/  HMMA.16816.F32 R32, R36, R50, R32 ;  /* 0x000000322420723c */ /* 0x000fe60000001820 */
[----:B------:R-:W5:Y:S01]  /*82d0*/  MUFU.EX2 R83, R83 ;  /* 0x0000005300537308 */ /* 0x000f620000000800 */
[----:B------:R-:W4:Y:S01]  /*82e0*/  LDSM.16.MT88.4 R48, [R214+0x4c00] ;  /* 0x004c0000d630783b */ /* 0x000f220000004200 */
[----:B------:R-:W-:Y:S02]  /*82f0*/  F2FP.F16.F32.PACK_AB R40, R66, R64 ;  /* 0x000000404228723e */ /* 0x000fe400000000ff */
[----:B------:R-:W-:Y:S06]  /*8300*/  F2FP.F16.F32.PACK_AB R36, R244, R236 ;  /* 0x000000ecf424723e */ /* 0x000fec00000000ff */
[----:B------:R-:W-:Y:S01]  /*8310*/  MUFU.EX2 R72, R72 ;  /* 0x0000004800487308 */ /* 0x000fe20000000800 */
[----:B------:R-:W-:Y:S02]  /*8320*/  F2FP.F16.F32.PACK_AB R37, R242, R234 ;  /* 0x000000eaf225723e */ /* 0x000fe400000000ff */
[----:B------:R-:W-:Y:S02]  /*8330*/  F2FP.F16.F32.PACK_AB R38, R248, R247 ;  /* 0x000000f7f826723e */ /* 0x000fe400000000ff */
[----:B------:R-:W-:Y:S05]  /*8340*/  F2FP.F16.F32.PACK_AB R39, R67, R246 ;  /* 0x000000f64327723e */ /* 0x000fea00000000ff */
[----:B------:R-:W5:Y:S01]  /*8350*/  MUFU.EX2 R73, R73 ;  /* 0x0000004900497308 */ /* 0x000f620000000800 */
[----:B---3--:R-:W-:Y:S02]  /*8360*/  F2FP.F16.F32.PACK_AB R41, R59, R65 ;  /* 0x000000413b29723e */ /* 0x008fe400000000ff */
[----:B--2---:R-:W-:Y:S01]  /*8370*/  F2FP.F16.F32.PACK_AB R42, R61, R60 ;  /* 0x0000003c3d2a723e */ /* 0x004fe200000000ff */
[-C--:B-1----:R-:W-:Y:S06]  /*8380*/  HMMA.16816.F32 R4, R36, R44.reuse, R4 ;  /* 0x0000002c2404723c */ /* 0x082fec0000001804 */
[----:B------:R-:W-:Y:S01]  /*8390*/  MUFU.EX2 R74, R74 ;  /* 0x0000004a004a7308 */ /* 0x000fe20000000800 */
[----:B------:R-:W-:Y:S09]  /*83a0*/  F2FP.F16.F32.PACK_AB R43, R63, R62 ;  /* 0x0000003e3f2b723e */ /* 0x000ff200000000ff */
[----:B------:R-:W1:Y:S01]  /*83b0*/  MUFU.EX2 R75, R75 ;  /* 0x0000004b004b7308 */ /* 0x000e620000000800 */
[C---:B------:R-:W-:Y:S06]  /*83c0*/  HMMA.16816.F32 R8, R40.reuse, R44, R8 ;  /* 0x0000002c2808723c */ /* 0x040fec0000001808 */
[-C--:B------:R-:W-:Y:S03]  /*83d0*/  HMMA.16816.F32 R12, R40, R46.reuse, R12 ;  /* 0x0000002e280c723c */ /* 0x080fe6000000180c */
[----:B------:R-:W-:Y:S03]  /*83e0*/  MUFU.EX2 R76, R76 ;  /* 0x0000004c004c7308 */ /* 0x000fe60000000800 */
[C---:B------:R-:W-:Y:S01]  /*83f0*/  HMMA.16816.F32 R16, R36.reuse, R46, R16 ;  /* 0x0000002e2410723c */ /* 0x040fe20000001810 */
[----:B------:R-:W2:Y:S06]  /*8400*/  LDSM.16.MT88.4 R44, [R214+0x5000] ;  /* 0x00500000d62c783b */ /* 0x000eac0000004200 */
[----:B------:R-:W3:Y:S01]  /*8410*/  MUFU.EX2 R77, R77 ;  /* 0x0000004d004d7308 */ /* 0x000ee20000000800 */
[-C--:B----4-:R-:W-:Y:S09]  /*8420*/  HMMA.16816.F32 R20, R36, R48.reuse, R20 ;  /* 0x000000302414723c */ /* 0x090ff20000001814 */
[----:B------:R-:W-:Y:S01]  /*8430*/  MUFU.EX2 R78, R78 ;  /* 0x0000004e004e7308 */ /* 0x000fe20000000800 */
[C---:B------:R-:W-:Y:S06]  /*8440*/  HMMA.16816.F32 R24, R40.reuse, R48, R24 ;  /* 0x000000302818723c */ /* 0x040fec0000001818 */
[-C--:B------:R-:W-:Y:S03]  /*8450*/  HMMA.16816.F32 R28, R40, R50.reuse, R28 ;  /* 0x00000032281c723c */ /* 0x080fe6000000181c */
[----:B------:R-:W4:Y:S03]  /*8460*/  MUFU.EX2 R79, R79 ;  /* 0x0000004f004f7308 */ /* 0x000f260000000800 */
[----:B------:R-:W-:Y:S01]  /*8470*/  HMMA.16816.F32 R32, R36, R50, R32 ;  /* 0x000000322420723c */ /* 0x000fe20000001820 */
[----:B------:R-:W2:Y:S06]  /*8480*/  LDSM.16.MT88.4 R48, [R213+0x5400] ;  /* 0x00540000d530783b */ /* 0x000eac0000004200 */
[----:B------:R-:W-:Y:S01]  /*8490*/  MUFU.EX2 R84, R84 ;  /* 0x0000005400547308 */ /* 0x000fe20000000800 */
[----:B------:R-:W-:Y:S03]  /*84a0*/  F2FP.F16.F32.PACK_AB R40, R69, R68 ;  /* 0x000000444528723e */ /* 0x000fe600000000ff */
[----:B------:R-:W-:Y:S06]  /*84b0*/  F2FP.F16.F32.PACK_AB R41, R71, R70 ;  /* 0x000000464729723e */ /* 0x000fec00000000ff */
[----:B------:R-:W2:Y:S01]  /*84c0*/  MUFU.EX2 R85, R85 ;  /* 0x0000005500557308 */ /* 0x000ea20000000800 */
[----:B-----5:R-:W-:Y:S02]  /*84d0*/  F2FP.F16.F32.PACK_AB R42, R81, R80 ;  /* 0x00000050512a723e */ /* 0x020fe400000000ff */
[----:B------:R-:W-:Y:S02]  /*84e0*/  F2FP.F16.F32.PACK_AB R43, R83, R82 ;  /* 0x00000052532b723e */ /* 0x000fe400000000ff */
[----:B------:R-:W-:Y:S02]  /*84f0*/  F2FP.F16.F32.PACK_AB R36, R73, R72 ;  /* 0x000000484924723e */ /* 0x000fe400000000ff */
[----:B-1----:R-:W-:Y:S03]  /*8500*/  F2FP.F16.F32.PACK_AB R37, R75, R74 ;  /* 0x0000004a4b25723e */ /* 0x002fe600000000ff */
[----:B------:R-:W-:Y:S01]  /*8510*/  MUFU.EX2 R86, R86 ;  /* 0x0000005600567308 */ /* 0x000fe20000000800 */
[----:B---3--:R-:W-:Y:S01]  /*8520*/  F2FP.F16.F32.PACK_AB R38, R77, R76 ;  /* 0x0000004c4d26723e */ /* 0x008fe200000000ff */
[-C--:B------:R-:W-:Y:S05]  /*8530*/  HMMA.16816.F32 R4, R40, R52.reuse, R4 ;  /* 0x000000342804723c */ /* 0x080fea0000001804 */
[----:B----4-:R-:W-:Y:S03]  /*8540*/  F2FP.F16.F32.PACK_AB R39, R79, R78 ;  /* 0x0000004e4f27723e */ /* 0x010fe600000000ff */
[----:B------:R-:W1:Y:S04]  /*8550*/  MUFU.EX2 R87, R87 ;  /* 0x0000005700577308 */ /* 0x000e680000000800 */
[C---:B------:R-:W-:Y:S06]  /*8560*/  HMMA.16816.F32 R8, R36.reuse, R52, R8 ;  /* 0x000000342408723c */ /* 0x040fec0000001808 */
[----:B------:R-:W-:Y:S01]  /*8570*/  MUFU.EX2 R96, R96 ;  /* 0x0000006000607308 */ /* 0x000fe20000000800 */
[-C--:B------:R-:W-:Y:S09]  /*8580*/  HMMA.16816.F32 R12, R36, R54.reuse, R12 ;  /* 0x00000036240c723c */ /* 0x080ff2000000180c */
[----:B------:R-:W3:Y:S02]  /*8590*/  MUFU.EX2 R97, R97 ;  /* 0x0000006100617308 */ /* 0x000ee40000000800 */
[----:B------:R-:W-:Y:S01]  /*85a0*/  FADD.FTZ R52, R201, R57 ;  /* 0x00000039c9347221 */ /* 0x000fe20000010000 */
[C---:B------:R-:W-:Y:S04]  /*85b0*/  HMMA.16816.F32 R16, R40.reuse, R54, R16 ;  /* 0x000000362810723c */ /* 0x040fe80000001810 */
[----:B------:R-:W-:Y:S03]  /*85c0*/  FADD.FTZ R52, R189, R52 ;  /* 0x00000034bd347221 */ /* 0x000fe60000010000 */
[----:B------:R-:W-:Y:S01]  /*85d0*/  MUFU.EX2 R98, R98 ;  /* 0x0000006200627308 */ /* 0x000fe20000000800 */
[-C--:B--2---:R-:W-:Y:S03]  /*85e0*/  HMMA.16816.F32 R20, R40, R44.reuse, R20 ;  /* 0x0000002c2814723c */ /* 0x084fe60000001814 */
[----:B------:R-:W-:Y:S01]  /*85f0*/  FADD.FTZ R52, R194, R52 ;  /* 0x00000034c2347221 */ /* 0x000fe20000010000 */
[----:B------:R-:W-:Y:S02]  /*8600*/  FADD.FTZ R53, R203, R56 ;  /* 0x00000038cb357221 */ /* 0x000fe40000010000 */
[C---:B------:R-:W-:Y:S03]  /*8610*/  HMMA.16816.F32 R24, R36.reuse, R44, R24 ;  /* 0x0000002c2418723c */ /* 0x040fe60000001818 */
[----:B------:R-:W2:Y:S02]  /*8620*/  MUFU.EX2 R99, R99 ;  /* 0x0000006300637308 */ /* 0x000ea40000000800 */
[----:B------:R-:W-:Y:S01]  /*8630*/  FADD.FTZ R53, R190, R53 ;  /* 0x00000035be357221 */ /* 0x000fe20000010000 */
[-C--:B------:R-:W-:Y:S07]  /*8640*/  HMMA.16816.F32 R28, R36, R46.reuse, R28 ;  /* 0x0000002e241c723c */ /* 0x080fee000000181c */
[----:B------:R-:W-:Y:S01]  /*8650*/  MUFU.EX2 R88, R88 ;  /* 0x0000005800587308 */ /* 0x000fe20000000800 */
[----:B------:R-:W-:Y:S01]  /*8660*/  FADD.FTZ R53, R197, R53 ;  /* 0x00000035c5357221 */ /* 0x000fe20000010000 */
[----:B------:R-:W-:Y:S08]  /*8670*/  HMMA.16816.F32 R32, R40, R46, R32 ;  /* 0x0000002e2820723c */ /* 0x000ff00000001820 */
[----:B------:R-:W4:Y:S03]  /*8680*/  MUFU.EX2 R89, R89 ;  /* 0x0000005900597308 */ /* 0x000f260000000800 */
[----:B------:R-:W-:Y:S01]  /*8690*/  FADD.FTZ R57, R198, R53 ;  /* 0x00000035c6397221 */ /* 0x000fe20000010000 */
[----:B------:R-:W-:Y:S01]  /*86a0*/  FADD.FTZ R56, R180, R0 ;  /* 0x00000000b4387221 */ /* 0x000fe20000010000 */
[----:B------:R-:W-:Y:S02]  /*86b0*/  F2FP.F16.F32.PACK_AB R36, R85, R84 ;  /* 0x000000545524723e */ /* 0x000fe400000000ff */
[----:B------:R-:W-:Y:S01]  /*86c0*/  FADD.FTZ R44, R205, R57 ;  /* 0x00000039cd2c7221 */ /* 0x000fe20000010000 */
[----:B-1----:R-:W-:Y:S02]  /*86d0*/  F2FP.F16.F32.PACK_AB R37, R87, R86 ;  /* 0x000000565725723e */ /* 0x002fe400000000ff */
[----:B------:R-:W-:Y:S01]  /*86e0*/  MUFU.EX2 R90, R90 ;  /* 0x0000005a005a7308 */ /* 0x000fe20000000800 */
[----:B---3--:R-:W-:Y:S01]  /*86f0*/  F2FP.F16.F32.PACK_AB R38, R97, R96 ;  /* 0x000000606126723e */ /* 0x008fe200000000ff */
[----:B------:R-:W-:Y:S01]  /*8700*/  FADD.FTZ R0, R182, R2 ;  /* 0x00000002b6007221 */ /* 0x000fe20000010000 */
[----:B------:R-:W-:Y:S01]  /*8710*/  FADD.FTZ R2, R185, R56 ;  /* 0x00000038b9027221 */ /* 0x000fe20000010000 */
[----:B------:R-:W-:Y:S01]  /*8720*/  FADD.FTZ R56, R196, R52 ;  /* 0x00000034c4387221 */ /* 0x000fe20000010000 */
[----:B--2---:R-:W-:Y:S01]  /*8730*/  F2FP.F16.F32.PACK_AB R39, R99, R98 ;  /* 0x000000626327723e */ /* 0x004fe200000000ff */
[----:B------:R-:W1:Y:S01]  /*8740*/  LDSM.16.MT88.4 R52, [R214+0x5400] ;  /* 0x00540000d634783b */ /* 0x000e620000004200 */
[----:B------:R-:W-:Y:S03]  /*8750*/  FADD.FTZ R0, R186, R0 ;  /* 0x00000000ba007221 */ /* 0x000fe60000010000 */
[----:B------:R-:W2:Y:S01]  /*8760*/  MUFU.EX2 R91, R91 ;  /* 0x0000005b005b7308 */ /* 0x000ea20000000800 */
[----:B----4-:R-:W-:Y:S01]  /*8770*/  F2FP.F16.F32.PACK_AB R40, R89, R88 ;  /* 0x000000585928723e */ /* 0x010fe200000000ff */
[----:B------:R-:W-:Y:S01]  /*8780*/  FADD.FTZ R57, R204, R56 ;  /* 0x00000038cc397221 */ /* 0x000fe20000010000 */
[----:B------:R-:W-:Y:S01]  /*8790*/  FADD.FTZ R56, R209, R44 ;  /* 0x0000002cd1387221 */ /* 0x000fe20000010000 */
[-C--:B------:R-:W-:Y:S01]  /*87a0*/  HMMA.16816.F32 R4, R36, R48.reuse, R4 ;  /* 0x000000302404723c */ /* 0x080fe20000001804 */
[----:B------:R-:W3:Y:S05]  /*87b0*/  LDSM.16.MT88.4 R44, [R213+0x5800] ;  /* 0x00580000d52c783b */ /* 0x000eea0000004200 */
[----:B------:R-:W-:Y:S01]  /*87c0*/  MUFU.EX2 R92, R92 ;  /* 0x0000005c005c7308 */ /* 0x000fe20000000800 */
[----:B------:R-:W-:Y:S01]  /*87d0*/  FADD.FTZ R57, R206, R57 ;  /* 0x00000039ce397221 */ /* 0x000fe20000010000 */
[----:B------:R-:W-:Y:S03]  /*87e0*/  FADD.FTZ R0, R188, R0 ;  /* 0x00000000bc007221 */ /* 0x000fe60000010000 */
[----:B------:R-:W-:Y:S01]  /*87f0*/  FADD.FTZ R2, R187, R2 ;  /* 0x00000002bb027221 */ /* 0x000fe20000010000 */
[----:B------:R-:W-:Y:S04]  /*8800*/  FADD.FTZ R0, R210, R0 ;  /* 0x00000000d2007221 */ /* 0x000fe80000010000 */
[----:B------:R-:W4:Y:S01]  /*8810*/  MUFU.EX2 R93, R93 ;  /* 0x0000005d005d7308 */ /* 0x000f220000000800 */
[----:B--2---:R-:W-:Y:S01]  /*8820*/  F2FP.F16.F32.PACK_AB R41, R91, R90 ;  /* 0x0000005a5b29723e */ /* 0x004fe200000000ff */
[----:B------:R-:W-:Y:S04]  /*8830*/  FADD.FTZ R2, R200, R2 ;  /* 0x00000002c8027221 */ /* 0x000fe80000010000 */
[----:B------:R-:W-:Y:S01]  /*8840*/  FADD.FTZ R58, R199, R2 ;  /* 0x00000002c73a7221 */ /* 0x000fe20000010000 */
[----:B------:R-:W-:Y:S03]  /*8850*/  FADD.FTZ R2, R202, R0 ;  /* 0x00000000ca027221 */ /* 0x000fe60000010000 */
[----:B------:R-:W-:Y:S01]  /*8860*/  MUFU.EX2 R94, R94 ;  /* 0x0000005e005e7308 */ /* 0x000fe20000000800 */
[----:B------:R-:W-:Y:S01]  /*8870*/  FADD.FTZ R0, R233, R58 ;  /* 0x0000003ae9007221 */ /* 0x000fe20000010000 */
[----:B------:R-:W-:Y:S08]  /*8880*/  FADD.FTZ R2, R207, R2 ;  /* 0x00000002cf027221 */ /* 0x000ff00000010000 */
[----:B------:R-:W2:Y:S01]  /*8890*/  MUFU.EX2 R95, R95 ;  /* 0x0000005f005f7308 */ /* 0x000ea20000000800 */
[----:B----4-:R-:W-:Y:S09]  /*88a0*/  F2FP.F16.F32.PACK_AB R42, R93, R92 ;  /* 0x0000005c5d2a723e */ /* 0x010ff200000000ff */
[----:B------:R-:W-:Y:S10]  /*88b0*/  MUFU.EX2 R100, R100 ;  /* 0x0000006400647308 */ /* 0x000ff40000000800 */
[----:B------:R-:W4:Y:S01]  /*88c0*/  MUFU.EX2 R101, R101 ;  /* 0x0000006500657308 */ /* 0x000f220000000800 */
[----:B--2---:R-:W-:Y:S09]  /*88d0*/  F2FP.F16.F32.PACK_AB R43, R95, R94 ;  /* 0x0000005e5f2b723e */ /* 0x004ff200000000ff */
[----:B------:R-:W-:Y:S01]  /*88e0*/  MUFU.EX2 R102, R102 ;  /* 0x0000006600667308 */ /* 0x000fe20000000800 */
[C---:B------:R-:W-:Y:S06]  /*88f0*/  HMMA.16816.F32 R8, R40.reuse, R48, R8 ;  /* 0x000000302808723c */ /* 0x040fec0000001808 */
[-C--:B------:R-:W-:Y:S03]  /*8900*/  HMMA.16816.F32 R12, R40, R50.reuse, R12 ;  /* 0x00000032280c723c */ /* 0x080fe6000000180c */
[----:B------:R-:W2:Y:S02]  /*8910*/  MUFU.EX2 R103, R103 ;  /* 0x0000006700677308 */ /* 0x000ea40000000800 */
[----:B------:R-:W-:Y:S01]  /*8920*/  FADD.FTZ R48, R238, R57 ;  /* 0x00000039ee307221 */ /* 0x000fe20000010000 */
[C---:B------:R-:W-:Y:S07]  /*8930*/  HMMA.16816.F32 R16, R36.reuse, R50, R16 ;  /* 0x000000322410723c */ /* 0x040fee0000001810 */
[----:B------:R-:W-:Y:S01]  /*8940*/  MUFU.EX2 R112, R112 ;  /* 0x0000007000707308 */ /* 0x000fe20000000800 */
[----:B------:R-:W-:Y:S03]  /*8950*/  FADD.FTZ R48, R239, R48 ;  /* 0x00000030ef307221 */ /* 0x000fe60000010000 */
[----:B------:R-:W-:Y:S01]  /*8960*/  FADD.FTZ R49, R240, R56 ;  /* 0x00000038f0317221 */ /* 0x000fe20000010000 */
[----:B------:R-:W-:Y:S01]  /*8970*/  FADD.FTZ R56, R208, R0 ;  /* 0x00000000d0387221 */ /* 0x000fe20000010000 */
[-C--:B-1----:R-:W-:Y:S04]  /*8980*/  HMMA.16816.F32 R20, R36, R52.reuse, R20 ;  /* 0x000000342414723c */ /* 0x082fe80000001814 */
[----:B------:R-:W1:Y:S01]  /*8990*/  MUFU.EX2 R113, R113 ;  /* 0x0000007100717308 */ /* 0x000e620000000800 */
[----:B------:R-:W-:Y:S01]  /*89a0*/  FADD.FTZ R48, R243, R48 ;  /* 0x00000030f3307221 */ /* 0x000fe20000010000 */
[----:B------:R-:W-:Y:S01]  /*89b0*/  FADD.FTZ R49, R241, R49 ;  /* 0x00000031f1317221 */ /* 0x000fe20000010000 */
[----:B------:R-:W-:Y:S01]  /*89c0*/  FADD.FTZ R0, R211, R2 ;  /* 0x00000002d3007221 */ /* 0x000fe20000010000 */
[----:B------:R-:W-:Y:S03]  /*89d0*/  FADD.FTZ R2, R235, R56 ;  /* 0x00000038eb027221 */ /* 0x000fe60000010000 */
[----:B------:R-:W-:Y:S01]  /*89e0*/  FADD.FTZ R56, R234, R48 ;  /* 0x00000030ea387221 */ /* 0x000fe20000010000 */
[C---:B------:R-:W-:Y:S02]  /*89f0*/  HMMA.16816.F32 R24, R40.reuse, R52, R24 ;  /* 0x000000342818723c */ /* 0x040fe40000001818 */
[----:B------:R-:W-:Y:S02]  /*8a00*/  MUFU.EX2 R114, R114 ;  /* 0x0000007200727308 */ /* 0x000fe40000000800 */
[----:B------:R-:W-:Y:S01]  /*8a10*/  FADD.FTZ R49, R245, R49 ;  /* 0x00000031f5317221 */ /* 0x000fe20000010000 */
[----:B------:R-:W-:Y:S01]  /*8a20*/  FADD.FTZ R2, R64, R2 ;  /* 0x0000000240027221 */ /* 0x000fe20000010000 */
[-C--:B------:R-:W-:Y:S06]  /*8a30*/  HMMA.16816.F32 R28, R40, R54.reuse, R28 ;  /* 0x00000036281c723c */ /* 0x080fec000000181c */
[----:B------:R-:W5:Y:S01]  /*8a40*/  MUFU.EX2 R115, R115 ;  /* 0x0000007300737308 */ /* 0x000f620000000800 */
[----:B------:R-:W-:Y:S01]  /*8a50*/  FADD.FTZ R57, R236, R49 ;  /* 0x00000031ec397221 */ /* 0x000fe20000010000 */
[----:B------:R-:W-:Y:S01]  /*8a60*/  HMMA.16816.F32 R32, R36, R54, R32 ;  /* 0x000000362420723c */ /* 0x000fe20000001820 */
[----:B------:R-:W3:Y:S03]  /*8a70*/  LDSM.16.MT88.4 R48, [R214+0x5800] ;  /* 0x00580000d630783b */ /* 0x000ee60000004200 */
[----:B----4-:R-:W-:Y:S04]  /*8a80*/  F2FP.F16.F32.PACK_AB R40, R101, R100 ;  /* 0x000000646528723e */ /* 0x010fe800000000ff */
[----:B------:R-:W-:Y:S03]  /*8a90*/  MUFU.EX2 R104, R104 ;  /* 0x0000006800687308 */ /* 0x000fe60000000800 */
[----:B--2---:R-:W-:Y:S01]  /*8aa0*/  F2FP.F16.F32.PACK_AB R41, R103, R102 ;  /* 0x000000666729723e */ /* 0x004fe200000000ff */
[----:B------:R-:W-:Y:S01]  /*8ab0*/  FADD.FTZ R52, R242, R56 ;  /* 0x00000038f2347221 */ /* 0x000fe20000010000 */
[----:B-1----:R-:W-:Y:S03]  /*8ac0*/  F2FP.F16.F32.PACK_AB R42, R113, R112 ;  /* 0x00000070712a723e */ /* 0x002fe600000000ff */
[----:B------:R-:W-:Y:S01]  /*8ad0*/  FADD.FTZ R52, R246, R52 ;  /* 0x00000034f6347221 */ /* 0x000fe20000010000 */
[----:B------:R-:W-:Y:S01]  /*8ae0*/  FADD.FTZ R53, R66, R2 ;  /* 0x0000000242357221 */ /* 0x000fe20000010000 */
[----:B------:R-:W1:Y:S01]  /*8af0*/  MUFU.EX2 R105, R105 ;  /* 0x0000006900697308 */ /* 0x000e620000000800 */
[----:B-----5:R-:W-:Y:S01]  /*8b00*/  F2FP.F16.F32.PACK_AB R43, R115, R114 ;  /* 0x00000072732b723e */ /* 0x020fe200000000ff */
[----:B------:R-:W-:Y:S01]  /*8b10*/  FADD.FTZ R57, R244, R57 ;  /* 0x00000039f4397221 */ /* 0x000fe20000010000 */
[----:B------:R-:W-:Y:S01]  /*8b20*/  FADD.FTZ R53, R60, R53 ;  /* 0x000000353c357221 */ /* 0x000fe20000010000 */
[----:B------:R-:W-:Y:S02]  /*8b30*/  FADD.FTZ R0, R237, R0 ;  /* 0x00000000ed007221 */ /* 0x000fe40000010000 */
[----:B------:R-:W-:Y:S04]  /*8b40*/  FADD.FTZ R2, R247, R57 ;  /* 0x00000039f7027221 */ /* 0x000fe80000010000 */
[----:B------:R-:W-:Y:S01]  /*8b50*/  MUFU.EX2 R106, R106 ;  /* 0x0000006a006a7308 */ /* 0x000fe20000000800 */
[-C--:B---3--:R-:W-:Y:S05]  /*8b60*/  HMMA.16816.F32 R4, R40, R44.reuse, R4 ;  /* 0x0000002c2804723c */ /* 0x088fea0000001804 */
[----:B------:R-:W-:Y:S04]  /*8b70*/  FADD.FTZ R0, R65, R0 ;  /* 0x0000000041007221 */ /* 0x000fe80000010000 */
[----:B------:R-:W2:Y:S02]  /*8b80*/  MUFU.EX2 R107, R107 ;  /* 0x0000006b006b7308 */ /* 0x000ea40000000800 */
[----:B-1----:R-:W-:Y:S01]  /*8b90*/  F2FP.F16.F32.PACK_AB R36, R105, R104 ;  /* 0x000000686924723e */ /* 0x002fe200000000ff */
[----:B------:R-:W-:Y:S07]  /*8ba0*/  FADD.FTZ R0, R59, R0 ;  /* 0x000000003b007221 */ /* 0x000fee0000010000 */
[----:B------:R-:W-:Y:S01]  /*8bb0*/  MUFU.EX2 R108, R108 ;  /* 0x0000006c006c7308 */ /* 0x000fe20000000800 */
[----:B------:R-:W-:Y:S01]  /*8bc0*/  FADD.FTZ R54, R62, R0 ;  /* 0x000000003e367221 */ /* 0x000fe20000010000 */
[----:B------:R-:W-:Y:S08]  /*8bd0*/  FADD.FTZ R0, R61, R53 ;  /* 0x000000353d007221 */ /* 0x000ff00000010000 */
[----:B------:R-:W1:Y:S01]  /*8be0*/  MUFU.EX2 R109, R109 ;  /* 0x0000006d006d7308 */ /* 0x000e620000000800 */
[----:B--2---:R-:W-:Y:S09]  /*8bf0*/  F2FP.F16.F32.PACK_AB R37, R107, R106 ;  /* 0x0000006a6b25723e */ /* 0x004ff200000000ff */
[----:B------:R-:W-:Y:S10]  /*8c00*/  MUFU.EX2 R110, R110 ;  /* 0x0000006e006e7308 */ /* 0x000ff40000000800 */
[----:B------:R-:W2:Y:S01]  /*8c10*/  MUFU.EX2 R111, R111 ;  /* 0x0000006f006f7308 */ /* 0x000ea20000000800 */
[----:B-1----:R-:W-:Y:S09]  /*8c20*/  F2FP.F16.F32.PACK_AB R38, R109, R108 ;  /* 0x0000006c6d26723e */ /* 0x002ff200000000ff */
[----:B------:R-:W-:Y:S10]  /*8c30*/  MUFU.EX2 R116, R116 ;  /* 0x0000007400747308 */ /* 0x000ff40000000800 */
[----:B------:R-:W1:Y:S01]  /*8c40*/  MUFU.EX2 R117, R117 ;  /* 0x0000007500757308 */ /* 0x000e620000000800 */
        /* <DEDUP_REMOVED lines=10> */
[-C--:B------:R-:W-:Y:S05]  /*8cf0*/  HMMA.16816.F32 R20, R40, R48.reuse, R20 ;  /* 0x000000302814723c */ /* 0x080fea0000001814 */
[----:B------:R-:W3:Y:S01]  /*8d00*/  MUFU.EX2 R132, R132 ;  /* 0x0000008400847308 */ /* 0x000ee20000000800 */
[----:B------:R-:W-:Y:S01]  /*8d10*/  FADD.FTZ R53, R68, R44 ;  /* 0x0000002c44357221 */ /* 0x000fe20000010000 */
[----:B------:R-:W-:Y:S01]  /*8d20*/  FADD.FTZ R52, R70, R2 ;  /* 0x0000000246347221 */ /* 0x000fe20000010000 */
[----:B------:R-:W-:Y:S03]  /*8d30*/  FADD.FTZ R44, R72, R0 ;  /* 0x00000000482c7221 */ /* 0x000fe60000010000 */
[----:B------:R-:W-:Y:S01]  /*8d40*/  FADD.FTZ R0, R74, R45 ;  /* 0x0000002d4a007221 */ /* 0x000fe20000010000 */
[C---:B------:R-:W-:Y:S03]  /*8d50*/  HMMA.16816.F32 R24, R36.reuse, R48, R24 ;  /* 0x000000302418723c */ /* 0x040fe60000001818 */
[----:B------:R-:W-:Y:S01]  /*8d60*/  MUFU.EX2 R130, R130 ;  /* 0x0000008200827308 */ /* 0x000fe20000000800 */
[----:B------:R-:W-:Y:S01]  /*8d70*/  FADD.FTZ R45, R71, R52 ;  /* 0x00000034472d7221 */ /* 0x000fe20000010000 */
[----:B------:R-:W-:Y:S01]  /*8d80*/  FADD.FTZ R44, R73, R44 ;  /* 0x0000002c492c7221 */ /* 0x000fe20000010000 */
[----:B------:R-:W-:Y:S01]  /*8d90*/  FADD.FTZ R2, R69, R53 ;  /* 0x0000003545027221 */ /* 0x000fe20000010000 */
[----:B-1----:R-:W-:Y:S01]  /*8da0*/  F2FP.F16.F32.PACK_AB R164, R117, R116 ;  /* 0x0000007475a4723e */ /* 0x002fe200000000ff */
[----:B------:R-:W-:Y:S01]  /*8db0*/  FADD.FTZ R53, R82, R45 ;  /* 0x0000002d52357221 */ /* 0x000fe20000010000 */
[-C--:B------:R-:W-:Y:S04]  /*8dc0*/  HMMA.16816.F32 R28, R36, R50.reuse, R28 ;  /* 0x00000032241c723c */ /* 0x080fe8000000181c */
[----:B------:R-:W1:Y:S01]  /*8dd0*/  MUFU.EX2 R134, R134 ;  /* 0x0000008600867308 */ /* 0x000e620000000800 */
[----:B------:R-:W-:Y:S01]  /*8de0*/  FADD.FTZ R52, R76, R44 ;  /* 0x0000002c4c347221 */ /* 0x000fe20000010000 */
[----:B------:R-:W-:Y:S01]  /*8df0*/  FADD.FTZ R0, R75, R0 ;  /* 0x000000004b007221 */ /* 0x000fe20000010000 */
[----:B------:R-:W4:Y:S01]  /*8e00*/  LDSM.16.MT88.4 R44, [R214+0x5c00] ;  /* 0x005c0000d62c783b */ /* 0x000f220000004200 */
[----:B--2---:R-:W-:Y:S01]  /*8e10*/  F2FP.F16.F32.PACK_AB R165, R119, R118 ;  /* 0x0000007677a5723e */ /* 0x004fe200000000ff */
[----:B------:R-:W-:Y:S05]  /*8e20*/  HMMA.16816.F32 R32, R40, R50, R32 ;  /* 0x000000322820723c */ /* 0x000fea0000001820 */
[----:B------:R-:W-:Y:S01]  /*8e30*/  MUFU.EX2 R120, R120 ;  /* 0x0000007800787308 */ /* 0x000fe20000000800 */
[----:B---3--:R-:W-:Y:S01]  /*8e40*/  F2FP.F16.F32.PACK_AB R166, R132, R128 ;  /* 0x0000008084a6723e */ /* 0x008fe200000000ff */
[----:B------:R-:W-:Y:S01]  /*8e50*/  FADD.FTZ R2, R80, R2 ;  /* 0x0000000250027221 */ /* 0x000fe20000010000 */
[----:B------:R-:W-:Y:S03]  /*8e60*/  FADD.FTZ R0, R78, R0 ;  /* 0x000000004e007221 */ /* 0x000fe60000010000 */
[----:B------:R-:W-:Y:S01]  /*8e70*/  FADD.FTZ R53, R83, R53 ;  /* 0x0000003553357221 */ /* 0x000fe20000010000 */
[----:B------:R-:W-:Y:S03]  /*8e80*/  FADD.FTZ R52, R77, R52 ;  /* 0x000000344d347221 */ /* 0x000fe60000010000 */
[----:B------:R-:W2:Y:S01]  /*8e90*/  MUFU.EX2 R121, R121 ;  /* 0x0000007900797308 */ /* 0x000ea20000000800 */
[----:B-1----:R-:W-:Y:S01]  /*8ea0*/  F2FP.F16.F32.PACK_AB R167, R134, R130 ;  /* 0x0000008286a7723e */ /* 0x002fe200000000ff */
[----:B------:R-:W-:Y:S01]  /*8eb0*/  FADD.FTZ R2, R81, R2 ;  /* 0x0000000251027221 */ /* 0x000fe20000010000 */
[----:B------:R-:W-:Y:S01]  /*8ec0*/  FADD.FTZ R48, R79, R0 ;  /* 0x000000004f307221 */ /* 0x000fe20000010000 */
[----:B------:R-:W-:Y:S01]  /*8ed0*/  FADD.FTZ R36, R86, R53 ;  /* 0x0000003556247221 */ /* 0x000fe20000010000 */
[----:B------:R-:W-:Y:S01]  /*8ee0*/  FADD.FTZ R0, R88, R52 ;  /* 0x0000003458007221 */ /* 0x000fe20000010000 */
[----:B------:R-:W-:Y:S01]  /*8ef0*/  FADD.FTZ R37, R84, R2 ;  /* 0x0000000254257221 */ /* 0x000fe20000010000 */
[----:B------:R-:W-:Y:S03]  /*8f00*/  FADD.FTZ R2, R90, R48 ;  /* 0x000000305a027221 */ /* 0x000fe60000010000 */
[----:B------:R-:W-:Y:S01]  /*8f10*/  MUFU.EX2 R122, R122 ;  /* 0x0000007a007a7308 */ /* 0x000fe20000000800 */
[-C--:B------:R-:W-:Y:S09]  /*8f20*/  HMMA.16816.F32 R144, R164, R148.reuse, R4 ;  /* 0x00000094a490723c */ /* 0x080ff20000001804 */
[----:B------:R-:W1:Y:S02]  /*8f30*/  MUFU.EX2 R123, R123 ;  /* 0x0000007b007b7308 */ /* 0x000e640000000800 */
[----:B--2---:R-:W-:Y:S01]  /*8f40*/  F2FP.F16.F32.PACK_AB R168, R121, R120 ;  /* 0x0000007879a8723e */ /* 0x004fe200000000ff */
[----:B------:R-:W-:Y:S01]  /*8f50*/  FADD.FTZ R4, R85, R37 ;  /* 0x0000002555047221 */ /* 0x000fe20000010000 */
[----:B------:R-:W-:Y:S01]  /*8f60*/  FADD.FTZ R6, R87, R36 ;  /* 0x0000002457067221 */ /* 0x000fe20000010000 */
[----:B------:R-:W-:Y:S01]  /*8f70*/  FADD.FTZ R5, R89, R0 ;  /* 0x0000000059057221 */ /* 0x000fe20000010000 */
[----:B------:R-:W-:Y:S04]  /*8f80*/  FADD.FTZ R0, R91, R2 ;  /* 0x000000025b007221 */ /* 0x000fe80000010000 */
[----:B------:R-:W-:Y:S01]  /*8f90*/  MUFU.EX2 R124, R124 ;  /* 0x0000007c007c7308 */ /* 0x000fe20000000800 */
[----:B------:R-:W-:Y:S01]  /*8fa0*/  FADD.FTZ R4, R96, R4 ;  /* 0x0000000460047221 */ /* 0x000fe20000010000 */
[----:B------:R-:W-:Y:S01]  /*8fb0*/  FADD.FTZ R6, R98, R6 ;  /* 0x0000000662067221 */ /* 0x000fe20000010000 */
[----:B------:R-:W-:Y:S01]  /*8fc0*/  FADD.FTZ R5, R92, R5 ;  /* 0x000000055c057221 */ /* 0x000fe20000010000 */
[----:B------:R-:W-:Y:S01]  /*8fd0*/  FADD.FTZ R2, R94, R0 ;  /* 0x000000005e027221 */ /* 0x000fe20000010000 */
[----:B------:R-:W-:Y:S01]  /*8fe0*/  FADD.FTZ R0, R97, R4 ;  /* 0x0000000461007221 */ /* 0x000fe20000010000 */
        /* <DEDUP_REMOVED lines=18> */
[----:B------:R-:W1:Y:S01]  /*9110*/  MUFU.EX2 R172, R172 ;  /* 0x000000ac00ac7308 */ /* 0x000e620000000800 */
[----:B--2---:R-:W-:Y:S01]  /*9120*/  F2FP.F16.F32.PACK_AB R170, R135, R124 ;  /* 0x0000007c87aa723e */ /* 0x004fe200000000ff */
        /* <DEDUP_REMOVED lines=15> */
[----:B-1----:R-:W-:Y:S01]  /*9220*/  F2FP.F16.F32.PACK_AB R171, R172, R54 ;  /* 0x00000036acab723e */ /* 0x002fe200000000ff */
[----:B------:R-:W-:Y:S01]  /*9230*/  FADD.FTZ R0, R54, R4 ;  /* 0x0000000436007221 */ /* 0x000fe20000010000 */
[----:B------:R-:W-:Y:S01]  /*9240*/  FADD.FTZ R230, R134, R5 ;  /* 0x0000000586e67221 */ /* 0x000fe20000010000 */
[----:B------:R-:W-:Y:S01]  /*9250*/  FADD.FTZ R231, R135, R2 ;  /* 0x0000000287e77221 */ /* 0x000fe20000010000 */
[----:B------:R-:W-:Y:S01]  /*9260*/  MOV R135, R3 ;  /* 0x0000000300877202 */ /* 0x000fe20000000f00 */
[----:B------:R-:W-:Y:S01]  /*9270*/  FADD.FTZ R229, R132, R6 ;  /* 0x0000000684e57221 */ /* 0x000fe20000010000 */
[----:B------:R-:W-:Y:S01]  /*9280*/  FADD.FTZ R232, R172, R0 ;  /* 0x00000000ace87221 */ /* 0x000fe20000010000 */
[C---:B------:R-:W-:Y:S04]  /*9290*/  HMMA.16816.F32 R140, R168.reuse, R148, R8 ;  /* 0x00000094a88c723c */ /* 0x040fe80000001808 */
[----:B------:R-:W-:Y:S02]  /*92a0*/  MOV R134, R137 ;  /* 0x0000008900867202 */ /* 0x000fe40000000f00 */
[-C--:B------:R-:W-:Y:S06]  /*92b0*/  HMMA.16816.F32 R152, R168, R150.reuse, R12 ;  /* 0x00000096a898723c */ /* 0x080fec000000180c */
[C---:B------:R-:W-:Y:S06]  /*92c0*/  HMMA.16816.F32 R148, R164.reuse, R150, R16 ;  /* 0x00000096a494723c */ /* 0x040fec0000001810 */
[-C--:B----4-:R-:W-:Y:S06]  /*92d0*/  HMMA.16816.F32 R160, R164, R44.reuse, R20 ;  /* 0x0000002ca4a0723c */ /* 0x090fec0000001814 */
[C---:B------:R-:W-:Y:S06]  /*92e0*/  HMMA.16816.F32 R156, R168.reuse, R44, R24 ;  /* 0x0000002ca89c723c */ /* 0x040fec0000001818 */
[-C--:B------:R-:W-:Y:S05]  /*92f0*/  HMMA.16816.F32 R168, R168, R46.reuse, R28 ;  /* 0x0000002ea8a8723c */ /* 0x080fea000000181c */
[----:B------:R-:W-:Y:S01]  /*9300*/  MOV R24, R3 ;  /* 0x0000000300187202 */ /* 0x000fe20000000f00 */
[----:B------:R-:W-:Y:S05]  /*9310*/  HMMA.16816.F32 R164, R164, R46, R32 ;  /* 0x0000002ea4a4723c */ /* 0x000fea0000001820 */
[----:B------:R-:W-:Y:S01]  /*9320*/  MOV R3, R139 ;  /* 0x0000008b00037202 */ /* 0x000fe20000000f00 */
[----:B------:R-:W-:Y:S07]  /*9330*/  @!UPT UIADD3 URZ, URZ, URZ, URZ ;  /* 0x0000003f3f3ff290 */ /* 0x000fee000fffe03f */
[----:B------:R-:W-:Y:S11]  /*9340*/  @P2 BRA `(.L_x_7) ;  /* 0xffffffc800b82947 */ /* 0x000ff6000383ffff */
.L_x_6:
[----:B------:R-:W1:Y:S01]  /*9350*/  S2R R8, SR_TID.X ;  /* 0x0000000000087919 */ /* 0x000e620000002100 */
[----:B------:R-:W-:Y:S01]  /*9360*/  ISETP.NE.AND P1, PT, R252, -0x1, PT ;  /* 0xfffffffffc00780c */ /* 0x000fe20003f25270 */
[----:B------:R-:W2:Y:S01]  /*9370*/  S2UR UR4, SR_CgaCtaId ;  /* 0x00000000000479c3 */ /* 0x000ea20000008800 */
[----:B------:R-:W-:Y:S01]  /*9380*/  UMOV UR5, 0x400 ;  /* 0x0000040000057882 */ /* 0x000fe20000000000 */
[----:B------:R-:W3:Y:S04]  /*9390*/  SHFL.BFLY PT, R5, R229, 0x2, 0x1f ;  /* 0x0c401f00e5057f89 */ /* 0x000ee800000e0000 */
[----:B------:R-:W4:Y:S04]  /*93a0*/  SHFL.BFLY PT, R4, R230, 0x2, 0x1f ;  /* 0x0c401f00e6047f89 */ /* 0x000f2800000e0000 */
[----:B------:R-:W5:Y:S02]  /*93b0*/  SHFL.BFLY PT, R9, R231, 0x2, 0x1f ;  /* 0x0c401f00e7097f89 */ /* 0x000f6400000e0000 */
[----:B------:R-:W5:Y:S02]  /*93c0*/  @P1 LDC.64 R12, c[0x0][0x298] ;  /* 0x0000a600ff0c1b82 */ /* 0x000f640000000a00 */
[----:B------:R-:W-:Y:S01]  /*93d0*/  SHFL.BFLY PT, R10, R232, 0x2, 0x1f ;  /* 0x0c401f00e80a7f89 */ /* 0x000fe200000e0000 */
[----:B--2---:R-:W-:Y:S01]  /*93e0*/  ULEA UR4, UR4, UR5, 0x18 ;  /* 0x0000000504047291 */ /* 0x004fe2000f8ec03f */
[----:B---3--:R-:W-:Y:S01]  /*93f0*/  FADD.FTZ R5, R5, R229 ;  /* 0x000000e505057221 */ /* 0x008fe20000010000 */
[----:B-1----:R-:W-:-:S04]  /*9400*/  SHF.R.S32.HI R7, RZ, 0x1f, R8 ;  /* 0x0000001fff077819 */ /* 0x002fc80000011408 */
[----:B------:R-:W1:Y:S01]  /*9410*/  SHFL.BFLY PT, R29, R5, 0x1, 0x1f ;  /* 0x0c201f00051d7f89 */ /* 0x000e6200000e0000 */
[----:B----4-:R-:W-:Y:S01]  /*9420*/  FADD.FTZ R4, R4, R230 ;  /* 0x000000e604047221 */ /* 0x010fe20000010000 */
[CC--:B------:R-:W-:Y:S02]  /*9430*/  LEA.HI R6, R7.reuse, R8.reuse, RZ, 0x2 ;  /* 0x0000000807067211 */ /* 0x0c0fe400078f10ff */
[----:B------:R-:W-:Y:S02]  /*9440*/  LEA.HI R7, R7, R8, RZ, 0x5 ;  /* 0x0000000807077211 */ /* 0x000fe400078f28ff */
[----:B------:R-:W2:Y:S01]  /*9450*/  SHFL.BFLY PT, R28, R4, 0x1, 0x1f ;  /* 0x0c201f00041c7f89 */ /* 0x000ea200000e0000 */
[----:B------:R-:W-:Y:S02]  /*9460*/  SHF.R.S32.HI R0, RZ, 0x2, R6 ;  /* 0x00000002ff007819 */ /* 0x000fe40000011406 */
[----:B------:R-:W-:Y:S02]  /*9470*/  LOP3.LUT R6, R6, 0xfffffffc, RZ, 0xc0, !PT ;  /* 0xfffffffc06067812 */ /* 0x000fe400078ec0ff */
[----:B------:R-:W-:-:S02]  /*9480*/  SHF.R.S32.HI R3, RZ, 0x1f, R0 ;  /* 0x0000001fff037819 */ /* 0x000fc40000011400 */
[----:B------:R-:W-:Y:S01]  /*9490*/  SHF.R.S32.HI R30, RZ, 0x5, R7 ;  /* 0x00000005ff1e7819 */ /* 0x000fe20000011407 */
[----:B------:R-:W-:Y:S01]  /*94a0*/  IMAD.IADD R8, R8, 0x1, -R6 ;  /* 0x0000000108087824 */ /* 0x000fe200078e0a06 */
[----:B------:R-:W-:Y:S01]  /*94b0*/  LEA.HI R3, R3, R0, RZ, 0x3 ;  /* 0x0000000003037211 */ /* 0x000fe200078f18ff */
[----:B-----5:R-:W-:-:S03]  /*94c0*/  FADD.FTZ R6, R9, R231 ;  /* 0x000000e709067221 */ /* 0x020fc60000010000 */
[----:B------:R-:W-:Y:S02]  /*94d0*/  LOP3.LUT R3, R3, 0xfffffff8, RZ, 0xc0, !PT ;  /* 0xfffffff803037812 */ /* 0x000fe400078ec0ff */
[----:B------:R3:W4:Y:S03]  /*94e0*/  SHFL.BFLY PT, R21, R6, 0x1, 0x1f ;  /* 0x0c201f0006157f89 */ /* 0x00072600000e0000 */
[----:B------:R-:W-:Y:S02]  /*94f0*/  IMAD.IADD R3, R0, 0x1, -R3 ;  /* 0x0000000100037824 */ /* 0x000fe400078e0a03 */
[----:B-1----:R-:W-:-:S03]  /*9500*/  FADD.FTZ R29, R5, R29 ;  /* 0x0000001d051d7221 */ /* 0x002fc60000010000 */
[----:B------:R-:W-:Y:S01]  /*9510*/  LEA.HI R2, R3, R3, RZ, 0x1 ;  /* 0x0000000303027211 */ /* 0x000fe200078f08ff */
[----:B--2---:R-:W-:-:S03]  /*9520*/  FADD.FTZ R28, R4, R28 ;  /* 0x0000001c041c7221 */ /* 0x004fc60000010000 */
[----:B------:R-:W-:Y:S02]  /*9530*/  SHF.R.S32.HI R0, RZ, 0x1, R2 ;  /* 0x00000001ff007819 */ /* 0x000fe40000011402 */
[----:B------:R-:W-:Y:S02]  /*9540*/  LOP3.LUT R2, R2, 0x3fffffe, RZ, 0xc0, !PT ;  /* 0x03fffffe02027812 */ /* 0x000fe400078ec0ff */
[C---:B------:R-:W-:Y:S01]  /*9550*/  LOP3.LUT R9, R0.reuse, 0x1, RZ, 0xc0, !PT ;  /* 0x0000000100097812 */ /* 0x040fe200078ec0ff */
[----:B------:R-:W-:Y:S02]  /*9560*/  IMAD.SHL.U32 R7, R0, 0x40, RZ ;  /* 0x0000004000077824 */ /* 0x000fe400078e00ff */
[----:B------:R-:W-:Y:S02]  /*9570*/  IMAD.IADD R15, R3, 0x1, -R2 ;  /* 0x00000001030f7824 */ /* 0x000fe400078e0a02 */
[----:B------:R-:W-:Y:S01]  /*9580*/  IMAD R2, R30, 0x100, R8 ;  /* 0x000001001e027824 */ /* 0x000fe200078e0208 */
[----:B------:R-:W-:Y:S01]  /*9590*/  LOP3.LUT R3, R7, 0xc0, RZ, 0xc0, !PT ;  /* 0x000000c007037812 */ /* 0x000fe200078ec0ff */
[----:B------:R-:W-:-:S02]  /*95a0*/  FADD.FTZ R7, R10, R232 ;  /* 0x000000e80a077221 */ /* 0x000fc40000010000 */
[----:B------:R-:W-:Y:S01]  /*95b0*/  IMAD R15, R15, 0x10, R2 ;  /* 0x000000100f0f7824 */ /* 0x000fe200078e0202 */
[----:B------:R-:W-:Y:S01]  /*95c0*/  LEA.HI R5, R3, R3, RZ, 0x1d ;  /* 0x0000000303057211 */ /* 0x000fe200078fe8ff */
[C---:B------:R-:W-:Y:S01]  /*95d0*/  @P1 IMAD.WIDE.U32 R2, R252.reuse, R12, RZ ;  /* 0x0000000cfc021225 */ /* 0x040fe200078e00ff */
[----:B------:R3:W1:Y:S03]  /*95e0*/  SHFL.BFLY PT, R25, R7, 0x1, 0x1f ;  /* 0x0c201f0007197f89 */ /* 0x00066600000e0000 */
[----:B------:R-:W-:Y:S02]  /*95f0*/  IMAD.U32 R15, R15, 0x2, R5 ;  /* 0x000000020f0f7824 */ /* 0x000fe400078e0005 */
[----:B------:R-:W-:Y:S02]  /*9600*/  @P1 IMAD R37, R252, R13, R3 ;  /* 0x0000000dfc251224 */ /* 0x000fe400078e0203 */
[----:B------:R-:W-:Y:S01]  /*9610*/  @P1 IMAD.MOV.U32 R36, RZ, RZ, R2 ;  /* 0x000000ffff241224 */ /* 0x000fe200078e0002 */
[----:B------:R-:W-:Y:S01]  /*9620*/  LEA R15, R15, UR4, 0x1 ;  /* 0x000000040f0f7c11 */ /* 0x000fe2000f8e08ff */
[----:B----4-:R-:W-:Y:S06]  /*9630*/  @P1 BRA `(.L_x_10) ;  /* 0x0000000000201947 */ /* 0x010fec0003800000 */
[----:B------:R-:W2:Y:S01]  /*9640*/  S2R R10, SR_CTAID.Y ;  /* 0x00000000000a7919 */ /* 0x000ea20000002600 */
[----:B------:R-:W4:Y:S01]  /*9650*/  LDC.64 R4, c[0x0][0x290] ;  /* 0x0000a400ff047b82 */ /* 0x000f220000000a00 */
[----:B--2---:R-:W-:Y:S01]  /*9660*/  SHF.R.S32.HI R8, RZ, 0x1f, R10 ;  /* 0x0000001fff087819 */ /* 0x004fe2000001140a */
[----:B----4-:R-:W-:-:S04]  /*9670*/  IMAD.WIDE.U32 R2, R10, R4, RZ ;  /* 0x000000040a027225 */ /* 0x010fc800078e00ff */
[----:B------:R-:W-:Y:S01]  /*9680*/  IMAD R8, R8, R4, RZ ;  /* 0x0000000408087224 */ /* 0x000fe200078e02ff */
[----:B------:R-:W-:-:S03]  /*9690*/  MOV R36, R2 ;  /* 0x0000000200247202 */ /* 0x000fc60000000f00 */
[----:B------:R-:W-:-:S05]  /*96a0*/  IMAD R5, R10, R5, R8 ;  /* 0x000000050a057224 */ /* 0x000fca00078e0208 */
[----:B------:R-:W-:-:S07]  /*96b0*/  IADD3 R37, R3, R5, RZ ;  /* 0x0000000503257210 */ /* 0x000fce0007ffe0ff */
.L_x_10:
[----:B------:R-:W-:Y:S01]  /*96c0*/  ULDC.U8 UR4, c[0x0][0x3d8] ;  /* 0x0000f60000047ab9 */ /* 0x000fe20000000000 */
[----:B------:R-:W-:Y:S01]  /*96d0*/  LOP3.LUT P2, RZ, R0, 0x2, RZ, 0xc0, !PT ;  /* 0x0000000200ff7812 */ /* 0x000fe2000784c0ff */
[----:B------:R-:W-:Y:S01]  /*96e0*/  FADD.FTZ R21, R6, R21 ;  /* 0x0000001506157221 */ /* 0x000fe20000010000 */
[----:B------:R-:W-:Y:S01]  /*96f0*/  ISETP.NE.AND P0, PT, RZ, UR4, PT ;  /* 0x00000004ff007c0c */ /* 0x000fe2000bf05270 */
[----:B------:R-:W-:Y:S01]  /*9700*/  ULDC.U8 UR4, c[0x0][0x3d9] ;  /* 0x0000f64000047ab9 */ /* 0x000fe20000000000 */
[----:B------:R-:W-:Y:S02]  /*9710*/  ISETP.NE.U32.AND P4, PT, R9, 0x1, PT ;  /* 0x000000010900780c */ /* 0x000fe40003f85070 */
[----:B------:R-:W-:Y:S02]  /*9720*/  CS2R R26, SRZ ;  /* 0x00000000001a7805 */ /* 0x000fe4000001ff00 */
[----:B------:R-:W-:Y:S02]  /*9730*/  P2R R3, PR, RZ, 0x1 ;  /* 0x00000001ff037803 */ /* 0x000fe40000000000 */
[----:B------:R-:W-:-:S02]  /*9740*/  ISETP.NE.OR P0, PT, RZ, UR4, !P0 ;  /* 0x00000004ff007c0c */ /* 0x000fc4000c705670 */
[----:B------:R-:W-:Y:S02]  /*9750*/  FSETP.NE.FTZ.AND P3, PT, R29, RZ, PT ;  /* 0x000000ff1d00720b */ /* 0x000fe40003f75000 */
[----:B------:R-:W-:Y:S02]  /*9760*/  FSETP.NE.FTZ.AND P2, PT, R28, RZ, PT ;  /* 0x000000ff1c00720b */ /* 0x000fe40003f55000 */
[----:B------:R-:W-:-:S07]  /*9770*/  PLOP3.LUT P6, PT, PT, PT, PT, 0x8, 0x0 ;  /* 0x000000000000781c */ /* 0x000fce0003fce170 */
[----:B------:R-:W-:Y:S06]  /*9780*/  @P0 BRA `(.L_x_11) ;  /* 0x00000000001c0947 */ /* 0x000fec0003800000 */
[----:B------:R-:W2:Y:S01]  /*9790*/  S2R R2, SR_CTAID.Y ;  /* 0x0000000000027919 */ /* 0x000ea20000002600 */
[----:B------:R-:W2:Y:S01]  /*97a0*/  LDC R4, c[0x0][0x2c4] ;  /* 0x0000b100ff047b82 */ /* 0x000ea20000000800 */
[----:B------:R-:W-:Y:S01]  /*97b0*/  PLOP3.LUT P6, PT, PT, PT, PT, 0x80, 0x0 ;  /* 0x000000000000781c */ /* 0x000fe20003fcf070 */
[----:B--2---:R-:W-:-:S05]  /*97c0*/  IMAD R2, R2, R4, RZ ;  /* 0x0000000402027224 */ /* 0x004fca00078e02ff */
[----:B------:R-:W-:-:S04]  /*97d0*/  SEL R2, R2, R252, !P1 ;  /* 0x000000fc02027207 */ /* 0x000fc80004800000 */
[--C-:B------:R-:W-:Y:S01]  /*97e0*/  SHF.R.S32.HI R27, RZ, 0x1f, R2.reuse ;  /* 0x0000001fff1b7819 */ /* 0x100fe20000011402 */
[----:B------:R-:W-:-:S07]  /*97f0*/  IMAD.MOV.U32 R26, RZ, RZ, R2 ;  /* 0x000000ffff1a7224 */ /* 0x000fce00078e0002 */
.L_x_11:
[----:B------:R2:W5:Y:S01]  /*9800*/  LDL R39, [R1+0x20] ;  /* 0x0000200001277983 */ /* 0x0005620000100800 */
[----:B------:R-:W-:Y:S01]  /*9810*/  MOV R31, 0x10 ;  /* 0x00000010001f7802 */ /* 0x000fe20000000f00 */
[----:B-1----:R-:W-:Y:S01]  /*9820*/  FADD.FTZ R25, R7, R25 ;  /* 0x0000001907197221 */ /* 0x002fe20000010000 */
[----:B------:R-:W-:Y:S01]  /*9830*/  ISETP.NE.AND P5, PT, RZ, UR4, PT ;  /* 0x00000004ff007c0c */ /* 0x000fe2000bfa5270 */
[----:B------:R-:W1:Y:S01]  /*9840*/  S2R R41, SR_TID.X ;  /* 0x0000000000297919 */ /* 0x000e620000002100 */
[----:B------:R-:W-:Y:S01]  /*9850*/  SEL R31, R31, 0xfffffff0, P4 ;  /* 0xfffffff01f1f7807 */ /* 0x000fe20002000000 */
[----:B------:R-:W4:Y:S01]  /*9860*/  S2UR UR4, SR_CTAID.X ;  /* 0x00000000000479c3 */ /* 0x000f220000002500 */
[----:B------:R-:W-:Y:S01]  /*9870*/  LOP3.LUT P4, RZ, R0, 0x2, RZ, 0xc0, !PT ;  /* 0x0000000200ff7812 */ /* 0x000fe2000788c0ff */
[----:B------:R-:W2:Y:S01]  /*9880*/  S2R R38, SR_CTAID.Y ;  /* 0x0000000000267919 */ /* 0x000ea20000002600 */
[----:B------:R-:W-:Y:S01]  /*9890*/  ISETP.NE.AND P0, PT, R3, RZ, PT ;  /* 0x000000ff0300720c */ /* 0x000fe20003f05270 */
[----:B------:R-:W-:Y:S01]  /*98a0*/  BSSY B0, `(.L_x_12) ;  /* 0x00000ac000007945 */ /* 0x000fe20003800000 */
[----:B------:R-:W-:-:S02]  /*98b0*/  IADD3 R18, R15, 0x20, RZ ;  /* 0x000000200f127810 */ /* 0x000fc40007ffe0ff */
[----:B------:R-:W-:Y:S02]  /*98c0*/  FSETP.NE.FTZ.AND P1, PT, R21, RZ, PT ;  /* 0x000000ff1500720b */ /* 0x000fe40003f35000 */
[----:B------:R-:W-:Y:S01]  /*98d0*/  MOV R3, 0x3f800000 ;  /* 0x3f80000000037802 */ /* 0x000fe20000000f00 */
[----:B------:R-:W4:Y:S01]  /*98e0*/  @!P5 LDC R16, c[0x0][0x2c4] ;  /* 0x0000b100ff10db82 */ /* 0x000f220000000800 */
[----:B------:R-:W-:Y:S02]  /*98f0*/  MOV R4, 0x3f800000 ;  /* 0x3f80000000047802 */ /* 0x000fe40000000f00 */
[----:B------:R-:W-:Y:S02]  /*9900*/  MOV R0, 0x3f800000 ;  /* 0x3f80000000007802 */ /* 0x000fe40000000f00 */
[----:B------:R-:W-:Y:S01]  /*9910*/  @P4 IADD3 R18, R15, -0x20, RZ ;  /* 0xffffffe00f124810 */ /* 0x000fe20007ffe0ff */
[----:B------:R-:W3:Y:S01]  /*9920*/  @P3 MUFU.RCP R3, R29 ;  /* 0x0000001d00033308 */ /* 0x000ee20000001000 */
[----:B------:R-:W-:Y:S01]  /*9930*/  PLOP3.LUT P4, PT, PT, PT, PT, 0x8, 0x0 ;  /* 0x000000000000781c */ /* 0x000fe20003f8e170 */
[----:B------:R-:W2:Y:S01]  /*9940*/  @P5 LDC.64 R22, c[0x0][0x2c0] ;  /* 0x0000b000ff165b82 */ /* 0x000ea20000000a00 */
[----:B------:R-:W-:-:S02]  /*9950*/  @!P5 PLOP3.LUT P4, PT, P0, PT, PT, 0x80, 0x0 ;  /* 0x000000000000d81c */ /* 0x000fc4000078f070 */
[----:B------:R-:W-:Y:S02]  /*9960*/  FSETP.NE.FTZ.AND P0, PT, R25, RZ, PT ;  /* 0x000000ff1900720b */ /* 0x000fe40003f15000 */
[----:B------:R-:W-:Y:S01]  /*9970*/  MOV R2, 0x3f800000 ;  /* 0x3f80000000027802 */ /* 0x000fe20000000f00 */
[----:B------:R-:W3:Y:S01]  /*9980*/  @P2 MUFU.RCP R4, R28 ;  /* 0x0000001c00042308 */ /* 0x000ee20000001000 */
[----:B-1----:R-:W-:-:S07]  /*9990*/  SHF.R.S32.HI R40, RZ, 0x1f, R41 ;  /* 0x0000001fff287819 */ /* 0x002fce0000011429 */
[----:B------:R-:W1:Y:S01]  /*99a0*/  @P1 MUFU.RCP R0, R21 ;  /* 0x0000001500001308 */ /* 0x000e620000001000 */
[C---:B---3--:R-:W-:Y:S01]  /*99b0*/  FMUL.FTZ R144, R3.reuse, R144 ;  /* 0x0000009003907220 */ /* 0x048fe20000410000 */
[C---:B------:R-:W-:Y:S01]  /*99c0*/  FMUL.FTZ R145, R3.reuse, R145 ;  /* 0x0000009103917220 */ /* 0x040fe20000410000 */
[C---:B------:R-:W-:Y:S01]  /*99d0*/  FMUL.FTZ R148, R3.reuse, R148 ;  /* 0x0000009403947220 */ /* 0x040fe20000410000 */
[C---:B------:R-:W-:Y:S01]  /*99e0*/  FMUL.FTZ R149, R3.reuse, R149 ;  /* 0x0000009503957220 */ /* 0x040fe20000410000 */
[C---:B------:R-:W-:Y:S01]  /*99f0*/  FMUL.FTZ R160, R3.reuse, R160 ;  /* 0x000000a003a07220 */ /* 0x040fe20000410000 */
[C---:B------:R-:W-:Y:S01]  /*9a00*/  FMUL.FTZ R11, R3.reuse, R161 ;  /* 0x000000a1030b7220 */ /* 0x040fe20000410000 */
[C---:B------:R-:W-:Y:S01]  /*9a10*/  FMUL.FTZ R164, R3.reuse, R164 ;  /* 0x000000a403a47220 */ /* 0x040fe20000410000 */
[----:B------:R-:W3:Y:S01]  /*9a20*/  @P0 MUFU.RCP R2, R25 ;  /* 0x0000001900020308 */ /* 0x000ee20000001000 */
[----:B------:R-:W-:Y:S01]  /*9a30*/  FMUL.FTZ R9, R3, R165 ;  /* 0x000000a503097220 */ /* 0x000fe20000410000 */
[C---:B------:R-:W-:Y:S01]  /*9a40*/  FMUL.FTZ R146, R4.reuse, R146 ;  /* 0x0000009204927220 */ /* 0x040fe20000410000 */
[C---:B------:R-:W-:Y:S01]  /*9a50*/  FMUL.FTZ R7, R4.reuse, R147 ;  /* 0x0000009304077220 */ /* 0x040fe20000410000 */
[C---:B------:R-:W-:Y:S01]  /*9a60*/  FMUL.FTZ R150, R4.reuse, R150 ;  /* 0x0000009604967220 */ /* 0x040fe20000410000 */
[C---:B------:R-:W-:Y:S01]  /*9a70*/  FMUL.FTZ R3, R4.reuse, R151 ;  /* 0x0000009704037220 */ /* 0x040fe20000410000 */
[C---:B------:R-:W-:Y:S01]  /*9a80*/  FMUL.FTZ R162, R4.reuse, R162 ;  /* 0x000000a204a27220 */ /* 0x040fe20000410000 */
[C---:B------:R-:W-:Y:S01]  /*9a90*/  FMUL.FTZ R10, R4.reuse, R163 ;  /* 0x000000a3040a7220 */ /* 0x040fe20000410000 */
[----:B------:R-:W-:Y:S01]  /*9aa0*/  FMUL.FTZ R166, R4, R166 ;  /* 0x000000a604a67220 */ /* 0x000fe20000410000 */
[C---:B-1----:R-:W-:Y:S01]  /*9ab0*/  FMUL.FTZ R140, R0.reuse, R140 ;  /* 0x0000008c008c7220 */ /* 0x042fe20000410000 */
[C---:B------:R-:W-:Y:S01]  /*9ac0*/  FMUL.FTZ R6, R0.reuse, R141 ;  /* 0x0000008d00067220 */ /* 0x040fe20000410000 */
[C---:B------:R-:W-:Y:S01]  /*9ad0*/  FMUL.FTZ R152, R0.reuse, R152 ;  /* 0x0000009800987220 */ /* 0x040fe20000410000 */
[C---:B------:R-:W-:Y:S01]  /*9ae0*/  FMUL.FTZ R13, R0.reuse, R153 ;  /* 0x00000099000d7220 */ /* 0x040fe20000410000 */
[C---:B------:R-:W-:Y:S01]  /*9af0*/  FMUL.FTZ R156, R0.reuse, R156 ;  /* 0x0000009c009c7220 */ /* 0x040fe20000410000 */
[C---:B------:R-:W-:Y:S01]  /*9b00*/  FMUL.FTZ R14, R0.reuse, R157 ;  /* 0x0000009d000e7220 */ /* 0x040fe20000410000 */
[C---:B------:R-:W-:Y:S01]  /*9b10*/  FMUL.FTZ R168, R0.reuse, R168 ;  /* 0x000000a800a87220 */ /* 0x040fe20000410000 */
[----:B------:R-:W-:Y:S01]  /*9b20*/  FMUL.FTZ R20, R0, R169 ;  /* 0x000000a900147220 */ /* 0x000fe20000410000 */
[C---:B---3--:R-:W-:Y:S01]  /*9b30*/  FMUL.FTZ R143, R2.reuse, R143 ;  /* 0x0000008f028f7220 */ /* 0x048fe20000410000 */
[C---:B------:R-:W-:Y:S01]  /*9b40*/  FMUL.FTZ R5, R2.reuse, R142 ;  /* 0x0000008e02057220 */ /* 0x040fe20000410000 */
[C---:B------:R-:W-:Y:S01]  /*9b50*/  FMUL.FTZ R155, R2.reuse, R155 ;  /* 0x0000009b029b7220 */ /* 0x040fe20000410000 */
[----:B------:R-:W-:Y:S01]  /*9b60*/  FMUL.FTZ R12, R2, R154 ;  /* 0x0000009a020c7220 */ /* 0x000fe20000410000 */
[----:B------:R-:W-:Y:S01]  /*9b70*/  F2FP.F16.F32.PACK_AB R0, R145, R144 ;  /* 0x000000909100723e */ /* 0x000fe200000000ff */
[----:B------:R-:W-:Y:S01]  /*9b80*/  FMUL.FTZ R8, R4, R167 ;  /* 0x000000a704087220 */ /* 0x000fe20000410000 */
[C---:B------:R-:W-:Y:S01]  /*9b90*/  FMUL.FTZ R159, R2.reuse, R159 ;  /* 0x0000009f029f7220 */ /* 0x040fe20000410000 */
[C---:B------:R-:W-:Y:S01]  /*9ba0*/  FMUL.FTZ R17, R2.reuse, R158 ;  /* 0x0000009e02117220 */ /* 0x040fe20000410000 */
[C---:B------:R-:W-:Y:S01]  /*9bb0*/  FMUL.FTZ R171, R2.reuse, R171 ;  /* 0x000000ab02ab7220 */ /* 0x040fe20000410000 */
[----:B------:R-:W-:Y:S01]  /*9bc0*/  FMUL.FTZ R19, R2, R170 ;  /* 0x000000aa02137220 */ /* 0x000fe20000410000 */
[----:B------:R-:W-:Y:S01]  /*9bd0*/  F2FP.F16.F32.PACK_AB R7, R7, R146 ;  /* 0x000000920707723e */ /* 0x000fe200000000ff */
[----:B------:R1:W-:Y:S01]  /*9be0*/  STS [R15], R0 ;  /* 0x000000000f007388 */ /* 0x0003e20000000800 */
[----:B------:R-:W-:Y:S01]  /*9bf0*/  F2FP.F16.F32.PACK_AB R4, R149, R148 ;  /* 0x000000949504723e */ /* 0x000fe200000000ff */
[----:B----4-:R-:W3:Y:S01]  /*9c00*/  @P4 LDC R16, c[0x0][0x2e4] ;  /* 0x0000b900ff104b82 */ /* 0x010ee20000000800 */
[----:B------:R-:W-:Y:S01]  /*9c10*/  F2FP.F16.F32.PACK_AB R3, R3, R150 ;  /* 0x000000960303723e */ /* 0x000fe200000000ff */
[----:B------:R4:W-:Y:S01]  /*9c20*/  STS [R15+0x200], R7 ;  /* 0x000200070f007388 */ /* 0x0009e20000000800 */
[----:B------:R-:W-:-:S02]  /*9c30*/  IADD3 R2, R15, R31, RZ ;  /* 0x0000001f0f027210 */ /* 0x000fc40007ffe0ff */
[----:B------:R-:W-:Y:S02]  /*9c40*/  F2FP.F16.F32.PACK_AB R6, R6, R140 ;  /* 0x0000008c0606723e */ /* 0x000fe400000000ff */
[----:B------:R-:W-:Y:S01]  /*9c50*/  F2FP.F16.F32.PACK_AB R5, R143, R5 ;  /* 0x000000058f05723e */ /* 0x000fe200000000ff */
[----:B------:R2:W-:Y:S01]  /*9c60*/  STS [R2], R4 ;  /* 0x0000000402007388 */ /* 0x0005e20000000800 */
[----:B------:R-:W-:Y:S02]  /*9c70*/  F2FP.F16.F32.PACK_AB R13, R13, R152 ;  /* 0x000000980d0d723e */ /* 0x000fe400000000ff */
[----:B------:R-:W-:Y:S01]  /*9c80*/  F2FP.F16.F32.PACK_AB R12, R155, R12 ;  /* 0x0000000c9b0c723e */ /* 0x000fe200000000ff */
[----:B------:R2:W-:Y:S01]  /*9c90*/  STS [R2+0x200], R3 ;  /* 0x0002000302007388 */ /* 0x0005e20000000800 */
[----:B------:R-:W-:Y:S02]  /*9ca0*/  F2FP.F16.F32.PACK_AB R11, R11, R160 ;  /* 0x000000a00b0b723e */ /* 0x000fe400000000ff */
[----:B------:R-:W-:Y:S01]  /*9cb0*/  F2FP.F16.F32.PACK_AB R10, R10, R162 ;  /* 0x000000a20a0a723e */ /* 0x000fe200000000ff */
[----:B------:R3:W-:Y:S01]  /*9cc0*/  STS [R15+0x1000], R6 ;  /* 0x001000060f007388 */ /* 0x0007e20000000800 */
[----:B------:R-:W-:-:S02]  /*9cd0*/  F2FP.F16.F32.PACK_AB R9, R9, R164 ;  /* 0x000000a40909723e */ /* 0x000fc400000000ff */
[----:B------:R-:W-:Y:S01]  /*9ce0*/  F2FP.F16.F32.PACK_AB R8, R8, R166 ;  /* 0x000000a60808723e */ /* 0x000fe200000000ff */
[----:B------:R3:W-:Y:S01]  /*9cf0*/  STS [R15+0x1200], R5 ;  /* 0x001200050f007388 */ /* 0x0007e20000000800 */
[----:B------:R-:W-:Y:S01]  /*9d00*/  F2FP.F16.F32.PACK_AB R14, R14, R156 ;  /* 0x0000009c0e0e723e */ /* 0x000fe200000000ff */
[----:B-1----:R-:W-:Y:S01]  /*9d10*/  IMAD.IADD R0, R31, 0x1, R18 ;  /* 0x000000011f007824 */ /* 0x002fe200078e0212 */
[----:B------:R-:W-:Y:S01]  /*9d20*/  F2FP.F16.F32.PACK_AB R17, R159, R17 ;  /* 0x000000119f11723e */ /* 0x000fe200000000ff */
[----:B------:R-:W-:Y:S01]  /*9d30*/  STS [R2+0x1000], R13 ;  /* 0x0010000d02007388 */ /* 0x000fe20000000800 */
[----:B------:R-:W-:Y:S01]  /*9d40*/  F2FP.F16.F32.PACK_AB R20, R20, R168 ;  /* 0x000000a81414723e */ /* 0x000fe200000000ff */
[----:B----4-:R-:W1:Y:S01]  /*9d50*/  @!P5 LDC R7, c[0x0][0x270] ;  /* 0x00009c00ff07db82 */ /* 0x010e620000000800 */
[----:B------:R-:W-:Y:S01]  /*9d60*/  F2FP.F16.F32.PACK_AB R19, R171, R19 ;  /* 0x00000013ab13723e */ /* 0x000fe200000000ff */
[----:B------:R4:W-:Y:S01]  /*9d70*/  STS [R2+0x1200], R12 ;  /* 0x0012000c02007388 */ /* 0x0009e20000000800 */
[----:B------:R-:W-:-:S03]  /*9d80*/  LEA.HI R40, R40, R41, RZ, 0x5 ;  /* 0x0000002928287211 */ /* 0x000fc600078f28ff */
[----:B------:R1:W-:Y:S01]  /*9d90*/  STS [R18], R11 ;  /* 0x0000000b12007388 */ /* 0x0003e20000000800 */
[----:B------:R-:W-:Y:S01]  /*9da0*/  LOP3.LUT R40, R40, 0xffffffe0, RZ, 0xc0, !PT ;  /* 0xffffffe028287812 */ /* 0x000fe200078ec0ff */
[----:B--2---:R-:W2:Y:S02]  /*9db0*/  @P3 LDC R4, c[0x0][0x2e8] ;  /* 0x0000ba00ff043b82 */ /* 0x004ea40000000800 */
[----:B------:R-:W-:Y:S01]  /*9dc0*/  STS [R18+0x200], R10 ;  /* 0x0002000a12007388 */ /* 0x000fe20000000800 */
[----:B------:R-:W1:Y:S01]  /*9dd0*/  @P3 MUFU.LG2 R3, R29 ;  /* 0x0000001d00033308 */ /* 0x000e620000000c00 */
[----:B------:R-:W-:Y:S02]  /*9de0*/  IMAD.IADD R40, R41, 0x1, -R40 ;  /* 0x0000000129287824 */ /* 0x000fe400078e0a28 */
[----:B------:R2:W-:Y:S02]  /*9df0*/  STS [R0], R9 ;  /* 0x0000000900007388 */ /* 0x0005e40000000800 */
[----:B---3--:R-:W3:Y:S02]  /*9e00*/  @P5 LDC R6, c[0x0][0x2c0] ;  /* 0x0000b000ff065b82 */ /* 0x008ee40000000800 */
[----:B------:R2:W-:Y:S01]  /*9e10*/  STS [R0+0x200], R8 ;  /* 0x0002000800007388 */ /* 0x0005e20000000800 */
[----:B------:R-:W1:Y:S03]  /*9e20*/  @P1 MUFU.LG2 R5, R21 ;  /* 0x0000001500051308 */ /* 0x000e660000000c00 */
[----:B------:R-:W-:Y:S04]  /*9e30*/  STS [R18+0x1000], R14 ;  /* 0x0010000e12007388 */ /* 0x000fe80000000800 */
[----:B------:R-:W-:Y:S01]  /*9e40*/  STS [R18+0x1200], R17 ;  /* 0x0012001112007388 */ /* 0x000fe20000000800 */
[----:B----4-:R-:W-:Y:S01]  /*9e50*/  @P5 MOV R2, 0x1 ;  /* 0x0000000100025802 */ /* 0x010fe20000000f00 */
[----:B-1----:R-:W-:-:S02]  /*9e60*/  @!P5 IMAD R2, R16, R7, RZ ;  /* 0x000000071002d224 */ /* 0x002fc400078e02ff */
[----:B------:R-:W-:Y:S01]  /*9e70*/  @P3 FMUL.FTZ R3, R3, 0.69314718246459960938 ;  /* 0x3f31721803033820 */ /* 0x000fe20000410000 */
[----:B------:R1:W-:Y:S01]  /*9e80*/  STS [R0+0x1000], R20 ;  /* 0x0010001400007388 */ /* 0x0003e20000000800 */
[----:B------:R-:W4:Y:S01]  /*9e90*/  @P1 LDC R11, c[0x0][0x2e8] ;  /* 0x0000ba00ff0b1b82 */ /* 0x000f220000000800 */
[----:B------:R-:W-:Y:S01]  /*9ea0*/  IMAD R2, R38, R2, RZ ;  /* 0x0000000226027224 */ /* 0x000fe200078e02ff */
[----:B------:R-:W-:Y:S01]  /*9eb0*/  @P0 MUFU.LG2 R7, R25 ;  /* 0x0000001900070308 */ /* 0x000fe20000000c00 */
[----:B------:R3:W-:Y:S01]  /*9ec0*/  STS [R0+0x1200], R19 ;  /* 0x0012001300007388 */ /* 0x0007e20000000800 */
[----:B------:R-:W-:Y:S02]  /*9ed0*/  @P1 FMUL.FTZ R5, R5, 0.69314718246459960938 ;  /* 0x3f31721805051820 */ /* 0x000fe40000410000 */
[----:B------:R-:W-:Y:S02]  /*9ee0*/  SEL R2, R2, RZ, !P6 ;  /* 0x000000ff02027207 */ /* 0x000fe40007000000 */
[----:B------:R-:W-:Y:S01]  /*9ef0*/  BAR.SYNC.DEFER_BLOCKING 0x0 ;  /* 0x0000000000007b1d */ /* 0x000fe20000010000 */
[----:B------:R-:W-:-:S02]  /*9f00*/  MOV R21, 0x7f800000 ;  /* 0x7f80000000157802 */ /* 0x000fc40000000f00 */
[----:B------:R-:W-:-:S05]  /*9f10*/  @!P5 MOV R6, 0x1 ;  /* 0x000000010006d802 */ /* 0x000fca0000000f00 */
[----:B--2---:R-:W2:Y:S01]  /*9f20*/  @P2 LDC R9, c[0x0][0x2e8] ;  /* 0x0000ba00ff092b82 */ /* 0x004ea20000000800 */
[----:B------:R-:W3:Y:S01]  /*9f30*/  @P2 MUFU.LG2 R8, R28 ;  /* 0x0000001c00082308 */ /* 0x000ee20000000c00 */
[----:B------:R-:W2:Y:S06]  /*9f40*/  S2R R31, SR_CTAID.Z ;  /* 0x00000000001f7919 */ /* 0x000eac0000002700 */
[----:B------:R-:W2:Y:S01]  /*9f50*/  @P0 LDC R10, c[0x0][0x2e8] ;  /* 0x0000ba00ff0a0b82 */ /* 0x000ea20000000800 */
[----:B-1----:R-:W-:Y:S01]  /*9f60*/  MOV R20, 0x7f800000 ;  /* 0x7f80000000147802 */ /* 0x002fe20000000f00 */
[----:B----4-:R-:W-:Y:S01]  /*9f70*/  @P1 FFMA.FTZ R20, R137, R11, R5 ;  /* 0x0000000b89141223 */ /* 0x010fe20000010005 */
[----:B---3--:R-:W-:Y:S01]  /*9f80*/  @P5 IMAD R0, R23, R22, RZ ;  /* 0x0000001617005224 */ /* 0x008fe200078e02ff */
[----:B------:R-:W-:Y:S01]  /*9f90*/  @!P5 MOV R0, R16 ;  /* 0x000000100000d202 */ /* 0x000fe20000000f00 */
[----:B------:R1:W3:Y:S01]  /*9fa0*/  LDS.128 R32, [R226+0x1800] ;  /* 0x00180000e2207984 */ /* 0x0002e20000000c00 */
[----:B------:R-:W-:-:S02]  /*9fb0*/  LOP3.LUT P5, RZ, R40, 0x3, RZ, 0xc0, !PT ;  /* 0x0000000328ff7812 */ /* 0x000fc400078ac0ff */
[----:B------:R-:W-:Y:S01]  /*9fc0*/  MOV R23, 0x7f800000 ;  /* 0x7f80000000177802 */ /* 0x000fe20000000f00 */
[----:B------:R-:W-:Y:S01]  /*9fd0*/  @P3 FFMA.FTZ R23, R139, R4, R3 ;  /* 0x000000048b173223 */ /* 0x000fe20000010003 */
[----:B------:R-:W-:Y:S01]  /*9fe0*/  @P2 FMUL.FTZ R3, R8, 0.69314718246459960938 ;  /* 0x3f31721808032820 */ /* 0x000fe20000410000 */
[----:B------:R-:W-:-:S03]  /*9ff0*/  MOV R22, 0x7f800000 ;  /* 0x7f80000000167802 */ /* 0x000fc60000000f00 */
[----:B--2---:R-:W-:Y:S01]  /*a000*/  @P2 FFMA.FTZ R22, R138, R9, R3 ;  /* 0x000000098a162223 */ /* 0x004fe20000010003 */
[----:B------:R-:W-:Y:S02]  /*a010*/  IMAD R0, R31, R0, R2 ;  /* 0x000000001f007224 */ /* 0x000fe400078e0202 */
[----:B------:R-:W-:-:S05]  /*a020*/  IMAD R2, R6, UR4, RZ ;  /* 0x0000000406027c24 */ /* 0x000fca000f8e02ff */
[----:B------:R-:W-:Y:S01]  /*a030*/  SHF.L.U32 R4, R2, 0x7, RZ ;  /* 0x0000000702047819 */ /* 0x000fe200000006ff */
[----:B------:R-:W-:-:S03]  /*a040*/  @P0 FMUL.FTZ R2, R7, 0.69314718246459960938 ;  /* 0x3f31721807020820 */ /* 0x000fc60000410000 */
[----:B------:R-:W-:Y:S01]  /*a050*/  IADD3 R8, P4, P3, R4, R26, R0 ;  /* 0x0000001a04087210 */ /* 0x000fe20007b9e000 */
[----:B------:R-:W-:Y:S01]  /*a060*/  @P0 FFMA.FTZ R21, R24, R10, R2 ;  /* 0x0000000a18150223 */ /* 0x000fe20000010002 */
[----:B------:R-:W-:Y:S02]  /*a070*/  SHF.R.S32.HI R7, RZ, 0x1f, R4 ;  /* 0x0000001fff077819 */ /* 0x000fe40000011404 */
[----:B------:R-:W-:-:S04]  /*a080*/  SHF.R.S32.HI R0, RZ, 0x1f, R0 ;  /* 0x0000001fff007819 */ /* 0x000fc80000011400 */
[----:B------:R-:W-:Y:S01]  /*a090*/  IADD3.X R9, R7, R27, R0, P4, P3 ;  /* 0x0000001b07097210 */ /* 0x000fe200027e6400 */
[----:B-1----:R-:W-:Y:S06]  /*a0a0*/  @P5 BRA `(.L_x_13) ;  /* 0x0000000000ac5947 */ /* 0x002fec0003800000 */
[----:B------:R-:W-:Y:S02]  /*a0b0*/  SHF.R.S32.HI R0, RZ, 0x1f, R30 ;  /* 0x0000001fff007819 */ /* 0x000fe4000001141e */
[----:B------:R-:W-:Y:S02]  /*a0c0*/  SHF.R.S32.HI R3, RZ, 0x1f, R40 ;  /* 0x0000001fff037819 */ /* 0x000fe40000011428 */
[----:B------:R-:W-:Y:S02]  /*a0d0*/  LEA.HI R2, R0, R30, RZ, 0x2 ;  /* 0x0000001e00027211 */ /* 0x000fe400078f10ff */
[----:B------:R-:W-:Y:S02]  /*a0e0*/  LEA.HI R0, R3, R40, RZ, 0x2 ;  /* 0x0000002803007211 */ /* 0x000fe400078f10ff */
[----:B------:R-:W-:Y:S02]  /*a0f0*/  LOP3.LUT R2, R2, 0xffffffc, RZ, 0xc0, !PT ;  /* 0x0ffffffc02027812 */ /* 0x000fe400078ec0ff */
[----:B------:R-:W-:-:S03]  /*a100*/  SHF.R.S32.HI R0, RZ, 0x2, R0 ;  /* 0x00000002ff007819 */ /* 0x000fc60000011400 */
[----:B------:R-:W-:-:S04]  /*a110*/  IMAD.IADD R2, R30, 0x1, -R2 ;  /* 0x000000011e027824 */ /* 0x000fc800078e0a02 */
[----:B------:R-:W-:-:S04]  /*a120*/  IMAD R0, R2, 0x10, R0 ;  /* 0x0000001002007824 */ /* 0x000fc800078e0200 */
[C---:B------:R-:W-:Y:S01]  /*a130*/  VIADD R2, R0.reuse, 0x8 ;  /* 0x0000000800027836 */ /* 0x040fe20000000000 */
[CC--:B-----5:R-:W-:Y:S01]  /*a140*/  ISETP.GE.AND P3, PT, R0.reuse, R39.reuse, PT ;  /* 0x000000270000720c */ /* 0x0e0fe20003f66270 */
[C---:B------:R-:W-:Y:S02]  /*a150*/  VIADD R3, R0.reuse, 0x40 ;  /* 0x0000004000037836 */ /* 0x040fe40000000000 */
[----:B------:R-:W-:Y:S01]  /*a160*/  VIADD R5, R0, 0x48 ;  /* 0x0000004800057836 */ /* 0x000fe20000000000 */
[-C--:B------:R-:W-:Y:S02]  /*a170*/  ISETP.GE.AND P2, PT, R2, R39.reuse, PT ;  /* 0x000000270200720c */ /* 0x080fe40003f46270 */
[-C--:B------:R-:W-:Y:S02]  /*a180*/  ISETP.GE.AND P1, PT, R3, R39.reuse, PT ;  /* 0x000000270300720c */ /* 0x080fe40003f26270 */
[----:B------:R-:W-:-:S05]  /*a190*/  ISETP.GE.AND P0, PT, R5, R39, PT ;  /* 0x000000270500720c */ /* 0x000fca0003f06270 */
[----:B------:R-:W1:Y:S01]  /*a1a0*/  @!P3 LDC.64 R12, c[0x0][0x2b0] ;  /* 0x0000ac00ff0cbb82 */ /* 0x000e620000000a00 */
[----:B------:R-:W-:-:S03]  /*a1b0*/  @!P3 IMAD R4, R0, R6, RZ ;  /* 0x000000060004b224 */ /* 0x000fc600078e02ff */
[-C--:B------:R-:W-:Y:S02]  /*a1c0*/  @!P2 IMAD R2, R2, R6.reuse, RZ ;  /* 0x000000060202a224 */ /* 0x080fe400078e02ff */
[----:B------:R-:W-:Y:S01]  /*a1d0*/  @!P1 IMAD R0, R3, R6, RZ ;  /* 0x0000000603009224 */ /* 0x000fe200078e02ff */
[----:B------:R-:W-:Y:S01]  /*a1e0*/  @!P3 IADD3 R7, P4, R4, R8, RZ ;  /* 0x000000080407b210 */ /* 0x000fe20007f9e0ff */
[----:B------:R-:W2:Y:S01]  /*a1f0*/  @!P2 LDC.64 R14, c[0x0][0x2b0] ;  /* 0x0000ac00ff0eab82 */ /* 0x000ea20000000a00 */
[----:B------:R-:W-:Y:S01]  /*a200*/  @!P0 IMAD R5, R5, R6, RZ ;  /* 0x0000000605058224 */ /* 0x000fe200078e02ff */
[-C--:B------:R-:W-:Y:S02]  /*a210*/  @!P2 IADD3 R3, P5, R2, R8.reuse, RZ ;  /* 0x000000080203a210 */ /* 0x080fe40007fbe0ff */
[----:B------:R-:W-:Y:S02]  /*a220*/  @!P3 LEA.HI.X.SX32 R4, R4, R9, 0x1, P4 ;  /* 0x000000090404b211 */ /* 0x000fe400020f0eff */
[----:B------:R-:W-:-:S02]  /*a230*/  @!P1 IADD3 R11, P4, R0, R8, RZ ;  /* 0x00000008000b9210 */ /* 0x000fc40007f9e0ff */
[----:B------:R-:W4:Y:S01]  /*a240*/  @!P1 LDC.64 R16, c[0x0][0x2b0] ;  /* 0x0000ac00ff109b82 */ /* 0x000f220000000a00 */
[----:B------:R-:W-:Y:S02]  /*a250*/  @!P0 IADD3 R10, P6, R5, R8, RZ ;  /* 0x00000008050a8210 */ /* 0x000fe40007fde0ff */
[----:B------:R-:W-:-:S05]  /*a260*/  @!P2 LEA.HI.X.SX32 R2, R2, R9, 0x1, P5 ;  /* 0x000000090202a211 */ /* 0x000fca00028f0eff */
[----:B------:R-:W3:Y:S01]  /*a270*/  @!P0 LDC.64 R18, c[0x0][0x2b0] ;  /* 0x0000ac00ff128b82 */ /* 0x000ee20000000a00 */
[----:B-1----:R-:W-:Y:S02]  /*a280*/  @!P3 LEA R8, P5, R7, R12, 0x2 ;  /* 0x0000000c0708b211 */ /* 0x002fe400078a10ff */
[-C--:B------:R-:W-:Y:S02]  /*a290*/  @!P1 LEA.HI.X.SX32 R12, R0, R9.reuse, 0x1, P4 ;  /* 0x00000009000c9211 */ /* 0x080fe400020f0eff */
[----:B------:R-:W-:Y:S02]  /*a2a0*/  @!P0 LEA.HI.X.SX32 R0, R5, R9, 0x1, P6 ;  /* 0x0000000905008211 */ /* 0x000fe400030f0eff */
[----:B------:R-:W-:Y:S02]  /*a2b0*/  @!P3 LEA.HI.X R9, R7, R13, R4, 0x2, P5 ;  /* 0x0000000d0709b211 */ /* 0x000fe400028f1404 */
[----:B--2---:R-:W-:-:S03]  /*a2c0*/  @!P2 LEA R6, P4, R3, R14, 0x2 ;  /* 0x0000000e0306a211 */ /* 0x004fc600078810ff */
[----:B------:R1:W-:Y:S01]  /*a2d0*/  @!P3 STG.E desc[UR16][R8.64], R23 ;  /* 0x000000170800b986 */ /* 0x0003e2000c101910 */
[----:B------:R-:W-:Y:S02]  /*a2e0*/  @!P2 LEA.HI.X R7, R3, R15, R2, 0x2, P4 ;  /* 0x0000000f0307a211 */ /* 0x000fe400020f1402 */
[----:B----4-:R-:W-:-:S03]  /*a2f0*/  @!P1 LEA R4, P5, R11, R16, 0x2 ;  /* 0x000000100b049211 */ /* 0x010fc600078a10ff */
[----:B------:R1:W-:Y:S01]  /*a300*/  @!P2 STG.E desc[UR16][R6.64], R22 ;  /* 0x000000160600a986 */ /* 0x0003e2000c101910 */
[----:B------:R-:W-:Y:S02]  /*a310*/  @!P1 LEA.HI.X R5, R11, R17, R12, 0x2, P5 ;  /* 0x000000110b059211 */ /* 0x000fe400028f140c */
[----:B---3--:R-:W-:-:S03]  /*a320*/  @!P0 LEA R2, P4, R10, R18, 0x2 ;  /* 0x000000120a028211 */ /* 0x008fc600078810ff */
[----:B------:R1:W-:Y:S01]  /*a330*/  @!P1 STG.E desc[UR16][R4.64], R20 ;  /* 0x0000001404009986 */ /* 0x0003e2000c101910 */
[----:B------:R-:W-:-:S05]  /*a340*/  @!P0 LEA.HI.X R3, R10, R19, R0, 0x2, P4 ;  /* 0x000000130a038211 */ /* 0x000fca00020f1400 */
[----:B------:R1:W-:Y:S04]  /*a350*/  @!P0 STG.E desc[UR16][R2.64], R21 ;  /* 0x0000001502008986 */ /* 0x0003e8000c101910 */
.L_x_13:
[----:B------:R-:W-:Y:S05]  /*a360*/  BSYNC B0 ;  /* 0x0000000000007941 */ /* 0x000fea0003800000 */
.L_x_12:
[----:B------:R-:W2:Y:S01]  /*a370*/  LDL.LU.64 R12, [R1+0x10] ;  /* 0x00001000010c7983 */ /* 0x000ea20000300a00 */
[----:B------:R-:W-:Y:S01]  /*a380*/  SHF.R.S32.HI R0, RZ, 0x1f, R31 ;  /* 0x0000001fff007819 */ /* 0x000fe2000001141f */
[----:B------:R-:W-:Y:S02]  /*a390*/  ULDC.64 UR4, c[0x0][0x2a0] ;  /* 0x0000a80000047ab9 */ /* 0x000fe40000000a00 */
[----:B-1----:R-:W4:Y:S04]  /*a3a0*/  LDL.LU.64 R8, [R1+0x28] ;  /* 0x0000280001087983 */ /* 0x002f280000300a00 */
[----:B------:R-:W3:Y:S04]  /*a3b0*/  LDL.LU R7, [R1+0x30] ;  /* 0x0000300001077983 */ /* 0x000ee80000300800 */
[----:B------:R-:W3:Y:S04]  /*a3c0*/  LDL.LU R5, [R1+0x38] ;  /* 0x0000380001057983 */ /* 0x000ee80000300800 */
[----:B------:R-:W3:Y:S04]  /*a3d0*/  LDL.LU R4, [R1+0x34] ;  /* 0x0000340001047983 */ /* 0x000ee80000300800 */
[----:B------:R1:W5:Y:S01]  /*a3e0*/  LDL.64 R10, [R1+0x18] ;  /* 0x00001800010a7983 */ /* 0x0003620000100a00 */
[----:B------:R-:W-:Y:S01]  /*a3f0*/  IMAD R0, R0, UR4, RZ ;  /* 0x0000000400007c24 */ /* 0x000fe2000f8e02ff */
[----:B------:R-:W-:Y:S03]  /*a400*/  BSSY B0, `(.L_x_14) ;  /* 0x0000016000007945 */ /* 0x000fe60003800000 */
[----:B------:R-:W-:Y:S01]  /*a410*/  IMAD R0, R31, UR5, R0 ;  /* 0x000000051f007c24 */ /* 0x000fe2000f8e0200 */
[----:B--2--5:R-:W-:-:S02]  /*a420*/  ISETP.GE.AND P1, PT, R12, R39, PT ;  /* 0x000000270c00720c */ /* 0x024fc40003f26270 */
[----:B------:R1:W2:Y:S01]  /*a430*/  LDS.128 R12, [R226] ;  /* 0x00000000e20c7984 */ /* 0x0002a20000000c00 */
[----:B----4-:R-:W-:-:S05]  /*a440*/  IADD3 R2, P0, R8, R36, RZ ;  /* 0x0000002408027210 */ /* 0x010fca0007f1e0ff */
[----:B------:R-:W-:Y:S01]  /*a450*/  IMAD.X R3, R9, 0x1, R37, P0 ;  /* 0x0000000109037824 */ /* 0x000fe200000e0625 */
[-C--:B---3--:R-:W-:Y:S02]  /*a460*/  ISETP.GE.AND P0, PT, R7, R39.reuse, PT ;  /* 0x000000270700720c */ /* 0x088fe40003f06270 */
[-C--:B------:R-:W-:Y:S01]  /*a470*/  ISETP.GE.AND P2, PT, R5, R39.reuse, PT ;  /* 0x000000270500720c */ /* 0x080fe20003f46270 */
[----:B------:R-:W-:Y:S01]  /*a480*/  IMAD.WIDE.U32 R8, R31, UR4, R2 ;  /* 0x000000041f087c25 */ /* 0x000fe2000f8e0002 */
[----:B------:R-:W-:-:S03]  /*a490*/  ISETP.GE.AND P3, PT, R4, R39, PT ;  /* 0x000000270400720c */ /* 0x000fc60003f66270 */
[----:B------:R-:W-:Y:S01]  /*a4a0*/  IMAD.IADD R7, R9, 0x1, R0 ;  /* 0x0000000109077824 */ /* 0x000fe200078e0200 */
[----:B------:R-:W-:Y:S09]  /*a4b0*/  @P1 BRA `(.L_x_15) ;  /* 0x0000000000281947 */ /* 0x000ff20003800000 */
[----:B------:R-:W-:Y:S01]  /*a4c0*/  ULDC.64 UR4, c[0x0][0x298] ;  /* 0x0000a60000047ab9 */ /* 0x000fe20000000a00 */
[----:B------:R-:W-:Y:S01]  /*a4d0*/  MOV R6, R8 ;  /* 0x0000000800067202 */ /* 0x000fe20000000f00 */
[----:B------:R-:W-:-:S04]  /*a4e0*/  IMAD R0, R11, UR4, RZ ;  /* 0x000000040b007c24 */ /* 0x000fc8000f8e02ff */
[----:B------:R-:W-:-:S04]  /*a4f0*/  IMAD.WIDE.U32 R2, R10, UR4, R6 ;  /* 0x000000040a027c25 */ /* 0x000fc8000f8e0006 */
[----:B------:R-:W-:Y:S01]  /*a500*/  IMAD R0, R10, UR5, R0 ;  /* 0x000000050a007c24 */ /* 0x000fe2000f8e0200 */
[----:B------:R-:W-:Y:S02]  /*a510*/  ULDC.64 UR4, c[0x0][0x280] ;  /* 0x0000a00000047ab9 */ /* 0x000fe40000000a00 */
[----:B------:R-:W-:Y:S02]  /*a520*/  LEA R4, P1, R2, UR4, 0x1 ;  /* 0x0000000402047c11 */ /* 0x000fe4000f8208ff */
[----:B------:R-:W-:-:S04]  /*a530*/  IADD3 R0, R3, R0, RZ ;  /* 0x0000000003007210 */ /* 0x000fc80007ffe0ff */
[----:B------:R-:W-:-:S05]  /*a540*/  LEA.HI.X R5, R2, UR5, R0, 0x1, P1 ;  /* 0x0000000502057c11 */ /* 0x000fca00088f0c00 */
[----:B--2---:R3:W-:Y:S02]  /*a550*/  STG.E.128 desc[UR16][R4.64], R12 ;  /* 0x0000000c04007986 */ /* 0x0047e4000c101d10 */
.L_x_15:
[----:B------:R-:W-:Y:S05]  /*a560*/  BSYNC B0 ;  /* 0x0000000000007941 */ /* 0x000fea0003800000 */
.L_x_14:
[----:B--23--:R2:W3:Y:S01]  /*a570*/  LDS.128 R12, [R226+0x800] ;  /* 0x00080000e20c7984 */ /* 0x00c4e20000000c00 */
[----:B------:R-:W-:Y:S04]  /*a580*/  BSSY B0, `(.L_x_16) ;  /* 0x000000f000007945 */ /* 0x000fe80003800000 */
[----:B------:R-:W-:Y:S05]  /*a590*/  @P0 BRA `(.L_x_17) ;  /* 0x0000000000340947 */ /* 0x000fea0003800000 */
[----:B------:R-:W-:Y:S01]  /*a5a0*/  IADD3 R0, P0, R10, 0x20, RZ ;  /* 0x000000200a007810 */ /* 0x000fe20007f1e0ff */
[----:B------:R-:W-:Y:S01]  /*a5b0*/  ULDC.64 UR4, c[0x0][0x298] ;  /* 0x0000a60000047ab9 */ /* 0x000fe20000000a00 */
[----:B------:R-:W-:-:S03]  /*a5c0*/  MOV R3, R7 ;  /* 0x0000000700037202 */ /* 0x000fc60000000f00 */
[----:B------:R-:W-:-:S04]  /*a5d0*/  IMAD.X R2, RZ, RZ, R11, P0 ;  /* 0x000000ffff027224 */ /* 0x000fc800000e060b */
[----:B------:R-:W-:Y:S02]  /*a5e0*/  IMAD R4, R2, UR4, RZ ;  /* 0x0000000402047c24 */ /* 0x000fe4000f8e02ff */
[----:B------:R-:W-:-:S04]  /*a5f0*/  IMAD.MOV.U32 R2, RZ, RZ, R8 ;  /* 0x000000ffff027224 */ /* 0x000fc800078e0008 */
[----:B------:R-:W-:-:S04]  /*a600*/  IMAD.WIDE.U32 R2, R0, UR4, R2 ;  /* 0x0000000400027c25 */ /* 0x000fc8000f8e0002 */
[----:B------:R-:W-:Y:S01]  /*a610*/  IMAD R0, R0, UR5, R4 ;  /* 0x0000000500007c24 */ /* 0x000fe2000f8e0204 */
[----:B------:R-:W-:Y:S02]  /*a620*/  ULDC.64 UR4, c[0x0][0x280] ;  /* 0x0000a00000047ab9 */ /* 0x000fe40000000a00 */
[----:B------:R-:W-:Y:S02]  /*a630*/  LEA R4, P0, R2, UR4, 0x1 ;  /* 0x0000000402047c11 */ /* 0x000fe4000f8008ff */
[----:B------:R-:W-:-:S04]  /*a640*/  IADD3 R0, R3, R0, RZ ;  /* 0x0000000003007210 */ /* 0x000fc80007ffe0ff */
[----:B------:R-:W-:-:S05]  /*a650*/  LEA.HI.X R5, R2, UR5, R0, 0x1, P0 ;  /* 0x0000000502057c11 */ /* 0x000fca00080f0c00 */
[----:B---3--:R4:W-:Y:S02]  /*a660*/  STG.E.128 desc[UR16][R4.64], R12 ;  /* 0x0000000c04007986 */ /* 0x0089e4000c101d10 */
.L_x_17:
[----:B------:R-:W-:Y:S05]  /*a670*/  BSYNC B0 ;  /* 0x0000000000007941 */ /* 0x000fea0003800000 */
.L_x_16:
[----:B---34-:R3:W4:Y:S01]  /*a680*/  LDS.128 R12, [R226+0x1000] ;  /* 0x00100000e20c7984 */ /* 0x0187220000000c00 */
        /* <DEDUP_REMOVED lines=14> */
[----:B----4-:R4:W-:Y:S02]  /*a770*/  STG.E.128 desc[UR16][R4.64], R12 ;  /* 0x0000000c04007986 */ /* 0x0109e4000c101d10 */
.L_x_19:
[----:B------:R-:W-:Y:S05]  /*a780*/  BSYNC B0 ;  /* 0x0000000000007941 */ /* 0x000fea0003800000 */
.L_x_18:
[----:B------:R-:W-:Y:S05]  /*a790*/  @P3 EXIT ;  /* 0x000000000000394d */ /* 0x000fea0003800000 */
[----:B------:R-:W-:Y:S01]  /*a7a0*/  IADD3 R6, P0, R10, 0x60, RZ ;  /* 0x000000600a067810 */ /* 0x000fe20007f1e0ff */
[----:B------:R-:W-:Y:S01]  /*a7b0*/  ULDC.64 UR4, c[0x0][0x298] ;  /* 0x0000a60000047ab9 */ /* 0x000fe20000000a00 */
[----:B------:R-:W-:Y:S01]  /*a7c0*/  MOV R3, R7 ;  /* 0x0000000700037202 */ /* 0x000fe20000000f00 */
[----:B------:R-:W-:Y:S02]  /*a7d0*/  IMAD.MOV.U32 R2, RZ, RZ, R8 ;  /* 0x000000ffff027224 */ /* 0x000fe400078e0008 */
[----:B------:R-:W-:Y:S02]  /*a7e0*/  IMAD.X R0, RZ, RZ, R11, P0 ;  /* 0x000000ffff007224 */ /* 0x000fe400000e060b */
[----:B----4-:R-:W-:-:S04]  /*a7f0*/  IMAD.WIDE.U32 R4, R6, UR4, R2 ;  /* 0x0000000406047c25 */ /* 0x010fc8000f8e0002 */
[----:B------:R-:W-:-:S04]  /*a800*/  IMAD R0, R0, UR4, RZ ;  /* 0x0000000400007c24 */ /* 0x000fc8000f8e02ff */
[----:B------:R-:W-:Y:S01]  /*a810*/  IMAD R0, R6, UR5, R0 ;  /* 0x0000000506007c24 */ /* 0x000fe2000f8e0200 */
[----:B------:R-:W-:Y:S02]  /*a820*/  ULDC.64 UR4, c[0x0][0x280] ;  /* 0x0000a00000047ab9 */ /* 0x000fe40000000a00 */
[----:B------:R-:W-:Y:S02]  /*a830*/  LEA R2, P0, R4, UR4, 0x1 ;  /* 0x0000000404027c11 */ /* 0x000fe4000f8008ff */
[----:B------:R-:W-:-:S04]  /*a840*/  IADD3 R0, R5, R0, RZ ;  /* 0x0000000005007210 */ /* 0x000fc80007ffe0ff */
[----:B------:R-:W-:-:S05]  /*a850*/  LEA.HI.X R3, R4, UR5, R0, 0x1, P0 ;  /* 0x0000000504037c11 */ /* 0x000fca00080f0c00 */
[----:B------:R-:W-:Y:S01]  /*a860*/  STG.E.128 desc[UR16][R2.64], R32 ;  /* 0x0000002002007986 */ /* 0x000fe2000c101d10 */
[----:B------:R-:W-:Y:S05]  /*a870*/  EXIT ;  /* 0x000000000000794d */ /* 0x000fea0003800000 */
.L_x_2:
[----:B------:R-:W1:Y:S01]  /*a880*/  LDC.U8 R0, c[0x0][0x3d9] ;  /* 0x0000f640ff007b82 */ /* 0x000e620000000000 */
[----:B------:R-:W2:Y:S01]  /*a890*/  S2R R19, SR_TID.X ;  /* 0x0000000000137919 */ /* 0x000ea20000002100 */
[----:B------:R-:W-:Y:S01]  /*a8a0*/  ISETP.NE.AND P0, PT, R252, -0x1, PT ;  /* 0xfffffffffc00780c */ /* 0x000fe20003f05270 */
[----:B------:R-:W-:Y:S01]  /*a8b0*/  ULDC.64 UR4, c[0x0][0x2a0] ;  /* 0x0000a80000047ab9 */ /* 0x000fe20000000a00 */
[----:B------:R-:W-:Y:S01]  /*a8c0*/  CS2R R14, SRZ ;  /* 0x00000000000e7805 */ /* 0x000fe2000001ff00 */
[----:B------:R-:W-:Y:S03]  /*a8d0*/  BSSY B0, `(.L_x_20) ;  /* 0x0000048000007945 */ /* 0x000fe60003800000 */
[----:B------:R-:W3:Y:S08]  /*a8e0*/  LDC.U8 R4, c[0x0][0x3d8] ;  /* 0x0000f600ff047b82 */ /* 0x000ef00000000000 */
[----:B------:R-:W4:Y:S01]  /*a8f0*/  @!P0 LDC.64 R2, c[0x0][0x290] ;  /* 0x0000a400ff028b82 */ /* 0x000f220000000a00 */
[----:B-1----:R-:W-:-:S07]  /*a900*/  ISETP.NE.AND P2, PT, R0, RZ, PT ;  /* 0x000000ff0000720c */ /* 0x002fce0003f45270 */
[----:B------:R-:W1:Y:S01]  /*a910*/  @P0 LDC.64 R6, c[0x0][0x298] ;  /* 0x0000a600ff060b82 */ /* 0x000e620000000a00 */
[C---:B---3--:R-:W-:Y:S02]  /*a920*/  ISETP.NE.AND P1, PT, R4.reuse, RZ, PT ;  /* 0x000000ff0400720c */ /* 0x048fe40003f25270 */
[----:B------:R-:W-:Y:S02]  /*a930*/  ISETP.NE.AND P3, PT, R4, RZ, !P2 ;  /* 0x000000ff0400720c */ /* 0x000fe40005765270 */
[----:B------:R-:W-:-:S03]  /*a940*/  ISETP.NE.OR P1, PT, R0, RZ, !P1 ;  /* 0x000000ff0000720c */ /* 0x000fc60004f25670 */
[----:B------:R-:W3:Y:S01]  /*a950*/  @!P2 LDC R10, c[0x0][0x2c4] ;  /* 0x0000b100ff0aab82 */ /* 0x000ee20000000800 */
[----:B--2---:R-:W-:Y:S02]  /*a960*/  SHF.R.S32.HI R12, RZ, 0x1f, R19 ;  /* 0x0000001fff0c7819 */ /* 0x004fe40000011413 */
[----:B------:R-:W-:Y:S02]  /*a970*/  @!P0 SHF.R.S32.HI R0, RZ, 0x1f, R22 ;  /* 0x0000001fff008819 */ /* 0x000fe40000011416 */
[----:B------:R-:W-:Y:S02]  /*a980*/  LEA.HI R12, R12, R19, RZ, 0x2 ;  /* 0x000000130c0c7211 */ /* 0x000fe400078f10ff */
[----:B------:R-:W-:Y:S01]  /*a990*/  ISETP.NE.OR P4, PT, R252, -0x1, P1 ;  /* 0xfffffffffc00780c */ /* 0x000fe20000f85670 */
[----:B----4-:R-:W-:Y:S01]  /*a9a0*/  @!P0 IMAD R0, R0, R2, RZ ;  /* 0x0000000200008224 */ /* 0x010fe200078e02ff */
[----:B------:R-:W-:Y:S01]  /*a9b0*/  LOP3.LUT R8, R12, 0x1ffffffc, RZ, 0xc0, !PT ;  /* 0x1ffffffc0c087812 */ /* 0x000fe200078ec0ff */
[----:B------:R-:W2:Y:S01]  /*a9c0*/  @!P2 LDC R13, c[0x0][0x270] ;  /* 0x00009c00ff0dab82 */ /* 0x000ea20000000800 */
[----:B-1----:R-:W-:-:S04]  /*a9d0*/  @P0 IMAD.WIDE.U32 R4, R252, R6, RZ ;  /* 0x00000006fc040225 */ /* 0x002fc800078e00ff */
[----:B------:R-:W-:-:S03]  /*a9e0*/  @!P0 IMAD R6, R22, R3, R0 ;  /* 0x0000000316068224 */ /* 0x000fc600078e0200 */
[----:B------:R-:W1:Y:S01]  /*a9f0*/  @!P1 LDC R9, c[0x0][0x2c4] ;  /* 0x0000b100ff099b82 */ /* 0x000e620000000800 */
[----:B------:R-:W-:-:S04]  /*aa00*/  @!P0 IMAD.WIDE.U32 R2, R22, R2, RZ ;  /* 0x0000000216028225 */ /* 0x000fc800078e00ff */
[----:B------:R-:W-:Y:S02]  /*aa10*/  IMAD.IADD R0, R19, 0x1, -R8 ;  /* 0x0000000113007824 */ /* 0x000fe400078e0a08 */
[----:B------:R-:W-:Y:S01]  /*aa20*/  @!P0 IMAD.MOV.U32 R4, RZ, RZ, R2 ;  /* 0x000000ffff048224 */ /* 0x000fe200078e0002 */
[----:B---3--:R-:W2:Y:S01]  /*aa30*/  @P3 LDC R10, c[0x0][0x2e4] ;  /* 0x0000b900ff0a3b82 */ /* 0x008ea20000000800 */
[----:B------:R-:W-:Y:S02]  /*aa40*/  IMAD.SHL.U32 R0, R0, 0x8, RZ ;  /* 0x0000000800007824 */ /* 0x000fe400078e00ff */
[----:B------:R-:W-:Y:S02]  /*aa50*/  @P0 IMAD R7, R252, R7, R5 ;  /* 0x00000007fc070224 */ /* 0x000fe400078e0205 */
[----:B------:R-:W-:Y:S01]  /*aa60*/  @!P0 IMAD.IADD R7, R3, 0x1, R6 ;  /* 0x0000000103078824 */ /* 0x000fe200078e0206 */
[----:B------:R-:W-:Y:S01]  /*aa70*/  IADD3 R8, P0, R0, R4, RZ ;  /* 0x0000000400087210 */ /* 0x000fe20007f1e0ff */
[----:B------:R-:W-:Y:S01]  /*aa80*/  @P2 IMAD.MOV.U32 R2, RZ, RZ, 0x1 ;  /* 0x00000001ff022424 */ /* 0x000fe200078e00ff */
[----:B------:R-:W3:Y:S01]  /*aa90*/  @P2 LDC.64 R16, c[0x0][0x2c0] ;  /* 0x0000b000ff102b82 */ /* 0x000ee20000000a00 */
[----:B------:R-:W-:-:S02]  /*aaa0*/  SHF.R.S32.HI R4, RZ, 0x2, R12 ;  /* 0x00000002ff047819 */ /* 0x000fc4000001140c */
[----:B------:R-:W-:Y:S02]  /*aab0*/  SHF.R.S32.HI R6, RZ, 0x1f, R25 ;  /* 0x0000001fff067819 */ /* 0x000fe40000011419 */
[----:B------:R-:W-:Y:S01]  /*aac0*/  SHF.R.S32.HI R5, RZ, 0x1f, R4 ;  /* 0x0000001fff057819 */ /* 0x000fe20000011404 */
[----:B------:R-:W-:Y:S02]  /*aad0*/  VIADD R20, R4, 0x40 ;  /* 0x0000004004147836 */ /* 0x000fe40000000000 */
[----:B------:R-:W4:Y:S01]  /*aae0*/  @P2 LDC R18, c[0x0][0x2c0] ;  /* 0x0000b000ff122b82 */ /* 0x000f220000000800 */
[----:B-1----:R-:W-:Y:S01]  /*aaf0*/  @!P4 IMAD R252, R22, R9, RZ ;  /* 0x0000000916fcc224 */ /* 0x002fe200078e02ff */
[----:B------:R-:W-:Y:S01]  /*ab00*/  LEA.HI.X.SX32 R9, R0, R7, 0x1, P0 ;  /* 0x0000000700097211 */ /* 0x000fe200000f0eff */
[----:B------:R-:W-:Y:S01]  /*ab10*/  IMAD.IADD R0, R11, 0x1, -R24 ;  /* 0x000000010b007824 */ /* 0x000fe200078e0a18 */
[----:B------:R-:W-:Y:S01]  /*ab20*/  LOP3.LUT P4, RZ, R19, 0x3, RZ, 0xc0, !PT ;  /* 0x0000000313ff7812 */ /* 0x000fe2000788c0ff */
[----:B------:R-:W-:Y:S01]  /*ab30*/  VIADD R19, R4, 0x20 ;  /* 0x0000002004137836 */ /* 0x000fe20000000000 */
[--C-:B------:R-:W-:Y:S01]  /*ab40*/  @!P1 SHF.R.S32.HI R15, RZ, 0x1f, R252.reuse ;  /* 0x0000001fff0f9819 */ /* 0x100fe200000114fc */
[----:B------:R-:W-:Y:S01]  /*ab50*/  IMAD R6, R6, UR4, RZ ;  /* 0x0000000406067c24 */ /* 0x000fe2000f8e02ff */
[-C--:B------:R-:W-:Y:S01]  /*ab60*/  ISETP.GE.AND P0, PT, R4, R0.reuse, PT ;  /* 0x000000000400720c */ /* 0x080fe20003f06270 */
[----:B--2---:R-:W-:Y:S01]  /*ab70*/  @!P2 IMAD R2, R10, R13, RZ ;  /* 0x0000000d0a02a224 */ /* 0x004fe200078e02ff */
[----:B------:R-:W-:Y:S01]  /*ab80*/  ISETP.GE.OR P3, PT, R4, R0, P4 ;  /* 0x000000000400720c */ /* 0x000fe20002766670 */
[----:B------:R-:W-:-:S02]  /*ab90*/  @!P1 IMAD.MOV.U32 R14, RZ, RZ, R252 ;  /* 0x000000ffff0e9224 */ /* 0x000fc400078e00fc */
[----:B------:R-:W-:Y:S01]  /*aba0*/  IMAD R2, R22, R2, RZ ;  /* 0x0000000216027224 */ /* 0x000fe200078e02ff */
[----:B------:R-:W-:Y:S01]  /*abb0*/  P2R R22, PR, RZ, 0x8 ;  /* 0x00000008ff167803 */ /* 0x000fe20000000000 */
[----:B------:R-:W-:Y:S01]  /*abc0*/  VIADD R21, R4, 0x60 ;  /* 0x0000006004157836 */ /* 0x000fe20000000000 */
[----:B------:R-:W-:Y:S01]  /*abd0*/  ISETP.GE.AND P3, PT, R20, R0, PT ;  /* 0x000000001400720c */ /* 0x000fe20003f66270 */
[----:B---3--:R-:W-:Y:S01]  /*abe0*/  @P2 IMAD R16, R17, R16, RZ ;  /* 0x0000001011102224 */ /* 0x008fe200078e02ff */
[----:B------:R-:W-:Y:S01]  /*abf0*/  SEL R17, R2, RZ, P1 ;  /* 0x000000ff02117207 */ /* 0x000fe20000800000 */
[----:B------:R-:W-:Y:S01]  /*ac00*/  IMAD R6, R25, UR5, R6 ;  /* 0x0000000519067c24 */ /* 0x000fe2000f8e0206 */
[-C--:B------:R-:W-:Y:S01]  /*ac10*/  ISETP.GE.OR P1, PT, R19, R0.reuse, P4 ;  /* 0x000000001300720c */ /* 0x080fe20002726670 */
[----:B------:R-:W-:Y:S01]  /*ac20*/  IMAD.WIDE.U32 R8, R25, UR4, R8 ;  /* 0x0000000419087c25 */ /* 0x000fe2000f8e0008 */
[----:B------:R-:W-:Y:S02]  /*ac30*/  ISETP.GE.AND P5, PT, R21, R0, PT ;  /* 0x000000001500720c */ /* 0x000fe40003fa6270 */
[----:B------:R-:W-:Y:S01]  /*ac40*/  P2R R23, PR, RZ, 0x2 ;  /* 0x00000002ff177803 */ /* 0x000fe20000000000 */
[----:B------:R-:W-:-:S02]  /*ac50*/  @!P2 IMAD.MOV.U32 R16, RZ, RZ, R10 ;  /* 0x000000ffff10a224 */ /* 0x000fc400078e000a */
[----:B------:R-:W-:Y:S01]  /*ac60*/  @!P2 IMAD.MOV.U32 R18, RZ, RZ, 0x1 ;  /* 0x00000001ff12a424 */ /* 0x000fe200078e00ff */
[----:B------:R-:W-:Y:S01]  /*ac70*/  ISETP.GE.AND P2, PT, R19, R0, PT ;  /* 0x000000001300720c */ /* 0x000fe20003f46270 */
[----:B------:R-:W-:-:S04]  /*ac80*/  IMAD.WIDE R2, R27, 0x80, R4 ;  /* 0x000000801b027825 */ /* 0x000fc800078e0204 */
[----:B------:R-:W-:Y:S01]  /*ac90*/  IMAD.IADD R7, R6, 0x1, R9 ;  /* 0x0000000106077824 */ /* 0x000fe200078e0209 */
[----:B----4-:R-:W-:Y:S07]  /*aca0*/  @P0 BRA `(.L_x_21) ;  /* 0x0000000000280947 */ /* 0x010fee0003800000 */
        /* <DEDUP_REMOVED lines=9> */
[----:B------:R1:W-:Y:S02]  /*ad40*/  STG.E.128 desc[UR16][R12.64], RZ ;  /* 0x000000ff0c007986 */ /* 0x0003e4000c101d10 */
.L_x_21:
[----:B------:R-:W-:Y:S05]  /*ad50*/  BSYNC B0 ;  /* 0x0000000000007941 */ /* 0x000fea0003800000 */
.L_x_20:
[----:B------:R-:W-:Y:S01]  /*ad60*/  BSSY B0, `(.L_x_22) ;  /* 0x0000013000007945 */ /* 0x000fe20003800000 */
[----:B------:R-:W-:Y:S01]  /*ad70*/  ISETP.GE.OR P6, PT, R20, R0, P4 ;  /* 0x000000001400720c */ /* 0x000fe200027c6670 */
[----:B------:R-:W-:Y:S01]  /*ad80*/  IMAD R17, R25, R16, R17 ;  /* 0x0000001019117224 */ /* 0x000fe200078e0211 */
[----:B------:R-:W-:Y:S01]  /*ad90*/  ISETP.GE.OR P4, PT, R21, R0, P4 ;  /* 0x000000001500720c */ /* 0x000fe20002786670 */
[----:B------:R-:W-:Y:S01]  /*ada0*/  IMAD R16, R24, R18, RZ ;  /* 0x0000001218107224 */ /* 0x000fe200078e02ff */
[----:B------:R-:W-:Y:S11]  /*adb0*/  @P2 BRA `(.L_x_23) ;  /* 0x0000000000342947 */ /* 0x000ff60003800000 */
[----:B------:R-:W-:Y:S01]  /*adc0*/  IADD3 R0, P0, R2, 0x20, RZ ;  /* 0x0000002002007810 */ /* 0x000fe20007f1e0ff */
[----:B------:R-:W-:Y:S01]  /*add0*/  ULDC.64 UR4, c[0x0][0x298] ;  /* 0x0000a60000047ab9 */ /* 0x000fe20000000a00 */
[----:B------:R-:W-:-:S03]  /*ade0*/  MOV R11, R7 ;  /* 0x00000007000b7202 */ /* 0x000fc60000000f00 */
[----:B------:R-:W-:-:S04]  /*adf0*/  IMAD.X R10, RZ, RZ, R3, P0 ;  /* 0x000000ffff0a7224 */ /* 0x000fc800000e0603 */
[----:B-1----:R-:W-:Y:S02]  /*ae00*/  IMAD R12, R10, UR4, RZ ;  /* 0x000000040a0c7c24 */ /* 0x002fe4000f8e02ff */
[----:B------:R-:W-:-:S04]  /*ae10*/  IMAD.MOV.U32 R10, RZ, RZ, R8 ;  /* 0x000000ffff0a7224 */ /* 0x000fc800078e0008 */
[----:B------:R-:W-:-:S04]  /*ae20*/  IMAD.WIDE.U32 R10, R0, UR4, R10 ;  /* 0x00000004000a7c25 */ /* 0x000fc8000f8e000a */
[----:B------:R-:W-:Y:S01]  /*ae30*/  IMAD R0, R0, UR5, R12 ;  /* 0x0000000500007c24 */ /* 0x000fe2000f8e020c */
[----:B------:R-:W-:Y:S02]  /*ae40*/  ULDC.64 UR4, c[0x0][0x280] ;  /* 0x0000a00000047ab9 */ /* 0x000fe40000000a00 */
[----:B------:R-:W-:Y:S02]  /*ae50*/  LEA R12, P0, R10, UR4, 0x1 ;  /* 0x000000040a0c7c11 */ /* 0x000fe4000f8008ff */
[----:B------:R-:W-:-:S04]  /*ae60*/  IADD3 R0, R0, R11, RZ ;  /* 0x0000000b00007210 */ /* 0x000fc80007ffe0ff */
[----:B------:R-:W-:-:S05]  /*ae70*/  LEA.HI.X R13, R10, UR5, R0, 0x1, P0 ;  /* 0x000000050a0d7c11 */ /* 0x000fca00080f0c00 */
[----:B------:R2:W-:Y:S02]  /*ae80*/  STG.E.128 desc[UR16][R12.64], RZ ;  /* 0x000000ff0c007986 */ /* 0x0005e4000c101d10 */
.L_x_23:
[----:B------:R-:W-:Y:S05]  /*ae90*/  BSYNC B0 ;  /* 0x0000000000007941 */ /* 0x000fea0003800000 */
.L_x_22:
[----:B------:R-:W-:Y:S04]  /*aea0*/  BSSY B0, `(.L_x_24) ;  /* 0x000000f000007945 */ /* 0x000fe80003800000 */
[----:B------:R-:W-:Y:S05]  /*aeb0*/  @P3 BRA `(.L_x_25) ;  /* 0x0000000000343947 */ /* 0x000fea0003800000 */
[----:B------:R-:W-:Y:S01]  /*aec0*/  IADD3 R0, P0, R2, 0x40, RZ ;  /* 0x0000004002007810 */ /* 0x000fe20007f1e0ff */
[----:B------:R-:W-:Y:S01]  /*aed0*/  ULDC.64 UR4, c[0x0][0x298] ;  /* 0x0000a60000047ab9 */ /* 0x000fe20000000a00 */
[----:B------:R-:W-:-:S03]  /*aee0*/  MOV R11, R7 ;  /* 0x00000007000b7202 */ /* 0x000fc60000000f00 */
[----:B------:R-:W-:-:S04]  /*aef0*/  IMAD.X R10, RZ, RZ, R3, P0 ;  /* 0x000000ffff0a7224 */ /* 0x000fc800000e0603 */
[----:B-12---:R-:W-:Y:S02]  /*af00*/  IMAD R12, R10, UR4, RZ ;  /* 0x000000040a0c7c24 */ /* 0x006fe4000f8e02ff */
        /* <DEDUP_REMOVED lines=8> */
.L_x_25:
[----:B------:R-:W-:Y:S05]  /*af90*/  BSYNC B0 ;  /* 0x0000000000007941 */ /* 0x000fea0003800000 */
.L_x_24:
[----:B------:R-:W-:Y:S01]  /*afa0*/  BSSY B0, `(.L_x_26) ;  /* 0x0000011000007945 */ /* 0x000fe20003800000 */
[--C-:B------:R-:W-:Y:S02]  /*afb0*/  IADD3 R10, P2, P1, R16, R14, R17.reuse ;  /* 0x0000000e100a7210 */ /* 0x100fe4000795e011 */
[----:B------:R-:W-:Y:S02]  /*afc0*/  SHF.R.S32.HI R16, RZ, 0x1f, R16 ;  /* 0x0000001fff107819 */ /* 0x000fe40000011410 */
[----:B------:R-:W-:Y:S01]  /*afd0*/  SHF.R.S32.HI R17, RZ, 0x1f, R17 ;  /* 0x0000001fff117819 */ /* 0x000fe20000011411 */
[----:B------:R-:W-:Y:S05]  /*afe0*/  @P5 BRA `(.L_x_27) ;  /* 0x0000000000305947 */ /* 0x000fea0003800000 */
[----:B------:R-:W-:Y:S01]  /*aff0*/  IADD3 R0, P0, R2, 0x60, RZ ;  /* 0x0000006002007810 */ /* 0x000fe20007f1e0ff */
[----:B------:R-:W-:Y:S01]  /*b000*/  ULDC.64 UR4, c[0x0][0x298] ;  /* 0x0000a60000047ab9 */ /* 0x000fe20000000a00 */
[----:B------:R-:W-:Y:S02]  /*b010*/  MOV R6, R8 ;  /* 0x0000000800067202 */ /* 0x000fe40000000f00 */
[----:B------:R-:W-:-:S03]  /*b020*/  IADD3.X R2, RZ, R3, RZ, P0, !PT ;  /* 0x00000003ff027210 */ /* 0x000fc600007fe4ff */
[----:B------:R-:W-:-:S04]  /*b030*/  IMAD.WIDE.U32 R6, R0, UR4, R6 ;  /* 0x0000000400067c25 */ /* 0x000fc8000f8e0006 */
[----:B------:R-:W-:-:S04]  /*b040*/  IMAD R2, R2, UR4, RZ ;  /* 0x0000000402027c24 */ /* 0x000fc8000f8e02ff */
[----:B------:R-:W-:Y:S01]  /*b050*/  IMAD R0, R0, UR5, R2 ;  /* 0x0000000500007c24 */ /* 0x000fe2000f8e0202 */
[----:B------:R-:W-:Y:S02]  /*b060*/  ULDC.64 UR4, c[0x0][0x280] ;  /* 0x0000a00000047ab9 */ /* 0x000fe40000000a00 */
[----:B------:R-:W-:Y:S02]  /*b070*/  LEA R2, P0, R6, UR4, 0x1 ;  /* 0x0000000406027c11 */ /* 0x000fe4000f8008ff */
[----:B------:R-:W-:-:S04]  /*b080*/  IADD3 R0, R0, R7, RZ ;  /* 0x0000000700007210 */ /* 0x000fc80007ffe0ff */
[----:B------:R-:W-:-:S05]  /*b090*/  LEA.HI.X R3, R6, UR5, R0, 0x1, P0 ;  /* 0x0000000506037c11 */ /* 0x000fca00080f0c00 */
[----:B------:R4:W-:Y:S02]  /*b0a0*/  STG.E.128 desc[UR16][R2.64], RZ ;  /* 0x000000ff02007986 */ /* 0x0009e4000c101d10 */
.L_x_27:
[----:B------:R-:W-:Y:S05]  /*b0b0*/  BSYNC B0 ;  /* 0x0000000000007941 */ /* 0x000fea0003800000 */
.L_x_26:
[----:B------:R-:W-:Y:S01]  /*b0c0*/  ISETP.NE.AND P0, PT, R22, RZ, PT ;  /* 0x000000ff1600720c */ /* 0x000fe20003f05270 */
[----:B------:R-:W-:Y:S01]  /*b0d0*/  BSSY B0, `(.L_x_28) ;  /* 0x000000b000007945 */ /* 0x000fe20003800000 */
[----:B------:R-:W-:-:S11]  /*b0e0*/  IADD3.X R14, R16, R15, R17, P2, P1 ;  /* 0x0000000f100e7210 */ /* 0x000fd600017e2411 */
[----:B------:R-:W-:Y:S05]  /*b0f0*/  @P0 BRA `(.L_x_29) ;  /* 0x0000000000200947 */ /* 0x000fea0003800000 */
[----:B------:R-:W-:Y:S01]  /*b100*/  IMAD R4, R4, R18, RZ ;  /* 0x0000001204047224 */ /* 0x000fe200078e02ff */
[----:B------:R-:W-:-:S04]  /*b110*/  ULDC.64 UR4, c[0x0][0x2b0] ;  /* 0x0000ac0000047ab9 */ /* 0x000fc80000000a00 */
[----:B------:R-:W-:-:S04]  /*b120*/  IADD3 R0, P0, R4, R10, RZ ;  /* 0x0000000a04007210 */ /* 0x000fc80007f1e0ff */
[----:B------:R-:W-:Y:S02]  /*b130*/  LEA.HI.X.SX32 R4, R4, R14, 0x1, P0 ;  /* 0x0000000e04047211 */ /* 0x000fe400000f0eff */
[----:B----4-:R-:W-:-:S04]  /*b140*/  LEA R2, P0, R0, UR4, 0x2 ;  /* 0x0000000400027c11 */ /* 0x010fc8000f8010ff */
[----:B------:R-:W-:Y:S01]  /*b150*/  LEA.HI.X R3, R0, UR5, R4, 0x2, P0 ;  /* 0x0000000500037c11 */ /* 0x000fe200080f1404 */
[----:B------:R-:W-:-:S05]  /*b160*/  IMAD.MOV.U32 R0, RZ, RZ, 0x7f800000 ;  /* 0x7f800000ff007424 */ /* 0x000fca00078e00ff */
[----:B------:R4:W-:Y:S03]  /*b170*/  STG.E desc[UR16][R2.64], R0 ;  /* 0x0000000002007986 */ /* 0x0009e6000c101910 */
.L_x_29:
[----:B------:R-:W-:Y:S05]  /*b180*/  BSYNC B0 ;  /* 0x0000000000007941 */ /* 0x000fea0003800000 */
.L_x_28:
[----:B------:R-:W-:Y:S01]  /*b190*/  ISETP.NE.AND P0, PT, R23, RZ, PT ;  /* 0x000000ff1700720c */ /* 0x000fe20003f05270 */
[----:B------:R-:W-:-:S12]  /*b1a0*/  BSSY B0, `(.L_x_30) ;  /* 0x000000a000007945 */ /* 0x000fd80003800000 */
[----:B------:R-:W-:Y:S05]  /*b1b0*/  @P0 BRA `(.L_x_31) ;  /* 0x0000000000200947 */ /* 0x000fea0003800000 */
[----:B----4-:R-:W-:Y:S01]  /*b1c0*/  IMAD R0, R19, R18, RZ ;  /* 0x0000001213007224 */ /* 0x010fe200078e02ff */
[----:B------:R-:W-:-:S04]  /*b1d0*/  ULDC.64 UR4, c[0x0][0x2b0] ;  /* 0x0000ac0000047ab9 */ /* 0x000fc80000000a00 */
[----:B------:R-:W-:-:S04]  /*b1e0*/  IADD3 R3, P0, R0, R10, RZ ;  /* 0x0000000a00037210 */ /* 0x000fc80007f1e0ff */
[----:B------:R-:W-:Y:S02]  /*b1f0*/  LEA.HI.X.SX32 R0, R0, R14, 0x1, P0 ;  /* 0x0000000e00007211 */ /* 0x000fe400000f0eff */
[----:B------:R-:W-:-:S04]  /*b200*/  LEA R2, P0, R3, UR4, 0x2 ;  /* 0x0000000403027c11 */ /* 0x000fc8000f8010ff */
[----:B------:R-:W-:Y:S01]  /*b210*/  LEA.HI.X R3, R3, UR5, R0, 0x2, P0 ;  /* 0x0000000503037c11 */ /* 0x000fe200080f1400 */
[----:B------:R-:W-:-:S05]  /*b220*/  IMAD.MOV.U32 R0, RZ, RZ, 0x7f800000 ;  /* 0x7f800000ff007424 */ /* 0x000fca00078e00ff */
[----:B------:R4:W-:Y:S03]  /*b230*/  STG.E desc[UR16][R2.64], R0 ;  /* 0x0000000002007986 */ /* 0x0009e6000c101910 */
.L_x_31:
[----:B------:R-:W-:Y:S05]  /*b240*/  BSYNC B0 ;  /* 0x0000000000007941 */ /* 0x000fea0003800000 */
.L_x_30:
[----:B------:R-:W-:Y:S04]  /*b250*/  BSSY B0, `(.L_x_32) ;  /* 0x000000a000007945 */ /* 0x000fe80003800000 */
        /* <DEDUP_REMOVED lines=9> */
.L_x_33:
[----:B------:R-:W-:Y:S05]  /*b2f0*/  BSYNC B0 ;  /* 0x0000000000007941 */ /* 0x000fea0003800000 */
.L_x_32:
[----:B------:R-:W-:Y:S05]  /*b300*/  @P4 EXIT ;  /* 0x000000000000494d */ /* 0x000fea0003800000 */
[----:B----4-:R-:W-:Y:S01]  /*b310*/  IMAD R0, R21, R18, RZ ;  /* 0x0000001215007224 */ /* 0x010fe200078e02ff */
[----:B------:R-:W-:-:S04]  /*b320*/  ULDC.64 UR4, c[0x0][0x2b0] ;  /* 0x0000ac0000047ab9 */ /* 0x000fc80000000a00 */
[----:B------:R-:W-:-:S04]  /*b330*/  IADD3 R3, P0, R0, R10, RZ ;  /* 0x0000000a00037210 */ /* 0x000fc80007f1e0ff */
[----:B------:R-:W-:Y:S02]  /*b340*/  LEA.HI.X.SX32 R0, R0, R14, 0x1, P0 ;  /* 0x0000000e00007211 */ /* 0x000fe400000f0eff */
[----:B------:R-:W-:-:S04]  /*b350*/  LEA R2, P0, R3, UR4, 0x2 ;  /* 0x0000000403027c11 */ /* 0x000fc8000f8010ff */
[----:B------:R-:W-:Y:S01]  /*b360*/  LEA.HI.X R3, R3, UR5, R0, 0x2, P0 ;  /* 0x0000000503037c11 */ /* 0x000fe200080f1400 */
[----:B------:R-:W-:-:S05]  /*b370*/  IMAD.MOV.U32 R0, RZ, RZ, 0x7f800000 ;  /* 0x7f800000ff007424 */ /* 0x000fca00078e00ff */
[----:B------:R-:W-:Y:S01]  /*b380*/  STG.E desc[UR16][R2.64], R0 ;  /* 0x0000000002007986 */ /* 0x000fe2000c101910 */
[----:B------:R-:W-:Y:S05]  /*b390*/  EXIT ;  /* 0x000000000000794d */ /* 0x000fea0003800000 */
.L_x_34:
[----:B------:R-:W-:-:S00]  /*b3a0*/  BRA `(.L_x_34) ;  /* 0xfffffffc00fc7947 */ /* 0x000fc0000383ffff */
[----:B------:R-:W-:-:S00]  /*b3b0*/  NOP ;  /* 0x0000000000007918 */ /* 0x000fc00000000000 */
        /* <DEDUP_REMOVED lines=12> */
.L_x_1304:


//--------------------- .text._ZN5flash16flash_fwd_kernelI23Flash_fwd_kernel_traitsILi32ELi128ELi128ELi4ELb0ELb0EN7cutlass6half_tE19Flash_kernel_traitsILi32ELi128ELi128ELi4ES3_EELb0ELb0ELb0ELb0ELb1ELb1ELb0ELb0EEEvNS_16Flash_fwd_paramsE --------------------------
	.section	.text._ZN5flash16flash_fwd_kernelI23Flash_fwd_kernel_traitsILi32ELi128ELi128ELi4ELb0ELb0EN7cutlass6half_tE19Flash_kernel_traitsILi32ELi128ELi128ELi4ES3_EELb0ELb0ELb0ELb0ELb1ELb1ELb0ELb0EEEvNS_16Flash_fwd_paramsE,"ax",@progbits
	.align	128
        .global         _ZN5flash16flash_fwd_kernelI23Flash_fwd_kernel_traitsILi32ELi128ELi128ELi4ELb0ELb0EN7cutlass6half_tE19Flash_kernel_traitsILi32ELi128ELi128ELi4ES3_EELb0ELb0ELb0ELb0ELb1ELb1ELb0ELb0EEEvNS_16Flash_fwd_paramsE
        .type           _ZN5flash16flash_fwd_kernelI23Flash_fwd_kernel_traitsILi32ELi128ELi128ELi4ELb0ELb0EN7cutlass6half_tE19Flash_kernel_traitsILi32ELi128ELi128ELi4ES3_EELb0ELb0ELb0ELb0ELb1ELb1ELb0ELb0EEEvNS_16Flash_fwd_paramsE,@function
        .size           _ZN5flash16flash_fwd_kernelI23Flash_fwd_kernel_traitsILi32ELi128ELi128ELi4ELb0ELb0EN7cutlass6half_tE19Flash_kernel_traitsILi32ELi128ELi128ELi4ES3_EELb0ELb0ELb0ELb0ELb1ELb1ELb0ELb0EEEvNS_16Flash_fwd_paramsE,(.L_x_1305 - _ZN5flash16flash_fwd_kernelI23Flash_fwd_kernel_traitsILi32ELi128ELi128ELi4ELb0ELb0EN7cutlass6half_tE19Flash_kernel_traitsILi32ELi128ELi128ELi4ES3_EELb0ELb0ELb0ELb0ELb1ELb1ELb0ELb0EEEvNS_16Flash_fwd_paramsE)
        .other          _ZN5flash16flash_fwd_kernelI23Flash_fwd_kernel_traitsILi32ELi128ELi128ELi4ELb0ELb0EN7cutlass6half_tE19Flash_kernel_traitsILi32ELi128ELi128ELi4ES3_EELb0ELb0ELb0ELb0ELb1ELb1ELb0ELb0EEEvNS_16Flash_fwd_paramsE,@"STO_CUDA_ENTRY STV_DEFAULT"
_ZN5flash16flash_fwd_kernelI23Flash_fwd_kernel_traitsILi32ELi128ELi128ELi4ELb0ELb0EN7cutlass6half_tE19Flash_kernel_traitsILi32ELi128ELi128ELi4ES3_EELb0ELb0ELb0ELb0ELb1ELb1ELb0ELb0EEEvNS_16Flash_fwd_paramsE:
.text._ZN5flash16flash_fwd_kernelI23Flash_fwd_kernel_traitsILi32ELi128ELi128ELi4ELb0ELb0EN7cutlass6half_tE19Flash_kernel_traitsILi32ELi128ELi128ELi4ES3_EELb0ELb0ELb0ELb0ELb1ELb1ELb0ELb0EEEvNS_16Flash_fwd_paramsE:
[----:B------:R-:W1:Y:S08]  /*0000*/  LDC R1, c[0x0][0x28] ;  /* 0x00000a00ff017b82 */ /* 0x000e700000000800 */
[----:B------:R-:W2:Y:S01]  /*0010*/  LDC.64 R4, c[0x0][0x300] ;  /* 0x0000c000ff047b82 */ /* 0x000ea20000000a00 */
[----:B------:R-:W3:Y:S01]  /*0020*/  S2R R27, SR_CTAID.Y ;  /* 0x00000000001b7919 */ /* 0x000ee20000002600 */
[----:B------:R-:W-:Y:S01]  /*0030*/  IMAD.MOV.U32 R18, RZ, RZ, RZ ;  /* 0x000000ffff127224 */ /* 0x000fe200078e00ff */
[----:B------:R-:W-:Y:S01]  /*0040*/  ULDC.64 UR16, c[0x0][0x208] ;  /* 0x0000820000107ab9 */ /* 0x000fe20000000a00 */
[----:B------:R-:W-:Y:S01]  /*0050*/  ULDC UR4, c[0x0][0x2c4] ;  /* 0x0000b10000047ab9 */ /* 0x000fe20000000800 */
[----:B-1----:R-:W-:-:S03]  /*0060*/  VIADD R1, R1, 0xfffffff8 ;  /* 0xfffffff801017836 */ /* 0x002fc60000000000 */
[----:B------:R-:W1:Y:S01]  /*0070*/  LDC.64 R2, c[0x0][0x308] ;  /* 0x0000c200ff027b82 */ /* 0x000e620000000a00 */
[----:B--2---:R-:W-:-:S04]  /*0080*/  ISETP.NE.U32.AND P0, PT, R4, RZ, PT ;  /* 0x000000ff0400720c */ /* 0x004fc80003f05070 */
[----:B------:R-:W-:Y:S02]  /*0090*/  ISETP.NE.AND.EX P0, PT, R5, RZ, PT, P0 ;  /* 0x000000ff0500720c */ /* 0x000fe40003f05300 */
[----:B-1----:R-:W-:-:S04]  /*00a0*/  ISETP.NE.U32.AND P3, PT, R2, RZ, PT ;  /* 0x000000ff0200720c */ /* 0x002fc80003f65070 */
[----:B------:R-:W-:-:S07]  /*00b0*/  ISETP.NE.AND.EX P3, PT, R3, RZ, PT, P3 ;  /* 0x000000ff0300720c */ /* 0x000fce0003f65330 */
[----:B------:R-:W3:Y:S08]  /*00c0*/  @P0 LDC.64 R6, c[0x0][0x300] ;  /* 0x0000c000ff060b82 */ /* 0x000ef00000000a00 */
[----:B------:R-:W1:Y:S01]  /*00d0*/  @P3 LDC.64 R4, c[0x0][0x308] ;  /* 0x0000c200ff043b82 */ /* 0x000e620000000a00 */
[----:B---3--:R-:W-:-:S05]  /*00e0*/  @P0 IMAD.WIDE R2, R27, 0x4, R6 ;  /* 0x000000041b020825 */ /* 0x008fca00078e0206 */
[----:B------:R1:W5:Y:S02]  /*00f0*/  @P0 LDG.E R18, desc[UR16][R2.64] ;  /* 0x0000001002120981 */ /* 0x000364000c1e1900 */
[----:B-1----:R-:W-:-:S05]  /*0100*/  @P3 IMAD.WIDE R2, R27, 0x4, R4 ;  /* 0x000000041b023825 */ /* 0x002fca00078e0204 */
[----:B------:R1:W5:Y:S01]  /*0110*/  @P3 LDG.E R21, desc[UR16][R2.64] ;  /* 0x0000001002153981 */ /* 0x000362000c1e1900 */
[----:B------:R-:W2:Y:S02]  /*0120*/  S2R R16, SR_CTAID.X ;  /* 0x0000000000107919 */ /* 0x000ea40000002500 */
[----:B--2---:R-:W-:-:S05]  /*0130*/  IMAD.SHL.U32 R0, R16, 0x80, RZ ;  /* 0x0000008010007824 */ /* 0x004fca00078e00ff */
[----:B------:R-:W-:-:S13]  /*0140*/  ISETP.GE.AND P0, PT, R0, UR4, PT ;  /* 0x0000000400007c0c */ /* 0x000fda000bf06270 */
[----:B-1----:R-:W-:Y:S05]  /*0150*/  @P0 EXIT ;  /* 0x000000000000094d */ /* 0x002fea0003800000 */
[----:B------:R-:W1:Y:S01]  /*0160*/  S2R R252, SR_TID.X ;  /* 0x0000000000fc7919 */ /* 0x000e620000002100 */
[----:B------:R-:W2:Y:S01]  /*0170*/  LDC R28, c[0x0][0x278] ;  /* 0x00009e00ff1c7b82 */ /* 0x000ea20000000800 */
[----:B------:R-:W-:Y:S01]  /*0180*/  SHF.R.S32.HI R26, RZ, 0x1f, R27 ;  /* 0x0000001fff1a7819 */ /* 0x000fe2000001141b */
[----:B------:R-:W-:Y:S01]  /*0190*/  ULDC.64 UR4, c[0x0][0x228] ;  /* 0x00008a0000047ab9 */ /* 0x000fe20000000a00 */
[----:B------:R-:W3:Y:S01]  /*01a0*/  S2R R29, SR_CTAID.Z ;  /* 0x00000000001d7919 */ /* 0x000ee20000002700 */
[----:B------:R-:W-:Y:S01]  /*01b0*/  ULDC.64 UR6, c[0x0][0x240] ;  /* 0x0000900000067ab9 */ /* 0x000fe20000000a00 */
[----:B------:R-:W-:Y:S01]  /*01c0*/  UMOV UR8, 0x400 ;  /* 0x0000040000087882 */ /* 0x000fe20000000000 */
[----:B------:R-:W-:Y:S01]  /*01d0*/  IMAD R2, R26, UR4, RZ ;  /* 0x000000041a027c24 */ /* 0x000fe2000f8e02ff */
[----:B------:R-:W-:Y:S01]  /*01e0*/  USHF.L.U32 UR13, UR6, 0x6, URZ ;  /* 0x00000006060d7899 */ /* 0x000fe2000800063f */
[----:B-----5:R-:W-:Y:S01]  /*01f0*/  @P3 IMAD.IADD R88, R21, 0x1, -R18 ;  /* 0x0000000115583824 */ /* 0x020fe200078e0a12 */
[----:B------:R-:W-:Y:S01]  /*0200*/  ULDC.64 UR10, c[0x0][0x250] ;  /* 0x00009400000a7ab9 */ /* 0x000fe20000000a00 */
[----:B------:R-:W-:Y:S01]  /*0210*/  IMAD R14, R27, UR5, R2 ;  /* 0x000000051b0e7c24 */ /* 0x000fe2000f8e0202 */
[----:B------:R-:W-:-:S02]  /*0220*/  USHF.L.U32 UR18, UR10, 0x6, URZ ;  /* 0x000000060a127899 */ /* 0x000fc4000800063f */
[----:B------:R-:W-:Y:S01]  /*0230*/  USHF.L.U64.HI UR20, UR10, 0x6, UR11 ;  /* 0x000000060a147899 */ /* 0x000fe2000801020b */
[----:B--2---:R-:W-:-:S05]  /*0240*/  IABS R0, R28 ;  /* 0x0000001c00007213 */ /* 0x004fca0000000000 */
[----:B------:R-:W-:Y:S01]  /*0250*/  IMAD.MOV.U32 R25, RZ, RZ, R0 ;  /* 0x000000ffff197224 */ /* 0x000fe200078e0000 */
[----:B-1----:R-:W-:-:S03]  /*0260*/  SHF.R.S32.HI R15, RZ, 0x1f, R252 ;  /* 0x0000001fff0f7819 */ /* 0x002fc600000114fc */
[----:B------:R-:W1:Y:S01]  /*0270*/  I2F.RP R12, R25 ;  /* 0x00000019000c7306 */ /* 0x000e620000209400 */
[CC--:B------:R-:W-:Y:S02]  /*0280*/  LEA.HI R19, R15.reuse, R252.reuse, RZ, 0x2 ;  /* 0x000000fc0f137211 */ /* 0x0c0fe400078f10ff */
[-C--:B------:R-:W-:Y:S02]  /*0290*/  LEA.HI R10, R15, R252.reuse, RZ, 0x4 ;  /* 0x000000fc0f0a7211 */ /* 0x080fe400078f20ff */
[----:B------:R-:W-:Y:S02]  /*02a0*/  LOP3.LUT R0, R19, 0xfffffffc, RZ, 0xc0, !PT ;  /* 0xfffffffc13007812 */ /* 0x000fe400078ec0ff */
[----:B------:R-:W-:Y:S02]  /*02b0*/  LEA.HI R23, R15, R252, RZ, 0x3 ;  /* 0x000000fc0f177211 */ /* 0x000fe400078f18ff */
[----:B------:R-:W-:Y:S01]  /*02c0*/  SHF.R.S32.HI R4, RZ, 0x4, R10 ;  /* 0x00000004ff047819 */ /* 0x000fe2000001140a */
[----:B------:R-:W-:Y:S01]  /*02d0*/  IMAD.IADD R0, R252, 0x1, -R0 ;  /* 0x00000001fc007824 */ /* 0x000fe200078e0a00 */
[----:B------:R-:W-:-:S02]  /*02e0*/  SHF.R.S32.HI R5, RZ, 0x3, R23 ;  /* 0x00000003ff057819 */ /* 0x000fc40000011417 */
[----:B------:R-:W-:Y:S01]  /*02f0*/  SHF.R.S32.HI R6, RZ, 0x2, R19 ;  /* 0x00000002ff067819 */ /* 0x000fe20000011413 */
[----:B------:R-:W-:Y:S01]  /*0300*/  IMAD.SHL.U32 R8, R0, 0x8, RZ ;  /* 0x0000000800087824 */ /* 0x000fe200078e00ff */
[C---:B------:R-:W-:Y:S01]  /*0310*/  LOP3.LUT R0, R10.reuse, 0xfffffff0, RZ, 0xc0, !PT ;  /* 0xfffffff00a007812 */ /* 0x040fe200078ec0ff */
[----:B-1----:R-:W1:Y:S01]  /*0320*/  MUFU.RCP R12, R12 ;  /* 0x0000000c000c7308 */ /* 0x002e620000001000 */
[----:B------:R-:W-:Y:S01]  /*0330*/  LEA.HI R10, R10, R4, RZ, 0x1 ;  /* 0x000000040a0a7211 */ /* 0x000fe200078f08ff */
[----:B------:R-:W-:Y:S01]  /*0340*/  IMAD.SHL.U32 R5, R5, 0x40, RZ ;  /* 0x0000004005057824 */ /* 0x000fe200078e00ff */
[----:B------:R-:W-:Y:S01]  /*0350*/  LEA.HI R196, R15, R252, RZ, 0x5 ;  /* 0x000000fc0fc47211 */ /* 0x000fe200078f28ff */
[----:B------:R-:W-:Y:S01]  /*0360*/  IMAD.IADD R0, R252, 0x1, -R0 ;  /* 0x00000001fc007824 */ /* 0x000fe200078e0a00 */
[----:B------:R-:W-:Y:S02]  /*0370*/  LOP3.LUT R10, R10, 0xfffffffe, RZ, 0xc0, !PT ;  /* 0xfffffffe0a0a7812 */ /* 0x000fe400078ec0ff */
[----:B------:R-:W-:-:S02]  /*0380*/  LOP3.LUT R5, R5, 0xc0, RZ, 0xc0, !PT ;  /* 0x000000c005057812 */ /* 0x000fc400078ec0ff */
[-C--:B------:R-:W-:Y:S01]  /*0390*/  LEA.HI R13, R0, R0.reuse, RZ, 0x1 ;  /* 0x00000000000d7211 */ /* 0x080fe200078f08ff */
[----:B------:R-:W-:Y:S01]  /*03a0*/  IMAD.IADD R20, R4, 0x1, -R10 ;  /* 0x0000000104147824 */ /* 0x000fe200078e0a0a */
[----:B------:R-:W-:Y:S02]  /*03b0*/  SHF.R.S32.HI R10, RZ, 0x1f, R0 ;  /* 0x0000001fff0a7819 */ /* 0x000fe40000011400 */
[----:B------:R-:W-:Y:S02]  /*03c0*/  LOP3.LUT R4, R13, 0x7fffffe, RZ, 0xc0, !PT ;  /* 0x07fffffe0d047812 */ /* 0x000fe400078ec0ff */
[----:B------:R-:W-:Y:S02]  /*03d0*/  LOP3.LUT R11, R5, 0x18, R8, 0xf8, !PT ;  /* 0x00000018050b7812 */ /* 0x000fe400078ef808 */
[----:B------:R-:W-:Y:S01]  /*03e0*/  SHF.R.U32.HI R5, RZ, 0x3, R5 ;  /* 0x00000003ff057819 */ /* 0x000fe20000011605 */
[----:B------:R-:W-:Y:S01]  /*03f0*/  IMAD.IADD R91, R0, 0x1, -R4 ;  /* 0x00000001005b7824 */ /* 0x000fe200078e0a04 */
[----:B------:R-:W-:Y:S01]  /*0400*/  LEA.HI R24, R10, R0, RZ, 0x3 ;  /* 0x000000000a187211 */ /* 0x000fe200078f18ff */
[----:B-1----:R-:W-:Y:S01]  /*0410*/  VIADD R4, R12, 0xffffffe ;  /* 0x0ffffffe0c047836 */ /* 0x002fe20000000000 */
[----:B------:R-:W-:-:S02]  /*0420*/  LOP3.LUT R0, R23, 0xfffffff8, RZ, 0xc0, !PT ;  /* 0xfffffff817007812 */ /* 0x000fc400078ec0ff */
[----:B------:R-:W-:Y:S02]  /*0430*/  LOP3.LUT R226, R11, R5, RZ, 0x3c, !PT ;  /* 0x000000050be27212 */ /* 0x000fe400078e3cff */
[----:B------:R1:W2:Y:S01]  /*0440*/  F2I.FTZ.U32.TRUNC.NTZ R5, R4 ;  /* 0x0000000400057305 */ /* 0x0002a2000021f000 */
[----:B------:R-:W-:Y:S01]  /*0450*/  IMAD.IADD R0, R252, 0x1, -R0 ;  /* 0x00000001fc007824 */ /* 0x000fe200078e0a00 */
[----:B------:R-:W-:Y:S02]  /*0460*/  SHF.R.S32.HI R7, RZ, 0x1f, R6 ;  /* 0x0000001fff077819 */ /* 0x000fe40000011406 */
[----:B------:R-:W-:Y:S02]  /*0470*/  SHF.R.S32.HI R9, RZ, 0x1f, R8 ;  /* 0x0000001fff097819 */ /* 0x000fe40000011408 */
[----:B------:R-:W-:Y:S01]  /*0480*/  LEA.HI R44, R0, R0, RZ, 0x1 ;  /* 0x00000000002c7211 */ /* 0x000fe200078f08ff */
[----:B------:R-:W-:Y:S01]  /*0490*/  IMAD.WIDE R16, R16, 0x80, R6 ;  /* 0x0000008010107825 */ /* 0x000fe200078e0206 */
[----:B---3--:R-:W-:-:S02]  /*04a0*/  SHF.R.S32.HI R11, RZ, 0x1f, R29 ;  /* 0x0000001fff0b7819 */ /* 0x008fc4000001141d */
[----:B------:R-:W-:Y:S01]  /*04b0*/  SHF.R.S32.HI R12, RZ, 0x1, R13 ;  /* 0x00000001ff0c7819 */ /* 0x000fe2000001140d */
[----:B------:R-:W-:Y:S01]  /*04c0*/  IMAD.WIDE.U32 R2, R27, UR4, R8 ;  /* 0x000000041b027c25 */ /* 0x000fe2000f8e0008 */
[----:B------:R-:W-:Y:S01]  /*04d0*/  ULDC.64 UR4, c[0x0][0x258] ;  /* 0x0000960000047ab9 */ /* 0x000fe20000000a00 */
[----:B-1----:R-:W-:Y:S02]  /*04e0*/  LEA.HI R4, R19, R6, RZ, 0x1 ;  /* 0x0000000613047211 */ /* 0x002fe400078f08ff */
[----:B------:R-:W-:Y:S01]  /*04f0*/  IMAD R11, R11, UR4, RZ ;  /* 0x000000040b0b7c24 */ /* 0x000fe2000f8e02ff */
[----:B------:R-:W-:Y:S01]  /*0500*/  SHF.R.S32.HI R19, RZ, 0x5, R196 ;  /* 0x00000005ff137819 */ /* 0x000fe200000114c4 */
[----:B------:R-:W-:Y:S01]  /*0510*/  IMAD.IADD R3, R3, 0x1, R14 ;  /* 0x0000000103037824 */ /* 0x000fe200078e020e */
[----:B------:R-:W-:Y:S01]  /*0520*/  LOP3.LUT R10, R4, 0x7fffffe, RZ, 0xc0, !PT ;  /* 0x07fffffe040a7812 */ /* 0x000fe200078ec0ff */
[C---:B------:R-:W-:Y:S01]  /*0530*/  IMAD R11, R29.reuse, UR5, R11 ;  /* 0x000000051d0b7c24 */ /* 0x040fe2000f8e020b */
[----:B------:R-:W-:Y:S01]  /*0540*/  LOP3.LUT R4, R44, 0x3fffffe, RZ, 0xc0, !PT ;  /* 0x03fffffe2c047812 */ /* 0x000fe200078ec0ff */
[----:B------:R-:W-:Y:S01]  /*0550*/  IMAD.WIDE.U32 R2, R29, UR4, R2 ;  /* 0x000000041d027c25 */ /* 0x000fe2000f8e0002 */
[----:B------:R-:W1:Y:S01]  /*0560*/  S2UR UR5, SR_CgaCtaId ;  /* 0x00000000000579c3 */ /* 0x000e620000008800 */
[----:B------:R-:W-:Y:S01]  /*0570*/  IABS R14, R29 ;  /* 0x0000001d000e7213 */ /* 0x000fe20000000000 */
[----:B------:R-:W-:Y:S01]  /*0580*/  USHF.L.U64.HI UR4, UR6, 0x6, UR7 ;  /* 0x0000000606047899 */ /* 0x000fe20008010207 */
[----:B------:R-:W-:Y:S01]  /*0590*/  IMAD.IADD R10, R6, 0x1, -R10 ;  /* 0x00000001060a7824 */ /* 0x000fe200078e0a0a */
[----:B------:R-:W-:Y:S01]  /*05a0*/  SHF.R.S32.HI R44, RZ, 0x1, R44 ;  /* 0x00000001ff2c7819 */ /* 0x000fe2000001142c */
[----:B------:R-:W-:-:S02]  /*05b0*/  IMAD.IADD R22, R0, 0x1, -R4 ;  /* 0x0000000100167824 */ /* 0x000fc400078e0a04 */
[----:B------:R-:W-:Y:S02]  /*05c0*/  IMAD R10, R19, 0x8, R10 ;  /* 0x00000008130a7824 */ /* 0x000fe400078e020a */
[----:B------:R-:W-:Y:S02]  /*05d0*/  IMAD R4, R17, UR6, RZ ;  /* 0x0000000611047c24 */ /* 0x000fe4000f8e02ff */
[----:B--2---:R-:W-:Y:S02]  /*05e0*/  IMAD.MOV R0, RZ, RZ, -R5 ;  /* 0x000000ffff007224 */ /* 0x004fe400078e0a05 */
[----:B------:R-:W-:Y:S02]  /*05f0*/  IMAD.U32 R226, R10, 0x20, R226 ;  /* 0x000000200ae27824 */ /* 0x000fe400078e00e2 */
[----:B------:R-:W-:Y:S02]  /*0600*/  IMAD R10, R16, UR7, R4 ;  /* 0x00000007100a7c24 */ /* 0x000fe4000f8e0204 */
[----:B------:R-:W-:-:S02]  /*0610*/  IMAD R0, R0, R25, RZ ;  /* 0x0000001900007224 */ /* 0x000fc400078e02ff */
[----:B------:R-:W-:Y:S02]  /*0620*/  IMAD.MOV.U32 R4, RZ, RZ, RZ ;  /* 0x000000ffff047224 */ /* 0x000fe400078e00ff */
[----:B------:R-:W-:Y:S02]  /*0630*/  IMAD.IADD R3, R3, 0x1, R11 ;  /* 0x0000000103037824 */ /* 0x000fe400078e020b */
[----:B------:R-:W-:Y:S01]  /*0640*/  IMAD.HI.U32 R4, R5, R0, R4 ;  /* 0x0000000005047227 */ /* 0x000fe200078e0004 */
[----:B------:R-:W-:Y:S01]  /*0650*/  SHF.R.S32.HI R0, RZ, 0x1f, R13 ;  /* 0x0000001fff007819 */ /* 0x000fe2000001140d */
[----:B-1----:R-:W-:Y:S02]  /*0660*/  ULEA UR5, UR5, UR8, 0x18 ;  /* 0x0000000805057291 */ /* 0x002fe4000f8ec03f */
[----:B------:R-:W-:Y:S01]  /*0670*/  IMAD.WIDE.U32 R2, R16, UR6, R2 ;  /* 0x0000000610027c25 */ /* 0x000fe2000f8e0002 */
[----:B------:R-:W-:Y:S01]  /*0680*/  LEA.HI R5, R0, R12, RZ, 0x2 ;  /* 0x0000000c00057211 */ /* 0x000fe200078f10ff */
[----:B------:R-:W1:Y:S01]  /*0690*/  @!P3 LDC.64 R16, c[0x0][0x318] ;  /* 0x0000c600ff10bb82 */ /* 0x000e620000000a00 */
[----:B------:R-:W-:Y:S01]  /*06a0*/  ULDC.64 UR6, c[0x0][0x210] ;  /* 0x0000840000067ab9 */ /* 0x000fe20000000a00 */
[----:B------:R-:W-:Y:S01]  /*06b0*/  IMAD.HI.U32 R11, R4, R14, RZ ;  /* 0x0000000e040b7227 */ /* 0x000fe200078e00ff */
[----:B------:R-:W-:Y:S01]  /*06c0*/  LEA R4, P0, R2, UR6, 0x1 ;  /* 0x0000000602047c11 */ /* 0x000fe2000f8008ff */
[----:B------:R-:W-:Y:S01]  /*06d0*/  ULDC.64 UR8, c[0x0][0x248] ;  /* 0x0000920000087ab9 */ /* 0x000fe20000000a00 */
[----:B------:R-:W-:Y:S01]  /*06e0*/  LEA R226, R226, UR5, 0x1 ;  /* 0x00000005e2e27c11 */ /* 0x000fe2000f8e08ff */
[----:B------:R-:W-:Y:S01]  /*06f0*/  IMAD.IADD R0, R3, 0x1, R10 ;  /* 0x0000000103007824 */ /* 0x000fe200078e020a */
[----:B------:R-:W-:Y:S01]  /*0700*/  LOP3.LUT R3, R5, 0xfffffffc, RZ, 0xc0, !PT ;  /* 0xfffffffc05037812 */ /* 0x000fe200078ec0ff */
[----:B------:R-:W-:Y:S01]  /*0710*/  IMAD.MOV R10, RZ, RZ, -R11 ;  /* 0x000000ffff0a7224 */ /* 0x000fe200078e0a0b */
[----:B------:R-:W-:-:S02]  /*0720*/  USHF.L.U64.HI UR12, UR8, 0x7, UR9 ;  /* 0x00000007080c7899 */ /* 0x000fc40008010209 */
[----:B------:R-:W-:Y:S01]  /*0730*/  LEA.HI.X R5, R2, UR7, R0, 0x1, P0 ;  /* 0x0000000702057c11 */ /* 0x000fe200080f0c00 */
[C---:B------:R-:W-:Y:S01]  /*0740*/  IMAD R10, R25.reuse, R10, R14 ;  /* 0x0000000a190a7224 */ /* 0x040fe200078e020e */
[----:B------:R-:W-:Y:S01]  /*0750*/  IADD3 R2, P0, R4, UR13, RZ ;  /* 0x0000000d04027c10 */ /* 0x000fe2000ff1e0ff */
[----:B------:R-:W2:Y:S01]  /*0760*/  @!P3 LDC.64 R14, c[0x0][0x2c8] ;  /* 0x0000b200ff0ebb82 */ /* 0x000ea20000000a00 */
[----:B------:R-:W-:Y:S01]  /*0770*/  IMAD.IADD R45, R12, 0x1, -R3 ;  /* 0x000000010c2d7824 */ /* 0x000fe200078e0a03 */
[----:B------:R-:W-:Y:S01]  /*0780*/  @!PT LDS RZ, [RZ] ;  /* 0x00000000fffff984 */ /* 0x000fe20000000800 */
[----:B------:R-:W-:Y:S01]  /*0790*/  @!PT LDS RZ, [RZ] ;  /* 0x00000000fffff984 */ /* 0x000fe20000000800 */
[----:B------:R-:W-:Y:S01]  /*07a0*/  @!PT LDS RZ, [RZ] ;  /* 0x00000000fffff984 */ /* 0x000fe20000000800 */
[----:B------:R3:W-:Y:S01]  /*07b0*/  LDGSTS.E.BYPASS.LTC128B.128 [R226], desc[UR16][R4.64] ;  /* 0x0000000004e27fae */ /* 0x0007e2000b901d50 */
[----:B------:R-:W-:Y:S01]  /*07c0*/  ISETP.GT.U32.AND P1, PT, R25, R10, PT ;  /* 0x0000000a1900720c */ /* 0x000fe20003f24070 */
[----:B------:R-:W-:Y:S01]  /*07d0*/  ULDC.64 UR6, c[0x0][0x230] ;  /* 0x00008c0000067ab9 */ /* 0x000fe20000000a00 */
[----:B------:R-:W-:Y:S01]  /*07e0*/  IADD3.X R3, R5, UR4, RZ, P0, !PT ;  /* 0x0000000405037c10 */ /* 0x000fe200087fe4ff */
[----:B------:R-:W-:Y:S01]  /*07f0*/  USHF.L.U32 UR19, UR8, 0x7, URZ ;  /* 0x0000000708137899 */ /* 0x000fe2000800063f */
[----:B------:R-:W-:Y:S01]  /*0800*/  IADD3 R12, P0, R2, UR13, RZ ;  /* 0x0000000d020c7c10 */ /* 0x000fe2000ff1e0ff */
[----:B------:R-:W-:Y:S01]  /*0810*/  USHF.L.U32 UR15, UR8, 0x6, URZ ;  /* 0x00000006080f7899 */ /* 0x000fe2000800063f */
[----:B-1----:R-:W-:Y:S01]  /*0820*/  @!P3 ISETP.NE.U32.AND P2, PT, R16, RZ, PT ;  /* 0x000000ff1000b20c */ /* 0x002fe20003f45070 */
[----:B------:R1:W-:Y:S01]  /*0830*/  LDGSTS.E.BYPASS.LTC128B.128 [R226+0x800], desc[UR16][R2.64] ;  /* 0x0080000002e27fae */ /* 0x0003e2000b901d50 */
[----:B------:R-:W-:Y:S01]  /*0840*/  IADD3.X R13, R3, UR4, RZ, P0, !PT ;  /* 0x00000004030d7c10 */ /* 0x000fe200087fe4ff */
[----:B------:R-:W-:Y:S01]  /*0850*/  USHF.L.U64.HI UR14, UR8, 0x6, UR9 ;  /* 0x00000006080e7899 */ /* 0x000fe20008010209 */
[----:B------:R-:W-:-:S03]  /*0860*/  @!P3 ISETP.NE.AND.EX P2, PT, R17, RZ, PT, P2 ;  /* 0x000000ff1100b20c */ /* 0x000fc60003f45320 */
[----:B------:R-:W-:Y:S01]  /*0870*/  @!P1 IMAD.IADD R10, R10, 0x1, -R25 ;  /* 0x000000010a0a9824 */ /* 0x000fe200078e0a19 */
[----:B------:R-:W-:Y:S01]  /*0880*/  LDGSTS.E.BYPASS.LTC128B.128 [R226+0x1000], desc[UR16][R12.64] ;  /* 0x010000000ce27fae */ /* 0x000fe2000b901d50 */
[----:B------:R-:W-:Y:S01]  /*0890*/  @!P1 VIADD R11, R11, 0x1 ;  /* 0x000000010b0b9836 */ /* 0x000fe20000000000 */
[----:B------:R-:W-:Y:S02]  /*08a0*/  ISETP.NE.AND P1, PT, R28, RZ, PT ;  /* 0x000000ff1c00720c */ /* 0x000fe40003f25270 */
[----:B------:R-:W-:Y:S02]  /*08b0*/  ISETP.GE.U32.AND P4, PT, R10, R25, PT ;  /* 0x000000190a00720c */ /* 0x000fe40003f86070 */
[----:B---3--:R-:W-:-:S04]  /*08c0*/  IADD3 R4, P0, R6, R18, RZ ;  /* 0x0000001206047210 */ /* 0x008fc80007f1e0ff */
[----:B------:R-:W-:-:S07]  /*08d0*/  LEA.HI.X.SX32 R0, R18, R7, 0x1, P0 ;  /* 0x0000000712007211 */ /* 0x000fce00000f0eff */
[----:B------:R-:W-:Y:S01]  /*08e0*/  @P4 VIADD R11, R11, 0x1 ;  /* 0x000000010b0b4836 */ /* 0x000fe20000000000 */
[----:B------:R-:W-:Y:S01]  /*08f0*/  LOP3.LUT R7, R29, R28, RZ, 0x3c, !PT ;  /* 0x0000001c1d077212 */ /* 0x000fe200078e3cff */
[----:B-1----:R-:W-:-:S03]  /*0900*/  IMAD R2, R0, UR8, RZ ;  /* 0x0000000800027c24 */ /* 0x002fc6000f8e02ff */
[----:B------:R-:W-:Y:S01]  /*0910*/  ISETP.GE.AND P0, PT, R7, RZ, PT ;  /* 0x000000ff0700720c */ /* 0x000fe20003f06270 */
[----:B------:R-:W-:Y:S02]  /*0920*/  IMAD R0, R0, UR10, RZ ;  /* 0x0000000a00007c24 */ /* 0x000fe4000f8e02ff */
[C---:B------:R-:W-:Y:S02]  /*0930*/  IMAD R6, R4.reuse, UR9, R2 ;  /* 0x0000000904067c24 */ /* 0x040fe4000f8e0202 */
[C---:B------:R-:W-:Y:S01]  /*0940*/  IMAD R10, R4.reuse, UR11, R0 ;  /* 0x0000000b040a7c24 */ /* 0x040fe2000f8e0200 */
[----:B--2---:R-:W-:Y:S01]  /*0950*/  @!P3 SEL R0, R15, RZ, P2 ;  /* 0x000000ff0f00b207 */ /* 0x004fe20001000000 */
[----:B------:R-:W-:Y:S01]  /*0960*/  IMAD.WIDE.U32 R2, R4, UR8, R8 ;  /* 0x0000000804027c25 */ /* 0x000fe2000f8e0008 */
[----:B------:R-:W-:Y:S02]  /*0970*/  ULDC.64 UR8, c[0x0][0x220] ;  /* 0x0000880000087ab9 */ /* 0x000fe40000000a00 */
[----:B------:R-:W-:Y:S01]  /*0980*/  @!P3 IADD3 R88, R0, R14, -R18 ;  /* 0x0000000e0058b210 */ /* 0x000fe20007ffe812 */
[----:B------:R-:W-:-:S04]  /*0990*/  IMAD.WIDE.U32 R4, R4, UR10, R8 ;  /* 0x0000000a04047c25 */ /* 0x000fc8000f8e0008 */
[----:B------:R-:W-:Y:S02]  /*09a0*/  IMAD.IADD R3, R3, 0x1, R6 ;  /* 0x0000000103037824 */ /* 0x000fe400078e0206 */
[----:B------:R-:W-:Y:S02]  /*09b0*/  IMAD R9, R26, UR6, RZ ;  /* 0x000000061a097c24 */ /* 0x000fe4000f8e02ff */
[----:B------:R-:W-:Y:S02]  /*09c0*/  IMAD.MOV.U32 R0, RZ, RZ, R11 ;  /* 0x000000ffff007224 */ /* 0x000fe400078e000b */
[----:B------:R-:W-:Y:S02]  /*09d0*/  VIADD R8, R88, 0x7f ;  /* 0x0000007f58087836 */ /* 0x000fe40000000000 */
[C---:B------:R-:W-:Y:S02]  /*09e0*/  IMAD R9, R27.reuse, UR7, R9 ;  /* 0x000000071b097c24 */ /* 0x040fe4000f8e0209 */
[----:B------:R-:W-:Y:S01]  /*09f0*/  IMAD.WIDE.U32 R6, R27, UR6, R2 ;  /* 0x000000061b067c25 */ /* 0x000fe2000f8e0002 */
[----:B------:R-:W-:-:S03]  /*0a00*/  ULDC.64 UR6, c[0x0][0x238] ;  /* 0x00008e0000067ab9 */ /* 0x000fc60000000a00 */
[----:B------:R-:W-:Y:S01]  /*0a10*/  @!P0 IMAD.MOV R0, RZ, RZ, -R0 ;  /* 0x000000ffff008224 */ /* 0x000fe200078e0a00 */
[----:B------:R-:W-:Y:S01]  /*0a20*/  @!P1 LOP3.LUT R0, RZ, R28, RZ, 0x33, !PT ;  /* 0x0000001cff009212 */ /* 0x000fe200078e33ff */
[----:B------:R-:W-:Y:S02]  /*0a30*/  IMAD.IADD R3, R5, 0x1, R10 ;  /* 0x0000000105037824 */ /* 0x000fe400078e020a */
[----:B------:R-:W-:Y:S02]  /*0a40*/  IMAD R10, R26, UR6, RZ ;  /* 0x000000061a0a7c24 */ /* 0x000fe4000f8e02ff */
[----:B------:R-:W-:Y:S01]  /*0a50*/  IMAD.MOV.U32 R2, RZ, RZ, R4 ;  /* 0x000000ffff027224 */ /* 0x000fe200078e0004 */
[----:B------:R-:W-:Y:S01]  /*0a60*/  SHF.R.S32.HI R4, RZ, 0x1f, R8 ;  /* 0x0000001fff047819 */ /* 0x000fe20000011408 */
[----:B------:R-:W-:Y:S01]  /*0a70*/  IMAD.IADD R5, R7, 0x1, R9 ;  /* 0x0000000107057824 */ /* 0x000fe200078e0209 */
[----:B------:R-:W-:Y:S01]  /*0a80*/  SHF.R.S32.HI R7, RZ, 0x1f, R0 ;  /* 0x0000001fff077819 */ /* 0x000fe20000011400 */
[C---:B------:R-:W-:Y:S01]  /*0a90*/  IMAD R10, R27.reuse, UR7, R10 ;  /* 0x000000071b0a7c24 */ /* 0x040fe2000f8e020a */
[----:B------:R-:W-:Y:S01]  /*0aa0*/  LEA.HI R225, R4, R8, RZ, 0x7 ;  /* 0x0000000804e17211 */ /* 0x000fe200078f38ff */
[----:B------:R-:W-:Y:S01]  /*0ab0*/  IMAD.WIDE.U32 R2, R27, UR6, R2 ;  /* 0x000000061b027c25 */ /* 0x000fe2000f8e0002 */
[----:B------:R-:W-:-:S02]  /*0ac0*/  ULDC.64 UR6, c[0x0][0x260] ;  /* 0x0000980000067ab9 */ /* 0x000fc40000000a00 */
[----:B------:R-:W-:Y:S01]  /*0ad0*/  LEA.HI.SX32 R9, R225, 0xffffffff, 0x19 ;  /* 0xffffffffe1097811 */ /* 0x000fe200078fcaff */
[----:B------:R-:W-:Y:S02]  /*0ae0*/  IMAD.MOV.U32 R4, RZ, RZ, R6 ;  /* 0x000000ffff047224 */ /* 0x000fe400078e0006 */
[----:B------:R-:W-:Y:S01]  /*0af0*/  IMAD R6, R7, UR6, RZ ;  /* 0x0000000607067c24 */ /* 0x000fe2000f8e02ff */
[----:B------:R-:W-:Y:S01]  /*0b00*/  SHF.R.S32.HI R8, RZ, 0x1f, R9 ;  /* 0x0000001fff087819 */ /* 0x000fe20000011409 */
[----:B------:R-:W-:-:S04]  /*0b10*/  IMAD.WIDE.U32 R30, R0, UR6, R4 ;  /* 0x00000006001e7c25 */ /* 0x000fc8000f8e0004 */
[----:B------:R-:W-:Y:S01]  /*0b20*/  IMAD R4, R0, UR7, R6 ;  /* 0x0000000700047c24 */ /* 0x000fe2000f8e0206 */
[----:B------:R-:W-:Y:S01]  /*0b30*/  ULDC.64 UR6, c[0x0][0x268] ;  /* 0x00009a0000067ab9 */ /* 0x000fe20000000a00 */
[----:B------:R-:W-:Y:S01]  /*0b40*/  IMAD.IADD R3, R3, 0x1, R10 ;  /* 0x0000000103037824 */ /* 0x000fe200078e020a */
[----:B------:R-:W-:Y:S01]  /*0b50*/  STL.64 [R1], R30 ;  /* 0x0000001e01007387 */ /* 0x000fe20000100a00 */
[----:B------:R-:W-:Y:S02]  /*0b60*/  IMAD R6, R9, UR12, RZ ;  /* 0x0000000c09067c24 */ /* 0x000fe4000f8e02ff */
[----:B------:R-:W-:Y:S02]  /*0b70*/  IMAD.IADD R249, R31, 0x1, R4 ;  /* 0x000000011ff97824 */ /* 0x000fe400078e0204 */
[----:B------:R-:W-:Y:S02]  /*0b80*/  IMAD R7, R7, UR6, RZ ;  /* 0x0000000607077c24 */ /* 0x000fe4000f8e02ff */
[----:B------:R-:W-:-:S02]  /*0b90*/  IMAD.MOV.U32 R248, RZ, RZ, R30 ;  /* 0x000000fffff87224 */ /* 0x000fc400078e001e */
[----:B------:R-:W-:Y:S02]  /*0ba0*/  IMAD R6, R8, UR19, R6 ;  /* 0x0000001308067c24 */ /* 0x000fe4000f8e0206 */
[----:B------:R-:W-:-:S04]  /*0bb0*/  IMAD.WIDE.U32 R4, R9, UR19, R248 ;  /* 0x0000001309047c25 */ /* 0x000fc8000f8e00f8 */
[----:B------:R-:W-:Y:S01]  /*0bc0*/  IMAD.WIDE.U32 R250, R0, UR6, R2 ;  /* 0x0000000600fa7c25 */ /* 0x000fe2000f8e0002 */
[----:B------:R-:W-:-:S03]  /*0bd0*/  IADD3 R2, P1, R12, UR13, RZ ;  /* 0x0000000d0c027c10 */ /* 0x000fc6000ff3e0ff */
[----:B------:R-:W-:Y:S01]  /*0be0*/  IMAD R10, R0, UR7, R7 ;  /* 0x00000007000a7c24 */ /* 0x000fe2000f8e0207 */
[----:B------:R-:W-:Y:S01]  /*0bf0*/  ULDC.64 UR6, c[0x0][0x218] ;  /* 0x0000860000067ab9 */ /* 0x000fe20000000a00 */
[----:B------:R-:W-:Y:S02]  /*0c00*/  IMAD R0, R8, UR10, RZ ;  /* 0x0000000a08007c24 */ /* 0x000fe4000f8e02ff */
[----:B------:R-:W-:Y:S01]  /*0c10*/  IMAD.IADD R3, R5, 0x1, R6 ;  /* 0x0000000105037824 */ /* 0x000fe200078e0206 */
[C---:B------:R-:W-:Y:S01]  /*0c20*/  LEA R6, P0, R4.reuse, UR6, 0x1 ;  /* 0x0000000604067c11 */ /* 0x040fe2000f8008ff */
[C---:B------:R-:W-:Y:S02]  /*0c30*/  IMAD R0, R9.reuse, UR11, R0 ;  /* 0x0000000b09007c24 */ /* 0x040fe4000f8e0200 */
[----:B------:R-:W-:Y:S01]  /*0c40*/  IMAD.WIDE.U32 R8, R9, UR10, RZ ;  /* 0x0000000a09087c25 */ /* 0x000fe2000f8e00ff */
[----:B------:R-:W-:Y:S02]  /*0c50*/  LEA.HI.X R7, R4, UR7, R3, 0x1, P0 ;  /* 0x0000000704077c11 */ /* 0x000fe400080f0c03 */
[----:B------:R-:W-:Y:S01]  /*0c60*/  IADD3.X R3, R13, UR4, RZ, P1, !PT ;  /* 0x000000040d037c10 */ /* 0x000fe20008ffe4ff */
[----:B------:R-:W-:Y:S01]  /*0c70*/  IMAD.IADD R0, R9, 0x1, R0 ;  /* 0x0000000109007824 */ /* 0x000fe200078e0200 */
[----:B------:R-:W-:Y:S01]  /*0c80*/  LEA R9, P0, R8, R250, 0x7 ;  /* 0x000000fa08097211 */ /* 0x000fe200078038ff */
[----:B------:R-:W-:Y:S01]  /*0c90*/  IMAD.IADD R247, R251, 0x1, R10 ;  /* 0x00000001fbf77824 */ /* 0x000fe200078e020a */
[----:B------:R-:W-:Y:S01]  /*0ca0*/  IADD3 R4, P1, R6, UR15, RZ ;  /* 0x0000000f06047c10 */ /* 0x000fe2000ff3e0ff */
[----:B------:R1:W-:Y:S01]  /*0cb0*/  LDGSTS.E.BYPASS.LTC128B.128 [R226+0x1800], desc[UR16][R2.64] ;  /* 0x0180000002e27fae */ /* 0x0003e2000b901d50 */
[----:B------:R-:W-:-:S02]  /*0cc0*/  UIADD3 UR4, UR5, 0x2000, URZ ;  /* 0x0000200005047890 */ /* 0x000fc4000fffe03f */
[----:B------:R-:W-:Y:S01]  /*0cd0*/  LEA.HI.X R8, R8, R247, R0, 0x7, P0 ;  /* 0x000000f708087211 */ /* 0x000fe200000f3c00 */
[----:B------:R-:W-:Y:S01]  /*0ce0*/  LDGSTS.E.BYPASS.LTC128B.128 [R226+0x2000], desc[UR16][R6.64] ;  /* 0x0200000006e27fae */ /* 0x000fe2000b901d50 */
[----:B------:R-:W-:Y:S01]  /*0cf0*/  IADD3.X R5, R7, UR14, RZ, P1, !PT ;  /* 0x0000000e07057c10 */ /* 0x000fe20008ffe4ff */
[----:B------:R-:W-:-:S04]  /*0d00*/  IMAD.SHL.U32 R0, R44, 0x40, RZ ;  /* 0x000000402c007824 */ /* 0x000fc800078e00ff */
[----:B------:R2:W-:Y:S01]  /*0d10*/  LDGSTS.E.BYPASS.LTC128B.128 [R226+0x2800], desc[UR16][R4.64] ;  /* 0x0280000004e27fae */ /* 0x0005e2000b901d50 */
[----:B------:R-:W-:Y:S02]  /*0d20*/  LOP3.LUT R0, R0, 0xc0, RZ, 0xc0, !PT ;  /* 0x000000c000007812 */ /* 0x000fe400078ec0ff */
[----:B-1----:R-:W-:-:S04]  /*0d30*/  IADD3 R2, P0, R4, UR15, RZ ;  /* 0x0000000f04027c10 */ /* 0x002fc8000ff1e0ff */
[----:B------:R-:W-:-:S05]  /*0d40*/  IADD3.X R3, R5, UR14, RZ, P0, !PT ;  /* 0x0000000e05037c10 */ /* 0x000fca00087fe4ff */
[----:B------:R1:W-:Y:S01]  /*0d50*/  LDGSTS.E.BYPASS.LTC128B.128 [R226+0x3000], desc[UR16][R2.64] ;  /* 0x0300000002e27fae */ /* 0x0003e2000b901d50 */
[----:B--2---:R-:W-:-:S04]  /*0d60*/  IADD3 R4, P0, R2, UR15, RZ ;  /* 0x0000000f02047c10 */ /* 0x004fc8000ff1e0ff */
[----:B------:R-:W-:-:S05]  /*0d70*/  IADD3.X R5, R3, UR14, RZ, P0, !PT ;  /* 0x0000000e03057c10 */ /* 0x000fca00087fe4ff */
[----:B------:R2:W-:Y:S04]  /*0d80*/  LDGSTS.E.BYPASS.LTC128B.128 [R226+0x3800], desc[UR16][R4.64] ;  /* 0x0380000004e27fae */ /* 0x0005e8000b901d50 */
[----:B------:R-:W0:Y:S01]  /*0d90*/  LDGDEPBAR ;  /* 0x00000000000079af */ /* 0x000e220000000000 */
[----:B-1----:R-:W-:Y:S02]  /*0da0*/  LOP3.LUT R3, R0, 0x8, R23, 0xf8, !PT ;  /* 0x0000000800037812 */ /* 0x002fe400078ef817 */
[----:B------:R-:W-:Y:S02]  /*0db0*/  SHF.R.U32.HI R0, RZ, 0x3, R0 ;  /* 0x00000003ff007819 */ /* 0x000fe40000011600 */
[----:B------:R-:W-:Y:S02]  /*0dc0*/  LEA R2, P0, R9, UR8, 0x1 ;  /* 0x0000000809027c11 */ /* 0x000fe4000f8008ff */
[----:B------:R-:W-:Y:S01]  /*0dd0*/  LOP3.LUT R10, R3, R0, RZ, 0x3c, !PT ;  /* 0x00000000030a7212 */ /* 0x000fe200078e3cff */
[----:B------:R-:W-:Y:S01]  /*0de0*/  IMAD.SHL.U32 R0, R45, 0x40, RZ ;  /* 0x000000402d007824 */ /* 0x000fe200078e00ff */
[----:B------:R-:W-:Y:S01]  /*0df0*/  LEA.HI.X R3, R9, UR9, R8, 0x1, P0 ;  /* 0x0000000909037c11 */ /* 0x000fe200080f0c08 */
[----:B------:R-:W-:Y:S01]  /*0e00*/  IMAD R8, R20, 0x8, R22 ;  /* 0x0000000814087824 */ /* 0x000fe200078e0216 */
[----:B------:R-:W-:-:S04]  /*0e10*/  DEPBAR.LE SB0, 0x0 ;  /* 0x000080000000791a */ /* 0x000fc80000000000 */
[----:B------:R-:W-:Y:S01]  /*0e20*/  BAR.SYNC.DEFER_BLOCKING 0x0 ;  /* 0x0000000000007b1d */ /* 0x000fe20000010000 */
[----:B--2---:R-:W-:Y:S01]  /*0e30*/  IMAD.SHL.U32 R4, R24, 0x20, RZ ;  /* 0x0000002018047824 */ /* 0x004fe200078e00ff */
[----:B------:R-:W-:Y:S01]  /*0e40*/  LOP3.LUT R0, R0, 0xc0, RZ, 0xc0, !PT ;  /* 0x000000c000007812 */ /* 0x000fe200078ec0ff */
[----:B------:R-:W-:-:S03]  /*0e50*/  IMAD.SHL.U32 R5, R20, 0x8, RZ ;  /* 0x0000000814057824 */ /* 0x000fc600078e00ff */
[----:B------:R-:W-:Y:S02]  /*0e60*/  LOP3.LUT R90, R4, 0xffffff00, RZ, 0xc0, !PT ;  /* 0xffffff00045a7812 */ /* 0x000fe400078ec0ff */
[----:B------:R-:W-:Y:S02]  /*0e70*/  LOP3.LUT R7, R0, 0x8, R5, 0xf8, !PT ;  /* 0x0000000800077812 */ /* 0x000fe400078ef805 */
[----:B------:R-:W-:Y:S01]  /*0e80*/  SHF.R.U32.HI R6, RZ, 0x3, R0 ;  /* 0x00000003ff067819 */ /* 0x000fe20000011600 */
[----:B------:R-:W-:Y:S01]  /*0e90*/  IMAD R5, R19, 0x200, R90 ;  /* 0x0000020013057824 */ /* 0x000fe200078e025a */
[----:B------:R-:W-:Y:S01]  /*0ea0*/  IADD3 R4, P0, R2, UR18, RZ ;  /* 0x0000001202047c10 */ /* 0x000fe2000ff1e0ff */
[----:B------:R-:W-:Y:S01]  /*0eb0*/  IMAD.U32 R0, R8, 0x20, R10 ;  /* 0x0000002008007824 */ /* 0x000fe200078e000a */
[----:B------:R-:W-:Y:S01]  /*0ec0*/  LOP3.LUT R89, R7, R6, RZ, 0x3c, !PT ;  /* 0x0000000607597212 */ /* 0x000fe200078e3cff */
[----:B------:R-:W-:Y:S01]  /*0ed0*/  IMAD R9, R91, 0x20, R5 ;  /* 0x000000205b097824 */ /* 0x000fe200078e0205 */
[----:B------:R-:W-:-:S02]  /*0ee0*/  IADD3 R6, P1, R4, UR18, RZ ;  /* 0x0000001204067c10 */ /* 0x000fc4000ff3e0ff */
[----:B------:R-:W-:Y:S02]  /*0ef0*/  IADD3.X R5, R3, UR20, RZ, P0, !PT ;  /* 0x0000001403057c10 */ /* 0x000fe400087fe4ff */
[----:B------:R-:W-:Y:S02]  /*0f00*/  IADD3 R8, P0, R6, UR18, RZ ;  /* 0x0000001206087c10 */ /* 0x000fe4000ff1e0ff */
[----:B------:R-:W-:Y:S01]  /*0f10*/  IADD3.X R7, R5, UR20, RZ, P1, !PT ;  /* 0x0000001405077c10 */ /* 0x000fe20008ffe4ff */
[----:B------:R-:W-:Y:S01]  /*0f20*/  @!PT LDS RZ, [RZ] ;  /* 0x00000000fffff984 */ /* 0x000fe20000000800 */
[----:B------:R-:W-:Y:S01]  /*0f30*/  @!PT LDS RZ, [RZ] ;  /* 0x00000000fffff984 */ /* 0x000fe20000000800 */
[----:B------:R-:W-:Y:S01]  /*0f40*/  @!PT LDS RZ, [RZ] ;  /* 0x00000000fffff984 */ /* 0x000fe20000000800 */
[----:B------:R1:W-:Y:S01]  /*0f50*/  LDGSTS.E.BYPASS.LTC128B.128 [R226+0x4000], desc[UR16][R2.64] ;  /* 0x0400000002e27fae */ /* 0x0003e2000b901d50 */
[----:B------:R-:W-:Y:S02]  /*0f60*/  LOP3.LUT P1, RZ, R45, 0x2, RZ, 0xc0, !PT ;  /* 0x000000022dff7812 */ /* 0x000fe4000782c0ff */
[----:B------:R-:W-:Y:S01]  /*0f70*/  LEA R214, R0, UR4, 0x1 ;  /* 0x0000000400d67c11 */ /* 0x000fe2000f8e08ff */
[----:B------:R-:W-:Y:S04]  /*0f80*/  LDGSTS.E.BYPASS.LTC128B.128 [R226+0x4800], desc[UR16][R4.64] ;  /* 0x0480000004e27fae */ /* 0x000fe8000b901d50 */
[----:B------:R2:W-:Y:S01]  /*0f90*/  LDGSTS.E.BYPASS.LTC128B.128 [R226+0x5000], desc[UR16][R6.64] ;  /* 0x0500000006e27fae */ /* 0x0005e2000b901d50 */
[----:B------:R-:W-:-:S02]  /*0fa0*/  VIADD R217, R214, 0x20 ;  /* 0x00000020d6d97836 */ /* 0x000fc40000000000 */
[----:B-1----:R-:W-:Y:S01]  /*0fb0*/  IMAD.IADD R2, R89, 0x1, R9 ;  /* 0x0000000159027824 */ /* 0x002fe200078e0209 */
[----:B------:R-:W-:Y:S02]  /*0fc0*/  IADD3.X R9, R7, UR20, RZ, P0, !PT ;  /* 0x0000001407097c10 */ /* 0x000fe400087fe4ff */
[----:B------:R-:W-:Y:S02]  /*0fd0*/  LEA R3, R0, UR5, 0x1 ;  /* 0x0000000500037c11 */ /* 0x000fe4000f8e08ff */
[----:B------:R-:W-:Y:S01]  /*0fe0*/  LEA R215, R2, UR5, 0x1 ;  /* 0x0000000502d77c11 */ /* 0x000fe2000f8e08ff */
[----:B------:R1:W-:Y:S01]  /*0ff0*/  LDGSTS.E.BYPASS.LTC128B.128 [R226+0x5800], desc[UR16][R8.64] ;  /* 0x0580000008e27fae */ /* 0x0003e2000b901d50 */
[----:B------:R-:W-:Y:S01]  /*1000*/  LOP3.LUT P0, RZ, R44, 0x2, RZ, 0xc0, !PT ;  /* 0x000000022cff7812 */ /* 0x000fe2000780c0ff */
[----:B------:R-:W-:Y:S02]  /*1010*/  IMAD.MOV.U32 R2, RZ, RZ, 0x20 ;  /* 0x00000020ff027424 */ /* 0x000fe400078e00ff */
[----:B------:R-:W-:Y:S03]  /*1020*/  LDSM.16.M88.4 R12, [R3+0x2000] ;  /* 0x00200000030c783b */ /* 0x000fe60000000200 */
[----:B------:R-:W-:Y:S01]  /*1030*/  SEL R0, R2, 0xffffffe0, !P1 ;  /* 0xffffffe002007807 */ /* 0x000fe20004800000 */
[----:B--2---:R-:W2:Y:S04]  /*1040*/  LDSM.16.M88.4 R4, [R215+0x1000] ;  /* 0x00100000d704783b */ /* 0x004ea80000000200 */
[----:B------:R-:W3:Y:S01]  /*1050*/  LDSM.16.M88.4 R36, [R3+0x2400] ;  /* 0x002400000324783b */ /* 0x000ee20000000200 */
[----:B------:R-:W-:-:S02]  /*1060*/  IMAD.IADD R216, R215, 0x1, R0 ;  /* 0x00000001d7d87824 */ /* 0x000fc400078e0200 */
[----:B------:R-:W-:Y:S01]  /*1070*/  @P0 VIADD R217, R214, 0xffffffe0 ;  /* 0xffffffe0d6d90836 */ /* 0x000fe20000000000 */
[----:B------:R-:W4:Y:S01]  /*1080*/  LDSM.16.M88.4 R32, [R3+0x2800] ;  /* 0x002800000320783b */ /* 0x000f220000000200 */
[----:B------:R-:W-:-:S03]  /*1090*/  ISETP.GE.AND P0, PT, R88, 0x81, PT ;  /* 0x000000815800780c */ /* 0x000fc60003f06270 */
[----:B------:R-:W-:Y:S04]  /*10a0*/  LDSM.16.M88.4 R28, [R3+0x2c00] ;  /* 0x002c0000031c783b */ /* 0x000fe80000000200 */
[----:B------:R-:W-:Y:S04]  /*10b0*/  LDSM.16.M88.4 R24, [R3+0x3000] ;  /* 0x003000000318783b */ /* 0x000fe80000000200 */
[----:B-1----:R-:W1:Y:S04]  /*10c0*/  LDSM.16.M88.4 R8, [R215] ;  /* 0x00000000d708783b */ /* 0x002e680000000200 */
[----:B------:R-:W1:Y:S04]  /*10d0*/  LDSM.16.M88.4 R20, [R3+0x3400] ;  /* 0x003400000314783b */ /* 0x000e680000000200 */
[----:B------:R-:W1:Y:S04]  /*10e0*/  LDSM.16.M88.4 R16, [R3+0x3800] ;  /* 0x003800000310783b */ /* 0x000e680000000200 */
[----:B------:R-:W1:Y:S04]  /*10f0*/  LDSM.16.M88.4 R40, [R3+0x3c00] ;  /* 0x003c00000328783b */ /* 0x000e680000000200 */
[----:B------:R-:W-:Y:S01]  /*1100*/  LDSM.16.M88.4 R44, [R217] ;  /* 0x00000000d92c783b */ /* 0x000fe20000000200 */
[C---:B--2---:R-:W-:Y:S03]  /*1110*/  HMMA.16816.F32 R124, R4.reuse, R12, RZ ;  /* 0x0000000c047c723c */ /* 0x044fe600000018ff */
[----:B------:R-:W-:Y:S04]  /*1120*/  LDSM.16.M88.4 R56, [R217+0x400] ;  /* 0x00040000d938783b */ /* 0x000fe80000000200 */
[----:B------:R-:W0:Y:S01]  /*1130*/  LDGDEPBAR ;  /* 0x00000000000079af */ /* 0x000e220000000000 */
[C---:B------:R-:W-:Y:S06]  /*1140*/  HMMA.16816.F32 R160, R4.reuse, R14, RZ ;  /* 0x0000000e04a0723c */ /* 0x040fec00000018ff */
[C---:B---3--:R-:W-:Y:S06]  /*1150*/  HMMA.16816.F32 R128, R4.reuse, R36, RZ ;  /* 0x000000240480723c */ /* 0x048fec00000018ff */
[----:B----4-:R-:W-:Y:S06]  /*1160*/  HMMA.16816.F32 R132, R4, R32, RZ ;  /* 0x000000200484723c */ /* 0x010fec00000018ff */
[C---:B-1----:R-:W-:Y:S06]  /*1170*/  HMMA.16816.F32 R52, R8.reuse, R12, RZ ;  /* 0x0000000c0834723c */ /* 0x042fec00000018ff */
[----:B------:R-:W-:Y:S01]  /*1180*/  HMMA.16816.F32 R48, R8, R14, RZ ;  /* 0x0000000e0830723c */ /* 0x000fe200000018ff */
[----:B------:R-:W1:Y:S05]  /*1190*/  LDSM.16.M88.4 R12, [R216] ;  /* 0x00000000d80c783b */ /* 0x000e6a0000000200 */
        /* <DEDUP_REMOVED lines=12> */
[C---:B------:R-:W-:Y:S06]  /*1260*/  HMMA.16816.F32 R76, R8.reuse, R32, RZ ;  /* 0x00000020084c723c */ /* 0x040fec00000018ff */
[C---:B------:R-:W-:Y:S01]  /*1270*/  HMMA.16816.F32 R80, R8.reuse, R34, RZ ;  /* 0x000000220850723c */ /* 0x040fe200000018ff */
[----:B------:R-:W2:Y:S05]  /*1280*/  LDSM.16.M88.4 R32, [R217+0x800] ;  /* 0x00080000d920783b */ /* 0x000eaa0000000200 */
[C---:B------:R-:W-:Y:S06]  /*1290*/  HMMA.16816.F32 R4, R8.reuse, R36, RZ ;  /* 0x000000240804723c */ /* 0x040fec00000018ff */
[----:B------:R-:W-:Y:S06]  /*12a0*/  HMMA.16816.F32 R84, R8, R38, RZ ;  /* 0x000000260854723c */ /* 0x000fec00000018ff */
[----:B-1----:R-:W-:Y:S06]  /*12b0*/  HMMA.16816.F32 R52, R12, R44, R52 ;  /* 0x0000002c0c34723c */ /* 0x002fec0000001834 */
[C---:B------:R-:W-:Y:S06]  /*12c0*/  HMMA.16816.F32 R68, R8.reuse, R28, RZ ;  /* 0x0000001c0844723c */ /* 0x040fec00000018ff */
[----:B------:R-:W-:Y:S01]  /*12d0*/  HMMA.16816.F32 R100, R8, R30, RZ ;  /* 0x0000001e0864723c */ /* 0x000fe200000018ff */
[----:B------:R-:W1:Y:S05]  /*12e0*/  LDSM.16.M88.4 R28, [R217+0xc00] ;  /* 0x000c0000d91c783b */ /* 0x000e6a0000000200 */
[C---:B------:R-:W-:Y:S06]  /*12f0*/  HMMA.16816.F32 R96, R12.reuse, R46, R48 ;  /* 0x0000002e0c60723c */ /* 0x040fec0000001830 */
[----:B------:R-:W-:Y:S01]  /*1300*/  HMMA.16816.F32 R92, R12, R56, R4 ;  /* 0x000000380c5c723c */ /* 0x000fe20000001804 */
[----:B------:R-:W-:Y:S01]  /*1310*/  FMNMX.FTZ R2, R52, R53, !PT ;  /* 0x0000003534027209 */ /* 0x000fe20007810000 */
[----:B------:R-:W-:Y:S04]  /*1320*/  LDSM.16.M88.4 R4, [R216+0x1000] ;  /* 0x00100000d804783b */ /* 0x000fe80000000200 */
[C---:B------:R-:W-:Y:S06]  /*1330*/  HMMA.16816.F32 R60, R8.reuse, R16, RZ ;  /* 0x00000010083c723c */ /* 0x040fec00000018ff */
[----:B------:R-:W-:Y:S01]  /*1340*/  HMMA.16816.F32 R120, R8, R18, RZ ;  /* 0x000000120878723c */ /* 0x000fe200000018ff */
[----:B------:R-:W3:Y:S05]  /*1350*/  LDSM.16.M88.4 R16, [R217+0x1000] ;  /* 0x00100000d910783b */ /* 0x000eea0000000200 */
[----:B------:R-:W-:Y:S01]  /*1360*/  HMMA.16816.F32 R84, R12, R58, R84 ;  /* 0x0000003a0c54723c */ /* 0x000fe20000001854 */
[----:B------:R-:W-:-:S04]  /*1370*/  FMNMX.FTZ R2, R96, R2, !PT ;  /* 0x0000000260027209 */ /* 0x000fc80007810000 */
[----:B------:R-:W-:Y:S01]  /*1380*/  FMNMX.FTZ R2, R97, R2, !PT ;  /* 0x0000000261027209 */ /* 0x000fe20007810000 */
[----:B------:R-:W-:Y:S03]  /*1390*/  HMMA.16816.F32 R36, R8, R40, RZ ;  /* 0x000000280824723c */ /* 0x000fe600000018ff */
[----:B------:R-:W-:-:S03]  /*13a0*/  FMNMX.FTZ R2, R92, R2, !PT ;  /* 0x000000025c027209 */ /* 0x000fc60007810000 */
[----:B------:R-:W-:Y:S01]  /*13b0*/  HMMA.16816.F32 R72, R8, R24, RZ ;  /* 0x000000180848723c */ /* 0x000fe200000018ff */
[----:B------:R-:W-:-:S05]  /*13c0*/  FMNMX.FTZ R2, R93, R2, !PT ;  /* 0x000000025d027209 */ /* 0x000fca0007810000 */
[C---:B------:R-:W-:Y:S01]  /*13d0*/  HMMA.16816.F32 R104, R8.reuse, R26, RZ ;  /* 0x0000001a0868723c */ /* 0x040fe200000018ff */
[----:B------:R-:W-:Y:S05]  /*13e0*/  LDSM.16.M88.4 R24, [R217+0x1800] ;  /* 0x00180000d918783b */ /* 0x000fea0000000200 */
[----:B------:R-:W-:Y:S01]  /*13f0*/  HMMA.16816.F32 R64, R8, R20, RZ ;  /* 0x000000140840723c */ /* 0x000fe200000018ff */
[----:B------:R-:W-:-:S04]  /*1400*/  FMNMX.FTZ R2, R84, R2, !PT ;  /* 0x0000000254027209 */ /* 0x000fc80007810000 */
[----:B------:R-:W-:Y:S01]  /*1410*/  FMNMX.FTZ R2, R85, R2, !PT ;  /* 0x0000000255027209 */ /* 0x000fe20007810000 */
[C---:B------:R-:W-:Y:S01]  /*1420*/  HMMA.16816.F32 R116, R8.reuse, R22, RZ ;  /* 0x000000160874723c */ /* 0x040fe200000018ff */
[----:B------:R-:W4:Y:S05]  /*1430*/  LDSM.16.M88.4 R20, [R217+0x1400] ;  /* 0x00140000d914783b */ /* 0x000f2a0000000200 */
[----:B------:R-:W-:Y:S01]  /*1440*/  HMMA.16816.F32 R40, R8, R42, RZ ;  /* 0x0000002a0828723c */ /* 0x000fe200000018ff */
[----:B------:R-:W4:Y:S01]  /*1450*/  LDSM.16.M88.4 R8, [R217+0x1c00] ;  /* 0x001c0000d908783b */ /* 0x000f220000000200 */
[----:B------:R-:W-:-:S04]  /*1460*/  DEPBAR.LE SB0, 0x0 ;  /* 0x000080000000791a */ /* 0x000fc80000000000 */
[C---:B--2---:R-:W-:Y:S06]  /*1470*/  HMMA.16816.F32 R76, R12.reuse, R32, R76 ;  /* 0x000000200c4c723c */ /* 0x044fec000000184c */
[C---:B------:R-:W-:Y:S06]  /*1480*/  HMMA.16816.F32 R80, R12.reuse, R34, R80 ;  /* 0x000000220c50723c */ /* 0x040fec0000001850 */
[C---:B-1----:R-:W-:Y:S06]  /*1490*/  HMMA.16816.F32 R68, R12.reuse, R28, R68 ;  /* 0x0000001c0c44723c */ /* 0x042fec0000001844 */
[C---:B------:R-:W-:Y:S06]  /*14a0*/  HMMA.16816.F32 R48, R12.reuse, R30, R100 ;  /* 0x0000001e0c30723c */ /* 0x040fec0000001864 */
[----:B------:R-:W-:Y:S01]  /*14b0*/  FMNMX.FTZ R2, R76, R2, !PT ;  /* 0x000000024c027209 */ /* 0x000fe20007810000 */
[----:B---3--:R-:W-:Y:S03]  /*14c0*/  HMMA.16816.F32 R72, R12, R16, R72 ;  /* 0x000000100c48723c */ /* 0x008fe60000001848 */
[----:B------:R-:W-:-:S03]  /*14d0*/  FMNMX.FTZ R2, R77, R2, !PT ;  /* 0x000000024d027209 */ /* 0x000fc60007810000 */
[----:B----4-:R-:W-:Y:S01]  /*14e0*/  HMMA.16816.F32 R108, R12, R20, R64 ;  /* 0x000000140c6c723c */ /* 0x010fe20000001840 */
[----:B------:R-:W-:-:S04]  /*14f0*/  FMNMX.FTZ R2, R80, R2, !PT ;  /* 0x0000000250027209 */ /* 0x000fc80007810000 */
[----:B------:R-:W-:Y:S01]  /*1500*/  FMNMX.FTZ R2, R81, R2, !PT ;  /* 0x0000000251027209 */ /* 0x000fe20007810000 */
[----:B------:R-:W-:Y:S03]  /*1510*/  HMMA.16816.F32 R168, R12, R8, R36 ;  /* 0x000000080ca8723c */ /* 0x000fe60000001824 */
[----:B------:R-:W-:-:S03]  /*1520*/  FMNMX.FTZ R2, R68, R2, !PT ;  /* 0x0000000244027209 */ /* 0x000fc60007810000 */
[----:B------:R-:W-:Y:S01]  /*1530*/  HMMA.16816.F32 R36, R12, R18, R104 ;  /* 0x000000120c24723c */ /* 0x000fe20000001868 */
[----:B------:R-:W-:-:S04]  /*1540*/  FMNMX.FTZ R2, R69, R2, !PT ;  /* 0x0000000245027209 */ /* 0x000fc80007810000 */
[----:B------:R-:W-:Y:S01]  /*1550*/  FMNMX.FTZ R2, R48, R2, !PT ;  /* 0x0000000230027209 */ /* 0x000fe20007810000 */
[----:B------:R-:W-:Y:S03]  /*1560*/  HMMA.16816.F32 R112, R12, R24, R60 ;  /* 0x000000180c70723c */ /* 0x000fe6000000183c */
[----:B------:R-:W-:-:S03]  /*1570*/  FMNMX.FTZ R2, R49, R2, !PT ;  /* 0x0000000231027209 */ /* 0x000fc60007810000 */
[----:B------:R-:W-:Y:S01]  /*1580*/  HMMA.16816.F32 R60, R12, R22, R116 ;  /* 0x000000160c3c723c */ /* 0x000fe20000001874 */
[----:B------:R-:W-:-:S04]  /*1590*/  FMNMX.FTZ R2, R72, R2, !PT ;  /* 0x0000000248027209 */ /* 0x000fc80007810000 */
[----:B------:R-:W-:Y:S01]  /*15a0*/  FMNMX.FTZ R2, R73, R2, !PT ;  /* 0x0000000249027209 */ /* 0x000fe20007810000 */
[C---:B------:R-:W-:Y:S06]  /*15b0*/  HMMA.16816.F32 R64, R12.reuse, R26, R120 ;  /* 0x0000001a0c40723c */ /* 0x040fec0000001878 */
        /* <DEDUP_REMOVED lines=22> */
[C---:B------:R-:W-:Y:S06]  /*1720*/  HMMA.16816.F32 R44, R4.reuse, R46, R160 ;  /* 0x0000002e042c723c */ /* 0x040fec00000018a0 */
[C---:B------:R-:W-:Y:S06]  /*1730*/  HMMA.16816.F32 R56, R4.reuse, R58, R156 ;  /* 0x0000003a0438723c */ /* 0x040fec000000189c */
[C---:B------:R-:W-:Y:S06]  /*1740*/  HMMA.16816.F32 R100, R4.reuse, R34, R164 ;  /* 0x000000220464723c */ /* 0x040fec00000018a4 */
[C---:B------:R-:W-:Y:S06]  /*1750*/  HMMA.16816.F32 R104, R4.reuse, R30, R172 ;  /* 0x0000001e0468723c */ /* 0x040fec00000018ac */
[C---:B------:R-:W-:Y:S06]  /*1760*/  HMMA.16816.F32 R116, R4.reuse, R18, R176 ;  /* 0x000000120474723c */ /* 0x040fec00000018b0 */
[C---:B------:R-:W-:Y:S06]  /*1770*/  HMMA.16816.F32 R20, R4.reuse, R22, R180 ;  /* 0x000000160414723c */ /* 0x040fec00000018b4 */
[C---:B------:R-:W-:Y:S06]  /*1780*/  HMMA.16816.F32 R188, R4.reuse, R26, R188 ;  /* 0x0000001a04bc723c */ /* 0x040fec00000018bc */
[----:B------:R-:W-:Y:S07]  /*1790*/  HMMA.16816.F32 R184, R4, R10, R184 ;  /* 0x0000000a04b8723c */ /* 0x000fee00000018b8 */
[----:B------:R-:W-:Y:S01]  /*17a0*/  FMNMX.FTZ R10, R193, R2, !PT ;  /* 0x00000002c10a7209 */ /* 0x000fe20007810000 */
[----:B------:R-:W-:Y:S06]  /*17b0*/  BAR.SYNC.DEFER_BLOCKING 0x0 ;  /* 0x0000000000007b1d */ /* 0x000fec0000010000 */
[----:B------:R-:W-:Y:S10]  /*17c0*/  @!P0 BRA `(.L_x_35) ;  /* 0x0000000000588947 */ /* 0x000ff40003800000 */
[----:B------:R-:W-:-:S04]  /*17d0*/  LEA.HI.SX32 R2, R225, 0xfffffffe, 0x19 ;  /* 0xfffffffee1027811 */ /* 0x000fc800078fcaff */
[----:B------:R-:W-:Y:S01]  /*17e0*/  SHF.R.S32.HI R5, RZ, 0x1f, R2 ;  /* 0x0000001fff057819 */ /* 0x000fe20000011402 */
[C---:B------:R-:W-:Y:S02]  /*17f0*/  IMAD R4, R2.reuse, UR12, RZ ;  /* 0x0000000c02047c24 */ /* 0x040fe4000f8e02ff */
[----:B------:R-:W-:-:S04]  /*1800*/  IMAD.WIDE.U32 R2, R2, UR19, R248 ;  /* 0x0000001302027c25 */ /* 0x000fc8000f8e00f8 */
[----:B------:R-:W-:Y:S01]  /*1810*/  IMAD R4, R5, UR19, R4 ;  /* 0x0000001305047c24 */ /* 0x000fe2000f8e0204 */
[----:B------:R-:W-:-:S03]  /*1820*/  LEA R6, P2, R2, UR6, 0x1 ;  /* 0x0000000602067c11 */ /* 0x000fc6000f8408ff */
[----:B------:R-:W-:Y:S01]  /*1830*/  IMAD.IADD R3, R3, 0x1, R4 ;  /* 0x0000000103037824 */ /* 0x000fe200078e0204 */
[----:B------:R-:W-:-:S04]  /*1840*/  IADD3 R4, P1, R6, UR15, RZ ;  /* 0x0000000f06047c10 */ /* 0x000fc8000ff3e0ff */
        /* <DEDUP_REMOVED lines=13> */
[----:B------:R-:W0:Y:S02]  /*1920*/  LDGDEPBAR ;  /* 0x00000000000079af */ /* 0x000e240000000000 */
.L_x_35:
[----:B-1----:R-:W1:Y:S01]  /*1930*/  SHFL.BFLY PT, R2, R10, 0x2, 0x1f ;  /* 0x0c401f000a027f89 */ /* 0x002e6200000e0000 */
[----:B------:R-:W-:Y:S01]  /*1940*/  ULDC UR4, c[0x0][0x2ec] ;  /* 0x0000bb0000047ab9 */ /* 0x000fe20000000800 */
[----:B------:R-:W-:Y:S02]  /*1950*/  FMNMX.FTZ R4, R54, R55, !PT ;  /* 0x0000003736047209 */ /* 0x000fe40007810000 */
[----:B-1----:R-:W-:-:S05]  /*1960*/  FMNMX.FTZ R2, R10, R2, !PT ;  /* 0x000000020a027209 */ /* 0x002fca0007810000 */
[----:B------:R-:W1:Y:S02]  /*1970*/  SHFL.BFLY PT, R3, R2, 0x1, 0x1f ;  /* 0x0c201f0002037f89 */ /* 0x000e6400000e0000 */
[----:B-1----:R-:W-:-:S04]  /*1980*/  FMNMX.FTZ R139, R2, R3, !PT ;  /* 0x00000003028b7209 */ /* 0x002fc80007810000 */
[C---:B------:R-:W-:Y:S01]  /*1990*/  FSETP.NEU.FTZ.AND P1, PT, R139.reuse, -INF , PT ;  /* 0xff8000008b00780b */ /* 0x040fe20003f3d000 */
[----:B------:R-:W-:-:S05]  /*19a0*/  FMUL.FTZ R2, R139, UR4 ;  /* 0x000000048b027c20 */ /* 0x000fca0008410000 */
[----:B------:R-:W-:-:S05]  /*19b0*/  FSEL R2, R2, RZ, P1 ;  /* 0x000000ff02027208 */ /* 0x000fca0000800000 */
[----:B------:R-:W-:-:S04]  /*19c0*/  FFMA.FTZ R3, R52, UR4, -R2 ;  /* 0x0000000434037c23 */ /* 0x000fc80008010802 */
[----:B------:R1:W-:Y:S02]  /*19d0*/  MUFU.EX2 R165, R3 ;  /* 0x0000000300a57308 */ /* 0x0003e40000000800 */
[----:B-1----:R-:W-:-:S06]  /*19e0*/  FFMA.FTZ R3, R53, UR4, -R2 ;  /* 0x0000000435037c23 */ /* 0x002fcc0008010802 */
[----:B------:R1:W2:Y:S02]  /*19f0*/  MUFU.EX2 R164, R3 ;  /* 0x0000000300a47308 */ /* 0x0002a40000000800 */
[----:B-1----:R-:W-:-:S06]  /*1a00*/  FFMA.FTZ R3, R96, UR4, -R2 ;  /* 0x0000000460037c23 */ /* 0x002fcc0008010802 */
[----:B------:R1:W-:Y:S02]  /*1a10*/  MUFU.EX2 R166, R3 ;  /* 0x0000000300a67308 */ /* 0x0003e40000000800 */
[----:B-1----:R-:W-:-:S06]  /*1a20*/  FFMA.FTZ R3, R97, UR4, -R2 ;  /* 0x0000000461037c23 */ /* 0x002fcc0008010802 */
[----:B------:R1:W-:Y:S02]  /*1a30*/  MUFU.EX2 R167, R3 ;  /* 0x0000000300a77308 */ /* 0x0003e40000000800 */
[----:B-1----:R-:W-:Y:S01]  /*1a40*/  FMNMX.FTZ R3, R98, R4, !PT ;  /* 0x0000000462037209 */ /* 0x002fe20007810000 */
[----:B------:R-:W-:-:S03]  /*1a50*/  FFMA.FTZ R4, R92, UR4, -R2 ;  /* 0x000000045c047c23 */ /* 0x000fc60008010802 */
[----:B------:R-:W-:Y:S02]  /*1a60*/  FMNMX.FTZ R3, R99, R3, !PT ;  /* 0x0000000363037209 */ /* 0x000fe40007810000 */
[----:B------:R1:W-:Y:S02]  /*1a70*/  MUFU.EX2 R205, R4 ;  /* 0x0000000400cd7308 */ /* 0x0003e40000000800 */
        /* <DEDUP_REMOVED lines=37> */
[----:B------:R-:W-:-:S05]  /*1cd0*/  FMNMX.FTZ R3, R195, R3, !PT ;  /* 0x00000003c3037209 */ /* 0x000fca0007810000 */
[----:B------:R-:W3:Y:S01]  /*1ce0*/  SHFL.BFLY PT, R5, R3, 0x2, 0x1f ;  /* 0x0c401f0003057f89 */ /* 0x000ee200000e0000 */
[----:B-1----:R-:W-:-:S04]  /*1cf0*/  FFMA.FTZ R4, R80, UR4, -R2 ;  /* 0x0000000450047c23 */ /* 0x002fc80008010802 */
[----:B------:R1:W-:Y:S01]  /*1d00*/  MUFU.EX2 R223, R4 ;  /* 0x0000000400df7308 */ /* 0x0003e20000000800 */
[----:B---3--:R-:W-:Y:S01]  /*1d10*/  FMNMX.FTZ R3, R3, R5, !PT ;  /* 0x0000000503037209 */ /* 0x008fe20007810000 */
[----:B-1----:R-:W-:-:S04]  /*1d20*/  FFMA.FTZ R4, R81, UR4, -R2 ;  /* 0x0000000451047c23 */ /* 0x002fc80008010802 */
[----:B------:R-:W1:Y:S02]  /*1d30*/  SHFL.BFLY PT, R5, R3, 0x1, 0x1f ;  /* 0x0c201f0003057f89 */ /* 0x000e6400000e0000 */
[----:B------:R3:W-:Y:S02]  /*1d40*/  MUFU.EX2 R222, R4 ;  /* 0x0000000400de7308 */ /* 0x0007e40000000800 */
[----:B---3--:R-:W-:-:S06]  /*1d50*/  FFMA.FTZ R4, R68, UR4, -R2 ;  /* 0x0000000444047c23 */ /* 0x008fcc0008010802 */
[----:B------:R3:W-:Y:S01]  /*1d60*/  MUFU.EX2 R221, R4 ;  /* 0x0000000400dd7308 */ /* 0x0007e20000000800 */
[----:B-1----:R-:W-:Y:S01]  /*1d70*/  FMNMX.FTZ R138, R3, R5, !PT ;  /* 0x00000005038a7209 */ /* 0x002fe20007810000 */
[----:B------:R-:W-:-:S03]  /*1d80*/  FFMA.FTZ R3, R192, UR4, -R2 ;  /* 0x00000004c0037c23 */ /* 0x000fc60008010802 */
[C---:B------:R-:W-:Y:S01]  /*1d90*/  FSETP.NEU.FTZ.AND P1, PT, R138.reuse, -INF , PT ;  /* 0xff8000008a00780b */ /* 0x040fe20003f3d000 */
[----:B------:R-:W-:Y:S02]  /*1da0*/  FMUL.FTZ R5, R138, UR4 ;  /* 0x000000048a057c20 */ /* 0x000fe40008410000 */
[----:B------:R1:W-:Y:S03]  /*1db0*/  MUFU.EX2 R242, R3 ;  /* 0x0000000300f27308 */ /* 0x0003e60000000800 */
[----:B------:R-:W-:Y:S01]  /*1dc0*/  FSEL R5, R5, RZ, P1 ;  /* 0x000000ff05057208 */ /* 0x000fe20000800000 */
[----:B---3--:R-:W-:-:S04]  /*1dd0*/  FFMA.FTZ R4, R69, UR4, -R2 ;  /* 0x0000000445047c23 */ /* 0x008fc80008010802 */
[----:B------:R3:W-:Y:S01]  /*1de0*/  MUFU.EX2 R220, R4 ;  /* 0x0000000400dc7308 */ /* 0x0007e20000000800 */
[----:B-1----:R-:W-:-:S07]  /*1df0*/  FFMA.FTZ R3, R98, UR4, -R5 ;  /* 0x0000000462037c23 */ /* 0x002fce0008010805 */
[----:B------:R1:W-:Y:S01]  /*1e00*/  MUFU.EX2 R130, R3 ;  /* 0x0000000300827308 */ /* 0x0003e20000000800 */
[----:B---3--:R-:W-:-:S07]  /*1e10*/  FFMA.FTZ R4, R48, UR4, -R2 ;  /* 0x0000000430047c23 */ /* 0x008fce0008010802 */
        /* <DEDUP_REMOVED lines=50> */
[----:B------:R-:W-:Y:S01]  /*2140*/  MUFU.EX2 R174, R3 ;  /* 0x0000000300ae7308 */ /* 0x000fe20000000800 */
[----:B---3--:R-:W-:-:S07]  /*2150*/  FFMA.FTZ R4, R65, UR4, -R2 ;  /* 0x0000000441047c23 */ /* 0x008fce0008010802 */
[----:B------:R1:W-:Y:S02]  /*2160*/  MUFU.EX2 R238, R4 ;  /* 0x0000000400ee7308 */ /* 0x0003e40000000800 */
[----:B-1----:R-:W-:-:S06]  /*2170*/  FFMA.FTZ R4, R168, UR4, -R2 ;  /* 0x00000004a8047c23 */ /* 0x002fcc0008010802 */
[----:B------:R1:W-:Y:S02]  /*2180*/  MUFU.EX2 R240, R4 ;  /* 0x0000000400f07308 */ /* 0x0003e40000000800 */
[--C-:B-1----:R-:W-:Y:S01]  /*2190*/  FFMA.FTZ R4, R169, UR4, -R2.reuse ;  /* 0x00000004a9047c23 */ /* 0x102fe20008010802 */
[----:B------:R-:W-:-:S05]  /*21a0*/  FFMA.FTZ R2, R193, UR4, -R2 ;  /* 0x00000004c1027c23 */ /* 0x000fca0008010802 */
[----:B------:R-:W-:Y:S08]  /*21b0*/  MUFU.EX2 R239, R4 ;  /* 0x0000000400ef7308 */ /* 0x000ff00000000800 */
[----:B------:R1:W-:Y:S02]  /*21c0*/  MUFU.EX2 R241, R2 ;  /* 0x0000000200f17308 */ /* 0x0003e40000000800 */
[----:B-1----:R-:W-:-:S06]  /*21d0*/  FFMA.FTZ R2, R54, UR4, -R5 ;  /* 0x0000000436027c23 */ /* 0x002fcc0008010805 */
[----:B------:R1:W-:Y:S02]  /*21e0*/  MUFU.EX2 R131, R2 ;  /* 0x0000000200837308 */ /* 0x0003e40000000800 */
[----:B-1----:R-:W-:-:S06]  /*21f0*/  FFMA.FTZ R2, R55, UR4, -R5 ;  /* 0x0000000437027c23 */ /* 0x002fcc0008010805 */
[----:B------:R1:W3:Y:S02]  /*2200*/  MUFU.EX2 R129, R2 ;  /* 0x0000000200817308 */ /* 0x0002e40000000800 */
[----:B-1----:R-:W-:-:S04]  /*2210*/  FMNMX.FTZ R2, R12, R13, !PT ;  /* 0x0000000d0c027209 */ /* 0x002fc80007810000 */
        /* <DEDUP_REMOVED lines=27> */
[----:B------:R-:W-:Y:S01]  /*23d0*/  FMNMX.FTZ R3, R125, R2, !PT ;  /* 0x000000027d037209 */ /* 0x000fe20007810000 */
[----:B------:R-:W-:-:S03]  /*23e0*/  FFMA.FTZ R2, R74, UR4, -R5 ;  /* 0x000000044a027c23 */ /* 0x000fc60008010805 */
[----:B------:R-:W-:Y:S01]  /*23f0*/  FMNMX.FTZ R4, R184, R3, !PT ;  /* 0x00000003b8047209 */ /* 0x000fe20007810000 */
[----:B------:R1:W-:Y:S01]  /*2400*/  MUFU.EX2 R173, R2 ;  /* 0x0000000200ad7308 */ /* 0x0003e20000000800 */
[----:B------:R-:W-:-:S07]  /*2410*/  FFMA.FTZ R3, R75, UR4, -R5 ;  /* 0x000000044b037c23 */ /* 0x000fce0008010805 */
[----:B------:R4:W-:Y:S01]  /*2420*/  MUFU.EX2 R181, R3 ;  /* 0x0000000300b57308 */ /* 0x0009e20000000800 */
[----:B-1----:R-:W-:Y:S01]  /*2430*/  FMNMX.FTZ R2, R185, R4, !PT ;  /* 0x00000004b9027209 */ /* 0x002fe20007810000 */
[----:B------:R-:W-:-:S04]  /*2440*/  FFMA.FTZ R4, R62, UR4, -R5 ;  /* 0x000000043e047c23 */ /* 0x000fc80008010805 */
[----:B------:R-:W1:Y:S02]  /*2450*/  SHFL.BFLY PT, R6, R2, 0x2, 0x1f ;  /* 0x0c401f0002067f89 */ /* 0x000e6400000e0000 */
[----:B------:R5:W-:Y:S01]  /*2460*/  MUFU.EX2 R193, R4 ;  /* 0x0000000400c17308 */ /* 0x000be20000000800 */
[----:B----4-:R-:W-:-:S07]  /*2470*/  FFMA.FTZ R3, R38, UR4, -R5 ;  /* 0x0000000426037c23 */ /* 0x010fce0008010805 */
[----:B------:R4:W-:Y:S01]  /*2480*/  MUFU.EX2 R182, R3 ;  /* 0x0000000300b67308 */ /* 0x0009e20000000800 */
[----:B-----5:R-:W-:-:S07]  /*2490*/  FFMA.FTZ R4, R66, UR4, -R5 ;  /* 0x0000000442047c23 */ /* 0x020fce0008010805 */
[----:B------:R-:W-:Y:S01]  /*24a0*/  MUFU.EX2 R203, R4 ;  /* 0x0000000400cb7308 */ /* 0x000fe20000000800 */
[----:B-1----:R-:W-:Y:S01]  /*24b0*/  FMNMX.FTZ R2, R2, R6, !PT ;  /* 0x0000000602027209 */ /* 0x002fe20007810000 */
[----:B----4-:R-:W-:-:S04]  /*24c0*/  FFMA.FTZ R3, R39, UR4, -R5 ;  /* 0x0000000427037c23 */ /* 0x010fc80008010805 */
[----:B------:R-:W1:Y:S02]  /*24d0*/  SHFL.BFLY PT, R6, R2, 0x1, 0x1f ;  /* 0x0c201f0002067f89 */ /* 0x000e6400000e0000 */
[----:B------:R4:W-:Y:S02]  /*24e0*/  MUFU.EX2 R183, R3 ;  /* 0x0000000300b77308 */ /* 0x0009e40000000800 */
[----:B----4-:R-:W-:-:S06]  /*24f0*/  FFMA.FTZ R3, R110, UR4, -R5 ;  /* 0x000000046e037c23 */ /* 0x010fcc0008010805 */
[----:B------:R4:W-:Y:S01]  /*2500*/  MUFU.EX2 R192, R3 ;  /* 0x0000000300c07308 */ /* 0x0009e20000000800 */
[----:B-1----:R-:W-:Y:S01]  /*2510*/  FMNMX.FTZ R137, R2, R6, !PT ;  /* 0x0000000602897209 */ /* 0x002fe20007810000 */
[--C-:B------:R-:W-:Y:S01]  /*2520*/  FFMA.FTZ R2, R67, UR4, -R5.reuse ;  /* 0x0000000443027c23 */ /* 0x100fe20008010805 */
[----:B------:R-:W-:Y:S02]  /*2530*/  FFMA.FTZ R6, R170, UR4, -R5 ;  /* 0x00000004aa067c23 */ /* 0x000fe40008010805 */
[----:B------:R-:W-:-:S03]  /*2540*/  FSETP.NEU.FTZ.AND P1, PT, R137, -INF , PT ;  /* 0xff8000008900780b */ /* 0x000fc60003f3d000 */
[----:B------:R1:W-:Y:S08]  /*2550*/  MUFU.EX2 R201, R2 ;  /* 0x0000000200c97308 */ /* 0x0003f00000000800 */
[----:B------:R5:W-:Y:S01]  /*2560*/  MUFU.EX2 R199, R6 ;  /* 0x0000000600c77308 */ /* 0x000be20000000800 */
[----:B----4-:R-:W-:-:S07]  /*2570*/  FFMA.FTZ R3, R111, UR4, -R5 ;  /* 0x000000046f037c23 */ /* 0x010fce0008010805 */
[----:B------:R4:W-:Y:S01]  /*2580*/  MUFU.EX2 R197, R3 ;  /* 0x0000000300c57308 */ /* 0x0009e20000000800 */
[----:B-1----:R-:W-:-:S05]  /*2590*/  FMUL.FTZ R2, R137, UR4 ;  /* 0x0000000489027c20 */ /* 0x002fca0008410000 */
[----:B------:R-:W-:-:S05]  /*25a0*/  FSEL R4, R2, RZ, P1 ;  /* 0x000000ff02047208 */ /* 0x000fca0000800000 */
[----:B-----5:R-:W-:-:S04]  /*25b0*/  FFMA.FTZ R6, R141, UR4, -R4 ;  /* 0x000000048d067c23 */ /* 0x020fc80008010804 */
[----:B------:R-:W-:Y:S01]  /*25c0*/  MUFU.EX2 R112, R6 ;  /* 0x0000000600707308 */ /* 0x000fe20000000800 */
[----:B----4-:R-:W-:-:S07]  /*25d0*/  FFMA.FTZ R3, R63, UR4, -R5 ;  /* 0x000000043f037c23 */ /* 0x010fce0008010805 */
[----:B------:R1:W-:Y:S02]  /*25e0*/  MUFU.EX2 R198, R3 ;  /* 0x0000000300c67308 */ /* 0x0003e40000000800 */
[----:B-1----:R-:W-:-:S06]  /*25f0*/  FFMA.FTZ R3, R114, UR4, -R5 ;  /* 0x0000000472037c23 */ /* 0x002fcc0008010805 */
[----:B------:R1:W-:Y:S02]  /*2600*/  MUFU.EX2 R200, R3 ;  /* 0x0000000300c87308 */ /* 0x0003e40000000800 */
[----:B-1----:R-:W-:-:S06]  /*2610*/  FFMA.FTZ R3, R115, UR4, -R5 ;  /* 0x0000000473037c23 */ /* 0x002fcc0008010805 */
[----:B------:R1:W-:Y:S02]  /*2620*/  MUFU.EX2 R202, R3 ;  /* 0x0000000300ca7308 */ /* 0x0003e40000000800 */
[----:B-1----:R-:W-:-:S04]  /*2630*/  FMNMX.FTZ R3, R14, R15, !PT ;  /* 0x0000000f0e037209 */ /* 0x002fc80007810000 */
[----:B------:R-:W-:-:S04]  /*2640*/  FMNMX.FTZ R3, R46, R3, !PT ;  /* 0x000000032e037209 */ /* 0x000fc80007810000 */
[----:B------:R-:W-:-:S04]  /*2650*/  FMNMX.FTZ R3, R47, R3, !PT ;  /* 0x000000032f037209 */ /* 0x000fc80007810000 */
[----:B------:R-:W-:-:S04]  /*2660*/  FMNMX.FTZ R3, R42, R3, !PT ;  /* 0x000000032a037209 */ /* 0x000fc80007810000 */
[----:B------:R-:W-:-:S04]  /*2670*/  FMNMX.FTZ R3, R43, R3, !PT ;  /* 0x000000032b037209 */ /* 0x000fc80007810000 */
[----:B------:R-:W-:-:S04]  /*2680*/  FMNMX.FTZ R3, R58, R3, !PT ;  /* 0x000000033a037209 */ /* 0x000fc80007810000 */
[----:B------:R-:W-:Y:S01]  /*2690*/  FMNMX.FTZ R2, R59, R3, !PT ;  /* 0x000000033b027209 */ /* 0x000fe20007810000 */
[----:B------:R-:W-:Y:S01]  /*26a0*/  FFMA.FTZ R3, R12, UR4, -R4 ;  /* 0x000000040c037c23 */ /* 0x000fe20008010804 */
[----:B--2---:R-:W-:Y:S02]  /*26b0*/  F2FP.F16.F32.PACK_AB R12, R164, R165 ;  /* 0x000000a5a40c723e */ /* 0x004fe400000000ff */
[----:B------:R-:W-:Y:S01]  /*26c0*/  FMNMX.FTZ R2, R134, R2, !PT ;  /* 0x0000000286027209 */ /* 0x000fe20007810000 */
[----:B------:R1:W-:Y:S03]  /*26d0*/  MUFU.EX2 R95, R3 ;  /* 0x00000003005f7308 */ /* 0x0003e60000000800 */
[----:B------:R-:W-:-:S04]  /*26e0*/  FMNMX.FTZ R2, R135, R2, !PT ;  /* 0x0000000287027209 */ /* 0x000fc80007810000 */
[----:B------:R-:W-:-:S04]  /*26f0*/  FMNMX.FTZ R2, R102, R2, !PT ;  /* 0x0000000266027209 */ /* 0x000fc80007810000 */
[----:B------:R-:W-:-:S04]  /*2700*/  FMNMX.FTZ R2, R103, R2, !PT ;  /* 0x0000000267027209 */ /* 0x000fc80007810000 */
[----:B------:R-:W-:Y:S01]  /*2710*/  FMNMX.FTZ R2, R122, R2, !PT ;  /* 0x000000027a027209 */ /* 0x000fe20007810000 */
[----:B-1----:R-:W-:Y:S01]  /*2720*/  FFMA.FTZ R3, R13, UR4, -R4 ;  /* 0x000000040d037c23 */ /* 0x002fe20008010804 */
[----:B---3--:R-:W-:Y:S02]  /*2730*/  F2FP.F16.F32.PACK_AB R13, R129, R131 ;  /* 0x00000083810d723e */ /* 0x008fe400000000ff */
[----:B------:R-:W-:Y:S01]  /*2740*/  FMNMX.FTZ R2, R123, R2, !PT ;  /* 0x000000027b027209 */ /* 0x000fe20007810000 */
[----:B------:R1:W2:Y:S03]  /*2750*/  MUFU.EX2 R92, R3 ;  /* 0x00000003005c7308 */ /* 0x0002a60000000800 */
[----:B------:R-:W-:-:S04]  /*2760*/  FMNMX.FTZ R2, R106, R2, !PT ;  /* 0x000000026a027209 */ /* 0x000fc80007810000 */
[----:B------:R-:W-:-:S04]  /*2770*/  FMNMX.FTZ R2, R107, R2, !PT ;  /* 0x000000026b027209 */ /* 0x000fc80007810000 */
[----:B------:R-:W-:-:S04]  /*2780*/  FMNMX.FTZ R2, R142, R2, !PT ;  /* 0x000000028e027209 */ /* 0x000fc80007810000 */
[----:B------:R-:W-:Y:S01]  /*2790*/  FMNMX.FTZ R2, R143, R2, !PT ;  /* 0x000000028f027209 */ /* 0x000fe20007810000 */
[----:B-1----:R-:W-:Y:S01]  /*27a0*/  FFMA.FTZ R3, R44, UR4, -R4 ;  /* 0x000000042c037c23 */ /* 0x002fe20008010804 */
[----:B--2---:R-:W-:Y:S02]  /*27b0*/  F2FP.F16.F32.PACK_AB R8, R92, R95 ;  /* 0x0000005f5c08723e */ /* 0x004fe400000000ff */
        /* <DEDUP_REMOVED lines=8> */
[----:B------:R1:W2:Y:S03]  /*2840*/  MUFU.EX2 R93, R3 ;  /* 0x00000003005d7308 */ /* 0x0002a60000000800 */
[----:B------:R-:W-:-:S04]  /*2850*/  FMNMX.FTZ R2, R150, R2, !PT ;  /* 0x0000000296027209 */ /* 0x000fc80007810000 */
[----:B------:R-:W-:-:S04]  /*2860*/  FMNMX.FTZ R2, R151, R2, !PT ;  /* 0x0000000297027209 */ /* 0x000fc80007810000 */
[----:B------:R-:W-:-:S04]  /*2870*/  FMNMX.FTZ R2, R190, R2, !PT ;  /* 0x00000002be027209 */ /* 0x000fc80007810000 */
[----:B------:R-:W-:Y:S01]  /*2880*/  FMNMX.FTZ R2, R191, R2, !PT ;  /* 0x00000002bf027209 */ /* 0x000fe20007810000 */
[----:B-1----:R-:W-:-:S03]  /*2890*/  FFMA.FTZ R3, R40, UR4, -R4 ;  /* 0x0000000428037c23 */ /* 0x002fc60008010804 */
[----:B------:R-:W-:Y:S02]  /*28a0*/  FMNMX.FTZ R2, R126, R2, !PT ;  /* 0x000000027e027209 */ /* 0x000fe40007810000 */
[----:B--2---:R-:W-:Y:S01]  /*28b0*/  F2FP.F16.F32.PACK_AB R10, R93, R94 ;  /* 0x0000005e5d0a723e */ /* 0x004fe200000000ff */
[----:B------:R1:W-:Y:S01]  /*28c0*/  MUFU.EX2 R96, R3 ;  /* 0x0000000300607308 */ /* 0x0003e20000000800 */
[----:B------:R-:W-:-:S04]  /*28d0*/  FMNMX.FTZ R2, R127, R2, !PT ;  /* 0x000000027f027209 */ /* 0x000fc80007810000 */
[----:B------:R-:W-:-:S04]  /*28e0*/  FMNMX.FTZ R2, R186, R2, !PT ;  /* 0x00000002ba027209 */ /* 0x000fc80007810000 */
[----:B------:R-:W-:-:S05]  /*28f0*/  FMNMX.FTZ R2, R187, R2, !PT ;  /* 0x00000002bb027209 */ /* 0x000fca0007810000 */
[----:B------:R-:W2:Y:S01]  /*2900*/  SHFL.BFLY PT, R7, R2, 0x2, 0x1f ;  /* 0x0c401f0002077f89 */ /* 0x000ea200000e0000 */
[----:B-1----:R-:W-:-:S04]  /*2910*/  FFMA.FTZ R3, R41, UR4, -R4 ;  /* 0x0000000429037c23 */ /* 0x002fc80008010804 */
[----:B------:R1:W-:Y:S02]  /*2920*/  MUFU.EX2 R97, R3 ;  /* 0x0000000300617308 */ /* 0x0003e40000000800 */
[----:B-1----:R-:W-:Y:S01]  /*2930*/  FFMA.FTZ R3, R56, UR4, -R4 ;  /* 0x0000000438037c23 */ /* 0x002fe20008010804 */
[----:B--2---:R-:W-:-:S05]  /*2940*/  FMNMX.FTZ R2, R2, R7, !PT ;  /* 0x0000000702027209 */ /* 0x004fca0007810000 */
[----:B------:R1:W-:Y:S01]  /*2950*/  MUFU.EX2 R99, R3 ;  /* 0x0000000300637308 */ /* 0x0003e20000000800 */
[----:B------:R-:W2:Y:S01]  /*2960*/  SHFL.BFLY PT, R6, R2, 0x1, 0x1f ;  /* 0x0c201f0002067f89 */ /* 0x000ea200000e0000 */
        /* <DEDUP_REMOVED lines=28> */
[--C-:B-1----:R-:W-:Y:S01]  /*2b30*/  FFMA.FTZ R3, R20, UR4, -R4.reuse ;  /* 0x0000000414037c23 */ /* 0x102fe20008010804 */
[----:B--2---:R-:W-:Y:S01]  /*2b40*/  FMNMX.FTZ R20, R2, R6, !PT ;  /* 0x0000000602147209 */ /* 0x004fe20007810000 */
[----:B------:R-:W-:Y:S01]  /*2b50*/  FFMA.FTZ R2, R21, UR4, -R4 ;  /* 0x0000000415027c23 */ /* 0x000fe20008010804 */
[----:B------:R-:W-:-:S03]  /*2b60*/  LEA R6, R91, R90, 0x5 ;  /* 0x0000005a5b067211 */ /* 0x000fc600078e28ff */
[----:B------:R1:W-:Y:S01]  /*2b70*/  MUFU.EX2 R128, R3 ;  /* 0x0000000300807308 */ /* 0x0003e20000000800 */
[----:B------:R-:W-:-:S07]  /*2b80*/  FSETP.NEU.FTZ.AND P1, PT, R20, -INF , PT ;  /* 0xff8000001400780b */ /* 0x000fce0003f3d000 */
[----:B------:R2:W-:Y:S01]  /*2b90*/  MUFU.EX2 R121, R2 ;  /* 0x0000000200797308 */ /* 0x0005e20000000800 */
[----:B-1----:R-:W-:-:S05]  /*2ba0*/  FMUL.FTZ R3, R20, UR4 ;  /* 0x0000000414037c20 */ /* 0x002fca0008410000 */
[----:B------:R-:W-:Y:S01]  /*2bb0*/  FSEL R3, R3, RZ, P1 ;  /* 0x000000ff03037208 */ /* 0x000fe20000800000 */
[----:B--2---:R-:W-:-:S04]  /*2bc0*/  FFMA.FTZ R2, R148, UR4, -R4 ;  /* 0x0000000494027c23 */ /* 0x004fc80008010804 */
[----:B------:R1:W-:Y:S02]  /*2bd0*/  MUFU.EX2 R120, R2 ;  /* 0x0000000200787308 */ /* 0x0003e40000000800 */
[----:B-1----:R-:W-:Y:S01]  /*2be0*/  IADD3 R2, R89, R6, RZ ;  /* 0x0000000659027210 */ /* 0x002fe20007ffe0ff */
[--C-:B------:R-:W-:Y:S01]  /*2bf0*/  FFMA.FTZ R6, R14, UR4, -R3.reuse ;  /* 0x000000040e067c23 */ /* 0x100fe20008010803 */
[----:B------:R-:W-:Y:S02]  /*2c00*/  F2FP.F16.F32.PACK_AB R14, R167, R166 ;  /* 0x000000a6a70e723e */ /* 0x000fe400000000ff */
[----:B------:R-:W-:Y:S01]  /*2c10*/  LEA R212, R2, UR5, 0x1 ;  /* 0x0000000502d47c11 */ /* 0x000fe2000f8e08ff */
[--C-:B------:R-:W-:Y:S01]  /*2c20*/  FFMA.FTZ R2, R15, UR4, -R3.reuse ;  /* 0x000000040f027c23 */ /* 0x100fe20008010803 */
[----:B------:R-:W-:Y:S01]  /*2c30*/  MUFU.EX2 R7, R6 ;  /* 0x0000000600077308 */ /* 0x000fe20000000800 */
[----:B------:R-:W-:Y:S02]  /*2c40*/  F2FP.F16.F32.PACK_AB R15, R136, R130 ;  /* 0x00000082880f723e */ /* 0x000fe400000000ff */
[----:B------:R-:W1:Y:S01]  /*2c50*/  LDSM.16.MT88.4 R16, [R212+0x4000] ;  /* 0x00400000d410783b */ /* 0x000e620000004200 */
[----:B------:R-:W-:Y:S01]  /*2c60*/  IADD3 R213, R0, R212, RZ ;  /* 0x000000d400d57210 */ /* 0x000fe20007ffe0ff */
[----:B------:R-:W-:-:S02]  /*2c70*/  FFMA.FTZ R0, R46, UR4, -R3 ;  /* 0x000000042e007c23 */ /* 0x000fc40008010803 */
[----:B------:R-:W-:Y:S01]  /*2c80*/  LDSM.16.MT88.4 R28, [R212+0x4400] ;  /* 0x00440000d41c783b */ /* 0x000fe20000004200 */
[----:B------:R-:W2:Y:S03]  /*2c90*/  MUFU.EX2 R6, R2 ;  /* 0x0000000200067308 */ /* 0x000ea60000000800 */
[----:B------:R-:W3:Y:S04]  /*2ca0*/  LDSM.16.MT88.4 R24, [R213+0x4000] ;  /* 0x00400000d518783b */ /* 0x000ee80000004200 */
[----:B------:R-:W4:Y:S01]  /*2cb0*/  LDSM.16.MT88.4 R32, [R213+0x4400] ;  /* 0x00440000d520783b */ /* 0x000f220000004200 */
[----:B------:R5:W-:Y:S01]  /*2cc0*/  MUFU.EX2 R78, R0 ;  /* 0x00000000004e7308 */ /* 0x000be20000000800 */
[----:B--2---:R-:W-:-:S02]  /*2cd0*/  F2FP.F16.F32.PACK_AB R9, R6, R7 ;  /* 0x000000070609723e */ /* 0x004fc400000000ff */
[----:B------:R-:W-:-:S04]  /*2ce0*/  LOP3.LUT R2, R196, 0xffffffe0, RZ, 0xc0, !PT ;  /* 0xffffffe0c4027812 */ /* 0x000fc800078ec0ff */
[----:B------:R-:W-:Y:S01]  /*2cf0*/  IADD3 R252, -R2, R252, RZ ;  /* 0x000000fc02fc7210 */ /* 0x000fe20007ffe1ff */
[----:B------:R-:W-:Y:S01]  /*2d00*/  FADD.FTZ R2, R165, R164 ;  /* 0x000000a4a5027221 */ /* 0x000fe20000010000 */
[----:B-----5:R-:W-:Y:S01]  /*2d10*/  FFMA.FTZ R0, R47, UR4, -R3 ;  /* 0x000000042f007c23 */ /* 0x020fe20008010803 */
[----:B------:R-:W-:-:S03]  /*2d20*/  F2FP.F16.F32.PACK_AB R164, R239, R240 ;  /* 0x000000f0efa4723e */ /* 0x000fc600000000ff */
[----:B------:R2:W5:Y:S01]  /*2d30*/  MUFU.EX2 R80, R0 ;  /* 0x0000000000507308 */ /* 0x0005620000000800 */
[C---:B-1----:R-:W-:Y:S06]  /*2d40*/  HMMA.16816.F32 R52, R12.reuse, R18, RZ ;  /* 0x000000120c34723c */ /* 0x042fec00000018ff */
[----:B---3--:R-:W-:Y:S01]  /*2d50*/  HMMA.16816.F32 R44, R12, R24, RZ ;  /* 0x000000180c2c723c */ /* 0x008fe200000018ff */
[----:B--2---:R-:W-:Y:S01]  /*2d60*/  FFMA.FTZ R0, R149, UR4, -R4 ;  /* 0x0000000495007c23 */ /* 0x004fe20008010804 */
[----:B-----5:R-:W-:-:S03]  /*2d70*/  F2FP.F16.F32.PACK_AB R11, R80, R78 ;  /* 0x0000004e500b723e */ /* 0x020fc600000000ff */
[----:B------:R1:W-:Y:S04]  /*2d80*/  MUFU.EX2 R91, R0 ;  /* 0x00000000005b7308 */ /* 0x0003e80000000800 */
[C---:B------:R-:W-:Y:S06]  /*2d90*/  HMMA.16816.F32 R36, R8.reuse, R16, RZ ;  /* 0x000000100824723c */ /* 0x040fec00000018ff */
[C---:B------:R-:W-:Y:S06]  /*2da0*/  HMMA.16816.F32 R64, R8.reuse, R18, RZ ;  /* 0x000000120840723c */ /* 0x040fec00000018ff */
[----:B------:R-:W-:Y:S01]  /*2db0*/  HMMA.16816.F32 R48, R8, R24, RZ ;  /* 0x000000180830723c */ /* 0x000fe200000018ff */
[----:B-1----:R-:W-:-:S04]  /*2dc0*/  FFMA.FTZ R0, R42, UR4, -R3 ;  /* 0x000000042a007c23 */ /* 0x002fc80008010803 */
[----:B------:R1:W-:Y:S01]  /*2dd0*/  MUFU.EX2 R82, R0 ;  /* 0x0000000000527308 */ /* 0x0003e20000000800 */
[----:B------:R-:W-:Y:S07]  /*2de0*/  HMMA.16816.F32 R60, R8, R26, RZ ;  /* 0x0000001a083c723c */ /* 0x000fee00000018ff */
[----:B------:R-:W-:Y:S02]  /*2df0*/  F2FP.F16.F32.PACK_AB R8, R97, R96 ;  /* 0x000000606108723e */ /* 0x000fe400000000ff */
[----:B------:R-:W-:Y:S01]  /*2e00*/  F2FP.F16.F32.PACK_AB R10, R98, R99 ;  /* 0x00000063620a723e */ /* 0x000fe200000000ff */
[----:B-1----:R-:W-:-:S02]  /*2e10*/  FFMA.FTZ R0, R43, UR4, -R3 ;  /* 0x000000042b007c23 */ /* 0x002fc40008010803 */
[----:B------:R-:W-:Y:S02]  /*2e20*/  HMMA.16816.F32 R40, R12, R26, RZ ;  /* 0x0000001a0c28723c */ /* 0x000fe400000018ff */
[----:B------:R1:W2:Y:S02]  /*2e30*/  MUFU.EX2 R84, R0 ;  /* 0x0000000000547308 */ /* 0x0002a40000000800 */
[----:B-1----:R-:W-:Y:S01]  /*2e40*/  FFMA.FTZ R0, R58, UR4, -R3 ;  /* 0x000000043a007c23 */ /* 0x002fe20008010803 */
[----:B--2---:R-:W-:-:S05]  /*2e50*/  F2FP.F16.F32.PACK_AB R9, R84, R82 ;  /* 0x000000525409723e */ /* 0x004fca00000000ff */
[----:B------:R1:W-:Y:S02]  /*2e60*/  MUFU.EX2 R87, R0 ;  /* 0x0000000000577308 */ /* 0x0003e40000000800 */
[----:B-1----:R-:W-:Y:S02]  /*2e70*/  FFMA.FTZ R0, R59, UR4, -R3 ;  /* 0x000000043b007c23 */ /* 0x002fe40008010803 */
[----:B------:R-:W-:Y:S01]  /*2e80*/  HMMA.16816.F32 R56, R12, R16, RZ ;  /* 0x000000100c38723c */ /* 0x000fe200000018ff */
[----:B------:R-:W1:Y:S03]  /*2e90*/  LDSM.16.MT88.4 R16, [R212+0x4800] ;  /* 0x00480000d410783b */ /* 0x000e660000004200 */
[----:B------:R2:W3:Y:S03]  /*2ea0*/  MUFU.EX2 R88, R0 ;  /* 0x0000000000587308 */ /* 0x0004e60000000800 */
[----:B------:R-:W-:-:S02]  /*2eb0*/  F2FP.F16.F32.PACK_AB R12, R204, R205 ;  /* 0x000000cdcc0c723e */ /* 0x000fc400000000ff */
[----:B------:R-:W-:Y:S02]  /*2ec0*/  F2FP.F16.F32.PACK_AB R13, R162, R160 ;  /* 0x000000a0a20d723e */ /* 0x000fe400000000ff */
[----:B------:R-:W-:Y:S02]  /*2ed0*/  F2FP.F16.F32.PACK_AB R14, R207, R206 ;  /* 0x000000cecf0e723e */ /* 0x000fe400000000ff */
[----:B------:R-:W-:Y:S01]  /*2ee0*/  F2FP.F16.F32.PACK_AB R15, R163, R161 ;  /* 0x000000a1a30f723e */ /* 0x000fe200000000ff */
[----:B--2---:R-:W-:Y:S01]  /*2ef0*/  FFMA.FTZ R0, R188, UR4, -R4 ;  /* 0x00000004bc007c23 */ /* 0x004fe20008010804 */
[----:B---3--:R-:W-:-:S05]  /*2f00*/  F2FP.F16.F32.PACK_AB R11, R88, R87 ;  /* 0x00000057580b723e */ /* 0x008fca00000000ff */
[----:B----4-:R-:W-:Y:S01]  /*2f10*/  HMMA.16816.F32 R40, R12, R34, R40 ;  /* 0x000000220c28723c */ /* 0x010fe20000001828 */
[----:B------:R2:W-:Y:S05]  /*2f20*/  MUFU.EX2 R90, R0 ;  /* 0x00000000005a7308 */ /* 0x0005ea0000000800 */
[C---:B------:R-:W-:Y:S01]  /*2f30*/  HMMA.16816.F32 R24, R8.reuse, R28, R36 ;  /* 0x0000001c0818723c */ /* 0x040fe20000001824 */
[----:B------:R-:W3:Y:S05]  /*2f40*/  LDSM.16.MT88.4 R36, [R213+0x4800] ;  /* 0x00480000d524783b */ /* 0x000eea0000004200 */
[C---:B------:R-:W-:Y:S06]  /*2f50*/  HMMA.16816.F32 R48, R8.reuse, R32, R48 ;  /* 0x000000200830723c */ /* 0x040fec0000001830 */
[----:B------:R-:W-:Y:S01]  /*2f60*/  HMMA.16816.F32 R68, R8, R30, R64 ;  /* 0x0000001e0844723c */ /* 0x000fe20000001840 */
[----:B--2---:R-:W-:-:S04]  /*2f70*/  FFMA.FTZ R0, R134, UR4, -R3 ;  /* 0x0000000486007c23 */ /* 0x004fc80008010803 */
[----:B------:R2:W-:Y:S01]  /*2f80*/  MUFU.EX2 R86, R0 ;  /* 0x0000000000567308 */ /* 0x0005e20000000800 */
[----:B------:R-:W-:Y:S06]  /*2f90*/  HMMA.16816.F32 R60, R8, R34, R60 ;  /* 0x00000022083c723c */ /* 0x000fec000000183c */
[----:B------:R-:W-:Y:S01]  /*2fa0*/  HMMA.16816.F32 R64, R12, R32, R44 ;  /* 0x000000200c40723c */ /* 0x000fe2000000182c */
[----:B------:R-:W-:Y:S02]  /*2fb0*/  F2FP.F16.F32.PACK_AB R8, R110, R108 ;  /* 0x0000006c6e08723e */ /* 0x000fe400000000ff */
[----:B------:R-:W-:-:S03]  /*2fc0*/  F2FP.F16.F32.PACK_AB R10, R100, R109 ;  /* 0x0000006d640a723e */ /* 0x000fc600000000ff */
[----:B------:R-:W-:Y:S01]  /*2fd0*/  HMMA.16816.F32 R56, R12, R28, R56 ;  /* 0x0000001c0c38723c */ /* 0x000fe20000001838 */
[----:B--2---:R-:W-:-:S05]  /*2fe0*/  FFMA.FTZ R0, R135, UR4, -R3 ;  /* 0x0000000487007c23 */ /* 0x004fca0008010803 */
[----:B------:R-:W-:Y:S01]  /*2ff0*/  HMMA.16816.F32 R44, R12, R30, R52 ;  /* 0x0000001e0c2c723c */ /* 0x000fe20000001834 */
[----:B------:R-:W-:Y:S01]  /*3000*/  LDSM.16.MT88.4 R28, [R213+0x4c00] ;  /* 0x004c0000d51c783b */ /* 0x000fe20000004200 */
[----:B------:R2:W4:Y:S05]  /*3010*/  MUFU.EX2 R85, R0 ;  /* 0x0000000000557308 */ /* 0x00052a0000000800 */
[----:B------:R-:W-:Y:S02]  /*3020*/  F2FP.F16.F32.PACK_AB R12, R224, R208 ;  /* 0x000000d0e00c723e */ /* 0x000fe400000000ff */
[----:B------:R-:W-:Y:S02]  /*3030*/  F2FP.F16.F32.PACK_AB R13, R180, R172 ;  /* 0x000000acb40d723e */ /* 0x000fe400000000ff */
[----:B------:R-:W-:-:S02]  /*3040*/  F2FP.F16.F32.PACK_AB R14, R222, R223 ;  /* 0x000000dfde0e723e */ /* 0x000fc400000000ff */
[----:B------:R-:W-:Y:S01]  /*3050*/  F2FP.F16.F32.PACK_AB R15, R178, R179 ;  /* 0x000000b3b20f723e */ /* 0x000fe200000000ff */
[----:B--2---:R-:W-:Y:S01]  /*3060*/  FFMA.FTZ R0, R102, UR4, -R3 ;  /* 0x0000000466007c23 */ /* 0x004fe20008010803 */
[----:B----4-:R-:W-:-:S05]  /*3070*/  F2FP.F16.F32.PACK_AB R9, R85, R86 ;  /* 0x000000565509723e */ /* 0x010fca00000000ff */
[----:B-1----:R-:W-:Y:S01]  /*3080*/  HMMA.16816.F32 R56, R12, R16, R56 ;  /* 0x000000100c38723c */ /* 0x002fe20000001838 */
[----:B------:R1:W-:Y:S02]  /*3090*/  MUFU.EX2 R83, R0 ;  /* 0x0000000000537308 */ /* 0x0003e40000000800 */
[----:B-1----:R-:W-:-:S06]  /*30a0*/  FFMA.FTZ R0, R103, UR4, -R3 ;  /* 0x0000000467007c23 */ /* 0x002fcc0008010803 */
[----:B------:R1:W2:Y:S02]  /*30b0*/  MUFU.EX2 R79, R0 ;  /* 0x00000000004f7308 */ /* 0x0002a40000000800 */
[----:B-1----:R-:W-:Y:S01]  /*30c0*/  FFMA.FTZ R0, R189, UR4, -R4 ;  /* 0x00000004bd007c23 */ /* 0x002fe20008010804 */
[----:B--2---:R-:W-:-:S05]  /*30d0*/  F2FP.F16.F32.PACK_AB R11, R79, R83 ;  /* 0x000000534f0b723e */ /* 0x004fca00000000ff */
[----:B------:R1:W-:Y:S02]  /*30e0*/  MUFU.EX2 R89, R0 ;  /* 0x0000000000597308 */ /* 0x0003e40000000800 */
[C---:B------:R-:W-:Y:S01]  /*30f0*/  HMMA.16816.F32 R32, R8.reuse, R16, R24 ;  /* 0x000000100820723c */ /* 0x040fe20000001818 */
[----:B------:R-:W2:Y:S05]  /*3100*/  LDSM.16.MT88.4 R24, [R212+0x4c00] ;  /* 0x004c0000d418783b */ /* 0x000eaa0000004200 */
[C---:B---3--:R-:W-:Y:S06]  /*3110*/  HMMA.16816.F32 R156, R8.reuse, R36, R48 ;  /* 0x00000024089c723c */ /* 0x048fec0000001830 */
[----:B------:R-:W-:Y:S01]  /*3120*/  HMMA.16816.F32 R52, R8, R18, R68 ;  /* 0x000000120834723c */ /* 0x000fe20000001844 */
[----:B-1----:R-:W-:-:S04]  /*3130*/  FFMA.FTZ R0, R122, UR4, -R3 ;  /* 0x000000047a007c23 */ /* 0x002fc80008010803 */
[----:B------:R1:W-:Y:S01]  /*3140*/  MUFU.EX2 R77, R0 ;  /* 0x00000000004d7308 */ /* 0x0003e20000000800 */
[----:B------:R-:W-:Y:S01]  /*3150*/  HMMA.16816.F32 R48, R12, R18, R44 ;  /* 0x000000120c30723c */ /* 0x000fe2000000182c */
[----:B------:R-:W3:Y:S05]  /*3160*/  LDSM.16.MT88.4 R16, [R212+0x5000] ;  /* 0x00500000d410783b */ /* 0x000eea0000004200 */
[----:B------:R-:W-:Y:S06]  /*3170*/  HMMA.16816.F32 R60, R8, R38, R60 ;  /* 0x00000026083c723c */ /* 0x000fec000000183c */
[----:B------:R-:W-:Y:S01]  /*3180*/  HMMA.16816.F32 R44, R12, R36, R64 ;  /* 0x000000240c2c723c */ /* 0x000fe20000001840 */
[----:B------:R-:W-:-:S02]  /*3190*/  F2FP.F16.F32.PACK_AB R8, R111, R101 ;  /* 0x000000656f08723e */ /* 0x000fc400000000ff */
[----:B------:R-:W-:Y:S01]  /*31a0*/  F2FP.F16.F32.PACK_AB R10, R105, R104 ;  /* 0x00000068690a723e */ /* 0x000fe200000000ff */
[----:B-1----:R-:W-:Y:S02]  /*31b0*/  FFMA.FTZ R0, R123, UR4, -R3 ;  /* 0x000000047b007c23 */ /* 0x002fe40008010803 */
[----:B------:R-:W-:Y:S01]  /*31c0*/  HMMA.16816.F32 R36, R12, R38, R40 ;  /* 0x000000260c24723c */ /* 0x000fe20000001828 */
[----:B------:R-:W1:Y:S01]  /*31d0*/  LDSM.16.MT88.4 R40, [R213+0x5000] ;  /* 0x00500000d528783b */ /* 0x000e620000004200 */
[----:B------:R4:W5:Y:S05]  /*31e0*/  MUFU.EX2 R76, R0 ;  /* 0x00000000004c7308 */ /* 0x00096a0000000800 */
[----:B------:R-:W-:-:S02]  /*31f0*/  F2FP.F16.F32.PACK_AB R12, R220, R221 ;  /* 0x000000dddc0c723e */ /* 0x000fc400000000ff */
[----:B------:R-:W-:Y:S02]  /*3200*/  F2FP.F16.F32.PACK_AB R13, R176, R177 ;  /* 0x000000b1b00d723e */ /* 0x000fe400000000ff */
[----:B------:R-:W-:Y:S02]  /*3210*/  F2FP.F16.F32.PACK_AB R14, R218, R219 ;  /* 0x000000dbda0e723e */ /* 0x000fe400000000ff */
[----:B------:R-:W-:Y:S01]  /*3220*/  F2FP.F16.F32.PACK_AB R15, R174, R175 ;  /* 0x000000afae0f723e */ /* 0x000fe200000000ff */
[----:B----4-:R-:W-:Y:S01]  /*3230*/  FFMA.FTZ R0, R106, UR4, -R3 ;  /* 0x000000046a007c23 */ /* 0x010fe20008010803 */
[----:B-----5:R-:W-:-:S05]  /*3240*/  F2FP.F16.F32.PACK_AB R9, R76, R77 ;  /* 0x0000004d4c09723e */ /* 0x020fca00000000ff */
[C---:B--2---:R-:W-:Y:S01]  /*3250*/  HMMA.16816.F32 R56, R12.reuse, R24, R56 ;  /* 0x000000180c38723c */ /* 0x044fe20000001838 */
[----:B------:R2:W-:Y:S05]  /*3260*/  MUFU.EX2 R75, R0 ;  /* 0x00000000004b7308 */ /* 0x0005ea0000000800 */
[C---:B------:R-:W-:Y:S06]  /*3270*/  HMMA.16816.F32 R48, R12.reuse, R26, R48 ;  /* 0x0000001a0c30723c */ /* 0x040fec0000001830 */
[----:B------:R-:W-:Y:S01]  /*3280*/  HMMA.16816.F32 R44, R12, R28, R44 ;  /* 0x0000001c0c2c723c */ /* 0x000fe2000000182c */
[----:B--2---:R-:W-:-:S04]  /*3290*/  FFMA.FTZ R0, R107, UR4, -R3 ;  /* 0x000000046b007c23 */ /* 0x004fc80008010803 */
[----:B------:R2:W4:Y:S02]  /*32a0*/  MUFU.EX2 R74, R0 ;  /* 0x00000000004a7308 */ /* 0x0005240000000800 */
[----:B--2---:R-:W-:Y:S01]  /*32b0*/  FFMA.FTZ R0, R124, UR4, -R4 ;  /* 0x000000047c007c23 */ /* 0x004fe20008010804 */
[----:B----4-:R-:W-:-:S05]  /*32c0*/  F2FP.F16.F32.PACK_AB R11, R74, R75 ;  /* 0x0000004b4a0b723e */ /* 0x010fca00000000ff */
[----:B------:R2:W-:Y:S02]  /*32d0*/  MUFU.EX2 R81, R0 ;  /* 0x0000000000517308 */ /* 0x0005e40000000800 */
[C---:B------:R-:W-:Y:S06]  /*32e0*/  HMMA.16816.F32 R32, R8.reuse, R24, R32 ;  /* 0x000000180820723c */ /* 0x040fec0000001820 */
[C---:B------:R-:W-:Y:S06]  /*32f0*/  HMMA.16816.F32 R52, R8.reuse, R26, R52 ;  /* 0x0000001a0834723c */ /* 0x040fec0000001834 */
[----:B------:R-:W-:Y:S01]  /*3300*/  HMMA.16816.F32 R156, R8, R28, R156 ;  /* 0x0000001c089c723c */ /* 0x000fe2000000189c */
[----:B--2---:R-:W-:-:S04]  /*3310*/  FFMA.FTZ R0, R142, UR4, -R3 ;  /* 0x000000048e007c23 */ /* 0x004fc80008010803 */
[----:B------:R2:W-:Y:S01]  /*3320*/  MUFU.EX2 R72, R0 ;  /* 0x0000000000487308 */ /* 0x0005e20000000800 */
[-C--:B------:R-:W-:Y:S06]  /*3330*/  HMMA.16816.F32 R60, R8, R30.reuse, R60 ;  /* 0x0000001e083c723c */ /* 0x080fec000000183c */
[----:B------:R-:W-:Y:S01]  /*3340*/  HMMA.16816.F32 R28, R12, R30, R36 ;  /* 0x0000001e0c1c723c */ /* 0x000fe20000001824 */
[----:B------:R-:W-:Y:S01]  /*3350*/  F2FP.F16.F32.PACK_AB R8, R112, R113 ;  /* 0x000000717008723e */ /* 0x000fe200000000ff */
[----:B------:R-:W-:Y:S01]  /*3360*/  LDSM.16.MT88.4 R36, [R213+0x5400] ;  /* 0x00540000d524783b */ /* 0x000fe20000004200 */
[----:B------:R-:W-:-:S04]  /*3370*/  F2FP.F16.F32.PACK_AB R10, R115, R114 ;  /* 0x00000072730a723e */ /* 0x000fc800000000ff */
[----:B------:R-:W-:Y:S02]  /*3380*/  F2FP.F16.F32.PACK_AB R12, R210, R211 ;  /* 0x000000d3d20c723e */ /* 0x000fe400000000ff */
[----:B------:R-:W-:Y:S01]  /*3390*/  F2FP.F16.F32.PACK_AB R13, R181, R173 ;  /* 0x000000adb50d723e */ /* 0x000fe200000000ff */
[--C-:B--2---:R-:W-:Y:S01]  /*33a0*/  FFMA.FTZ R0, R143, UR4, -R3.reuse ;  /* 0x000000048f007c23 */ /* 0x104fe20008010803 */
[----:B------:R-:W-:Y:S02]  /*33b0*/  F2FP.F16.F32.PACK_AB R14, R227, R209 ;  /* 0x000000d1e30e723e */ /* 0x000fe400000000ff */
[----:B------:R-:W-:Y:S01]  /*33c0*/  F2FP.F16.F32.PACK_AB R15, R183, R182 ;  /* 0x000000b6b70f723e */ /* 0x000fe200000000ff */
[----:B------:R2:W4:Y:S06]  /*33d0*/  MUFU.EX2 R71, R0 ;  /* 0x0000000000477308 */ /* 0x00052c0000000800 */
[C---:B---3--:R-:W-:Y:S06]  /*33e0*/  HMMA.16816.F32 R48, R12.reuse, R18, R48 ;  /* 0x000000120c30723c */ /* 0x048fec0000001830 */
[----:B-1----:R-:W-:Y:S01]  /*33f0*/  HMMA.16816.F32 R44, R12, R40, R44 ;  /* 0x000000280c2c723c */ /* 0x002fe2000000182c */
[----:B--2---:R-:W-:Y:S01]  /*3400*/  FFMA.FTZ R0, R118, UR4, -R3 ;  /* 0x0000000476007c23 */ /* 0x004fe20008010803 */
[----:B----4-:R-:W-:-:S03]  /*3410*/  F2FP.F16.F32.PACK_AB R9, R71, R72 ;  /* 0x000000484709723e */ /* 0x010fc600000000ff */
[----:B------:R1:W-:Y:S02]  /*3420*/  MUFU.EX2 R70, R0 ;  /* 0x0000000000467308 */ /* 0x0003e40000000800 */
[----:B-1----:R-:W-:-:S06]  /*3430*/  FFMA.FTZ R0, R119, UR4, -R3 ;  /* 0x0000000477007c23 */ /* 0x002fcc0008010803 */
[----:B------:R1:W2:Y:S02]  /*3440*/  MUFU.EX2 R69, R0 ;  /* 0x0000000000457308 */ /* 0x0002a40000000800 */
[----:B-1----:R-:W-:Y:S01]  /*3450*/  FFMA.FTZ R0, R125, UR4, -R4 ;  /* 0x000000047d007c23 */ /* 0x002fe20008010804 */
[----:B--2---:R-:W-:-:S05]  /*3460*/  F2FP.F16.F32.PACK_AB R11, R69, R70 ;  /* 0x00000046450b723e */ /* 0x004fca00000000ff */
[----:B------:R1:W2:Y:S02]  /*3470*/  MUFU.EX2 R73, R0 ;  /* 0x0000000000497308 */ /* 0x0002a40000000800 */
[C---:B------:R-:W-:Y:S01]  /*3480*/  HMMA.16816.F32 R24, R8.reuse, R16, R32 ;  /* 0x000000100818723c */ /* 0x040fe20000001820 */
[----:B------:R-:W3:Y:S05]  /*3490*/  LDSM.16.MT88.4 R32, [R212+0x5400] ;  /* 0x00540000d420783b */ /* 0x000eea0000004200 */
[----:B------:R-:W-:Y:S06]  /*34a0*/  HMMA.16816.F32 R152, R8, R18, R52 ;  /* 0x000000120898723c */ /* 0x000fec0000001834 */
[----:B------:R-:W-:Y:S01]  /*34b0*/  HMMA.16816.F32 R52, R12, R16, R56 ;  /* 0x000000100c34723c */ /* 0x000fe20000001838 */
[----:B-1----:R-:W-:Y:S01]  /*34c0*/  FFMA.FTZ R0, R146, UR4, -R3 ;  /* 0x0000000492007c23 */ /* 0x002fe20008010803 */
[----:B------:R-:W-:-:S02]  /*34d0*/  F2FP.F16.F32.PACK_AB R18, R235, R233 ;  /* 0x000000e9eb12723e */ /* 0x000fc400000000ff */
[----:B------:R-:W-:Y:S01]  /*34e0*/  F2FP.F16.F32.PACK_AB R19, R198, R193 ;  /* 0x000000c1c613723e */ /* 0x000fe200000000ff */
[----:B------:R1:W-:Y:S01]  /*34f0*/  MUFU.EX2 R68, R0 ;  /* 0x0000000000447308 */ /* 0x0003e20000000800 */
[C---:B------:R-:W-:Y:S01]  /*3500*/  HMMA.16816.F32 R156, R8.reuse, R40, R156 ;  /* 0x00000028089c723c */ /* 0x040fe2000000189c */
[----:B------:R-:W-:Y:S02]  /*3510*/  F2FP.F16.F32.PACK_AB R16, R232, R231 ;  /* 0x000000e7e810723e */ /* 0x000fe400000000ff */
[----:B------:R-:W-:Y:S02]  /*3520*/  F2FP.F16.F32.PACK_AB R17, R197, R192 ;  /* 0x000000c0c511723e */ /* 0x000fe400000000ff */
[----:B--2---:R-:W-:Y:S01]  /*3530*/  F2FP.F16.F32.PACK_AB R168, R73, R81 ;  /* 0x0000005149a8723e */ /* 0x004fe200000000ff */
[-C--:B------:R-:W-:Y:S06]  /*3540*/  HMMA.16816.F32 R60, R8, R42.reuse, R60 ;  /* 0x0000002a083c723c */ /* 0x080fec000000183c */
[----:B------:R-:W-:Y:S01]  /*3550*/  HMMA.16816.F32 R40, R12, R42, R28 ;  /* 0x0000002a0c28723c */ /* 0x000fe2000000181c */
[----:B------:R-:W-:Y:S01]  /*3560*/  F2FP.F16.F32.PACK_AB R8, R117, R116 ;  /* 0x000000747508723e */ /* 0x000fe200000000ff */
[----:B------:R-:W-:Y:S01]  /*3570*/  LDSM.16.MT88.4 R28, [R213+0x5800] ;  /* 0x00580000d51c783b */ /* 0x000fe20000004200 */
[----:B------:R-:W-:Y:S01]  /*3580*/  F2FP.F16.F32.PACK_AB R10, R121, R128 ;  /* 0x00000080790a723e */ /* 0x000fe200000000ff */
[----:B-1----:R-:W-:-:S03]  /*3590*/  FFMA.FTZ R0, R147, UR4, -R3 ;  /* 0x0000000493007c23 */ /* 0x002fc60008010803 */
[----:B------:R-:W-:Y:S01]  /*35a0*/  F2FP.F16.F32.PACK_AB R12, R91, R120 ;  /* 0x000000785b0c723e */ /* 0x000fe200000000ff */
[----:B------:R1:W2:Y:S01]  /*35b0*/  MUFU.EX2 R66, R0 ;  /* 0x0000000000427308 */ /* 0x0002a20000000800 */
[----:B------:R-:W-:Y:S01]  /*35c0*/  F2FP.F16.F32.PACK_AB R14, R89, R90 ;  /* 0x0000005a590e723e */ /* 0x000fe200000000ff */
[C---:B---3--:R-:W-:Y:S06]  /*35d0*/  HMMA.16816.F32 R52, R16.reuse, R32, R52 ;  /* 0x000000201034723c */ /* 0x048fec0000001834 */
[----:B------:R-:W-:Y:S01]  /*35e0*/  HMMA.16816.F32 R48, R16, R34, R48 ;  /* 0x000000221030723c */ /* 0x000fe20000001830 */
[----:B-1----:R-:W-:Y:S01]  /*35f0*/  FFMA.FTZ R0, R22, UR4, -R3 ;  /* 0x0000000416007c23 */ /* 0x002fe20008010803 */
[----:B--2---:R-:W-:-:S03]  /*3600*/  F2FP.F16.F32.PACK_AB R9, R66, R68 ;  /* 0x000000444209723e */ /* 0x004fc600000000ff */
        /* <DEDUP_REMOVED lines=8> */
[----:B------:R-:W-:Y:S06]  /*3690*/  HMMA.16816.F32 R152, R8, R34, R152 ;  /* 0x000000220898723c */ /* 0x000fec0000001898 */
[----:B------:R-:W-:Y:S01]  /*36a0*/  HMMA.16816.F32 R32, R16, R36, R44 ;  /* 0x000000241020723c */ /* 0x000fe2000000182c */
[----:B-1----:R-:W-:-:S04]  /*36b0*/  FFMA.FTZ R0, R150, UR4, -R3 ;  /* 0x0000000496007c23 */ /* 0x002fc80008010803 */
[----:B------:R1:W-:Y:S01]  /*36c0*/  MUFU.EX2 R59, R0 ;  /* 0x00000000003b7308 */ /* 0x0003e20000000800 */
[----:B------:R-:W-:Y:S06]  /*36d0*/  HMMA.16816.F32 R16, R16, R38, R40 ;  /* 0x000000261010723c */ /* 0x000fec0000001828 */
[C---:B------:R-:W-:Y:S06]  /*36e0*/  HMMA.16816.F32 R156, R8.reuse, R36, R156 ;  /* 0x00000024089c723c */ /* 0x040fec000000189c */
[----:B------:R-:W-:Y:S01]  /*36f0*/  HMMA.16816.F32 R60, R8, R38, R60 ;  /* 0x00000026083c723c */ /* 0x000fe2000000183c */
[----:B------:R-:W-:Y:S01]  /*3700*/  LDSM.16.MT88.4 R36, [R213+0x5c00] ;  /* 0x005c0000d524783b */ /* 0x000fe20000004200 */
[----:B-1----:R-:W-:-:S03]  /*3710*/  FFMA.FTZ R0, R151, UR4, -R3 ;  /* 0x0000000497007c23 */ /* 0x002fc60008010803 */
[----:B------:R-:W1:Y:S02]  /*3720*/  LDSM.16.MT88.4 R148, [R212+0x5c00] ;  /* 0x005c0000d494783b */ /* 0x000e640000004200 */
[----:B------:R-:W-:Y:S01]  /*3730*/  F2FP.F16.F32.PACK_AB R8, R236, R234 ;  /* 0x000000eaec08723e */ /* 0x000fe200000000ff */
[----:B------:R3:W4:Y:S01]  /*3740*/  MUFU.EX2 R58, R0 ;  /* 0x00000000003a7308 */ /* 0x0007220000000800 */
[----:B------:R-:W-:Y:S02]  /*3750*/  F2FP.F16.F32.PACK_AB R9, R202, R200 ;  /* 0x000000c8ca09723e */ /* 0x000fe400000000ff */
[----:B------:R-:W-:Y:S02]  /*3760*/  F2FP.F16.F32.PACK_AB R10, R238, R237 ;  /* 0x000000edee0a723e */ /* 0x000fe400000000ff */
[----:B------:R-:W-:-:S07]  /*3770*/  F2FP.F16.F32.PACK_AB R11, R201, R203 ;  /* 0x000000cbc90b723e */ /* 0x000fce00000000ff */
[----:B--2---:R-:W-:Y:S01]  /*3780*/  HMMA.16816.F32 R52, R8, R24, R52 ;  /* 0x000000180834723c */ /* 0x004fe20000001834 */
[----:B---3--:R-:W-:Y:S01]  /*3790*/  FFMA.FTZ R0, R190, UR4, -R3 ;  /* 0x00000004be007c23 */ /* 0x008fe20008010803 */
[----:B----4-:R-:W-:-:S04]  /*37a0*/  F2FP.F16.F32.PACK_AB R13, R58, R59 ;  /* 0x0000003b3a0d723e */ /* 0x010fc800000000ff */
[C---:B------:R-:W-:Y:S01]  /*37b0*/  HMMA.16816.F32 R48, R8.reuse, R26, R48 ;  /* 0x0000001a0830723c */ /* 0x040fe20000001830 */
[----:B------:R2:W-:Y:S05]  /*37c0*/  MUFU.EX2 R57, R0 ;  /* 0x0000000000397308 */ /* 0x0005ea0000000800 */
[C---:B------:R-:W-:Y:S06]  /*37d0*/  HMMA.16816.F32 R32, R8.reuse, R28, R32 ;  /* 0x0000001c0820723c */ /* 0x040fec0000001820 */
[----:B------:R-:W-:Y:S01]  /*37e0*/  HMMA.16816.F32 R16, R8, R30, R16 ;  /* 0x0000001e0810723c */ /* 0x000fe20000001810 */
[----:B--2---:R-:W-:-:S04]  /*37f0*/  FFMA.FTZ R0, R191, UR4, -R3 ;  /* 0x00000004bf007c23 */ /* 0x004fc80008010803 */
[----:B------:R2:W3:Y:S02]  /*3800*/  MUFU.EX2 R56, R0 ;  /* 0x0000000000387308 */ /* 0x0004e40000000800 */
[----:B--2---:R-:W-:Y:S01]  /*3810*/  FFMA.FTZ R0, R185, UR4, -R4 ;  /* 0x00000004b9007c23 */ /* 0x004fe20008010804 */
[----:B------:R-:W-:Y:S01]  /*3820*/  FADD.FTZ R4, R95, R92 ;  /* 0x0000005c5f047221 */ /* 0x000fe20000010000 */
[----:B---3--:R-:W-:-:S04]  /*3830*/  F2FP.F16.F32.PACK_AB R15, R56, R57 ;  /* 0x00000039380f723e */ /* 0x008fc800000000ff */
[----:B------:R2:W3:Y:S03]  /*3840*/  MUFU.EX2 R228, R0 ;  /* 0x0000000000e47308 */ /* 0x0004e60000000800 */
[C---:B------:R-:W-:Y:S06]  /*3850*/  HMMA.16816.F32 R140, R12.reuse, R24, R140 ;  /* 0x000000180c8c723c */ /* 0x040fec000000188c */
[----:B------:R-:W-:Y:S01]  /*3860*/  HMMA.16816.F32 R152, R12, R26, R152 ;  /* 0x0000001a0c98723c */ /* 0x000fe20000001898 */
[----:B--2---:R-:W-:-:S05]  /*3870*/  FFMA.FTZ R0, R126, UR4, -R3 ;  /* 0x000000047e007c23 */ /* 0x004fca0008010803 */
[C---:B------:R-:W-:Y:S01]  /*3880*/  HMMA.16816.F32 R156, R12.reuse, R28, R156 ;  /* 0x0000001c0c9c723c */ /* 0x040fe2000000189c */
[----:B---3--:R-:W-:Y:S01]  /*3890*/  F2FP.F16.F32.PACK_AB R170, R228, R67 ;  /* 0x00000043e4aa723e */ /* 0x008fe200000000ff */
[----:B------:R2:W-:Y:S04]  /*38a0*/  MUFU.EX2 R44, R0 ;  /* 0x00000000002c7308 */ /* 0x0005e80000000800 */
[----:B------:R-:W-:Y:S01]  /*38b0*/  HMMA.16816.F32 R12, R12, R30, R60 ;  /* 0x0000001e0c0c723c */ /* 0x000fe2000000183c */
[----:B--2---:R-:W-:-:S04]  /*38c0*/  FFMA.FTZ R0, R127, UR4, -R3 ;  /* 0x000000047f007c23 */ /* 0x004fc80008010803 */
[----:B------:R2:W3:Y:S02]  /*38d0*/  MUFU.EX2 R40, R0 ;  /* 0x0000000000287308 */ /* 0x0004e40000000800 */
[--C-:B--2---:R-:W-:Y:S01]  /*38e0*/  FFMA.FTZ R0, R186, UR4, -R3.reuse ;  /* 0x00000004ba007c23 */ /* 0x104fe20008010803 */
[----:B------:R-:W-:Y:S01]  /*38f0*/  FFMA.FTZ R3, R187, UR4, -R3 ;  /* 0x00000004bb037c23 */ /* 0x000fe20008010803 */
[----:B---3--:R-:W-:-:S04]  /*3900*/  F2FP.F16.F32.PACK_AB R169, R40, R44 ;  /* 0x0000002c28a9723e */ /* 0x008fc800000000ff */
[----:B------:R2:W-:Y:S08]  /*3910*/  MUFU.EX2 R23, R0 ;  /* 0x0000000000177308 */ /* 0x0005f00000000800 */
[----:B------:R3:W4:Y:S01]  /*3920*/  MUFU.EX2 R230, R3 ;  /* 0x0000000300e67308 */ /* 0x0007220000000800 */
[----:B--2---:R-:W-:-:S07]  /*3930*/  FFMA.FTZ R0, R171, UR4, -R5 ;  /* 0x00000004ab007c23 */ /* 0x004fce0008010805 */
[----:B------:R2:W5:Y:S01]  /*3940*/  MUFU.EX2 R22, R0 ;  /* 0x0000000000167308 */ /* 0x0005620000000800 */
[----:B---3--:R-:W-:Y:S01]  /*3950*/  FADD.FTZ R3, R166, R2 ;  /* 0x00000002a6037221 */ /* 0x008fe20000010000 */
[----:B----4-:R-:W-:Y:S02]  /*3960*/  F2FP.F16.F32.PACK_AB R171, R230, R23 ;  /* 0x00000017e6ab723e */ /* 0x010fe400000000ff */
[----:B------:R-:W-:-:S05]  /*3970*/  F2FP.F16.F32.PACK_AB R166, R241, R242 ;  /* 0x000000f2f1a6723e */ /* 0x000fca00000000ff */
[----:B-1----:R-:W-:Y:S01]  /*3980*/  HMMA.16816.F32 R140, R168, R148, R140 ;  /* 0x00000094a88c723c */ /* 0x002fe2000000188c */
[----:B--2---:R-:W-:Y:S01]  /*3990*/  FFMA.FTZ R0, R194, UR4, -R5 ;  /* 0x00000004c2007c23 */ /* 0x004fe20008010805 */
[----:B-----5:R-:W-:-:S04]  /*39a0*/  F2FP.F16.F32.PACK_AB R165, R22, R199 ;  /* 0x000000c716a5723e */ /* 0x020fc800000000ff */
[C---:B------:R-:W-:Y:S01]  /*39b0*/  HMMA.16816.F32 R152, R168.reuse, R150, R152 ;  /* 0x00000096a898723c */ /* 0x040fe20000001898 */
[----:B------:R1:W-:Y:S05]  /*39c0*/  MUFU.EX2 R21, R0 ;  /* 0x0000000000157308 */ /* 0x0003ea0000000800 */
[C---:B------:R-:W-:Y:S06]  /*39d0*/  HMMA.16816.F32 R156, R168.reuse, R36, R156 ;  /* 0x00000024a89c723c */ /* 0x040fec000000189c */
[----:B------:R-:W-:Y:S01]  /*39e0*/  HMMA.16816.F32 R168, R168, R38, R12 ;  /* 0x00000026a8a8723c */ /* 0x000fe2000000180c */
[----:B-1----:R-:W-:Y:S01]  /*39f0*/  FFMA.FTZ R0, R195, UR4, -R5 ;  /* 0x00000004c3007c23 */ /* 0x002fe20008010805 */
[----:B------:R-:W-:Y:S01]  /*3a00*/  FADD.FTZ R5, R7, R6 ;  /* 0x0000000607057221 */ /* 0x000fe20000010000 */
[----:B------:R-:W-:-:S02]  /*3a10*/  FADD.FTZ R6, R167, R3 ;  /* 0x00000003a7067221 */ /* 0x000fc40000010000 */
[----:B------:R1:W2:Y:S02]  /*3a20*/  MUFU.EX2 R229, R0 ;  /* 0x0000000000e57308 */ /* 0x0002a40000000800 */
[----:B-1----:R-:W-:Y:S01]  /*3a30*/  FADD.FTZ R0, R131, R129 ;  /* 0x0000008183007221 */ /* 0x002fe20000010000 */
[----:B--2---:R-:W-:-:S03]  /*3a40*/  F2FP.F16.F32.PACK_AB R167, R229, R21 ;  /* 0x00000015e5a7723e */ /* 0x004fc600000000ff */
[----:B------:R-:W-:Y:S01]  /*3a50*/  FADD.FTZ R2, R130, R0 ;  /* 0x0000000082027221 */ /* 0x000fe20000010000 */
[----:B------:R-:W-:Y:S01]  /*3a60*/  FADD.FTZ R0, R94, R4 ;  /* 0x000000045e007221 */ /* 0x000fe20000010000 */
[----:B------:R-:W-:Y:S02]  /*3a70*/  FADD.FTZ R4, R78, R5 ;  /* 0x000000054e047221 */ /* 0x000fe40000010000 */
        /* <DEDUP_REMOVED lines=128> */
[----:B------:R-:W-:Y:S01]  /*4280*/  LEA.HI.SX32 R225, R225, 0xfffffffe, 0x19 ;  /* 0xfffffffee1e17811 */ /* 0x000fe200078fcaff */
[----:B------:R-:W-:Y:S01]  /*4290*/  IMAD.MOV.U32 R133, RZ, RZ, R138 ;  /* 0x000000ffff857224 */ /* 0x000fe200078e008a */
[----:B------:R-:W-:Y:S01]  /*42a0*/  MOV R135, R20 ;  /* 0x0000001400877202 */ /* 0x000fe20000000f00 */
[----:B------:R-:W-:Y:S01]  /*42b0*/  IMAD.MOV.U32 R3, RZ, RZ, R139 ;  /* 0x000000ffff037224 */ /* 0x000fe200078e008b */
[----:B------:R-:W-:Y:S01]  /*42c0*/  MOV R134, R137 ;  /* 0x0000008900867202 */ /* 0x000fe20000000f00 */
[----:B------:R-:W-:Y:S01]  /*42d0*/  ULDC UR4, c[0x0][0x2ec] ;  /* 0x0000bb0000047ab9 */ /* 0x000fe20000000800 */
[----:B------:R-:W-:Y:S01]  /*42e0*/  ULDC.64 UR10, c[0x0][0x220] ;  /* 0x00008800000a7ab9 */ /* 0x000fe20000000a00 */
[----:B------:R-:W-:Y:S01]  /*42f0*/  ULDC.64 UR12, c[0x0][0x250] ;  /* 0x00009400000c7ab9 */ /* 0x000fe20000000a00 */
[----:B------:R-:W-:Y:S01]  /*4300*/  ULDC.64 UR6, c[0x0][0x218] ;  /* 0x0000860000067ab9 */ /* 0x000fe20000000a00 */
[----:B------:R-:W-:Y:S01]  /*4310*/  ULDC.64 UR8, c[0x0][0x248] ;  /* 0x0000920000087ab9 */ /* 0x000fe20000000a00 */
[----:B------:R-:W-:Y:S05]  /*4320*/  BRA `(.L_x_37) ;  /* 0x0000000000687947 */ /* 0x000fea0003800000 */
.L_x_39:
[----:B------:R-:W2:Y:S01]  /*4330*/  LDL.64 R232, [R1] ;  /* 0x0000000001e87983 */ /* 0x000ea20000100a00 */
        /* <DEDUP_REMOVED lines=25> */
.L_x_37:
[----:B------:R-:W-:Y:S01]  /*44d0*/  SHF.R.S32.HI R0, RZ, 0x1f, R225 ;  /* 0x0000001fff007819 */ /* 0x000fe200000114e1 */
[----:B------:R-:W-:Y:S04]  /*44e0*/  DEPBAR.LE SB0, 0x0 ;  /* 0x000080000000791a */ /* 0x000fe80000000000 */
[----:B------:R-:W-:Y:S01]  /*44f0*/  BAR.SYNC.DEFER_BLOCKING 0x0 ;  /* 0x0000000000007b1d */ /* 0x000fe20000010000 */
[----:B------:R-:W-:Y:S02]  /*4500*/  IMAD R0, R0, UR12, RZ ;  /* 0x0000000c00007c24 */ /* 0x000fe4000f8e02ff */
[C---:B------:R-:W-:Y:S04]  /*4510*/  IMAD.WIDE.U32 R4, R225.reuse, UR12, RZ ;  /* 0x0000000ce1047c25 */ /* 0x040fe8000f8e00ff */
[----:B------:R-:W-:Y:S01]  /*4520*/  IMAD R2, R225, UR13, R0 ;  /* 0x0000000de1027c24 */ /* 0x000fe2000f8e0200 */
[----:B------:R-:W-:Y:S03]  /*4530*/  LEA R0, P0, R4, R250, 0x7 ;  /* 0x000000fa04007211 */ /* 0x000fe600078038ff */
[----:B------:R-:W-:Y:S01]  /*4540*/  IMAD.IADD R2, R5, 0x1, R2 ;  /* 0x0000000105027824 */ /* 0x000fe200078e0202 */
[----:B------:R-:W-:Y:S04]  /*4550*/  LEA R8, P1, R0, UR10, 0x1 ;  /* 0x0000000a00087c11 */ /* 0x000fe8000f8208ff */
        /* <DEDUP_REMOVED lines=8> */
[----:B------:R-:W-:Y:S01]  /*45e0*/  LDGSTS.E.BYPASS.LTC128B.128 [R226+0x4000], desc[UR16][R8.64] ;  /* 0x0400000008e27fae */ /* 0x000fe2000b901d50 */
[----:B------:R-:W-:Y:S02]  /*45f0*/  IADD3 R10, P0, R4, UR18, RZ ;  /* 0x00000012040a7c10 */ /* 0x000fe4000ff1e0ff */
[----:B------:R-:W-:Y:S04]  /*4600*/  IADD3.X R5, R7, UR20, RZ, P1, !PT ;  /* 0x0000001407057c10 */ /* 0x000fe80008ffe4ff */
[----:B------:R-:W-:Y:S01]  /*4610*/  IADD3.X R11, R5, UR20, RZ, P0, !PT ;  /* 0x00000014050b7c10 */ /* 0x000fe200087fe4ff */
[----:B------:R-:W-:Y:S01]  /*4620*/  LDGSTS.E.BYPASS.LTC128B.128 [R226+0x4800], desc[UR16][R6.64] ;  /* 0x0480000006e27fae */ /* 0x000fe2000b901d50 */
[----:B------:R-:W-:Y:S07]  /*4630*/  ISETP.GT.AND P0, PT, R225, RZ, PT ;  /* 0x000000ffe100720c */ /* 0x000fee0003f04270 */
[----:B------:R1:W-:Y:S08]  /*4640*/  LDGSTS.E.BYPASS.LTC128B.128 [R226+0x5000], desc[UR16][R4.64] ;  /* 0x0500000004e27fae */ /* 0x0003f0000b901d50 */
[----:B------:R2:W-:Y:S08]  /*4650*/  LDGSTS.E.BYPASS.LTC128B.128 [R226+0x5800], desc[UR16][R10.64] ;  /* 0x058000000ae27fae */ /* 0x0005f0000b901d50 */
[----:B------:R-:W-:Y:S08]  /*4660*/  LDSM.16.M88.4 R128, [R215] ;  /* 0x00000000d780783b */ /* 0x000ff00000000200 */
[----:B------:R-:W1:Y:S08]  /*4670*/  LDSM.16.M88.4 R16, [R214] ;  /* 0x00000000d610783b */ /* 0x000e700000000200 */
        /* <DEDUP_REMOVED lines=206> */
.L_x_38:
        /* <DEDUP_REMOVED lines=609> */
[C---:B------:R-:W-:Y:S05]  /*7970*/  HMMA.16816.F32 R156, R168.reuse, R44, R24 ;  /* 0x0000002ca89c723c */ /* 0x040fea0000001818 */
[----:B------:R-:W-:Y:S01]  /*7980*/  MOV R20, R3 ;  /* 0x0000000300147202 */ /* 0x000fe20000000f00 */
[-C--:B------:R-:W-:Y:S05]  /*7990*/  HMMA.16816.F32 R168, R168, R46.reuse, R28 ;  /* 0x0000002ea8a8723c */ /* 0x080fea000000181c */
[----:B------:R-:W-:Y:S01]  /*79a0*/  MOV R3, R139 ;  /* 0x0000008b00037202 */ /* 0x000fe20000000f00 */
[----:B------:R-:W-:Y:S01]  /*79b0*/  HMMA.16816.F32 R164, R164, R46, R32 ;  /* 0x0000002ea4a4723c */ /* 0x000fe20000001820 */
[----:B------:R-:W-:Y:S11]  /*79c0*/  @!UPT UIADD3 URZ, URZ, URZ, URZ ;  /* 0x0000003f3f3ff290 */ /* 0x000ff6000fffe03f */
[----:B------:R-:W-:Y:S01]  /*79d0*/  @!UPT UIADD3 URZ, URZ, URZ, URZ ;  /* 0x0000003f3f3ff290 */ /* 0x000fe2000fffe03f */
[----:B------:R-:W-:Y:S11]  /*79e0*/  @P0 BRA `(.L_x_37) ;  /* 0xffffffc800b80947 */ /* 0x000ff6000383ffff */
.L_x_36:
[----:B------:R-:W1:Y:S01]  /*79f0*/  SHFL.BFLY PT, R2, R227, 0x2, 0x1f ;  /* 0x0c401f00e3027f89 */ /* 0x000e6200000e0000 */
[----:B------:R-:W2:Y:S01]  /*7a00*/  S2UR UR4, SR_CgaCtaId ;  /* 0x00000000000479c3 */ /* 0x000ea20000008800 */
[----:B------:R-:W-:Y:S01]  /*7a10*/  ULDC.U8 UR6, c[0x0][0x3d9] ;  /* 0x0000f64000067ab9 */ /* 0x000fe20000000000 */
[----:B------:R-:W-:Y:S01]  /*7a20*/  UMOV UR5, 0x400 ;  /* 0x0000040000057882 */ /* 0x000fe20000000000 */
[----:B------:R-:W3:Y:S01]  /*7a30*/  SHFL.BFLY PT, R0, R229, 0x2, 0x1f ;  /* 0x0c401f00e5007f89 */ /* 0x000ee200000e0000 */
[----:B------:R-:W-:Y:S01]  /*7a40*/  ISETP.NE.AND P0, PT, RZ, UR6, PT ;  /* 0x00000006ff007c0c */ /* 0x000fe2000bf05270 */
[----:B------:R-:W-:Y:S02]  /*7a50*/  BSSY B0, `(.L_x_40) ;  /* 0x00000e0000007945 */ /* 0x000fe40003800000 */
[----:B------:R-:W4:Y:S04]  /*7a60*/  SHFL.BFLY PT, R3, R228, 0x2, 0x1f ;  /* 0x0c401f00e4037f89 */ /* 0x000f2800000e0000 */
[----:B------:R-:W5:Y:S01]  /*7a70*/  SHFL.BFLY PT, R4, R230, 0x2, 0x1f ;  /* 0x0c401f00e6047f89 */ /* 0x000f6200000e0000 */
[----:B------:R-:W5:Y:S05]  /*7a80*/  S2R R27, SR_TID.X ;  /* 0x00000000001b7919 */ /* 0x000f6a0000002100 */
[----:B------:R-:W5:Y:S01]  /*7a90*/  @P0 LDC.64 R18, c[0x0][0x2c0] ;  /* 0x0000b000ff120b82 */ /* 0x000f620000000a00 */
[----:B------:R-:W5:Y:S01]  /*7aa0*/  S2R R30, SR_CTAID.Y ;  /* 0x00000000001e7919 */ /* 0x000f620000002600 */
[----:B-1----:R-:W-:Y:S01]  /*7ab0*/  FADD.FTZ R2, R2, R227 ;  /* 0x000000e302027221 */ /* 0x002fe20000010000 */
[----:B--2---:R-:W-:-:S05]  /*7ac0*/  ULEA UR4, UR4, UR5, 0x18 ;  /* 0x0000000504047291 */ /* 0x004fca000f8ec03f */
[----:B------:R-:W1:Y:S01]  /*7ad0*/  @!P0 LDC R25, c[0x0][0x2e4] ;  /* 0x0000b900ff198b82 */ /* 0x000e620000000800 */
[----:B------:R-:W2:Y:S01]  /*7ae0*/  S2R R32, SR_CTAID.X ;  /* 0x0000000000207919 */ /* 0x000ea20000002500 */
[----:B---3--:R-:W-:Y:S01]  /*7af0*/  FADD.FTZ R0, R0, R229 ;  /* 0x000000e500007221 */ /* 0x008fe20000010000 */
[----:B------:R-:W3:Y:S01]  /*7b00*/  SHFL.BFLY PT, R5, R2, 0x1, 0x1f ;  /* 0x0c201f0002057f89 */ /* 0x000ee200000e0000 */
[----:B----4-:R-:W-:-:S03]  /*7b10*/  FADD.FTZ R3, R3, R228 ;  /* 0x000000e403037221 */ /* 0x010fc60000010000 */
[----:B------:R-:W4:Y:S01]  /*7b20*/  SHFL.BFLY PT, R7, R0, 0x1, 0x1f ;  /* 0x0c201f0000077f89 */ /* 0x000f2200000e0000 */
[----:B-----5:R-:W-:-:S03]  /*7b30*/  FADD.FTZ R4, R4, R230 ;  /* 0x000000e604047221 */ /* 0x020fc60000010000 */
[----:B------:R-:W5:Y:S01]  /*7b40*/  SHFL.BFLY PT, R6, R3, 0x1, 0x1f ;  /* 0x0c201f0003067f89 */ /* 0x000f6200000e0000 */
[----:B------:R-:W2:Y:S01]  /*7b50*/  S2R R31, SR_CTAID.Z ;  /* 0x00000000001f7919 */ /* 0x000ea20000002700 */
[----:B------:R-:W-:-:S04]  /*7b60*/  SHF.R.S32.HI R15, RZ, 0x1f, R27 ;  /* 0x0000001fff0f7819 */ /* 0x000fc8000001141b */
[CC--:B------:R-:W-:Y:S02]  /*7b70*/  LEA.HI R28, R15.reuse, R27.reuse, RZ, 0x2 ;  /* 0x0000001b0f1c7211 */ /* 0x0c0fe400078f10ff */
[----:B------:R-:W-:Y:S01]  /*7b80*/  LEA.HI R15, R15, R27, RZ, 0x5 ;  /* 0x0000001b0f0f7211 */ /* 0x000fe200078f28ff */
[----:B---3--:R-:W-:Y:S01]  /*7b90*/  FADD.FTZ R22, R2, R5 ;  /* 0x0000000502167221 */ /* 0x008fe20000010000 */
[----:B------:R-:W-:Y:S01]  /*7ba0*/  MOV R2, 0x3f800000 ;  /* 0x3f80000000027802 */ /* 0x000fe20000000f00 */
[----:B------:R-:W3:Y:S01]  /*7bb0*/  SHFL.BFLY PT, R5, R4, 0x1, 0x1f ;  /* 0x0c201f0004057f89 */ /* 0x000ee200000e0000 */
[----:B------:R-:W-:Y:S01]  /*7bc0*/  SHF.R.S32.HI R15, RZ, 0x5, R15 ;  /* 0x00000005ff0f7819 */ /* 0x000fe2000001140f */
[----:B----4-:R-:W-:Y:S01]  /*7bd0*/  FADD.FTZ R23, R0, R7 ;  /* 0x0000000700177221 */ /* 0x010fe20000010000 */
[----:B------:R-:W-:Y:S01]  /*7be0*/  FSETP.NE.FTZ.AND P6, PT, R22, RZ, PT ;  /* 0x000000ff1600720b */ /* 0x000fe20003fd5000 */
[----:B------:R-:W-:Y:S02]  /*7bf0*/  IMAD.MOV.U32 R0, RZ, RZ, 0x3f800000 ;  /* 0x3f800000ff007424 */ /* 0x000fe400078e00ff */
[----:B-----5:R-:W-:Y:S01]  /*7c00*/  FADD.FTZ R24, R3, R6 ;  /* 0x0000000603187221 */ /* 0x020fe20000010000 */
[----:B------:R-:W-:-:S02]  /*7c10*/  FSETP.NE.FTZ.AND P5, PT, R23, RZ, PT ;  /* 0x000000ff1700720b */ /* 0x000fc40003fb5000 */
[----:B------:R-:W-:Y:S02]  /*7c20*/  MOV R3, 0x3f800000 ;  /* 0x3f80000000037802 */ /* 0x000fe40000000f00 */
[----:B------:R-:W-:-:S05]  /*7c30*/  FSETP.NE.FTZ.AND P4, PT, R24, RZ, PT ;  /* 0x000000ff1800720b */ /* 0x000fca0003f95000 */
[----:B------:R-:W4:Y:S08]  /*7c40*/  @P6 MUFU.RCP R2, R22 ;  /* 0x0000001600026308 */ /* 0x000f300000001000 */
[----:B------:R-:W5:Y:S01]  /*7c50*/  @P5 MUFU.RCP R3, R23 ;  /* 0x0000001700035308 */ /* 0x000f620000001000 */
[----:B---3--:R-:W-:Y:S01]  /*7c60*/  FADD.FTZ R26, R4, R5 ;  /* 0x00000005041a7221 */ /* 0x008fe20000010000 */
[----:B------:R-:W-:-:S02]  /*7c70*/  LOP3.LUT R4, R28, 0xfffffffc, RZ, 0xc0, !PT ;  /* 0xfffffffc1c047812 */ /* 0x000fc400078ec0ff */
[----:B------:R-:W-:Y:S02]  /*7c80*/  SHF.R.S32.HI R28, RZ, 0x2, R28 ;  /* 0x00000002ff1c7819 */ /* 0x000fe4000001141c */
[----:B------:R-:W-:Y:S02]  /*7c90*/  FSETP.NE.FTZ.AND P3, PT, R26, RZ, PT ;  /* 0x000000ff1a00720b */ /* 0x000fe40003f75000 */
[----:B------:R-:W-:Y:S01]  /*7ca0*/  IADD3 R27, -R4, R27, RZ ;  /* 0x0000001b041b7210 */ /* 0x000fe20007ffe1ff */
[----:B------:R-:W-:Y:S01]  /*7cb0*/  IMAD.MOV.U32 R4, RZ, RZ, 0x3f800000 ;  /* 0x3f800000ff047424 */ /* 0x000fe200078e00ff */
[----:B------:R-:W3:Y:S01]  /*7cc0*/  @P4 MUFU.RCP R0, R24 ;  /* 0x0000001800004308 */ /* 0x000ee20000001000 */
[C---:B----4-:R-:W-:Y:S01]  /*7cd0*/  FMUL.FTZ R144, R2.reuse, R144 ;  /* 0x0000009002907220 */ /* 0x050fe20000410000 */
[C---:B------:R-:W-:Y:S01]  /*7ce0*/  FMUL.FTZ R8, R2.reuse, R145 ;  /* 0x0000009102087220 */ /* 0x040fe20000410000 */
[C---:B------:R-:W-:Y:S01]  /*7cf0*/  FMUL.FTZ R148, R2.reuse, R148 ;  /* 0x0000009402947220 */ /* 0x040fe20000410000 */
[C---:B------:R-:W-:Y:S01]  /*7d00*/  FMUL.FTZ R17, R2.reuse, R149 ;  /* 0x0000009502117220 */ /* 0x040fe20000410000 */
[C---:B------:R-:W-:Y:S01]  /*7d10*/  FMUL.FTZ R160, R2.reuse, R160 ;  /* 0x000000a002a07220 */ /* 0x040fe20000410000 */
[C---:B------:R-:W-:Y:S01]  /*7d20*/  FMUL.FTZ R10, R2.reuse, R161 ;  /* 0x000000a1020a7220 */ /* 0x040fe20000410000 */
[C---:B-----5:R-:W-:Y:S01]  /*7d30*/  FMUL.FTZ R146, R3.reuse, R146 ;  /* 0x0000009203927220 */ /* 0x060fe20000410000 */
[C---:B------:R-:W-:Y:S01]  /*7d40*/  FMUL.FTZ R21, R3.reuse, R147 ;  /* 0x0000009303157220 */ /* 0x040fe20000410000 */
[C---:B------:R-:W-:Y:S01]  /*7d50*/  FMUL.FTZ R150, R3.reuse, R150 ;  /* 0x0000009603967220 */ /* 0x040fe20000410000 */
[C---:B------:R-:W-:Y:S01]  /*7d60*/  FMUL.FTZ R16, R3.reuse, R151 ;  /* 0x0000009703107220 */ /* 0x040fe20000410000 */
[C---:B------:R-:W-:Y:S01]  /*7d70*/  FMUL.FTZ R162, R3.reuse, R162 ;  /* 0x000000a203a27220 */ /* 0x040fe20000410000 */
[C---:B------:R-:W-:Y:S01]  /*7d80*/  FMUL.FTZ R12, R3.reuse, R163 ;  /* 0x000000a3030c7220 */ /* 0x040fe20000410000 */
[C---:B------:R-:W-:Y:S01]  /*7d90*/  FMUL.FTZ R166, R3.reuse, R166 ;  /* 0x000000a603a67220 */ /* 0x040fe20000410000 */
[----:B------:R-:W-:Y:S01]  /*7da0*/  FMUL.FTZ R7, R3, R167 ;  /* 0x000000a703077220 */ /* 0x000fe20000410000 */
[----:B------:R-:W-:Y:S01]  /*7db0*/  SHF.R.S32.HI R3, RZ, 0x1f, R28 ;  /* 0x0000001fff037819 */ /* 0x000fe2000001141c */
[----:B------:R-:W4:Y:S01]  /*7dc0*/  @P3 MUFU.RCP R4, R26 ;  /* 0x0000001a00043308 */ /* 0x000f220000001000 */
[C---:B------:R-:W-:Y:S01]  /*7dd0*/  FMUL.FTZ R164, R2.reuse, R164 ;  /* 0x000000a402a47220 */ /* 0x040fe20000410000 */
[----:B------:R-:W-:Y:S01]  /*7de0*/  FMUL.FTZ R9, R2, R165 ;  /* 0x000000a502097220 */ /* 0x000fe20000410000 */
[----:B------:R-:W-:Y:S01]  /*7df0*/  LEA.HI R3, R3, R28, RZ, 0x3 ;  /* 0x0000001c03037211 */ /* 0x000fe200078f18ff */
[C---:B---3--:R-:W-:Y:S01]  /*7e00*/  FMUL.FTZ R140, R0.reuse, R140 ;  /* 0x0000008c008c7220 */ /* 0x048fe20000410000 */
[C---:B------:R-:W-:Y:S01]  /*7e10*/  FMUL.FTZ R141, R0.reuse, R141 ;  /* 0x0000008d008d7220 */ /* 0x040fe20000410000 */
[C---:B------:R-:W-:Y:S01]  /*7e20*/  FMUL.FTZ R152, R0.reuse, R152 ;  /* 0x0000009800987220 */ /* 0x040fe20000410000 */
[----:B------:R-:W-:Y:S01]  /*7e30*/  LOP3.LUT R3, R3, 0xfffffff8, RZ, 0xc0, !PT ;  /* 0xfffffff803037812 */ /* 0x000fe200078ec0ff */
[C---:B------:R-:W-:Y:S01]  /*7e40*/  FMUL.FTZ R11, R0.reuse, R153 ;  /* 0x00000099000b7220 */ /* 0x040fe20000410000 */
[C---:B------:R-:W-:Y:S01]  /*7e50*/  FMUL.FTZ R156, R0.reuse, R156 ;  /* 0x0000009c009c7220 */ /* 0x040fe20000410000 */
[----:B------:R-:W-:Y:S01]  /*7e60*/  FMUL.FTZ R14, R0, R157 ;  /* 0x0000009d000e7220 */ /* 0x000fe20000410000 */
[----:B------:R-:W-:Y:S01]  /*7e70*/  IADD3 R3, R28, -R3, RZ ;  /* 0x800000031c037210 */ /* 0x000fe20007ffe0ff */
[C---:B------:R-:W-:Y:S01]  /*7e80*/  FMUL.FTZ R168, R0.reuse, R168 ;  /* 0x000000a800a87220 */ /* 0x040fe20000410000 */
[----:B------:R-:W-:Y:S01]  /*7e90*/  FMUL.FTZ R6, R0, R169 ;  /* 0x000000a900067220 */ /* 0x000fe20000410000 */
[----:B------:R-:W-:-:S02]  /*7ea0*/  F2FP.F16.F32.PACK_AB R8, R8, R144 ;  /* 0x000000900808723e */ /* 0x000fc400000000ff */
[C---:B------:R-:W-:Y:S01]  /*7eb0*/  LEA.HI R2, R3.reuse, R3, RZ, 0x1 ;  /* 0x0000000303027211 */ /* 0x040fe200078f08ff */
[C---:B----4-:R-:W-:Y:S01]  /*7ec0*/  FMUL.FTZ R143, R4.reuse, R143 ;  /* 0x0000008f048f7220 */ /* 0x050fe20000410000 */
[C---:B------:R-:W-:Y:S01]  /*7ed0*/  FMUL.FTZ R142, R4.reuse, R142 ;  /* 0x0000008e048e7220 */ /* 0x040fe20000410000 */
[C---:B------:R-:W-:Y:S01]  /*7ee0*/  FMUL.FTZ R155, R4.reuse, R155 ;  /* 0x0000009b049b7220 */ /* 0x040fe20000410000 */
[----:B------:R-:W-:Y:S01]  /*7ef0*/  SHF.R.S32.HI R0, RZ, 0x1, R2 ;  /* 0x00000001ff007819 */ /* 0x000fe20000011402 */
[----:B------:R-:W-:Y:S01]  /*7f00*/  FMUL.FTZ R154, R4, R154 ;  /* 0x0000009a049a7220 */ /* 0x000fe20000410000 */
[----:B------:R-:W-:Y:S01]  /*7f10*/  LOP3.LUT R2, R2, 0x3fffffe, RZ, 0xc0, !PT ;  /* 0x03fffffe02027812 */ /* 0x000fe200078ec0ff */
[C---:B------:R-:W-:Y:S01]  /*7f20*/  FMUL.FTZ R159, R4.reuse, R159 ;  /* 0x0000009f049f7220 */ /* 0x040fe20000410000 */
[C---:B------:R-:W-:Y:S01]  /*7f30*/  FMUL.FTZ R13, R4.reuse, R158 ;  /* 0x0000009e040d7220 */ /* 0x040fe20000410000 */
[C---:B------:R-:W-:Y:S01]  /*7f40*/  FMUL.FTZ R171, R4.reuse, R171 ;  /* 0x000000ab04ab7220 */ /* 0x040fe20000410000 */
[----:B------:R-:W-:Y:S01]  /*7f50*/  FMUL.FTZ R5, R4, R170 ;  /* 0x000000aa04057220 */ /* 0x000fe20000410000 */
[C---:B------:R-:W-:Y:S01]  /*7f60*/  IMAD.SHL.U32 R4, R0.reuse, 0x40, RZ ;  /* 0x0000004000047824 */ /* 0x040fe200078e00ff */
[----:B------:R-:W-:Y:S01]  /*7f70*/  IADD3 R3, R3, -R2, RZ ;  /* 0x8000000203037210 */ /* 0x000fe20007ffe0ff */
[----:B------:R-:W-:Y:S01]  /*7f80*/  IMAD R2, R15, 0x100, R27 ;  /* 0x000001000f027824 */ /* 0x000fe200078e021b */
[----:B------:R-:W-:-:S02]  /*7f90*/  LOP3.LUT P2, RZ, R0, 0x2, RZ, 0xc0, !PT ;  /* 0x0000000200ff7812 */ /* 0x000fc4000784c0ff */
[----:B------:R-:W-:Y:S02]  /*7fa0*/  LOP3.LUT R4, R4, 0xc0, RZ, 0xc0, !PT ;  /* 0x000000c004047812 */ /* 0x000fe400078ec0ff */
[----:B------:R-:W-:Y:S02]  /*7fb0*/  LEA R2, R3, R2, 0x4 ;  /* 0x0000000203027211 */ /* 0x000fe400078e20ff */
[----:B------:R-:W-:Y:S02]  /*7fc0*/  LEA.HI R3, R4, R4, RZ, 0x1d ;  /* 0x0000000404037211 */ /* 0x000fe400078fe8ff */
[----:B------:R-:W-:Y:S02]  /*7fd0*/  LOP3.LUT R4, R0, 0x1, RZ, 0xc0, !PT ;  /* 0x0000000100047812 */ /* 0x000fe400078ec0ff */
[----:B------:R-:W-:Y:S01]  /*7fe0*/  F2FP.F16.F32.PACK_AB R21, R21, R146 ;  /* 0x000000921515723e */ /* 0x000fe200000000ff */
[----:B------:R-:W-:Y:S01]  /*7ff0*/  IMAD.U32 R0, R2, 0x2, R3 ;  /* 0x0000000202007824 */ /* 0x000fe200078e0003 */
[----:B------:R-:W-:-:S02]  /*8000*/  ISETP.NE.U32.AND P1, PT, R4, 0x1, PT ;  /* 0x000000010400780c */ /* 0x000fc40003f25070 */
[----:B------:R-:W-:Y:S02]  /*8010*/  MOV R4, 0xfffffff0 ;  /* 0xfffffff000047802 */ /* 0x000fe40000000f00 */
[----:B------:R-:W-:Y:S01]  /*8020*/  LEA R0, R0, UR4, 0x1 ;  /* 0x0000000400007c11 */ /* 0x000fe2000f8e08ff */
[----:B------:R-:W-:Y:S01]  /*8030*/  ULDC.U8 UR4, c[0x0][0x3d8] ;  /* 0x0000f60000047ab9 */ /* 0x000fe20000000000 */
[----:B------:R-:W-:Y:S02]  /*8040*/  SEL R4, R4, 0x10, !P1 ;  /* 0x0000001004047807 */ /* 0x000fe40004800000 */
[----:B------:R-:W-:Y:S01]  /*8050*/  ISETP.NE.AND P1, PT, RZ, UR4, PT ;  /* 0x00000004ff007c0c */ /* 0x000fe2000bf25270 */
[C---:B------:R-:W-:Y:S01]  /*8060*/  VIADD R2, R0.reuse, 0x20 ;  /* 0x0000002000027836 */ /* 0x040fe20000000000 */
[C---:B------:R-:W-:Y:S01]  /*8070*/  @P2 IADD3 R2, R0.reuse, -0x20, RZ ;  /* 0xffffffe000022810 */ /* 0x040fe20007ffe0ff */
[----:B------:R3:W-:Y:S01]  /*8080*/  STS [R0], R8 ;  /* 0x0000000800007388 */ /* 0x0007e20000000800 */
[----:B------:R-:W-:Y:S01]  /*8090*/  ISETP.NE.OR P2, PT, RZ, UR6, !P1 ;  /* 0x00000006ff007c0c */ /* 0x000fe2000cf45670 */
[----:B------:R-:W-:Y:S01]  /*80a0*/  IMAD.IADD R3, R0, 0x1, R4 ;  /* 0x0000000100037824 */ /* 0x000fe200078e0204 */
[----:B------:R-:W-:Y:S01]  /*80b0*/  F2FP.F16.F32.PACK_AB R17, R17, R148 ;  /* 0x000000941111723e */ /* 0x000fe200000000ff */
[----:B------:R-:W-:Y:S01]  /*80c0*/  STS [R0+0x200], R21 ;  /* 0x0002001500007388 */ /* 0x000fe20000000800 */
[----:B------:R-:W-:-:S02]  /*80d0*/  F2FP.F16.F32.PACK_AB R16, R16, R150 ;  /* 0x000000961010723e */ /* 0x000fc400000000ff */
[----:B------:R-:W-:Y:S01]  /*80e0*/  F2FP.F16.F32.PACK_AB R140, R141, R140 ;  /* 0x0000008c8d8c723e */ /* 0x000fe200000000ff */
[----:B------:R4:W-:Y:S01]  /*80f0*/  STS [R3], R17 ;  /* 0x0000001103007388 */ /* 0x0009e20000000800 */
[----:B------:R-:W-:Y:S02]  /*8100*/  F2FP.F16.F32.PACK_AB R142, R143, R142 ;  /* 0x0000008e8f8e723e */ /* 0x000fe400000000ff */
[----:B------:R-:W-:Y:S01]  /*8110*/  F2FP.F16.F32.PACK_AB R11, R11, R152 ;  /* 0x000000980b0b723e */ /* 0x000fe200000000ff */
[----:B------:R-:W-:Y:S01]  /*8120*/  STS [R3+0x200], R16 ;  /* 0x0002001003007388 */ /* 0x000fe20000000800 */
[----:B------:R-:W-:Y:S02]  /*8130*/  F2FP.F16.F32.PACK_AB R154, R155, R154 ;  /* 0x0000009a9b9a723e */ /* 0x000fe400000000ff */
[----:B------:R-:W-:Y:S01]  /*8140*/  F2FP.F16.F32.PACK_AB R12, R12, R162 ;  /* 0x000000a20c0c723e */ /* 0x000fe200000000ff */
[----:B------:R-:W-:Y:S01]  /*8150*/  STS [R0+0x1000], R140 ;  /* 0x0010008c00007388 */ /* 0x000fe20000000800 */
[----:B------:R-:W-:-:S02]  /*8160*/  F2FP.F16.F32.PACK_AB R10, R10, R160 ;  /* 0x000000a00a0a723e */ /* 0x000fc400000000ff */
[----:B------:R-:W-:Y:S01]  /*8170*/  F2FP.F16.F32.PACK_AB R9, R9, R164 ;  /* 0x000000a40909723e */ /* 0x000fe200000000ff */
[----:B------:R5:W-:Y:S01]  /*8180*/  STS [R0+0x1200], R142 ;  /* 0x0012008e00007388 */ /* 0x000be20000000800 */
[----:B------:R-:W-:Y:S02]  /*8190*/  F2FP.F16.F32.PACK_AB R7, R7, R166 ;  /* 0x000000a60707723e */ /* 0x000fe400000000ff */
[----:B------:R-:W-:Y:S01]  /*81a0*/  F2FP.F16.F32.PACK_AB R13, R159, R13 ;  /* 0x0000000d9f0d723e */ /* 0x000fe200000000ff */
[----:B------:R2:W-:Y:S01]  /*81b0*/  STS [R3+0x1000], R11 ;  /* 0x0010000b03007388 */ /* 0x0005e20000000800 */
[----:B---3--:R-:W-:Y:S01]  /*81c0*/  @P0 IMAD R8, R19, R18, RZ ;  /* 0x0000001213080224 */ /* 0x008fe200078e02ff */
[----:B------:R-:W-:Y:S01]  /*81d0*/  F2FP.F16.F32.PACK_AB R14, R14, R156 ;  /* 0x0000009c0e0e723e */ /* 0x000fe200000000ff */
[----:B------:R-:W1:Y:S01]  /*81e0*/  @!P0 LDC R19, c[0x0][0x2c4] ;  /* 0x0000b100ff138b82 */ /* 0x000e620000000800 */
[----:B------:R-:W-:Y:S01]  /*81f0*/  STS [R3+0x1200], R154 ;  /* 0x0012009a03007388 */ /* 0x000fe20000000800 */
[----:B------:R-:W-:-:S02]  /*8200*/  F2FP.F16.F32.PACK_AB R6, R6, R168 ;  /* 0x000000a80606723e */ /* 0x000fc400000000ff */
[----:B------:R-:W-:Y:S01]  /*8210*/  F2FP.F16.F32.PACK_AB R5, R171, R5 ;  /* 0x00000005ab05723e */ /* 0x000fe200000000ff */
[----:B------:R3:W-:Y:S01]  /*8220*/  STS [R2+0x200], R12 ;  /* 0x0002000c02007388 */ /* 0x0007e20000000800 */
[----:B----4-:R4:W3:Y:S02]  /*8230*/  @P6 MUFU.LG2 R17, R22 ;  /* 0x0000001600116308 */ /* 0x0108e40000000c00 */
[----:B------:R-:W3:Y:S01]  /*8240*/  @!P0 LDC R21, c[0x0][0x270] ;  /* 0x00009c00ff158b82 */ /* 0x000ee20000000800 */
[----:B------:R3:W-:Y:S07]  /*8250*/  STS [R2], R10 ;  /* 0x0000000a02007388 */ /* 0x0007ee0000000800 */
[----:B------:R-:W3:Y:S01]  /*8260*/  @!P2 LDC R18, c[0x0][0x2c4] ;  /* 0x0000b100ff12ab82 */ /* 0x000ee20000000800 */
[----:B-----5:R-:W-:Y:S01]  /*8270*/  IADD3 R0, R4, R2, RZ ;  /* 0x0000000204007210 */ /* 0x020fe20007ffe0ff */
[----:B------:R-:W-:-:S04]  /*8280*/  @P0 IMAD.MOV.U32 R4, RZ, RZ, 0x1 ;  /* 0x00000001ff040424 */ /* 0x000fc800078e00ff */
[----:B------:R5:W-:Y:S02]  /*8290*/  STS [R0], R9 ;  /* 0x0000000900007388 */ /* 0x000be40000000800 */
[----:B--2---:R-:W2:Y:S01]  /*82a0*/  @P0 LDC R11, c[0x0][0x2c0] ;  /* 0x0000b000ff0b0b82 */ /* 0x004ea20000000800 */
[----:B-1----:R-:W-:Y:S01]  /*82b0*/  @!P0 SEL R8, R19, R25, !P1 ;  /* 0x0000001913088207 */ /* 0x002fe20004800000 */
[----:B------:R-:W-:Y:S01]  /*82c0*/  IMAD.MOV.U32 R25, RZ, RZ, 0x7f800000 ;  /* 0x7f800000ff197424 */ /* 0x000fe200078e00ff */
[----:B------:R-:W-:Y:S01]  /*82d0*/  STS [R0+0x200], R7 ;  /* 0x0002000700007388 */ /* 0x000fe20000000800 */
[----:B----4-:R-:W-:-:S03]  /*82e0*/  MOV R22, 0x7f800000 ;  /* 0x7f80000000167802 */ /* 0x010fc60000000f00 */
[----:B------:R1:W-:Y:S01]  /*82f0*/  STS [R2+0x1200], R13 ;  /* 0x0012000d02007388 */ /* 0x0003e20000000800 */
[----:B---3--:R-:W3:Y:S01]  /*8300*/  @P5 LDC R12, c[0x0][0x2e8] ;  /* 0x0000ba00ff0c5b82 */ /* 0x008ee20000000800 */
[----:B------:R-:W-:Y:S01]  /*8310*/  @!P0 IMAD R4, R8, R21, RZ ;  /* 0x0000001508048224 */ /* 0x000fe200078e02ff */
[----:B------:R4:W-:Y:S01]  /*8320*/  @P3 MUFU.LG2 R10, R26 ;  /* 0x0000001a000a3308 */ /* 0x0009e20000000c00 */
[----:B------:R2:W-:Y:S02]  /*8330*/  STS [R2+0x1000], R14 ;  /* 0x0010000e02007388 */ /* 0x0005e40000000800 */
[----:B------:R-:W-:Y:S02]  /*8340*/  IMAD R4, R30, R4, RZ ;  /* 0x000000041e047224 */ /* 0x000fe400078e02ff */
[----:B------:R2:W-:Y:S01]  /*8350*/  STS [R0+0x1000], R6 ;  /* 0x0010000600007388 */ /* 0x0005e20000000800 */
[----:B------:R-:W3:Y:S02]  /*8360*/  @P6 LDC R16, c[0x0][0x2e8] ;  /* 0x0000ba00ff106b82 */ /* 0x000ee40000000800 */
[----:B------:R-:W-:Y:S01]  /*8370*/  SEL R4, R4, RZ, P2 ;  /* 0x000000ff04047207 */ /* 0x000fe20001000000 */
[----:B------:R2:W-:Y:S04]  /*8380*/  STS [R0+0x1200], R5 ;  /* 0x0012000500007388 */ /* 0x0005e80000000800 */
[----:B------:R-:W-:Y:S01]  /*8390*/  IMAD R4, R31, R8, R4 ;  /* 0x000000081f047224 */ /* 0x000fe200078e0204 */
[----:B-----5:R5:W5:Y:S01]  /*83a0*/  @P5 MUFU.LG2 R9, R23 ;  /* 0x0000001700095308 */ /* 0x020b620000000c00 */
[----:B------:R-:W-:-:S02]  /*83b0*/  @!P0 MOV R11, 0x1 ;  /* 0x00000001000b8802 */ /* 0x000fc40000000f00 */
[----:B----4-:R-:W-:Y:S01]  /*83c0*/  SHF.R.S32.HI R26, RZ, 0x1f, R30 ;  /* 0x0000001fff1a7819 */ /* 0x010fe2000001141e */
[----:B-1----:R-:W1:Y:S04]  /*83d0*/  @P4 LDC R13, c[0x0][0x2e8] ;  /* 0x0000ba00ff0d4b82 */ /* 0x002e680000000800 */
[----:B------:R4:W4:Y:S01]  /*83e0*/  @P4 MUFU.LG2 R7, R24 ;  /* 0x0000001800074308 */ /* 0x0009220000000c00 */
[----:B--2---:R-:W-:-:S03]  /*83f0*/  CS2R R2, SRZ ;  /* 0x0000000000027805 */ /* 0x004fc6000001ff00 */
[----:B------:R-:W2:Y:S01]  /*8400*/  @P3 LDC R14, c[0x0][0x2e8] ;  /* 0x0000ba00ff0e3b82 */ /* 0x000ea20000000800 */
[----:B------:R-:W-:Y:S01]  /*8410*/  @P6 FMUL.FTZ R6, R17, 0.69314718246459960938 ;  /* 0x3f31721811066820 */ /* 0x000fe20000410000 */
[----:B-----5:R-:W-:Y:S01]  /*8420*/  MOV R23, 0x7f800000 ;  /* 0x7f80000000177802 */ /* 0x020fe20000000f00 */
[----:B------:R-:W-:Y:S02]  /*8430*/  @!P2 IMAD R0, R30, R18, RZ ;  /* 0x000000121e00a224 */ /* 0x000fe400078e02ff */
[----:B------:R-:W-:Y:S02]  /*8440*/  @P5 FMUL.FTZ R5, R9, 0.69314718246459960938 ;  /* 0x3f31721809055820 */ /* 0x000fe40000410000 */
[--C-:B------:R-:W-:Y:S01]  /*8450*/  @!P2 IMAD.MOV.U32 R2, RZ, RZ, R0.reuse ;  /* 0x000000ffff02a224 */ /* 0x100fe200078e0000 */
[----:B------:R-:W-:Y:S01]  /*8460*/  @!P2 SHF.R.S32.HI R3, RZ, 0x1f, R0 ;  /* 0x0000001fff03a819 */ /* 0x000fe20000011400 */
[----:B---3--:R-:W-:Y:S01]  /*8470*/  @P5 FFMA.FTZ R25, R138, R12, R5 ;  /* 0x0000000c8a195223 */ /* 0x008fe20000010005 */
[----:B------:R-:W-:Y:S01]  /*8480*/  BAR.SYNC.DEFER_BLOCKING 0x0 ;  /* 0x0000000000007b1d */ /* 0x000fe20000010000 */
[----:B------:R-:W-:Y:S01]  /*8490*/  LOP3.LUT P2, RZ, R252, 0x3, RZ, 0xc0, !PT ;  /* 0x00000003fcff7812 */ /* 0x000fe2000784c0ff */
[----:B------:R-:W-:Y:S01]  /*84a0*/  IMAD R5, R32, R11, RZ ;  /* 0x0000000b20057224 */ /* 0x000fe200078e02ff */
[----:B----4-:R-:W-:Y:S01]  /*84b0*/  MOV R24, 0x7f800000 ;  /* 0x7f80000000187802 */ /* 0x010fe20000000f00 */
[----:B------:R-:W-:Y:S01]  /*84c0*/  @P6 FFMA.FTZ R24, R139, R16, R6 ;  /* 0x000000108b186223 */ /* 0x000fe20000010006 */
[----:B------:R-:W-:Y:S01]  /*84d0*/  @P3 FMUL.FTZ R6, R10, 0.69314718246459960938 ;  /* 0x3f3172180a063820 */ /* 0x000fe20000410000 */
[----:B------:R-:W-:-:S02]  /*84e0*/  IMAD.SHL.U32 R0, R5, 0x80, RZ ;  /* 0x0000008005007824 */ /* 0x000fc400078e00ff */
[----:B------:R-:W-:Y:S01]  /*84f0*/  @P4 FMUL.FTZ R7, R7, 0.69314718246459960938 ;  /* 0x3f31721807074820 */ /* 0x000fe20000410000 */
[----:B------:R-:W-:Y:S02]  /*8500*/  IMAD.SHL.U32 R12, R27, 0x8, RZ ;  /* 0x000000081b0c7824 */ /* 0x000fe400078e00ff */
[----:B------:R-:W-:Y:S01]  /*8510*/  IADD3 R10, P1, P0, R0, R2, R4 ;  /* 0x00000002000a7210 */ /* 0x000fe2000783e004 */
[----:B-1----:R-:W-:Y:S01]  /*8520*/  @P4 FFMA.FTZ R23, R137, R13, R7 ;  /* 0x0000000d89174223 */ /* 0x002fe20000010007 */
[----:B------:R-:W-:Y:S01]  /*8530*/  SHF.R.S32.HI R5, RZ, 0x1f, R0 ;  /* 0x0000001fff057819 */ /* 0x000fe20000011400 */
[----:B--2---:R-:W-:Y:S01]  /*8540*/  @P3 FFMA.FTZ R22, R20, R14, R6 ;  /* 0x0000000e14163223 */ /* 0x004fe20000010006 */
[----:B------:R-:W-:Y:S02]  /*8550*/  SHF.R.S32.HI R4, RZ, 0x1f, R4 ;  /* 0x0000001fff047819 */ /* 0x000fe40000011404 */
[----:B------:R-:W-:Y:S02]  /*8560*/  SHF.R.S32.HI R13, RZ, 0x1f, R12 ;  /* 0x0000001fff0d7819 */ /* 0x000fe4000001140c */
[----:B------:R-:W-:Y:S01]  /*8570*/  IADD3.X R9, R5, R3, R4, P1, P0 ;  /* 0x0000000305097210 */ /* 0x000fe20000fe0404 */
[----:B------:R-:W-:Y:S06]  /*8580*/  @P2 BRA `(.L_x_41) ;  /* 0x0000000000b02947 */ /* 0x000fec0003800000 */
[----:B------:R-:W-:Y:S02]  /*8590*/  SHF.R.S32.HI R0, RZ, 0x1f, R15 ;  /* 0x0000001fff007819 */ /* 0x000fe4000001140f */
[----:B------:R-:W-:Y:S02]  /*85a0*/  SHF.R.S32.HI R3, RZ, 0x1f, R252 ;  /* 0x0000001fff037819 */ /* 0x000fe400000114fc */
[----:B------:R-:W-:Y:S02]  /*85b0*/  LEA.HI R2, R0, R15, RZ, 0x2 ;  /* 0x0000000f00027211 */ /* 0x000fe400078f10ff */
[----:B------:R-:W-:Y:S02]  /*85c0*/  LEA.HI R0, R3, R252, RZ, 0x2 ;  /* 0x000000fc03007211 */ /* 0x000fe400078f10ff */
[----:B------:R-:W-:Y:S02]  /*85d0*/  LOP3.LUT R2, R2, 0xffffffc, RZ, 0xc0, !PT ;  /* 0x0ffffffc02027812 */ /* 0x000fe400078ec0ff */
[----:B------:R-:W-:-:S03]  /*85e0*/  SHF.R.S32.HI R0, RZ, 0x2, R0 ;  /* 0x00000002ff007819 */ /* 0x000fc60000011400 */
[----:B------:R-:W-:-:S04]  /*85f0*/  IMAD.IADD R2, R15, 0x1, -R2 ;  /* 0x000000010f027824 */ /* 0x000fc800078e0a02 */
[----:B------:R-:W-:Y:S02]  /*8600*/  IMAD R0, R2, 0x10, R0 ;  /* 0x0000001002007824 */ /* 0x000fe400078e0200 */
[----:B------:R-:W-:Y:S02]  /*8610*/  IMAD R2, R32, -0x80, R19 ;  /* 0xffffff8020027824 */ /* 0x000fe400078e0213 */
[C---:B------:R-:W-:Y:S02]  /*8620*/  VIADD R3, R0.reuse, 0x8 ;  /* 0x0000000800037836 */ /* 0x040fe40000000000 */
[C---:B------:R-:W-:Y:S01]  /*8630*/  VIADD R4, R0.reuse, 0x40 ;  /* 0x0000004000047836 */ /* 0x040fe20000000000 */
[CC--:B------:R-:W-:Y:S01]  /*8640*/  ISETP.GE.AND P6, PT, R0.reuse, R2.reuse, PT ;  /* 0x000000020000720c */ /* 0x0c0fe20003fc6270 */
[----:B------:R-:W-:Y:S01]  /*8650*/  VIADD R5, R0, 0x48 ;  /* 0x0000004800057836 */ /* 0x000fe20000000000 */
[-C--:B------:R-:W-:Y:S02]  /*8660*/  ISETP.GE.AND P5, PT, R3, R2.reuse, PT ;  /* 0x000000020300720c */ /* 0x080fe40003fa6270 */
[----:B------:R-:W-:-:S02]  /*8670*/  ISETP.GE.AND P4, PT, R4, R2, PT ;  /* 0x000000020400720c */ /* 0x000fc40003f86270 */
[----:B------:R-:W-:-:S07]  /*8680*/  ISETP.GE.AND P3, PT, R5, R2, PT ;  /* 0x000000020500720c */ /* 0x000fce0003f66270 */
[----:B------:R-:W1:Y:S01]  /*8690*/  @!P6 LDC.64 R14, c[0x0][0x2b0] ;  /* 0x0000ac00ff0eeb82 */ /* 0x000e620000000a00 */
[-C--:B------:R-:W-:Y:S02]  /*86a0*/  @!P6 IMAD R2, R0, R11.reuse, RZ ;  /* 0x0000000b0002e224 */ /* 0x080fe400078e02ff */
[-C--:B------:R-:W-:Y:S02]  /*86b0*/  @!P5 IMAD R0, R3, R11.reuse, RZ ;  /* 0x0000000b0300d224 */ /* 0x080fe400078e02ff */
[-C--:B------:R-:W-:Y:S01]  /*86c0*/  @!P4 IMAD R3, R4, R11.reuse, RZ ;  /* 0x0000000b0403c224 */ /* 0x080fe200078e02ff */
[-C--:B------:R-:W-:Y:S01]  /*86d0*/  @!P6 IADD3 R7, P0, R2, R10.reuse, RZ ;  /* 0x0000000a0207e210 */ /* 0x080fe20007f1e0ff */
[----:B------:R-:W-:Y:S01]  /*86e0*/  @!P3 IMAD R5, R5, R11, RZ ;  /* 0x0000000b0505b224 */ /* 0x000fe200078e02ff */
[----:B------:R-:W2:Y:S01]  /*86f0*/  @!P5 LDC.64 R16, c[0x0][0x2b0] ;  /* 0x0000ac00ff10db82 */ /* 0x000ea20000000a00 */
[-C--:B------:R-:W-:Y:S02]  /*8700*/  @!P5 IADD3 R4, P2, R0, R10.reuse, RZ ;  /* 0x0000000a0004d210 */ /* 0x080fe40007f5e0ff */
[----:B------:R-:W-:-:S02]  /*8710*/  @!P4 IADD3 R11, P1, R3, R10, RZ ;  /* 0x0000000a030bc210 */ /* 0x000fc40007f3e0ff */
[-C--:B------:R-:W-:Y:S02]  /*8720*/  @!P6 LEA.HI.X.SX32 R2, R2, R9.reuse, 0x1, P0 ;  /* 0x000000090202e211 */ /* 0x080fe400000f0eff */
[----:B------:R-:W-:Y:S01]  /*8730*/  @!P5 LEA.HI.X.SX32 R0, R0, R9, 0x1, P2 ;  /* 0x000000090000d211 */ /* 0x000fe200010f0eff */
[----:B------:R-:W3:Y:S01]  /*8740*/  @!P4 LDC.64 R18, c[0x0][0x2b0] ;  /* 0x0000ac00ff12cb82 */ /* 0x000ee20000000a00 */
[----:B------:R-:W-:-:S07]  /*8750*/  @!P3 IADD3 R10, P0, R5, R10, RZ ;  /* 0x0000000a050ab210 */ /* 0x000fce0007f1e0ff */
[----:B------:R-:W4:Y:S01]  /*8760*/  @!P3 LDC.64 R20, c[0x0][0x2b0] ;  /* 0x0000ac00ff14bb82 */ /* 0x000f220000000a00 */
[----:B-1----:R-:W-:Y:S02]  /*8770*/  @!P6 LEA R8, P2, R7, R14, 0x2 ;  /* 0x0000000e0708e211 */ /* 0x002fe400078410ff */
[-C--:B------:R-:W-:Y:S02]  /*8780*/  @!P4 LEA.HI.X.SX32 R14, R3, R9.reuse, 0x1, P1 ;  /* 0x00000009030ec211 */ /* 0x080fe400008f0eff */
[----:B------:R-:W-:Y:S02]  /*8790*/  @!P3 LEA.HI.X.SX32 R3, R5, R9, 0x1, P0 ;  /* 0x000000090503b211 */ /* 0x000fe400000f0eff */
[----:B------:R-:W-:Y:S02]  /*87a0*/  @!P6 LEA.HI.X R9, R7, R15, R2, 0x2, P2 ;  /* 0x0000000f0709e211 */ /* 0x000fe400010f1402 */
[----:B--2---:R-:W-:-:S03]  /*87b0*/  @!P5 LEA R6, P1, R4, R16, 0x2 ;  /* 0x000000100406d211 */ /* 0x004fc600078210ff */
[----:B------:R1:W-:Y:S01]  /*87c0*/  @!P6 STG.E desc[UR16][R8.64], R24 ;  /* 0x000000180800e986 */ /* 0x0003e2000c101910 */
[----:B------:R-:W-:Y:S02]  /*87d0*/  @!P5 LEA.HI.X R7, R4, R17, R0, 0x2, P1 ;  /* 0x000000110407d211 */ /* 0x000fe400008f1400 */
[----:B---3--:R-:W-:-:S03]  /*87e0*/  @!P4 LEA R4, P1, R11, R18, 0x2 ;  /* 0x000000120b04c211 */ /* 0x008fc600078210ff */
[----:B------:R1:W-:Y:S01]  /*87f0*/  @!P5 STG.E desc[UR16][R6.64], R25 ;  /* 0x000000190600d986 */ /* 0x0003e2000c101910 */
[----:B------:R-:W-:Y:S02]  /*8800*/  @!P4 LEA.HI.X R5, R11, R19, R14, 0x2, P1 ;  /* 0x000000130b05c211 */ /* 0x000fe400008f140e */
[----:B----4-:R-:W-:-:S03]  /*8810*/  @!P3 LEA R2, P0, R10, R20, 0x2 ;  /* 0x000000140a02b211 */ /* 0x010fc600078010ff */
[----:B------:R1:W-:Y:S01]  /*8820*/  @!P4 STG.E desc[UR16][R4.64], R23 ;  /* 0x000000170400c986 */ /* 0x0003e2000c101910 */
[----:B------:R-:W-:-:S05]  /*8830*/  @!P3 LEA.HI.X R3, R10, R21, R3, 0x2, P0 ;  /* 0x000000150a03b211 */ /* 0x000fca00000f1403 */
[----:B------:R1:W-:Y:S04]  /*8840*/  @!P3 STG.E desc[UR16][R2.64], R22 ;  /* 0x000000160200b986 */ /* 0x0003e8000c101910 */
.L_x_41:
[----:B------:R-:W-:Y:S05]  /*8850*/  BSYNC B0 ;  /* 0x0000000000007941 */ /* 0x000fea0003800000 */
.L_x_40:
[----:B------:R-:W-:Y:S01]  /*8860*/  ULDC.64 UR4, c[0x0][0x290] ;  /* 0x0000a40000047ab9 */ /* 0x000fe20000000a00 */
[----:B-1----:R-:W-:Y:S01]  /*8870*/  SHF.R.S32.HI R4, RZ, 0x1f, R31 ;  /* 0x0000001fff047819 */ /* 0x002fe2000001141f */
[----:B------:R-:W-:Y:S01]  /*8880*/  IMAD R0, R26, UR4, RZ ;  /* 0x000000041a007c24 */ /* 0x000fe2000f8e02ff */
[----:B------:R-:W-:Y:S01]  /*8890*/  SHF.R.S32.HI R29, RZ, 0x1f, R28 ;  /* 0x0000001fff1d7819 */ /* 0x000fe2000001141c */
[C---:B------:R-:W-:Y:S01]  /*88a0*/  IMAD.WIDE.U32 R2, R30.reuse, UR4, R12 ;  /* 0x000000041e027c25 */ /* 0x040fe2000f8e000c */
[----:B------:R-:W1:Y:S01]  /*88b0*/  LDS.128 R24, [R226] ;  /* 0x00000000e2187984 */ /* 0x000e620000000c00 */
[----:B------:R-:W-:Y:S02]  /*88c0*/  ULDC.64 UR6, c[0x0][0x298] ;  /* 0x0000a60000067ab9 */ /* 0x000fe40000000a00 */
[----:B------:R-:W-:Y:S01]  /*88d0*/  IMAD R0, R30, UR5, R0 ;  /* 0x000000051e007c24 */ /* 0x000fe2000f8e0200 */
[----:B------:R-:W-:Y:S01]  /*88e0*/  ULDC.64 UR4, c[0x0][0x2a0] ;  /* 0x0000a80000047ab9 */ /* 0x000fe20000000a00 */
[----:B------:R-:W2:Y:S01]  /*88f0*/  LDS.128 R20, [R226+0x800] ;  /* 0x00080000e2147984 */ /* 0x000ea20000000c00 */
[----:B------:R-:W-:-:S02]  /*8900*/  USHF.L.U32 UR8, UR6, 0x6, URZ ;  /* 0x0000000606087899 */ /* 0x000fc4000800063f */
[----:B------:R-:W-:Y:S01]  /*8910*/  IADD3 R3, R3, R0, RZ ;  /* 0x0000000003037210 */ /* 0x000fe20007ffe0ff */
[----:B------:R-:W-:Y:S01]  /*8920*/  IMAD R0, R4, UR4, RZ ;  /* 0x0000000404007c24 */ /* 0x000fe2000f8e02ff */
[----:B------:R-:W3:Y:S01]  /*8930*/  LDS.128 R16, [R226+0x1000] ;  /* 0x00100000e2107984 */ /* 0x000ee20000000c00 */
[----:B------:R-:W-:-:S03]  /*8940*/  IMAD.WIDE R4, R32, 0x80, R28 ;  /* 0x0000008020047825 */ /* 0x000fc600078e021c */
[----:B------:R-:W4:Y:S01]  /*8950*/  LDS.128 R12, [R226+0x1800] ;  /* 0x00180000e20c7984 */ /* 0x000f220000000c00 */
[C---:B------:R-:W-:Y:S02]  /*8960*/  IMAD R0, R31.reuse, UR5, R0 ;  /* 0x000000051f007c24 */ /* 0x040fe4000f8e0200 */
[----:B------:R-:W-:Y:S01]  /*8970*/  IMAD.WIDE.U32 R2, R31, UR4, R2 ;  /* 0x000000041f027c25 */ /* 0x000fe2000f8e0002 */
[----:B------:R-:W-:-:S04]  /*8980*/  ULDC.64 UR4, c[0x0][0x280] ;  /* 0x0000a00000047ab9 */ /* 0x000fc80000000a00 */
[----:B------:R-:W-:Y:S01]  /*8990*/  IADD3 R3, R3, R0, RZ ;  /* 0x0000000003037210 */ /* 0x000fe20007ffe0ff */
[----:B------:R-:W-:-:S04]  /*89a0*/  IMAD R0, R5, UR6, RZ ;  /* 0x0000000605007c24 */ /* 0x000fc8000f8e02ff */
[C---:B------:R-:W-:Y:S02]  /*89b0*/  IMAD R0, R4.reuse, UR7, R0 ;  /* 0x0000000704007c24 */ /* 0x040fe4000f8e0200 */
[----:B------:R-:W-:Y:S01]  /*89c0*/  IMAD.WIDE.U32 R2, R4, UR6, R2 ;  /* 0x0000000604027c25 */ /* 0x000fe2000f8e0002 */
[----:B------:R-:W-:-:S04]  /*89d0*/  USHF.L.U64.HI UR6, UR6, 0x6, UR7 ;  /* 0x0000000606067899 */ /* 0x000fc80008010207 */
[----:B------:R-:W-:Y:S02]  /*89e0*/  IADD3 R0, R3, R0, RZ ;  /* 0x0000000003007210 */ /* 0x000fe40007ffe0ff */
[----:B------:R-:W-:-:S04]  /*89f0*/  LEA R6, P0, R2, UR4, 0x1 ;  /* 0x0000000402067c11 */ /* 0x000fc8000f8008ff */
[----:B------:R-:W-:Y:S02]  /*8a00*/  LEA.HI.X R7, R2, UR5, R0, 0x1, P0 ;  /* 0x0000000502077c11 */ /* 0x000fe400080f0c00 */
[----:B------:R-:W-:-:S03]  /*8a10*/  IADD3 R4, P0, R6, UR8, RZ ;  /* 0x0000000806047c10 */ /* 0x000fc6000ff1e0ff */
[----:B-1----:R-:W-:Y:S01]  /*8a20*/  STG.E.128 desc[UR16][R6.64], R24 ;  /* 0x0000001806007986 */ /* 0x002fe2000c101d10 */
[----:B------:R-:W-:Y:S02]  /*8a30*/  IADD3.X R5, R7, UR6, RZ, P0, !PT ;  /* 0x0000000607057c10 */ /* 0x000fe400087fe4ff */
[----:B------:R-:W-:-:S03]  /*8a40*/  IADD3 R2, P0, R4, UR8, RZ ;  /* 0x0000000804027c10 */ /* 0x000fc6000ff1e0ff */
[----:B--2---:R-:W-:Y:S01]  /*8a50*/  STG.E.128 desc[UR16][R4.64], R20 ;  /* 0x0000001404007986 */ /* 0x004fe2000c101d10 */
[----:B------:R-:W-:Y:S02]  /*8a60*/  IADD3.X R3, R5, UR6, RZ, P0, !PT ;  /* 0x0000000605037c10 */ /* 0x000fe400087fe4ff */
[----:B------:R-:W-:-:S03]  /*8a70*/  IADD3 R8, P0, R2, UR8, RZ ;  /* 0x0000000802087c10 */ /* 0x000fc6000ff1e0ff */
[----:B---3--:R-:W-:Y:S01]  /*8a80*/  STG.E.128 desc[UR16][R2.64], R16 ;  /* 0x0000001002007986 */ /* 0x008fe2000c101d10 */
[----:B------:R-:W-:-:S05]  /*8a90*/  IADD3.X R9, R3, UR6, RZ, P0, !PT ;  /* 0x0000000603097c10 */ /* 0x000fca00087fe4ff */
[----:B----4-:R-:W-:Y:S01]  /*8aa0*/  STG.E.128 desc[UR16][R8.64], R12 ;  /* 0x0000000c08007986 */ /* 0x010fe2000c101d10 */
[----:B------:R-:W-:Y:S05]  /*8ab0*/  EXIT ;  /* 0x000000000000794d */ /* 0x000fea0003800000 */
.L_x_42:
        /* <DEDUP_REMOVED lines=12> */
.L_x_1305:


//--------------------- .text._ZN5flash16flash_fwd_kernelI23Flash_fwd_kernel_traitsILi32ELi128ELi128ELi4ELb0ELb0EN7cutlass6half_tE19Flash_kernel_traitsILi32ELi128ELi128ELi4ES3_EELb0ELb0ELb0ELb0ELb0ELb0ELb0ELb0EEEvNS_16Flash_fwd_paramsE --------------------------
	.section	.text._ZN5flash16flash_fwd_kernelI23Flash_fwd_kernel_traitsILi32ELi128ELi128ELi4ELb0ELb0EN7cutlass6half_tE19Flash_kernel_traitsILi32ELi128ELi128ELi4ES3_EELb0ELb0ELb0ELb0ELb0ELb0ELb0ELb0EEEvNS_16Flash_fwd_paramsE,"ax",@progbits
	.align	128
        .global         _ZN5flash16flash_fwd_kernelI23Flash_fwd_kernel_traitsILi32ELi128ELi128ELi4ELb0ELb0EN7cutlass6half_tE19Flash_kernel_traitsILi32ELi128ELi128ELi4ES3_EELb0ELb0ELb0ELb0ELb0ELb0ELb0ELb0EEEvNS_16Flash_fwd_paramsE
        .type           _ZN5flash16flash_fwd_kernelI23Flash_fwd_kernel_traitsILi32ELi128ELi128ELi4ELb0ELb0EN7cutlass6half_tE19Flash_kernel_traitsILi32ELi128ELi128ELi4ES3_EELb0ELb0ELb0ELb0ELb0ELb0ELb0ELb0EEEvNS_16Flash_fwd_paramsE,@function
        .size           _ZN5flash16flash_fwd_kernelI23Flash_fwd_kernel_traitsILi32ELi128ELi128ELi4ELb0ELb0EN7cutlass6half_tE19Flash_kernel_traitsILi32ELi128ELi128ELi4ES3_EELb0ELb0ELb0ELb0ELb0ELb0ELb0ELb0EEEvNS_16Flash_fwd_paramsE,(.L_x_1306 - _ZN5flash16flash_fwd_kernelI23Flash_fwd_kernel_traitsILi32ELi128ELi128ELi4ELb0ELb0EN7cutlass6half_tE19Flash_kernel_traitsILi32ELi128ELi128ELi4ES3_EELb0ELb0ELb0ELb0ELb0ELb0ELb0ELb0EEEvNS_16Flash_fwd_paramsE)
        .other          _ZN5flash16flash_fwd_kernelI23Flash_fwd_kernel_traitsILi32ELi128ELi128ELi4ELb0ELb0EN7cutlass6half_tE19Flash_kernel_traitsILi32ELi128ELi128ELi4ES3_EELb0ELb0ELb0ELb0ELb0ELb0ELb0ELb0EEEvNS_16Flash_fwd_paramsE,@"STO_CUDA_ENTRY STV_DEFAULT"
_ZN5flash16flash_fwd_kernelI23Flash_fwd_kernel_traitsILi32ELi128ELi128ELi4ELb0ELb0EN7cutlass6half_tE19Flash_kernel_traitsILi32ELi128ELi128ELi4ES3_EELb0ELb0ELb0ELb0ELb0ELb0ELb0ELb0EEEvNS_16Flash_fwd_paramsE:
.text._ZN5flash16flash_fwd_kernelI23Flash_fwd_kernel_traitsILi32ELi128ELi128ELi4ELb0ELb0EN7cutlass6half_tE19Flash_kernel_traitsILi32ELi128ELi128ELi4ES3_EELb0ELb0ELb0ELb0ELb0ELb0ELb0ELb0EEEvNS_16Flash_fwd_paramsE:
        /* <DEDUP_REMOVED lines=31> */
[----:B------:R1:W-:Y:S01]  /*01f0*/  STL [R1+0x50], R33 ;  /* 0x0000502101007387 */ /* 0x0003e20000100800 */
        /* <DEDUP_REMOVED lines=9> */
.L_x_43:
[----:B-1----:R-:W1:Y:S02]  /*0290*/  LDC R4, c[0x0][0x2c8] ;  /* 0x0000b200ff047b82 */ /* 0x002e640000000800 */
.L_x_44:
        /* <DEDUP_REMOVED lines=24> */
[----:B------:R-:W-:Y:S01]  /*0420*/  ISETP.NE.AND P1, PT, R33, -0x1, PT ;  /* 0xffffffff2100780c */ /* 0x000fe20003f25270 */
[----:B------:R-:W-:Y:S01]  /*0430*/  IMAD.MOV.U32 R231, RZ, RZ, R23 ;  /* 0x000000ffffe77224 */ /* 0x000fe200078e0017 */
[CC--:B------:R-:W-:Y:S02]  /*0440*/  LEA.HI R7, R18.reuse, R101.reuse, RZ, 0x2 ;  /* 0x0000006512077211 */ /* 0x0c0fe400078f10ff */
[CC--:B------:R-:W-:Y:S01]  /*0450*/  LEA.HI R21, R18.reuse, R101.reuse, RZ, 0x3 ;  /* 0x0000006512157211 */ /* 0x0c0fe200078f18ff */
[----:B------:R-:W-:Y:S01]  /*0460*/  STL [R1+0x54], R35 ;  /* 0x0000542301007387 */ /* 0x000fe20000100800 */
[----:B------:R-:W-:Y:S02]  /*0470*/  LEA.HI R5, R18, R101, RZ, 0x4 ;  /* 0x0000006512057211 */ /* 0x000fe400078f20ff */
[----:B------:R-:W-:-:S02]  /*0480*/  SHF.R.S32.HI R26, RZ, 0x3, R21 ;  /* 0x00000003ff1a7819 */ /* 0x000fc40000011415 */
[----:B------:R-:W-:Y:S02]  /*0490*/  IABS R4, R31 ;  /* 0x0000001f00047213 */ /* 0x000fe40000000000 */
[----:B------:R-:W-:Y:S01]  /*04a0*/  SHF.R.S32.HI R6, RZ, 0x4, R5 ;  /* 0x00000004ff067819 */ /* 0x000fe20000011405 */
[----:B------:R-:W2:Y:S01]  /*04b0*/  @!P1 LDC.64 R16, c[0x0][0x228] ;  /* 0x00008a00ff109b82 */ /* 0x000ea20000000a00 */
[----:B------:R-:W-:Y:S01]  /*04c0*/  ISETP.NE.AND P0, PT, R13, -0x1, PT ;  /* 0xffffffff0d00780c */ /* 0x000fe20003f05270 */
[----:B------:R-:W-:Y:S01]  /*04d0*/  IMAD.MOV.U32 R19, RZ, RZ, R4 ;  /* 0x000000ffff137224 */ /* 0x000fe200078e0004 */
[----:B------:R-:W-:Y:S02]  /*04e0*/  LEA.HI R4, R5, R6, RZ, 0x1 ;  /* 0x0000000605047211 */ /* 0x000fe400078f08ff */
[----:B------:R-:W-:Y:S02]  /*04f0*/  SHF.R.S32.HI R10, RZ, 0x2, R7 ;  /* 0x00000002ff0a7819 */ /* 0x000fe40000011407 */
[----:B------:R-:W-:Y:S01]  /*0500*/  LEA.HI R144, R18, R101, RZ, 0x5 ;  /* 0x0000006512907211 */ /* 0x000fe200078f28ff */
[----:B------:R-:W3:Y:S01]  /*0510*/  @P1 LDC.64 R14, c[0x0][0x240] ;  /* 0x00009000ff0e1b82 */ /* 0x000ee20000000a00 */
[----:B-1----:R-:W-:-:S02]  /*0520*/  IABS R0, R32 ;  /* 0x0000002000007213 */ /* 0x002fc40000000000 */
[----:B------:R-:W-:Y:S02]  /*0530*/  SHF.R.S32.HI R11, RZ, 0x1f, R10 ;  /* 0x0000001fff0b7819 */ /* 0x000fe4000001140a */
[----:B------:R-:W-:Y:S01]  /*0540*/  SHF.R.S32.HI R29, RZ, 0x5, R144 ;  /* 0x00000005ff1d7819 */ /* 0x000fe20000011490 */
[----:B------:R-:W-:Y:S02]  /*0550*/  IMAD.MOV.U32 R24, RZ, RZ, R0 ;  /* 0x000000ffff187224 */ /* 0x000fe400078e0000 */
[----:B------:R-:W1:Y:S01]  /*0560*/  @P0 LDC.64 R102, c[0x0][0x250] ;  /* 0x00009400ff660b82 */ /* 0x000e620000000a00 */
[----:B------:R-:W-:Y:S01]  /*0570*/  IMAD.WIDE R36, R27, 0x80, R10 ;  /* 0x000000801b247825 */ /* 0x000fe200078e020a */
[----:B------:R-:W4:Y:S08]  /*0580*/  I2F.RP R2, R24 ;  /* 0x0000001800027306 */ /* 0x000f300000209400 */
[----:B----4-:R-:W4:Y:S02]  /*0590*/  MUFU.RCP R2, R2 ;  /* 0x0000000200027308 */ /* 0x010f240000001000 */
[----:B----4-:R-:W-:-:S06]  /*05a0*/  VIADD R2, R2, 0xffffffe ;  /* 0x0ffffffe02027836 */ /* 0x010fcc0000000000 */
[----:B------:R-:W4:Y:S02]  /*05b0*/  F2I.FTZ.U32.TRUNC.NTZ R3, R2 ;  /* 0x0000000200037305 */ /* 0x000f24000021f000 */
[----:B----4-:R-:W-:Y:S01]  /*05c0*/  IMAD.MOV R0, RZ, RZ, -R3 ;  /* 0x000000ffff007224 */ /* 0x010fe200078e0a03 */
[----:B------:R-:W-:-:S03]  /*05d0*/  MOV R2, RZ ;  /* 0x000000ff00027202 */ /* 0x000fc60000000f00 */
[----:B------:R-:W-:-:S04]  /*05e0*/  IMAD R0, R0, R24, RZ ;  /* 0x0000001800007224 */ /* 0x000fc800078e02ff */
[----:B------:R-:W-:Y:S01]  /*05f0*/  IMAD.HI.U32 R3, R3, R0, R2 ;  /* 0x0000000003037227 */ /* 0x000fe200078e0002 */
[----:B------:R-:W-:-:S05]  /*0600*/  LOP3.LUT R0, R7, 0xfffffffc, RZ, 0xc0, !PT ;  /* 0xfffffffc07007812 */ /* 0x000fca00078ec0ff */
[----:B------:R-:W-:Y:S02]  /*0610*/  IMAD.IADD R2, R101, 0x1, -R0 ;  /* 0x0000000165027824 */ /* 0x000fe400078e0a00 */
[----:B------:R-:W-:Y:S02]  /*0620*/  IMAD.SHL.U32 R0, R26, 0x40, RZ ;  /* 0x000000401a007824 */ /* 0x000fe400078e00ff */
[----:B------:R-:W-:Y:S02]  /*0630*/  IMAD.SHL.U32 R22, R2, 0x8, RZ ;  /* 0x0000000802167824 */ /* 0x000fe400078e00ff */
[----:B------:R-:W-:Y:S01]  /*0640*/  IMAD.HI.U32 R12, R3, R19, RZ ;  /* 0x00000013030c7227 */ /* 0x000fe200078e00ff */
[----:B------:R-:W-:Y:S02]  /*0650*/  LOP3.LUT R0, R0, 0xc0, RZ, 0xc0, !PT ;  /* 0x000000c000007812 */ /* 0x000fe400078ec0ff */
[----:B------:R-:W-:Y:S01]  /*0660*/  MOV R230, R22 ;  /* 0x0000001600e67202 */ /* 0x000fe20000000f00 */
[----:B------:R-:W-:Y:S01]  /*0670*/  IMAD.MOV.U32 R230, RZ, RZ, R22 ;  /* 0x000000ffffe67224 */ /* 0x000fe200078e0016 */
[----:B------:R-:W-:Y:S01]  /*0680*/  LOP3.LUT R3, R4, 0xfffffffe, RZ, 0xc0, !PT ;  /* 0xfffffffe04037812 */ /* 0x000fe200078ec0ff */
[----:B------:R4:W-:Y:S01]  /*0690*/  STL [R1+0x20], R22 ;  /* 0x0000201601007387 */ /* 0x0009e20000100800 */
[----:B------:R-:W-:-:S02]  /*06a0*/  SHF.R.U32.HI R2, RZ, 0x3, R0 ;  /* 0x00000003ff027819 */ /* 0x000fc40000011600 */
[----:B------:R-:W-:Y:S01]  /*06b0*/  LOP3.LUT R4, R0, 0x18, R230, 0xf8, !PT ;  /* 0x0000001800047812 */ /* 0x000fe200078ef8e6 */
[----:B------:R-:W-:Y:S01]  /*06c0*/  IMAD.MOV R0, RZ, RZ, -R12 ;  /* 0x000000ffff007224 */ /* 0x000fe200078e0a0c */
[----:B------:R1:W-:Y:S01]  /*06d0*/  STL.64 [R1+0x48], R36 ;  /* 0x0000482401007387 */ /* 0x0003e20000100a00 */
[----:B------:R-:W-:Y:S01]  /*06e0*/  IMAD.IADD R27, R6, 0x1, -R3 ;  /* 0x00000001061b7824 */ /* 0x000fe200078e0a03 */
[----:B------:R-:W-:Y:S01]  /*06f0*/  LOP3.LUT R9, R4, R2, RZ, 0x3c, !PT ;  /* 0x0000000204097212 */ /* 0x000fe200078e3cff */
[----:B------:R-:W-:Y:S01]  /*0700*/  IMAD R4, R24, R0, R19 ;  /* 0x0000000018047224 */ /* 0x000fe200078e0213 */
[----:B------:R-:W-:Y:S02]  /*0710*/  LEA.HI R2, R7, R10, RZ, 0x1 ;  /* 0x0000000a07027211 */ /* 0x000fe400078f08ff */
[----:B------:R-:W-:Y:S02]  /*0720*/  LOP3.LUT R0, R5, 0xfffffff0, RZ, 0xc0, !PT ;  /* 0xfffffff005007812 */ /* 0x000fe400078ec0ff */
[----:B------:R-:W-:-:S02]  /*0730*/  LOP3.LUT R2, R2, 0x7fffffe, RZ, 0xc0, !PT ;  /* 0x07fffffe02027812 */ /* 0x000fc400078ec0ff */
[----:B------:R-:W-:Y:S02]  /*0740*/  IADD3 R0, -R0, R101, RZ ;  /* 0x0000006500007210 */ /* 0x000fe40007ffe1ff */
[----:B------:R-:W-:Y:S01]  /*0750*/  ISETP.GT.U32.AND P2, PT, R24, R4, PT ;  /* 0x000000041800720c */ /* 0x000fe20003f44070 */
[----:B------:R-:W-:Y:S01]  /*0760*/  IMAD.IADD R2, R10, 0x1, -R2 ;  /* 0x000000010a027824 */ /* 0x000fe200078e0a02 */
[----:B------:R-:W-:Y:S02]  /*0770*/  @!P1 SHF.R.S32.HI R7, RZ, 0x1f, R30 ;  /* 0x0000001fff079819 */ /* 0x000fe4000001141e */
[----:B------:R-:W-:Y:S01]  /*0780*/  LEA.HI R19, R0, R0, RZ, 0x1 ;  /* 0x0000000000137211 */ /* 0x000fe200078f08ff */
[----:B------:R-:W-:Y:S01]  /*0790*/  IMAD R6, R29, 0x8, R2 ;  /* 0x000000081d067824 */ /* 0x000fe200078e0202 */
[----:B------:R-:W-:Y:S01]  /*07a0*/  SHF.R.S32.HI R18, RZ, 0x1f, R0 ;  /* 0x0000001fff127819 */ /* 0x000fe20000011400 */
[----:B--2---:R-:W-:Y:S01]  /*07b0*/  @!P1 IMAD R7, R7, R16, RZ ;  /* 0x0000001007079224 */ /* 0x004fe200078e02ff */
[----:B----4-:R-:W2:Y:S01]  /*07c0*/  @P0 LDC.64 R22, c[0x0][0x248] ;  /* 0x00009200ff160b82 */ /* 0x010ea20000000a00 */
[----:B------:R-:W-:Y:S01]  /*07d0*/  LOP3.LUT R5, R19, 0x7fffffe, RZ, 0xc0, !PT ;  /* 0x07fffffe13057812 */ /* 0x000fe200078ec0ff */
[----:B---3--:R-:W-:Y:S01]  /*07e0*/  @P1 IMAD.WIDE.U32 R2, R33, R14, RZ ;  /* 0x0000000e21021225 */ /* 0x008fe200078e00ff */
[----:B------:R-:W-:-:S02]  /*07f0*/  LEA.HI R28, R18, R0, RZ, 0x3 ;  /* 0x00000000121c7211 */ /* 0x000fc400078f18ff */
[----:B------:R-:W-:Y:S01]  /*0800*/  LEA R225, R6, R9, 0x5 ;  /* 0x0000000906e17211 */ /* 0x000fe200078e28ff */
[----:B------:R-:W-:Y:S02]  /*0810*/  @!P1 IMAD R14, R30, R17, R7 ;  /* 0x000000111e0e9224 */ /* 0x000fe400078e0207 */
[----:B------:R-:W-:Y:S01]  /*0820*/  @P1 IMAD R17, R33, R15, R3 ;  /* 0x0000000f21111224 */ /* 0x000fe200078e0203 */
[----:B------:R-:W-:Y:S01]  /*0830*/  LOP3.LUT R3, R31, R32, RZ, 0x3c, !PT ;  /* 0x000000201f037212 */ /* 0x000fe200078e3cff */
[----:B------:R-:W-:Y:S01]  /*0840*/  IMAD.IADD R139, R0, 0x1, -R5 ;  /* 0x00000001008b7824 */ /* 0x000fe200078e0a05 */
[----:B------:R-:W-:Y:S01]  /*0850*/  @P0 IADD3 R5, R8, R13, RZ ;  /* 0x0000000d08050210 */ /* 0x000fe20007ffe0ff */
[----:B------:R-:W-:Y:S01]  /*0860*/  @!P2 IMAD.IADD R4, R4, 0x1, -R24 ;  /* 0x000000010404a824 */ /* 0x000fe200078e0a18 */
[----:B------:R-:W-:Y:S01]  /*0870*/  ISETP.GE.AND P4, PT, R3, RZ, PT ;  /* 0x000000ff0300720c */ /* 0x000fe20003f86270 */
[----:B------:R-:W-:Y:S02]  /*0880*/  @P0 IMAD.IADD R0, R8, 0x1, R13 ;  /* 0x0000000108000824 */ /* 0x000fe400078e020d */
[----:B------:R-:W-:Y:S01]  /*0890*/  @P1 IMAD.MOV.U32 R15, RZ, RZ, R2 ;  /* 0x000000ffff0f1224 */ /* 0x000fe200078e0002 */
[----:B------:R-:W-:Y:S01]  /*08a0*/  ISETP.GE.U32.AND P5, PT, R4, R24, PT ;  /* 0x000000180400720c */ /* 0x000fe20003fa6070 */
[----:B-1----:R-:W-:-:S02]  /*08b0*/  @P0 IMAD R9, R0, R103, RZ ;  /* 0x0000006700090224 */ /* 0x002fc400078e02ff */
[----:B------:R-:W-:-:S04]  /*08c0*/  @P0 IMAD.WIDE.U32 R2, R0, R102, RZ ;  /* 0x0000006600020225 */ /* 0x000fc800078e00ff */
[----:B--2---:R-:W-:Y:S01]  /*08d0*/  @P0 IMAD R0, R5, R23, RZ ;  /* 0x0000001705000224 */ /* 0x004fe200078e02ff */
[----:B------:R-:W-:Y:S01]  /*08e0*/  @P0 MOV R24, R2 ;  /* 0x0000000200180202 */ /* 0x000fe20000000f00 */
[----:B------:R-:W-:-:S04]  /*08f0*/  @!P1 IMAD.WIDE.U32 R6, R30, R16, RZ ;  /* 0x000000101e069225 */ /* 0x000fc800078e00ff */
[----:B------:R-:W-:-:S04]  /*0900*/  @P0 IMAD.WIDE.U32 R4, R5, R22, RZ ;  /* 0x0000001605040225 */ /* 0x000fc800078e00ff */
[----:B------:R-:W-:Y:S02]  /*0910*/  @!P1 IMAD.IADD R17, R7, 0x1, R14 ;  /* 0x0000000107119824 */ /* 0x000fe400078e020e */
[----:B------:R-:W-:Y:S02]  /*0920*/  @!P1 IMAD.MOV.U32 R15, RZ, RZ, R6 ;  /* 0x000000ffff0f9224 */ /* 0x000fe400078e0006 */
[----:B------:R-:W-:Y:S02]  /*0930*/  @P0 IMAD.IADD R25, R3, 0x1, R9 ;  /* 0x0000000103190824 */ /* 0x000fe400078e0209 */
[----:B------:R-:W-:Y:S02]  /*0940*/  @P0 IMAD.IADD R18, R5, 0x1, R0 ;  /* 0x0000000105120824 */ /* 0x000fe400078e0200 */
[----:B------:R-:W-:Y:S01]  /*0950*/  @P0 IMAD.MOV.U32 R16, RZ, RZ, R4 ;  /* 0x000000ffff100224 */ /* 0x000fe200078e0004 */
[----:B------:R-:W-:Y:S06]  /*0960*/  @P0 BRA `(.L_x_46) ;  /* 0x0000000000340947 */ /* 0x000fec0003800000 */
        /* <DEDUP_REMOVED lines=13> */
.L_x_46:
        /* <DEDUP_REMOVED lines=14> */
.L_x_47:
[----:B------:R-:W1:Y:S01]  /*0b20*/  S2UR UR4, SR_CgaCtaId ;  /* 0x00000000000479c3 */ /* 0x000e620000008800 */
[C---:B------:R-:W-:Y:S01]  /*0b30*/  VIADD R34, R10.reuse, 0x20 ;  /* 0x000000200a227836 */ /* 0x040fe20000000000 */
[----:B------:R-:W-:Y:S01]  /*0b40*/  SHF.R.S32.HI R231, RZ, 0x1f, R230 ;  /* 0x0000001fffe77819 */ /* 0x000fe200000114e6 */
[C---:B------:R-:W-:Y:S01]  /*0b50*/  VIADD R33, R10.reuse, 0x40 ;  /* 0x000000400a217836 */ /* 0x040fe20000000000 */
[----:B------:R-:W-:Y:S01]  /*0b60*/  LOP3.LUT R0, R21, 0xfffffff8, RZ, 0xc0, !PT ;  /* 0xfffffff815007812 */ /* 0x000fe200078ec0ff */
[C---:B------:R-:W-:Y:S01]  /*0b70*/  VIADD R30, R10.reuse, 0x60 ;  /* 0x000000600a1e7836 */ /* 0x040fe20000000000 */
[----:B------:R2:W-:Y:S01]  /*0b80*/  STL [R1+0x58], R34 ;  /* 0x0000582201007387 */ /* 0x0005e20000100800 */
[----:B------:R-:W-:Y:S01]  /*0b90*/  ISETP.GE.AND P1, PT, R10, R35, PT ;  /* 0x000000230a00720c */ /* 0x000fe20003f26270 */
[----:B------:R-:W-:Y:S01]  /*0ba0*/  ULDC.64 UR6, c[0x0][0x258] ;  /* 0x0000960000067ab9 */ /* 0x000fe20000000a00 */
[----:B------:R-:W-:Y:S01]  /*0bb0*/  IMAD.IADD R0, R101, 0x1, -R0 ;  /* 0x0000000165007824 */ /* 0x000fe200078e0a00 */
[----:B------:R2:W-:Y:S01]  /*0bc0*/  STL [R1+0x24], R231 ;  /* 0x000024e701007387 */ /* 0x0005e20000100800 */
[----:B------:R-:W-:Y:S01]  /*0bd0*/  SHF.R.S32.HI R6, RZ, 0x1f, R31 ;  /* 0x0000001fff067819 */ /* 0x000fe2000001141f */
[----:B------:R-:W-:Y:S01]  /*0be0*/  @!P2 VIADD R12, R12, 0x1 ;  /* 0x000000010c0ca836 */ /* 0x000fe20000000000 */
[----:B------:R-:W-:Y:S01]  /*0bf0*/  ISETP.NE.AND P6, PT, R32, RZ, PT ;  /* 0x000000ff2000720c */ /* 0x000fe20003fc5270 */
[----:B------:R2:W-:Y:S01]  /*0c00*/  STL [R1+0x60], R33 ;  /* 0x0000602101007387 */ /* 0x0005e20000100800 */
[----:B------:R-:W-:Y:S01]  /*0c10*/  IADD3 R2, P0, R230, R15, RZ ;  /* 0x0000000fe6027210 */ /* 0x000fe20007f1e0ff */
[----:B------:R-:W-:Y:S01]  /*0c20*/  UMOV UR5, 0x400 ;  /* 0x0000040000057882 */ /* 0x000fe20000000000 */
[----:B------:R-:W-:Y:S01]  /*0c30*/  LEA.HI R14, R0, R0, RZ, 0x1 ;  /* 0x00000000000e7211 */ /* 0x000fe200078f08ff */
[----:B------:R2:W-:Y:S01]  /*0c40*/  STL [R1+0x5c], R30 ;  /* 0x00005c1e01007387 */ /* 0x0005e20000100800 */
[----:B------:R-:W-:Y:S01]  /*0c50*/  IMAD R6, R6, UR6, RZ ;  /* 0x0000000606067c24 */ /* 0x000fe2000f8e02ff */
[----:B------:R-:W-:Y:S01]  /*0c60*/  LEA.HI.SX32 R21, R226, 0xffffffff, 0x19 ;  /* 0xffffffffe2157811 */ /* 0x000fe200078fcaff */
[----:B------:R-:W-:Y:S01]  /*0c70*/  IMAD.X R3, R231, 0x1, R17, P0 ;  /* 0x00000001e7037824 */ /* 0x000fe200000e0611 */
[----:B------:R-:W-:Y:S01]  /*0c80*/  LOP3.LUT R4, R14, 0x3fffffe, RZ, 0xc0, !PT ;  /* 0x03fffffe0e047812 */ /* 0x000fe200078ec0ff */
[----:B------:R-:W-:Y:S01]  /*0c90*/  @P5 VIADD R12, R12, 0x1 ;  /* 0x000000010c0c5836 */ /* 0x000fe20000000000 */
[----:B-1----:R-:W-:Y:S01]  /*0ca0*/  ULEA UR4, UR4, UR5, 0x18 ;  /* 0x0000000504047291 */ /* 0x002fe2000f8ec03f */
[----:B------:R-:W-:Y:S01]  /*0cb0*/  IMAD.WIDE.U32 R8, R31, UR6, R2 ;  /* 0x000000061f087c25 */ /* 0x000fe2000f8e0002 */
[----:B------:R-:W-:Y:S01]  /*0cc0*/  BSSY B0, `(.L_x_48) ;  /* 0x000001f000007945 */ /* 0x000fe20003800000 */
[----:B------:R-:W-:-:S02]  /*0cd0*/  ISETP.GE.AND P3, PT, R34, R35, PT ;  /* 0x000000232200720c */ /* 0x000fc40003f66270 */
[----:B------:R-:W-:Y:S01]  /*0ce0*/  IMAD R6, R31, UR7, R6 ;  /* 0x000000071f067c24 */ /* 0x000fe2000f8e0206 */
[-C--:B------:R-:W-:Y:S01]  /*0cf0*/  ISETP.GE.AND P2, PT, R33, R35.reuse, PT ;  /* 0x000000232100720c */ /* 0x080fe20003f46270 */
[----:B------:R-:W-:Y:S01]  /*0d00*/  @!P4 IMAD.MOV R12, RZ, RZ, -R12 ;  /* 0x000000ffff0cc224 */ /* 0x000fe200078e0a0c */
[----:B------:R-:W-:Y:S01]  /*0d10*/  ISETP.GE.AND P5, PT, R30, R35, PT ;  /* 0x000000231e00720c */ /* 0x000fe20003fa6270 */
[----:B------:R-:W-:Y:S01]  /*0d20*/  IMAD.IADD R17, R0, 0x1, -R4 ;  /* 0x0000000100117824 */ /* 0x000fe200078e0a04 */
[----:B------:R-:W-:Y:S01]  /*0d30*/  @!P6 LOP3.LUT R12, RZ, R32, RZ, 0x33, !PT ;  /* 0x00000020ff0ce212 */ /* 0x000fe200078e33ff */
[----:B------:R-:W-:Y:S01]  /*0d40*/  IMAD R13, R21, -0x80, R20 ;  /* 0xffffff80150d7824 */ /* 0x000fe200078e0214 */
[----:B------:R-:W-:Y:S01]  /*0d50*/  LEA R225, R225, UR4, 0x1 ;  /* 0x00000004e1e17c11 */ /* 0x000fe2000f8e08ff */
[----:B------:R-:W-:Y:S01]  /*0d60*/  IMAD.IADD R7, R9, 0x1, R6 ;  /* 0x0000000109077824 */ /* 0x000fe200078e0206 */
[----:B------:R-:W-:Y:S07]  /*0d70*/  @P1 BRA `(.L_x_49) ;  /* 0x00000000004c1947 */ /* 0x000fee0003800000 */
[----:B------:R-:W-:Y:S02]  /*0d80*/  ULDC UR5, c[0x0][0x2d0] ;  /* 0x0000b40000057ab9 */ /* 0x000fe40000000800 */
[----:B------:R-:W-:-:S13]  /*0d90*/  ISETP.GE.AND P0, PT, R230, UR5, PT ;  /* 0x00000005e6007c0c */ /* 0x000fda000bf06270 */
[----:B------:R1:W-:Y:S04]  /*0da0*/  @P0 STS [R225], RZ ;  /* 0x000000ffe1000388 */ /* 0x0003e80000000800 */
[----:B------:R1:W-:Y:S04]  /*0db0*/  @P0 STS [R225+0x4], RZ ;  /* 0x000004ffe1000388 */ /* 0x0003e80000000800 */
[----:B------:R1:W-:Y:S01]  /*0dc0*/  @P0 STS.64 [R225+0x8], RZ ;  /* 0x000008ffe1000388 */ /* 0x0003e20000000a00 */
[----:B------:R-:W-:Y:S05]  /*0dd0*/  @P0 BRA `(.L_x_49) ;  /* 0x0000000000340947 */ /* 0x000fea0003800000 */
        /* <DEDUP_REMOVED lines=9> */
[----:B------:R-:W-:Y:S01]  /*0e70*/  @!PT LDS RZ, [RZ] ;  /* 0x00000000fffff984 */ /* 0x000fe20000000800 */
[----:B------:R-:W-:Y:S01]  /*0e80*/  @!PT LDS RZ, [RZ] ;  /* 0x00000000fffff984 */ /* 0x000fe20000000800 */
[----:B------:R-:W-:Y:S01]  /*0e90*/  @!PT LDS RZ, [RZ] ;  /* 0x00000000fffff984 */ /* 0x000fe20000000800 */
[----:B------:R3:W-:Y:S02]  /*0ea0*/  LDGSTS.E.BYPASS.LTC128B.128 [R225], desc[UR8][R4.64] ;  /* 0x0000000004e17fae */ /* 0x0007e4000b901d48 */
.L_x_49:
[----:B------:R-:W-:Y:S05]  /*0eb0*/  BSYNC B0 ;  /* 0x0000000000007941 */ /* 0x000fea0003800000 */
.L_x_48:
[----:B------:R-:W-:Y:S04]  /*0ec0*/  BSSY B0, `(.L_x_50) ;  /* 0x0000016000007945 */ /* 0x000fe80003800000 */
[----:B------:R-:W-:Y:S05]  /*0ed0*/  @P3 BRA `(.L_x_51) ;  /* 0x0000000000503947 */ /* 0x000fea0003800000 */
[----:B------:R-:W-:Y:S02]  /*0ee0*/  ULDC UR5, c[0x0][0x2d0] ;  /* 0x0000b40000057ab9 */ /* 0x000fe40000000800 */
[----:B------:R-:W-:-:S13]  /*0ef0*/  ISETP.GE.AND P0, PT, R230, UR5, PT ;  /* 0x00000005e6007c0c */ /* 0x000fda000bf06270 */
[----:B------:R4:W-:Y:S01]  /*0f00*/  @P0 STS.128 [R225+0x800], RZ ;  /* 0x000800ffe1000388 */ /* 0x0009e20000000c00 */
[----:B------:R-:W-:Y:S05]  /*0f10*/  @P0 BRA `(.L_x_51) ;  /* 0x0000000000400947 */ /* 0x000fea0003800000 */
[----:B------:R-:W-:Y:S01]  /*0f20*/  IADD3 R0, P0, R36, 0x20, RZ ;  /* 0x0000002024007810 */ /* 0x000fe20007f1e0ff */
[----:B------:R-:W-:Y:S01]  /*0f30*/  ULDC.64 UR6, c[0x0][0x240] ;  /* 0x0000900000067ab9 */ /* 0x000fe20000000a00 */
[----:B------:R-:W-:-:S03]  /*0f40*/  MOV R3, R7 ;  /* 0x0000000700037202 */ /* 0x000fc60000000f00 */
[----:B------:R-:W-:-:S04]  /*0f50*/  IMAD.X R2, RZ, RZ, R37, P0 ;  /* 0x000000ffff027224 */ /* 0x000fc800000e0625 */
[----:B---3--:R-:W-:Y:S02]  /*0f60*/  IMAD R4, R2, UR6, RZ ;  /* 0x0000000602047c24 */ /* 0x008fe4000f8e02ff */
[----:B------:R-:W-:-:S04]  /*0f70*/  IMAD.MOV.U32 R2, RZ, RZ, R8 ;  /* 0x000000ffff027224 */ /* 0x000fc800078e0008 */
        /* <DEDUP_REMOVED lines=9> */
[----:B------:R3:W-:Y:S02]  /*1010*/  LDGSTS.E.BYPASS.LTC128B.128 [R225+0x800], desc[UR8][R4.64] ;  /* 0x0080000004e17fae */ /* 0x0007e4000b901d48 */
.L_x_51:
[----:B------:R-:W-:Y:S05]  /*1020*/  BSYNC B0 ;  /* 0x0000000000007941 */ /* 0x000fea0003800000 */
.L_x_50:
        /* <DEDUP_REMOVED lines=22> */
.L_x_53:
[----:B------:R-:W-:Y:S05]  /*1190*/  BSYNC B0 ;  /* 0x0000000000007941 */ /* 0x000fea0003800000 */
.L_x_52:
        /* <DEDUP_REMOVED lines=10> */
[----:B------:R-:W-:Y:S02]  /*1240*/  IMAD R6, R2, UR6, RZ ;  /* 0x0000000602067c24 */ /* 0x000fe4000f8e02ff */
[----:B------:R-:W-:-:S04]  /*1250*/  IMAD.MOV.U32 R2, RZ, RZ, R8 ;  /* 0x000000ffff027224 */ /* 0x000fc800078e0008 */
[----:B---3--:R-:W-:-:S04]  /*1260*/  IMAD.WIDE.U32 R4, R0, UR6, R2 ;  /* 0x0000000600047c25 */ /* 0x008fc8000f8e0002 */
        /* <DEDUP_REMOVED lines=9> */
.L_x_55:
[----:B------:R-:W-:Y:S05]  /*1300*/  BSYNC B0 ;  /* 0x0000000000007941 */ /* 0x000fea0003800000 */
.L_x_54:
[--C-:B------:R-:W-:Y:S01]  /*1310*/  SHF.R.S32.HI R9, RZ, 0x1, R19.reuse ;  /* 0x00000001ff097819 */ /* 0x100fe20000011413 */
[CC--:B------:R-:W-:Y:S01]  /*1320*/  IMAD R0, R11.reuse, R22.reuse, RZ ;  /* 0x000000160b007224 */ /* 0x0c0fe200078e02ff */
[----:B---3--:R-:W-:Y:S01]  /*1330*/  SHF.R.S32.HI R2, RZ, 0x1f, R19 ;  /* 0x0000001fff027819 */ /* 0x008fe20000011413 */
[----:B------:R-:W-:Y:S01]  /*1340*/  IMAD.WIDE.U32 R4, R10, R22, R230 ;  /* 0x000000160a047225 */ /* 0x000fe200078e00e6 */
[----:B------:R-:W-:Y:S01]  /*1350*/  SHF.R.S32.HI R19, RZ, 0x1, R14 ;  /* 0x00000001ff137819 */ /* 0x000fe2000001140e */
[----:B------:R-:W-:Y:S01]  /*1360*/  ULDC.64 UR6, c[0x0][0x260] ;  /* 0x0000980000067ab9 */ /* 0x000fe20000000a00 */
[----:B------:R-:W-:Y:S01]  /*1370*/  LEA.HI R8, R2, R9, RZ, 0x2 ;  /* 0x0000000902087211 */ /* 0x000fe200078f10ff */
[----:B------:R-:W-:Y:S01]  /*1380*/  IMAD R7, R11, R102, RZ ;  /* 0x000000660b077224 */ /* 0x000fe200078e02ff */
[----:B------:R-:W-:Y:S01]  /*1390*/  IADD3 R6, P0, R16, R4, RZ ;  /* 0x0000000410067210 */ /* 0x000fe20007f1e0ff */
[----:B------:R-:W-:Y:S01]  /*13a0*/  IMAD.SHL.U32 R2, R19, 0x40, RZ ;  /* 0x0000004013027824 */ /* 0x000fe200078e00ff */
[C---:B------:R-:W-:Y:S01]  /*13b0*/  ISETP.GE.AND P2, PT, R10.reuse, R13, PT ;  /* 0x0000000d0a00720c */ /* 0x040fe20003f46270 */
[C---:B------:R-:W-:Y:S01]  /*13c0*/  IMAD R0, R10.reuse, R23, R0 ;  /* 0x000000170a007224 */ /* 0x040fe200078e0200 */
[----:B------:R-:W-:Y:S01]  /*13d0*/  ISETP.GE.AND P3, PT, R10, R13, PT ;  /* 0x0000000d0a00720c */ /* 0x000fe20003f66270 */
[----:B------:R-:W-:Y:S01]  /*13e0*/  IMAD.SHL.U32 R15, R26, 0x8, RZ ;  /* 0x000000081a0f7824 */ /* 0x000fe200078e00ff */
[----:B------:R-:W-:Y:S01]  /*13f0*/  LOP3.LUT R4, R2, 0xc0, RZ, 0xc0, !PT ;  /* 0x000000c002047812 */ /* 0x000fe200078ec0ff */
[----:B------:R-:W-:Y:S01]  /*1400*/  IMAD R11, R10, R103, R7 ;  /* 0x000000670a0b7224 */ /* 0x000fe200078e0207 */
[----:B------:R-:W-:Y:S01]  /*1410*/  IADD3.X R7, R18, R5, R0, P0, !PT ;  /* 0x0000000512077210 */ /* 0x000fe200007fe400 */
[----:B------:R-:W-:Y:S01]  /*1420*/  IMAD.WIDE.U32 R2, R10, R102, R230 ;  /* 0x000000660a027225 */ /* 0x000fe200078e00e6 */
[----:B------:R-:W-:Y:S01]  /*1430*/  SHF.R.S32.HI R0, RZ, 0x1f, R12 ;  /* 0x0000001fff007819 */ /* 0x000fe2000001140c */
[----:B------:R-:W-:Y:S01]  /*1440*/  BSSY B0, `(.L_x_56) ;  /* 0x0000030000007945 */ /* 0x000fe20003800000 */
[----:B------:R-:W-:Y:S01]  /*1450*/  LOP3.LUT R10, R4, 0x8, R15, 0xf8, !PT ;  /* 0x00000008040a7812 */ /* 0x000fe200078ef80f */
[----:B------:R-:W-:Y:S01]  /*1460*/  IMAD.WIDE.U32 R36, R12, UR6, R6 ;  /* 0x000000060c247c25 */ /* 0x000fe2000f8e0006 */
[----:B------:R-:W-:-:S02]  /*1470*/  SHF.R.U32.HI R5, RZ, 0x3, R4 ;  /* 0x00000003ff057819 */ /* 0x000fc40000011604 */
[----:B------:R-:W-:Y:S01]  /*1480*/  IADD3 R4, P0, R24, R2, RZ ;  /* 0x0000000218047210 */ /* 0x000fe20007f1e0ff */
[----:B------:R-:W-:Y:S01]  /*1490*/  IMAD R2, R0, UR6, RZ ;  /* 0x0000000600027c24 */ /* 0x000fe2000f8e02ff */
[----:B------:R-:W-:Y:S01]  /*14a0*/  LOP3.LUT R15, R10, R5, RZ, 0x3c, !PT ;  /* 0x000000050a0f7212 */ /* 0x000fe200078e3cff */
[----:B------:R3:W-:Y:S01]  /*14b0*/  STL.64 [R1+0x38], R36 ;  /* 0x0000382401007387 */ /* 0x0007e20000100a00 */
[----:B------:R-:W-:Y:S01]  /*14c0*/  IADD3.X R5, R25, R3, R11, P0, !PT ;  /* 0x0000000319057210 */ /* 0x000fe200007fe40b */
[----:B------:R-:W-:Y:S01]  /*14d0*/  IMAD R3, R12, UR7, R2 ;  /* 0x000000070c037c24 */ /* 0x000fe2000f8e0202 */
[----:B------:R-:W-:Y:S01]  /*14e0*/  ULDC.64 UR6, c[0x0][0x268] ;  /* 0x00009a0000067ab9 */ /* 0x000fe20000000a00 */
[----:B------:R-:W-:Y:S01]  /*14f0*/  MOV R228, R36 ;  /* 0x0000002400e47202 */ /* 0x000fe20000000f00 */
[----:B------:R-:W-:Y:S01]  /*1500*/  IMAD R0, R0, UR6, RZ ;  /* 0x0000000600007c24 */ /* 0x000fe2000f8e02ff */
[----:B------:R-:W-:Y:S01]  /*1510*/  LOP3.LUT R8, R8, 0xfffffffc, RZ, 0xc0, !PT ;  /* 0xfffffffc08087812 */ /* 0x000fe200078ec0ff */
[----:B------:R-:W-:Y:S01]  /*1520*/  IMAD.IADD R229, R37, 0x1, R3 ;  /* 0x0000000125e57824 */ /* 0x000fe200078e0203 */
[----:B------:R-:W-:Y:S01]  /*1530*/  SHF.L.U64.HI R138, R22, 0x7, R23 ;  /* 0x00000007168a7819 */ /* 0x000fe20000010217 */
[----:B------:R-:W-:Y:S01]  /*1540*/  IMAD.WIDE.U32 R24, R12, UR6, R4 ;  /* 0x000000060c187c25 */ /* 0x000fe2000f8e0004 */
[----:B------:R-:W-:-:S02]  /*1550*/  SHF.L.U32 R100, R22, 0x7, RZ ;  /* 0x0000000716647819 */ /* 0x000fc400000006ff */
[----:B------:R3:W-:Y:S01]  /*1560*/  STL.64 [R1+0x28], R228 ;  /* 0x000028e401007387 */ /* 0x0007e20000100a00 */
[----:B------:R-:W-:Y:S01]  /*1570*/  IMAD.IADD R16, R9, 0x1, -R8 ;  /* 0x0000000109107824 */ /* 0x000fe200078e0a08 */
[----:B------:R-:W-:Y:S01]  /*1580*/  SHF.R.S32.HI R9, RZ, 0x1f, R21 ;  /* 0x0000001fff097819 */ /* 0x000fe20000011415 */
[----:B------:R-:W-:Y:S01]  /*1590*/  IMAD R2, R138, R21, RZ ;  /* 0x000000158a027224 */ /* 0x000fe200078e02ff */
[----:B------:R3:W-:Y:S01]  /*15a0*/  STL.64 [R1+0x30], R24 ;  /* 0x0000301801007387 */ /* 0x0007e20000100a00 */
[----:B------:R-:W-:Y:S01]  /*15b0*/  IMAD.SHL.U32 R7, R16, 0x40, RZ ;  /* 0x0000004010077824 */ /* 0x000fe200078e00ff */
[-C--:B------:R-:W-:Y:S01]  /*15c0*/  ISETP.GE.AND P1, PT, R34, R13.reuse, PT ;  /* 0x0000000d2200720c */ /* 0x080fe20003f26270 */
[-C--:B------:R-:W-:Y:S01]  /*15d0*/  IMAD R6, R9, R100.reuse, R2 ;  /* 0x0000006409067224 */ /* 0x080fe200078e0202 */
[-C--:B------:R-:W-:Y:S01]  /*15e0*/  ISETP.GE.AND P4, PT, R33, R13.reuse, PT ;  /* 0x0000000d2100720c */ /* 0x080fe20003f86270 */
[----:B------:R-:W-:Y:S01]  /*15f0*/  IMAD.WIDE.U32 R2, R21, R100, R228 ;  /* 0x0000006415027225 */ /* 0x000fe200078e00e4 */
[----:B------:R-:W-:-:S02]  /*1600*/  ISETP.GE.AND P5, PT, R30, R13, PT ;  /* 0x0000000d1e00720c */ /* 0x000fc40003fa6270 */
[----:B------:R-:W-:Y:S01]  /*1610*/  LOP3.LUT R8, R7, 0xc0, RZ, 0xc0, !PT ;  /* 0x000000c007087812 */ /* 0x000fe200078ec0ff */
[----:B------:R-:W-:Y:S01]  /*1620*/  IMAD R14, R12, UR7, R0 ;  /* 0x000000070c0e7c24 */ /* 0x000fe2000f8e0200 */
[----:B------:R-:W-:Y:S01]  /*1630*/  IADD3 R5, R3, R6, RZ ;  /* 0x0000000603057210 */ /* 0x000fe20007ffe0ff */
[C---:B------:R-:W-:Y:S02]  /*1640*/  IMAD R11, R27.reuse, 0x8, R17 ;  /* 0x000000081b0b7824 */ /* 0x040fe400078e0211 */
[----:B------:R-:W-:Y:S01]  /*1650*/  IMAD.SHL.U32 R10, R27, 0x8, RZ ;  /* 0x000000081b0a7824 */ /* 0x000fe200078e00ff */
[----:B------:R-:W-:Y:S06]  /*1660*/  @P2 BRA `(.L_x_57) ;  /* 0x0000000000342947 */ /* 0x000fec0003800000 */
[----:B------:R-:W-:Y:S02]  /*1670*/  ULDC UR5, c[0x0][0x2d0] ;  /* 0x0000b40000057ab9 */ /* 0x000fe40000000800 */
[----:B------:R-:W-:-:S13]  /*1680*/  ISETP.GE.AND P0, PT, R230, UR5, PT ;  /* 0x00000005e6007c0c */ /* 0x000fda000bf06270 */
[----:B------:R1:W-:Y:S04]  /*1690*/  @P0 STS [R225+0x2000], RZ ;  /* 0x002000ffe1000388 */ /* 0x0003e80000000800 */
[----:B------:R1:W-:Y:S04]  /*16a0*/  @P0 STS [R225+0x2004], RZ ;  /* 0x002004ffe1000388 */ /* 0x0003e80000000800 */
[----:B------:R1:W-:Y:S01]  /*16b0*/  @P0 STS.64 [R225+0x2008], RZ ;  /* 0x002008ffe1000388 */ /* 0x0003e20000000a00 */
[----:B------:R-:W-:Y:S05]  /*16c0*/  @P0 BRA `(.L_x_57) ;  /* 0x00000000001c0947 */ /* 0x000fea0003800000 */
[----:B------:R-:W-:Y:S02]  /*16d0*/  ULDC.64 UR6, c[0x0][0x218] ;  /* 0x0000860000067ab9 */ /* 0x000fe40000000a00 */
[----:B------:R-:W-:-:S04]  /*16e0*/  LEA R6, P0, R2, UR6, 0x1 ;  /* 0x0000000602067c11 */ /* 0x000fc8000f8008ff */
[----:B------:R-:W-:-:S05]  /*16f0*/  LEA.HI.X R7, R2, UR7, R5, 0x1, P0 ;  /* 0x0000000702077c11 */ /* 0x000fca00080f0c05 */
[----:B------:R-:W-:Y:S01]  /*1700*/  @!PT LDS RZ, [RZ] ;  /* 0x00000000fffff984 */ /* 0x000fe20000000800 */
[----:B------:R-:W-:Y:S01]  /*1710*/  @!PT LDS RZ, [RZ] ;  /* 0x00000000fffff984 */ /* 0x000fe20000000800 */
[----:B------:R-:W-:Y:S01]  /*1720*/  @!PT LDS RZ, [RZ] ;  /* 0x00000000fffff984 */ /* 0x000fe20000000800 */
[----:B------:R1:W-:Y:S04]  /*1730*/  LDGSTS.E.BYPASS.LTC128B.128 [R225+0x2000], desc[UR8][R6.64] ;  /* 0x0200000006e17fae */ /* 0x0003e8000b901d48 */
.L_x_57:
[----:B------:R-:W-:Y:S05]  /*1740*/  BSYNC B0 ;  /* 0x0000000000007941 */ /* 0x000fea0003800000 */
.L_x_56:
[C---:B------:R-:W-:Y:S01]  /*1750*/  SHF.L.U64.HI R201, R22.reuse, 0x5, R23 ;  /* 0x0000000516c97819 */ /* 0x040fe20000010217 */
[----:B------:R-:W-:Y:S01]  /*1760*/  BSSY B0, `(.L_x_58) ;  /* 0x0000012000007945 */ /* 0x000fe20003800000 */
[----:B------:R-:W-:-:S03]  /*1770*/  SHF.L.U32 R202, R22, 0x5, RZ ;  /* 0x0000000516ca7819 */ /* 0x000fc600000006ff */
[----:B------:R1:W-:Y:S04]  /*1780*/  STL [R1+0x1c], R201 ;  /* 0x00001cc901007387 */ /* 0x0003e80000100800 */
[----:B------:R1:W-:Y:S01]  /*1790*/  STL [R1+0x40], R202 ;  /* 0x000040ca01007387 */ /* 0x0003e20000100800 */
[----:B------:R-:W-:Y:S05]  /*17a0*/  @P1 BRA `(.L_x_59) ;  /* 0x0000000000341947 */ /* 0x000fea0003800000 */
[----:B------:R-:W-:Y:S02]  /*17b0*/  ULDC UR5, c[0x0][0x2d0] ;  /* 0x0000b40000057ab9 */ /* 0x000fe40000000800 */
[----:B------:R-:W-:-:S13]  /*17c0*/  ISETP.GE.AND P0, PT, R230, UR5, PT ;  /* 0x00000005e6007c0c */ /* 0x000fda000bf06270 */
[----:B------:R1:W-:Y:S01]  /*17d0*/  @P0 STS.128 [R225+0x2800], RZ ;  /* 0x002800ffe1000388 */ /* 0x0003e20000000c00 */
[----:B------:R-:W-:Y:S05]  /*17e0*/  @P0 BRA `(.L_x_59) ;  /* 0x0000000000240947 */ /* 0x000fea0003800000 */
[----:B------:R-:W-:Y:S01]  /*17f0*/  IADD3 R0, P0, R202, R2, RZ ;  /* 0x00000002ca007210 */ /* 0x000fe20007f1e0ff */
[----:B------:R-:W-:-:S04]  /*1800*/  ULDC.64 UR6, c[0x0][0x218] ;  /* 0x0000860000067ab9 */ /* 0x000fc80000000a00 */
[----:B-1----:R-:W-:Y:S01]  /*1810*/  IMAD.X R7, R201, 0x1, R5, P0 ;  /* 0x00000001c9077824 */ /* 0x002fe200000e0605 */
[----:B------:R-:W-:-:S04]  /*1820*/  LEA R6, P0, R0, UR6, 0x1 ;  /* 0x0000000600067c11 */ /* 0x000fc8000f8008ff */
[----:B------:R-:W-:-:S05]  /*1830*/  LEA.HI.X R7, R0, UR7, R7, 0x1, P0 ;  /* 0x0000000700077c11 */ /* 0x000fca00080f0c07 */
[----:B------:R-:W-:Y:S01]  /*1840*/  @!PT LDS RZ, [RZ] ;  /* 0x00000000fffff984 */ /* 0x000fe20000000800 */
[----:B------:R-:W-:Y:S01]  /*1850*/  @!PT LDS RZ, [RZ] ;  /* 0x00000000fffff984 */ /* 0x000fe20000000800 */
[----:B------:R-:W-:Y:S01]  /*1860*/  @!PT LDS RZ, [RZ] ;  /* 0x00000000fffff984 */ /* 0x000fe20000000800 */
[----:B------:R1:W-:Y:S04]  /*1870*/  LDGSTS.E.BYPASS.LTC128B.128 [R225+0x2800], desc[UR8][R6.64] ;  /* 0x0280000006e17fae */ /* 0x0003e8000b901d48 */
.L_x_59:
[----:B------:R-:W-:Y:S05]  /*1880*/  BSYNC B0 ;  /* 0x0000000000007941 */ /* 0x000fea0003800000 */
.L_x_58:
[----:B------:R-:W-:Y:S04]  /*1890*/  BSSY B0, `(.L_x_60) ;  /* 0x000000f000007945 */ /* 0x000fe80003800000 */
[----:B------:R-:W-:Y:S05]  /*18a0*/  @P4 BRA `(.L_x_61) ;  /* 0x0000000000344947 */ /* 0x000fea0003800000 */
[----:B------:R-:W-:Y:S02]  /*18b0*/  ULDC UR5, c[0x0][0x2d0] ;  /* 0x0000b40000057ab9 */ /* 0x000fe40000000800 */
[----:B------:R-:W-:-:S13]  /*18c0*/  ISETP.GE.AND P0, PT, R230, UR5, PT ;  /* 0x00000005e6007c0c */ /* 0x000fda000bf06270 */
[----:B------:R1:W-:Y:S01]  /*18d0*/  @P0 STS.128 [R225+0x3000], RZ ;  /* 0x003000ffe1000388 */ /* 0x0003e20000000c00 */
[----:B------:R-:W-:Y:S05]  /*18e0*/  @P0 BRA `(.L_x_61) ;  /* 0x0000000000240947 */ /* 0x000fea0003800000 */
[----:B------:R-:W-:Y:S01]  /*18f0*/  LEA R0, P0, R22, R2, 0x6 ;  /* 0x0000000216007211 */ /* 0x000fe200078030ff */
[----:B------:R-:W-:-:S03]  /*1900*/  ULDC.64 UR6, c[0x0][0x218] ;  /* 0x0000860000067ab9 */ /* 0x000fc60000000a00 */
[----:B-1----:R-:W-:Y:S02]  /*1910*/  LEA.HI.X R7, R22, R5, R23, 0x6, P0 ;  /* 0x0000000516077211 */ /* 0x002fe400000f3417 */
[----:B------:R-:W-:-:S04]  /*1920*/  LEA R6, P0, R0, UR6, 0x1 ;  /* 0x0000000600067c11 */ /* 0x000fc8000f8008ff */
[----:B------:R-:W-:-:S05]  /*1930*/  LEA.HI.X R7, R0, UR7, R7, 0x1, P0 ;  /* 0x0000000700077c11 */ /* 0x000fca00080f0c07 */
[----:B------:R-:W-:Y:S01]  /*1940*/  @!PT LDS RZ, [RZ] ;  /* 0x00000000fffff984 */ /* 0x000fe20000000800 */
[----:B------:R-:W-:Y:S01]  /*1950*/  @!PT LDS RZ, [RZ] ;  /* 0x00000000fffff984 */ /* 0x000fe20000000800 */
[----:B------:R-:W-:Y:S01]  /*1960*/  @!PT LDS RZ, [RZ] ;  /* 0x00000000fffff984 */ /* 0x000fe20000000800 */
[----:B------:R1:W-:Y:S04]  /*1970*/  LDGSTS.E.BYPASS.LTC128B.128 [R225+0x3000], desc[UR8][R6.64] ;  /* 0x0300000006e17fae */ /* 0x0003e8000b901d48 */
.L_x_61:
[----:B------:R-:W-:Y:S05]  /*1980*/  BSYNC B0 ;  /* 0x0000000000007941 */ /* 0x000fea0003800000 */
.L_x_60:
[----:B------:R-:W-:Y:S04]  /*1990*/  BSSY B0, `(.L_x_62) ;  /* 0x0000011000007945 */ /* 0x000fe80003800000 */
[----:B------:R-:W-:Y:S05]  /*19a0*/  @P5 BRA `(.L_x_63) ;  /* 0x00000000003c5947 */ /* 0x000fea0003800000 */
[----:B------:R-:W-:Y:S02]  /*19b0*/  ULDC UR5, c[0x0][0x2d0] ;  /* 0x0000b40000057ab9 */ /* 0x000fe40000000800 */
[----:B------:R-:W-:-:S13]  /*19c0*/  ISETP.GE.AND P0, PT, R230, UR5, PT ;  /* 0x00000005e6007c0c */ /* 0x000fda000bf06270 */
[----:B------:R1:W-:Y:S01]  /*19d0*/  @P0 STS.128 [R225+0x3800], RZ ;  /* 0x003800ffe1000388 */ /* 0x0003e20000000c00 */
[----:B------:R-:W-:Y:S05]  /*19e0*/  @P0 BRA `(.L_x_63) ;  /* 0x00000000002c0947 */ /* 0x000fea0003800000 */
[----:B------:R-:W-:Y:S01]  /*19f0*/  MOV R4, R2 ;  /* 0x0000000200047202 */ /* 0x000fe20000000f00 */
[----:B------:R-:W-:Y:S01]  /*1a00*/  IMAD R0, R23, 0x60, RZ ;  /* 0x0000006017007824 */ /* 0x000fe200078e02ff */
[----:B------:R-:W-:-:S03]  /*1a10*/  ULDC.64 UR6, c[0x0][0x218] ;  /* 0x0000860000067ab9 */ /* 0x000fc60000000a00 */
[----:B------:R-:W-:-:S05]  /*1a20*/  IMAD.WIDE.U32 R2, R22, 0x60, R4 ;  /* 0x0000006016027825 */ /* 0x000fca00078e0004 */
[----:B------:R-:W-:Y:S02]  /*1a30*/  IADD3 R0, R3, R0, RZ ;  /* 0x0000000003007210 */ /* 0x000fe40007ffe0ff */
[----:B------:R-:W-:-:S04]  /*1a40*/  LEA R4, P0, R2, UR6, 0x1 ;  /* 0x0000000602047c11 */ /* 0x000fc8000f8008ff */
[----:B------:R-:W-:-:S05]  /*1a50*/  LEA.HI.X R5, R2, UR7, R0, 0x1, P0 ;  /* 0x0000000702057c11 */ /* 0x000fca00080f0c00 */
[----:B------:R-:W-:Y:S01]  /*1a60*/  @!PT LDS RZ, [RZ] ;  /* 0x00000000fffff984 */ /* 0x000fe20000000800 */
[----:B------:R-:W-:Y:S01]  /*1a70*/  @!PT LDS RZ, [RZ] ;  /* 0x00000000fffff984 */ /* 0x000fe20000000800 */
[----:B------:R-:W-:Y:S01]  /*1a80*/  @!PT LDS RZ, [RZ] ;  /* 0x00000000fffff984 */ /* 0x000fe20000000800 */
[----:B------:R1:W-:Y:S04]  /*1a90*/  LDGSTS.E.BYPASS.LTC128B.128 [R225+0x3800], desc[UR8][R4.64] ;  /* 0x0380000004e17fae */ /* 0x0003e8000b901d48 */
.L_x_63:
[----:B------:R-:W-:Y:S05]  /*1aa0*/  BSYNC B0 ;  /* 0x0000000000007941 */ /* 0x000fea0003800000 */
.L_x_62:
[----:B------:R-:W0:Y:S01]  /*1ab0*/  LDGDEPBAR ;  /* 0x00000000000079af */ /* 0x000e220000000000 */
[----:B------:R-:W-:Y:S01]  /*1ac0*/  LOP3.LUT R3, R8, 0x8, R10, 0xf8, !PT ;  /* 0x0000000808037812 */ /* 0x000fe200078ef80a */
[----:B------:R-:W-:Y:S01]  /*1ad0*/  IMAD.SHL.U32 R0, R28, 0x20, RZ ;  /* 0x000000201c007824 */ /* 0x000fe200078e00ff */
[----:B------:R-:W-:Y:S01]  /*1ae0*/  SHF.R.U32.HI R2, RZ, 0x3, R8 ;  /* 0x00000003ff027819 */ /* 0x000fe20000011608 */
[----:B------:R-:W-:Y:S01]  /*1af0*/  IMAD.IADD R8, R25, 0x1, R14 ;  /* 0x0000000119087824 */ /* 0x000fe200078e020e */
[----:B------:R-:W-:Y:S01]  /*1b00*/  BSSY B0, `(.L_x_64) ;  /* 0x0000026000007945 */ /* 0x000fe20003800000 */
[-C--:B-1----:R-:W-:Y:S01]  /*1b10*/  IMAD R4, R9, R102.reuse, RZ ;  /* 0x0000006609047224 */ /* 0x082fe200078e02ff */
[----:B------:R-:W-:Y:S01]  /*1b20*/  LOP3.LUT R136, R0, 0xffffff00, RZ, 0xc0, !PT ;  /* 0xffffff0000887812 */ /* 0x000fe200078ec0ff */
[----:B------:R-:W-:Y:S01]  /*1b30*/  IMAD.WIDE.U32 R6, R21, R102, RZ ;  /* 0x0000006615067225 */ /* 0x000fe200078e00ff */
[----:B------:R1:W-:Y:S01]  /*1b40*/  STL [R1+0x44], R8 ;  /* 0x0000440801007387 */ /* 0x0003e20000100800 */
[----:B------:R-:W-:-:S02]  /*1b50*/  LOP3.LUT R137, R3, R2, RZ, 0x3c, !PT ;  /* 0x0000000203897212 */ /* 0x000fc400078e3cff */
[----:B------:R-:W-:Y:S01]  /*1b60*/  IMAD R2, R29, 0x200, R136 ;  /* 0x000002001d027824 */ /* 0x000fe200078e0288 */
[----:B------:R-:W-:Y:S01]  /*1b70*/  ISETP.GE.AND P1, PT, R34, R13, PT ;  /* 0x0000000d2200720c */ /* 0x000fe20003f26270 */
[----:B------:R-:W-:Y:S01]  /*1b80*/  IMAD R3, R21, R103, R4 ;  /* 0x0000006715037224 */ /* 0x000fe200078e0204 */
[----:B------:R-:W-:Y:S01]  /*1b90*/  LEA R4, P0, R6, R24, 0x7 ;  /* 0x0000001806047211 */ /* 0x000fe200078038ff */
[----:B------:R-:W-:Y:S01]  /*1ba0*/  IMAD R2, R139, 0x20, R2 ;  /* 0x000000208b027824 */ /* 0x000fe200078e0202 */
[-C--:B------:R-:W-:Y:S01]  /*1bb0*/  ISETP.GE.AND P2, PT, R33, R13.reuse, PT ;  /* 0x0000000d2100720c */ /* 0x080fe20003f46270 */
[----:B------:R-:W-:Y:S01]  /*1bc0*/  IMAD.U32 R0, R11, 0x20, R15 ;  /* 0x000000200b007824 */ /* 0x000fe200078e000f */
[----:B------:R-:W-:Y:S01]  /*1bd0*/  ISETP.GE.AND P4, PT, R30, R13, PT ;  /* 0x0000000d1e00720c */ /* 0x000fe20003f86270 */
[----:B------:R-:W-:Y:S02]  /*1be0*/  IMAD.IADD R3, R7, 0x1, R3 ;  /* 0x0000000107037824 */ /* 0x000fe400078e0203 */
[----:B------:R-:W-:Y:S01]  /*1bf0*/  IMAD.IADD R2, R137, 0x1, R2 ;  /* 0x0000000189027824 */ /* 0x000fe200078e0202 */
[----:B------:R-:W-:Y:S01]  /*1c00*/  LEA R212, R0, UR4, 0x1 ;  /* 0x0000000400d47c11 */ /* 0x000fe2000f8e08ff */
[----:B------:R-:W-:-:S04]  /*1c10*/  DEPBAR.LE SB0, 0x0 ;  /* 0x000080000000791a */ /* 0x000fc80000000000 */
[----:B------:R-:W-:Y:S01]  /*1c20*/  BAR.SYNC.DEFER_BLOCKING 0x0 ;  /* 0x0000000000007b1d */ /* 0x000fe20000010000 */
[----:B------:R-:W-:Y:S02]  /*1c30*/  LEA.HI.X R5, R6, R8, R3, 0x7, P0 ;  /* 0x0000000806057211 */ /* 0x000fe400000f3c03 */
[----:B------:R-:W-:-:S03]  /*1c40*/  LEA R215, R2, UR4, 0x1 ;  /* 0x0000000402d77c11 */ /* 0x000fc6000f8e08ff */
[----:B------:R1:W-:Y:S04]  /*1c50*/  @P3 STS [R225+0x4000], RZ ;  /* 0x004000ffe1003388 */ /* 0x0003e80000000800 */
[----:B------:R1:W-:Y:S04]  /*1c60*/  @P3 STS [R225+0x4004], RZ ;  /* 0x004004ffe1003388 */ /* 0x0003e80000000800 */
[----:B------:R1:W-:Y:S01]  /*1c70*/  @P3 STS.64 [R225+0x4008], RZ ;  /* 0x004008ffe1003388 */ /* 0x0003e20000000a00 */
[----:B------:R-:W-:Y:S05]  /*1c80*/  @P3 BRA `(.L_x_65) ;  /* 0x0000000000343947 */ /* 0x000fea0003800000 */
        /* <DEDUP_REMOVED lines=13> */
.L_x_65:
[----:B------:R-:W-:Y:S05]  /*1d60*/  BSYNC B0 ;  /* 0x0000000000007941 */ /* 0x000fea0003800000 */
.L_x_64:
[----:B------:R1:W-:Y:S01]  /*1d70*/  @P1 STS.128 [R225+0x4800], RZ ;  /* 0x004800ffe1001388 */ /* 0x0003e20000000c00 */
        /* <DEDUP_REMOVED lines=15> */
.L_x_67:
[----:B------:R-:W-:Y:S05]  /*1e70*/  BSYNC B0 ;  /* 0x0000000000007941 */ /* 0x000fea0003800000 */
.L_x_66:
        /* <DEDUP_REMOVED lines=16> */
.L_x_69:
[----:B------:R-:W-:Y:S05]  /*1f80*/  BSYNC B0 ;  /* 0x0000000000007941 */ /* 0x000fea0003800000 */
.L_x_68:
[----:B------:R1:W-:Y:S01]  /*1f90*/  @P4 STS.128 [R225+0x5800], RZ ;  /* 0x005800ffe1004388 */ /* 0x0003e20000000c00 */
[----:B------:R-:W-:Y:S04]  /*1fa0*/  BSSY B0, `(.L_x_70) ;  /* 0x0000010000007945 */ /* 0x000fe80003800000 */
[----:B------:R-:W-:Y:S05]  /*1fb0*/  @P4 BRA `(.L_x_71) ;  /* 0x0000000000384947 */ /* 0x000fea0003800000 */
[----:B------:R-:W-:Y:S02]  /*1fc0*/  ULDC UR5, c[0x0][0x2d0] ;  /* 0x0000b40000057ab9 */ /* 0x000fe40000000800 */
[----:B------:R-:W-:-:S13]  /*1fd0*/  ISETP.GE.AND P0, PT, R230, UR5, PT ;  /* 0x00000005e6007c0c */ /* 0x000fda000bf06270 */
[----:B------:R1:W-:Y:S01]  /*1fe0*/  @P0 STS.128 [R225+0x5800], RZ ;  /* 0x005800ffe1000388 */ /* 0x0003e20000000c00 */
[----:B------:R-:W-:Y:S05]  /*1ff0*/  @P0 BRA `(.L_x_71) ;  /* 0x0000000000280947 */ /* 0x000fea0003800000 */
[----:B------:R-:W-:Y:S01]  /*2000*/  IMAD R0, R103, 0x60, RZ ;  /* 0x0000006067007824 */ /* 0x000fe200078e02ff */
[----:B------:R-:W-:Y:S01]  /*2010*/  ULDC.64 UR6, c[0x0][0x220] ;  /* 0x0000880000067ab9 */ /* 0x000fe20000000a00 */
[----:B------:R-:W-:-:S05]  /*2020*/  IMAD.WIDE.U32 R4, R102, 0x60, R4 ;  /* 0x0000006066047825 */ /* 0x000fca00078e0004 */
[----:B------:R-:W-:Y:S02]  /*2030*/  IADD3 R0, R5, R0, RZ ;  /* 0x0000000005007210 */ /* 0x000fe40007ffe0ff */
[----:B-1----:R-:W-:-:S04]  /*2040*/  LEA R2, P0, R4, UR6, 0x1 ;  /* 0x0000000604027c11 */ /* 0x002fc8000f8008ff */
[----:B------:R-:W-:-:S05]  /*2050*/  LEA.HI.X R3, R4, UR7, R0, 0x1, P0 ;  /* 0x0000000704037c11 */ /* 0x000fca00080f0c00 */
[----:B------:R-:W-:Y:S01]  /*2060*/  @!PT LDS RZ, [RZ] ;  /* 0x00000000fffff984 */ /* 0x000fe20000000800 */
[----:B------:R-:W-:Y:S01]  /*2070*/  @!PT LDS RZ, [RZ] ;  /* 0x00000000fffff984 */ /* 0x000fe20000000800 */
[----:B------:R-:W-:Y:S01]  /*2080*/  @!PT LDS RZ, [RZ] ;  /* 0x00000000fffff984 */ /* 0x000fe20000000800 */
[----:B------:R1:W-:Y:S04]  /*2090*/  LDGSTS.E.BYPASS.LTC128B.128 [R225+0x5800], desc[UR8][R2.64] ;  /* 0x0580000002e17fae */ /* 0x0003e8000b901d48 */
.L_x_71:
[----:B------:R-:W-:Y:S05]  /*20a0*/  BSYNC B0 ;  /* 0x0000000000007941 */ /* 0x000fea0003800000 */
.L_x_70:
[----:B-1----:R-:W-:Y:S01]  /*20b0*/  LDSM.16.M88.4 R8, [R215] ;  /* 0x00000000d708783b */ /* 0x002fe20000000200 */
[----:B------:R-:W-:Y:S01]  /*20c0*/  LOP3.LUT P0, RZ, R19, 0x2, RZ, 0xc0, !PT ;  /* 0x0000000213ff7812 */ /* 0x000fe2000780c0ff */
[----:B------:R-:W-:Y:S01]  /*20d0*/  IMAD.MOV.U32 R0, RZ, RZ, 0x10 ;  /* 0x00000010ff007424 */ /* 0x000fe200078e00ff */
[----:B------:R-:W-:Y:S01]  /*20e0*/  LOP3.LUT P1, RZ, R16, 0x2, RZ, 0xc0, !PT ;  /* 0x0000000210ff7812 */ /* 0x000fe2000782c0ff */
[----:B------:R-:W1:Y:S01]  /*20f0*/  LDSM.16.M88.4 R12, [R212+0x2000] ;  /* 0x00200000d40c783b */ /* 0x000e620000000200 */
[----:B------:R-:W-:Y:S01]  /*2100*/  VIADD R2, R212, 0x2000 ;  /* 0x00002000d4027836 */ /* 0x000fe20000000000 */
[----:B------:R-:W-:Y:S01]  /*2110*/  LOP3.LUT R3, R144, 0xffffffe0, RZ, 0xc0, !PT ;  /* 0xffffffe090037812 */ /* 0x000fe200078ec0ff */
[----:B------:R-:W-:Y:S01]  /*2120*/  VIADD R217, R212, 0x2020 ;  /* 0x00002020d4d97836 */ /* 0x000fe20000000000 */
[----:B------:R-:W5:Y:S01]  /*2130*/  LDSM.16.M88.4 R4, [R215+0x1000] ;  /* 0x00100000d704783b */ /* 0x000f620000000200 */
[----:B------:R-:W-:-:S03]  /*2140*/  SEL R0, R0, 0xfffffff0, !P1 ;  /* 0xfffffff000007807 */ /* 0x000fc60004800000 */
[----:B------:R-:W4:Y:S02]  /*2150*/  LDSM.16.M88.4 R40, [R212+0x2400] ;  /* 0x00240000d428783b */ /* 0x000f240000000200 */
[----:B------:R-:W-:Y:S02]  /*2160*/  IMAD R216, R0, 0x2, R215 ;  /* 0x0000000200d87824 */ /* 0x000fe400078e02d7 */
[----:B---3--:R-:W3:Y:S01]  /*2170*/  LDSM.16.M88.4 R36, [R212+0x2800] ;  /* 0x00280000d424783b */ /* 0x008ee20000000200 */
[----:B------:R-:W-:Y:S02]  /*2180*/  @P0 VIADD R217, R2, 0xffffffe0 ;  /* 0xffffffe002d90836 */ /* 0x000fe40000000000 */
[----:B------:R-:W-:Y:S01]  /*2190*/  IMAD.SHL.U32 R2, R101, 0x2, RZ ;  /* 0x0000000265027824 */ /* 0x000fe200078e00ff */
[----:B--2---:R-:W2:Y:S01]  /*21a0*/  LDSM.16.M88.4 R32, [R212+0x2c00] ;  /* 0x002c0000d420783b */ /* 0x004ea20000000200 */
[C---:B------:R-:W-:Y:S02]  /*21b0*/  VIADD R224, R217.reuse, 0x400 ;  /* 0x00000400d9e07836 */ /* 0x040fe40000000000 */
[C---:B------:R-:W-:Y:S01]  /*21c0*/  VIADD R223, R217.reuse, 0x800 ;  /* 0x00000800d9df7836 */ /* 0x040fe20000000000 */
[----:B------:R-:W2:Y:S01]  /*21d0*/  LDSM.16.M88.4 R28, [R212+0x3000] ;  /* 0x00300000d41c783b */ /* 0x000ea20000000200 */
[----:B------:R-:W-:Y:S01]  /*21e0*/  LOP3.LUT R2, R2, 0x6, RZ, 0xc0, !PT ;  /* 0x0000000602027812 */ /* 0x000fe200078ec0ff */
[----:B------:R-:W-:-:S02]  /*21f0*/  VIADD R222, R217, 0xc00 ;  /* 0x00000c00d9de7836 */ /* 0x000fc40000000000 */
[----:B------:R-:W2:Y:S01]  /*2200*/  LDSM.16.M88.4 R24, [R212+0x3400] ;  /* 0x00340000d418783b */ /* 0x000ea20000000200 */
[----:B------:R-:W-:Y:S02]  /*2210*/  VIADD R221, R217, 0x1000 ;  /* 0x00001000d9dd7836 */ /* 0x000fe40000000000 */
[----:B------:R-:W-:Y:S01]  /*2220*/  IMAD R2, R21, 0x80, R2 ;  /* 0x0000008015027824 */ /* 0x000fe200078e0202 */
[----:B------:R-:W2:Y:S01]  /*2230*/  LDSM.16.M88.4 R44, [R212+0x3800] ;  /* 0x00380000d42c783b */ /* 0x000ea20000000200 */
[C---:B------:R-:W-:Y:S02]  /*2240*/  VIADD R220, R217.reuse, 0x1400 ;  /* 0x00001400d9dc7836 */ /* 0x040fe40000000000 */
[C---:B------:R-:W-:Y:S01]  /*2250*/  VIADD R21, R2.reuse, 0x9 ;  /* 0x0000000902157836 */ /* 0x040fe20000000000 */
[----:B------:R-:W2:Y:S01]  /*2260*/  LDSM.16.M88.4 R48, [R212+0x3c00] ;  /* 0x003c0000d430783b */ /* 0x000ea20000000200 */
[----:B------:R-:W-:Y:S01]  /*2270*/  ISETP.GE.AND P2, PT, R2, R20, PT ;  /* 0x000000140200720c */ /* 0x000fe20003f46270 */
[----:B------:R-:W-:-:S02]  /*2280*/  VIADD R219, R217, 0x1800 ;  /* 0x00001800d9db7836 */ /* 0x000fc40000000000 */
[----:B------:R-:W-:Y:S01]  /*2290*/  LDSM.16.M88.4 R16, [R216] ;  /* 0x00000000d810783b */ /* 0x000fe20000000200 */
[-C--:B------:R-:W-:Y:S01]  /*22a0*/  ISETP.GE.AND P4, PT, R21, R20.reuse, PT ;  /* 0x000000141500720c */ /* 0x080fe20003f86270 */
[----:B------:R-:W-:Y:S02]  /*22b0*/  VIADD R21, R2, 0x10 ;  /* 0x0000001002157836 */ /* 0x000fe40000000000 */
[----:B------:R-:W2:Y:S01]  /*22c0*/  LDSM.16.M88.4 R52, [R217] ;  /* 0x00000000d934783b */ /* 0x000ea20000000200 */
[-C--:B-1----:R-:W-:Y:S01]  /*22d0*/  HMMA.16816.F32 R60, R8, R12.reuse, RZ ;  /* 0x0000000c083c723c */ /* 0x082fe200000018ff */
[----:B------:R-:W-:Y:S01]  /*22e0*/  VIADD R218, R217, 0x1c00 ;  /* 0x00001c00d9da7836 */ /* 0x000fe20000000000 */
[----:B------:R-:W-:Y:S01]  /*22f0*/  ISETP.GE.AND P5, PT, R21, R20, PT ;  /* 0x000000141500720c */ /* 0x000fe20003fa6270 */
[----:B------:R-:W1:Y:S03]  /*2300*/  LDSM.16.M88.4 R56, [R217+0x400] ;  /* 0x00040000d938783b */ /* 0x000e660000000200 */
[C---:B-----5:R-:W-:Y:S01]  /*2310*/  HMMA.16816.F32 R64, R4.reuse, R12, RZ ;  /* 0x0000000c0440723c */ /* 0x060fe200000018ff */
[----:B------:R-:W0:Y:S05]  /*2320*/  LDGDEPBAR ;  /* 0x00000000000079af */ /* 0x000e2a0000000000 */
[-C--:B------:R-:W-:Y:S06]  /*2330*/  HMMA.16816.F32 R72, R4, R14.reuse, RZ ;  /* 0x0000000e0448723c */ /* 0x080fec00000018ff */
[----:B------:R-:W-:Y:S01]  /*2340*/  HMMA.16816.F32 R80, R8, R14, RZ ;  /* 0x0000000e0850723c */ /* 0x000fe200000018ff */
[----:B------:R-:W5:Y:S05]  /*2350*/  LDSM.16.M88.4 R12, [R216+0x1000] ;  /* 0x00100000d80c783b */ /* 0x000f6a0000000200 */
[C---:B----4-:R-:W-:Y:S06]  /*2360*/  HMMA.16816.F32 R68, R4.reuse, R40, RZ ;  /* 0x000000280444723c */ /* 0x050fec00000018ff */
[C---:B---3--:R-:W-:Y:S06]  /*2370*/  HMMA.16816.F32 R84, R4.reuse, R36, RZ ;  /* 0x000000240454723c */ /* 0x048fec00000018ff */
[C---:B--2---:R-:W-:Y:S06]  /*2380*/  HMMA.16816.F32 R104, R4.reuse, R32, RZ ;  /* 0x000000200468723c */ /* 0x044fec00000018ff */
        /* <DEDUP_REMOVED lines=12> */
[C---:B------:R-:W-:Y:S06]  /*2450*/  HMMA.16816.F32 R128, R8.reuse, R24, RZ ;  /* 0x000000180880723c */ /* 0x040fec00000018ff */
[C---:B------:R-:W-:Y:S01]  /*2460*/  HMMA.16816.F32 R160, R8.reuse, R26, RZ ;  /* 0x0000001a08a0723c */ /* 0x040fe200000018ff */
[----:B------:R-:W2:Y:S05]  /*2470*/  LDSM.16.M88.4 R24, [R217+0x800] ;  /* 0x00080000d918783b */ /* 0x000eaa0000000200 */
[C---:B------:R-:W-:Y:S06]  /*2480*/  HMMA.16816.F32 R112, R8.reuse, R28, RZ ;  /* 0x0000001c0870723c */ /* 0x040fec00000018ff */
[----:B------:R-:W-:Y:S06]  /*2490*/  HMMA.16816.F32 R140, R8, R30, RZ ;  /* 0x0000001e088c723c */ /* 0x000fec00000018ff */
[C---:B------:R-:W-:Y:S06]  /*24a0*/  HMMA.16816.F32 R28, R16.reuse, R52, R60 ;  /* 0x00000034101c723c */ /* 0x040fec000000183c */
[----:B-1----:R-:W-:Y:S06]  /*24b0*/  HMMA.16816.F32 R60, R16, R56, R4 ;  /* 0x00000038103c723c */ /* 0x002fec0000001804 */
[----:B------:R-:W-:Y:S01]  /*24c0*/  HMMA.16816.F32 R92, R8, R42, RZ ;  /* 0x0000002a085c723c */ /* 0x000fe200000018ff */
[----:B------:R-:W-:-:S02]  /*24d0*/  IMAD.IADD R5, R101, 0x1, -R3 ;  /* 0x0000000165057824 */ /* 0x000fc400078e0a03 */
[C---:B------:R-:W-:Y:S02]  /*24e0*/  VIADD R4, R2.reuse, 0x1 ;  /* 0x0000000102047836 */ /* 0x040fe40000000000 */
[----:B------:R-:W-:Y:S01]  /*24f0*/  VIADD R3, R2, 0x8 ;  /* 0x0000000802037836 */ /* 0x000fe20000000000 */
[C---:B------:R-:W-:Y:S01]  /*2500*/  HMMA.16816.F32 R76, R8.reuse, R36, RZ ;  /* 0x00000024084c723c */ /* 0x040fe200000018ff */
[----:B------:R-:W-:Y:S01]  /*2510*/  STL [R1+0x64], R5 ;  /* 0x0000640501007387 */ /* 0x000fe20000100800 */
[-C--:B------:R-:W-:Y:S02]  /*2520*/  ISETP.GE.AND P1, PT, R4, R20.reuse, PT ;  /* 0x000000140400720c */ /* 0x080fe40003f26270 */
[----:B------:R-:W-:Y:S01]  /*2530*/  ISETP.GE.AND P0, PT, R3, R20, PT ;  /* 0x000000140300720c */ /* 0x000fe20003f06270 */
[----:B------:R-:W1:Y:S01]  /*2540*/  LDSM.16.M88.4 R4, [R217+0xc00] ;  /* 0x000c0000d904783b */ /* 0x000e620000000200 */
[----:B------:R-:W-:Y:S01]  /*2550*/  HMMA.16816.F32 R108, R8, R38, RZ ;  /* 0x00000026086c723c */ /* 0x000fe200000018ff */
[----:B------:R-:W-:Y:S01]  /*2560*/  VIADD R3, R2, 0x18 ;  /* 0x0000001802037836 */ /* 0x000fe20000000000 */
[----:B------:R-:W-:-:S02]  /*2570*/  FSEL R145, R30, -INF , !P2 ;  /* 0xff8000001e917808 */ /* 0x000fc40005000000 */
[----:B------:R-:W-:Y:S02]  /*2580*/  FSEL R101, R28, -INF , !P2 ;  /* 0xff8000001c657808 */ /* 0x000fe40005000000 */
[C---:B------:R-:W-:Y:S01]  /*2590*/  HMMA.16816.F32 R88, R8.reuse, R32, RZ ;  /* 0x000000200858723c */ /* 0x040fe200000018ff */
[-C--:B------:R-:W-:Y:S01]  /*25a0*/  ISETP.GE.AND P3, PT, R3, R20.reuse, PT ;  /* 0x000000140300720c */ /* 0x080fe20003f66270 */
[C---:B------:R-:W-:Y:S01]  /*25b0*/  VIADD R3, R2.reuse, 0x19 ;  /* 0x0000001902037836 */ /* 0x040fe20000000000 */
[----:B------:R-:W-:Y:S02]  /*25c0*/  FSEL R144, R31, -INF , !P1 ;  /* 0xff8000001f907808 */ /* 0x000fe40004800000 */
[----:B------:R-:W-:Y:S01]  /*25d0*/  P2R R21, PR, RZ, 0x8 ;  /* 0x00000008ff157803 */ /* 0x000fe20000000000 */
[----:B------:R-:W-:Y:S01]  /*25e0*/  HMMA.16816.F32 R124, R8, R34, RZ ;  /* 0x00000022087c723c */ /* 0x000fe200000018ff */
[----:B------:R-:W-:Y:S01]  /*25f0*/  ISETP.GE.AND P6, PT, R3, R20, PT ;  /* 0x000000140300720c */ /* 0x000fe20003fc6270 */
[----:B------:R-:W-:-:S04]  /*2600*/  VIADD R3, R2, 0x20 ;  /* 0x0000002002037836 */ /* 0x000fc80000000000 */
[----:B------:R-:W-:Y:S01]  /*2610*/  HMMA.16816.F32 R148, R8, R44, RZ ;  /* 0x0000002c0894723c */ /* 0x000fe200000018ff */
[----:B------:R-:W-:Y:S01]  /*2620*/  ISETP.GE.AND P3, PT, R3, R20, PT ;  /* 0x000000140300720c */ /* 0x000fe20003f66270 */
[----:B------:R-:W-:-:S04]  /*2630*/  VIADD R3, R2, 0x21 ;  /* 0x0000002102037836 */ /* 0x000fc80000000000 */
[C---:B------:R-:W-:Y:S06]  /*2640*/  HMMA.16816.F32 R184, R8.reuse, R46, RZ ;  /* 0x0000002e08b8723c */ /* 0x040fec00000018ff */
[C---:B------:R-:W-:Y:S06]  /*2650*/  HMMA.16816.F32 R164, R8.reuse, R48, RZ ;  /* 0x0000003008a4723c */ /* 0x040fec00000018ff */
[----:B------:R-:W-:Y:S06]  /*2660*/  HMMA.16816.F32 R192, R8, R50, RZ ;  /* 0x0000003208c0723c */ /* 0x000fec00000018ff */
[C---:B-----5:R-:W-:Y:S06]  /*2670*/  HMMA.16816.F32 R8, R12.reuse, R52, R64 ;  /* 0x000000340c08723c */ /* 0x060fec0000001840 */
[----:B------:R-:W-:Y:S01]  /*2680*/  HMMA.16816.F32 R44, R12, R56, R68 ;  /* 0x000000380c2c723c */ /* 0x000fe20000001844 */
[----:B------:R-:W-:-:S05]  /*2690*/  VIADD R52, R2, 0x11 ;  /* 0x0000001102347836 */ /* 0x000fca0000000000 */
[-C--:B------:R-:W-:Y:S06]  /*26a0*/  HMMA.16816.F32 R40, R12, R54.reuse, R72 ;  /* 0x000000360c28723c */ /* 0x080fec0000001848 */
[----:B------:R-:W-:Y:S06]  /*26b0*/  HMMA.16816.F32 R36, R16, R54, R80 ;  /* 0x000000361024723c */ /* 0x000fec0000001850 */
[----:B--2---:R-:W-:Y:S01]  /*26c0*/  HMMA.16816.F32 R64, R12, R24, R84 ;  /* 0x000000180c40723c */ /* 0x004fe20000001854 */
[----:B------:R-:W-:-:S02]  /*26d0*/  FSEL R190, R10, -INF , !P2 ;  /* 0xff8000000abe7808 */ /* 0x000fc40005000000 */
[----:B------:R-:W-:Y:S02]  /*26e0*/  FSEL R179, R8, -INF , !P2 ;  /* 0xff80000008b37808 */ /* 0x000fe40005000000 */
[----:B------:R-:W-:Y:S01]  /*26f0*/  ISETP.GE.AND P2, PT, R3, R20, PT ;  /* 0x000000140300720c */ /* 0x000fe20003f46270 */
[-C--:B------:R-:W-:Y:S01]  /*2700*/  HMMA.16816.F32 R48, R12, R58.reuse, R96 ;  /* 0x0000003a0c30723c */ /* 0x080fe20000001860 */
[----:B------:R-:W-:Y:S01]  /*2710*/  FSEL R87, R29, -INF , !P1 ;  /* 0xff8000001d577808 */ /* 0x000fe20004800000 */
[----:B------:R-:W-:Y:S01]  /*2720*/  VIADD R3, R2, 0x28 ;  /* 0x0000002802037836 */ /* 0x000fe20000000000 */
[----:B------:R-:W2:Y:S01]  /*2730*/  LDSM.16.M88.4 R28, [R217+0x1000] ;  /* 0x00100000d91c783b */ /* 0x000ea20000000200 */
[----:B------:R-:W-:Y:S02]  /*2740*/  FSEL R188, R11, -INF , !P1 ;  /* 0xff8000000bbc7808 */ /* 0x000fe40004800000 */
[----:B------:R-:W-:Y:S01]  /*2750*/  HMMA.16816.F32 R32, R16, R58, R92 ;  /* 0x0000003a1020723c */ /* 0x000fe2000000185c */
[----:B------:R-:W-:-:S02]  /*2760*/  FSEL R177, R9, -INF , !P1 ;  /* 0xff80000009b17808 */ /* 0x000fc40004800000 */
[----:B------:R-:W-:Y:S01]  /*2770*/  ISETP.GE.AND P1, PT, R3, R20, PT ;  /* 0x000000140300720c */ /* 0x000fe20003f26270 */
[----:B------:R-:W-:Y:S01]  /*2780*/  VIADD R3, R2, 0x29 ;  /* 0x0000002902037836 */ /* 0x000fe20000000000 */
[----:B------:R-:W-:Y:S01]  /*2790*/  FSEL R97, R62, -INF , !P5 ;  /* 0xff8000003e617808 */ /* 0x000fe20006800000 */
[C---:B------:R-:W-:Y:S01]  /*27a0*/  HMMA.16816.F32 R76, R16.reuse, R24, R76 ;  /* 0x00000018104c723c */ /* 0x040fe2000000184c */
[----:B------:R-:W-:Y:S01]  /*27b0*/  FSEL R182, R46, -INF , !P5 ;  /* 0xff8000002eb67808 */ /* 0x000fe20006800000 */
[----:B------:R-:W3:Y:S01]  /*27c0*/  LDSM.16.M88.4 R8, [R217+0x1400] ;  /* 0x00140000d908783b */ /* 0x000ee20000000200 */
[----:B------:R-:W-:Y:S02]  /*27d0*/  FSEL R147, R44, -INF , !P5 ;  /* 0xff8000002c937808 */ /* 0x000fe40006800000 */
[----:B------:R-:W-:Y:S01]  /*27e0*/  FSEL R84, R60, -INF , !P5 ;  /* 0xff8000003c547808 */ /* 0x000fe20006800000 */
[----:B-1----:R-:W-:Y:S01]  /*27f0*/  HMMA.16816.F32 R72, R16, R4, R88 ;  /* 0x000000041048723c */ /* 0x002fe20000001858 */
[----:B------:R-:W-:-:S02]  /*2800*/  FSEL R191, R42, -INF , !P0 ;  /* 0xff8000002abf7808 */ /* 0x000fc40004000000 */
[----:B------:R-:W-:Y:S02]  /*2810*/  FSEL R178, R40, -INF , !P0 ;  /* 0xff80000028b27808 */ /* 0x000fe40004000000 */
[----:B------:R-:W-:Y:S01]  /*2820*/  FSEL R99, R38, -INF , !P0 ;  /* 0xff80000026637808 */ /* 0x000fe20004000000 */
[----:B------:R-:W-:Y:S01]  /*2830*/  HMMA.16816.F32 R56, R12, R4, R104 ;  /* 0x000000040c38723c */ /* 0x000fe20000001868 */
[----:B------:R-:W-:Y:S02]  /*2840*/  FSEL R86, R36, -INF , !P0 ;  /* 0xff80000024567808 */ /* 0x000fe40004000000 */
[-C--:B------:R-:W-:Y:S02]  /*2850*/  ISETP.GE.AND P5, PT, R52, R20.reuse, PT ;  /* 0x000000143400720c */ /* 0x080fe40003fa6270 */
[----:B------:R-:W-:Y:S01]  /*2860*/  ISETP.GE.AND P0, PT, R3, R20, PT ;  /* 0x000000140300720c */ /* 0x000fe20003f06270 */
[C---:B------:R-:W-:Y:S01]  /*2870*/  VIADD R3, R2.reuse, 0x30 ;  /* 0x0000003002037836 */ /* 0x040fe20000000000 */
[----:B------:R-:W-:Y:S01]  /*2880*/  FSEL R98, R39, -INF , !P4 ;  /* 0xff80000027627808 */ /* 0x000fe20006000000 */
[C---:B------:R-:W-:Y:S01]  /*2890*/  VIADD R4, R2.reuse, 0x39 ;  /* 0x0000003902047836 */ /* 0x040fe20000000000 */
[----:B------:R-:W-:Y:S01]  /*28a0*/  FSEL R85, R37, -INF , !P4 ;  /* 0xff80000025557808 */ /* 0x000fe20006000000 */
[----:B------:R-:W-:Y:S01]  /*28b0*/  VIADD R5, R2, 0x31 ;  /* 0x0000003102057836 */ /* 0x000fe20000000000 */
[----:B------:R-:W-:Y:S01]  /*28c0*/  FSEL R181, R47, -INF , !P5 ;  /* 0xff8000002fb57808 */ /* 0x000fe20006800000 */
[----:B------:R-:W-:Y:S01]  /*28d0*/  HMMA.16816.F32 R36, R16, R26, R108 ;  /* 0x0000001a1024723c */ /* 0x000fe2000000186c */
[----:B------:R-:W-:-:S02]  /*28e0*/  FSEL R146, R45, -INF , !P5 ;  /* 0xff8000002d927808 */ /* 0x000fc40006800000 */
[----:B------:R-:W-:Y:S02]  /*28f0*/  FSEL R96, R63, -INF , !P5 ;  /* 0xff8000003f607808 */ /* 0x000fe40006800000 */
[----:B------:R-:W-:Y:S01]  /*2900*/  FSEL R83, R61, -INF , !P5 ;  /* 0xff8000003d537808 */ /* 0x000fe20006800000 */
[C---:B------:R-:W-:Y:S01]  /*2910*/  HMMA.16816.F32 R44, R12.reuse, R26, R116 ;  /* 0x0000001a0c2c723c */ /* 0x040fe20000001874 */
[----:B------:R-:W-:Y:S01]  /*2920*/  FSEL R189, R43, -INF , !P4 ;  /* 0xff8000002bbd7808 */ /* 0x000fe20006000000 */
[----:B------:R-:W1:Y:S01]  /*2930*/  LDSM.16.M88.4 R24, [R217+0x1800] ;  /* 0x00180000d918783b */ /* 0x000e620000000200 */
[----:B------:R-:W-:Y:S02]  /*2940*/  FSEL R176, R41, -INF , !P4 ;  /* 0xff80000029b07808 */ /* 0x000fe40006000000 */
[----:B------:R-:W-:Y:S01]  /*2950*/  ISETP.GE.AND P5, PT, R3, R20, PT ;  /* 0x000000140300720c */ /* 0x000fe20003fa6270 */
[----:B------:R-:W-:Y:S01]  /*2960*/  VIADD R3, R2, 0x38 ;  /* 0x0000003802037836 */ /* 0x000fe20000000000 */
[----:B------:R-:W-:Y:S01]  /*2970*/  ISETP.NE.AND P4, PT, R21, RZ, PT ;  /* 0x000000ff1500720c */ /* 0x000fe20003f85270 */
[----:B--2---:R-:W-:Y:S01]  /*2980*/  HMMA.16816.F32 R52, R12, R28, R120 ;  /* 0x0000001c0c34723c */ /* 0x004fe20000001878 */
[----:B------:R-:W-:-:S02]  /*2990*/  FSEL R183, R51, -INF , !P6 ;  /* 0xff80000033b77808 */ /* 0x000fc40007000000 */
[----:B------:R-:W-:Y:S02]  /*29a0*/  FSEL R116, R49, -INF , !P6 ;  /* 0xff80000031747808 */ /* 0x000fe40007000000 */
[----:B------:R-:W-:Y:S01]  /*29b0*/  FSEL R94, R35, -INF , !P6 ;  /* 0xff800000235e7808 */ /* 0x000fe20007000000 */
[C---:B------:R-:W-:Y:S01]  /*29c0*/  HMMA.16816.F32 R68, R16.reuse, R28, R112 ;  /* 0x0000001c1044723c */ /* 0x040fe20000001870 */
[----:B------:R-:W-:Y:S02]  /*29d0*/  FSEL R81, R33, -INF , !P6 ;  /* 0xff80000021517808 */ /* 0x000fe40007000000 */
[----:B------:R-:W-:Y:S02]  /*29e0*/  FSEL R180, R50, -INF , !P4 ;  /* 0xff80000032b47808 */ /* 0x000fe40006000000 */
[----:B------:R-:W-:Y:S01]  /*29f0*/  FSEL R117, R48, -INF , !P4 ;  /* 0xff80000030757808 */ /* 0x000fe20006000000 */
[----:B------:R-:W-:Y:S01]  /*2a00*/  HMMA.16816.F32 R40, R16, R6, R124 ;  /* 0x000000061028723c */ /* 0x000fe2000000187c */
[----:B------:R-:W-:-:S02]  /*2a10*/  FSEL R95, R34, -INF , !P4 ;  /* 0xff800000225f7808 */ /* 0x000fc40006000000 */
[----:B------:R-:W-:Y:S02]  /*2a20*/  FSEL R82, R32, -INF , !P4 ;  /* 0xff80000020527808 */ /* 0x000fe40006000000 */
[-C--:B------:R-:W-:Y:S01]  /*2a30*/  ISETP.GE.AND P6, PT, R4, R20.reuse, PT ;  /* 0x000000140400720c */ /* 0x080fe20003fc6270 */
[----:B------:R-:W-:Y:S01]  /*2a40*/  VIADD R4, R2, 0x40 ;  /* 0x0000004002047836 */ /* 0x000fe20000000000 */
[-C--:B------:R-:W-:Y:S01]  /*2a50*/  ISETP.GE.AND P4, PT, R3, R20.reuse, PT ;  /* 0x000000140300720c */ /* 0x080fe20003f86270 */
[C---:B------:R-:W-:Y:S01]  /*2a60*/  HMMA.16816.F32 R48, R12.reuse, R6, R132 ;  /* 0x000000060c30723c */ /* 0x040fe20000001884 */
[----:B------:R-:W-:Y:S02]  /*2a70*/  FSEL R93, R78, -INF , !P3 ;  /* 0xff8000004e5d7808 */ /* 0x000fe40005800000 */
[----:B------:R-:W-:Y:S02]  /*2a80*/  P2R R3, PR, RZ, 0x10 ;  /* 0x00000010ff037803 */ /* 0x000fe40000000000 */
[----:B------:R-:W-:Y:S01]  /*2a90*/  ISETP.GE.AND P4, PT, R4, R20, PT ;  /* 0x000000140400720c */ /* 0x000fe20003f86270 */
[----:B------:R-:W-:Y:S01]  /*2aa0*/  VIADD R4, R2, 0x41 ;  /* 0x0000004102047836 */ /* 0x000fe20000000000 */
[----:B------:R-:W-:Y:S01]  /*2ab0*/  FSEL R200, R66, -INF , !P3 ;  /* 0xff80000042c87808 */ /* 0x000fe20005800000 */
[----:B------:R-:W-:Y:S01]  /*2ac0*/  HMMA.16816.F32 R32, R12, R30, R156 ;  /* 0x0000001e0c20723c */ /* 0x000fe2000000189c */
[----:B------:R-:W-:-:S02]  /*2ad0*/  FSEL R110, R64, -INF , !P3 ;  /* 0xff800000406e7808 */ /* 0x000fc40005800000 */
[----:B------:R-:W-:Y:S02]  /*2ae0*/  FSEL R80, R76, -INF , !P3 ;  /* 0xff8000004c507808 */ /* 0x000fe40005800000 */
[----:B------:R-:W-:Y:S01]  /*2af0*/  ISETP.GE.AND P3, PT, R4, R20, PT ;  /* 0x000000140400720c */ /* 0x000fe20003f66270 */
[----:B------:R-:W-:Y:S01]  /*2b00*/  VIADD R4, R2, 0x48 ;  /* 0x0000004802047836 */ /* 0x000fe20000000000 */
[----:B------:R-:W-:Y:S01]  /*2b10*/  FSEL R78, R77, -INF , !P2 ;  /* 0xff8000004d4e7808 */ /* 0x000fe20005000000 */
[----:B------:R-:W-:Y:S01]  /*2b20*/  HMMA.16816.F32 R28, R16, R30, R140 ;  /* 0x0000001e101c723c */ /* 0x000fe2000000188c */
[----:B------:R-:W-:Y:S02]  /*2b30*/  FSEL R122, R46, -INF , !P1 ;  /* 0xff8000002e7a7808 */ /* 0x000fe40004800000 */
[----:B------:R-:W-:Y:S02]  /*2b40*/  FSEL R107, R44, -INF , !P1 ;  /* 0xff8000002c6b7808 */ /* 0x000fe40004800000 */
[----:B------:R-:W-:Y:S01]  /*2b50*/  FSEL R91, R38, -INF , !P1 ;  /* 0xff800000265b7808 */ /* 0x000fe20004800000 */
[----:B---3--:R-:W-:Y:S01]  /*2b60*/  HMMA.16816.F32 R60, R12, R8, R152 ;  /* 0x000000080c3c723c */ /* 0x008fe20000001898 */
[----:B------:R-:W-:-:S02]  /*2b70*/  FSEL R77, R36, -INF , !P1 ;  /* 0xff800000244d7808 */ /* 0x000fc40004800000 */
[----:B------:R-:W-:Y:S01]  /*2b80*/  ISETP.GE.AND P1, PT, R4, R20, PT ;  /* 0x000000140400720c */ /* 0x000fe20003f26270 */
[----:B------:R-:W-:Y:S01]  /*2b90*/  VIADD R4, R2, 0x49 ;  /* 0x0000004902047836 */ /* 0x000fe20000000000 */
[----:B------:R-:W-:Y:S02]  /*2ba0*/  FSEL R123, R67, -INF , !P2 ;  /* 0xff800000437b7808 */ /* 0x000fe40005000000 */
[----:B------:R-:W-:Y:S02]  /*2bb0*/  FSEL R108, R65, -INF , !P2 ;  /* 0xff800000416c7808 */ /* 0x000fe40005000000 */
[----:B------:R-:W-:Y:S01]  /*2bc0*/  FSEL R92, R79, -INF , !P2 ;  /* 0xff8000004f5c7808 */ /* 0x000fe20005000000 */
[----:B------:R-:W-:Y:S01]  /*2bd0*/  HMMA.16816.F32 R64, R16, R8, R128 ;  /* 0x000000081040723c */ /* 0x000fe20000001880 */
[----:B------:R-:W-:Y:S02]  /*2be0*/  FSEL R124, R47, -INF , !P0 ;  /* 0xff8000002f7c7808 */ /* 0x000fe40004000000 */
[----:B------:R-:W-:-:S02]  /*2bf0*/  FSEL R106, R45, -INF , !P0 ;  /* 0xff8000002d6a7808 */ /* 0x000fc40004000000 */
[----:B------:R-:W-:Y:S01]  /*2c00*/  FSEL R90, R39, -INF , !P0 ;  /* 0xff800000275a7808 */ /* 0x000fe20004000000 */
[----:B-1----:R-:W-:Y:S01]  /*2c10*/  HMMA.16816.F32 R44, R12, R24, R168 ;  /* 0x000000180c2c723c */ /* 0x002fe200000018a8 */
[----:B------:R-:W-:Y:S01]  /*2c20*/  FSEL R76, R37, -INF , !P0 ;  /* 0xff800000254c7808 */ /* 0x000fe20004000000 */
[----:B------:R-:W-:Y:S01]  /*2c30*/  VIADD R8, R2, 0x51 ;  /* 0x0000005102087836 */ /* 0x000fe20000000000 */
[-C--:B------:R-:W-:Y:S02]  /*2c40*/  ISETP.GE.AND P2, PT, R5, R20.reuse, PT ;  /* 0x000000140500720c */ /* 0x080fe40003f46270 */
[----:B------:R-:W-:Y:S01]  /*2c50*/  ISETP.GE.AND P0, PT, R4, R20, PT ;  /* 0x000000140400720c */ /* 0x000fe20003f06270 */
[----:B------:R-:W-:Y:S01]  /*2c60*/  HMMA.16816.F32 R36, R16, R10, R160 ;  /* 0x0000000a1024723c */ /* 0x000fe200000018a0 */
[----:B------:R-:W1:Y:S01]  /*2c70*/  LDSM.16.M88.4 R4, [R217+0x1c00] ;  /* 0x001c0000d904783b */ /* 0x000e620000000200 */
[----:B------:R-:W-:Y:S01]  /*2c80*/  FSEL R89, R74, -INF , !P5 ;  /* 0xff8000004a597808 */ /* 0x000fe20006800000 */
[----:B------:R-:W-:-:S04]  /*2c90*/  DEPBAR.LE SB0, 0x0 ;  /* 0x000080000000791a */ /* 0x000fc80000000000 */
[----:B------:R-:W-:Y:S02]  /*2ca0*/  FSEL R133, R58, -INF , !P5 ;  /* 0xff8000003a857808 */ /* 0x000fe40006800000 */
[----:B------:R-:W-:Y:S01]  /*2cb0*/  FSEL R104, R56, -INF , !P5 ;  /* 0xff80000038687808 */ /* 0x000fe20006800000 */
[----:B------:R-:W-:Y:S01]  /*2cc0*/  VIADD R56, R2, 0x58 ;  /* 0x0000005802387836 */ /* 0x000fe20000000000 */
[----:B------:R-:W-:Y:S02]  /*2cd0*/  FSEL R74, R72, -INF , !P5 ;  /* 0xff800000484a7808 */ /* 0x000fe40006800000 */
[----:B------:R-:W-:Y:S01]  /*2ce0*/  ISETP.NE.AND P5, PT, R3, RZ, PT ;  /* 0x000000ff0300720c */ /* 0x000fe20003fa5270 */
[----:B------:R-:W-:Y:S01]  /*2cf0*/  VIADD R3, R2, 0x50 ;  /* 0x0000005002037836 */ /* 0x000fe20000000000 */
[----:B------:R-:W-:Y:S02]  /*2d00*/  FSEL R131, R59, -INF , !P2 ;  /* 0xff8000003b837808 */ /* 0x000fe40005000000 */
[----:B------:R-:W-:-:S02]  /*2d10*/  FSEL R105, R57, -INF , !P2 ;  /* 0xff80000039697808 */ /* 0x000fc40005000000 */
[----:B------:R-:W-:Y:S02]  /*2d20*/  FSEL R88, R75, -INF , !P2 ;  /* 0xff8000004b587808 */ /* 0x000fe40005000000 */
[----:B------:R-:W-:Y:S02]  /*2d30*/  FSEL R73, R73, -INF , !P2 ;  /* 0xff80000049497808 */ /* 0x000fe40005000000 */
[----:B------:R-:W-:Y:S01]  /*2d40*/  ISETP.GE.AND P2, PT, R3, R20, PT ;  /* 0x000000140300720c */ /* 0x000fe20003f46270 */
        /* <DEDUP_REMOVED lines=8> */
[----:B------:R-:W-:Y:S02]  /*2dd0*/  FSEL R72, R40, -INF , !P5 ;  /* 0xff80000028487808 */ /* 0x000fe40006800000 */
[----:B------:R-:W-:Y:S02]  /*2de0*/  FSEL R75, R43, -INF , !P6 ;  /* 0xff8000002b4b7808 */ /* 0x000fe40007000000 */
[----:B------:R-:W-:-:S02]  /*2df0*/  FSEL R59, R41, -INF , !P6 ;  /* 0xff800000293b7808 */ /* 0x000fc40007000000 */
[----:B------:R-:W-:Y:S01]  /*2e00*/  FSEL R132, R51, -INF , !P6 ;  /* 0xff80000033847808 */ /* 0x000fe20007000000 */
[----:B------:R-:W-:Y:S01]  /*2e10*/  HMMA.16816.F32 R40, R12, R10, R172 ;  /* 0x0000000a0c28723c */ /* 0x000fe200000018ac */
[----:B------:R-:W-:Y:S02]  /*2e20*/  FSEL R109, R49, -INF , !P6 ;  /* 0xff800000316d7808 */ /* 0x000fe40007000000 */
[----:B------:R-:W-:Y:S02]  /*2e30*/  FSEL R130, R50, -INF , !P5 ;  /* 0xff80000032827808 */ /* 0x000fe40006800000 */
[----:B------:R-:W-:Y:S02]  /*2e40*/  FSEL R112, R48, -INF , !P5 ;  /* 0xff80000030707808 */ /* 0x000fe40006800000 */
[----:B------:R-:W-:Y:S01]  /*2e50*/  ISETP.GE.AND P6, PT, R3, R20, PT ;  /* 0x000000140300720c */ /* 0x000fe20003fc6270 */
[----:B------:R-:W-:Y:S01]  /*2e60*/  HMMA.16816.F32 R48, R16, R24, R148 ;  /* 0x000000181030723c */ /* 0x000fe20000001894 */
[----:B------:R-:W-:Y:S01]  /*2e70*/  VIADD R3, R2, 0x61 ;  /* 0x0000006102037836 */ /* 0x000fe20000000000 */
[----:B------:R-:W-:-:S02]  /*2e80*/  P2R R21, PR, RZ, 0x10 ;  /* 0x00000010ff157803 */ /* 0x000fc40000000000 */
[----:B------:R-:W-:Y:S02]  /*2e90*/  FSEL R134, R34, -INF , !P1 ;  /* 0xff80000022867808 */ /* 0x000fe40004800000 */
[----:B------:R-:W-:Y:S01]  /*2ea0*/  ISETP.GE.AND P5, PT, R3, R20, PT ;  /* 0x000000140300720c */ /* 0x000fe20003fa6270 */
[----:B------:R-:W-:Y:S01]  /*2eb0*/  VIADD R3, R2, 0x70 ;  /* 0x0000007002037836 */ /* 0x000fe20000000000 */
[----:B------:R-:W-:Y:S02]  /*2ec0*/  FSEL R113, R32, -INF , !P1 ;  /* 0xff80000020717808 */ /* 0x000fe40004800000 */
[----:B------:R-:W-:Y:S02]  /*2ed0*/  FSEL R152, R35, -INF , !P0 ;  /* 0xff80000023987808 */ /* 0x000fe40004000000 */
[----:B------:R-:W-:Y:S02]  /*2ee0*/  FSEL R115, R33, -INF , !P0 ;  /* 0xff80000021737808 */ /* 0x000fe40004000000 */
[----:B------:R-:W-:Y:S01]  /*2ef0*/  FSEL R68, R31, -INF , !P0 ;  /* 0xff8000001f447808 */ /* 0x000fe20004000000 */
[----:B-1----:R-:W-:Y:S01]  /*2f00*/  HMMA.16816.F32 R32, R16, R4, R164 ;  /* 0x000000041020723c */ /* 0x002fe200000018a4 */
[----:B------:R-:W-:-:S02]  /*2f10*/  FSEL R54, R29, -INF , !P0 ;  /* 0xff8000001d367808 */ /* 0x000fc40004000000 */
[-C--:B------:R-:W-:Y:S02]  /*2f20*/  ISETP.GE.AND P4, PT, R8, R20.reuse, PT ;  /* 0x000000140800720c */ /* 0x080fe40003f86270 */
[----:B------:R-:W-:Y:S01]  /*2f30*/  FSEL R135, R55, -INF , !P3 ;  /* 0xff80000037877808 */ /* 0x000fe20005800000 */
[----:B------:R-:W-:Y:S01]  /*2f40*/  HMMA.16816.F32 R8, R12, R4, R196 ;  /* 0x000000040c08723c */ /* 0x000fe200000018c4 */
[----:B------:R-:W-:Y:S02]  /*2f50*/  FSEL R57, R69, -INF , !P3 ;  /* 0xff80000045397808 */ /* 0x000fe40005800000 */
[----:B------:R-:W-:Y:S01]  /*2f60*/  ISETP.GE.AND P0, PT, R3, R20, PT ;  /* 0x000000140300720c */ /* 0x000fe20003f06270 */
[----:B------:R-:W-:Y:S01]  /*2f70*/  VIADD R3, R2, 0x71 ;  /* 0x0000007102037836 */ /* 0x000fe20000000000 */
[----:B------:R-:W-:Y:S02]  /*2f80*/  FSEL R69, R30, -INF , !P1 ;  /* 0xff8000001e457808 */ /* 0x000fe40004800000 */
[----:B------:R-:W-:-:S02]  /*2f90*/  FSEL R55, R28, -INF , !P1 ;  /* 0xff8000001c377808 */ /* 0x000fc40004800000 */
[-C--:B------:R-:W-:Y:S01]  /*2fa0*/  HMMA.16816.F32 R28, R12, R26.reuse, R204 ;  /* 0x0000001a0c1c723c */ /* 0x080fe200000018cc */
[----:B------:R-:W-:Y:S02]  /*2fb0*/  FSEL R114, R53, -INF , !P3 ;  /* 0xff80000035727808 */ /* 0x000fe40005800000 */
[----:B------:R-:W-:Y:S02]  /*2fc0*/  FSEL R66, R66, -INF , !P2 ;  /* 0xff80000042427808 */ /* 0x000fe40005000000 */
[----:B------:R-:W-:Y:S01]  /*2fd0*/  FSEL R157, R62, -INF , !P2 ;  /* 0xff8000003e9d7808 */ /* 0x000fe20005000000 */
[C---:B------:R-:W-:Y:S01]  /*2fe0*/  HMMA.16816.F32 R24, R16.reuse, R26, R184 ;  /* 0x0000001a1018723c */ /* 0x040fe200000018b8 */
[----:B------:R-:W-:Y:S02]  /*2ff0*/  FSEL R119, R60, -INF , !P2 ;  /* 0xff8000003c777808 */ /* 0x000fe40005000000 */
[----:B------:R-:W-:Y:S02]  /*3000*/  FSEL R53, R64, -INF , !P2 ;  /* 0xff80000040357808 */ /* 0x000fe40005000000 */
[----:B------:R-:W-:Y:S01]  /*3010*/  FSEL R71, R71, -INF , !P3 ;  /* 0xff80000047477808 */ /* 0x000fe20005800000 */
[----:B------:R-:W-:Y:S01]  /*3020*/  HMMA.16816.F32 R16, R16, R6, R192 ;  /* 0x000000061010723c */ /* 0x000fe200000018c0 */
[-C--:B------:R-:W-:Y:S01]  /*3030*/  ISETP.GE.AND P2, PT, R3, R20.reuse, PT ;  /* 0x000000140300720c */ /* 0x080fe20003f46270 */
[----:B------:R-:W-:Y:S01]  /*3040*/  VIADD R3, R2, 0x68 ;  /* 0x0000006802037836 */ /* 0x000fe20000000000 */
[----:B------:R-:W-:-:S02]  /*3050*/  ISETP.GE.AND P3, PT, R56, R20, PT ;  /* 0x000000143800720c */ /* 0x000fc40003f66270 */
[----:B------:R-:W-:Y:S01]  /*3060*/  FSEL R155, R63, -INF , !P4 ;  /* 0xff8000003f9b7808 */ /* 0x000fe20006000000 */
[----:B------:R-:W-:Y:S01]  /*3070*/  HMMA.16816.F32 R12, R12, R6, R208 ;  /* 0x000000060c0c723c */ /* 0x000fe200000018d0 */
[----:B------:R-:W-:Y:S02]  /*3080*/  FSEL R118, R61, -INF , !P4 ;  /* 0xff8000003d767808 */ /* 0x000fe40006000000 */
[----:B------:R-:W-:Y:S02]  /*3090*/  FSEL R60, R67, -INF , !P4 ;  /* 0xff800000433c7808 */ /* 0x000fe40006000000 */
[----:B------:R-:W-:Y:S02]  /*30a0*/  FSEL R52, R65, -INF , !P4 ;  /* 0xff80000041347808 */ /* 0x000fe40006000000 */
[----:B------:R-:W-:Y:S02]  /*30b0*/  FSEL R121, R40, -INF , !P3 ;  /* 0xff80000028797808 */ /* 0x000fe40005800000 */
[----:B------:R-:W-:Y:S01]  /*30c0*/  ISETP.GE.AND P4, PT, R3, R20, PT ;  /* 0x000000140300720c */ /* 0x000fe20003f86270 */
[----:B------:R-:W-:Y:S01]  /*30d0*/  VIADD R3, R2, 0x69 ;  /* 0x0000006902037836 */ /* 0x000fe20000000000 */
[----:B------:R-:W-:-:S02]  /*30e0*/  FSEL R154, R42, -INF , !P3 ;  /* 0xff8000002a9a7808 */ /* 0x000fc40005800000 */
[----:B------:R-:W-:Y:S02]  /*30f0*/  FSEL R40, R36, -INF , !P3 ;  /* 0xff80000024287808 */ /* 0x000fe40005800000 */
[----:B------:R-:W-:Y:S02]  /*3100*/  FSEL R160, R47, -INF , !P5 ;  /* 0xff8000002fa07808 */ /* 0x000fe40006800000 */
[----:B------:R-:W-:Y:S02]  /*3110*/  FSEL R126, R45, -INF , !P5 ;  /* 0xff8000002d7e7808 */ /* 0x000fe40006800000 */
[----:B------:R-:W-:Y:S02]  /*3120*/  FSEL R42, R51, -INF , !P5 ;  /* 0xff800000332a7808 */ /* 0x000fe40006800000 */
[----:B------:R-:W-:Y:S02]  /*3130*/  FSEL R36, R49, -INF , !P5 ;  /* 0xff80000031247808 */ /* 0x000fe40006800000 */
[----:B------:R-:W-:-:S02]  /*3140*/  ISETP.GE.AND P5, PT, R20, 0x81, PT ;  /* 0x000000811400780c */ /* 0x000fc40003fa6270 */
[----:B------:R-:W-:Y:S02]  /*3150*/  FSEL R56, R38, -INF , !P3 ;  /* 0xff80000026387808 */ /* 0x000fe40005800000 */
[----:B------:R-:W-:Y:S01]  /*3160*/  ISETP.GE.AND P3, PT, R3, R20, PT ;  /* 0x000000140300720c */ /* 0x000fe20003f66270 */
[----:B------:R-:W-:Y:S01]  /*3170*/  VIADD R3, R2, 0x78 ;  /* 0x0000007802037836 */ /* 0x000fe20000000000 */
[----:B------:R-:W-:Y:S01]  /*3180*/  FSEL R50, R50, -INF , !P6 ;  /* 0xff80000032327808 */ /* 0x000fe20007000000 */
[----:B------:R-:W-:Y:S01]  /*3190*/  VIADD R2, R2, 0x79 ;  /* 0x0000007902027836 */ /* 0x000fe20000000000 */
[----:B------:R-:W-:Y:S02]  /*31a0*/  FSEL R162, R46, -INF , !P6 ;  /* 0xff8000002ea27808 */ /* 0x000fe40007000000 */
[----:B------:R-:W-:Y:S02]  /*31b0*/  FSEL R125, R44, -INF , !P6 ;  /* 0xff8000002c7d7808 */ /* 0x000fe40007000000 */
[----:B------:R-:W-:-:S02]  /*31c0*/  FSEL R38, R48, -INF , !P6 ;  /* 0xff80000030267808 */ /* 0x000fc40007000000 */
[----:B------:R-:W-:Y:S02]  /*31d0*/  ISETP.NE.AND P6, PT, R21, RZ, PT ;  /* 0x000000ff1500720c */ /* 0x000fe40003fc5270 */
[----:B------:R-:W-:Y:S01]  /*31e0*/  ISETP.GE.AND P1, PT, R3, R20, PT ;  /* 0x000000140300720c */ /* 0x000fe20003f26270 */
[----:B------:R-:W-:Y:S01]  /*31f0*/  IMAD R3, R139, 0x20, R136 ;  /* 0x000000208b037824 */ /* 0x000fe200078e0288 */
[----:B------:R-:W-:Y:S02]  /*3200*/  FSEL R34, R34, -INF , !P0 ;  /* 0xff80000022227808 */ /* 0x000fe40004000000 */
[----:B------:R-:W-:Y:S02]  /*3210*/  FSEL R166, R10, -INF , !P0 ;  /* 0xff8000000aa67808 */ /* 0x000fe40004000000 */
[----:B------:R-:W-:Y:S02]  /*3220*/  FSEL R156, R8, -INF , !P0 ;  /* 0xff800000089c7808 */ /* 0x000fe40004000000 */
[----:B------:R-:W-:-:S02]  /*3230*/  FSEL R21, R32, -INF , !P0 ;  /* 0xff80000020157808 */ /* 0x000fc40004000000 */
[----:B------:R-:W-:Y:S01]  /*3240*/  ISETP.GE.AND P0, PT, R2, R20, PT ;  /* 0x000000140200720c */ /* 0x000fe20003f06270 */
[----:B------:R-:W-:Y:S01]  /*3250*/  IMAD.IADD R2, R137, 0x1, R3 ;  /* 0x0000000189027824 */ /* 0x000fe200078e0203 */
[----:B------:R-:W-:Y:S02]  /*3260*/  FSEL R169, R18, -INF , !P1 ;  /* 0xff80000012a97808 */ /* 0x000fe40004800000 */
[----:B------:R-:W-:Y:S02]  /*3270*/  FSEL R165, R11, -INF , !P2 ;  /* 0xff8000000ba57808 */ /* 0x000fe40005000000 */
        /* <DEDUP_REMOVED lines=21> */
[----:B------:R-:W-:Y:S01]  /*33d0*/  FSEL R18, R17, -INF , !P0 ;  /* 0xff80000011127808 */ /* 0x000fe20004000000 */
[----:B------:R-:W-:Y:S06]  /*33e0*/  BAR.SYNC.DEFER_BLOCKING 0x0 ;  /* 0x0000000000007b1d */ /* 0x000fec0000010000 */
[----:B------:R-:W-:Y:S05]  /*33f0*/  @!P5 BRA `(.L_x_72) ;  /* 0x0000000000d8d947 */ /* 0x000fea0003800000 */
[----:B------:R-:W-:Y:S01]  /*3400*/  ULDC UR5, c[0x0][0x2d0] ;  /* 0x0000b40000057ab9 */ /* 0x000fe20000000800 */
[----:B------:R-:W-:Y:S01]  /*3410*/  LEA.HI.SX32 R4, R226, 0xfffffffe, 0x19 ;  /* 0xfffffffee2047811 */ /* 0x000fe200078fcaff */
[----:B------:R-:W-:Y:S01]  /*3420*/  BSSY B0, `(.L_x_73) ;  /* 0x0000032000007945 */ /* 0x000fe20003800000 */
[----:B------:R-:W-:Y:S02]  /*3430*/  ISETP.GE.AND P0, PT, R230, UR5, PT ;  /* 0x00000005e6007c0c */ /* 0x000fe4000bf06270 */
[----:B------:R-:W-:Y:S01]  /*3440*/  SHF.R.S32.HI R3, RZ, 0x1f, R4 ;  /* 0x0000001fff037819 */ /* 0x000fe20000011404 */
[----:B------:R-:W-:Y:S02]  /*3450*/  IMAD R6, R138, R4, RZ ;  /* 0x000000048a067224 */ /* 0x000fe400078e02ff */
[----:B------:R-:W-:-:S04]  /*3460*/  IMAD.WIDE.U32 R4, R4, R100, R228 ;  /* 0x0000006404047225 */ /* 0x000fc800078e00e4 */
[----:B------:R-:W-:-:S04]  /*3470*/  IMAD R6, R3, R100, R6 ;  /* 0x0000006403067224 */ /* 0x000fc800078e0206 */
[----:B------:R-:W1:Y:S01]  /*3480*/  @!P0 LDC.64 R12, c[0x0][0x218] ;  /* 0x00008600ff0c8b82 */ /* 0x000e620000000a00 */
[-C--:B------:R-:W-:Y:S01]  /*3490*/  @!P0 IADD3 R9, P1, R202, R4.reuse, RZ ;  /* 0x00000004ca098210 */ /* 0x080fe20007f3e0ff */
[----:B------:R-:W-:Y:S01]  /*34a0*/  IMAD.IADD R7, R5, 0x1, R6 ;  /* 0x0000000105077824 */ /* 0x000fe200078e0206 */
[----:B------:R-:W-:Y:S01]  /*34b0*/  @!P0 LEA R3, P2, R22, R4, 0x6 ;  /* 0x0000000416038211 */ /* 0x000fe200078430ff */
[----:B------:R2:W-:Y:S02]  /*34c0*/  @P0 STS [R225+0x2000], RZ ;  /* 0x002000ffe1000388 */ /* 0x0005e40000000800 */
[----:B------:R-:W-:Y:S02]  /*34d0*/  @!P0 IMAD.X R11, R201, 0x1, R7, P1 ;  /* 0x00000001c90b8824 */ /* 0x000fe400008e0607 */
[----:B------:R-:W3:Y:S01]  /*34e0*/  @!P0 LDC.64 R14, c[0x0][0x218] ;  /* 0x00008600ff0e8b82 */ /* 0x000ee20000000a00 */
[----:B------:R2:W-:Y:S04]  /*34f0*/  @P0 STS [R225+0x2004], RZ ;  /* 0x002004ffe1000388 */ /* 0x0005e80000000800 */
[----:B------:R2:W-:Y:S03]  /*3500*/  @P0 STS.64 [R225+0x2008], RZ ;  /* 0x002008ffe1000388 */ /* 0x0005e60000000a00 */
[----:B------:R-:W4:Y:S01]  /*3510*/  @!P0 LDC.64 R16, c[0x0][0x218] ;  /* 0x00008600ff108b82 */ /* 0x000f220000000a00 */
[----:B-1----:R-:W-:-:S04]  /*3520*/  @!P0 LEA R12, P4, R4, R12, 0x1 ;  /* 0x0000000c040c8211 */ /* 0x002fc800078808ff */
[----:B------:R-:W-:Y:S02]  /*3530*/  @!P0 LEA.HI.X R13, R4, R13, R7, 0x1, P4 ;  /* 0x0000000d040d8211 */ /* 0x000fe400020f0c07 */
[----:B---3--:R-:W-:-:S03]  /*3540*/  @!P0 LEA R10, P3, R9, R14, 0x1 ;  /* 0x0000000e090a8211 */ /* 0x008fc600078608ff */
[----:B------:R-:W-:Y:S01]  /*3550*/  @!PT LDS RZ, [RZ] ;  /* 0x00000000fffff984 */ /* 0x000fe20000000800 */
[----:B------:R-:W-:Y:S01]  /*3560*/  @!PT LDS RZ, [RZ] ;  /* 0x00000000fffff984 */ /* 0x000fe20000000800 */
[----:B------:R-:W-:Y:S01]  /*3570*/  @!PT LDS RZ, [RZ] ;  /* 0x00000000fffff984 */ /* 0x000fe20000000800 */
[----:B------:R2:W-:Y:S01]  /*3580*/  @!P0 LDGSTS.E.BYPASS.LTC128B.128 [R225+0x2000], desc[UR8][R12.64] ;  /* 0x020000000ce18fae */ /* 0x0005e2000b901d48 */
[----:B------:R-:W-:Y:S02]  /*3590*/  @!P0 LEA.HI.X R14, R22, R7, R23, 0x6, P2 ;  /* 0x00000007160e8211 */ /* 0x000fe400010f3417 */
[----:B------:R-:W-:Y:S01]  /*35a0*/  @!P0 LEA.HI.X R11, R9, R15, R11, 0x1, P3 ;  /* 0x0000000f090b8211 */ /* 0x000fe200018f0c0b */
[----:B------:R2:W-:Y:S01]  /*35b0*/  @P0 STS.128 [R225+0x2800], RZ ;  /* 0x002800ffe1000388 */ /* 0x0005e20000000c00 */
[----:B----4-:R-:W-:-:S03]  /*35c0*/  @!P0 LEA R8, P1, R3, R16, 0x1 ;  /* 0x0000001003088211 */ /* 0x010fc600078208ff */
[----:B------:R-:W-:Y:S01]  /*35d0*/  @!PT LDS RZ, [RZ] ;  /* 0x00000000fffff984 */ /* 0x000fe20000000800 */
[----:B------:R-:W-:Y:S01]  /*35e0*/  @!PT LDS RZ, [RZ] ;  /* 0x00000000fffff984 */ /* 0x000fe20000000800 */
[----:B------:R-:W-:Y:S01]  /*35f0*/  @!PT LDS RZ, [RZ] ;  /* 0x00000000fffff984 */ /* 0x000fe20000000800 */
[----:B------:R2:W-:Y:S01]  /*3600*/  @!P0 LDGSTS.E.BYPASS.LTC128B.128 [R225+0x2800], desc[UR8][R10.64] ;  /* 0x028000000ae18fae */ /* 0x0005e2000b901d48 */
[----:B------:R-:W-:-:S03]  /*3610*/  @!P0 LEA.HI.X R9, R3, R17, R14, 0x1, P1 ;  /* 0x0000001103098211 */ /* 0x000fc600008f0c0e */
[----:B------:R2:W-:Y:S04]  /*3620*/  @P0 STS.128 [R225+0x3000], RZ ;  /* 0x003000ffe1000388 */ /* 0x0005e80000000c00 */
[----:B------:R-:W-:Y:S01]  /*3630*/  @!PT LDS RZ, [RZ] ;  /* 0x00000000fffff984 */ /* 0x000fe20000000800 */
[----:B------:R-:W-:Y:S01]  /*3640*/  @!PT LDS RZ, [RZ] ;  /* 0x00000000fffff984 */ /* 0x000fe20000000800 */
[----:B------:R-:W-:Y:S01]  /*3650*/  @!PT LDS RZ, [RZ] ;  /* 0x00000000fffff984 */ /* 0x000fe20000000800 */
[----:B------:R2:W-:Y:S04]  /*3660*/  @!P0 LDGSTS.E.BYPASS.LTC128B.128 [R225+0x3000], desc[UR8][R8.64] ;  /* 0x0300000008e18fae */ /* 0x0005e8000b901d48 */
        /* <DEDUP_REMOVED lines=13> */
.L_x_74:
[----:B------:R-:W-:Y:S05]  /*3740*/  BSYNC B0 ;  /* 0x0000000000007941 */ /* 0x000fea0003800000 */
.L_x_73:
[----:B------:R-:W0:Y:S02]  /*3750*/  LDGDEPBAR ;  /* 0x00000000000079af */ /* 0x000e240000000000 */
.L_x_72:
[----:B------:R-:W-:Y:S01]  /*3760*/  FMNMX.FTZ R139, R101, R87, !PT ;  /* 0x00000057658b7209 */ /* 0x000fe20007810000 */
[----:B------:R-:W-:Y:S01]  /*3770*/  ULDC UR5, c[0x0][0x2ec] ;  /* 0x0000bb0000057ab9 */ /* 0x000fe20000000800 */
[----:B------:R-:W-:Y:S02]  /*3780*/  FMNMX.FTZ R138, R145, R144, !PT ;  /* 0x00000090918a7209 */ /* 0x000fe40007810000 */
[----:B------:R-:W-:Y:S02]  /*3790*/  FMNMX.FTZ R139, R86, R139, !PT ;  /* 0x0000008b568b7209 */ /* 0x000fe40007810000 */
[----:B------:R-:W-:Y:S02]  /*37a0*/  FMNMX.FTZ R138, R99, R138, !PT ;  /* 0x0000008a638a7209 */ /* 0x000fe40007810000 */
[----:B------:R-:W-:Y:S02]  /*37b0*/  FMNMX.FTZ R139, R85, R139, !PT ;  /* 0x0000008b558b7209 */ /* 0x000fe40007810000 */
[----:B------:R-:W-:-:S02]  /*37c0*/  FMNMX.FTZ R138, R98, R138, !PT ;  /* 0x0000008a628a7209 */ /* 0x000fc40007810000 */
[----:B------:R-:W-:Y:S02]  /*37d0*/  FMNMX.FTZ R139, R84, R139, !PT ;  /* 0x0000008b548b7209 */ /* 0x000fe40007810000 */
        /* <DEDUP_REMOVED lines=55> */
[----:B------:R-:W-:Y:S01]  /*3b50*/  FMNMX.FTZ R6, R190, R188, !PT ;  /* 0x000000bcbe067209 */ /* 0x000fe20007810000 */
[----:B------:R-:W3:Y:S01]  /*3b60*/  SHFL.BFLY PT, R3, R139, 0x2, 0x1f ;  /* 0x0c401f008b037f89 */ /* 0x000ee200000e0000 */
[----:B------:R-:W-:-:S03]  /*3b70*/  LEA R213, R2, UR4, 0x1 ;  /* 0x0000000402d57c11 */ /* 0x000fc6000f8e08ff */
[----:B-1----:R-:W1:Y:S01]  /*3b80*/  SHFL.BFLY PT, R5, R138, 0x2, 0x1f ;  /* 0x0c401f008a057f89 */ /* 0x002e6200000e0000 */
[----:B------:R-:W-:-:S03]  /*3b90*/  LEA R214, R0, R213, 0x1 ;  /* 0x000000d500d67211 */ /* 0x000fc600078e08ff */
[----:B------:R-:W-:Y:S01]  /*3ba0*/  LDSM.16.MT88.4 R28, [R213+0x4400] ;  /* 0x00440000d51c783b */ /* 0x000fe20000004200 */
[----:B---3--:R-:W-:Y:S02]  /*3bb0*/  FMNMX.FTZ R139, R139, R3, !PT ;  /* 0x000000038b8b7209 */ /* 0x008fe40007810000 */
[----:B-1----:R-:W-:-:S03]  /*3bc0*/  FMNMX.FTZ R138, R138, R5, !PT ;  /* 0x000000058a8a7209 */ /* 0x002fc60007810000 */
[----:B------:R-:W1:Y:S04]  /*3bd0*/  SHFL.BFLY PT, R3, R139, 0x1, 0x1f ;  /* 0x0c201f008b037f89 */ /* 0x000e6800000e0000 */
[----:B------:R-:W3:Y:S01]  /*3be0*/  SHFL.BFLY PT, R5, R138, 0x1, 0x1f ;  /* 0x0c201f008a057f89 */ /* 0x000ee200000e0000 */
[----:B-1----:R-:W-:-:S04]  /*3bf0*/  FMNMX.FTZ R139, R139, R3, !PT ;  /* 0x000000038b8b7209 */ /* 0x002fc80007810000 */
[C---:B------:R-:W-:Y:S01]  /*3c00*/  FSETP.NEU.FTZ.AND P0, PT, R139.reuse, -INF , PT ;  /* 0xff8000008b00780b */ /* 0x040fe20003f1d000 */
[----:B------:R-:W-:Y:S01]  /*3c10*/  FMUL.FTZ R3, R139, UR5 ;  /* 0x000000058b037c20 */ /* 0x000fe20008410000 */
[----:B---3--:R-:W-:-:S04]  /*3c20*/  FMNMX.FTZ R138, R138, R5, !PT ;  /* 0x000000058a8a7209 */ /* 0x008fc80007810000 */
[----:B------:R-:W-:Y:S01]  /*3c30*/  FSEL R3, R3, RZ, P0 ;  /* 0x000000ff03037208 */ /* 0x000fe20000000000 */
[C---:B------:R-:W-:Y:S01]  /*3c40*/  FMUL.FTZ R5, R138.reuse, UR5 ;  /* 0x000000058a057c20 */ /* 0x040fe20008410000 */
[----:B------:R-:W-:-:S03]  /*3c50*/  FSETP.NEU.FTZ.AND P0, PT, R138, -INF , PT ;  /* 0xff8000008a00780b */ /* 0x000fc60003f1d000 */
[----:B------:R-:W-:Y:S01]  /*3c60*/  FFMA.FTZ R4, R101, UR5, -R3 ;  /* 0x0000000565047c23 */ /* 0x000fe20008010803 */
[----:B------:R-:W-:-:S03]  /*3c70*/  FSEL R5, R5, RZ, P0 ;  /* 0x000000ff05057208 */ /* 0x000fc60000000000 */
[----:B------:R1:W-:Y:S02]  /*3c80*/  MUFU.EX2 R234, R4 ;  /* 0x0000000400ea7308 */ /* 0x0003e40000000800 */
[----:B------:R-:W-:Y:S01]  /*3c90*/  FFMA.FTZ R2, R168, UR5, -R5 ;  /* 0x00000005a8027c23 */ /* 0x000fe20008010805 */
[----:B-1----:R-:W-:-:S05]  /*3ca0*/  FFMA.FTZ R4, R87, UR5, -R3 ;  /* 0x0000000557047c23 */ /* 0x002fca0008010803 */
        /* <DEDUP_REMOVED lines=42> */
[----:B--2---:R1:W-:Y:S02]  /*3f50*/  MUFU.EX2 R12, R4 ;  /* 0x00000004000c7308 */ /* 0x0043e40000000800 */
        /* <DEDUP_REMOVED lines=15> */
[----:B------:R-:W-:-:S05]  /*4050*/  FFMA.FTZ R3, R18, UR5, -R3 ;  /* 0x0000000512037c23 */ /* 0x000fca0008010803 */
[----:B------:R1:W-:Y:S08]  /*4060*/  MUFU.EX2 R16, R4 ;  /* 0x0000000400107308 */ /* 0x0003f00000000800 */
[----:B------:R2:W3:Y:S01]  /*4070*/  MUFU.EX2 R22, R3 ;  /* 0x0000000300167308 */ /* 0x0004e20000000800 */
[----:B-1----:R-:W-:-:S07]  /*4080*/  FFMA.FTZ R4, R96, UR5, -R5 ;  /* 0x0000000560047c23 */ /* 0x002fce0008010805 */
[----:B------:R1:W-:Y:S01]  /*4090*/  MUFU.EX2 R204, R4 ;  /* 0x0000000400cc7308 */ /* 0x0003e20000000800 */
[----:B--2---:R-:W-:-:S07]  /*40a0*/  FFMA.FTZ R3, R145, UR5, -R5 ;  /* 0x0000000591037c23 */ /* 0x004fce0008010805 */
        /* <DEDUP_REMOVED lines=12> */
[----:B------:R2:W4:Y:S01]  /*4170*/  MUFU.EX2 R185, R3 ;  /* 0x0000000300b97308 */ /* 0x0005220000000800 */
[----:B-1----:R-:W-:-:S07]  /*4180*/  FFMA.FTZ R4, R92, UR5, -R5 ;  /* 0x000000055c047c23 */ /* 0x002fce0008010805 */
[----:B------:R1:W-:Y:S01]  /*4190*/  MUFU.EX2 R227, R4 ;  /* 0x0000000400e37308 */ /* 0x0003e20000000800 */
[----:B--2---:R-:W-:-:S07]  /*41a0*/  FFMA.FTZ R3, R97, UR5, -R5 ;  /* 0x0000000561037c23 */ /* 0x004fce0008010805 */
[----:B------:R2:W-:Y:S01]  /*41b0*/  MUFU.EX2 R192, R3 ;  /* 0x0000000300c07308 */ /* 0x0005e20000000800 */
[----:B-1----:R-:W-:-:S07]  /*41c0*/  FFMA.FTZ R4, R91, UR5, -R5 ;  /* 0x000000055b047c23 */ /* 0x002fce0008010805 */
[----:B------:R1:W-:Y:S01]  /*41d0*/  MUFU.EX2 R233, R4 ;  /* 0x0000000400e97308 */ /* 0x0003e20000000800 */
[----:B--2---:R-:W-:-:S04]  /*41e0*/  FMNMX.FTZ R3, R179, R177, !PT ;  /* 0x000000b1b3037209 */ /* 0x004fc80007810000 */
        /* <DEDUP_REMOVED lines=17> */
[----:B------:R-:W-:-:S04]  /*4300*/  FMNMX.FTZ R3, R109, R3, !PT ;  /* 0x000000036d037209 */ /* 0x000fc80007810000 */
[----:B------:R-:W-:-:S04]  /*4310*/  FMNMX.FTZ R3, R111, R3, !PT ;  /* 0x000000036f037209 */ /* 0x000fc80007810000 */
[----:B-1----:R-:W-:Y:S02]  /*4320*/  FMNMX.FTZ R4, R114, R3, !PT ;  /* 0x0000000372047209 */ /* 0x002fe40007810000 */
[----:B------:R-:W-:Y:S01]  /*4330*/  FMNMX.FTZ R3, R191, R6, !PT ;  /* 0x00000006bf037209 */ /* 0x000fe20007810000 */
[----:B------:R-:W-:Y:S01]  /*4340*/  FFMA.FTZ R6, R88, UR5, -R5 ;  /* 0x0000000558067c23 */ /* 0x000fe20008010805 */
[----:B------:R-:W-:Y:S02]  /*4350*/  FMNMX.FTZ R4, R113, R4, !PT ;  /* 0x0000000471047209 */ /* 0x000fe40007810000 */
[----:B------:R-:W-:Y:S01]  /*4360*/  FMNMX.FTZ R3, R189, R3, !PT ;  /* 0x00000003bd037209 */ /* 0x000fe20007810000 */
[----:B------:R1:W-:Y:S01]  /*4370*/  MUFU.EX2 R211, R6 ;  /* 0x0000000600d37308 */ /* 0x0003e20000000800 */
        /* <DEDUP_REMOVED lines=9> */
[----:B-1----:R-:W-:Y:S01]  /*4410*/  FFMA.FTZ R6, R79, UR5, -R5 ;  /* 0x000000054f067c23 */ /* 0x002fe20008010805 */
[----:B------:R-:W-:Y:S02]  /*4420*/  FMNMX.FTZ R3, R200, R3, !PT ;  /* 0x00000003c8037209 */ /* 0x000fe40007810000 */
[----:B------:R-:W-:Y:S01]  /*4430*/  FMNMX.FTZ R4, R125, R4, !PT ;  /* 0x000000047d047209 */ /* 0x000fe20007810000 */
[----:B------:R1:W-:Y:S01]  /*4440*/  MUFU.EX2 R209, R6 ;  /* 0x0000000600d17308 */ /* 0x0003e20000000800 */
[----:B------:R-:W-:Y:S02]  /*4450*/  FMNMX.FTZ R3, R123, R3, !PT ;  /* 0x000000037b037209 */ /* 0x000fe40007810000 */
[----:B------:R-:W-:Y:S02]  /*4460*/  FMNMX.FTZ R4, R126, R4, !PT ;  /* 0x000000047e047209 */ /* 0x000fe40007810000 */
[----:B------:R-:W-:-:S02]  /*4470*/  FMNMX.FTZ R3, R122, R3, !PT ;  /* 0x000000037a037209 */ /* 0x000fc40007810000 */
[----:B------:R-:W-:Y:S02]  /*4480*/  FMNMX.FTZ R4, R128, R4, !PT ;  /* 0x0000000480047209 */ /* 0x000fe40007810000 */
[----:B------:R-:W-:Y:S02]  /*4490*/  FMNMX.FTZ R3, R124, R3, !PT ;  /* 0x000000037c037209 */ /* 0x000fe40007810000 */
[----:B------:R-:W-:Y:S02]  /*44a0*/  FMNMX.FTZ R4, R129, R4, !PT ;  /* 0x0000000481047209 */ /* 0x000fe40007810000 */
[----:B------:R-:W-:Y:S02]  /*44b0*/  FMNMX.FTZ R3, R133, R3, !PT ;  /* 0x0000000385037209 */ /* 0x000fe40007810000 */
[----:B------:R-:W-:Y:S01]  /*44c0*/  FMNMX.FTZ R4, R156, R4, !PT ;  /* 0x000000049c047209 */ /* 0x000fe20007810000 */
[----:B-1----:R-:W-:Y:S01]  /*44d0*/  FFMA.FTZ R6, R75, UR5, -R5 ;  /* 0x000000054b067c23 */ /* 0x002fe20008010805 */
[----:B------:R-:W-:-:S02]  /*44e0*/  FMNMX.FTZ R3, R131, R3, !PT ;  /* 0x0000000383037209 */ /* 0x000fc40007810000 */
[----:B------:R-:W-:Y:S01]  /*44f0*/  FMNMX.FTZ R137, R161, R4, !PT ;  /* 0x00000004a1897209 */ /* 0x000fe20007810000 */
[----:B------:R1:W-:Y:S01]  /*4500*/  MUFU.EX2 R208, R6 ;  /* 0x0000000600d07308 */ /* 0x0003e20000000800 */
[----:B------:R-:W-:Y:S01]  /*4510*/  FMNMX.FTZ R4, R130, R3, !PT ;  /* 0x0000000382047209 */ /* 0x000fe20007810000 */
[--C-:B------:R-:W-:Y:S01]  /*4520*/  FFMA.FTZ R3, R68, UR5, -R5.reuse ;  /* 0x0000000544037c23 */ /* 0x100fe20008010805 */
[----:B------:R-:W-:Y:S02]  /*4530*/  FMNMX.FTZ R137, R159, R137, !PT ;  /* 0x000000899f897209 */ /* 0x000fe40007810000 */
[----:B------:R-:W-:Y:S02]  /*4540*/  FMNMX.FTZ R4, R132, R4, !PT ;  /* 0x0000000484047209 */ /* 0x000fe40007810000 */
[----:B------:R-:W-:Y:S01]  /*4550*/  FMNMX.FTZ R137, R163, R137, !PT ;  /* 0x00000089a3897209 */ /* 0x000fe20007810000 */
[----:B------:R2:W-:Y:S01]  /*4560*/  MUFU.EX2 R201, R3 ;  /* 0x0000000300c97308 */ /* 0x0005e20000000800 */
[----:B------:R-:W-:Y:S01]  /*4570*/  FMNMX.FTZ R4, R153, R4, !PT ;  /* 0x0000000499047209 */ /* 0x000fe20007810000 */
[----:B-1----:R-:W-:-:S06]  /*4580*/  FFMA.FTZ R6, R70, UR5, -R5 ;  /* 0x0000000546067c23 */ /* 0x002fcc0008010805 */
[----:B------:R1:W-:Y:S01]  /*4590*/  MUFU.EX2 R206, R6 ;  /* 0x0000000600ce7308 */ /* 0x0003e20000000800 */
[----:B--2---:R-:W-:-:S07]  /*45a0*/  FFMA.FTZ R3, R66, UR5, -R5 ;  /* 0x0000000542037c23 */ /* 0x004fce0008010805 */
[----:B------:R2:W-:Y:S01]  /*45b0*/  MUFU.EX2 R199, R3 ;  /* 0x0000000300c77308 */ /* 0x0005e20000000800 */
[----:B-1----:R-:W-:-:S07]  /*45c0*/  FFMA.FTZ R6, R71, UR5, -R5 ;  /* 0x0000000547067c23 */ /* 0x002fce0008010805 */
[----:B------:R1:W-:Y:S01]  /*45d0*/  MUFU.EX2 R205, R6 ;  /* 0x0000000600cd7308 */ /* 0x0003e20000000800 */
[----:B--2---:R-:W-:Y:S01]  /*45e0*/  FMNMX.FTZ R3, R135, R4, !PT ;  /* 0x0000000487037209 */ /* 0x004fe20007810000 */
[----:B------:R-:W-:-:S03]  /*45f0*/  FFMA.FTZ R4, R60, UR5, -R5 ;  /* 0x000000053c047c23 */ /* 0x000fc60008010805 */
[----:B------:R-:W-:-:S03]  /*4600*/  FMNMX.FTZ R3, R134, R3, !PT ;  /* 0x0000000386037209 */ /* 0x000fc60007810000 */
[----:B------:R2:W-:Y:S01]  /*4610*/  MUFU.EX2 R198, R4 ;  /* 0x0000000400c67308 */ /* 0x0005e20000000800 */
[----:B------:R-:W-:-:S04]  /*4620*/  FMNMX.FTZ R3, R152, R3, !PT ;  /* 0x0000000398037209 */ /* 0x000fc80007810000 */
[----:B------:R-:W-:Y:S01]  /*4630*/  FMNMX.FTZ R3, R157, R3, !PT ;  /* 0x000000039d037209 */ /* 0x000fe20007810000 */
[----:B-1----:R-:W-:-:S03]  /*4640*/  FFMA.FTZ R6, R69, UR5, -R5 ;  /* 0x0000000545067c23 */ /* 0x002fc60008010805 */
[----:B------:R-:W-:Y:S01]  /*4650*/  FMNMX.FTZ R3, R155, R3, !PT ;  /* 0x000000039b037209 */ /* 0x000fe20007810000 */
[----:B------:R1:W-:Y:S03]  /*4660*/  MUFU.EX2 R202, R6 ;  /* 0x0000000600ca7308 */ /* 0x0003e60000000800 */
[----:B------:R-:W-:Y:S01]  /*4670*/  FMNMX.FTZ R3, R154, R3, !PT ;  /* 0x000000039a037209 */ /* 0x000fe20007810000 */
[----:B--2---:R-:W-:-:S03]  /*4680*/  FFMA.FTZ R4, R56, UR5, -R5 ;  /* 0x0000000538047c23 */ /* 0x004fc60008010805 */
[----:B------:R-:W-:Y:S01]  /*4690*/  FMNMX.FTZ R3, R127, R3, !PT ;  /* 0x000000037f037209 */ /* 0x000fe20007810000 */
[----:B------:R2:W-:Y:S03]  /*46a0*/  MUFU.EX2 R197, R4 ;  /* 0x0000000400c57308 */ /* 0x0005e60000000800 */
[----:B------:R-:W-:-:S04]  /*46b0*/  FMNMX.FTZ R3, R162, R3, !PT ;  /* 0x00000003a2037209 */ /* 0x000fc80007810000 */
[----:B------:R-:W-:Y:S01]  /*46c0*/  FMNMX.FTZ R3, R160, R3, !PT ;  /* 0x00000003a0037209 */ /* 0x000fe20007810000 */
[----:B-1----:R-:W1:Y:S03]  /*46d0*/  SHFL.BFLY PT, R6, R137, 0x2, 0x1f ;  /* 0x0c401f0089067f89 */ /* 0x002e6600000e0000 */
[----:B------:R-:W-:-:S04]  /*46e0*/  FMNMX.FTZ R3, R136, R3, !PT ;  /* 0x0000000388037209 */ /* 0x000fc80007810000 */
[----:B------:R-:W-:Y:S01]  /*46f0*/  FMNMX.FTZ R3, R158, R3, !PT ;  /* 0x000000039e037209 */ /* 0x000fe20007810000 */
[----:B--2---:R-:W-:-:S03]  /*4700*/  FFMA.FTZ R4, R39, UR5, -R5 ;  /* 0x0000000527047c23 */ /* 0x004fc60008010805 */
[----:B------:R-:W-:Y:S01]  /*4710*/  FMNMX.FTZ R3, R166, R3, !PT ;  /* 0x00000003a6037209 */ /* 0x000fe20007810000 */
[----:B------:R2:W-:Y:S01]  /*4720*/  MUFU.EX2 R196, R4 ;  /* 0x0000000400c47308 */ /* 0x0005e20000000800 */
[----:B-1----:R-:W-:-:S05]  /*4730*/  FMNMX.FTZ R137, R137, R6, !PT ;  /* 0x0000000689897209 */ /* 0x002fca0007810000 */
[----:B------:R-:W1:Y:S01]  /*4740*/  SHFL.BFLY PT, R6, R137, 0x1, 0x1f ;  /* 0x0c201f0089067f89 */ /* 0x000e6200000e0000 */
[----:B--2---:R-:W-:-:S04]  /*4750*/  FFMA.FTZ R4, R50, UR5, -R5 ;  /* 0x0000000532047c23 */ /* 0x004fc80008010805 */
[----:B------:R2:W-:Y:S02]  /*4760*/  MUFU.EX2 R195, R4 ;  /* 0x0000000400c37308 */ /* 0x0005e40000000800 */
[--C-:B--2---:R-:W-:Y:S01]  /*4770*/  FFMA.FTZ R4, R42, UR5, -R5.reuse ;  /* 0x000000052a047c23 */ /* 0x104fe20008010805 */
[----:B-1----:R-:W-:Y:S01]  /*4780*/  FMNMX.FTZ R137, R137, R6, !PT ;  /* 0x0000000689897209 */ /* 0x002fe20007810000 */
[----:B------:R-:W-:-:S04]  /*4790*/  FFMA.FTZ R6, R34, UR5, -R5 ;  /* 0x0000000522067c23 */ /* 0x000fc80008010805 */
[----:B------:R1:W-:Y:S01]  /*47a0*/  MUFU.EX2 R194, R4 ;  /* 0x0000000400c27308 */ /* 0x0003e20000000800 */
[----:B------:R-:W-:Y:S01]  /*47b0*/  LDSM.16.MT88.4 R32, [R214+0x4400] ;  /* 0x00440000d620783b */ /* 0x000fe20000004200 */
[----:B------:R-:W-:-:S06]  /*47c0*/  FSETP.NEU.FTZ.AND P0, PT, R137, -INF , PT ;  /* 0xff8000008900780b */ /* 0x000fcc0003f1d000 */
[----:B------:R-:W-:Y:S01]  /*47d0*/  MUFU.EX2 R186, R6 ;  /* 0x0000000600ba7308 */ /* 0x000fe20000000800 */
[----:B-1----:R-:W-:-:S07]  /*47e0*/  FFMA.FTZ R4, R26, UR5, -R5 ;  /* 0x000000051a047c23 */ /* 0x002fce0008010805 */
[----:B------:R1:W-:Y:S02]  /*47f0*/  MUFU.EX2 R193, R4 ;  /* 0x0000000400c17308 */ /* 0x0003e40000000800 */
[----:B-1----:R-:W-:Y:S01]  /*4800*/  FMNMX.FTZ R4, R165, R3, !PT ;  /* 0x00000003a5047209 */ /* 0x002fe20007810000 */
[----:B------:R-:W-:Y:S02]  /*4810*/  FFMA.FTZ R3, R27, UR5, -R5 ;  /* 0x000000051b037c23 */ /* 0x000fe40008010805 */
[----:B------:R-:W-:Y:S01]  /*4820*/  LDSM.16.MT88.4 R24, [R214+0x4000] ;  /* 0x00400000d618783b */ /* 0x000fe20000004200 */
[----:B------:R-:W-:Y:S02]  /*4830*/  FMNMX.FTZ R4, R164, R4, !PT ;  /* 0x00000004a4047209 */ /* 0x000fe40007810000 */
[----:B------:R1:W-:Y:S02]  /*4840*/  MUFU.EX2 R187, R3 ;  /* 0x0000000300bb7308 */ /* 0x0003e40000000800 */
[----:B-1----:R-:W-:Y:S01]  /*4850*/  FMNMX.FTZ R3, R167, R4, !PT ;  /* 0x00000004a7037209 */ /* 0x002fe20007810000 */
[----:B------:R-:W-:-:S04]  /*4860*/  FMUL.FTZ R4, R137, UR5 ;  /* 0x0000000589047c20 */ /* 0x000fc80008410000 */
[----:B------:R-:W1:Y:S01]  /*4870*/  SHFL.BFLY PT, R7, R3, 0x2, 0x1f ;  /* 0x0c401f0003077f89 */ /* 0x000e6200000e0000 */
[----:B------:R-:W-:-:S05]  /*4880*/  FSEL R4, R4, RZ, P0 ;  /* 0x000000ff04047208 */ /* 0x000fca0000000000 */
[--C-:B------:R-:W-:Y:S01]  /*4890*/  FFMA.FTZ R6, R179, UR5, -R4.reuse ;  /* 0x00000005b3067c23 */ /* 0x100fe20008010804 */
[----:B---3--:R-:W-:Y:S02]  /*48a0*/  MOV R179, R22 ;  /* 0x0000001600b37202 */ /* 0x008fe40000000f00 */
[----:B------:R-:W-:Y:S01]  /*48b0*/  LDSM.16.MT88.4 R20, [R213+0x4000] ;  /* 0x00400000d514783b */ /* 0x000fe20000004200 */
[----:B------:R2:W-:Y:S01]  /*48c0*/  MUFU.EX2 R99, R6 ;  /* 0x0000000600637308 */ /* 0x0005e20000000800 */
[----:B-1----:R-:W-:Y:S01]  /*48d0*/  FMNMX.FTZ R3, R3, R7, !PT ;  /* 0x0000000703037209 */ /* 0x002fe20007810000 */
[----:B--2---:R-:W-:Y:S01]  /*48e0*/  FFMA.FTZ R6, R177, UR5, -R4 ;  /* 0x00000005b1067c23 */ /* 0x004fe20008010804 */
[----:B------:R-:W-:-:S03]  /*48f0*/  MOV R177, R16 ;  /* 0x0000001000b17202 */ /* 0x000fc60000000f00 */
[----:B------:R-:W1:Y:S02]  /*4900*/  SHFL.BFLY PT, R16, R3, 0x1, 0x1f ;  /* 0x0c201f0003107f89 */ /* 0x000e6400000e0000 */
[----:B------:R2:W-:Y:S02]  /*4910*/  MUFU.EX2 R97, R6 ;  /* 0x0000000600617308 */ /* 0x0005e40000000800 */
[----:B--2---:R-:W-:Y:S01]  /*4920*/  FFMA.FTZ R6, R178, UR5, -R4 ;  /* 0x00000005b2067c23 */ /* 0x004fe20008010804 */
[----:B------:R-:W-:Y:S02]  /*4930*/  MOV R178, R15 ;  /* 0x0000000f00b27202 */ /* 0x000fe40000000f00 */
[----:B----4-:R-:W-:-:S03]  /*4940*/  F2FP.F16.F32.PACK_AB R15, R185, R184 ;  /* 0x000000b8b90f723e */ /* 0x010fc600000000ff */
[----:B------:R2:W-:Y:S01]  /*4950*/  MUFU.EX2 R100, R6 ;  /* 0x0000000600647308 */ /* 0x0005e20000000800 */
[----:B-1----:R-:W-:Y:S01]  /*4960*/  FMNMX.FTZ R16, R3, R16, !PT ;  /* 0x0000001003107209 */ /* 0x002fe20007810000 */
[----:B------:R-:W-:-:S03]  /*4970*/  FFMA.FTZ R3, R107, UR5, -R4 ;  /* 0x000000056b037c23 */ /* 0x000fc60008010804 */
[----:B------:R-:W-:Y:S01]  /*4980*/  FSETP.NEU.FTZ.AND P0, PT, R16, -INF , PT ;  /* 0xff8000001000780b */ /* 0x000fe20003f1d000 */
[----:B--2---:R-:W-:-:S04]  /*4990*/  FFMA.FTZ R6, R176, UR5, -R4 ;  /* 0x00000005b0067c23 */ /* 0x004fc80008010804 */
[----:B------:R1:W2:Y:S02]  /*49a0*/  MUFU.EX2 R101, R6 ;  /* 0x0000000600657308 */ /* 0x0002a40000000800 */
        /* <DEDUP_REMOVED lines=11> */
[----:B------:R1:W-:Y:S08]  /*4a60*/  MUFU.EX2 R108, R3 ;  /* 0x00000003006c7308 */ /* 0x0003f00000000800 */
[----:B------:R3:W-:Y:S01]  /*4a70*/  MUFU.EX2 R174, R6 ;  /* 0x0000000600ae7308 */ /* 0x0007e20000000800 */
[----:B-1----:R-:W-:-:S05]  /*4a80*/  FMUL.FTZ R3, R16, UR5 ;  /* 0x0000000510037c20 */ /* 0x002fca0008410000 */
[----:B------:R-:W-:Y:S01]  /*4a90*/  FSEL R3, R3, RZ, P0 ;  /* 0x000000ff03037208 */ /* 0x000fe20000000000 */
[----:B---3--:R-:W-:-:S04]  /*4aa0*/  FFMA.FTZ R6, R106, UR5, -R4 ;  /* 0x000000056a067c23 */ /* 0x008fc80008010804 */
[----:B------:R-:W-:Y:S01]  /*4ab0*/  FFMA.FTZ R0, R188, UR5, -R3 ;  /* 0x00000005bc007c23 */ /* 0x000fe20008010803 */
[----:B------:R-:W-:Y:S01]  /*4ac0*/  MOV R188, R11 ;  /* 0x0000000b00bc7202 */ /* 0x000fe20000000f00 */
[----:B------:R1:W-:Y:S02]  /*4ad0*/  MUFU.EX2 R175, R6 ;  /* 0x0000000600af7308 */ /* 0x0003e40000000800 */
[----:B-1----:R-:W-:-:S06]  /*4ae0*/  FFMA.FTZ R6, R104, UR5, -R4 ;  /* 0x0000000568067c23 */ /* 0x002fcc0008010804 */
[----:B------:R1:W-:Y:S02]  /*4af0*/  MUFU.EX2 R176, R6 ;  /* 0x0000000600b07308 */ /* 0x0003e40000000800 */
[----:B-1----:R-:W-:Y:S01]  /*4b00*/  FFMA.FTZ R6, R190, UR5, -R3 ;  /* 0x00000005be067c23 */ /* 0x002fe20008010803 */
[----:B------:R-:W-:Y:S02]  /*4b10*/  MOV R190, R14 ;  /* 0x0000000e00be7202 */ /* 0x000fe40000000f00 */
[----:B------:R-:W-:-:S03]  /*4b20*/  F2FP.F16.F32.PACK_AB R14, R236, R235 ;  /* 0x000000ebec0e723e */ /* 0x000fc600000000ff */
[----:B------:R-:W-:Y:S08]  /*4b30*/  MUFU.EX2 R7, R6 ;  /* 0x0000000600077308 */ /* 0x000ff00000000800 */
[----:B------:R1:W3:Y:S02]  /*4b40*/  MUFU.EX2 R6, R0 ;  /* 0x0000000000067308 */ /* 0x0002e40000000800 */
[----:B-1----:R-:W-:Y:S01]  /*4b50*/  FFMA.FTZ R0, R191, UR5, -R3 ;  /* 0x00000005bf007c23 */ /* 0x002fe20008010803 */
[----:B------:R-:W-:-:S02]  /*4b60*/  MOV R191, R10 ;  /* 0x0000000a00bf7202 */ /* 0x000fc40000000f00 */
[----:B--2---:R-:W-:-:S03]  /*4b70*/  F2FP.F16.F32.PACK_AB R10, R101, R100 ;  /* 0x00000064650a723e */ /* 0x004fc600000000ff */
[----:B------:R1:W-:Y:S02]  /*4b80*/  MUFU.EX2 R87, R0 ;  /* 0x0000000000577308 */ /* 0x0003e40000000800 */
[----:B-1----:R-:W-:Y:S01]  /*4b90*/  FFMA.FTZ R0, R189, UR5, -R3 ;  /* 0x00000005bd007c23 */ /* 0x002fe20008010803 */
[----:B------:R-:W-:Y:S02]  /*4ba0*/  MOV R189, R9 ;  /* 0x0000000900bd7202 */ /* 0x000fe40000000f00 */
[----:B---3--:R-:W-:-:S03]  /*4bb0*/  F2FP.F16.F32.PACK_AB R9, R6, R7 ;  /* 0x000000070609723e */ /* 0x008fc600000000ff */
[----:B------:R1:W2:Y:S02]  /*4bc0*/  MUFU.EX2 R89, R0 ;  /* 0x0000000000597308 */ /* 0x0002a40000000800 */
[----:B-1----:R-:W-:Y:S01]  /*4bd0*/  FFMA.FTZ R0, R105, UR5, -R4 ;  /* 0x0000000569007c23 */ /* 0x002fe20008010804 */
[----:B--2---:R-:W-:-:S05]  /*4be0*/  F2FP.F16.F32.PACK_AB R11, R89, R87 ;  /* 0x00000057590b723e */ /* 0x004fca00000000ff */
[----:B------:R1:W-:Y:S02]  /*4bf0*/  MUFU.EX2 R107, R0 ;  /* 0x00000000006b7308 */ /* 0x0003e40000000800 */
[----:B-1----:R-:W-:Y:S01]  /*4c00*/  FFMA.FTZ R0, R182, UR5, -R3 ;  /* 0x00000005b6007c23 */ /* 0x002fe20008010803 */
[----:B------:R-:W-:Y:S02]  /*4c10*/  MOV R182, R8 ;  /* 0x0000000800b67202 */ /* 0x000fe40000000f00 */
[----:B------:R-:W-:-:S03]  /*4c20*/  F2FP.F16.F32.PACK_AB R8, R97, R99 ;  /* 0x000000636108723e */ /* 0x000fc600000000ff */
[----:B------:R1:W-:Y:S04]  /*4c30*/  MUFU.EX2 R93, R0 ;  /* 0x00000000005d7308 */ /* 0x0003e80000000800 */
[C---:B------:R-:W-:Y:S06]  /*4c40*/  HMMA.16816.F32 R40, R8.reuse, R24, RZ ;  /* 0x000000180828723c */ /* 0x040fec00000018ff */
[----:B------:R-:W-:Y:S01]  /*4c50*/  HMMA.16816.F32 R36, R8, R20, RZ ;  /* 0x000000140824723c */ /* 0x000fe200000018ff */
[----:B-1----:R-:W-:Y:S01]  /*4c60*/  FFMA.FTZ R0, R181, UR5, -R3 ;  /* 0x00000005b5007c23 */ /* 0x002fe20008010803 */
[----:B------:R-:W-:-:S04]  /*4c70*/  MOV R181, R13 ;  /* 0x0000000d00b57202 */ /* 0x000fc80000000f00 */
[----:B------:R-:W-:Y:S01]  /*4c80*/  HMMA.16816.F32 R44, R8, R22, RZ ;  /* 0x00000016082c723c */ /* 0x000fe200000018ff */
[----:B------:R-:W-:Y:S01]  /*4c90*/  F2FP.F16.F32.PACK_AB R13, R17, R171 ;  /* 0x000000ab110d723e */ /* 0x000fe200000000ff */
[----:B------:R1:W2:Y:S02]  /*4ca0*/  MUFU.EX2 R95, R0 ;  /* 0x00000000005f7308 */ /* 0x0002a40000000800 */
        /* <DEDUP_REMOVED lines=9> */
[----:B------:R-:W-:Y:S01]  /*4d40*/  LDSM.16.MT88.4 R20, [R214+0x4800] ;  /* 0x00480000d614783b */ /* 0x000fe20000004200 */
[----:B------:R1:W3:Y:S04]  /*4d50*/  MUFU.EX2 R98, R0 ;  /* 0x0000000000627308 */ /* 0x0002e80000000800 */
[-C--:B------:R-:W-:Y:S06]  /*4d60*/  HMMA.16816.F32 R48, R8, R26.reuse, RZ ;  /* 0x0000001a0830723c */ /* 0x080fec00000018ff */
[----:B------:R-:W-:Y:S01]  /*4d70*/  HMMA.16816.F32 R60, R12, R26, RZ ;  /* 0x0000001a0c3c723c */ /* 0x000fe200000018ff */
[----:B------:R-:W4:Y:S01]  /*4d80*/  LDSM.16.MT88.4 R24, [R213+0x4800] ;  /* 0x00480000d518783b */ /* 0x000f220000004200 */
[----:B------:R-:W-:-:S02]  /*4d90*/  F2FP.F16.F32.PACK_AB R8, R173, R172 ;  /* 0x000000acad08723e */ /* 0x000fc400000000ff */
[----:B--2---:R-:W-:Y:S02]  /*4da0*/  F2FP.F16.F32.PACK_AB R9, R95, R93 ;  /* 0x0000005d5f09723e */ /* 0x004fe400000000ff */
[----:B------:R-:W-:Y:S01]  /*4db0*/  F2FP.F16.F32.PACK_AB R10, R116, R117 ;  /* 0x00000075740a723e */ /* 0x000fe200000000ff */
[----:B-1----:R-:W-:Y:S01]  /*4dc0*/  FFMA.FTZ R0, R112, UR5, -R4 ;  /* 0x0000000570007c23 */ /* 0x002fe20008010804 */
[----:B------:R-:W-:Y:S02]  /*4dd0*/  F2FP.F16.F32.PACK_AB R12, R237, R238 ;  /* 0x000000eeed0c723e */ /* 0x000fe400000000ff */
[----:B------:R-:W-:Y:S01]  /*4de0*/  F2FP.F16.F32.PACK_AB R13, R204, R192 ;  /* 0x000000c0cc0d723e */ /* 0x000fe200000000ff */
[----:B------:R1:W-:Y:S01]  /*4df0*/  MUFU.EX2 R106, R0 ;  /* 0x00000000006a7308 */ /* 0x0003e20000000800 */
[----:B------:R-:W-:Y:S02]  /*4e00*/  F2FP.F16.F32.PACK_AB R14, R240, R239 ;  /* 0x000000eff00e723e */ /* 0x000fe400000000ff */
[----:B------:R-:W-:-:S02]  /*4e10*/  F2FP.F16.F32.PACK_AB R15, R207, R203 ;  /* 0x000000cbcf0f723e */ /* 0x000fc400000000ff */
[----:B---3--:R-:W-:Y:S02]  /*4e20*/  F2FP.F16.F32.PACK_AB R11, R98, R96 ;  /* 0x00000060620b723e */ /* 0x008fe400000000ff */
[----:B------:R-:W-:-:S03]  /*4e30*/  MOV R112, R19 ;  /* 0x0000001300707202 */ /* 0x000fc60000000f00 */
[----:B------:R-:W-:Y:S06]  /*4e40*/  HMMA.16816.F32 R68, R12, R28, R68 ;  /* 0x0000001c0c44723c */ /* 0x000fec0000001844 */
[----:B------:R-:W-:Y:S01]  /*4e50*/  HMMA.16816.F32 R52, R8, R32, R40 ;  /* 0x000000200834723c */ /* 0x000fe20000001828 */
[----:B-1----:R-:W-:-:S04]  /*4e60*/  FFMA.FTZ R0, R109, UR5, -R4 ;  /* 0x000000056d007c23 */ /* 0x002fc80008010804 */
[----:B------:R1:W-:Y:S01]  /*4e70*/  MUFU.EX2 R105, R0 ;  /* 0x0000000000697308 */ /* 0x0003e20000000800 */
[----:B------:R-:W-:Y:S06]  /*4e80*/  HMMA.16816.F32 R40, R8, R34, R48 ;  /* 0x000000220828723c */ /* 0x000fec0000001830 */
[----:B------:R-:W-:Y:S06]  /*4e90*/  HMMA.16816.F32 R72, R12, R32, R56 ;  /* 0x000000200c48723c */ /* 0x000fec0000001838 */
[----:B------:R-:W-:Y:S01]  /*4ea0*/  HMMA.16816.F32 R140, R8, R28, R36 ;  /* 0x0000001c088c723c */ /* 0x000fe20000001824 */
[----:B-1----:R-:W-:-:S05]  /*4eb0*/  FFMA.FTZ R0, R111, UR5, -R4 ;  /* 0x000000056f007c23 */ /* 0x002fca0008010804 */
[-C--:B------:R-:W-:Y:S01]  /*4ec0*/  HMMA.16816.F32 R36, R8, R30.reuse, R44 ;  /* 0x0000001e0824723c */ /* 0x080fe2000000182c */
[----:B------:R1:W-:Y:S05]  /*4ed0*/  MUFU.EX2 R104, R0 ;  /* 0x0000000000687308 */ /* 0x0003ea0000000800 */
[----:B------:R-:W-:Y:S01]  /*4ee0*/  HMMA.16816.F32 R44, R12, R30, R64 ;  /* 0x0000001e0c2c723c */ /* 0x000fe20000001840 */
[----:B------:R-:W-:Y:S01]  /*4ef0*/  F2FP.F16.F32.PACK_AB R8, R174, R110 ;  /* 0x0000006eae08723e */ /* 0x000fe200000000ff */
[----:B------:R-:W-:Y:S01]  /*4f00*/  LDSM.16.MT88.4 R28, [R214+0x4c00] ;  /* 0x004c0000d61c783b */ /* 0x000fe20000004200 */
[----:B------:R-:W-:-:S03]  /*4f10*/  F2FP.F16.F32.PACK_AB R10, R175, R108 ;  /* 0x0000006caf0a723e */ /* 0x000fc600000000ff */
[----:B------:R-:W-:Y:S01]  /*4f20*/  HMMA.16816.F32 R48, R12, R34, R60 ;  /* 0x000000220c30723c */ /* 0x000fe2000000183c */
[----:B------:R-:W2:Y:S01]  /*4f30*/  LDSM.16.MT88.4 R32, [R213+0x4c00] ;  /* 0x004c0000d520783b */ /* 0x000ea20000004200 */
[----:B-1----:R-:W-:-:S05]  /*4f40*/  FFMA.FTZ R0, R200, UR5, -R3 ;  /* 0x00000005c8007c23 */ /* 0x002fca0008010803 */
[----:B------:R-:W-:Y:S02]  /*4f50*/  F2FP.F16.F32.PACK_AB R12, R251, R241 ;  /* 0x000000f1fb0c723e */ /* 0x000fe400000000ff */
[----:B------:R-:W-:Y:S01]  /*4f60*/  F2FP.F16.F32.PACK_AB R13, R227, R210 ;  /* 0x000000d2e30d723e */ /* 0x000fe200000000ff */
[----:B------:R1:W-:Y:S01]  /*4f70*/  MUFU.EX2 R91, R0 ;  /* 0x00000000005b7308 */ /* 0x0003e20000000800 */
[----:B------:R-:W-:Y:S02]  /*4f80*/  F2FP.F16.F32.PACK_AB R14, R249, R250 ;  /* 0x000000faf90e723e */ /* 0x000fe400000000ff */
[----:B------:R-:W-:-:S07]  /*4f90*/  F2FP.F16.F32.PACK_AB R15, R229, R233 ;  /* 0x000000e9e50f723e */ /* 0x000fce00000000ff */
[----:B----4-:R-:W-:Y:S01]  /*4fa0*/  HMMA.16816.F32 R64, R12, R24, R68 ;  /* 0x000000180c40723c */ /* 0x010fe20000001844 */
[----:B-1----:R-:W-:-:S04]  /*4fb0*/  FFMA.FTZ R0, R123, UR5, -R3 ;  /* 0x000000057b007c23 */ /* 0x002fc80008010803 */
[----:B------:R1:W3:Y:S02]  /*4fc0*/  MUFU.EX2 R92, R0 ;  /* 0x00000000005c7308 */ /* 0x0002e40000000800 */
[----:B-1----:R-:W-:Y:S01]  /*4fd0*/  FFMA.FTZ R0, R122, UR5, -R3 ;  /* 0x000000057a007c23 */ /* 0x002fe20008010803 */
[----:B---3--:R-:W-:-:S05]  /*4fe0*/  F2FP.F16.F32.PACK_AB R9, R92, R91 ;  /* 0x0000005b5c09723e */ /* 0x008fca00000000ff */
[----:B------:R1:W-:Y:S02]  /*4ff0*/  MUFU.EX2 R86, R0 ;  /* 0x0000000000567308 */ /* 0x0003e40000000800 */
[----:B-1----:R-:W-:-:S06]  /*5000*/  FFMA.FTZ R0, R124, UR5, -R3 ;  /* 0x000000057c007c23 */ /* 0x002fcc0008010803 */
[----:B------:R1:W3:Y:S02]  /*5010*/  MUFU.EX2 R88, R0 ;  /* 0x0000000000587308 */ /* 0x0002e40000000800 */
[----:B-1----:R-:W-:Y:S01]  /*5020*/  FFMA.FTZ R0, R114, UR5, -R4 ;  /* 0x0000000572007c23 */ /* 0x002fe20008010804 */
[----:B---3--:R-:W-:-:S05]  /*5030*/  F2FP.F16.F32.PACK_AB R11, R88, R86 ;  /* 0x00000056580b723e */ /* 0x008fca00000000ff */
[----:B------:R1:W-:Y:S02]  /*5040*/  MUFU.EX2 R94, R0 ;  /* 0x00000000005e7308 */ /* 0x0003e40000000800 */
[----:B------:R-:W-:Y:S06]  /*5050*/  HMMA.16816.F32 R56, R8, R22, R40 ;  /* 0x000000160838723c */ /* 0x000fec0000001828 */
[-C--:B------:R-:W-:Y:S06]  /*5060*/  HMMA.16816.F32 R40, R12, R20.reuse, R72 ;  /* 0x000000140c28723c */ /* 0x080fec0000001848 */
[----:B------:R-:W-:Y:S01]  /*5070*/  HMMA.16816.F32 R60, R8, R20, R52 ;  /* 0x00000014083c723c */ /* 0x000fe20000001834 */
[----:B-1----:R-:W-:-:S04]  /*5080*/  FFMA.FTZ R0, R113, UR5, -R4 ;  /* 0x0000000571007c23 */ /* 0x002fc80008010804 */
[----:B------:R1:W-:Y:S01]  /*5090*/  MUFU.EX2 R90, R0 ;  /* 0x00000000005a7308 */ /* 0x0003e20000000800 */
[C---:B------:R-:W-:Y:S06]  /*50a0*/  HMMA.16816.F32 R140, R8.reuse, R24, R140 ;  /* 0x00000018088c723c */ /* 0x040fec000000188c */
[-C--:B------:R-:W-:Y:S06]  /*50b0*/  HMMA.16816.F32 R148, R8, R26.reuse, R36 ;  /* 0x0000001a0894723c */ /* 0x080fec0000001824 */
[----:B------:R-:W-:Y:S01]  /*50c0*/  HMMA.16816.F32 R52, R12, R26, R44 ;  /* 0x0000001a0c34723c */ /* 0x000fe2000000182c */
[----:B------:R-:W3:Y:S01]  /*50d0*/  LDSM.16.MT88.4 R24, [R213+0x5000] ;  /* 0x00500000d518783b */ /* 0x000ee20000004200 */
[----:B------:R-:W-:Y:S01]  /*50e0*/  F2FP.F16.F32.PACK_AB R8, R107, R176 ;  /* 0x000000b06b08723e */ /* 0x000fe200000000ff */
[----:B-1----:R-:W-:Y:S01]  /*50f0*/  FFMA.FTZ R0, R115, UR5, -R4 ;  /* 0x0000000573007c23 */ /* 0x002fe20008010804 */
[----:B------:R-:W-:-:S02]  /*5100*/  F2FP.F16.F32.PACK_AB R10, R105, R106 ;  /* 0x0000006a690a723e */ /* 0x000fc400000000ff */
[----:B------:R-:W-:Y:S01]  /*5110*/  HMMA.16816.F32 R36, R12, R22, R48 ;  /* 0x000000160c24723c */ /* 0x000fe20000001830 */
[----:B------:R-:W1:Y:S01]  /*5120*/  LDSM.16.MT88.4 R20, [R214+0x5000] ;  /* 0x00500000d614783b */ /* 0x000e620000004200 */
[----:B------:R4:W-:Y:S05]  /*5130*/  MUFU.EX2 R85, R0 ;  /* 0x0000000000557308 */ /* 0x0009ea0000000800 */
[----:B------:R-:W-:Y:S02]  /*5140*/  F2FP.F16.F32.PACK_AB R12, R247, R248 ;  /* 0x000000f8f70c723e */ /* 0x000fe400000000ff */
[----:B------:R-:W-:Y:S02]  /*5150*/  F2FP.F16.F32.PACK_AB R13, R211, R228 ;  /* 0x000000e4d30d723e */ /* 0x000fe400000000ff */
[----:B------:R-:W-:-:S02]  /*5160*/  F2FP.F16.F32.PACK_AB R14, R245, R246 ;  /* 0x000000f6f50e723e */ /* 0x000fc400000000ff */
[----:B------:R-:W-:Y:S01]  /*5170*/  F2FP.F16.F32.PACK_AB R15, R208, R209 ;  /* 0x000000d1d00f723e */ /* 0x000fe200000000ff */
[----:B----4-:R-:W-:-:S06]  /*5180*/  FFMA.FTZ R0, R133, UR5, -R3 ;  /* 0x0000000585007c23 */ /* 0x010fcc0008010803 */
[C---:B--2---:R-:W-:Y:S01]  /*5190*/  HMMA.16816.F32 R64, R12.reuse, R32, R64 ;  /* 0x000000200c40723c */ /* 0x044fe20000001840 */
[----:B------:R2:W-:Y:S05]  /*51a0*/  MUFU.EX2 R83, R0 ;  /* 0x0000000000537308 */ /* 0x0005ea0000000800 */
[C---:B------:R-:W-:Y:S06]  /*51b0*/  HMMA.16816.F32 R52, R12.reuse, R34, R52 ;  /* 0x000000220c34723c */ /* 0x040fec0000001834 */
[C---:B------:R-:W-:Y:S06]  /*51c0*/  HMMA.16816.F32 R48, R12.reuse, R28, R40 ;  /* 0x0000001c0c30723c */ /* 0x040fec0000001828 */
[----:B------:R-:W-:Y:S01]  /*51d0*/  HMMA.16816.F32 R36, R12, R30, R36 ;  /* 0x0000001e0c24723c */ /* 0x000fe20000001824 */
[----:B--2---:R-:W-:-:S04]  /*51e0*/  FFMA.FTZ R0, R131, UR5, -R3 ;  /* 0x0000000583007c23 */ /* 0x004fc80008010803 */
[----:B------:R2:W4:Y:S02]  /*51f0*/  MUFU.EX2 R82, R0 ;  /* 0x0000000000527308 */ /* 0x0005240000000800 */
[----:B------:R-:W-:Y:S02]  /*5200*/  F2FP.F16.F32.PACK_AB R12, R243, R244 ;  /* 0x000000f4f30c723e */ /* 0x000fe400000000ff */
[----:B------:R-:W-:Y:S02]  /*5210*/  F2FP.F16.F32.PACK_AB R13, R205, R206 ;  /* 0x000000cecd0d723e */ /* 0x000fe400000000ff */
[----:B------:R-:W-:Y:S02]  /*5220*/  F2FP.F16.F32.PACK_AB R14, R252, R242 ;  /* 0x000000f2fc0e723e */ /* 0x000fe400000000ff */
[----:B------:R-:W-:-:S07]  /*5230*/  F2FP.F16.F32.PACK_AB R15, R201, R202 ;  /* 0x000000cac90f723e */ /* 0x000fce00000000ff */
[----:B---3--:R-:W-:Y:S01]  /*5240*/  HMMA.16816.F32 R144, R12, R24, R64 ;  /* 0x000000180c90723c */ /* 0x008fe20000001840 */
[----:B--2---:R-:W-:Y:S01]  /*5250*/  FFMA.FTZ R0, R130, UR5, -R3 ;  /* 0x0000000582007c23 */ /* 0x004fe20008010803 */
[----:B----4-:R-:W-:-:S04]  /*5260*/  F2FP.F16.F32.PACK_AB R9, R82, R83 ;  /* 0x000000535209723e */ /* 0x010fc800000000ff */
[C---:B------:R-:W-:Y:S01]  /*5270*/  HMMA.16816.F32 R52, R12.reuse, R26, R52 ;  /* 0x0000001a0c34723c */ /* 0x040fe20000001834 */
[----:B------:R2:W-:Y:S05]  /*5280*/  MUFU.EX2 R79, R0 ;  /* 0x00000000004f7308 */ /* 0x0005ea0000000800 */
[C---:B-1----:R-:W-:Y:S06]  /*5290*/  HMMA.16816.F32 R48, R12.reuse, R20, R48 ;  /* 0x000000140c30723c */ /* 0x042fec0000001830 */
[----:B------:R-:W-:Y:S01]  /*52a0*/  HMMA.16816.F32 R36, R12, R22, R36 ;  /* 0x000000160c24723c */ /* 0x000fe20000001824 */
[----:B--2---:R-:W-:-:S06]  /*52b0*/  FFMA.FTZ R0, R132, UR5, -R3 ;  /* 0x0000000584007c23 */ /* 0x004fcc0008010803 */
[----:B------:R-:W-:Y:S02]  /*52c0*/  F2FP.F16.F32.PACK_AB R12, R183, R112 ;  /* 0x00000070b70c723e */ /* 0x000fe400000000ff */
[----:B------:R-:W-:Y:S01]  /*52d0*/  F2FP.F16.F32.PACK_AB R13, R198, R199 ;  /* 0x000000c7c60d723e */ /* 0x000fe200000000ff */
[----:B------:R1:W2:Y:S01]  /*52e0*/  MUFU.EX2 R80, R0 ;  /* 0x0000000000507308 */ /* 0x0002a20000000800 */
[----:B------:R-:W-:Y:S02]  /*52f0*/  F2FP.F16.F32.PACK_AB R14, R181, R180 ;  /* 0x000000b4b50e723e */ /* 0x000fe400000000ff */
[----:B------:R-:W-:Y:S01]  /*5300*/  F2FP.F16.F32.PACK_AB R15, R196, R197 ;  /* 0x000000c5c40f723e */ /* 0x000fe200000000ff */
[----:B-1----:R-:W-:Y:S01]  /*5310*/  FFMA.FTZ R0, R119, UR5, -R4 ;  /* 0x0000000577007c23 */ /* 0x002fe20008010804 */
[----:B--2---:R-:W-:-:S03]  /*5320*/  F2FP.F16.F32.PACK_AB R11, R80, R79 ;  /* 0x0000004f500b723e */ /* 0x004fc600000000ff */
[----:B------:R1:W-:Y:S04]  /*5330*/  MUFU.EX2 R84, R0 ;  /* 0x0000000000547308 */ /* 0x0003e80000000800 */
[C---:B------:R-:W-:Y:S06]  /*5340*/  HMMA.16816.F32 R44, R8.reuse, R28, R60 ;  /* 0x0000001c082c723c */ /* 0x040fec000000183c */
[C---:B------:R-:W-:Y:S06]  /*5350*/  HMMA.16816.F32 R148, R8.reuse, R34, R148 ;  /* 0x000000220894723c */ /* 0x040fec0000001894 */
[C---:B------:R-:W-:Y:S01]  /*5360*/  HMMA.16816.F32 R56, R8.reuse, R30, R56 ;  /* 0x0000001e0838723c */ /* 0x040fe20000001838 */
[----:B-1----:R-:W-:Y:S01]  /*5370*/  FFMA.FTZ R0, R118, UR5, -R4 ;  /* 0x0000000576007c23 */ /* 0x002fe20008010804 */
[----:B------:R-:W1:Y:S03]  /*5380*/  LDSM.16.MT88.4 R28, [R214+0x5400] ;  /* 0x00540000d61c783b */ /* 0x000e660000004200 */
[----:B------:R2:W-:Y:S01]  /*5390*/  MUFU.EX2 R81, R0 ;  /* 0x0000000000517308 */ /* 0x0005e20000000800 */
[----:B------:R-:W-:Y:S01]  /*53a0*/  HMMA.16816.F32 R140, R8, R32, R140 ;  /* 0x00000020088c723c */ /* 0x000fe2000000188c */
[----:B------:R-:W3:Y:S06]  /*53b0*/  LDSM.16.MT88.4 R32, [R213+0x5400] ;  /* 0x00540000d520783b */ /* 0x000eec0000004200 */
[----:B------:R-:W-:-:S02]  /*53c0*/  F2FP.F16.F32.PACK_AB R8, R94, R104 ;  /* 0x000000685e08723e */ /* 0x000fc400000000ff */
[----:B------:R-:W-:Y:S01]  /*53d0*/  F2FP.F16.F32.PACK_AB R10, R85, R90 ;  /* 0x0000005a550a723e */ /* 0x000fe200000000ff */
[----:B--2---:R-:W-:-:S04]  /*53e0*/  FFMA.FTZ R0, R121, UR5, -R4 ;  /* 0x0000000579007c23 */ /* 0x004fc80008010804 */
[----:B------:R2:W-:Y:S01]  /*53f0*/  MUFU.EX2 R78, R0 ;  /* 0x00000000004e7308 */ /* 0x0005e20000000800 */
[----:B-1----:R-:W-:Y:S01]  /*5400*/  HMMA.16816.F32 R48, R12, R28, R48 ;  /* 0x0000001c0c30723c */ /* 0x002fe20000001830 */
[----:B--2---:R-:W-:-:S06]  /*5410*/  FFMA.FTZ R0, R153, UR5, -R3 ;  /* 0x0000000599007c23 */ /* 0x004fcc0008010803 */
[----:B------:R1:W-:Y:S01]  /*5420*/  MUFU.EX2 R77, R0 ;  /* 0x00000000004d7308 */ /* 0x0003e20000000800 */
[C---:B---3--:R-:W-:Y:S06]  /*5430*/  HMMA.16816.F32 R52, R12.reuse, R34, R52 ;  /* 0x000000220c34723c */ /* 0x048fec0000001834 */
[C---:B------:R-:W-:Y:S06]  /*5440*/  HMMA.16816.F32 R144, R12.reuse, R32, R144 ;  /* 0x000000200c90723c */ /* 0x040fec0000001890 */
[----:B------:R-:W-:Y:S01]  /*5450*/  HMMA.16816.F32 R12, R12, R30, R36 ;  /* 0x0000001e0c0c723c */ /* 0x000fe20000001824 */
[----:B-1----:R-:W-:-:S04]  /*5460*/  FFMA.FTZ R0, R135, UR5, -R3 ;  /* 0x0000000587007c23 */ /* 0x002fc80008010803 */
[----:B------:R1:W2:Y:S02]  /*5470*/  MUFU.EX2 R76, R0 ;  /* 0x00000000004c7308 */ /* 0x0002a40000000800 */
[----:B-1----:R-:W-:Y:S01]  /*5480*/  FFMA.FTZ R0, R134, UR5, -R3 ;  /* 0x0000000586007c23 */ /* 0x002fe20008010803 */
[----:B--2---:R-:W-:-:S05]  /*5490*/  F2FP.F16.F32.PACK_AB R9, R76, R77 ;  /* 0x0000004d4c09723e */ /* 0x004fca00000000ff */
[----:B------:R1:W-:Y:S02]  /*54a0*/  MUFU.EX2 R73, R0 ;  /* 0x0000000000497308 */ /* 0x0003e40000000800 */
[----:B-1----:R-:W-:-:S06]  /*54b0*/  FFMA.FTZ R0, R152, UR5, -R3 ;  /* 0x0000000598007c23 */ /* 0x002fcc0008010803 */
[----:B------:R1:W2:Y:S02]  /*54c0*/  MUFU.EX2 R74, R0 ;  /* 0x00000000004a7308 */ /* 0x0002a40000000800 */
[----:B-1----:R-:W-:Y:S01]  /*54d0*/  FFMA.FTZ R0, R120, UR5, -R4 ;  /* 0x0000000578007c23 */ /* 0x002fe20008010804 */
[----:B--2---:R-:W-:-:S05]  /*54e0*/  F2FP.F16.F32.PACK_AB R11, R74, R73 ;  /* 0x000000494a0b723e */ /* 0x004fca00000000ff */
[----:B------:R1:W2:Y:S02]  /*54f0*/  MUFU.EX2 R75, R0 ;  /* 0x00000000004b7308 */ /* 0x0002a40000000800 */
[C---:B------:R-:W-:Y:S06]  /*5500*/  HMMA.16816.F32 R148, R8.reuse, R26, R148 ;  /* 0x0000001a0894723c */ /* 0x040fec0000001894 */
[C---:B------:R-:W-:Y:S06]  /*5510*/  HMMA.16816.F32 R40, R8.reuse, R20, R44 ;  /* 0x000000140828723c */ /* 0x040fec000000182c */
[C---:B------:R-:W-:Y:S01]  /*5520*/  HMMA.16816.F32 R44, R8.reuse, R22, R56 ;  /* 0x00000016082c723c */ /* 0x040fe20000001838 */
[----:B-1----:R-:W-:Y:S01]  /*5530*/  FFMA.FTZ R0, R125, UR5, -R4 ;  /* 0x000000057d007c23 */ /* 0x002fe20008010804 */
[----:B------:R-:W1:Y:S03]  /*5540*/  LDSM.16.MT88.4 R20, [R213+0x5800] ;  /* 0x00580000d514783b */ /* 0x000e660000004200 */
[----:B------:R3:W-:Y:S01]  /*5550*/  MUFU.EX2 R72, R0 ;  /* 0x0000000000487308 */ /* 0x0007e20000000800 */
[----:B------:R-:W-:Y:S01]  /*5560*/  HMMA.16816.F32 R140, R8, R24, R140 ;  /* 0x00000018088c723c */ /* 0x000fe2000000188c */
[----:B------:R-:W4:Y:S06]  /*5570*/  LDSM.16.MT88.4 R24, [R214+0x5800] ;  /* 0x00580000d618783b */ /* 0x000f2c0000004200 */
[----:B------:R-:W-:-:S02]  /*5580*/  F2FP.F16.F32.PACK_AB R8, R81, R84 ;  /* 0x000000545108723e */ /* 0x000fc400000000ff */
[----:B--2---:R-:W-:Y:S01]  /*5590*/  F2FP.F16.F32.PACK_AB R10, R75, R78 ;  /* 0x0000004e4b0a723e */ /* 0x004fe200000000ff */
[----:B---3--:R-:W-:-:S04]  /*55a0*/  FFMA.FTZ R0, R126, UR5, -R4 ;  /* 0x000000057e007c23 */ /* 0x008fc80008010804 */
[----:B------:R2:W-:Y:S02]  /*55b0*/  MUFU.EX2 R71, R0 ;  /* 0x0000000000477308 */ /* 0x0005e40000000800 */
[----:B--2---:R-:W-:-:S06]  /*55c0*/  FFMA.FTZ R0, R157, UR5, -R3 ;  /* 0x000000059d007c23 */ /* 0x004fcc0008010803 */
[----:B------:R2:W-:Y:S02]  /*55d0*/  MUFU.EX2 R70, R0 ;  /* 0x0000000000467308 */ /* 0x0005e40000000800 */
[----:B--2---:R-:W-:-:S06]  /*55e0*/  FFMA.FTZ R0, R155, UR5, -R3 ;  /* 0x000000059b007c23 */ /* 0x004fcc0008010803 */
[----:B------:R2:W3:Y:S02]  /*55f0*/  MUFU.EX2 R69, R0 ;  /* 0x0000000000457308 */ /* 0x0004e40000000800 */
[--C-:B--2---:R-:W-:Y:S01]  /*5600*/  FFMA.FTZ R0, R154, UR5, -R3.reuse ;  /* 0x000000059a007c23 */ /* 0x104fe20008010803 */
[----:B---3--:R-:W-:Y:S01]  /*5610*/  F2FP.F16.F32.PACK_AB R9, R69, R70 ;  /* 0x000000464509723e */ /* 0x008fe200000000ff */
[----:B------:R-:W2:Y:S04]  /*5620*/  LDSM.16.MT88.4 R152, [R213+0x5c00] ;  /* 0x005c0000d598783b */ /* 0x000ea80000004200 */
[----:B------:R3:W-:Y:S02]  /*5630*/  MUFU.EX2 R63, R0 ;  /* 0x00000000003f7308 */ /* 0x0007e40000000800 */
[----:B---3--:R-:W-:-:S06]  /*5640*/  FFMA.FTZ R0, R127, UR5, -R3 ;  /* 0x000000057f007c23 */ /* 0x008fcc0008010803 */
[----:B------:R3:W5:Y:S02]  /*5650*/  MUFU.EX2 R68, R0 ;  /* 0x0000000000447308 */ /* 0x0007640000000800 */
[----:B---3--:R-:W-:Y:S01]  /*5660*/  FFMA.FTZ R0, R128, UR5, -R4 ;  /* 0x0000000580007c23 */ /* 0x008fe20008010804 */
[----:B-----5:R-:W-:-:S05]  /*5670*/  F2FP.F16.F32.PACK_AB R11, R68, R63 ;  /* 0x0000003f440b723e */ /* 0x020fca00000000ff */
[----:B------:R3:W-:Y:S02]  /*5680*/  MUFU.EX2 R64, R0 ;  /* 0x0000000000407308 */ /* 0x0007e40000000800 */
[C---:B------:R-:W-:Y:S06]  /*5690*/  HMMA.16816.F32 R148, R8.reuse, R34, R148 ;  /* 0x000000220894723c */ /* 0x040fec0000001894 */
[C---:B------:R-:W-:Y:S06]  /*56a0*/  HMMA.16816.F32 R140, R8.reuse, R32, R140 ;  /* 0x00000020088c723c */ /* 0x040fec000000188c */
[----:B------:R-:W-:Y:S01]  /*56b0*/  HMMA.16816.F32 R40, R8, R28, R40 ;  /* 0x0000001c0828723c */ /* 0x000fe20000001828 */
[----:B---3--:R-:W-:-:S04]  /*56c0*/  FFMA.FTZ R0, R129, UR5, -R4 ;  /* 0x0000000581007c23 */ /* 0x008fc80008010804 */
[----:B------:R3:W5:Y:S01]  /*56d0*/  MUFU.EX2 R62, R0 ;  /* 0x00000000003e7308 */ /* 0x0007620000000800 */
[----:B------:R-:W-:Y:S01]  /*56e0*/  HMMA.16816.F32 R44, R8, R30, R44 ;  /* 0x0000001e082c723c */ /* 0x000fe2000000182c */
[----:B------:R-:W2:Y:S06]  /*56f0*/  LDSM.16.MT88.4 R28, [R214+0x5c00] ;  /* 0x005c0000d61c783b */ /* 0x000eac0000004200 */
[----:B------:R-:W-:Y:S01]  /*5700*/  F2FP.F16.F32.PACK_AB R8, R71, R72 ;  /* 0x000000484708723e */ /* 0x000fe200000000ff */
[----:B---3--:R-:W-:Y:S01]  /*5710*/  FFMA.FTZ R0, R156, UR5, -R4 ;  /* 0x000000059c007c23 */ /* 0x008fe20008010804 */
[----:B-----5:R-:W-:-:S03]  /*5720*/  F2FP.F16.F32.PACK_AB R10, R62, R64 ;  /* 0x000000403e0a723e */ /* 0x020fc600000000ff */
[----:B------:R3:W-:Y:S02]  /*5730*/  MUFU.EX2 R61, R0 ;  /* 0x00000000003d7308 */ /* 0x0007e40000000800 */
[----:B---3--:R-:W-:-:S06]  /*5740*/  FFMA.FTZ R0, R162, UR5, -R3 ;  /* 0x00000005a2007c23 */ /* 0x008fcc0008010803 */
        /* <DEDUP_REMOVED lines=10> */
[----:B------:R3:W5:Y:S02]  /*57f0*/  MUFU.EX2 R57, R0 ;  /* 0x0000000000397308 */ /* 0x0007640000000800 */
[C---:B-1----:R-:W-:Y:S06]  /*5800*/  HMMA.16816.F32 R140, R8.reuse, R20, R140 ;  /* 0x00000014088c723c */ /* 0x042fec000000188c */
[C---:B------:R-:W-:Y:S06]  /*5810*/  HMMA.16816.F32 R148, R8.reuse, R22, R148 ;  /* 0x000000160894723c */ /* 0x040fec0000001894 */
[----:B----4-:R-:W-:Y:S01]  /*5820*/  HMMA.16816.F32 R40, R8, R24, R40 ;  /* 0x000000180828723c */ /* 0x010fe20000001828 */
[----:B---3--:R-:W-:Y:S01]  /*5830*/  FFMA.FTZ R0, R159, UR5, -R4 ;  /* 0x000000059f007c23 */ /* 0x008fe20008010804 */
[----:B-----5:R-:W-:-:S03]  /*5840*/  F2FP.F16.F32.PACK_AB R168, R57, R61 ;  /* 0x0000003d39a8723e */ /* 0x020fc600000000ff */
[----:B------:R1:W-:Y:S01]  /*5850*/  MUFU.EX2 R34, R0 ;  /* 0x0000000000227308 */ /* 0x0003e20000000800 */
[----:B------:R-:W-:Y:S07]  /*5860*/  HMMA.16816.F32 R44, R8, R26, R44 ;  /* 0x0000001a082c723c */ /* 0x000fee000000182c */
[----:B------:R-:W-:Y:S02]  /*5870*/  F2FP.F16.F32.PACK_AB R8, R189, R182 ;  /* 0x000000b6bd08723e */ /* 0x000fe400000000ff */
[----:B------:R-:W-:-:S02]  /*5880*/  F2FP.F16.F32.PACK_AB R9, R194, R195 ;  /* 0x000000c3c209723e */ /* 0x000fc400000000ff */
[----:B------:R-:W-:Y:S02]  /*5890*/  F2FP.F16.F32.PACK_AB R10, R188, R191 ;  /* 0x000000bfbc0a723e */ /* 0x000fe400000000ff */
[----:B------:R-:W-:Y:S01]  /*58a0*/  F2FP.F16.F32.PACK_AB R11, R187, R193 ;  /* 0x000000c1bb0b723e */ /* 0x000fe200000000ff */
[----:B-1----:R-:W-:Y:S01]  /*58b0*/  FFMA.FTZ R0, R163, UR5, -R4 ;  /* 0x00000005a3007c23 */ /* 0x002fe20008010804 */
[----:B------:R-:W-:-:S03]  /*58c0*/  FADD.FTZ R4, R7, R6 ;  /* 0x0000000607047221 */ /* 0x000fc60000010000 */
[----:B------:R1:W3:Y:S01]  /*58d0*/  MUFU.EX2 R231, R0 ;  /* 0x0000000000e77308 */ /* 0x0002e20000000800 */
[----:B------:R-:W-:Y:S01]  /*58e0*/  FADD.FTZ R4, R87, R4 ;  /* 0x0000000457047221 */ /* 0x000fe20000010000 */
[C---:B------:R-:W-:Y:S06]  /*58f0*/  HMMA.16816.F32 R144, R8.reuse, R20, R144 ;  /* 0x000000140890723c */ /* 0x040fec0000001890 */
[C---:B------:R-:W-:Y:S06]  /*5900*/  HMMA.16816.F32 R52, R8.reuse, R22, R52 ;  /* 0x000000160834723c */ /* 0x040fec0000001834 */
[----:B------:R-:W-:Y:S01]  /*5910*/  HMMA.16816.F32 R48, R8, R24, R48 ;  /* 0x000000180830723c */ /* 0x000fe20000001830 */
[----:B-1----:R-:W-:Y:S01]  /*5920*/  FFMA.FTZ R0, R166, UR5, -R3 ;  /* 0x00000005a6007c23 */ /* 0x002fe20008010803 */
[----:B------:R-:W-:-:S04]  /*5930*/  F2FP.F16.F32.PACK_AB R166, R179, R177 ;  /* 0x000000b1b3a6723e */ /* 0x000fc800000000ff */
[----:B------:R-:W-:Y:S01]  /*5940*/  HMMA.16816.F32 R12, R8, R26, R12 ;  /* 0x0000001a080c723c */ /* 0x000fe2000000180c */
[----:B------:R1:W-:Y:S02]  /*5950*/  MUFU.EX2 R33, R0 ;  /* 0x0000000000217308 */ /* 0x0003e40000000800 */
[----:B-1----:R-:W-:-:S06]  /*5960*/  FFMA.FTZ R0, R165, UR5, -R3 ;  /* 0x00000005a5007c23 */ /* 0x002fcc0008010803 */
[----:B------:R1:W4:Y:S02]  /*5970*/  MUFU.EX2 R32, R0 ;  /* 0x0000000000207308 */ /* 0x0003240000000800 */
[--C-:B-1----:R-:W-:Y:S01]  /*5980*/  FFMA.FTZ R0, R164, UR5, -R3.reuse ;  /* 0x00000005a4007c23 */ /* 0x102fe20008010803 */
[----:B------:R-:W-:Y:S01]  /*5990*/  FFMA.FTZ R3, R167, UR5, -R3 ;  /* 0x00000005a7037c23 */ /* 0x000fe20008010803 */
[----:B------:R-:W-:-:S04]  /*59a0*/  F2FP.F16.F32.PACK_AB R164, R178, R190 ;  /* 0x000000beb2a4723e */ /* 0x000fc800000000ff */
[----:B------:R1:W-:Y:S08]  /*59b0*/  MUFU.EX2 R19, R0 ;  /* 0x0000000000137308 */ /* 0x0003f00000000800 */
[----:B------:R5:W2:Y:S01]  /*59c0*/  MUFU.EX2 R232, R3 ;  /* 0x0000000300e87308 */ /* 0x000aa20000000800 */
[----:B-1----:R-:W-:Y:S01]  /*59d0*/  FFMA.FTZ R0, R170, UR5, -R5 ;  /* 0x00000005aa007c23 */ /* 0x002fe20008010805 */
[----:B---3--:R-:W-:-:S06]  /*59e0*/  F2FP.F16.F32.PACK_AB R170, R231, R34 ;  /* 0x00000022e7aa723e */ /* 0x008fcc00000000ff */
[----:B------:R1:W3:Y:S01]  /*59f0*/  MUFU.EX2 R18, R0 ;  /* 0x0000000000127308 */ /* 0x0002e20000000800 */
[----:B-----5:R-:W-:-:S07]  /*5a00*/  FADD.FTZ R3, R234, R230 ;  /* 0x000000e6ea037221 */ /* 0x020fce0000010000 */
[----:B------:R5:W-:Y:S01]  /*5a10*/  MUFU.EX2 R230, R2 ;  /* 0x0000000200e67308 */ /* 0x000be20000000800 */
[----:B------:R-:W-:-:S04]  /*5a20*/  FADD.FTZ R3, R235, R3 ;  /* 0x00000003eb037221 */ /* 0x000fc80000010000 */
[----:B------:R-:W-:Y:S01]  /*5a30*/  FADD.FTZ R6, R236, R3 ;  /* 0x00000003ec067221 */ /* 0x000fe20000010000 */
[----:B-1----:R-:W-:Y:S01]  /*5a40*/  FFMA.FTZ R0, R169, UR5, -R5 ;  /* 0x00000005a9007c23 */ /* 0x002fe20008010805 */
[----:B------:R-:W-:Y:S01]  /*5a50*/  FADD.FTZ R5, R171, R17 ;  /* 0x00000011ab057221 */ /* 0x000fe20000010000 */
[----:B----4-:R-:W-:Y:S02]  /*5a60*/  F2FP.F16.F32.PACK_AB R169, R32, R33 ;  /* 0x0000002120a9723e */ /* 0x010fe400000000ff */
[----:B------:R1:W4:Y:S01]  /*5a70*/  MUFU.EX2 R17, R0 ;  /* 0x0000000000117308 */ /* 0x0003220000000800 */
[----:B--2---:R-:W-:Y:S02]  /*5a80*/  F2FP.F16.F32.PACK_AB R171, R232, R19 ;  /* 0x00000013e8ab723e */ /* 0x004fe400000000ff */
[----:B---3--:R-:W-:Y:S01]  /*5a90*/  F2FP.F16.F32.PACK_AB R165, R18, R186 ;  /* 0x000000ba12a5723e */ /* 0x008fe200000000ff */
[----:B-----5:R-:W-:-:S04]  /*5aa0*/  FADD.FTZ R2, R184, R5 ;  /* 0x00000005b8027221 */ /* 0x020fc80000010000 */
[----:B------:R-:W-:Y:S01]  /*5ab0*/  FADD.FTZ R3, R185, R2 ;  /* 0x00000002b9037221 */ /* 0x000fe20000010000 */
[----:B------:R-:W-:Y:S01]  /*5ac0*/  FADD.FTZ R2, R89, R4 ;  /* 0x0000000459027221 */ /* 0x000fe20000010000 */
[----:B------:R-:W-:Y:S02]  /*5ad0*/  HMMA.16816.F32 R140, R168, R152, R140 ;  /* 0x00000098a88c723c */ /* 0x000fe4000000188c */
[----:B------:R-:W-:Y:S01]  /*5ae0*/  FADD.FTZ R3, R192, R3 ;  /* 0x00000003c0037221 */ /* 0x000fe20000010000 */
[----:B------:R-:W-:-:S03]  /*5af0*/  FADD.FTZ R4, R93, R2 ;  /* 0x000000025d047221 */ /* 0x000fc60000010000 */
[C---:B------:R-:W-:Y:S01]  /*5b00*/  HMMA.16816.F32 R148, R168.reuse, R154, R148 ;  /* 0x0000009aa894723c */ /* 0x040fe20000001894 */
[----:B-1----:R-:W-:Y:S01]  /*5b10*/  FADD.FTZ R0, R99, R97 ;  /* 0x0000006163007221 */ /* 0x002fe20000010000 */
[----:B------:R-:W-:Y:S01]  /*5b20*/  FADD.FTZ R4, R95, R4 ;  /* 0x000000045f047221 */ /* 0x000fe20000010000 */
[----:B----4-:R-:W-:Y:S02]  /*5b30*/  F2FP.F16.F32.PACK_AB R167, R230, R17 ;  /* 0x00000011e6a7723e */ /* 0x010fe400000000ff */
[----:B------:R-:W-:Y:S01]  /*5b40*/  FADD.FTZ R0, R100, R0 ;  /* 0x0000000064007221 */ /* 0x000fe20000010000 */
[----:B------:R-:W-:Y:S01]  /*5b50*/  FADD.FTZ R4, R96, R4 ;  /* 0x0000000460047221 */ /* 0x000fe20000010000 */
[----:B------:R-:W-:Y:S02]  /*5b60*/  HMMA.16816.F32 R160, R168, R28, R40 ;  /* 0x0000001ca8a0723c */ /* 0x000fe40000001828 */
[----:B------:R-:W-:Y:S01]  /*5b70*/  FADD.FTZ R5, R101, R0 ;  /* 0x0000000065057221 */ /* 0x000fe20000010000 */
[----:B------:R-:W-:-:S03]  /*5b80*/  FADD.FTZ R0, R238, R6 ;  /* 0x00000006ee007221 */ /* 0x000fc60000010000 */
[----:B------:R-:W-:Y:S01]  /*5b90*/  FADD.FTZ R5, R172, R5 ;  /* 0x00000005ac057221 */ /* 0x000fe20000010000 */
[----:B------:R-:W-:Y:S01]  /*5ba0*/  FADD.FTZ R2, R237, R0 ;  /* 0x00000000ed027221 */ /* 0x000fe20000010000 */
[----:B------:R-:W-:Y:S01]  /*5bb0*/  FADD.FTZ R0, R204, R3 ;  /* 0x00000003cc007221 */ /* 0x000fe20000010000 */
[C---:B------:R-:W-:Y:S01]  /*5bc0*/  HMMA.16816.F32 R144, R164.reuse, R152, R144 ;  /* 0x00000098a490723c */ /* 0x040fe20000001890 */
[----:B------:R-:W-:Y:S01]  /*5bd0*/  FADD.FTZ R5, R173, R5 ;  /* 0x00000005ad057221 */ /* 0x000fe20000010000 */
[----:B------:R-:W-:Y:S01]  /*5be0*/  FADD.FTZ R3, R239, R2 ;  /* 0x00000002ef037221 */ /* 0x000fe20000010000 */
[----:B------:R-:W-:Y:S02]  /*5bf0*/  FADD.FTZ R2, R203, R0 ;  /* 0x00000000cb027221 */ /* 0x000fe40000010000 */
        /* <DEDUP_REMOVED lines=103> */
[----:B------:R-:W-:-:S03]  /*6270*/  FADD.FTZ R232, R232, R0 ;  /* 0x00000000e8e87221 */ /* 0x000fc60000010000 */
[----:B------:R-:W-:Y:S01]  /*6280*/  HMMA.16816.F32 R164, R164, R30, R12 ;  /* 0x0000001ea4a4723c */ /* 0x000fe2000000180c */
[----:B------:R-:W-:-:S08]  /*6290*/  NOP ;  /* 0x0000000000007918 */ /* 0x000fd00000000000 */
[----:B------:R-:W-:-:S15]  /*62a0*/  @!P5 BRA `(.L_x_75) ;  /* 0x0000003800f8d947 */ /* 0x000fde0003800000 */
[----:B------:R-:W2:Y:S01]  /*62b0*/  LDL.64 R178, [R1+0x20] ;  /* 0x0000200001b27983 */ /* 0x000ea20000100a00 */
[----:B------:R-:W-:Y:S01]  /*62c0*/  ULDC UR4, c[0x0][0x2d0] ;  /* 0x0000b40000047ab9 */ /* 0x000fe20000000800 */
[C---:B------:R-:W-:Y:S01]  /*62d0*/  IMAD.SHL.U32 R0, R102.reuse, 0x20, RZ ;  /* 0x0000002066007824 */ /* 0x040fe200078e00ff */
[----:B------:R-:W1:Y:S01]  /*62e0*/  LDC.64 R228, c[0x0][0x250] ;  /* 0x00009400ffe47b82 */ /* 0x000e620000000a00 */
[----:B------:R-:W-:Y:S01]  /*62f0*/  SHF.L.U64.HI R252, R102, 0x5, R103 ;  /* 0x0000000566fc7819 */ /* 0x000fe20000010267 */
[----:B------:R-:W-:Y:S01]  /*6300*/  IMAD.MOV.U32 R134, RZ, RZ, R137 ;  /* 0x000000ffff867224 */ /* 0x000fe200078e0089 */
[----:B------:R-:W-:Y:S02]  /*6310*/  LEA.HI.SX32 R226, R226, 0xfffffffe, 0x19 ;  /* 0xfffffffee2e27811 */ /* 0x000fe400078fcaff */
[----:B------:R-:W-:Y:S02]  /*6320*/  MOV R133, R138 ;  /* 0x0000008a00857202 */ /* 0x000fe40000000f00 */
[----:B------:R-:W-:-:S02]  /*6330*/  MOV R135, R16 ;  /* 0x0000001000877202 */ /* 0x000fc40000000f00 */
[----:B--2---:R-:W-:Y:S01]  /*6340*/  ISETP.GE.AND P0, PT, R178, UR4, PT ;  /* 0x00000004b2007c0c */ /* 0x004fe2000bf06270 */
[----:B------:R-:W-:-:S12]  /*6350*/  ULDC UR4, c[0x0][0x2ec] ;  /* 0x0000bb0000047ab9 */ /* 0x000fd80000000800 */
[----:B------:R-:W2:Y:S01]  /*6360*/  @!P0 LDC.64 R6, c[0x0][0x220] ;  /* 0x00008800ff068b82 */ /* 0x000ea20000000a00 */
[----:B-1----:R-:W-:-:S07]  /*6370*/  @!P0 IMAD R249, R229, 0x60, RZ ;  /* 0x00000060e5f98824 */ /* 0x002fce00078e02ff */
[----:B------:R-:W1:Y:S08]  /*6380*/  @!P0 LDC.64 R4, c[0x0][0x220] ;  /* 0x00008800ff048b82 */ /* 0x000e700000000a00 */
[----:B------:R-:W3:Y:S01]  /*6390*/  @!P0 LDC.64 R2, c[0x0][0x220] ;  /* 0x00008800ff028b82 */ /* 0x000ee20000000a00 */
[----:B--2---:R-:W-:Y:S07]  /*63a0*/  @!P0 STL.64 [R1+0x10], R6 ;  /* 0x0000100601008387 */ /* 0x004fee0000100a00 */
[----:B------:R-:W2:Y:S01]  /*63b0*/  @!P0 LDC.64 R250, c[0x0][0x220] ;  /* 0x00008800fffa8b82 */ /* 0x000ea20000000a00 */
[----:B-1----:R-:W-:Y:S04]  /*63c0*/  @!P0 STL.64 [R1+0x8], R4 ;  /* 0x0000080401008387 */ /* 0x002fe80000100a00 */
[----:B---3--:R1:W-:Y:S04]  /*63d0*/  @!P0 STL.64 [R1], R2 ;  /* 0x0000000201008387 */ /* 0x0083e80000100a00 */
[----:B------:R3:W-:Y:S01]  /*63e0*/  STL [R1+0x18], R0 ;  /* 0x0000180001007387 */ /* 0x0007e20000100800 */
[----:B-1----:R-:W-:Y:S01]  /*63f0*/  IMAD.MOV.U32 R3, RZ, RZ, R139 ;  /* 0x000000ffff037224 */ /* 0x002fe200078e008b */
[----:B------:R-:W-:Y:S06]  /*6400*/  BRA `(.L_x_76) ;  /* 0x0000000000e07947 */ /* 0x000fec0003800000 */
.L_x_78:
[----:B------:R-:W2:Y:S01]  /*6410*/  LDL.64 R238, [R1+0x38] ;  /* 0x0000380001ee7983 */ /* 0x000ea20000100a00 */
[----:B------:R-:W1:Y:S01]  /*6420*/  LDC.64 R138, c[0x0][0x248] ;  /* 0x00009200ff8a7b82 */ /* 0x000e620000000a00 */
[----:B------:R-:W-:Y:S02]  /*6430*/  VIADD R0, R226, 0xffffffff ;  /* 0xffffffffe2007836 */ /* 0x000fe40000000000 */
[----:B------:R-:W3:Y:S03]  /*6440*/  LDL.64 R236, [R1+0x28] ;  /* 0x0000280001ec7983 */ /* 0x000ee60000100a00 */
[----:B------:R-:W-:Y:S01]  /*6450*/  SHF.R.S32.HI R2, RZ, 0x1f, R0 ;  /* 0x0000001fff027819 */ /* 0x000fe20000011400 */
[----:B------:R-:W4:Y:S01]  /*6460*/  LDL R234, [R1+0x40] ;  /* 0x0000400001ea7983 */ /* 0x000f220000100800 */
[----:B------:R-:W5:Y:S03]  /*6470*/  @!P0 LDC.64 R176, c[0x0][0x218] ;  /* 0x00008600ffb08b82 */ /* 0x000f660000000a00 */
[----:B------:R-:W4:Y:S04]  /*6480*/  LDL R233, [R1+0x1c] ;  /* 0x00001c0001e97983 */ /* 0x000f280000100800 */
[----:B------:R1:W-:Y:S01]  /*6490*/  @P0 STS [R225+0x2000], RZ ;  /* 0x002000ffe1000388 */ /* 0x0003e20000000800 */
[----:B------:R-:W4:Y:S03]  /*64a0*/  @!P0 LDC.64 R174, c[0x0][0x218] ;  /* 0x00008600ffae8b82 */ /* 0x000f260000000a00 */
[----:B------:R1:W-:Y:S04]  /*64b0*/  @P0 STS [R225+0x2004], RZ ;  /* 0x002004ffe1000388 */ /* 0x0003e80000000800 */
[----:B------:R1:W-:Y:S01]  /*64c0*/  @P0 STS.64 [R225+0x2008], RZ ;  /* 0x002008ffe1000388 */ /* 0x0003e20000000a00 */
[----:B------:R-:W4:Y:S08]  /*64d0*/  @!P0 LDC.64 R180, c[0x0][0x218] ;  /* 0x00008600ffb48b82 */ /* 0x000f300000000a00 */
[----:B------:R-:W4:Y:S01]  /*64e0*/  @!P0 LDC.64 R182, c[0x0][0x218] ;  /* 0x00008600ffb68b82 */ /* 0x000f220000000a00 */
[-C--:B-1----:R-:W-:Y:S02]  /*64f0*/  IMAD R2, R2, R138.reuse, RZ ;  /* 0x0000008a02027224 */ /* 0x082fe400078e02ff */
[C---:B------:R-:W-:Y:S04]  /*6500*/  IMAD.WIDE.U32 R172, R0.reuse, R138, RZ ;  /* 0x0000008a00ac7225 */ /* 0x040fe800078e00ff */
[----:B------:R-:W-:Y:S02]  /*6510*/  IMAD R0, R0, R139, R2 ;  /* 0x0000008b00007224 */ /* 0x000fe400078e0202 */
[----:B------:R-:W-:Y:S02]  /*6520*/  @!P0 IMAD R179, R139, 0x60, RZ ;  /* 0x000000608bb38824 */ /* 0x000fe400078e02ff */
[----:B------:R-:W-:Y:S01]  /*6530*/  IMAD.IADD R0, R173, 0x1, R0 ;  /* 0x00000001ad007824 */ /* 0x000fe200078e0200 */
[----:B--2---:R-:W-:Y:S04]  /*6540*/  LEA R136, P1, R172, R238, 0x7 ;  /* 0x000000eeac887211 */ /* 0x004fe800078238ff */
[----:B-----5:R-:W-:Y:S02]  /*6550*/  @!P0 LEA R176, P5, R136, R176, 0x1 ;  /* 0x000000b088b08211 */ /* 0x020fe400078a08ff */
[----:B---3--:R-:W-:Y:S02]  /*6560*/  LEA.HI.X R137, R172, R237, R0, 0x7, P1 ;  /* 0x000000edac897211 */ /* 0x008fe400008f3c00 */
[----:B----4-:R-:W-:Y:S02]  /*6570*/  @!P0 IADD3 R0, P4, R234, R136, RZ ;  /* 0x00000088ea008210 */ /* 0x010fe40007f9e0ff */
[--C-:B------:R-:W-:Y:S02]  /*6580*/  @!P0 LEA.HI.X R177, R136, R177, R137.reuse, 0x1, P5 ;  /* 0x000000b188b18211 */ /* 0x100fe400028f0c89 */
[----:B------:R-:W-:Y:S01]  /*6590*/  @!P0 LEA R174, P3, R0, R174, 0x1 ;  /* 0x000000ae00ae8211 */ /* 0x000fe200078608ff */
[----:B------:R-:W-:Y:S01]  /*65a0*/  @!P0 IMAD.X R132, R233, 0x1, R137, P4 ;  /* 0x00000001e9848824 */ /* 0x000fe200020e0689 */
[----:B------:R-:W-:Y:S01]  /*65b0*/  @!P0 LEA R2, P2, R138, R136, 0x6 ;  /* 0x000000888a028211 */ /* 0x000fe200078430ff */
[----:B------:R-:W-:Y:S01]  /*65c0*/  @!PT LDS RZ, [RZ] ;  /* 0x00000000fffff984 */ /* 0x000fe20000000800 */
[----:B------:R-:W-:Y:S01]  /*65d0*/  @!PT LDS RZ, [RZ] ;  /* 0x00000000fffff984 */ /* 0x000fe20000000800 */
[----:B------:R-:W-:Y:S01]  /*65e0*/  @!PT LDS RZ, [RZ] ;  /* 0x00000000fffff984 */ /* 0x000fe20000000800 */
[----:B------:R1:W-:Y:S03]  /*65f0*/  @!P0 LDGSTS.E.BYPASS.LTC128B.128 [R225+0x2000], desc[UR8][R176.64] ;  /* 0x02000000b0e18fae */ /* 0x0003e6000b901d48 */
[----:B------:R-:W-:Y:S01]  /*6600*/  @!P0 LEA.HI.X R175, R0, R175, R132, 0x1, P3 ;  /* 0x000000af00af8211 */ /* 0x000fe200018f0c84 */
[----:B------:R1:W-:Y:S01]  /*6610*/  @P0 STS.128 [R225+0x2800], RZ ;  /* 0x002800ffe1000388 */ /* 0x0003e20000000c00 */
[----:B------:R-:W-:Y:S02]  /*6620*/  @!P0 LEA R172, P1, R2, R180, 0x1 ;  /* 0x000000b402ac8211 */ /* 0x000fe400078208ff */
[C---:B------:R-:W-:Y:S01]  /*6630*/  @!P0 LEA.HI.X R173, R138.reuse, R137, R139, 0x6, P2 ;  /* 0x000000898aad8211 */ /* 0x040fe200010f348b */
[----:B------:R-:W-:Y:S01]  /*6640*/  @!PT LDS RZ, [RZ] ;  /* 0x00000000fffff984 */ /* 0x000fe20000000800 */
[----:B------:R-:W-:Y:S01]  /*6650*/  @!PT LDS RZ, [RZ] ;  /* 0x00000000fffff984 */ /* 0x000fe20000000800 */
[----:B------:R-:W-:Y:S01]  /*6660*/  @!PT LDS RZ, [RZ] ;  /* 0x00000000fffff984 */ /* 0x000fe20000000800 */
[----:B------:R1:W-:Y:S01]  /*6670*/  @!P0 LDGSTS.E.BYPASS.LTC128B.128 [R225+0x2800], desc[UR8][R174.64] ;  /* 0x02800000aee18fae */ /* 0x0003e2000b901d48 */
[----:B------:R-:W-:Y:S03]  /*6680*/  @!P0 IMAD.WIDE.U32 R138, R138, 0x60, R136 ;  /* 0x000000608a8a8825 */ /* 0x000fe600078e0088 */
[----:B------:R1:W-:Y:S01]  /*6690*/  @P0 STS.128 [R225+0x3000], RZ ;  /* 0x003000ffe1000388 */ /* 0x0003e20000000c00 */
[----:B------:R-:W-:Y:S01]  /*66a0*/  @!P0 LEA.HI.X R173, R2, R181, R173, 0x1, P1 ;  /* 0x000000b502ad8211 */ /* 0x000fe200008f0cad */
[----:B------:R-:W-:Y:S01]  /*66b0*/  @!P0 IMAD.IADD R0, R179, 0x1, R139 ;  /* 0x00000001b3008824 */ /* 0x000fe200078e028b */
[C---:B------:R-:W-:Y:S03]  /*66c0*/  @!P0 LEA R136, P1, R138.reuse, R182, 0x1 ;  /* 0x000000b68a888211 */ /* 0x040fe600078208ff */
[----:B------:R-:W-:Y:S01]  /*66d0*/  @!PT LDS RZ, [RZ] ;  /* 0x00000000fffff984 */ /* 0x000fe20000000800 */
[----:B------:R-:W-:Y:S01]  /*66e0*/  @!PT LDS RZ, [RZ] ;  /* 0x00000000fffff984 */ /* 0x000fe20000000800 */
[----:B------:R-:W-:Y:S01]  /*66f0*/  @!PT LDS RZ, [RZ] ;  /* 0x00000000fffff984 */ /* 0x000fe20000000800 */
[----:B------:R1:W-:Y:S01]  /*6700*/  @!P0 LDGSTS.E.BYPASS.LTC128B.128 [R225+0x3000], desc[UR8][R172.64] ;  /* 0x03000000ace18fae */ /* 0x0003e2000b901d48 */
[----:B------:R-:W-:Y:S03]  /*6710*/  @!P0 LEA.HI.X R137, R138, R183, R0, 0x1, P1 ;  /* 0x000000b78a898211 */ /* 0x000fe600008f0c00 */
[----:B------:R1:W-:Y:S04]  /*6720*/  @P0 STS.128 [R225+0x3800], RZ ;  /* 0x003800ffe1000388 */ /* 0x0003e80000000c00 */
[----:B------:R-:W-:Y:S01]  /*6730*/  @!PT LDS RZ, [RZ] ;  /* 0x00000000fffff984 */ /* 0x000fe20000000800 */
[----:B------:R-:W-:Y:S01]  /*6740*/  @!PT LDS RZ, [RZ] ;  /* 0x00000000fffff984 */ /* 0x000fe20000000800 */
[----:B------:R-:W-:Y:S01]  /*6750*/  @!PT LDS RZ, [RZ] ;  /* 0x00000000fffff984 */ /* 0x000fe20000000800 */
[----:B------:R1:W-:Y:S04]  /*6760*/  @!P0 LDGSTS.E.BYPASS.LTC128B.128 [R225+0x3800], desc[UR8][R136.64] ;  /* 0x0380000088e18fae */ /* 0x0003e8000b901d48 */
[----:B------:R-:W0:Y:S01]  /*6770*/  LDGDEPBAR ;  /* 0x00000000000079af */ /* 0x000e220000000000 */
[----:B------:R-:W-:Y:S05]  /*6780*/  BRA `(.L_x_77) ;  /* 0x00000010001c7947 */ /* 0x000fea0003800000 */
.L_x_76:
[----:B------:R-:W4:Y:S01]  /*6790*/  LDL.64 R12, [R1+0x30] ;  /* 0x00003000010c7983 */ /* 0x000f220000100a00 */
[----:B------:R-:W-:Y:S04]  /*67a0*/  DEPBAR.LE SB0, 0x0 ;  /* 0x000080000000791a */ /* 0x000fe80000000000 */
[----:B---3--:R-:W-:Y:S01]  /*67b0*/  SHF.R.S32.HI R0, RZ, 0x1f, R226 ;  /* 0x0000001fff007819 */ /* 0x008fe200000114e2 */
[----:B------:R-:W3:Y:S01]  /*67c0*/  LDL R11, [R1+0x44] ;  /* 0x00004400010b7983 */ /* 0x000ee20000100800 */
[CC--:B------:R-:W-:Y:S01]  /*67d0*/  IMAD.WIDE.U32 R6, R226.reuse, R228.reuse, RZ ;  /* 0x000000e4e2067225 */ /* 0x0c0fe200078e00ff */
[----:B------:R-:W-:Y:S02]  /*67e0*/  ISETP.GT.AND P6, PT, R226, RZ, PT ;  /* 0x000000ffe200720c */ /* 0x000fe40003fc4270 */
[----:B------:R-:W5:Y:S01]  /*67f0*/  LDL R10, [R1+0x10] ;  /* 0x00001000010a7983 */ /* 0x000f620000100800 */
[----:B------:R-:W-:Y:S03]  /*6800*/  IMAD R0, R0, R228, RZ ;  /* 0x000000e400007224 */ /* 0x000fe600078e02ff */
[----:B------:R-:W2:Y:S01]  /*6810*/  LDL R15, [R1+0x14] ;  /* 0x00001400010f7983 */ /* 0x000ea20000100800 */
[----:B------:R-:W-:Y:S03]  /*6820*/  IMAD R0, R226, R229, R0 ;  /* 0x000000e5e2007224 */ /* 0x000fe600078e0200 */
[----:B------:R-:W2:Y:S01]  /*6830*/  LDL R2, [R1+0x18] ;  /* 0x0000180001027983 */ /* 0x000ea20000100800 */
[----:B------:R-:W-:Y:S03]  /*6840*/  IMAD.IADD R0, R7, 0x1, R0 ;  /* 0x0000000107007824 */ /* 0x000fe600078e0200 */
[----:B------:R-:W2:Y:S04]  /*6850*/  LDL R9, [R1+0x8] ;  /* 0x0000080001097983 */ /* 0x000ea80000100800 */
[----:B------:R-:W2:Y:S04]  /*6860*/  LDL R16, [R1+0xc] ;  /* 0x00000c0001107983 */ /* 0x000ea80000100800 */
[----:B------:R-:W2:Y:S04]  /*6870*/  LDL R8, [R1] ;  /* 0x0000000001087983 */ /* 0x000ea80000100800 */
[----:B------:R-:W2:Y:S01]  /*6880*/  LDL R14, [R1+0x4] ;  /* 0x00000400010e7983 */ /* 0x000ea20000100800 */
[----:B------:R-:W-:Y:S06]  /*6890*/  BAR.SYNC.DEFER_BLOCKING 0x0 ;  /* 0x0000000000007b1d */ /* 0x000fec0000010000 */
[----:B------:R-:W-:Y:S06]  /*68a0*/  @P0 STS.64 [R225+0x4008], RZ ;  /* 0x004008ffe1000388 */ /* 0x000fec0000000a00 */
[----:B------:R-:W-:Y:S04]  /*68b0*/  @P0 STS [R225+0x4000], RZ ;  /* 0x004000ffe1000388 */ /* 0x000fe80000000800 */
[----:B------:R-:W-:Y:S01]  /*68c0*/  @P0 STS [R225+0x4004], RZ ;  /* 0x004004ffe1000388 */ /* 0x000fe20000000800 */
[C---:B----4-:R-:W-:Y:S04]  /*68d0*/  LEA R4, P1, R6.reuse, R12, 0x7 ;  /* 0x0000000c06047211 */ /* 0x050fe800078238ff */
[----:B---3--:R-:W-:Y:S02]  /*68e0*/  LEA.HI.X R5, R6, R11, R0, 0x7, P1 ;  /* 0x0000000b06057211 */ /* 0x008fe400008f3c00 */
[----:B------:R-:W-:Y:S02]  /*68f0*/  @!P0 LEA R0, P2, R228, R4, 0x6 ;  /* 0x00000004e4008211 */ /* 0x000fe400078430ff */
[----:B-----5:R-:W-:Y:S02]  /*6900*/  @!P0 LEA R12, P5, R4, R10, 0x1 ;  /* 0x0000000a040c8211 */ /* 0x020fe400078a08ff */
[----:B------:R-:W-:Y:S02]  /*6910*/  @!P0 LEA.HI.X R7, R228, R5, R229, 0x6, P2 ;  /* 0x00000005e4078211 */ /* 0x000fe400010f34e5 */
[C-C-:B--2---:R-:W-:Y:S02]  /*6920*/  @!P0 LEA.HI.X R13, R4.reuse, R15, R5.reuse, 0x1, P5 ;  /* 0x0000000f040d8211 */ /* 0x144fe400028f0c05 */
[----:B------:R-:W-:Y:S03]  /*6930*/  @!P0 IADD3 R2, P4, R4, R2, RZ ;  /* 0x0000000204028210 */ /* 0x000fe60007f9e0ff */
[----:B------:R-:W-:Y:S01]  /*6940*/  @!PT LDS RZ, [RZ] ;  /* 0x00000000fffff984 */ /* 0x000fe20000000800 */
[----:B------:R-:W-:Y:S01]  /*6950*/  @!PT LDS RZ, [RZ] ;  /* 0x00000000fffff984 */ /* 0x000fe20000000800 */
[----:B------:R-:W-:Y:S01]  /*6960*/  @!PT LDS RZ, [RZ] ;  /* 0x00000000fffff984 */ /* 0x000fe20000000800 */
[----:B------:R-:W-:Y:S01]  /*6970*/  @!P0 LDGSTS.E.BYPASS.LTC128B.128 [R225+0x4000], desc[UR8][R12.64] ;  /* 0x040000000ce18fae */ /* 0x000fe2000b901d48 */
[----:B------:R-:W-:Y:S01]  /*6980*/  @!P0 LEA R10, P3, R2, R9, 0x1 ;  /* 0x00000009020a8211 */ /* 0x000fe200078608ff */
[----:B------:R-:W-:Y:S02]  /*6990*/  @!P0 IMAD.X R6, R5, 0x1, R252, P4 ;  /* 0x0000000105068824 */ /* 0x000fe400020e06fc */
[----:B------:R-:W-:Y:S04]  /*69a0*/  @!P0 IMAD.WIDE.U32 R4, R228, 0x60, R4 ;  /* 0x00000060e4048825 */ /* 0x000fe800078e0004 */
[----:B------:R-:W-:Y:S01]  /*69b0*/  @P0 STS.128 [R225+0x4800], RZ ;  /* 0x004800ffe1000388 */ /* 0x000fe20000000c00 */
[----:B------:R-:W-:Y:S02]  /*69c0*/  @!P0 LEA.HI.X R11, R2, R16, R6, 0x1, P3 ;  /* 0x00000010020b8211 */ /* 0x000fe400018f0c06 */
[C---:B------:R-:W-:Y:S04]  /*69d0*/  @!P0 LEA R8, P1, R0.reuse, R8, 0x1 ;  /* 0x0000000800088211 */ /* 0x040fe800078208ff */
[----:B------:R-:W-:Y:S01]  /*69e0*/  @!P0 LEA.HI.X R9, R0, R14, R7, 0x1, P1 ;  /* 0x0000000e00098211 */ /* 0x000fe200008f0c07 */
[----:B------:R-:W-:Y:S01]  /*69f0*/  @!PT LDS RZ, [RZ] ;  /* 0x00000000fffff984 */ /* 0x000fe20000000800 */
[----:B------:R-:W-:Y:S01]  /*6a00*/  @!PT LDS RZ, [RZ] ;  /* 0x00000000fffff984 */ /* 0x000fe20000000800 */
[----:B------:R-:W-:Y:S01]  /*6a10*/  @!PT LDS RZ, [RZ] ;  /* 0x00000000fffff984 */ /* 0x000fe20000000800 */
[----:B------:R-:W-:Y:S01]  /*6a20*/  @!P0 LDGSTS.E.BYPASS.LTC128B.128 [R225+0x4800], desc[UR8][R10.64] ;  /* 0x048000000ae18fae */ /* 0x000fe2000b901d48 */
[----:B------:R-:W-:Y:S01]  /*6a30*/  @!P0 IMAD.IADD R0, R249, 0x1, R5 ;  /* 0x00000001f9008824 */ /* 0x000fe200078e0205 */
[C---:B------:R-:W-:Y:S04]  /*6a40*/  @!P0 LEA R6, P1, R4.reuse, R250, 0x1 ;  /* 0x000000fa04068211 */ /* 0x040fe800078208ff */
[----:B------:R-:W-:Y:S02]  /*6a50*/  @!P0 LEA.HI.X R7, R4, R251, R0, 0x1, P1 ;  /* 0x000000fb04078211 */ /* 0x000fe400008f0c00 */
[----:B------:R-:W-:Y:S08]  /*6a60*/  @P0 STS.128 [R225+0x5000], RZ ;  /* 0x005000ffe1000388 */ /* 0x000ff00000000c00 */
[----:B------:R-:W-:Y:S01]  /*6a70*/  @!PT LDS RZ, [RZ] ;  /* 0x00000000fffff984 */ /* 0x000fe20000000800 */
[----:B------:R-:W-:Y:S01]  /*6a80*/  @!PT LDS RZ, [RZ] ;  /* 0x00000000fffff984 */ /* 0x000fe20000000800 */
[----:B------:R-:W-:Y:S01]  /*6a90*/  @!PT LDS RZ, [RZ] ;  /* 0x00000000fffff984 */ /* 0x000fe20000000800 */
[----:B------:R-:W-:Y:S08]  /*6aa0*/  @!P0 LDGSTS.E.BYPASS.LTC128B.128 [R225+0x5000], desc[UR8][R8.64] ;  /* 0x0500000008e18fae */ /* 0x000ff0000b901d48 */
[----:B------:R-:W-:Y:S08]  /*6ab0*/  @P0 STS.128 [R225+0x5800], RZ ;  /* 0x005800ffe1000388 */ /* 0x000ff00000000c00 */
[----:B------:R-:W-:Y:S01]  /*6ac0*/  @!PT LDS RZ, [RZ] ;  /* 0x00000000fffff984 */ /* 0x000fe20000000800 */
[----:B------:R-:W-:Y:S01]  /*6ad0*/  @!PT LDS RZ, [RZ] ;  /* 0x00000000fffff984 */ /* 0x000fe20000000800 */
[----:B------:R-:W-:Y:S01]  /*6ae0*/  @!PT LDS RZ, [RZ] ;  /* 0x00000000fffff984 */ /* 0x000fe20000000800 */
[----:B------:R1:W-:Y:S08]  /*6af0*/  @!P0 LDGSTS.E.BYPASS.LTC128B.128 [R225+0x5800], desc[UR8][R6.64] ;  /* 0x0580000006e18fae */ /* 0x0003f0000b901d48 */
        /* <DEDUP_REMOVED lines=208> */
.L_x_77:
[----:B-1----:R-:W-:Y:S01]  /*7800*/  FMNMX.FTZ R136, R131, R185, !PT ;  /* 0x000000b983887209 */ /* 0x002fe20007810000 */
[----:B------:R-:W-:Y:S01]  /*7810*/  SHFL.BFLY PT, R139, R178, 0x2, 0x1f ;  /* 0x0c401f00b28b7f89 */ /* 0x000fe200000e0000 */
[----:B------:R-:W-:Y:S02]  /*7820*/  FMNMX.FTZ R0, R122, R186, !PT ;  /* 0x000000ba7a007209 */ /* 0x000fe40007810000 */
[----:B------:R-:W-:Y:S05]  /*7830*/  FMNMX.FTZ R2, R121, R184, !PT ;  /* 0x000000b879027209 */ /* 0x000fea0007810000 */
        /* <DEDUP_REMOVED lines=42> */
[----:B------:R-:W-:Y:S03]  /*7ae0*/  FSEL R134, R134, RZ, P1 ;  /* 0x000000ff86867208 */ /* 0x000fe60000800000 */
[----:B------:R-:W-:Y:S01]  /*7af0*/  MUFU.EX2 R241, R48 ;  /* 0x0000003000f17308 */ /* 0x000fe20000000800 */
[--C-:B------:R-:W-:Y:S01]  /*7b00*/  FFMA.FTZ R16, R16, UR4, -R132.reuse ;  /* 0x0000000410107c23 */ /* 0x100fe20008010884 */
[----:B------:R-:W-:Y:S01]  /*7b10*/  FFMA.FTZ R17, R17, UR4, -R132 ;  /* 0x0000000411117c23 */ /* 0x000fe20008010884 */
[----:B------:R-:W-:Y:S01]  /*7b20*/  FSETP.NEU.FTZ.AND P1, PT, R137, -INF , PT ;  /* 0xff8000008900780b */ /* 0x000fe20003f3d000 */
[--C-:B------:R-:W-:Y:S01]  /*7b30*/  FFMA.FTZ R50, R50, UR4, -R134.reuse ;  /* 0x0000000432327c23 */ /* 0x100fe20008010886 */
[--C-:B------:R-:W-:Y:S01]  /*7b40*/  FFMA.FTZ R51, R51, UR4, -R134.reuse ;  /* 0x0000000433337c23 */ /* 0x100fe20008010886 */
[--C-:B------:R-:W-:Y:S01]  /*7b50*/  FFMA.FTZ R54, R54, UR4, -R134.reuse ;  /* 0x0000000436367c23 */ /* 0x100fe20008010886 */
[--C-:B------:R-:W-:Y:S03]  /*7b60*/  FFMA.FTZ R55, R55, UR4, -R134.reuse ;  /* 0x0000000437377c23 */ /* 0x100fe60008010886 */
[----:B------:R2:W-:Y:S01]  /*7b70*/  MUFU.EX2 R195, R16 ;  /* 0x0000001000c37308 */ /* 0x0005e20000000800 */
[----:B------:R-:W-:Y:S01]  /*7b80*/  FSEL R135, R135, RZ, P1 ;  /* 0x000000ff87877208 */ /* 0x000fe20000800000 */
[--C-:B------:R-:W-:Y:S01]  /*7b90*/  FFMA.FTZ R18, R18, UR4, -R134.reuse ;  /* 0x0000000412127c23 */ /* 0x100fe20008010886 */
[----:B------:R-:W-:Y:S01]  /*7ba0*/  FFMA.FTZ R19, R19, UR4, -R134 ;  /* 0x0000000413137c23 */ /* 0x000fe20008010886 */
[----:B------:R-:W-:Y:S01]  /*7bb0*/  FSETP.NEU.FTZ.AND P1, PT, R3, -INF , PT ;  /* 0xff8000000300780b */ /* 0x000fe20003f3d000 */
[--C-:B------:R-:W-:Y:S01]  /*7bc0*/  FFMA.FTZ R36, R36, UR4, -R132.reuse ;  /* 0x0000000424247c23 */ /* 0x100fe20008010884 */
[--C-:B------:R-:W-:Y:S01]  /*7bd0*/  FFMA.FTZ R24, R24, UR4, -R135.reuse ;  /* 0x0000000418187c23 */ /* 0x100fe20008010887 */
[--C-:B------:R-:W-:Y:S03]  /*7be0*/  FFMA.FTZ R25, R25, UR4, -R135.reuse ;  /* 0x0000000419197c23 */ /* 0x100fe60008010887 */
[----:B------:R3:W-:Y:S01]  /*7bf0*/  MUFU.EX2 R203, R17 ;  /* 0x0000001100cb7308 */ /* 0x0007e20000000800 */
[--C-:B------:R-:W-:Y:S01]  /*7c00*/  FFMA.FTZ R44, R44, UR4, -R135.reuse ;  /* 0x000000042c2c7c23 */ /* 0x100fe20008010887 */
[--C-:B------:R-:W-:Y:S01]  /*7c10*/  FFMA.FTZ R45, R45, UR4, -R135.reuse ;  /* 0x000000042d2d7c23 */ /* 0x100fe20008010887 */
[----:B------:R-:W-:Y:S01]  /*7c20*/  FSEL R172, R172, RZ, P1 ;  /* 0x000000ffacac7208 */ /* 0x000fe20000800000 */
[----:B------:R-:W-:Y:S01]  /*7c30*/  FFMA.FTZ R37, R37, UR4, -R132 ;  /* 0x0000000425257c23 */ /* 0x000fe20008010884 */
[--C-:B------:R-:W-:Y:S01]  /*7c40*/  FFMA.FTZ R38, R38, UR4, -R134.reuse ;  /* 0x0000000426267c23 */ /* 0x100fe20008010886 */
[----:B------:R-:W-:Y:S01]  /*7c50*/  FFMA.FTZ R39, R39, UR4, -R134 ;  /* 0x0000000427277c23 */ /* 0x000fe20008010886 */
[--C-:B------:R-:W-:Y:S03]  /*7c60*/  FFMA.FTZ R40, R40, UR4, -R135.reuse ;  /* 0x0000000428287c23 */ /* 0x100fe60008010887 */
[----:B------:R-:W-:Y:S01]  /*7c70*/  MUFU.EX2 R180, R24 ;  /* 0x0000001800b47308 */ /* 0x000fe20000000800 */
[--C-:B------:R-:W-:Y:S01]  /*7c80*/  FFMA.FTZ R26, R26, UR4, -R172.reuse ;  /* 0x000000041a1a7c23 */ /* 0x100fe200080108ac */
[--C-:B------:R-:W-:Y:S01]  /*7c90*/  FFMA.FTZ R27, R27, UR4, -R172.reuse ;  /* 0x000000041b1b7c23 */ /* 0x100fe200080108ac */
[--C-:B------:R-:W-:Y:S01]  /*7ca0*/  FFMA.FTZ R46, R46, UR4, -R172.reuse ;  /* 0x000000042e2e7c23 */ /* 0x100fe200080108ac */
[--C-:B------:R-:W-:Y:S01]  /*7cb0*/  FFMA.FTZ R47, R47, UR4, -R172.reuse ;  /* 0x000000042f2f7c23 */ /* 0x100fe200080108ac */
[----:B--2---:R-:W-:Y:S01]  /*7cc0*/  FMUL.FTZ R16, R136, R152 ;  /* 0x0000009888107220 */ /* 0x004fe20000410000 */
[--C-:B------:R-:W-:Y:S01]  /*7cd0*/  FFMA.FTZ R41, R41, UR4, -R135.reuse ;  /* 0x0000000429297c23 */ /* 0x100fe20008010887 */
[--C-:B------:R-:W-:Y:S03]  /*7ce0*/  FFMA.FTZ R42, R42, UR4, -R172.reuse ;  /* 0x000000042a2a7c23 */ /* 0x100fe600080108ac */
[----:B------:R-:W-:Y:S01]  /*7cf0*/  MUFU.EX2 R185, R25 ;  /* 0x0000001900b97308 */ /* 0x000fe20000000800 */
[----:B---3--:R-:W-:Y:S01]  /*7d00*/  FMUL.FTZ R17, R136, R153 ;  /* 0x0000009988117220 */ /* 0x008fe20000410000 */
[----:B------:R-:W-:Y:S01]  /*7d10*/  FFMA.FTZ R43, R43, UR4, -R172 ;  /* 0x000000042b2b7c23 */ /* 0x000fe200080108ac */
[--C-:B------:R-:W-:Y:S01]  /*7d20*/  FFMA.FTZ R20, R20, UR4, -R132.reuse ;  /* 0x0000000414147c23 */ /* 0x100fe20008010884 */
[----:B------:R-:W-:Y:S01]  /*7d30*/  FFMA.FTZ R21, R21, UR4, -R132 ;  /* 0x0000000415157c23 */ /* 0x000fe20008010884 */
[--C-:B------:R-:W-:Y:S01]  /*7d40*/  FFMA.FTZ R22, R22, UR4, -R134.reuse ;  /* 0x0000000416167c23 */ /* 0x100fe20008010886 */
[----:B------:R-:W-:Y:S01]  /*7d50*/  FFMA.FTZ R23, R23, UR4, -R134 ;  /* 0x0000000417177c23 */ /* 0x000fe20008010886 */
[--C-:B------:R-:W-:Y:S03]  /*7d60*/  FFMA.FTZ R28, R28, UR4, -R135.reuse ;  /* 0x000000041c1c7c23 */ /* 0x100fe60008010887 */
[----:B------:R-:W-:Y:S01]  /*7d70*/  MUFU.EX2 R182, R26 ;  /* 0x0000001a00b67308 */ /* 0x000fe20000000800 */
[--C-:B------:R-:W-:Y:S01]  /*7d80*/  FFMA.FTZ R29, R29, UR4, -R135.reuse ;  /* 0x000000041d1d7c23 */ /* 0x100fe20008010887 */
[--C-:B------:R-:W-:Y:S01]  /*7d90*/  FFMA.FTZ R30, R30, UR4, -R172.reuse ;  /* 0x000000041e1e7c23 */ /* 0x100fe200080108ac */
[----:B------:R-:W-:Y:S01]  /*7da0*/  FFMA.FTZ R31, R31, UR4, -R172 ;  /* 0x000000041f1f7c23 */ /* 0x000fe200080108ac */
[--C-:B------:R-:W-:Y:S01]  /*7db0*/  FFMA.FTZ R32, R32, UR4, -R132.reuse ;  /* 0x0000000420207c23 */ /* 0x100fe20008010884 */
[----:B------:R-:W-:Y:S01]  /*7dc0*/  FFMA.FTZ R33, R33, UR4, -R132 ;  /* 0x0000000421217c23 */ /* 0x000fe20008010884 */
[--C-:B------:R-:W-:Y:S01]  /*7dd0*/  FFMA.FTZ R34, R34, UR4, -R134.reuse ;  /* 0x0000000422227c23 */ /* 0x100fe20008010886 */
[----:B------:R-:W-:Y:S03]  /*7de0*/  FFMA.FTZ R35, R35, UR4, -R134 ;  /* 0x0000000423237c23 */ /* 0x000fe60008010886 */
[----:B------:R2:W-:Y:S01]  /*7df0*/  MUFU.EX2 R186, R27 ;  /* 0x0000001b00ba7308 */ /* 0x0005e20000000800 */
[--C-:B------:R-:W-:Y:S01]  /*7e00*/  FFMA.FTZ R68, R68, UR4, -R132.reuse ;  /* 0x0000000444447c23 */ /* 0x100fe20008010884 */
[----:B------:R-:W-:Y:S01]  /*7e10*/  FFMA.FTZ R69, R69, UR4, -R132 ;  /* 0x0000000445457c23 */ /* 0x000fe20008010884 */
[--C-:B------:R-:W-:Y:S01]  /*7e20*/  FFMA.FTZ R70, R70, UR4, -R134.reuse ;  /* 0x0000000446467c23 */ /* 0x100fe20008010886 */
[--C-:B------:R-:W-:Y:S01]  /*7e30*/  FFMA.FTZ R71, R71, UR4, -R134.reuse ;  /* 0x0000000447477c23 */ /* 0x100fe20008010886 */
[----:B------:R-:W-:Y:S01]  /*7e40*/  FFMA.FTZ R82, R82, UR4, -R134 ;  /* 0x0000000452527c23 */ /* 0x000fe20008010886 */
[--C-:B------:R-:W-:Y:S01]  /*7e50*/  FFMA.FTZ R73, R73, UR4, -R135.reuse ;  /* 0x0000000449497c23 */ /* 0x100fe20008010887 */
[--C-:B------:R-:W-:Y:S03]  /*7e60*/  FFMA.FTZ R76, R76, UR4, -R135.reuse ;  /* 0x000000044c4c7c23 */ /* 0x100fe60008010887 */
[----:B------:R-:W-:Y:S01]  /*7e70*/  MUFU.EX2 R208, R44 ;  /* 0x0000002c00d07308 */ /* 0x000fe20000000800 */
[--C-:B------:R-:W-:Y:S01]  /*7e80*/  FFMA.FTZ R4, R4, UR4, -R132.reuse ;  /* 0x0000000404047c23 */ /* 0x100fe20008010884 */
[----:B------:R-:W-:Y:S01]  /*7e90*/  FFMA.FTZ R5, R5, UR4, -R132 ;  /* 0x0000000405057c23 */ /* 0x000fe20008010884 */
[--C-:B------:R-:W-:Y:S01]  /*7ea0*/  FFMA.FTZ R6, R6, UR4, -R134.reuse ;  /* 0x0000000406067c23 */ /* 0x100fe20008010886 */
[----:B------:R-:W-:Y:S01]  /*7eb0*/  FFMA.FTZ R7, R7, UR4, -R134 ;  /* 0x0000000407077c23 */ /* 0x000fe20008010886 */
[----:B------:R-:W-:Y:S01]  /*7ec0*/  FMUL.FTZ R0, R0, UR4 ;  /* 0x0000000400007c20 */ /* 0x000fe20008410000 */
[--C-:B------:R-:W-:Y:S01]  /*7ed0*/  FFMA.FTZ R8, R8, UR4, -R135.reuse ;  /* 0x0000000408087c23 */ /* 0x100fe20008010887 */
[--C-:B------:R-:W-:Y:S03]  /*7ee0*/  FFMA.FTZ R9, R9, UR4, -R135.reuse ;  /* 0x0000000409097c23 */ /* 0x100fe60008010887 */
[----:B------:R-:W-:Y:S01]  /*7ef0*/  MUFU.EX2 R235, R45 ;  /* 0x0000002d00eb7308 */ /* 0x000fe20000000800 */
[----:B--2---:R-:W2:Y:S01]  /*7f00*/  LDSM.16.MT88.4 R24, [R213+0x4000] ;  /* 0x00400000d518783b */ /* 0x004ea20000004200 */
[--C-:B------:R-:W-:Y:S01]  /*7f10*/  FFMA.FTZ R10, R10, UR4, -R172.reuse ;  /* 0x000000040a0a7c23 */ /* 0x100fe200080108ac */
[--C-:B------:R-:W-:Y:S01]  /*7f20*/  FFMA.FTZ R11, R11, UR4, -R172.reuse ;  /* 0x000000040b0b7c23 */ /* 0x100fe200080108ac */
[--C-:B------:R-:W-:Y:S01]  /*7f30*/  FFMA.FTZ R12, R12, UR4, -R135.reuse ;  /* 0x000000040c0c7c23 */ /* 0x100fe20008010887 */
[--C-:B------:R-:W-:Y:S01]  /*7f40*/  FFMA.FTZ R13, R13, UR4, -R135.reuse ;  /* 0x000000040d0d7c23 */ /* 0x100fe20008010887 */
[--C-:B------:R-:W-:Y:S01]  /*7f50*/  FFMA.FTZ R14, R14, UR4, -R172.reuse ;  /* 0x000000040e0e7c23 */ /* 0x100fe200080108ac */
[----:B------:R-:W-:Y:S03]  /*7f60*/  FFMA.FTZ R15, R15, UR4, -R172 ;  /* 0x000000040f0f7c23 */ /* 0x000fe600080108ac */
[----:B------:R-:W-:Y:S01]  /*7f70*/  MUFU.EX2 R211, R46 ;  /* 0x0000002e00d37308 */ /* 0x000fe20000000800 */
[----:B------:R-:W-:Y:S01]  /*7f80*/  FFMA.FTZ R67, R67, UR4, -R134 ;  /* 0x0000000443437c23 */ /* 0x000fe20008010886 */
[--C-:B------:R-:W-:Y:S01]  /*7f90*/  FFMA.FTZ R64, R64, UR4, -R132.reuse ;  /* 0x0000000440407c23 */ /* 0x100fe20008010884 */
[----:B------:R-:W-:Y:S01]  /*7fa0*/  FFMA.FTZ R65, R65, UR4, -R132 ;  /* 0x0000000441417c23 */ /* 0x000fe20008010884 */
[----:B------:R-:W-:Y:S01]  /*7fb0*/  FFMA.FTZ R66, R66, UR4, -R134 ;  /* 0x0000000442427c23 */ /* 0x000fe20008010886 */
[--C-:B------:R-:W-:Y:S01]  /*7fc0*/  FFMA.FTZ R59, R59, UR4, -R172.reuse ;  /* 0x000000043b3b7c23 */ /* 0x100fe200080108ac */
[--C-:B------:R-:W-:Y:S01]  /*7fd0*/  FFMA.FTZ R60, R60, UR4, -R135.reuse ;  /* 0x000000043c3c7c23 */ /* 0x100fe20008010887 */
[--C-:B------:R-:W-:Y:S03]  /*7fe0*/  FFMA.FTZ R61, R61, UR4, -R135.reuse ;  /* 0x000000043d3d7c23 */ /* 0x100fe60008010887 */
[----:B------:R3:W-:Y:S01]  /*7ff0*/  MUFU.EX2 R237, R47 ;  /* 0x0000002f00ed7308 */ /* 0x0007e20000000800 */
[--C-:B------:R-:W-:Y:S01]  /*8000*/  FFMA.FTZ R62, R62, UR4, -R172.reuse ;  /* 0x000000043e3e7c23 */ /* 0x100fe200080108ac */
[--C-:B------:R-:W-:Y:S01]  /*8010*/  FFMA.FTZ R63, R63, UR4, -R172.reuse ;  /* 0x000000043f3f7c23 */ /* 0x100fe200080108ac */
[--C-:B------:R-:W-:Y:S01]  /*8020*/  FFMA.FTZ R56, R56, UR4, -R135.reuse ;  /* 0x0000000438387c23 */ /* 0x100fe20008010887 */
[--C-:B------:R-:W-:Y:S01]  /*8030*/  FFMA.FTZ R57, R57, UR4, -R135.reuse ;  /* 0x0000000439397c23 */ /* 0x100fe20008010887 */
[----:B------:R-:W-:Y:S01]  /*8040*/  FFMA.FTZ R58, R58, UR4, -R172 ;  /* 0x000000043a3a7c23 */ /* 0x000fe200080108ac */
[--C-:B------:R-:W-:Y:S01]  /*8050*/  FFMA.FTZ R80, R80, UR4, -R132.reuse ;  /* 0x0000000450507c23 */ /* 0x100fe20008010884 */
[----:B------:R-:W-:Y:S03]  /*8060*/  FFMA.FTZ R81, R81, UR4, -R132 ;  /* 0x0000000451517c23 */ /* 0x000fe60008010884 */
[----:B------:R4:W-:Y:S01]  /*8070*/  MUFU.EX2 R177, R4 ;  /* 0x0000000400b17308 */ /* 0x0009e20000000800 */
[----:B------:R-:W-:Y:S01]  /*8080*/  FFMA.FTZ R83, R83, UR4, -R134 ;  /* 0x0000000453537c23 */ /* 0x000fe20008010886 */
[--C-:B------:R-:W-:Y:S01]  /*8090*/  FFMA.FTZ R72, R72, UR4, -R135.reuse ;  /* 0x0000000448487c23 */ /* 0x100fe20008010887 */
[--C-:B------:R-:W-:Y:S01]  /*80a0*/  FFMA.FTZ R74, R74, UR4, -R172.reuse ;  /* 0x000000044a4a7c23 */ /* 0x100fe200080108ac */
[--C-:B------:R-:W-:Y:S01]  /*80b0*/  FFMA.FTZ R75, R75, UR4, -R172.reuse ;  /* 0x000000044b4b7c23 */ /* 0x100fe200080108ac */
[--C-:B------:R-:W-:Y:S01]  /*80c0*/  FFMA.FTZ R77, R77, UR4, -R135.reuse ;  /* 0x000000044d4d7c23 */ /* 0x100fe20008010887 */
[--C-:B------:R-:W-:Y:S01]  /*80d0*/  FFMA.FTZ R78, R78, UR4, -R172.reuse ;  /* 0x000000044e4e7c23 */ /* 0x100fe200080108ac */
[----:B------:R-:W-:Y:S03]  /*80e0*/  FFMA.FTZ R79, R79, UR4, -R172 ;  /* 0x000000044f4f7c23 */ /* 0x000fe600080108ac */
[----:B------:R5:W2:Y:S01]  /*80f0*/  MUFU.EX2 R179, R5 ;  /* 0x0000000500b37308 */ /* 0x000aa20000000800 */
[----:B---3--:R-:W3:Y:S01]  /*8100*/  LDSM.16.MT88.4 R44, [R214+0x4000] ;  /* 0x00400000d62c783b */ /* 0x008ee20000004200 */
[--C-:B------:R-:W-:Y:S01]  /*8110*/  FFMA.FTZ R84, R84, UR4, -R132.reuse ;  /* 0x0000000454547c23 */ /* 0x100fe20008010884 */
[----:B------:R-:W-:Y:S01]  /*8120*/  FFMA.FTZ R85, R85, UR4, -R132 ;  /* 0x0000000455557c23 */ /* 0x000fe20008010884 */
[--C-:B------:R-:W-:Y:S01]  /*8130*/  FFMA.FTZ R86, R86, UR4, -R134.reuse ;  /* 0x0000000456567c23 */ /* 0x100fe20008010886 */
[----:B------:R-:W-:Y:S01]  /*8140*/  FFMA.FTZ R87, R87, UR4, -R134 ;  /* 0x0000000457577c23 */ /* 0x000fe20008010886 */
[--C-:B------:R-:W-:Y:S01]  /*8150*/  FFMA.FTZ R96, R96, UR4, -R132.reuse ;  /* 0x0000000460607c23 */ /* 0x100fe20008010884 */
[----:B------:R-:W-:Y:S03]  /*8160*/  FFMA.FTZ R97, R97, UR4, -R132 ;  /* 0x0000000461617c23 */ /* 0x000fe60008010884 */
[----:B------:R1:W-:Y:S01]  /*8170*/  MUFU.EX2 R175, R6 ;  /* 0x0000000600af7308 */ /* 0x0003e20000000800 */
[----:B----4-:R-:W-:Y:S01]  /*8180*/  FMUL.FTZ R4, R136, R144 ;  /* 0x0000009088047220 */ /* 0x010fe20000410000 */
[--C-:B------:R-:W-:Y:S01]  /*8190*/  FFMA.FTZ R98, R98, UR4, -R134.reuse ;  /* 0x0000000462627c23 */ /* 0x100fe20008010886 */
[----:B------:R-:W-:Y:S01]  /*81a0*/  FFMA.FTZ R99, R99, UR4, -R134 ;  /* 0x0000000463637c23 */ /* 0x000fe20008010886 */
[--C-:B------:R-:W-:Y:S01]  /*81b0*/  FFMA.FTZ R88, R88, UR4, -R135.reuse ;  /* 0x0000000458587c23 */ /* 0x100fe20008010887 */
[--C-:B------:R-:W-:Y:S01]  /*81c0*/  FFMA.FTZ R89, R89, UR4, -R135.reuse ;  /* 0x0000000459597c23 */ /* 0x100fe20008010887 */
[--C-:B------:R-:W-:Y:S01]  /*81d0*/  FFMA.FTZ R90, R90, UR4, -R172.reuse ;  /* 0x000000045a5a7c23 */ /* 0x100fe200080108ac */
[--C-:B------:R-:W-:Y:S03]  /*81e0*/  FFMA.FTZ R91, R91, UR4, -R172.reuse ;  /* 0x000000045b5b7c23 */ /* 0x100fe600080108ac */
[----:B------:R4:W3:Y:S01]  /*81f0*/  MUFU.EX2 R178, R7 ;  /* 0x0000000700b27308 */ /* 0x0008e20000000800 */
[----:B-----5:R-:W-:Y:S01]  /*8200*/  FMUL.FTZ R5, R136, R145 ;  /* 0x0000009188057220 */ /* 0x020fe20000410000 */
[--C-:B------:R-:W-:Y:S01]  /*8210*/  FFMA.FTZ R92, R92, UR4, -R135.reuse ;  /* 0x000000045c5c7c23 */ /* 0x100fe20008010887 */
[--C-:B------:R-:W-:Y:S01]  /*8220*/  FFMA.FTZ R93, R93, UR4, -R135.reuse ;  /* 0x000000045d5d7c23 */ /* 0x100fe20008010887 */
[--C-:B------:R-:W-:Y:S01]  /*8230*/  FFMA.FTZ R94, R94, UR4, -R172.reuse ;  /* 0x000000045e5e7c23 */ /* 0x100fe200080108ac */
[----:B------:R-:W-:Y:S01]  /*8240*/  FFMA.FTZ R95, R95, UR4, -R172 ;  /* 0x000000045f5f7c23 */ /* 0x000fe200080108ac */
[--C-:B------:R-:W-:Y:S01]  /*8250*/  FFMA.FTZ R100, R100, UR4, -R132.reuse ;  /* 0x0000000464647c23 */ /* 0x100fe20008010884 */
[----:B------:R-:W-:Y:S03]  /*8260*/  FFMA.FTZ R101, R101, UR4, -R132 ;  /* 0x0000000465657c23 */ /* 0x000fe60008010884 */
[----:B------:R5:W-:Y:S01]  /*8270*/  MUFU.EX2 R192, R18 ;  /* 0x0000001200c07308 */ /* 0x000be20000000800 */
[----:B-1----:R-:W-:Y:S01]  /*8280*/  FMUL.FTZ R6, R133, R146 ;  /* 0x0000009285067220 */ /* 0x002fe20000410000 */
[--C-:B------:R-:W-:Y:S01]  /*8290*/  FFMA.FTZ R102, R102, UR4, -R134.reuse ;  /* 0x0000000466667c23 */ /* 0x100fe20008010886 */
[----:B------:R-:W-:Y:S01]  /*82a0*/  FFMA.FTZ R103, R103, UR4, -R134 ;  /* 0x0000000467677c23 */ /* 0x000fe20008010886 */
[--C-:B------:R-:W-:Y:S01]  /*82b0*/  FFMA.FTZ R112, R112, UR4, -R132.reuse ;  /* 0x0000000470707c23 */ /* 0x100fe20008010884 */
[----:B------:R-:W-:Y:S01]  /*82c0*/  FFMA.FTZ R113, R113, UR4, -R132 ;  /* 0x0000000471717c23 */ /* 0x000fe20008010884 */
[--C-:B------:R-:W-:Y:S01]  /*82d0*/  FFMA.FTZ R114, R114, UR4, -R134.reuse ;  /* 0x0000000472727c23 */ /* 0x100fe20008010886 */
[----:B------:R-:W-:Y:S03]  /*82e0*/  FFMA.FTZ R115, R115, UR4, -R134 ;  /* 0x0000000473737c23 */ /* 0x000fe60008010886 */
[----:B------:R1:W3:Y:S01]  /*82f0*/  MUFU.EX2 R201, R19 ;  /* 0x0000001300c97308 */ /* 0x0002e20000000800 */
[----:B----4-:R-:W-:Y:S01]  /*8300*/  FMUL.FTZ R7, R133, R147 ;  /* 0x0000009385077220 */ /* 0x010fe20000410000 */
[--C-:B------:R-:W-:Y:S01]  /*8310*/  FFMA.FTZ R104, R104, UR4, -R135.reuse ;  /* 0x0000000468687c23 */ /* 0x100fe20008010887 */
        /* <DEDUP_REMOVED lines=8> */
[----:B------:R-:W-:Y:S01]  /*83a0*/  FFMA.FTZ R111, R111, UR4, -R172 ;  /* 0x000000046f6f7c23 */ /* 0x000fe200080108ac */
[--C-:B------:R-:W-:Y:S01]  /*83b0*/  FFMA.FTZ R116, R116, UR4, -R132.reuse ;  /* 0x0000000474747c23 */ /* 0x100fe20008010884 */
[--C-:B------:R-:W-:Y:S01]  /*83c0*/  FFMA.FTZ R117, R117, UR4, -R132.reuse ;  /* 0x0000000475757c23 */ /* 0x100fe20008010884 */
[----:B------:R-:W-:Y:S01]  /*83d0*/  FFMA.FTZ R128, R128, UR4, -R132 ;  /* 0x0000000480807c23 */ /* 0x000fe20008010884 */
[--C-:B------:R-:W-:Y:S03]  /*83e0*/  FFMA.FTZ R118, R118, UR4, -R134.reuse ;  /* 0x0000000476767c23 */ /* 0x100fe60008010886 */
[----:B------:R3:W-:Y:S01]  /*83f0*/  MUFU.EX2 R240, R37 ;  /* 0x0000002500f07308 */ /* 0x0007e20000000800 */
[----:B-1----:R-:W-:Y:S01]  /*8400*/  FMUL.FTZ R19, R133, R155 ;  /* 0x0000009b85137220 */ /* 0x002fe20000410000 */
[--C-:B------:R-:W-:Y:S01]  /*8410*/  FFMA.FTZ R119, R119, UR4, -R134.reuse ;  /* 0x0000000477777c23 */ /* 0x100fe20008010886 */
[----:B------:R-:W-:Y:S01]  /*8420*/  LDSM.16.MT88.4 R152, [R213+0x5c00] ;  /* 0x005c0000d598783b */ /* 0x000fe20000004200 */
[----:B------:R-:W-:Y:S01]  /*8430*/  FFMA.FTZ R130, R130, UR4, -R134 ;  /* 0x0000000482827c23 */ /* 0x000fe20008010886 */
[----:B------:R-:W-:Y:S01]  /*8440*/  FFMA.FTZ R132, R129, UR4, -R132 ;  /* 0x0000000481847c23 */ /* 0x000fe20008010884 */
[----:B------:R-:W-:Y:S01]  /*8450*/  FFMA.FTZ R134, R131, UR4, -R134 ;  /* 0x0000000483867c23 */ /* 0x000fe20008010886 */
[--C-:B------:R-:W-:Y:S03]  /*8460*/  FFMA.FTZ R120, R120, UR4, -R135.reuse ;  /* 0x0000000478787c23 */ /* 0x100fe60008010887 */
[----:B------:R1:W-:Y:S01]  /*8470*/  MUFU.EX2 R206, R38 ;  /* 0x0000002600ce7308 */ /* 0x0003e20000000800 */
[----:B--2---:R-:W-:Y:S01]  /*8480*/  F2FP.F16.F32.PACK_AB R36, R179, R177 ;  /* 0x000000b1b324723e */ /* 0x004fe200000000ff */
[--C-:B------:R-:W-:Y:S01]  /*8490*/  FFMA.FTZ R121, R121, UR4, -R135.reuse ;  /* 0x0000000479797c23 */ /* 0x100fe20008010887 */
[--C-:B------:R-:W-:Y:S01]  /*84a0*/  FFMA.FTZ R124, R124, UR4, -R135.reuse ;  /* 0x000000047c7c7c23 */ /* 0x100fe20008010887 */
[--C-:B------:R-:W-:Y:S01]  /*84b0*/  FFMA.FTZ R122, R122, UR4, -R172.reuse ;  /* 0x000000047a7a7c23 */ /* 0x100fe200080108ac */
[--C-:B------:R-:W-:Y:S01]  /*84c0*/  FFMA.FTZ R123, R123, UR4, -R172.reuse ;  /* 0x000000047b7b7c23 */ /* 0x100fe200080108ac */
[--C-:B------:R-:W-:Y:S01]  /*84d0*/  FFMA.FTZ R126, R126, UR4, -R172.reuse ;  /* 0x000000047e7e7c23 */ /* 0x100fe200080108ac */
[----:B------:R-:W-:Y:S03]  /*84e0*/  FFMA.FTZ R135, R125, UR4, -R135 ;  /* 0x000000047d877c23 */ /* 0x000fe60008010887 */
[----:B------:R2:W-:Y:S01]  /*84f0*/  MUFU.EX2 R238, R39 ;  /* 0x0000002700ee7308 */ /* 0x0005e20000000800 */
[----:B---3--:R-:W-:Y:S01]  /*8500*/  F2FP.F16.F32.PACK_AB R37, R178, R175 ;  /* 0x000000afb225723e */ /* 0x008fe200000000ff */
[----:B------:R-:W-:Y:S08]  /*8510*/  FFMA.FTZ R172, R127, UR4, -R172 ;  /* 0x000000047fac7c23 */ /* 0x000ff000080108ac */
[----:B------:R-:W3:Y:S01]  /*8520*/  MUFU.EX2 R0, R0 ;  /* 0x0000000000007308 */ /* 0x000ee20000000800 */
[----:B-1----:R-:W-:Y:S09]  /*8530*/  F2FP.F16.F32.PACK_AB R38, R203, R195 ;  /* 0x000000c3cb26723e */ /* 0x002ff200000000ff */
        /* <DEDUP_REMOVED lines=28> */
[----:B------:R1:W-:Y:S01]  /*8700*/  MUFU.EX2 R243, R51 ;  /* 0x0000003300f37308 */ /* 0x0003e20000000800 */
[C---:B------:R-:W-:Y:S06]  /*8710*/  HMMA.16816.F32 R8, R40.reuse, R24, R8 ;  /* 0x000000182808723c */ /* 0x040fec0000001808 */
[-C--:B------:R-:W-:Y:S03]  /*8720*/  HMMA.16816.F32 R12, R40, R26.reuse, R12 ;  /* 0x0000001a280c723c */ /* 0x080fe6000000180c */
[----:B------:R2:W-:Y:S02]  /*8730*/  MUFU.EX2 R190, R20 ;  /* 0x0000001400be7308 */ /* 0x0005e40000000800 */
[C---:B------:R-:W-:Y:S01]  /*8740*/  FMUL.FTZ R24, R2.reuse, R160 ;  /* 0x000000a002187220 */ /* 0x040fe20000410000 */
[C---:B------:R-:W-:Y:S07]  /*8750*/  HMMA.16816.F32 R16, R36.reuse, R26, R16 ;  /* 0x0000001a2410723c */ /* 0x040fee0000001810 */
[----:B------:R3:W4:Y:S01]  /*8760*/  MUFU.EX2 R197, R21 ;  /* 0x0000001500c57308 */ /* 0x0007220000000800 */
[----:B-1----:R-:W1:Y:S03]  /*8770*/  LDSM.16.MT88.4 R48, [R213+0x4400] ;  /* 0x00440000d530783b */ /* 0x002e660000004200 */
[----:B------:R-:W-:Y:S01]  /*8780*/  FMUL.FTZ R25, R2, R161 ;  /* 0x000000a102197220 */ /* 0x000fe20000410000 */
[C---:B------:R-:W-:Y:S01]  /*8790*/  FMUL.FTZ R26, R0.reuse, R162 ;  /* 0x000000a2001a7220 */ /* 0x040fe20000410000 */
[----:B------:R-:W-:Y:S04]  /*87a0*/  FMUL.FTZ R27, R0, R163 ;  /* 0x000000a3001b7220 */ /* 0x000fe80000410000 */
[----:B------:R5:W-:Y:S01]  /*87b0*/  MUFU.EX2 R189, R22 ;  /* 0x0000001600bd7308 */ /* 0x000be20000000800 */
[C---:B--2---:R-:W-:Y:S09]  /*87c0*/  FMUL.FTZ R20, R136.reuse, R156 ;  /* 0x0000009c88147220 */ /* 0x044ff20000410000 */
[----:B------:R2:W4:Y:S01]  /*87d0*/  MUFU.EX2 R194, R23 ;  /* 0x0000001700c27308 */ /* 0x0005220000000800 */
[----:B---3--:R-:W-:Y:S09]  /*87e0*/  FMUL.FTZ R21, R136, R157 ;  /* 0x0000009d88157220 */ /* 0x008ff20000410000 */
[----:B------:R3:W-:Y:S01]  /*87f0*/  MUFU.EX2 R187, R28 ;  /* 0x0000001c00bb7308 */ /* 0x0007e20000000800 */
[C---:B-----5:R-:W-:Y:S09]  /*8800*/  FMUL.FTZ R22, R133.reuse, R158 ;  /* 0x0000009e85167220 */ /* 0x060ff20000410000 */
[----:B------:R5:W-:Y:S01]  /*8810*/  MUFU.EX2 R200, R29 ;  /* 0x0000001d00c87308 */ /* 0x000be20000000800 */
[----:B--2---:R-:W-:Y:S09]  /*8820*/  FMUL.FTZ R23, R133, R159 ;  /* 0x0000009f85177220 */ /* 0x004ff20000410000 */
[----:B------:R2:W-:Y:S01]  /*8830*/  MUFU.EX2 R188, R30 ;  /* 0x0000001e00bc7308 */ /* 0x0005e20000000800 */
[-C--:B------:R-:W-:Y:S03]  /*8840*/  HMMA.16816.F32 R20, R36, R44.reuse, R20 ;  /* 0x0000002c2414723c */ /* 0x080fe60000001814 */
[C---:B---3--:R-:W-:Y:S03]  /*8850*/  FMUL.FTZ R28, R2.reuse, R168 ;  /* 0x000000a8021c7220 */ /* 0x048fe60000410000 */
[C---:B------:R-:W-:Y:S03]  /*8860*/  HMMA.16816.F32 R24, R40.reuse, R44, R24 ;  /* 0x0000002c2818723c */ /* 0x040fe60000001818 */
[----:B------:R3:W-:Y:S02]  /*8870*/  MUFU.EX2 R210, R31 ;  /* 0x0000001f00d27308 */ /* 0x0007e40000000800 */
[C---:B-----5:R-:W-:Y:S01]  /*8880*/  FMUL.FTZ R29, R2.reuse, R169 ;  /* 0x000000a9021d7220 */ /* 0x060fe20000410000 */
        /* <DEDUP_REMOVED lines=11> */
[----:B----4-:R-:W-:Y:S02]  /*8940*/  F2FP.F16.F32.PACK_AB R40, R197, R190 ;  /* 0x000000bec528723e */ /* 0x010fe400000000ff */
        /* <DEDUP_REMOVED lines=44> */
[----:B------:R-:W4:Y:S01]  /*8c10*/  LDSM.16.MT88.4 R52, [R213+0x4c00] ;  /* 0x004c0000d534783b */ /* 0x000f220000004200 */
        /* <DEDUP_REMOVED lines=13> */
[----:B------:R-:W1:Y:S03]  /*8cf0*/  MUFU.EX2 R69, R69 ;  /* 0x0000004500457308 */ /* 0x000e660000000800 */
[----:B------:R-:W-:Y:S02]  /*8d00*/  F2FP.F16.F32.PACK_AB R42, R235, R208 ;  /* 0x000000d0eb2a723e */ /* 0x000fe400000000ff */
[----:B------:R-:W-:Y:S02]  /*8d10*/  F2FP.F16.F32.PACK_AB R43, R237, R211 ;  /* 0x000000d3ed2b723e */ /* 0x000fe400000000ff */
[----:B------:R-:W-:Y:S03]  /*8d20*/  MOV R133, R138 ;  /* 0x0000008a00857202 */ /* 0x000fe60000000f00 */
[----:B------:R-:W-:Y:S02]  /*8d30*/  MUFU.EX2 R70, R70 ;  /* 0x0000004600467308 */ /* 0x000fe40000000800 */
[C---:B------:R-:W-:Y:S08]  /*8d40*/  HMMA.16816.F32 R8, R40.reuse, R44, R8 ;  /* 0x0000002c2808723c */ /* 0x040ff00000001808 */
[----:B------:R-:W1:Y:S01]  /*8d50*/  MUFU.EX2 R71, R71 ;  /* 0x0000004700477308 */ /* 0x000e620000000800 */
        /* <DEDUP_REMOVED lines=11> */
[----:B------:R-:W5:Y:S01]  /*8e10*/  LDSM.16.MT88.4 R48, [R213+0x5000] ;  /* 0x00500000d530783b */ /* 0x000f620000004200 */
        /* <DEDUP_REMOVED lines=9> */
[-C--:B----4-:R-:W-:Y:S06]  /*8eb0*/  HMMA.16816.F32 R4, R36, R52.reuse, R4 ;  /* 0x000000342404723c */ /* 0x090fec0000001804 */
[----:B------:R-:W-:Y:S01]  /*8ec0*/  MUFU.EX2 R74, R74 ;  /* 0x0000004a004a7308 */ /* 0x000fe20000000800 */
[----:B-1----:R-:W-:Y:S09]  /*8ed0*/  F2FP.F16.F32.PACK_AB R43, R63, R62 ;  /* 0x0000003e3f2b723e */ /* 0x002ff200000000ff */
[----:B------:R-:W1:Y:S01]  /*8ee0*/  MUFU.EX2 R75, R75 ;  /* 0x0000004b004b7308 */ /* 0x000e620000000800 */
[C---:B------:R-:W-:Y:S06]  /*8ef0*/  HMMA.16816.F32 R8, R40.reuse, R52, R8 ;  /* 0x000000342808723c */ /* 0x040fec0000001808 */
[-C--:B------:R-:W-:Y:S03]  /*8f00*/  HMMA.16816.F32 R12, R40, R54.reuse, R12 ;  /* 0x00000036280c723c */ /* 0x080fe6000000180c */
[----:B------:R-:W-:Y:S03]  /*8f10*/  MUFU.EX2 R76, R76 ;  /* 0x0000004c004c7308 */ /* 0x000fe60000000800 */
[C---:B------:R-:W-:Y:S01]  /*8f20*/  HMMA.16816.F32 R16, R36.reuse, R54, R16 ;  /* 0x000000362410723c */ /* 0x040fe20000001810 */
[----:B------:R-:W2:Y:S06]  /*8f30*/  LDSM.16.MT88.4 R52, [R214+0x5000] ;  /* 0x00500000d634783b */ /* 0x000eac0000004200 */
[----:B------:R-:W3:Y:S01]  /*8f40*/  MUFU.EX2 R77, R77 ;  /* 0x0000004d004d7308 */ /* 0x000ee20000000800 */
[-C--:B------:R-:W-:Y:S09]  /*8f50*/  HMMA.16816.F32 R20, R36, R44.reuse, R20 ;  /* 0x0000002c2414723c */ /* 0x080ff20000001814 */
        /* <DEDUP_REMOVED lines=85> */
[----:B------:R-:W-:Y:S01]  /*94b0*/  FADD.FTZ R0, R211, R2 ;  /* 0x00000002d3007221 */ /* 0x000fe20000010000 */
[-C--:B-1----:R-:W-:Y:S03]  /*94c0*/  HMMA.16816.F32 R20, R36, R48.reuse, R20 ;  /* 0x000000302414723c */ /* 0x082fe60000001814 */
[----:B------:R-:W1:Y:S01]  /*94d0*/  MUFU.EX2 R113, R113 ;  /* 0x0000007100717308 */ /* 0x000e620000000800 */
[----:B------:R-:W-:Y:S01]  /*94e0*/  FADD.FTZ R44, R243, R44 ;  /* 0x0000002cf32c7221 */ /* 0x000fe20000010000 */
[----:B------:R-:W-:Y:S01]  /*94f0*/  FADD.FTZ R45, R241, R45 ;  /* 0x0000002df12d7221 */ /* 0x000fe20000010000 */
[----:B------:R-:W-:Y:S01]  /*9500*/  FADD.FTZ R2, R235, R56 ;  /* 0x00000038eb027221 */ /* 0x000fe20000010000 */
[C---:B------:R-:W-:Y:S06]  /*9510*/  HMMA.16816.F32 R24, R40.reuse, R48, R24 ;  /* 0x000000302818723c */ /* 0x040fec0000001818 */
[----:B------:R-:W-:Y:S01]  /*9520*/  MUFU.EX2 R114, R114 ;  /* 0x0000007200727308 */ /* 0x000fe20000000800 */
[----:B------:R-:W-:Y:S01]  /*9530*/  FADD.FTZ R45, R245, R45 ;  /* 0x0000002df52d7221 */ /* 0x000fe20000010000 */
[----:B------:R-:W-:Y:S01]  /*9540*/  FADD.FTZ R56, R234, R44 ;  /* 0x0000002cea387221 */ /* 0x000fe20000010000 */
[-C--:B------:R-:W-:Y:S03]  /*9550*/  HMMA.16816.F32 R28, R40, R50.reuse, R28 ;  /* 0x00000032281c723c */ /* 0x080fe6000000181c */
[----:B------:R-:W-:Y:S04]  /*9560*/  FADD.FTZ R57, R236, R45 ;  /* 0x0000002dec397221 */ /* 0x000fe80000010000 */
[----:B------:R-:W5:Y:S01]  /*9570*/  MUFU.EX2 R115, R115 ;  /* 0x0000007300737308 */ /* 0x000f620000000800 */
[----:B------:R-:W3:Y:S01]  /*9580*/  LDSM.16.MT88.4 R44, [R214+0x5800] ;  /* 0x00580000d62c783b */ /* 0x000ee20000004200 */
[----:B------:R-:W-:Y:S04]  /*9590*/  HMMA.16816.F32 R32, R36, R50, R32 ;  /* 0x000000322420723c */ /* 0x000fe80000001820 */
[----:B----4-:R-:W-:Y:S01]  /*95a0*/  F2FP.F16.F32.PACK_AB R40, R101, R100 ;  /* 0x000000646528723e */ /* 0x010fe200000000ff */
[----:B------:R-:W-:Y:S03]  /*95b0*/  FADD.FTZ R2, R64, R2 ;  /* 0x0000000240027221 */ /* 0x000fe60000010000 */
[----:B------:R-:W-:Y:S03]  /*95c0*/  MUFU.EX2 R104, R104 ;  /* 0x0000006800687308 */ /* 0x000fe60000000800 */
[----:B--2---:R-:W-:Y:S01]  /*95d0*/  F2FP.F16.F32.PACK_AB R41, R103, R102 ;  /* 0x000000666729723e */ /* 0x004fe200000000ff */
[----:B------:R-:W-:Y:S01]  /*95e0*/  FADD.FTZ R57, R244, R57 ;  /* 0x00000039f4397221 */ /* 0x000fe20000010000 */
[----:B-1----:R-:W-:Y:S01]  /*95f0*/  F2FP.F16.F32.PACK_AB R42, R113, R112 ;  /* 0x00000070712a723e */ /* 0x002fe200000000ff */
[----:B------:R-:W-:Y:S02]  /*9600*/  FADD.FTZ R48, R66, R2 ;  /* 0x0000000242307221 */ /* 0x000fe40000010000 */
[----:B------:R-:W-:Y:S02]  /*9610*/  FADD.FTZ R2, R247, R57 ;  /* 0x00000039f7027221 */ /* 0x000fe40000010000 */
[----:B------:R-:W1:Y:S01]  /*9620*/  MUFU.EX2 R105, R105 ;  /* 0x0000006900697308 */ /* 0x000e620000000800 */
[----:B-----5:R-:W-:Y:S01]  /*9630*/  F2FP.F16.F32.PACK_AB R43, R115, R114 ;  /* 0x00000072732b723e */ /* 0x020fe200000000ff */
[----:B------:R-:W-:Y:S01]  /*9640*/  FADD.FTZ R50, R60, R48 ;  /* 0x000000303c327221 */ /* 0x000fe20000010000 */
[----:B------:R-:W-:Y:S01]  /*9650*/  FADD.FTZ R48, R248, R2 ;  /* 0x00000002f8307221 */ /* 0x000fe20000010000 */
[----:B------:R-:W-:Y:S01]  /*9660*/  FADD.FTZ R49, R242, R56 ;  /* 0x00000038f2317221 */ /* 0x000fe20000010000 */
[----:B------:R-:W-:Y:S05]  /*9670*/  FADD.FTZ R0, R237, R0 ;  /* 0x00000000ed007221 */ /* 0x000fea0000010000 */
[----:B------:R-:W-:Y:S01]  /*9680*/  MUFU.EX2 R106, R106 ;  /* 0x0000006a006a7308 */ /* 0x000fe20000000800 */
[-C--:B---3--:R-:W-:Y:S05]  /*9690*/  HMMA.16816.F32 R4, R40, R52.reuse, R4 ;  /* 0x000000342804723c */ /* 0x088fea0000001804 */
[----:B------:R-:W-:Y:S01]  /*96a0*/  FADD.FTZ R49, R246, R49 ;  /* 0x00000031f6317221 */ /* 0x000fe20000010000 */
[----:B------:R-:W-:Y:S03]  /*96b0*/  FADD.FTZ R0, R65, R0 ;  /* 0x0000000041007221 */ /* 0x000fe60000010000 */
[----:B------:R-:W2:Y:S02]  /*96c0*/  MUFU.EX2 R107, R107 ;  /* 0x0000006b006b7308 */ /* 0x000ea40000000800 */
[----:B-1----:R-:W-:Y:S01]  /*96d0*/  F2FP.F16.F32.PACK_AB R36, R105, R104 ;  /* 0x000000686924723e */ /* 0x002fe200000000ff */
[----:B------:R-:W-:Y:S01]  /*96e0*/  FADD.FTZ R2, R67, R49 ;  /* 0x0000003143027221 */ /* 0x000fe20000010000 */
[----:B------:R-:W-:Y:S06]  /*96f0*/  FADD.FTZ R0, R59, R0 ;  /* 0x000000003b007221 */ /* 0x000fec0000010000 */
[----:B------:R-:W-:Y:S01]  /*9700*/  MUFU.EX2 R108, R108 ;  /* 0x0000006c006c7308 */ /* 0x000fe20000000800 */
[----:B------:R-:W-:Y:S01]  /*9710*/  FADD.FTZ R51, R62, R0 ;  /* 0x000000003e337221 */ /* 0x000fe20000010000 */
[----:B------:R-:W-:Y:S01]  /*9720*/  FADD.FTZ R0, R61, R50 ;  /* 0x000000323d007221 */ /* 0x000fe20000010000 */
[----:B------:R-:W-:Y:S02]  /*9730*/  FADD.FTZ R50, R70, R2 ;  /* 0x0000000246327221 */ /* 0x000fe40000010000 */
[----:B------:R-:W-:Y:S01]  /*9740*/  FADD.FTZ R49, R63, R51 ;  /* 0x000000333f317221 */ /* 0x000fe20000010000 */
[----:B------:R-:W-:Y:S01]  /*9750*/  FADD.FTZ R51, R68, R48 ;  /* 0x0000003044337221 */ /* 0x000fe20000010000 */
[----:B------:R-:W-:Y:S03]  /*9760*/  FADD.FTZ R48, R72, R0 ;  /* 0x0000000048307221 */ /* 0x000fe60000010000 */
[----:B------:R-:W1:Y:S01]  /*9770*/  MUFU.EX2 R109, R109 ;  /* 0x0000006d006d7308 */ /* 0x000e620000000800 */
[----:B------:R-:W-:Y:S01]  /*9780*/  FADD.FTZ R0, R74, R49 ;  /* 0x000000314a007221 */ /* 0x000fe20000010000 */
[----:B------:R-:W-:Y:S01]  /*9790*/  FADD.FTZ R49, R71, R50 ;  /* 0x0000003247317221 */ /* 0x000fe20000010000 */
[----:B------:R-:W-:Y:S01]  /*97a0*/  FADD.FTZ R48, R73, R48 ;  /* 0x0000003049307221 */ /* 0x000fe20000010000 */
[----:B------:R-:W-:Y:S01]  /*97b0*/  FADD.FTZ R2, R69, R51 ;  /* 0x0000003345027221 */ /* 0x000fe20000010000 */
[----:B--2---:R-:W-:Y:S01]  /*97c0*/  F2FP.F16.F32.PACK_AB R37, R107, R106 ;  /* 0x0000006a6b25723e */ /* 0x004fe200000000ff */
[----:B------:R-:W-:Y:S04]  /*97d0*/  FADD.FTZ R0, R75, R0 ;  /* 0x000000004b007221 */ /* 0x000fe80000010000 */
[----:B------:R-:W-:Y:S01]  /*97e0*/  MUFU.EX2 R110, R110 ;  /* 0x0000006e006e7308 */ /* 0x000fe20000000800 */
[----:B------:R-:W-:Y:S01]  /*97f0*/  FADD.FTZ R2, R80, R2 ;  /* 0x0000000250027221 */ /* 0x000fe20000010000 */
[----:B------:R-:W-:Y:S03]  /*9800*/  FADD.FTZ R0, R78, R0 ;  /* 0x000000004e007221 */ /* 0x000fe60000010000 */
[----:B------:R-:W-:Y:S05]  /*9810*/  FADD.FTZ R2, R81, R2 ;  /* 0x0000000251027221 */ /* 0x000fea0000010000 */
        /* <DEDUP_REMOVED lines=10> */
[----:B------:R-:W-:Y:S01]  /*98c0*/  FADD.FTZ R52, R76, R48 ;  /* 0x000000304c347221 */ /* 0x000fe20000010000 */
[----:B-1----:R-:W-:Y:S01]  /*98d0*/  F2FP.F16.F32.PACK_AB R164, R117, R116 ;  /* 0x0000007475a4723e */ /* 0x002fe200000000ff */
[----:B------:R-:W1:Y:S05]  /*98e0*/  LDSM.16.MT88.4 R48, [R214+0x5c00] ;  /* 0x005c0000d630783b */ /* 0x000e6a0000004200 */
[----:B------:R-:W-:Y:S01]  /*98f0*/  MUFU.EX2 R128, R128 ;  /* 0x0000008000807308 */ /* 0x000fe20000000800 */
[C---:B------:R-:W-:Y:S04]  /*9900*/  HMMA.16816.F32 R16, R40.reuse, R54, R16 ;  /* 0x000000362810723c */ /* 0x040fe80000001810 */
[----:B------:R-:W-:Y:S01]  /*9910*/  FADD.FTZ R53, R83, R53 ;  /* 0x0000003553357221 */ /* 0x000fe20000010000 */
[----:B------:R-:W-:Y:S01]  /*9920*/  FADD.FTZ R52, R77, R52 ;  /* 0x000000344d347221 */ /* 0x000fe20000010000 */
[-C--:B------:R-:W-:Y:S03]  /*9930*/  HMMA.16816.F32 R20, R40, R44.reuse, R20 ;  /* 0x0000002c2814723c */ /* 0x080fe60000001814 */
[----:B------:R-:W3:Y:S02]  /*9940*/  MUFU.EX2 R132, R132 ;  /* 0x0000008400847308 */ /* 0x000ee40000000800 */
[----:B--2---:R-:W-:Y:S01]  /*9950*/  F2FP.F16.F32.PACK_AB R165, R119, R118 ;  /* 0x0000007677a5723e */ /* 0x004fe200000000ff */
[C---:B------:R-:W-:Y:S07]  /*9960*/  HMMA.16816.F32 R24, R36.reuse, R44, R24 ;  /* 0x0000002c2418723c */ /* 0x040fee0000001818 */
[----:B------:R-:W-:Y:S01]  /*9970*/  MUFU.EX2 R130, R130 ;  /* 0x0000008200827308 */ /* 0x000fe20000000800 */
[-C--:B------:R-:W-:Y:S09]  /*9980*/  HMMA.16816.F32 R28, R36, R46.reuse, R28 ;  /* 0x0000002e241c723c */ /* 0x080ff2000000181c */
[----:B------:R-:W2:Y:S02]  /*9990*/  MUFU.EX2 R134, R134 ;  /* 0x0000008600867308 */ /* 0x000ea40000000800 */
[----:B---3--:R-:W-:Y:S01]  /*99a0*/  F2FP.F16.F32.PACK_AB R166, R132, R128 ;  /* 0x0000008084a6723e */ /* 0x008fe200000000ff */
[----:B------:R-:W-:Y:S04]  /*99b0*/  HMMA.16816.F32 R32, R40, R46, R32 ;  /* 0x0000002e2820723c */ /* 0x000fe80000001820 */
[----:B------:R-:W-:Y:S01]  /*99c0*/  FADD.FTZ R44, R79, R0 ;  /* 0x000000004f2c7221 */ /* 0x000fe20000010000 */
[----:B------:R-:W-:Y:S02]  /*99d0*/  FADD.FTZ R37, R84, R2 ;  /* 0x0000000254257221 */ /* 0x000fe40000010000 */
[----:B------:R-:W-:Y:S01]  /*99e0*/  MUFU.EX2 R120, R120 ;  /* 0x0000007800787308 */ /* 0x000fe20000000800 */
[----:B------:R-:W-:Y:S03]  /*99f0*/  FADD.FTZ R36, R86, R53 ;  /* 0x0000003556247221 */ /* 0x000fe60000010000 */
[----:B------:R-:W-:Y:S01]  /*9a00*/  FADD.FTZ R0, R88, R52 ;  /* 0x0000003458007221 */ /* 0x000fe20000010000 */
[----:B------:R-:W-:Y:S05]  /*9a10*/  FADD.FTZ R2, R90, R44 ;  /* 0x0000002c5a027221 */ /* 0x000fea0000010000 */
[----:B------:R-:W3:Y:S01]  /*9a20*/  MUFU.EX2 R121, R121 ;  /* 0x0000007900797308 */ /* 0x000ee20000000800 */
[----:B--2---:R-:W-:Y:S09]  /*9a30*/  F2FP.F16.F32.PACK_AB R167, R134, R130 ;  /* 0x0000008286a7723e */ /* 0x004ff200000000ff */
[----:B------:R-:W-:Y:S01]  /*9a40*/  MUFU.EX2 R122, R122 ;  /* 0x0000007a007a7308 */ /* 0x000fe20000000800 */
[-C--:B------:R-:W-:Y:S09]  /*9a50*/  HMMA.16816.F32 R144, R164, R152.reuse, R4 ;  /* 0x00000098a490723c */ /* 0x080ff20000001804 */
[----:B------:R-:W2:Y:S02]  /*9a60*/  MUFU.EX2 R123, R123 ;  /* 0x0000007b007b7308 */ /* 0x000ea40000000800 */
[----:B---3--:R-:W-:Y:S01]  /*9a70*/  F2FP.F16.F32.PACK_AB R168, R121, R120 ;  /* 0x0000007879a8723e */ /* 0x008fe200000000ff */
        /* <DEDUP_REMOVED lines=12> */
[----:B------:R-:W3:Y:S01]  /*9b40*/  MUFU.EX2 R135, R135 ;  /* 0x0000008700877308 */ /* 0x000ee20000000800 */
[----:B--2---:R-:W-:Y:S01]  /*9b50*/  F2FP.F16.F32.PACK_AB R169, R123, R122 ;  /* 0x0000007a7ba9723e */ /* 0x004fe200000000ff */
        /* <DEDUP_REMOVED lines=15> */
[----:B---3--:R-:W-:Y:S01]  /*9c50*/  F2FP.F16.F32.PACK_AB R170, R135, R124 ;  /* 0x0000007c87aa723e */ /* 0x008fe200000000ff */
        /* <DEDUP_REMOVED lines=15> */
[----:B--2---:R-:W-:Y:S01]  /*9d50*/  F2FP.F16.F32.PACK_AB R171, R172, R54 ;  /* 0x00000036acab723e */ /* 0x004fe200000000ff */
        /* <DEDUP_REMOVED lines=10> */
[-C--:B-1----:R-:W-:Y:S05]  /*9e00*/  HMMA.16816.F32 R156, R164, R48.reuse, R20 ;  /* 0x00000030a49c723c */ /* 0x082fea0000001814 */
[----:B------:R-:W-:Y:S01]  /*9e10*/  MOV R16, R3 ;  /* 0x0000000300107202 */ /* 0x000fe20000000f00 */
[C---:B------:R-:W-:Y:S05]  /*9e20*/  HMMA.16816.F32 R160, R168.reuse, R48, R24 ;  /* 0x00000030a8a0723c */ /* 0x040fea0000001818 */
[----:B------:R-:W-:Y:S01]  /*9e30*/  MOV R3, R139 ;  /* 0x0000008b00037202 */ /* 0x000fe20000000f00 */
[-C--:B------:R-:W-:Y:S06]  /*9e40*/  HMMA.16816.F32 R168, R168, R50.reuse, R28 ;  /* 0x00000032a8a8723c */ /* 0x080fec000000181c */
[----:B------:R-:W-:Y:S01]  /*9e50*/  HMMA.16816.F32 R164, R164, R50, R32 ;  /* 0x00000032a4a4723c */ /* 0x000fe20000001820 */
[----:B------:R-:W-:Y:S11]  /*9e60*/  @!UPT UIADD3 URZ, URZ, URZ, URZ ;  /* 0x0000003f3f3ff290 */ /* 0x000ff6000fffe03f */
[----:B------:R-:W-:Y:S01]  /*9e70*/  @!UPT UIADD3 URZ, URZ, URZ, URZ ;  /* 0x0000003f3f3ff290 */ /* 0x000fe2000fffe03f */
[----:B------:R-:W-:Y:S11]  /*9e80*/  @P6 BRA `(.L_x_76) ;  /* 0xffffffc800406947 */ /* 0x000ff6000383ffff */
.L_x_75:
[----:B------:R-:W2:Y:S01]  /*9e90*/  LDL R11, [R1+0x50] ;  /* 0x00005000010b7983 */ /* 0x000ea20000100800 */
[----:B------:R-:W1:Y:S01]  /*9ea0*/  S2UR UR4, SR_CgaCtaId ;  /* 0x00000000000479c3 */ /* 0x000e620000008800 */
[----:B------:R-:W-:Y:S01]  /*9eb0*/  UMOV UR5, 0x400 ;  /* 0x0000040000057882 */ /* 0x000fe20000000000 */
[----:B------:R-:W3:Y:S01]  /*9ec0*/  S2R R8, SR_TID.X ;  /* 0x0000000000087919 */ /* 0x000ee20000002100 */
[----:B------:R-:W4:Y:S04]  /*9ed0*/  SHFL.BFLY PT, R5, R227, 0x2, 0x1f ;  /* 0x0c401f00e3057f89 */ /* 0x000f2800000e0000 */
[----:B------:R-:W5:Y:S04]  /*9ee0*/  SHFL.BFLY PT, R4, R230, 0x2, 0x1f ;  /* 0x0c401f00e6047f89 */ /* 0x000f6800000e0000 */
[----:B------:R-:W5:Y:S04]  /*9ef0*/  SHFL.BFLY PT, R9, R231, 0x2, 0x1f ;  /* 0x0c401f00e7097f89 */ /* 0x000f6800000e0000 */
[----:B------:R-:W-:Y:S01]  /*9f00*/  SHFL.BFLY PT, R10, R232, 0x2, 0x1f ;  /* 0x0c401f00e80a7f89 */ /* 0x000fe200000e0000 */
[----:B-1----:R-:W-:Y:S01]  /*9f10*/  ULEA UR4, UR4, UR5, 0x18 ;  /* 0x0000000504047291 */ /* 0x002fe2000f8ec03f */
[----:B----4-:R-:W-:Y:S01]  /*9f20*/  FADD.FTZ R5, R5, R227 ;  /* 0x000000e305057221 */ /* 0x010fe20000010000 */
[----:B---3--:R-:W-:-:S04]  /*9f30*/  SHF.R.S32.HI R7, RZ, 0x1f, R8 ;  /* 0x0000001fff077819 */ /* 0x008fc80000011408 */
[----:B------:R-:W1:Y:S01]  /*9f40*/  SHFL.BFLY PT, R29, R5, 0x1, 0x1f ;  /* 0x0c201f00051d7f89 */ /* 0x000e6200000e0000 */
[----:B-----5:R-:W-:Y:S01]  /*9f50*/  FADD.FTZ R4, R4, R230 ;  /* 0x000000e604047221 */ /* 0x020fe20000010000 */
[CC--:B------:R-:W-:Y:S02]  /*9f60*/  LEA.HI R6, R7.reuse, R8.reuse, RZ, 0x2 ;  /* 0x0000000807067211 */ /* 0x0c0fe400078f10ff */
[----:B------:R-:W-:Y:S02]  /*9f70*/  LEA.HI R7, R7, R8, RZ, 0x5 ;  /* 0x0000000807077211 */ /* 0x000fe400078f28ff */
[----:B------:R-:W3:Y:S01]  /*9f80*/  SHFL.BFLY PT, R28, R4, 0x1, 0x1f ;  /* 0x0c201f00041c7f89 */ /* 0x000ee200000e0000 */
[----:B------:R-:W-:Y:S02]  /*9f90*/  SHF.R.S32.HI R38, RZ, 0x2, R6 ;  /* 0x00000002ff267819 */ /* 0x000fe40000011406 */
[----:B------:R-:W-:Y:S02]  /*9fa0*/  LOP3.LUT R6, R6, 0xfffffffc, RZ, 0xc0, !PT ;  /* 0xfffffffc06067812 */ /* 0x000fe400078ec0ff */
[----:B------:R-:W-:-:S02]  /*9fb0*/  SHF.R.S32.HI R3, RZ, 0x1f, R38 ;  /* 0x0000001fff037819 */ /* 0x000fc40000011426 */
[----:B------:R-:W-:Y:S01]  /*9fc0*/  SHF.R.S32.HI R30, RZ, 0x5, R7 ;  /* 0x00000005ff1e7819 */ /* 0x000fe20000011407 */
[----:B------:R-:W-:Y:S01]  /*9fd0*/  IMAD.IADD R8, R8, 0x1, -R6 ;  /* 0x0000000108087824 */ /* 0x000fe200078e0a06 */
[----:B------:R-:W-:Y:S01]  /*9fe0*/  LEA.HI R3, R3, R38, RZ, 0x3 ;  /* 0x0000002603037211 */ /* 0x000fe200078f18ff */
[----:B------:R-:W-:-:S03]  /*9ff0*/  FADD.FTZ R6, R9, R231 ;  /* 0x000000e709067221 */ /* 0x000fc60000010000 */
[----:B------:R-:W-:Y:S02]  /*a000*/  LOP3.LUT R3, R3, 0xfffffff8, RZ, 0xc0, !PT ;  /* 0xfffffff803037812 */ /* 0x000fe400078ec0ff */
[----:B------:R4:W2:Y:S03]  /*a010*/  SHFL.BFLY PT, R26, R6, 0x1, 0x1f ;  /* 0x0c201f00061a7f89 */ /* 0x0008a600000e0000 */
[----:B------:R-:W-:Y:S02]  /*a020*/  IMAD.IADD R3, R38, 0x1, -R3 ;  /* 0x0000000126037824 */ /* 0x000fe400078e0a03 */
[----:B-1----:R-:W-:-:S03]  /*a030*/  FADD.FTZ R29, R5, R29 ;  /* 0x0000001d051d7221 */ /* 0x002fc60000010000 */
[----:B------:R-:W-:Y:S01]  /*a040*/  LEA.HI R2, R3, R3, RZ, 0x1 ;  /* 0x0000000303027211 */ /* 0x000fe200078f08ff */
[----:B---3--:R-:W-:-:S03]  /*a050*/  FADD.FTZ R28, R4, R28 ;  /* 0x0000001c041c7221 */ /* 0x008fc60000010000 */
        /* <DEDUP_REMOVED lines=9> */
[----:B------:R-:W-:Y:S02]  /*a0f0*/  LEA.HI R5, R3, R3, RZ, 0x1d ;  /* 0x0000000303057211 */ /* 0x000fe400078fe8ff */
[----:B------:R4:W1:Y:S03]  /*a100*/  SHFL.BFLY PT, R27, R7, 0x1, 0x1f ;  /* 0x0c201f00071b7f89 */ /* 0x00086600000e0000 */
[----:B------:R-:W-:-:S05]  /*a110*/  IMAD.U32 R15, R15, 0x2, R5 ;  /* 0x000000020f0f7824 */ /* 0x000fca00078e0005 */
[----:B------:R-:W-:Y:S02]  /*a120*/  LEA R15, R15, UR4, 0x1 ;  /* 0x000000040f0f7c11 */ /* 0x000fe4000f8e08ff */
[----:B--2---:R-:W-:-:S13]  /*a130*/  ISETP.NE.AND P1, PT, R11, -0x1, PT ;  /* 0xffffffff0b00780c */ /* 0x004fda0003f25270 */
[----:B------:R-:W2:Y:S02]  /*a140*/  @P1 LDC.64 R12, c[0x0][0x298] ;  /* 0x0000a600ff0c1b82 */ /* 0x000ea40000000a00 */
[----:B--2---:R-:W-:-:S04]  /*a150*/  @P1 IMAD.WIDE.U32 R2, R11, R12, RZ ;  /* 0x0000000c0b021225 */ /* 0x004fc800078e00ff */
[----:B------:R-:W-:Y:S02]  /*a160*/  @P1 IMAD R37, R11, R13, R3 ;  /* 0x0000000d0b251224 */ /* 0x000fe400078e0203 */
[----:B------:R-:W-:Y:S01]  /*a170*/  @P1 IMAD.MOV.U32 R36, RZ, RZ, R2 ;  /* 0x000000ffff241224 */ /* 0x000fe200078e0002 */
[----:B-1--4-:R-:W-:Y:S06]  /*a180*/  @P1 BRA `(.L_x_79) ;  /* 0x0000000000201947 */ /* 0x012fec0003800000 */
[----:B------:R-:W1:Y:S01]  /*a190*/  S2R R10, SR_CTAID.Y ;  /* 0x00000000000a7919 */ /* 0x000e620000002600 */
[----:B------:R-:W2:Y:S01]  /*a1a0*/  LDC.64 R4, c[0x0][0x290] ;  /* 0x0000a400ff047b82 */ /* 0x000ea20000000a00 */
[----:B-1----:R-:W-:Y:S01]  /*a1b0*/  SHF.R.S32.HI R8, RZ, 0x1f, R10 ;  /* 0x0000001fff087819 */ /* 0x002fe2000001140a */
[----:B--2---:R-:W-:-:S04]  /*a1c0*/  IMAD.WIDE.U32 R2, R10, R4, RZ ;  /* 0x000000040a027225 */ /* 0x004fc800078e00ff */
[----:B------:R-:W-:Y:S01]  /*a1d0*/  IMAD R8, R8, R4, RZ ;  /* 0x0000000408087224 */ /* 0x000fe200078e02ff */
[----:B------:R-:W-:-:S03]  /*a1e0*/  MOV R36, R2 ;  /* 0x0000000200247202 */ /* 0x000fc60000000f00 */
[----:B------:R-:W-:-:S05]  /*a1f0*/  IMAD R5, R10, R5, R8 ;  /* 0x000000050a057224 */ /* 0x000fca00078e0208 */
[----:B------:R-:W-:-:S07]  /*a200*/  IADD3 R37, R3, R5, RZ ;  /* 0x0000000503257210 */ /* 0x000fce0007ffe0ff */
.L_x_79:
        /* <DEDUP_REMOVED lines=13> */
[----:B------:R-:W1:Y:S01]  /*a2e0*/  S2R R2, SR_CTAID.Y ;  /* 0x0000000000027919 */ /* 0x000e620000002600 */
[----:B------:R-:W1:Y:S01]  /*a2f0*/  LDC R4, c[0x0][0x2c4] ;  /* 0x0000b100ff047b82 */ /* 0x000e620000000800 */
[----:B------:R-:W-:Y:S01]  /*a300*/  PLOP3.LUT P6, PT, PT, PT, PT, 0x80, 0x0 ;  /* 0x000000000000781c */ /* 0x000fe20003fcf070 */
[----:B-1----:R-:W-:-:S05]  /*a310*/  IMAD R2, R2, R4, RZ ;  /* 0x0000000402027224 */ /* 0x002fca00078e02ff */
[----:B------:R-:W-:-:S04]  /*a320*/  SEL R2, R2, R11, !P1 ;  /* 0x0000000b02027207 */ /* 0x000fc80004800000 */
[--C-:B------:R-:W-:Y:S01]  /*a330*/  SHF.R.S32.HI R25, RZ, 0x1f, R2.reuse ;  /* 0x0000001fff197819 */ /* 0x100fe20000011402 */
[----:B------:R-:W-:-:S07]  /*a340*/  IMAD.MOV.U32 R24, RZ, RZ, R2 ;  /* 0x000000ffff187224 */ /* 0x000fce00078e0002 */
.L_x_80:
[----:B------:R-:W2:Y:S04]  /*a350*/  LDL R41, [R1+0x64] ;  /* 0x0000640001297983 */ /* 0x000ea80000100800 */
[----:B------:R1:W5:Y:S01]  /*a360*/  LDL R40, [R1+0x54] ;  /* 0x0000540001287983 */ /* 0x0003620000100800 */
[----:B------:R-:W-:Y:S01]  /*a370*/  MOV R31, 0x10 ;  /* 0x00000010001f7802 */ /* 0x000fe20000000f00 */
[----:B------:R-:W-:Y:S01]  /*a380*/  FADD.FTZ R27, R7, R27 ;  /* 0x0000001b071b7221 */ /* 0x000fe20000010000 */
[----:B------:R-:W-:Y:S01]  /*a390*/  ISETP.NE.AND P5, PT, RZ, UR4, PT ;  /* 0x00000004ff007c0c */ /* 0x000fe2000bfa5270 */
[----:B------:R-:W3:Y:S01]  /*a3a0*/  S2R R39, SR_CTAID.Y ;  /* 0x0000000000277919 */ /* 0x000ee20000002600 */
[----:B------:R-:W-:Y:S01]  /*a3b0*/  SEL R31, R31, 0xfffffff0, P4 ;  /* 0xfffffff01f1f7807 */ /* 0x000fe20002000000 */
[----:B------:R-:W4:Y:S01]  /*a3c0*/  S2UR UR4, SR_CTAID.X ;  /* 0x00000000000479c3 */ /* 0x000f220000002500 */
[----:B------:R-:W-:Y:S01]  /*a3d0*/  LOP3.LUT P4, RZ, R0, 0x2, RZ, 0xc0, !PT ;  /* 0x0000000200ff7812 */ /* 0x000fe2000788c0ff */
[----:B------:R-:W-:Y:S01]  /*a3e0*/  BSSY B0, `(.L_x_81) ;  /* 0x00000a9000007945 */ /* 0x000fe20003800000 */
[----:B------:R-:W-:-:S02]  /*a3f0*/  ISETP.NE.AND P0, PT, R3, RZ, PT ;  /* 0x000000ff0300720c */ /* 0x000fc40003f05270 */
[C---:B------:R-:W-:Y:S02]  /*a400*/  IADD3 R19, R15.reuse, 0x20, RZ ;  /* 0x000000200f137810 */ /* 0x040fe40007ffe0ff */
[----:B------:R-:W-:Y:S02]  /*a410*/  FSETP.NE.FTZ.AND P1, PT, R26, RZ, PT ;  /* 0x000000ff1a00720b */ /* 0x000fe40003f35000 */
[----:B------:R-:W-:Y:S01]  /*a420*/  MOV R3, 0x3f800000 ;  /* 0x3f80000000037802 */ /* 0x000fe20000000f00 */
[----:B------:R-:W1:Y:S01]  /*a430*/  @!P5 LDC R17, c[0x0][0x2c4] ;  /* 0x0000b100ff11db82 */ /* 0x000e620000000800 */
[----:B------:R-:W-:Y:S02]  /*a440*/  MOV R4, 0x3f800000 ;  /* 0x3f80000000047802 */ /* 0x000fe40000000f00 */
[----:B------:R-:W-:Y:S02]  /*a450*/  MOV R0, 0x3f800000 ;  /* 0x3f80000000007802 */ /* 0x000fe40000000f00 */
[----:B------:R-:W-:Y:S01]  /*a460*/  @P4 IADD3 R19, R15, -0x20, RZ ;  /* 0xffffffe00f134810 */ /* 0x000fe20007ffe0ff */
[----:B------:R-:W4:Y:S01]  /*a470*/  @P3 MUFU.RCP R3, R29 ;  /* 0x0000001d00033308 */ /* 0x000f220000001000 */
[----:B------:R-:W-:Y:S01]  /*a480*/  PLOP3.LUT P4, PT, PT, PT, PT, 0x8, 0x0 ;  /* 0x000000000000781c */ /* 0x000fe20003f8e170 */
[----:B------:R-:W3:Y:S01]  /*a490*/  @P5 LDC.64 R22, c[0x0][0x2c0] ;  /* 0x0000b000ff165b82 */ /* 0x000ee20000000a00 */
[----:B------:R-:W-:-:S02]  /*a4a0*/  @!P5 PLOP3.LUT P4, PT, P0, PT, PT, 0x80, 0x0 ;  /* 0x000000000000d81c */ /* 0x000fc4000078f070 */
[----:B------:R-:W-:Y:S02]  /*a4b0*/  FSETP.NE.FTZ.AND P0, PT, R27, RZ, PT ;  /* 0x000000ff1b00720b */ /* 0x000fe40003f15000 */
[----:B------:R-:W-:Y:S01]  /*a4c0*/  MOV R2, 0x3f800000 ;  /* 0x3f80000000027802 */ /* 0x000fe20000000f00 */
[----:B------:R-:W4:Y:S08]  /*a4d0*/  @P2 MUFU.RCP R4, R28 ;  /* 0x0000001c00042308 */ /* 0x000f300000001000 */
[----:B------:R-:W1:Y:S01]  /*a4e0*/  @P1 MUFU.RCP R0, R26 ;  /* 0x0000001a00001308 */ /* 0x000e620000001000 */
[C---:B----4-:R-:W-:Y:S01]  /*a4f0*/  FMUL.FTZ R144, R3.reuse, R144 ;  /* 0x0000009003907220 */ /* 0x050fe20000410000 */
[C---:B------:R-:W-:Y:S01]  /*a500*/  FMUL.FTZ R145, R3.reuse, R145 ;  /* 0x0000009103917220 */ /* 0x040fe20000410000 */
[C---:B------:R-:W-:Y:S01]  /*a510*/  FMUL.FTZ R152, R3.reuse, R152 ;  /* 0x0000009803987220 */ /* 0x040fe20000410000 */
[C---:B------:R-:W-:Y:S01]  /*a520*/  FMUL.FTZ R153, R3.reuse, R153 ;  /* 0x0000009903997220 */ /* 0x040fe20000410000 */
[C---:B------:R-:W-:Y:S01]  /*a530*/  FMUL.FTZ R156, R3.reuse, R156 ;  /* 0x0000009c039c7220 */ /* 0x040fe20000410000 */
[C---:B------:R-:W-:Y:S01]  /*a540*/  FMUL.FTZ R12, R3.reuse, R157 ;  /* 0x0000009d030c7220 */ /* 0x040fe20000410000 */
[C---:B------:R-:W-:Y:S01]  /*a550*/  FMUL.FTZ R164, R3.reuse, R164 ;  /* 0x000000a403a47220 */ /* 0x040fe20000410000 */
[----:B------:R-:W4:Y:S01]  /*a560*/  @P0 MUFU.RCP R2, R27 ;  /* 0x0000001b00020308 */ /* 0x000f220000001000 */
        /* <DEDUP_REMOVED lines=16> */
[C---:B----4-:R-:W-:Y:S01]  /*a670*/  FMUL.FTZ R143, R2.reuse, R143 ;  /* 0x0000008f028f7220 */ /* 0x050fe20000410000 */
        /* <DEDUP_REMOVED lines=12> */
[----:B------:R-:W4:Y:S01]  /*a740*/  @P4 LDC R17, c[0x0][0x2e4] ;  /* 0x0000b900ff114b82 */ /* 0x000f220000000800 */
[----:B------:R-:W-:Y:S01]  /*a750*/  F2FP.F16.F32.PACK_AB R3, R3, R154 ;  /* 0x0000009a0303723e */ /* 0x000fe200000000ff */
[----:B------:R3:W-:Y:S01]  /*a760*/  STS [R15+0x200], R7 ;  /* 0x000200070f007388 */ /* 0x0007e20000000800 */
[----:B------:R-:W-:-:S02]  /*a770*/  IADD3 R2, R15, R31, RZ ;  /* 0x0000001f0f027210 */ /* 0x000fc40007ffe0ff */
[----:B------:R-:W-:Y:S02]  /*a780*/  F2FP.F16.F32.PACK_AB R6, R6, R140 ;  /* 0x0000008c0606723e */ /* 0x000fe400000000ff */
[----:B------:R-:W-:Y:S01]  /*a790*/  F2FP.F16.F32.PACK_AB R5, R143, R5 ;  /* 0x000000058f05723e */ /* 0x000fe200000000ff */
[----:B------:R-:W-:Y:S01]  /*a7a0*/  STS [R2], R4 ;  /* 0x0000000402007388 */ /* 0x000fe20000000800 */
[----:B------:R-:W-:Y:S02]  /*a7b0*/  F2FP.F16.F32.PACK_AB R14, R14, R148 ;  /* 0x000000940e0e723e */ /* 0x000fe400000000ff */
[----:B------:R-:W-:Y:S01]  /*a7c0*/  F2FP.F16.F32.PACK_AB R13, R151, R13 ;  /* 0x0000000d970d723e */ /* 0x000fe200000000ff */
[----:B------:R3:W-:Y:S01]  /*a7d0*/  STS [R2+0x200], R3 ;  /* 0x0002000302007388 */ /* 0x0007e20000000800 */
[----:B------:R-:W-:Y:S02]  /*a7e0*/  F2FP.F16.F32.PACK_AB R12, R12, R156 ;  /* 0x0000009c0c0c723e */ /* 0x000fe400000000ff */
[----:B------:R-:W-:Y:S01]  /*a7f0*/  F2FP.F16.F32.PACK_AB R11, R11, R158 ;  /* 0x0000009e0b0b723e */ /* 0x000fe200000000ff */
[----:B------:R-:W-:Y:S01]  /*a800*/  STS [R15+0x1000], R6 ;  /* 0x001000060f007388 */ /* 0x000fe20000000800 */
[----:B------:R-:W-:-:S02]  /*a810*/  F2FP.F16.F32.PACK_AB R9, R9, R164 ;  /* 0x000000a40909723e */ /* 0x000fc400000000ff */
[----:B------:R-:W-:Y:S01]  /*a820*/  F2FP.F16.F32.PACK_AB R8, R8, R166 ;  /* 0x000000a60808723e */ /* 0x000fe200000000ff */
[----:B------:R4:W-:Y:S01]  /*a830*/  STS [R15+0x1200], R5 ;  /* 0x001200050f007388 */ /* 0x0009e20000000800 */
[----:B------:R-:W-:Y:S02]  /*a840*/  F2FP.F16.F32.PACK_AB R10, R10, R160 ;  /* 0x000000a00a0a723e */ /* 0x000fe400000000ff */
[----:B-1----:R-:W-:Y:S01]  /*a850*/  IADD3 R0, R31, R19, RZ ;  /* 0x000000131f007210 */ /* 0x002fe20007ffe0ff */
[----:B------:R-:W-:Y:S01]  /*a860*/  STS [R2+0x1000], R14 ;  /* 0x0010000e02007388 */ /* 0x000fe20000000800 */
[----:B------:R-:W-:Y:S02]  /*a870*/  F2FP.F16.F32.PACK_AB R18, R163, R18 ;  /* 0x00000012a312723e */ /* 0x000fe400000000ff */
[----:B------:R-:W-:Y:S01]  /*a880*/  F2FP.F16.F32.PACK_AB R21, R21, R168 ;  /* 0x000000a81515723e */ /* 0x000fe200000000ff */
[----:B------:R1:W-:Y:S01]  /*a890*/  STS [R2+0x1200], R13 ;  /* 0x0012000d02007388 */ /* 0x0003e20000000800 */
[----:B------:R-:W-:Y:S01]  /*a8a0*/  F2FP.F16.F32.PACK_AB R20, R171, R20 ;  /* 0x00000014ab14723e */ /* 0x000fe200000000ff */
[----:B---3--:R-:W3:Y:S02]  /*a8b0*/  @!P5 LDC R7, c[0x0][0x270] ;  /* 0x00009c00ff07db82 */ /* 0x008ee40000000800 */
[----:B------:R3:W-:Y:S04]  /*a8c0*/  STS [R19], R12 ;  /* 0x0000000c13007388 */ /* 0x0007e80000000800 */
[----:B------:R3:W-:Y:S01]  /*a8d0*/  STS [R19+0x200], R11 ;  /* 0x0002000b13007388 */ /* 0x0007e20000000800 */
[----:B------:R-:W3:Y:S01]  /*a8e0*/  @P3 MUFU.LG2 R3, R29 ;  /* 0x0000001d00033308 */ /* 0x000ee20000000c00 */
[----:B------:R-:W3:Y:S02]  /*a8f0*/  @P3 LDC R4, c[0x0][0x2e8] ;  /* 0x0000ba00ff043b82 */ /* 0x000ee40000000800 */
[----:B------:R-:W-:Y:S04]  /*a900*/  STS [R0], R9 ;  /* 0x0000000900007388 */ /* 0x000fe80000000800 */
[----:B------:R3:W-:Y:S01]  /*a910*/  STS [R0+0x200], R8 ;  /* 0x0002000800007388 */ /* 0x0007e20000000800 */
[----:B----4-:R-:W-:Y:S01]  /*a920*/  @P0 MUFU.LG2 R5, R27 ;  /* 0x0000001b00050308 */ /* 0x010fe20000000c00 */
[----:B------:R-:W4:Y:S02]  /*a930*/  @P5 LDC R6, c[0x0][0x2c0] ;  /* 0x0000b000ff065b82 */ /* 0x000f240000000800 */
[----:B------:R4:W-:Y:S04]  /*a940*/  STS [R19+0x1000], R10 ;  /* 0x0010000a13007388 */ /* 0x0009e80000000800 */
[----:B------:R-:W-:Y:S01]  /*a950*/  STS [R19+0x1200], R18 ;  /* 0x0012001213007388 */ /* 0x000fe20000000800 */
[----:B-1----:R-:W-:Y:S01]  /*a960*/  @P5 MOV R2, 0x1 ;  /* 0x0000000100025802 */ /* 0x002fe20000000f00 */
[----:B---3--:R-:W-:-:S02]  /*a970*/  @!P5 IMAD R2, R17, R7, RZ ;  /* 0x000000071102d224 */ /* 0x008fc400078e02ff */
[----:B------:R-:W-:Y:S01]  /*a980*/  @P3 FMUL.FTZ R3, R3, 0.69314718246459960938 ;  /* 0x3f31721803033820 */ /* 0x000fe20000410000 */
[----:B------:R1:W-:Y:S01]  /*a990*/  STS [R0+0x1000], R21 ;  /* 0x0010001500007388 */ /* 0x0003e20000000800 */
[----:B------:R-:W3:Y:S01]  /*a9a0*/  @P1 LDC R12, c[0x0][0x2e8] ;  /* 0x0000ba00ff0c1b82 */ /* 0x000ee20000000800 */
[----:B------:R-:W-:Y:S01]  /*a9b0*/  IMAD R2, R39, R2, RZ ;  /* 0x0000000227027224 */ /* 0x000fe200078e02ff */
[----:B------:R-:W-:Y:S01]  /*a9c0*/  @P1 MUFU.LG2 R7, R26 ;  /* 0x0000001a00071308 */ /* 0x000fe20000000c00 */
[----:B------:R1:W-:Y:S03]  /*a9d0*/  STS [R0+0x1200], R20 ;  /* 0x0012001400007388 */ /* 0x0003e60000000800 */
[----:B------:R-:W-:Y:S02]  /*a9e0*/  SEL R2, R2, RZ, !P6 ;  /* 0x000000ff02027207 */ /* 0x000fe40007000000 */
[----:B------:R-:W-:Y:S08]  /*a9f0*/  BAR.SYNC.DEFER_BLOCKING 0x0 ;  /* 0x0000000000007b1d */ /* 0x000ff00000010000 */
[----:B------:R-:W3:Y:S01]  /*aa00*/  @P0 LDC R11, c[0x0][0x2e8] ;  /* 0x0000ba00ff0b0b82 */ /* 0x000ee20000000800 */
[----:B------:R-:W1:Y:S01]  /*aa10*/  @P2 MUFU.LG2 R8, R28 ;  /* 0x0000001c00082308 */ /* 0x000e620000000c00 */
[----:B------:R-:W3:Y:S01]  /*aa20*/  S2R R31, SR_CTAID.Z ;  /* 0x00000000001f7919 */ /* 0x000ee20000002700 */
[----:B------:R-:W-:-:S05]  /*aa30*/  @!P5 MOV R6, 0x1 ;  /* 0x000000010006d802 */ /* 0x000fca0000000f00 */
[----:B----4-:R-:W4:Y:S01]  /*aa40*/  @P2 LDC R10, c[0x0][0x2e8] ;  /* 0x0000ba00ff0a2b82 */ /* 0x010f220000000800 */
[----:B-1----:R-:W-:Y:S01]  /*aa50*/  MOV R21, 0x7f800000 ;  /* 0x7f80000000157802 */ /* 0x002fe20000000f00 */
[----:B------:R-:W-:Y:S01]  /*aa60*/  @P5 IMAD R0, R23, R22, RZ ;  /* 0x0000001617005224 */ /* 0x000fe200078e02ff */
[----:B------:R-:W-:Y:S01]  /*aa70*/  @!P5 MOV R0, R17 ;  /* 0x000000110000d202 */ /* 0x000fe20000000f00 */
[----:B------:R1:W1:Y:S01]  /*aa80*/  LDS.128 R32, [R225+0x1800] ;  /* 0x00180000e1207984 */ /* 0x0002620000000c00 */
[----:B------:R-:W-:Y:S01]  /*aa90*/  MOV R23, 0x7f800000 ;  /* 0x7f80000000177802 */ /* 0x000fe20000000f00 */
[----:B------:R-:W-:Y:S01]  /*aaa0*/  @P3 FFMA.FTZ R23, R139, R4, R3 ;  /* 0x000000048b173223 */ /* 0x000fe20000010003 */
[----:B------:R-:W-:Y:S01]  /*aab0*/  @P2 FMUL.FTZ R3, R8, 0.69314718246459960938 ;  /* 0x3f31721808032820 */ /* 0x000fe20000410000 */
[----:B------:R-:W-:Y:S01]  /*aac0*/  @P1 FMUL.FTZ R4, R7, 0.69314718246459960938 ;  /* 0x3f31721807041820 */ /* 0x000fe20000410000 */
[----:B------:R-:W-:Y:S02]  /*aad0*/  MOV R22, 0x7f800000 ;  /* 0x7f80000000167802 */ /* 0x000fe40000000f00 */
[----:B------:R-:W-:Y:S01]  /*aae0*/  MOV R20, 0x7f800000 ;  /* 0x7f80000000147802 */ /* 0x000fe20000000f00 */
[----:B---3--:R-:W-:Y:S01]  /*aaf0*/  @P1 FFMA.FTZ R20, R137, R12, R4 ;  /* 0x0000000c89141223 */ /* 0x008fe20000010004 */
[----:B----4-:R-:W-:Y:S01]  /*ab00*/  @P2 FFMA.FTZ R22, R138, R10, R3 ;  /* 0x0000000a8a162223 */ /* 0x010fe20000010003 */
[----:B------:R-:W-:-:S02]  /*ab10*/  IMAD R0, R31, R0, R2 ;  /* 0x000000001f007224 */ /* 0x000fc400078e0202 */
[----:B------:R-:W-:-:S05]  /*ab20*/  IMAD R2, R6, UR4, RZ ;  /* 0x0000000406027c24 */ /* 0x000fca000f8e02ff */
[----:B------:R-:W-:Y:S01]  /*ab30*/  SHF.L.U32 R9, R2, 0x7, RZ ;  /* 0x0000000702097819 */ /* 0x000fe200000006ff */
[----:B------:R-:W-:-:S03]  /*ab40*/  @P0 FMUL.FTZ R2, R5, 0.69314718246459960938 ;  /* 0x3f31721805020820 */ /* 0x000fc60000410000 */
[----:B------:R-:W-:Y:S01]  /*ab50*/  IADD3 R8, P4, P3, R9, R24, R0 ;  /* 0x0000001809087210 */ /* 0x000fe20007b9e000 */
[----:B------:R-:W-:Y:S01]  /*ab60*/  @P0 FFMA.FTZ R21, R16, R11, R2 ;  /* 0x0000000b10150223 */ /* 0x000fe20000010002 */
[----:B------:R-:W-:Y:S02]  /*ab70*/  SHF.R.S32.HI R5, RZ, 0x1f, R9 ;  /* 0x0000001fff057819 */ /* 0x000fe40000011409 */
[----:B------:R-:W-:-:S04]  /*ab80*/  SHF.R.S32.HI R0, RZ, 0x1f, R0 ;  /* 0x0000001fff007819 */ /* 0x000fc80000011400 */
[----:B------:R-:W-:Y:S02]  /*ab90*/  IADD3.X R9, R5, R25, R0, P4, P3 ;  /* 0x0000001905097210 */ /* 0x000fe400027e6400 */
[----:B--2---:R-:W-:-:S13]  /*aba0*/  LOP3.LUT P5, RZ, R41, 0x3, RZ, 0xc0, !PT ;  /* 0x0000000329ff7812 */ /* 0x004fda00078ac0ff */
[----:B-1----:R-:W-:Y:S05]  /*abb0*/  @P5 BRA `(.L_x_82) ;  /* 0x0000000000ac5947 */ /* 0x002fea0003800000 */
        /* <DEDUP_REMOVED lines=25> */
[----:B------:R-:W3:Y:S01]  /*ad50*/  @!P1 LDC.64 R16, c[0x0][0x2b0] ;  /* 0x0000ac00ff109b82 */ /* 0x000ee20000000a00 */
[----:B------:R-:W-:Y:S02]  /*ad60*/  @!P0 IADD3 R10, P6, R5, R8, RZ ;  /* 0x00000008050a8210 */ /* 0x000fe40007fde0ff */
[----:B------:R-:W-:-:S05]  /*ad70*/  @!P2 LEA.HI.X.SX32 R2, R2, R9, 0x1, P5 ;  /* 0x000000090202a211 */ /* 0x000fca00028f0eff */
        /* <DEDUP_REMOVED lines=15> */
.L_x_82:
[----:B------:R-:W-:Y:S05]  /*ae70*/  BSYNC B0 ;  /* 0x0000000000007941 */ /* 0x000fea0003800000 */
.L_x_81:
[----:B-1----:R-:W2:Y:S01]  /*ae80*/  LDL.LU.64 R8, [R1+0x20] ;  /* 0x0000200001087983 */ /* 0x002ea20000300a00 */
[----:B------:R-:W-:-:S03]  /*ae90*/  ULDC UR4, c[0x0][0x2d0] ;  /* 0x0000b40000047ab9 */ /* 0x000fc60000000800 */
[----:B------:R-:W3:Y:S04]  /*aea0*/  LDL.LU R7, [R1+0x58] ;  /* 0x0000580001077983 */ /* 0x000ee80000300800 */
[----:B------:R-:W4:Y:S04]  /*aeb0*/  LDL.LU R5, [R1+0x60] ;  /* 0x0000600001057983 */ /* 0x000f280000300800 */
[----:B------:R-:W4:Y:S04]  /*aec0*/  LDL.LU R4, [R1+0x5c] ;  /* 0x00005c0001047983 */ /* 0x000f280000300800 */
[----:B------:R1:W5:Y:S01]  /*aed0*/  LDL.64 R10, [R1+0x48] ;  /* 0x00004800010a7983 */ /* 0x0003620000100a00 */
[----:B------:R-:W-:Y:S01]  /*aee0*/  SHF.R.S32.HI R0, RZ, 0x1f, R31 ;  /* 0x0000001fff007819 */ /* 0x000fe2000001141f */
[----:B------:R-:W-:Y:S02]  /*aef0*/  BSSY B0, `(.L_x_83) ;  /* 0x0000019000007945 */ /* 0x000fe40003800000 */
[----:B------:R1:W1:Y:S01]  /*af00*/  LDS.128 R12, [R225] ;  /* 0x00000000e10c7984 */ /* 0x0002620000000c00 */
[----:B--2---:R-:W-:-:S02]  /*af10*/  IADD3 R2, P1, R8, R36, RZ ;  /* 0x0000002408027210 */ /* 0x004fc40007f3e0ff */
[----:B------:R-:W-:Y:S01]  /*af20*/  ISETP.GE.AND P0, PT, R8, UR4, PT ;  /* 0x0000000408007c0c */ /* 0x000fe2000bf06270 */
[----:B------:R-:W-:Y:S02]  /*af30*/  ULDC.64 UR4, c[0x0][0x2a0] ;  /* 0x0000a80000047ab9 */ /* 0x000fe40000000a00 */
[----:B------:R-:W-:Y:S01]  /*af40*/  IMAD.X R3, R9, 0x1, R37, P1 ;  /* 0x0000000109037824 */ /* 0x000fe200008e0625 */
[-C--:B-----5:R-:W-:Y:S01]  /*af50*/  ISETP.GE.OR P1, PT, R38, R40.reuse, P0 ;  /* 0x000000282600720c */ /* 0x0a0fe20000726670 */
[----:B------:R-:W-:Y:S01]  /*af60*/  IMAD R0, R0, UR4, RZ ;  /* 0x0000000400007c24 */ /* 0x000fe2000f8e02ff */
[-C--:B---3--:R-:W-:Y:S01]  /*af70*/  ISETP.GE.OR P2, PT, R7, R40.reuse, P0 ;  /* 0x000000280700720c */ /* 0x088fe20000746670 */
[----:B------:R-:W-:Y:S01]  /*af80*/  IMAD.WIDE.U32 R8, R31, UR4, R2 ;  /* 0x000000041f087c25 */ /* 0x000fe2000f8e0002 */
[-C--:B----4-:R-:W-:Y:S02]  /*af90*/  ISETP.GE.OR P3, PT, R5, R40.reuse, P0 ;  /* 0x000000280500720c */ /* 0x090fe40000766670 */
[----:B------:R-:W-:Y:S01]  /*afa0*/  ISETP.GE.OR P4, PT, R4, R40, P0 ;  /* 0x000000280400720c */ /* 0x000fe20000786670 */
[----:B------:R-:W-:-:S04]  /*afb0*/  IMAD R0, R31, UR5, R0 ;  /* 0x000000051f007c24 */ /* 0x000fc8000f8e0200 */
[----:B------:R-:W-:Y:S02]  /*afc0*/  IMAD.IADD R7, R9, 0x1, R0 ;  /* 0x0000000109077824 */ /* 0x000fe400078e0200 */
[----:B-1----:R-:W-:Y:S06]  /*afd0*/  @P1 BRA `(.L_x_84) ;  /* 0x0000000000281947 */ /* 0x002fec0003800000 */
        /* <DEDUP_REMOVED lines=9> */
[----:B------:R1:W-:Y:S02]  /*b070*/  STG.E.128 desc[UR8][R4.64], R12 ;  /* 0x0000000c04007986 */ /* 0x0003e4000c101d08 */
.L_x_84:
[----:B------:R-:W-:Y:S05]  /*b080*/  BSYNC B0 ;  /* 0x0000000000007941 */ /* 0x000fea0003800000 */
.L_x_83:
[----:B-1----:R1:W2:Y:S01]  /*b090*/  LDS.128 R12, [R225+0x800] ;  /* 0x00080000e10c7984 */ /* 0x0022a20000000c00 */
        /* <DEDUP_REMOVED lines=14> */
[----:B--2---:R3:W-:Y:S02]  /*b180*/  STG.E.128 desc[UR8][R4.64], R12 ;  /* 0x0000000c04007986 */ /* 0x0047e4000c101d08 */
.L_x_86:
[----:B------:R-:W-:Y:S05]  /*b190*/  BSYNC B0 ;  /* 0x0000000000007941 */ /* 0x000fea0003800000 */
.L_x_85:
        /* <DEDUP_REMOVED lines=16> */
.L_x_88:
[----:B------:R-:W-:Y:S05]  /*b2a0*/  BSYNC B0 ;  /* 0x0000000000007941 */ /* 0x000fea0003800000 */
.L_x_87:
        /* <DEDUP_REMOVED lines=15> */
.L_x_45:
[----:B------:R-:W2:Y:S01]  /*b3a0*/  LDL.LU R19, [R1+0x50] ;  /* 0x0000500001137983 */ /* 0x000ea20000300800 */
[----:B------:R-:W1:Y:S01]  /*b3b0*/  LDC.U8 R2, c[0x0][0x3d9] ;  /* 0x0000f640ff027b82 */ /* 0x000e620000000000 */
[----:B------:R-:W-:Y:S01]  /*b3c0*/  SHF.R.S32.HI R14, RZ, 0x1f, R101 ;  /* 0x0000001fff0e7819 */ /* 0x000fe20000011465 */
[----:B------:R-:W-:Y:S01]  /*b3d0*/  IMAD.IADD R12, R12, 0x1, -R25 ;  /* 0x000000010c0c7824 */ /* 0x000fe200078e0a19 */
[----:B------:R-:W-:Y:S01]  /*b3e0*/  ULDC UR6, c[0x0][0x2d0] ;  /* 0x0000b40000067ab9 */ /* 0x000fe20000000800 */
[----:B------:R-:W-:Y:S01]  /*b3f0*/  ULDC.64 UR4, c[0x0][0x2a0] ;  /* 0x0000a80000047ab9 */ /* 0x000fe20000000a00 */
[----:B------:R-:W-:Y:S02]  /*b400*/  LEA.HI R14, R14, R101, RZ, 0x2 ;  /* 0x000000650e0e7211 */ /* 0x000fe400078f10ff */
[----:B------:R-:W-:Y:S01]  /*b410*/  CS2R R16, SRZ ;  /* 0x0000000000107805 */ /* 0x000fe2000001ff00 */
[----:B------:R-:W-:Y:S01]  /*b420*/  BSSY B0, `(.L_x_89) ;  /* 0x000004c000007945 */ /* 0x000fe20003800000 */
[----:B------:R-:W3:Y:S01]  /*b430*/  LDC.U8 R0, c[0x0][0x3d8] ;  /* 0x0000f600ff007b82 */ /* 0x000ee20000000000 */
[----:B-1----:R-:W-:-:S02]  /*b440*/  ISETP.NE.AND P3, PT, R2, RZ, PT ;  /* 0x000000ff0200720c */ /* 0x002fc40003f65270 */
[C---:B---3--:R-:W-:Y:S02]  /*b450*/  ISETP.NE.AND P2, PT, R0.reuse, RZ, PT ;  /* 0x000000ff0000720c */ /* 0x048fe40003f45270 */
[----:B------:R-:W-:Y:S02]  /*b460*/  ISETP.NE.AND P1, PT, R0, RZ, !P3 ;  /* 0x000000ff0000720c */ /* 0x000fe40005f25270 */
[----:B------:R-:W-:-:S07]  /*b470*/  ISETP.NE.OR P2, PT, R2, RZ, !P2 ;  /* 0x000000ff0200720c */ /* 0x000fce0005745670 */
[----:B------:R-:W1:Y:S08]  /*b480*/  @!P3 LDC R6, c[0x0][0x2c4] ;  /* 0x0000b100ff06bb82 */ /* 0x000e700000000800 */
[----:B------:R-:W3:Y:S08]  /*b490*/  @!P3 LDC R13, c[0x0][0x270] ;  /* 0x00009c00ff0dbb82 */ /* 0x000ef00000000800 */
[----:B------:R-:W4:Y:S08]  /*b4a0*/  @!P2 LDC R15, c[0x0][0x2c4] ;  /* 0x0000b100ff0fab82 */ /* 0x000f300000000800 */
[----:B-1----:R-:W3:Y:S08]  /*b4b0*/  @P1 LDC R6, c[0x0][0x2e4] ;  /* 0x0000b900ff061b82 */ /* 0x002ef00000000800 */
[----:B------:R-:W1:Y:S08]  /*b4c0*/  @P3 LDC.64 R10, c[0x0][0x2c0] ;  /* 0x0000b000ff0a3b82 */ /* 0x000e700000000a00 */
[----:B------:R-:W1:Y:S01]  /*b4d0*/  @P3 LDC R18, c[0x0][0x2c0] ;  /* 0x0000b000ff123b82 */ /* 0x000e620000000800 */
[----:B------:R-:W-:Y:S01]  /*b4e0*/  @!P3 IMAD.MOV.U32 R18, RZ, RZ, 0x1 ;  /* 0x00000001ff12b424 */ /* 0x000fe200078e00ff */
[----:B--2---:R-:W-:-:S02]  /*b4f0*/  ISETP.NE.AND P0, PT, R19, -0x1, PT ;  /* 0xffffffff1300780c */ /* 0x004fc40003f05270 */
[----:B------:R-:W-:-:S11]  /*b500*/  ISETP.NE.OR P1, PT, R19, -0x1, P2 ;  /* 0xffffffff1300780c */ /* 0x000fd60001725670 */
[----:B------:R-:W2:Y:S01]  /*b510*/  @!P0 LDC.64 R4, c[0x0][0x290] ;  /* 0x0000a400ff048b82 */ /* 0x000ea20000000a00 */
[----:B------:R-:W-:-:S07]  /*b520*/  @!P0 SHF.R.S32.HI R0, RZ, 0x1f, R30 ;  /* 0x0000001fff008819 */ /* 0x000fce000001141e */
[----:B------:R-:W5:Y:S01]  /*b530*/  @P0 LDC.64 R8, c[0x0][0x298] ;  /* 0x0000a600ff080b82 */ /* 0x000f620000000a00 */
[----:B--2---:R-:W-:-:S04]  /*b540*/  @!P0 IMAD R0, R0, R4, RZ ;  /* 0x0000000400008224 */ /* 0x004fc800078e02ff */
[----:B------:R-:W-:Y:S01]  /*b550*/  @!P0 IMAD R7, R30, R5, R0 ;  /* 0x000000051e078224 */ /* 0x000fe200078e0200 */
[----:B------:R-:W-:Y:S01]  /*b560*/  LOP3.LUT R0, R14, 0xfffffffc, RZ, 0xc0, !PT ;  /* 0xfffffffc0e007812 */ /* 0x000fe200078ec0ff */
[----:B------:R-:W-:-:S04]  /*b570*/  @!P0 IMAD.WIDE.U32 R4, R30, R4, RZ ;  /* 0x000000041e048225 */ /* 0x000fc800078e00ff */
[----:B-----5:R-:W-:Y:S01]  /*b580*/  @P0 IMAD.WIDE.U32 R2, R19, R8, RZ ;  /* 0x0000000813020225 */ /* 0x020fe200078e00ff */
[----:B------:R-:W-:-:S03]  /*b590*/  SHF.R.S32.HI R8, RZ, 0x2, R14 ;  /* 0x00000002ff087819 */ /* 0x000fc6000001140e */
[----:B------:R-:W-:Y:S01]  /*b5a0*/  @P0 IMAD R9, R19, R9, R3 ;  /* 0x0000000913090224 */ /* 0x000fe200078e0203 */
[-C--:B------:R-:W-:Y:S01]  /*b5b0*/  ISETP.GE.AND P5, PT, R8, R12.reuse, PT ;  /* 0x0000000c0800720c */ /* 0x080fe20003fa6270 */
[----:B----4-:R-:W-:Y:S02]  /*b5c0*/  @!P1 IMAD R19, R30, R15, RZ ;  /* 0x0000000f1e139224 */ /* 0x010fe400078e02ff */
[C---:B------:R-:W-:Y:S02]  /*b5d0*/  VIADD R20, R8.reuse, 0x20 ;  /* 0x0000002008147836 */ /* 0x040fe40000000000 */
[C---:B------:R-:W-:Y:S01]  /*b5e0*/  VIADD R21, R8.reuse, 0x40 ;  /* 0x0000004008157836 */ /* 0x040fe20000000000 */
[----:B------:R2:W-:Y:S01]  /*b5f0*/  @!P1 STL [R1+0x50], R19 ;  /* 0x0000501301009387 */ /* 0x0005e20000100800 */
[----:B------:R-:W-:Y:S01]  /*b600*/  VIADD R22, R8, 0x60 ;  /* 0x0000006008167836 */ /* 0x000fe20000000000 */
[-C--:B------:R-:W-:Y:S01]  /*b610*/  ISETP.GE.AND P4, PT, R20, R12.reuse, PT ;  /* 0x0000000c1400720c */ /* 0x080fe20003f86270 */
[----:B------:R-:W-:Y:S01]  /*b620*/  @P0 IMAD.MOV.U32 R3, RZ, RZ, R2 ;  /* 0x000000ffff030224 */ /* 0x000fe200078e0002 */
[----:B------:R-:W-:Y:S01]  /*b630*/  ISETP.GE.AND P1, PT, R21, R12, PT ;  /* 0x0000000c1500720c */ /* 0x000fe20003f26270 */
[----:B------:R-:W-:Y:S01]  /*b640*/  IMAD.IADD R0, R101, 0x1, -R0 ;  /* 0x0000000165007824 */ /* 0x000fe200078e0a00 */
[----:B------:R-:W-:Y:S01]  /*b650*/  @!P2 SHF.R.S32.HI R17, RZ, 0x1f, R19 ;  /* 0x0000001fff11a819 */ /* 0x000fe20000011413 */
[----:B------:R-:W-:-:S02]  /*b660*/  @!P0 IMAD.IADD R9, R5, 0x1, R7 ;  /* 0x0000000105098824 */ /* 0x000fc400078e0207 */
[----:B------:R-:W-:Y:S01]  /*b670*/  @!P0 IMAD.MOV.U32 R3, RZ, RZ, R4 ;  /* 0x000000ffff038224 */ /* 0x000fe200078e0004 */
[----:B------:R-:W-:Y:S01]  /*b680*/  ISETP.GE.AND P0, PT, R22, R12, PT ;  /* 0x0000000c1600720c */ /* 0x000fe20003f06270 */
[----:B------:R-:W-:Y:S01]  /*b690*/  @P3 IMAD.MOV.U32 R2, RZ, RZ, 0x1 ;  /* 0x00000001ff023424 */ /* 0x000fe200078e00ff */
[----:B------:R-:W-:Y:S01]  /*b6a0*/  ISETP.NE.OR P5, PT, R0, RZ, P5 ;  /* 0x000000ff0000720c */ /* 0x000fe20002fa5670 */
[----:B---3--:R-:W-:Y:S01]  /*b6b0*/  @!P3 IMAD R2, R6, R13, RZ ;  /* 0x0000000d0602b224 */ /* 0x008fe200078e02ff */
[C---:B------:R-:W-:Y:S01]  /*b6c0*/  ISETP.NE.OR P6, PT, R0.reuse, RZ, P4 ;  /* 0x000000ff0000720c */ /* 0x040fe200027c5670 */
[----:B-1----:R-:W-:Y:S01]  /*b6d0*/  @P3 IMAD R13, R11, R10, RZ ;  /* 0x0000000a0b0d3224 */ /* 0x002fe200078e02ff */
[----:B------:R-:W-:Y:S01]  /*b6e0*/  ISETP.NE.OR P1, PT, R0, RZ, P1 ;  /* 0x000000ff0000720c */ /* 0x000fe20000f25670 */
[----:B------:R-:W-:Y:S01]  /*b6f0*/  IMAD R5, R30, R2, RZ ;  /* 0x000000021e057224 */ /* 0x000fe200078e02ff */
[C---:B------:R-:W-:Y:S01]  /*b700*/  ISETP.NE.OR P0, PT, R0.reuse, RZ, P0 ;  /* 0x000000ff0000720c */ /* 0x040fe20000705670 */
[----:B------:R-:W-:Y:S01]  /*b710*/  IMAD.SHL.U32 R0, R0, 0x8, RZ ;  /* 0x0000000800007824 */ /* 0x000fe200078e00ff */
[----:B------:R-:W-:Y:S01]  /*b720*/  P2R R23, PR, RZ, 0x2 ;  /* 0x00000002ff177803 */ /* 0x000fe20000000000 */
[----:B------:R-:W-:Y:S01]  /*b730*/  @!P3 IMAD.MOV.U32 R13, RZ, RZ, R6 ;  /* 0x000000ffff0db224 */ /* 0x000fe200078e0006 */
[----:B------:R-:W-:Y:S01]  /*b740*/  P2R R24, PR, RZ, 0x1 ;  /* 0x00000001ff187803 */ /* 0x000fe20000000000 */
[----:B------:R-:W-:Y:S01]  /*b750*/  @!P2 IMAD.MOV.U32 R16, RZ, RZ, R19 ;  /* 0x000000ffff10a224 */ /* 0x000fe200078e0013 */
[----:B------:R-:W-:-:S02]  /*b760*/  IADD3 R2, P0, R0, R3, RZ ;  /* 0x0000000300027210 */ /* 0x000fc40007f1e0ff */
[C---:B------:R-:W-:Y:S02]  /*b770*/  ISETP.GE.AND P1, PT, R0.reuse, UR6, PT ;  /* 0x0000000600007c0c */ /* 0x040fe4000bf26270 */
[----:B------:R-:W-:Y:S02]  /*b780*/  LEA.HI.X.SX32 R3, R0, R9, 0x1, P0 ;  /* 0x0000000900037211 */ /* 0x000fe400000f0eff */
[-C--:B------:R-:W-:Y:S02]  /*b790*/  ISETP.GE.OR P0, PT, R8, R12.reuse, P1 ;  /* 0x0000000c0800720c */ /* 0x080fe40000f06670 */
[----:B------:R-:W-:Y:S01]  /*b7a0*/  SHF.R.S32.HI R4, RZ, 0x1f, R31 ;  /* 0x0000001fff047819 */ /* 0x000fe2000001141f */
[----:B------:R-:W-:Y:S01]  /*b7b0*/  IMAD.WIDE.U32 R6, R31, UR4, R2 ;  /* 0x000000041f067c25 */ /* 0x000fe2000f8e0002 */
[--C-:B------:R-:W-:Y:S02]  /*b7c0*/  SHF.R.S32.HI R9, RZ, 0x1f, R8.reuse ;  /* 0x0000001fff097819 */ /* 0x100fe40000011408 */
[----:B--2---:R-:W-:Y:S01]  /*b7d0*/  SEL R19, R5, RZ, P2 ;  /* 0x000000ff05137207 */ /* 0x004fe20001000000 */
[----:B------:R-:W-:Y:S01]  /*b7e0*/  IMAD R4, R4, UR4, RZ ;  /* 0x0000000404047c24 */ /* 0x000fe2000f8e02ff */
[----:B------:R-:W-:Y:S01]  /*b7f0*/  ISETP.GE.OR P3, PT, R20, R12, P1 ;  /* 0x0000000c1400720c */ /* 0x000fe20000f66670 */
[----:B------:R-:W-:-:S04]  /*b800*/  IMAD.WIDE R2, R27, 0x80, R8 ;  /* 0x000000801b027825 */ /* 0x000fc800078e0208 */
[----:B------:R-:W-:-:S04]  /*b810*/  IMAD R4, R31, UR5, R4 ;  /* 0x000000051f047c24 */ /* 0x000fc8000f8e0204 */
[----:B------:R-:W-:Y:S01]  /*b820*/  IMAD.IADD R5, R4, 0x1, R7 ;  /* 0x0000000104057824 */ /* 0x000fe200078e0207 */
[----:B------:R-:W-:Y:S06]  /*b830*/  @P0 BRA `(.L_x_90) ;  /* 0x0000000000280947 */ /* 0x000fec0003800000 */
        /* <DEDUP_REMOVED lines=10> */
.L_x_90:
[----:B------:R-:W-:Y:S05]  /*b8e0*/  BSYNC B0 ;  /* 0x0000000000007941 */ /* 0x000fea0003800000 */
.L_x_89:
[----:B------:R-:W-:Y:S01]  /*b8f0*/  BSSY B0, `(.L_x_91) ;  /* 0x0000013000007945 */ /* 0x000fe20003800000 */
[-C--:B------:R-:W-:Y:S01]  /*b900*/  ISETP.GE.OR P2, PT, R21, R12.reuse, P1 ;  /* 0x0000000c1500720c */ /* 0x080fe20000f46670 */
[----:B-1----:R-:W-:Y:S01]  /*b910*/  IMAD R15, R31, R13, R19 ;  /* 0x0000000d1f0f7224 */ /* 0x002fe200078e0213 */
[----:B------:R-:W-:Y:S01]  /*b920*/  ISETP.GE.OR P4, PT, R22, R12, P1 ;  /* 0x0000000c1600720c */ /* 0x000fe20000f86670 */
[----:B------:R-:W-:Y:S01]  /*b930*/  IMAD R14, R25, R18, RZ ;  /* 0x00000012190e7224 */ /* 0x000fe200078e02ff */
[----:B------:R-:W-:Y:S11]  /*b940*/  @P3 BRA `(.L_x_92) ;  /* 0x0000000000343947 */ /* 0x000ff60003800000 */
        /* <DEDUP_REMOVED lines=13> */
.L_x_92:
[----:B------:R-:W-:Y:S05]  /*ba20*/  BSYNC B0 ;  /* 0x0000000000007941 */ /* 0x000fea0003800000 */
.L_x_91:
[----:B------:R-:W-:Y:S04]  /*ba30*/  BSSY B0, `(.L_x_93) ;  /* 0x000000f000007945 */ /* 0x000fe80003800000 */
[----:B------:R-:W-:Y:S05]  /*ba40*/  @P2 BRA `(.L_x_94) ;  /* 0x0000000000342947 */ /* 0x000fea0003800000 */
        /* <DEDUP_REMOVED lines=13> */
.L_x_94:
[----:B------:R-:W-:Y:S05]  /*bb20*/  BSYNC B0 ;  /* 0x0000000000007941 */ /* 0x000fea0003800000 */
.L_x_93:
        /* <DEDUP_REMOVED lines=17> */
.L_x_96:
[----:B------:R-:W-:Y:S05]  /*bc40*/  BSYNC B0 ;  /* 0x0000000000007941 */ /* 0x000fea0003800000 */
.L_x_95:
[----:B------:R-:W-:Y:S01]  /*bc50*/  BSSY B0, `(.L_x_97) ;  /* 0x000000b000007945 */ /* 0x000fe20003800000 */
[----:B------:R-:W-:-:S03]  /*bc60*/  IADD3.X R16, R14, R17, R15, P2, P1 ;  /* 0x000000110e107210 */ /* 0x000fc600017e240f */
[----:B------:R-:W-:Y:S05]  /*bc70*/  @P5 BRA `(.L_x_98) ;  /* 0x0000000000205947 */ /* 0x000fea0003800000 */
[----:B------:R-:W-:Y:S01]  /*bc80*/  IMAD R0, R8, R18, RZ ;  /* 0x0000001208007224 */ /* 0x000fe200078e02ff */
[----:B------:R-:W-:-:S04]  /*bc90*/  ULDC.64 UR4, c[0x0][0x2b0] ;  /* 0x0000ac0000047ab9 */ /* 0x000fc80000000a00 */
[----:B---3--:R-:W-:-:S04]  /*bca0*/  IADD3 R3, P0, R0, R10, RZ ;  /* 0x0000000a00037210 */ /* 0x008fc80007f1e0ff */
[----:B------:R-:W-:Y:S02]  /*bcb0*/  LEA.HI.X.SX32 R0, R0, R16, 0x1, P0 ;  /* 0x0000001000007211 */ /* 0x000fe400000f0eff */
[----:B------:R-:W-:-:S04]  /*bcc0*/  LEA R2, P0, R3, UR4, 0x2 ;  /* 0x0000000403027c11 */ /* 0x000fc8000f8010ff */
[----:B------:R-:W-:Y:S01]  /*bcd0*/  LEA.HI.X R3, R3, UR5, R0, 0x2, P0 ;  /* 0x0000000503037c11 */ /* 0x000fe200080f1400 */
[----:B------:R-:W-:-:S05]  /*bce0*/  IMAD.MOV.U32 R0, RZ, RZ, 0x7f800000 ;  /* 0x7f800000ff007424 */ /* 0x000fca00078e00ff */
[----:B------:R4:W-:Y:S03]  /*bcf0*/  STG.E desc[UR8][R2.64], R0 ;  /* 0x0000000002007986 */ /* 0x0009e6000c101908 */
.L_x_98:
[----:B------:R-:W-:Y:S05]  /*bd00*/  BSYNC B0 ;  /* 0x0000000000007941 */ /* 0x000fea0003800000 */
.L_x_97:
[----:B------:R-:W-:Y:S04]  /*bd10*/  BSSY B0, `(.L_x_99) ;  /* 0x000000a000007945 */ /* 0x000fe80003800000 */
[----:B------:R-:W-:Y:S05]  /*bd20*/  @P6 BRA `(.L_x_100) ;  /* 0x0000000000206947 */ /* 0x000fea0003800000 */
[----:B----4-:R-:W-:Y:S01]  /*bd30*/  IMAD R0, R20, R18, RZ ;  /* 0x0000001214007224 */ /* 0x010fe200078e02ff */
[----:B------:R-:W-:-:S04]  /*bd40*/  ULDC.64 UR4, c[0x0][0x2b0] ;  /* 0x0000ac0000047ab9 */ /* 0x000fc80000000a00 */
[----:B---3--:R-:W-:-:S04]  /*bd50*/  IADD3 R3, P0, R0, R10, RZ ;  /* 0x0000000a00037210 */ /* 0x008fc80007f1e0ff */
[----:B------:R-:W-:Y:S02]  /*bd60*/  LEA.HI.X.SX32 R0, R0, R16, 0x1, P0 ;  /* 0x0000001000007211 */ /* 0x000fe400000f0eff */
[----:B------:R-:W-:-:S04]  /*bd70*/  LEA R2, P0, R3, UR4, 0x2 ;  /* 0x0000000403027c11 */ /* 0x000fc8000f8010ff */
[----:B------:R-:W-:Y:S01]  /*bd80*/  LEA.HI.X R3, R3, UR5, R0, 0x2, P0 ;  /* 0x0000000503037c11 */ /* 0x000fe200080f1400 */
[----:B------:R-:W-:-:S05]  /*bd90*/  IMAD.MOV.U32 R0, RZ, RZ, 0x7f800000 ;  /* 0x7f800000ff007424 */ /* 0x000fca00078e00ff */
[----:B------:R3:W-:Y:S03]  /*bda0*/  STG.E desc[UR8][R2.64], R0 ;  /* 0x0000000002007986 */ /* 0x0007e6000c101908 */
.L_x_100:
[----:B------:R-:W-:Y:S05]  /*bdb0*/  BSYNC B0 ;  /* 0x0000000000007941 */ /* 0x000fea0003800000 */
.L_x_99:
[----:B------:R-:W-:Y:S01]  /*bdc0*/  ISETP.NE.AND P0, PT, R23, RZ, PT ;  /* 0x000000ff1700720c */ /* 0x000fe20003f05270 */
[----:B------:R-:W-:-:S12]  /*bdd0*/  BSSY B0, `(.L_x_101) ;  /* 0x000000a000007945 */ /* 0x000fd80003800000 */
[----:B------:R-:W-:Y:S05]  /*bde0*/  @P0 BRA `(.L_x_102) ;  /* 0x0000000000200947 */ /* 0x000fea0003800000 */
[----:B---34-:R-:W-:Y:S01]  /*bdf0*/  IMAD R0, R21, R18, RZ ;  /* 0x0000001215007224 */ /* 0x018fe200078e02ff */
[----:B------:R-:W-:-:S04]  /*be00*/  ULDC.64 UR4, c[0x0][0x2b0] ;  /* 0x0000ac0000047ab9 */ /* 0x000fc80000000a00 */
[----:B------:R-:W-:-:S04]  /*be10*/  IADD3 R3, P0, R0, R10, RZ ;  /* 0x0000000a00037210 */ /* 0x000fc80007f1e0ff */
[----:B------:R-:W-:Y:S02]  /*be20*/  LEA.HI.X.SX32 R0, R0, R16, 0x1, P0 ;  /* 0x0000001000007211 */ /* 0x000fe400000f0eff */
[----:B------:R-:W-:-:S04]  /*be30*/  LEA R2, P0, R3, UR4, 0x2 ;  /* 0x0000000403027c11 */ /* 0x000fc8000f8010ff */
[----:B------:R-:W-:Y:S01]  /*be40*/  LEA.HI.X R3, R3, UR5, R0, 0x2, P0 ;  /* 0x0000000503037c11 */ /* 0x000fe200080f1400 */
[----:B------:R-:W-:-:S05]  /*be50*/  IMAD.MOV.U32 R0, RZ, RZ, 0x7f800000 ;  /* 0x7f800000ff007424 */ /* 0x000fca00078e00ff */
[----:B------:R3:W-:Y:S03]  /*be60*/  STG.E desc[UR8][R2.64], R0 ;  /* 0x0000000002007986 */ /* 0x0007e6000c101908 */
.L_x_102:
[----:B------:R-:W-:Y:S05]  /*be70*/  BSYNC B0 ;  /* 0x0000000000007941 */ /* 0x000fea0003800000 */
.L_x_101:
[----:B------:R-:W-:-:S13]  /*be80*/  ISETP.NE.AND P0, PT, R24, RZ, PT ;  /* 0x000000ff1800720c */ /* 0x000fda0003f05270 */
[----:B------:R-:W-:Y:S05]  /*be90*/  @P0 EXIT ;  /* 0x000000000000094d */ /* 0x000fea0003800000 */
[----:B---34-:R-:W-:Y:S01]  /*bea0*/  IMAD R0, R22, R18, RZ ;  /* 0x0000001216007224 */ /* 0x018fe200078e02ff */
        /* <DEDUP_REMOVED lines=8> */
.L_x_103:
        /* <DEDUP_REMOVED lines=13> */
.L_x_1306:


//--------------------- .text._ZN5flash16flash_fwd_kernelI23Flash_fwd_kernel_traitsILi32ELi128ELi128ELi4ELb0ELb0EN7cutlass6half_tE19Flash_kernel_traitsILi32ELi128ELi128ELi4ES3_EELb0ELb0ELb0ELb1ELb0ELb0ELb0ELb0EEEvNS_16Flash_fwd_paramsE --------------------------
	.section	.text._ZN5flash16flash_fwd_kernelI23Flash_fwd_kernel_traitsILi32ELi128ELi128ELi4ELb0ELb0EN7cutlass6half_tE19Flash_kernel_traitsILi32ELi128ELi128ELi4ES3_EELb0ELb0ELb0ELb1ELb0ELb0ELb0ELb0EEEvNS_16Flash_fwd_paramsE,"ax",@progbits
	.align	128
        .global         _ZN5flash16flash_fwd_kernelI23Flash_fwd_kernel_traitsILi32ELi128ELi128ELi4ELb0ELb0EN7cutlass6half_tE19Flash_kernel_traitsILi32ELi128ELi128ELi4ES3_EELb0ELb0ELb0ELb1ELb0ELb0ELb0ELb0EEEvNS_16Flash_fwd_paramsE
        .type           _ZN5flash16flash_fwd_kernelI23Flash_fwd_kernel_traitsILi32ELi128ELi128ELi4ELb0ELb0EN7cutlass6half_tE19Flash_kernel_traitsILi32ELi128ELi128ELi4ES3_EELb0ELb0ELb0ELb1ELb0ELb0ELb0ELb0EEEvNS_16Flash_fwd_paramsE,@function
        .size           _ZN5flash16flash_fwd_kernelI23Flash_fwd_kernel_traitsILi32ELi128ELi128ELi4ELb0ELb0EN7cutlass6half_tE19Flash_kernel_traitsILi32ELi128ELi128ELi4ES3_EELb0ELb0ELb0ELb1ELb0ELb0ELb0ELb0EEEvNS_16Flash_fwd_paramsE,(.L_x_1307 - _ZN5flash16flash_fwd_kernelI23Flash_fwd_kernel_traitsILi32ELi128ELi128ELi4ELb0ELb0EN7cutlass6half_tE19Flash_kernel_traitsILi32ELi128ELi128ELi4ES3_EELb0ELb0ELb0ELb1ELb0ELb0ELb0ELb0EEEvNS_16Flash_fwd_paramsE)
        .other          _ZN5flash16flash_fwd_kernelI23Flash_fwd_kernel_traitsILi32ELi128ELi128ELi4ELb0ELb0EN7cutlass6half_tE19Flash_kernel_traitsILi32ELi128ELi128ELi4ES3_EELb0ELb0ELb0ELb1ELb0ELb0ELb0ELb0EEEvNS_16Flash_fwd_paramsE,@"STO_CUDA_ENTRY STV_DEFAULT"
_ZN5flash16flash_fwd_kernelI23Flash_fwd_kernel_traitsILi32ELi128ELi128ELi4ELb0ELb0EN7cutlass6half_tE19Flash_kernel_traitsILi32ELi128ELi128ELi4ES3_EELb0ELb0ELb0ELb1ELb0ELb0ELb0ELb0EEEvNS_16Flash_fwd_paramsE:
.text._ZN5flash16flash_fwd_kernelI23Flash_fwd_kernel_traitsILi32ELi128ELi128ELi4ELb0ELb0EN7cutlass6half_tE19Flash_kernel_traitsILi32ELi128ELi128ELi4ES3_EELb0ELb0ELb0ELb1ELb0ELb0ELb0ELb0EEEvNS_16Flash_fwd_paramsE:
        /* <DEDUP_REMOVED lines=41> */
.L_x_104:
[----:B-1----:R-:W1:Y:S02]  /*0290*/  LDC R4, c[0x0][0x2c8] ;  /* 0x0000b200ff047b82 */ /* 0x002e640000000800 */
.L_x_105:
        /* <DEDUP_REMOVED lines=16> */
[----:B------:R-:W-:-:S13]  /*03a0*/  ISETP.GE.AND P0, PT, R53, 0x1, PT ;  /* 0x000000013500780c */ /* 0x000fda0003f06270 */
[----:B------:R-:W-:Y:S05]  /*03b0*/  @!P0 BRA `(.L_x_106) ;  /* 0x000000ec00c88947 */ /* 0x000fea0003800000 */
[----:B------:R-:W1:Y:S01]  /*03c0*/  LDC R29, c[0x0][0x278] ;  /* 0x00009e00ff1d7b82 */ /* 0x000e620000000800 */
[----:B------:R-:W-:Y:S01]  /*03d0*/  ISETP.NE.AND P1, PT, R17, -0x1, PT ;  /* 0xffffffff1100780c */ /* 0x000fe20003f25270 */
[----:B------:R-:W-:Y:S01]  /*03e0*/  IMAD.MOV.U32 R33, RZ, RZ, R13 ;  /* 0x000000ffff217224 */ /* 0x000fe200078e000d */
[----:B------:R-:W-:Y:S02]  /*03f0*/  SHF.R.S32.HI R28, RZ, 0x1f, R193 ;  /* 0x0000001fff1c7819 */ /* 0x000fe400000114c1 */
[----:B------:R-:W-:Y:S02]  /*0400*/  ISETP.NE.AND P0, PT, R9, -0x1, PT ;  /* 0xffffffff0900780c */ /* 0x000fe40003f05270 */
[CC--:B------:R-:W-:Y:S01]  /*0410*/  LEA.HI R26, R28.reuse, R193.reuse, RZ, 0x3 ;  /* 0x000000c11c1a7211 */ /* 0x0c0fe200078f18ff */
[----:B------:R-:W2:Y:S01]  /*0420*/  LDC.64 R24, c[0x0][0x3c8] ;  /* 0x0000f200ff187b82 */ /* 0x000ea20000000a00 */
[----:B------:R-:W-:Y:S02]  /*0430*/  LEA.HI R183, R28, R193, RZ, 0x5 ;  /* 0x000000c11cb77211 */ /* 0x000fe400078f28ff */
[----:B------:R-:W-:-:S02]  /*0440*/  SHF.R.S32.HI R23, RZ, 0x3, R26 ;  /* 0x00000003ff177819 */ /* 0x000fc4000001141a */
[----:B------:R-:W-:Y:S02]  /*0450*/  SHF.R.S32.HI R181, RZ, 0x5, R183 ;  /* 0x00000005ffb57819 */ /* 0x000fe400000114b7 */
[----:B------:R-:W-:Y:S01]  /*0460*/  @!P1 SHF.R.S32.HI R6, RZ, 0x1f, R27 ;  /* 0x0000001fff069819 */ /* 0x000fe2000001141b */
[----:B------:R-:W3:Y:S01]  /*0470*/  @!P1 LDC.64 R14, c[0x0][0x228] ;  /* 0x00008a00ff0e9b82 */ /* 0x000ee20000000a00 */
[----:B-1----:R-:W-:-:S07]  /*0480*/  IABS R0, R29 ;  /* 0x0000001d00007213 */ /* 0x002fce0000000000 */
[----:B------:R-:W1:Y:S01]  /*0490*/  @P1 LDC.64 R20, c[0x0][0x240] ;  /* 0x00009000ff141b82 */ /* 0x000e620000000a00 */
[----:B------:R-:W-:Y:S01]  /*04a0*/  IMAD.MOV.U32 R11, RZ, RZ, R0 ;  /* 0x000000ffff0b7224 */ /* 0x000fe200078e0000 */
[----:B--2---:R-:W-:-:S03]  /*04b0*/  ISETP.NE.U32.AND P3, PT, R24, RZ, PT ;  /* 0x000000ff1800720c */ /* 0x004fc60003f65070 */
[----:B------:R-:W2:Y:S03]  /*04c0*/  I2F.RP R2, R11 ;  /* 0x0000000b00027306 */ /* 0x000ea60000209400 */
[----:B------:R-:W4:Y:S08]  /*04d0*/  @P0 LDC.64 R116, c[0x0][0x248] ;  /* 0x00009200ff740b82 */ /* 0x000f300000000a00 */
[----:B------:R-:W5:Y:S01]  /*04e0*/  @P0 LDC.64 R118, c[0x0][0x250] ;  /* 0x00009400ff760b82 */ /* 0x000f620000000a00 */
[----:B--2---:R-:W2:Y:S02]  /*04f0*/  MUFU.RCP R2, R2 ;  /* 0x0000000200027308 */ /* 0x004ea40000001000 */
[----:B--2---:R-:W-:-:S06]  /*0500*/  VIADD R2, R2, 0xffffffe ;  /* 0x0ffffffe02027836 */ /* 0x004fcc0000000000 */
[----:B------:R-:W2:Y:S02]  /*0510*/  F2I.FTZ.U32.TRUNC.NTZ R3, R2 ;  /* 0x0000000200037305 */ /* 0x000ea4000021f000 */
[----:B--2---:R-:W-:Y:S01]  /*0520*/  IADD3 R0, RZ, -R3, RZ ;  /* 0x80000003ff007210 */ /* 0x004fe20007ffe0ff */
[----:B------:R-:W-:-:S04]  /*0530*/  IMAD.MOV.U32 R2, RZ, RZ, RZ ;  /* 0x000000ffff027224 */ /* 0x000fc800078e00ff */
[----:B------:R-:W-:Y:S01]  /*0540*/  IMAD R4, R0, R11, RZ ;  /* 0x0000000b00047224 */ /* 0x000fe200078e02ff */
[----:B------:R-:W-:-:S03]  /*0550*/  IABS R0, R18 ;  /* 0x0000001200007213 */ /* 0x000fc60000000000 */
[----:B------:R-:W-:Y:S01]  /*0560*/  IMAD.HI.U32 R7, R3, R4, R2 ;  /* 0x0000000403077227 */ /* 0x000fe200078e0002 */
[----:B------:R-:W-:-:S03]  /*0570*/  LEA.HI R3, R28, R193, RZ, 0x2 ;  /* 0x000000c11c037211 */ /* 0x000fc600078f10ff */
[----:B------:R-:W-:Y:S01]  /*0580*/  IMAD.MOV.U32 R5, RZ, RZ, R0 ;  /* 0x000000ffff057224 */ /* 0x000fe200078e0000 */
[----:B------:R-:W-:Y:S01]  /*0590*/  LOP3.LUT R2, R3, 0xfffffffc, RZ, 0xc0, !PT ;  /* 0xfffffffc03027812 */ /* 0x000fe200078ec0ff */
[----:B------:R-:W-:Y:S01]  /*05a0*/  IMAD.SHL.U32 R0, R23, 0x40, RZ ;  /* 0x0000004017007824 */ /* 0x000fe200078e00ff */
[----:B------:R-:W-:Y:S01]  /*05b0*/  SHF.R.S32.HI R10, RZ, 0x2, R3 ;  /* 0x00000002ff0a7819 */ /* 0x000fe20000011403 */
[----:B------:R-:W-:Y:S01]  /*05c0*/  IMAD.HI.U32 R16, R7, R5, RZ ;  /* 0x0000000507107227 */ /* 0x000fe200078e00ff */
[----:B------:R-:W-:Y:S02]  /*05d0*/  IADD3 R2, -R2, R193, RZ ;  /* 0x000000c102027210 */ /* 0x000fe40007ffe1ff */
[----:B------:R-:W-:Y:S02]  /*05e0*/  LEA.HI R3, R3, R10, RZ, 0x1 ;  /* 0x0000000a03037211 */ /* 0x000fe400078f08ff */
[----:B------:R-:W-:Y:S01]  /*05f0*/  LOP3.LUT R0, R0, 0xc0, RZ, 0xc0, !PT ;  /* 0x000000c000007812 */ /* 0x000fe200078ec0ff */
[----:B------:R-:W-:Y:S01]  /*0600*/  IMAD.SHL.U32 R12, R2, 0x8, RZ ;  /* 0x00000008020c7824 */ /* 0x000fe200078e00ff */
[----:B------:R-:W-:Y:S01]  /*0610*/  LOP3.LUT R4, R3, 0x7fffffe, RZ, 0xc0, !PT ;  /* 0x07fffffe03047812 */ /* 0x000fe200078ec0ff */
[----:B---3--:R-:W-:-:S02]  /*0620*/  @!P1 IMAD R2, R6, R14, RZ ;  /* 0x0000000e06029224 */ /* 0x008fc400078e02ff */
[----:B-1----:R-:W-:Y:S01]  /*0630*/  @P1 IMAD.WIDE.U32 R6, R17, R20, RZ ;  /* 0x0000001411061225 */ /* 0x002fe200078e00ff */
[----:B------:R-:W-:Y:S01]  /*0640*/  MOV R32, R12 ;  /* 0x0000000c00207202 */ /* 0x000fe20000000f00 */
[----:B------:R1:W-:Y:S01]  /*0650*/  STL [R1+0x28], R12 ;  /* 0x0000280c01007387 */ /* 0x0003e20000100800 */
[----:B------:R-:W-:Y:S01]  /*0660*/  IADD3 R4, R10, -R4, RZ ;  /* 0x800000040a047210 */ /* 0x000fe20007ffe0ff */
[----:B------:R-:W-:Y:S02]  /*0670*/  IMAD.MOV.U32 R32, RZ, RZ, R12 ;  /* 0x000000ffff207224 */ /* 0x000fe400078e000c */
[----:B------:R-:W-:Y:S02]  /*0680*/  @!P1 IMAD R13, R27, R15, R2 ;  /* 0x0000000f1b0d9224 */ /* 0x000fe400078e0202 */
[----:B------:R-:W-:Y:S01]  /*0690*/  IMAD R4, R181, 0x8, R4 ;  /* 0x00000008b5047824 */ /* 0x000fe200078e0204 */
[----:B------:R-:W-:Y:S01]  /*06a0*/  LOP3.LUT R3, R0, 0x18, R32, 0xf8, !PT ;  /* 0x0000001800037812 */ /* 0x000fe200078ef820 */
[----:B------:R-:W-:Y:S01]  /*06b0*/  @!P1 IMAD.WIDE.U32 R14, R27, R14, RZ ;  /* 0x0000000e1b0e9225 */ /* 0x000fe200078e00ff */
[----:B------:R-:W-:-:S03]  /*06c0*/  SHF.R.U32.HI R0, RZ, 0x3, R0 ;  /* 0x00000003ff007819 */ /* 0x000fc60000011600 */
[----:B------:R-:W-:Y:S01]  /*06d0*/  @P1 IMAD R21, R17, R21, R7 ;  /* 0x0000001511151224 */ /* 0x000fe200078e0207 */
[----:B------:R-:W-:Y:S01]  /*06e0*/  LOP3.LUT R3, R3, R0, RZ, 0x3c, !PT ;  /* 0x0000000003037212 */ /* 0x000fe200078e3cff */
[----:B------:R-:W-:Y:S01]  /*06f0*/  IMAD.MOV R0, RZ, RZ, -R16 ;  /* 0x000000ffff007224 */ /* 0x000fe200078e0a10 */
[----:B------:R-:W-:Y:S02]  /*0700*/  @!P1 IADD3 R21, R15, R13, RZ ;  /* 0x0000000d0f159210 */ /* 0x000fe40007ffe0ff */
[----:B------:R-:W-:Y:S01]  /*0710*/  LEA R221, R4, R3, 0x5 ;  /* 0x0000000304dd7211 */ /* 0x000fe200078e28ff */
[C---:B------:R-:W-:Y:S02]  /*0720*/  @P0 IMAD.IADD R4, R8.reuse, 0x1, R9 ;  /* 0x0000000108040824 */ /* 0x040fe400078e0209 */
[----:B-1----:R-:W-:Y:S02]  /*0730*/  IMAD R12, R11, R0, R5 ;  /* 0x000000000b0c7224 */ /* 0x002fe400078e0205 */
[----:B------:R-:W-:-:S02]  /*0740*/  @P0 IMAD.IADD R0, R8, 0x1, R9 ;  /* 0x0000000108000824 */ /* 0x000fc400078e0209 */
[----:B----4-:R-:W-:Y:S01]  /*0750*/  @P0 IMAD R9, R4, R117, RZ ;  /* 0x0000007504090224 */ /* 0x010fe200078e02ff */
[----:B------:R-:W-:Y:S01]  /*0760*/  ISETP.GT.U32.AND P2, PT, R11, R12, PT ;  /* 0x0000000c0b00720c */ /* 0x000fe20003f44070 */
[----:B-----5:R-:W-:-:S04]  /*0770*/  @P0 IMAD.WIDE.U32 R2, R0, R118, RZ ;  /* 0x0000007600020225 */ /* 0x020fc800078e00ff */
[----:B------:R-:W-:Y:S01]  /*0780*/  @P0 IMAD.WIDE.U32 R4, R4, R116, RZ ;  /* 0x0000007404040225 */ /* 0x000fe200078e00ff */
[----:B------:R-:W-:-:S03]  /*0790*/  @P0 MOV R20, R2 ;  /* 0x0000000200140202 */ /* 0x000fc60000000f00 */
[----:B------:R-:W-:Y:S01]  /*07a0*/  @P0 IMAD R7, R0, R119, RZ ;  /* 0x0000007700070224 */ /* 0x000fe200078e02ff */
[----:B------:R-:W-:Y:S01]  /*07b0*/  @P0 MOV R13, R4 ;  /* 0x00000004000d0202 */ /* 0x000fe20000000f00 */
[----:B------:R-:W-:Y:S02]  /*07c0*/  @P0 IMAD.IADD R17, R5, 0x1, R9 ;  /* 0x0000000105110824 */ /* 0x000fe400078e0209 */
[----:B------:R-:W-:Y:S01]  /*07d0*/  @P0 IMAD.IADD R22, R3, 0x1, R7 ;  /* 0x0000000103160824 */ /* 0x000fe200078e0207 */
        /* <DEDUP_REMOVED lines=14> */
.L_x_107:
        /* <DEDUP_REMOVED lines=14> */
.L_x_108:
[----:B------:R-:W-:Y:S01]  /*09a0*/  @!P2 IMAD.IADD R12, R12, 0x1, -R11 ;  /* 0x000000010c0ca824 */ /* 0x000fe200078e0a0b */
[----:B------:R-:W-:Y:S01]  /*09b0*/  ISETP.NE.AND.EX P4, PT, R25, RZ, PT, P3 ;  /* 0x000000ff1900720c */ /* 0x000fe20003f85330 */
[----:B------:R-:W1:Y:S01]  /*09c0*/  S2UR UR4, SR_CgaCtaId ;  /* 0x00000000000479c3 */ /* 0x000e620000008800 */
[----:B------:R-:W-:Y:S01]  /*09d0*/  IMAD.IADD R4, R188, 0x1, -R252 ;  /* 0x00000001bc047824 */ /* 0x000fe200078e0afc */
[----:B------:R-:W-:Y:S01]  /*09e0*/  SHF.R.S32.HI R33, RZ, 0x1f, R32 ;  /* 0x0000001fff217819 */ /* 0x000fe20000011420 */
[----:B------:R-:W-:Y:S01]  /*09f0*/  VIADD R35, R10, 0x20 ;  /* 0x000000200a237836 */ /* 0x000fe20000000000 */
[----:B------:R-:W-:Y:S01]  /*0a00*/  ISETP.GE.U32.AND P6, PT, R12, R11, PT ;  /* 0x0000000b0c00720c */ /* 0x000fe20003fc6070 */
[C---:B------:R-:W-:Y:S01]  /*0a10*/  VIADD R34, R10.reuse, 0x40 ;  /* 0x000000400a227836 */ /* 0x040fe20000000000 */
[----:B------:R-:W-:Y:S01]  /*0a20*/  SHF.R.S32.HI R11, RZ, 0x1f, R10 ;  /* 0x0000001fff0b7819 */ /* 0x000fe2000001140a */
[----:B------:R-:W-:Y:S01]  /*0a30*/  VIADD R31, R10, 0x60 ;  /* 0x000000600a1f7836 */ /* 0x000fe20000000000 */
[----:B------:R2:W-:Y:S01]  /*0a40*/  STL [R1+0x60], R4 ;  /* 0x0000600401007387 */ /* 0x0005e20000100800 */
[----:B------:R-:W-:Y:S01]  /*0a50*/  LOP3.LUT R0, R18, R29, RZ, 0x3c, !PT ;  /* 0x0000001d12007212 */ /* 0x000fe200078e3cff */
[----:B------:R-:W-:Y:S01]  /*0a60*/  @!P1 IMAD.MOV.U32 R6, RZ, RZ, R14 ;  /* 0x000000ffff069224 */ /* 0x000fe200078e000e */
[----:B------:R-:W-:Y:S01]  /*0a70*/  ISETP.GE.AND P1, PT, R10, R4, PT ;  /* 0x000000040a00720c */ /* 0x000fe20003f26270 */
[----:B------:R-:W-:Y:S01]  /*0a80*/  IMAD.WIDE R36, R30, 0x80, R10 ;  /* 0x000000801e247825 */ /* 0x000fe200078e020a */
[----:B------:R2:W-:Y:S01]  /*0a90*/  STL [R1+0x64], R35 ;  /* 0x0000642301007387 */ /* 0x0005e20000100800 */
[----:B------:R-:W3:Y:S01]  /*0aa0*/  @P4 LDC.64 R14, c[0x0][0x3d0] ;  /* 0x0000f400ff0e4b82 */ /* 0x000ee20000000a00 */
[----:B------:R-:W-:Y:S01]  /*0ab0*/  ISETP.GE.AND P0, PT, R0, RZ, PT ;  /* 0x000000ff0000720c */ /* 0x000fe20003f06270 */
[----:B------:R-:W-:Y:S01]  /*0ac0*/  ULDC.64 UR6, c[0x0][0x258] ;  /* 0x0000960000067ab9 */ /* 0x000fe20000000a00 */
[----:B------:R2:W-:Y:S01]  /*0ad0*/  STL [R1+0x6c], R34 ;  /* 0x00006c2201007387 */ /* 0x0005e20000100800 */
[----:B------:R-:W-:Y:S01]  /*0ae0*/  SHF.R.S32.HI R19, RZ, 0x1f, R18 ;  /* 0x0000001fff137819 */ /* 0x000fe20000011412 */
[----:B------:R-:W-:Y:S01]  /*0af0*/  UMOV UR5, 0x400 ;  /* 0x0000040000057882 */ /* 0x000fe20000000000 */
[----:B------:R-:W-:Y:S01]  /*0b00*/  P2R R12, PR, RZ, 0x1 ;  /* 0x00000001ff0c7803 */ /* 0x000fe20000000000 */
[----:B------:R2:W-:Y:S01]  /*0b10*/  STL [R1+0x2c], R33 ;  /* 0x00002c2101007387 */ /* 0x0005e20000100800 */
[----:B------:R-:W-:Y:S01]  /*0b20*/  IADD3 R2, P0, R32, R6, RZ ;  /* 0x0000000620027210 */ /* 0x000fe20007f1e0ff */
[----:B------:R-:W-:Y:S01]  /*0b30*/  IMAD R0, R19, UR6, RZ ;  /* 0x0000000613007c24 */ /* 0x000fe2000f8e02ff */
[----:B-1----:R-:W-:Y:S01]  /*0b40*/  ULEA UR4, UR4, UR5, 0x18 ;  /* 0x0000000504047291 */ /* 0x002fe2000f8ec03f */
[----:B------:R2:W-:Y:S01]  /*0b50*/  STL [R1+0x68], R31 ;  /* 0x0000681f01007387 */ /* 0x0005e20000100800 */
[----:B------:R-:W-:Y:S01]  /*0b60*/  BSSY B0, `(.L_x_109) ;  /* 0x000001f000007945 */ /* 0x000fe20003800000 */
[----:B------:R-:W-:Y:S01]  /*0b70*/  IMAD.X R3, R33, 0x1, R21, P0 ;  /* 0x0000000121037824 */ /* 0x000fe200000e0615 */
[-C--:B------:R-:W-:Y:S01]  /*0b80*/  ISETP.GE.AND P3, PT, R35, R4.reuse, PT ;  /* 0x000000042300720c */ /* 0x080fe20003f66270 */
[----:B------:R2:W-:Y:S01]  /*0b90*/  STL.64 [R1+0x58], R36 ;  /* 0x0000582401007387 */ /* 0x0005e20000100a00 */
[C---:B------:R-:W-:Y:S01]  /*0ba0*/  IMAD R0, R18.reuse, UR7, R0 ;  /* 0x0000000712007c24 */ /* 0x040fe2000f8e0200 */
[----:B------:R-:W-:Y:S01]  /*0bb0*/  ISETP.GE.AND P5, PT, R31, R4, PT ;  /* 0x000000041f00720c */ /* 0x000fe20003fa6270 */
[----:B------:R-:W-:Y:S01]  /*0bc0*/  IMAD.WIDE.U32 R8, R18, UR6, R2 ;  /* 0x0000000612087c25 */ /* 0x000fe2000f8e0002 */
[----:B------:R-:W-:-:S03]  /*0bd0*/  LEA R221, R221, UR4, 0x1 ;  /* 0x00000004dddd7c11 */ /* 0x000fc6000f8e08ff */
[----:B------:R-:W-:Y:S01]  /*0be0*/  @!P2 VIADD R16, R16, 0x1 ;  /* 0x000000011010a836 */ /* 0x000fe20000000000 */
[----:B------:R-:W-:Y:S01]  /*0bf0*/  ISETP.GE.AND P2, PT, R34, R4, PT ;  /* 0x000000042200720c */ /* 0x000fe20003f46270 */
[----:B------:R-:W-:Y:S01]  /*0c00*/  IMAD.IADD R7, R9, 0x1, R0 ;  /* 0x0000000109077824 */ /* 0x000fe200078e0200 */
[----:B------:R-:W-:Y:S11]  /*0c10*/  @P1 BRA `(.L_x_110) ;  /* 0x00000000004c1947 */ /* 0x000ff60003800000 */
        /* <DEDUP_REMOVED lines=12> */
[----:B--2---:R-:W-:Y:S02]  /*0ce0*/  LEA R4, P0, R2, UR6, 0x1 ;  /* 0x0000000602047c11 */ /* 0x004fe4000f8008ff */
[----:B------:R-:W-:-:S04]  /*0cf0*/  IADD3 R0, R3, R0, RZ ;  /* 0x0000000003007210 */ /* 0x000fc80007ffe0ff */
[----:B------:R-:W-:-:S05]  /*0d00*/  LEA.HI.X R5, R2, UR7, R0, 0x1, P0 ;  /* 0x0000000702057c11 */ /* 0x000fca00080f0c00 */
[----:B------:R-:W-:Y:S01]  /*0d10*/  @!PT LDS RZ, [RZ] ;  /* 0x00000000fffff984 */ /* 0x000fe20000000800 */
[----:B------:R-:W-:Y:S01]  /*0d20*/  @!PT LDS RZ, [RZ] ;  /* 0x00000000fffff984 */ /* 0x000fe20000000800 */
[----:B------:R-:W-:Y:S01]  /*0d30*/  @!PT LDS RZ, [RZ] ;  /* 0x00000000fffff984 */ /* 0x000fe20000000800 */
[----:B------:R4:W-:Y:S02]  /*0d40*/  LDGSTS.E.BYPASS.LTC128B.128 [R221], desc[UR8][R4.64] ;  /* 0x0000000004dd7fae */ /* 0x0009e4000b901d48 */
.L_x_110:
[----:B------:R-:W-:Y:S05]  /*0d50*/  BSYNC B0 ;  /* 0x0000000000007941 */ /* 0x000fea0003800000 */
.L_x_109:
[----:B------:R-:W-:Y:S04]  /*0d60*/  BSSY B0, `(.L_x_111) ;  /* 0x0000016000007945 */ /* 0x000fe80003800000 */
[----:B------:R-:W-:Y:S05]  /*0d70*/  @P3 BRA `(.L_x_112) ;  /* 0x0000000000503947 */ /* 0x000fea0003800000 */
[----:B------:R-:W-:Y:S02]  /*0d80*/  ULDC UR5, c[0x0][0x2d0] ;  /* 0x0000b40000057ab9 */ /* 0x000fe40000000800 */
[----:B------:R-:W-:-:S13]  /*0d90*/  ISETP.GE.AND P0, PT, R32, UR5, PT ;  /* 0x0000000520007c0c */ /* 0x000fda000bf06270 */
[----:B------:R1:W-:Y:S01]  /*0da0*/  @P0 STS.128 [R221+0x800], RZ ;  /* 0x000800ffdd000388 */ /* 0x0003e20000000c00 */
[----:B------:R-:W-:Y:S05]  /*0db0*/  @P0 BRA `(.L_x_112) ;  /* 0x0000000000400947 */ /* 0x000fea0003800000 */
[----:B--2-4-:R-:W-:Y:S01]  /*0dc0*/  IADD3 R4, P0, R36, 0x20, RZ ;  /* 0x0000002024047810 */ /* 0x014fe20007f1e0ff */
[----:B------:R-:W-:Y:S01]  /*0dd0*/  ULDC.64 UR6, c[0x0][0x240] ;  /* 0x0000900000067ab9 */ /* 0x000fe20000000a00 */
[----:B------:R-:W-:Y:S01]  /*0de0*/  MOV R3, R7 ;  /* 0x0000000700037202 */ /* 0x000fe20000000f00 */
[----:B------:R-:W-:Y:S02]  /*0df0*/  IMAD.MOV.U32 R2, RZ, RZ, R8 ;  /* 0x000000ffff027224 */ /* 0x000fe400078e0008 */
[----:B------:R-:W-:Y:S02]  /*0e00*/  IMAD.X R0, RZ, RZ, R37, P0 ;  /* 0x000000ffff007224 */ /* 0x000fe400000e0625 */
[----:B------:R-:W-:-:S04]  /*0e10*/  IMAD.WIDE.U32 R2, R4, UR6, R2 ;  /* 0x0000000604027c25 */ /* 0x000fc8000f8e0002 */
[----:B------:R-:W-:-:S04]  /*0e20*/  IMAD R0, R0, UR6, RZ ;  /* 0x0000000600007c24 */ /* 0x000fc8000f8e02ff */
        /* <DEDUP_REMOVED lines=9> */
.L_x_112:
[----:B------:R-:W-:Y:S05]  /*0ec0*/  BSYNC B0 ;  /* 0x0000000000007941 */ /* 0x000fea0003800000 */
.L_x_111:
        /* <DEDUP_REMOVED lines=22> */
.L_x_114:
[----:B------:R-:W-:Y:S05]  /*1030*/  BSYNC B0 ;  /* 0x0000000000007941 */ /* 0x000fea0003800000 */
.L_x_113:
        /* <DEDUP_REMOVED lines=8> */
[----:B------:R-:W-:Y:S01]  /*10c0*/  MOV R3, R7 ;  /* 0x0000000700037202 */ /* 0x000fe20000000f00 */
[----:B------:R-:W-:Y:S02]  /*10d0*/  IMAD.MOV.U32 R2, RZ, RZ, R8 ;  /* 0x000000ffff027224 */ /* 0x000fe400078e0008 */
[----:B------:R-:W-:Y:S02]  /*10e0*/  IMAD.X R0, RZ, RZ, R37, P0 ;  /* 0x000000ffff007224 */ /* 0x000fe400000e0625 */
[----:B--2-4-:R-:W-:-:S04]  /*10f0*/  IMAD.WIDE.U32 R4, R6, UR6, R2 ;  /* 0x0000000606047c25 */ /* 0x014fc8000f8e0002 */
        /* <DEDUP_REMOVED lines=10> */
.L_x_116:
[----:B------:R-:W-:Y:S05]  /*11a0*/  BSYNC B0 ;  /* 0x0000000000007941 */ /* 0x000fea0003800000 */
.L_x_115:
[----:B------:R-:W-:Y:S01]  /*11b0*/  ISETP.NE.AND P0, PT, R12, RZ, PT ;  /* 0x000000ff0c00720c */ /* 0x000fe20003f05270 */
[----:B------:R-:W-:Y:S01]  /*11c0*/  @P6 VIADD R16, R16, 0x1 ;  /* 0x0000000110106836 */ /* 0x000fe20000000000 */
[----:B------:R-:W-:Y:S01]  /*11d0*/  ISETP.NE.AND P1, PT, R29, RZ, PT ;  /* 0x000000ff1d00720c */ /* 0x000fe20003f25270 */
[-C--:B--2---:R-:W-:Y:S01]  /*11e0*/  IMAD.WIDE.U32 R2, R10, R116.reuse, R32 ;  /* 0x000000740a027225 */ /* 0x084fe200078e0020 */
[----:B------:R-:W-:Y:S01]  /*11f0*/  IADD3 R0, R53, 0x7f, RZ ;  /* 0x0000007f35007810 */ /* 0x000fe20007ffe0ff */
[----:B------:R-:W-:Y:S01]  /*1200*/  ULDC.64 UR6, c[0x0][0x260] ;  /* 0x0000980000067ab9 */ /* 0x000fe20000000a00 */
[C---:B------:R-:W-:Y:S01]  /*1210*/  SHF.L.U64.HI R190, R116.reuse, 0x7, R117 ;  /* 0x0000000774be7819 */ /* 0x040fe20000010275 */
[----:B------:R-:W-:Y:S01]  /*1220*/  IMAD.MOV.U32 R6, RZ, RZ, R16 ;  /* 0x000000ffff067224 */ /* 0x000fe200078e0010 */
[----:B----4-:R-:W-:Y:S01]  /*1230*/  SHF.R.S32.HI R5, RZ, 0x1f, R0 ;  /* 0x0000001fff057819 */ /* 0x010fe20000011400 */
[C---:B------:R-:W-:Y:S01]  /*1240*/  IMAD R4, R11.reuse, R116, RZ ;  /* 0x000000740b047224 */ /* 0x040fe200078e02ff */
[----:B------:R-:W-:Y:S01]  /*1250*/  SHF.L.U32 R182, R116, 0x7, RZ ;  /* 0x0000000774b67819 */ /* 0x000fe200000006ff */
[----:B------:R-:W-:Y:S01]  /*1260*/  IMAD R12, R11, R118, RZ ;  /* 0x000000760b0c7224 */ /* 0x000fe200078e02ff */
[----:B------:R-:W-:Y:S01]  /*1270*/  LEA.HI R191, R5, R0, RZ, 0x7 ;  /* 0x0000000005bf7211 */ /* 0x000fe200078f38ff */
[----:B------:R-:W-:Y:S01]  /*1280*/  IMAD R4, R10, R117, R4 ;  /* 0x000000750a047224 */ /* 0x000fe200078e0204 */
[----:B------:R-:W-:Y:S01]  /*1290*/  @!P0 IADD3 R6, -R6, RZ, RZ ;  /* 0x000000ff06068210 */ /* 0x000fe20007ffe1ff */
[----:B------:R-:W-:Y:S01]  /*12a0*/  IMAD R12, R10, R119, R12 ;  /* 0x000000770a0c7224 */ /* 0x000fe200078e020c */
[----:B------:R-:W-:Y:S01]  /*12b0*/  IADD3 R8, P0, R13, R2, RZ ;  /* 0x000000020d087210 */ /* 0x000fe20007f1e0ff */
[----:B------:R-:W-:Y:S01]  /*12c0*/  BSSY B0, `(.L_x_117) ;  /* 0x0000033000007945 */ /* 0x000fe20003800000 */
[----:B------:R-:W-:-:S02]  /*12d0*/  @P4 SHF.R.S32.HI R2, RZ, 0x1f, R27 ;  /* 0x0000001fff024819 */ /* 0x000fc4000001141b */
[----:B------:R-:W-:Y:S02]  /*12e0*/  @!P1 LOP3.LUT R6, RZ, R29, RZ, 0x33, !PT ;  /* 0x0000001dff069212 */ /* 0x000fe400078e33ff */
[----:B------:R-:W-:Y:S01]  /*12f0*/  IADD3.X R9, R17, R3, R4, P0, !PT ;  /* 0x0000000311097210 */ /* 0x000fe200007fe404 */
[-C--:B---3--:R-:W-:Y:S01]  /*1300*/  @P4 IMAD R0, R2, R14.reuse, RZ ;  /* 0x0000000e02004224 */ /* 0x088fe200078e02ff */
[----:B------:R-:W-:Y:S01]  /*1310*/  SHF.R.S32.HI R7, RZ, 0x1f, R6 ;  /* 0x0000001fff077819 */ /* 0x000fe20000011406 */
[----:B------:R-:W-:Y:S01]  /*1320*/  @P4 IMAD.WIDE.U32 R2, R27, R14, R18 ;  /* 0x0000000e1b024225 */ /* 0x000fe200078e0012 */
[----:B------:R-:W-:-:S03]  /*1330*/  LEA.HI.SX32 R52, R191, 0xffffffff, 0x19 ;  /* 0xffffffffbf347811 */ /* 0x000fc600078fcaff */
[----:B------:R-:W-:Y:S01]  /*1340*/  @P4 IMAD R0, R27, R15, R0 ;  /* 0x0000000f1b004224 */ /* 0x000fe200078e0200 */
[----:B------:R-:W-:Y:S01]  /*1350*/  @P4 LEA R14, P0, R2, R24, 0x2 ;  /* 0x00000018020e4211 */ /* 0x000fe200078010ff */
[----:B------:R-:W-:Y:S01]  /*1360*/  IMAD.WIDE.U32 R4, R10, R118, R32 ;  /* 0x000000760a047225 */ /* 0x000fe200078e0020 */
[----:B------:R-:W-:-:S03]  /*1370*/  SHF.R.S32.HI R13, RZ, 0x1f, R52 ;  /* 0x0000001fff0d7819 */ /* 0x000fc60000011434 */
[----:B------:R-:W-:Y:S01]  /*1380*/  @P4 IMAD.IADD R3, R3, 0x1, R0 ;  /* 0x0000000103034824 */ /* 0x000fe200078e0200 */
[----:B------:R-:W-:Y:S01]  /*1390*/  IADD3 R4, P1, R20, R4, RZ ;  /* 0x0000000414047210 */ /* 0x000fe20007f3e0ff */
[----:B------:R-:W-:Y:S02]  /*13a0*/  IMAD R0, R7, UR6, RZ ;  /* 0x0000000607007c24 */ /* 0x000fe4000f8e02ff */
[----:B------:R-:W-:Y:S01]  /*13b0*/  IMAD.WIDE.U32 R36, R6, UR6, R8 ;  /* 0x0000000606247c25 */ /* 0x000fe2000f8e0008 */
[----:B------:R-:W-:Y:S02]  /*13c0*/  @P4 LEA.HI.X R15, R2, R25, R3, 0x2, P0 ;  /* 0x00000019020f4211 */ /* 0x000fe400000f1403 */
[----:B------:R-:W-:Y:S01]  /*13d0*/  IADD3.X R5, R22, R5, R12, P1, !PT ;  /* 0x0000000516057210 */ /* 0x000fe20000ffe40c */
[----:B------:R-:W-:Y:S01]  /*13e0*/  IMAD R2, R6, UR7, R0 ;  /* 0x0000000706027c24 */ /* 0x000fe2000f8e0200 */
[----:B------:R-:W-:Y:S01]  /*13f0*/  ULDC.64 UR6, c[0x0][0x268] ;  /* 0x00009a0000067ab9 */ /* 0x000fe20000000a00 */
[----:B------:R-:W-:Y:S01]  /*1400*/  MOV R222, R36 ;  /* 0x0000002400de7202 */ /* 0x000fe20000000f00 */
[----:B------:R2:W-:Y:S01]  /*1410*/  STL.64 [R1+0x40], R36 ;  /* 0x0000402401007387 */ /* 0x0005e20000100a00 */
[----:B------:R-:W-:-:S02]  /*1420*/  IMAD.IADD R223, R37, 0x1, R2 ;  /* 0x0000000125df7824 */ /* 0x000fc400078e0202 */
[----:B------:R-:W-:-:S03]  /*1430*/  IMAD.WIDE.U32 R18, R6, UR6, R4 ;  /* 0x0000000606127c25 */ /* 0x000fc6000f8e0004 */
[----:B------:R2:W-:Y:S01]  /*1440*/  STL.64 [R1+0x30], R222 ;  /* 0x000030de01007387 */ /* 0x0005e20000100a00 */
[----:B------:R-:W-:Y:S02]  /*1450*/  IMAD R12, R52, -0x80, R53 ;  /* 0xffffff80340c7824 */ /* 0x000fe400078e0235 */
[----:B------:R-:W-:Y:S01]  /*1460*/  IMAD R0, R190, R52, RZ ;  /* 0x00000034be007224 */ /* 0x000fe200078e02ff */
[----:B------:R2:W-:Y:S01]  /*1470*/  STL.64 [R1+0x38], R18 ;  /* 0x0000381201007387 */ /* 0x0005e20000100a00 */
[----:B------:R-:W-:Y:S01]  /*1480*/  IMAD.WIDE.U32 R2, R52, R182, R222 ;  /* 0x000000b634027225 */ /* 0x000fe200078e00de */
[-C--:B------:R-:W-:Y:S02]  /*1490*/  ISETP.GE.AND P0, PT, R10, R12.reuse, PT ;  /* 0x0000000c0a00720c */ /* 0x080fe40003f06270 */
[----:B------:R-:W-:Y:S01]  /*14a0*/  ISETP.GE.AND P1, PT, R35, R12, PT ;  /* 0x0000000c2300720c */ /* 0x000fe20003f26270 */
[----:B------:R-:W-:Y:S01]  /*14b0*/  IMAD R8, R13, R182, R0 ;  /* 0x000000b60d087224 */ /* 0x000fe200078e0200 */
[-C--:B------:R-:W-:Y:S01]  /*14c0*/  ISETP.GE.AND P2, PT, R34, R12.reuse, PT ;  /* 0x0000000c2200720c */ /* 0x080fe20003f46270 */
[----:B------:R-:W-:Y:S01]  /*14d0*/  IMAD R0, R7, UR6, RZ ;  /* 0x0000000607007c24 */ /* 0x000fe2000f8e02ff */
[----:B------:R-:W-:Y:S01]  /*14e0*/  ISETP.GE.AND P3, PT, R31, R12, PT ;  /* 0x0000000c1f00720c */ /* 0x000fe20003f66270 */
[----:B------:R-:W-:-:S02]  /*14f0*/  IMAD.IADD R5, R3, 0x1, R8 ;  /* 0x0000000103057824 */ /* 0x000fc400078e0208 */
[----:B------:R-:W-:-:S04]  /*1500*/  IMAD R16, R6, UR7, R0 ;  /* 0x0000000706107c24 */ /* 0x000fc8000f8e0200 */
        /* <DEDUP_REMOVED lines=14> */
.L_x_118:
[----:B------:R-:W-:Y:S05]  /*15f0*/  BSYNC B0 ;  /* 0x0000000000007941 */ /* 0x000fea0003800000 */
.L_x_117:
        /* <DEDUP_REMOVED lines=12> */
[----:B----4-:R-:W-:Y:S01]  /*16c0*/  IMAD.X R7, R194, 0x1, R5, P0 ;  /* 0x00000001c2077824 */ /* 0x010fe200000e0605 */
[----:B------:R-:W-:-:S04]  /*16d0*/  LEA R6, P0, R0, UR6, 0x1 ;  /* 0x0000000600067c11 */ /* 0x000fc8000f8008ff */
[----:B------:R-:W-:-:S05]  /*16e0*/  LEA.HI.X R7, R0, UR7, R7, 0x1, P0 ;  /* 0x0000000700077c11 */ /* 0x000fca00080f0c07 */
[----:B------:R-:W-:Y:S01]  /*16f0*/  @!PT LDS RZ, [RZ] ;  /* 0x00000000fffff984 */ /* 0x000fe20000000800 */
[----:B------:R-:W-:Y:S01]  /*1700*/  @!PT LDS RZ, [RZ] ;  /* 0x00000000fffff984 */ /* 0x000fe20000000800 */
[----:B------:R-:W-:Y:S01]  /*1710*/  @!PT LDS RZ, [RZ] ;  /* 0x00000000fffff984 */ /* 0x000fe20000000800 */
[----:B------:R4:W-:Y:S04]  /*1720*/  LDGSTS.E.BYPASS.LTC128B.128 [R221+0x2800], desc[UR8][R6.64] ;  /* 0x0280000006dd7fae */ /* 0x0009e8000b901d48 */
.L_x_120:
[----:B------:R-:W-:Y:S05]  /*1730*/  BSYNC B0 ;  /* 0x0000000000007941 */ /* 0x000fea0003800000 */
.L_x_119:
        /* <DEDUP_REMOVED lines=8> */
[----:B----4-:R-:W-:Y:S02]  /*17c0*/  LEA.HI.X R7, R116, R5, R117, 0x6, P0 ;  /* 0x0000000574077211 */ /* 0x010fe400000f3475 */
[----:B------:R-:W-:-:S04]  /*17d0*/  LEA R6, P0, R0, UR6, 0x1 ;  /* 0x0000000600067c11 */ /* 0x000fc8000f8008ff */
[----:B------:R-:W-:-:S05]  /*17e0*/  LEA.HI.X R7, R0, UR7, R7, 0x1, P0 ;  /* 0x0000000700077c11 */ /* 0x000fca00080f0c07 */
[----:B------:R-:W-:Y:S01]  /*17f0*/  @!PT LDS RZ, [RZ] ;  /* 0x00000000fffff984 */ /* 0x000fe20000000800 */
[----:B------:R-:W-:Y:S01]  /*1800*/  @!PT LDS RZ, [RZ] ;  /* 0x00000000fffff984 */ /* 0x000fe20000000800 */
[----:B------:R-:W-:Y:S01]  /*1810*/  @!PT LDS RZ, [RZ] ;  /* 0x00000000fffff984 */ /* 0x000fe20000000800 */
[----:B------:R4:W-:Y:S04]  /*1820*/  LDGSTS.E.BYPASS.LTC128B.128 [R221+0x3000], desc[UR8][R6.64] ;  /* 0x0300000006dd7fae */ /* 0x0009e8000b901d48 */
.L_x_122:
[----:B------:R-:W-:Y:S05]  /*1830*/  BSYNC B0 ;  /* 0x0000000000007941 */ /* 0x000fea0003800000 */
.L_x_121:
        /* <DEDUP_REMOVED lines=17> */
.L_x_124:
[----:B------:R-:W-:Y:S05]  /*1950*/  BSYNC B0 ;  /* 0x0000000000007941 */ /* 0x000fea0003800000 */
.L_x_123:
[----:B-1----:R-:W-:Y:S01]  /*1960*/  LEA.HI R4, R28, R193, RZ, 0x4 ;  /* 0x000000c11c047211 */ /* 0x002fe200078f20ff */
[----:B------:R-:W0:Y:S03]  /*1970*/  LDGDEPBAR ;  /* 0x00000000000079af */ /* 0x000e260000000000 */
[----:B------:R-:W-:Y:S01]  /*1980*/  LOP3.LUT R0, R4, 0xfffffff0, RZ, 0xc0, !PT ;  /* 0xfffffff004007812 */ /* 0x000fe200078ec0ff */
[----:B------:R1:W5:Y:S01]  /*1990*/  @P4 LDG.E R180, desc[UR8][R14.64] ;  /* 0x000000080eb44981 */ /* 0x000362000c1e1900 */
[----:B------:R-:W-:Y:S01]  /*19a0*/  SHF.R.S32.HI R3, RZ, 0x4, R4 ;  /* 0x00000004ff037819 */ /* 0x000fe20000011404 */
[----:B------:R-:W-:Y:S01]  /*19b0*/  BSSY B0, `(.L_x_125) ;  /* 0x0000049000007945 */ /* 0x000fe20003800000 */
[----:B----4-:R-:W-:Y:S01]  /*19c0*/  LOP3.LUT R7, R26, 0xfffffff8, RZ, 0xc0, !PT ;  /* 0xfffffff81a077812 */ /* 0x010fe200078ec0ff */
[----:B------:R-:W-:Y:S01]  /*19d0*/  IMAD.IADD R0, R193, 0x1, -R0 ;  /* 0x00000001c1007824 */ /* 0x000fe200078e0a00 */
[----:B------:R-:W-:-:S02]  /*19e0*/  LEA.HI R4, R4, R3, RZ, 0x1 ;  /* 0x0000000304047211 */ /* 0x000fc400078f08ff */
[----:B------:R-:W-:Y:S01]  /*19f0*/  ISETP.GE.AND P0, PT, R10, R12, PT ;  /* 0x0000000c0a00720c */ /* 0x000fe20003f06270 */
[----:B------:R-:W-:Y:S01]  /*1a00*/  IMAD.IADD R7, R193, 0x1, -R7 ;  /* 0x00000001c1077824 */ /* 0x000fe200078e0a07 */
[----:B------:R-:W-:Y:S02]  /*1a10*/  LEA.HI R2, R0, R0, RZ, 0x1 ;  /* 0x0000000000027211 */ /* 0x000fe400078f08ff */
[----:B------:R-:W-:Y:S02]  /*1a20*/  LOP3.LUT R4, R4, 0xfffffffe, RZ, 0xc0, !PT ;  /* 0xfffffffe04047812 */ /* 0x000fe400078ec0ff */
[--C-:B------:R-:W-:Y:S02]  /*1a30*/  SHF.R.S32.HI R6, RZ, 0x1, R2.reuse ;  /* 0x00000001ff067819 */ /* 0x100fe40000011402 */
[----:B------:R-:W-:Y:S01]  /*1a40*/  SHF.R.S32.HI R5, RZ, 0x1f, R2 ;  /* 0x0000001fff057819 */ /* 0x000fe20000011402 */
[----:B------:R-:W-:Y:S01]  /*1a50*/  IMAD.IADD R8, R3, 0x1, -R4 ;  /* 0x0000000103087824 */ /* 0x000fe200078e0a04 */
[----:B------:R-:W-:-:S02]  /*1a60*/  LEA.HI R3, R7, R7, RZ, 0x1 ;  /* 0x0000000707037211 */ /* 0x000fc400078f08ff */
[----:B------:R-:W-:Y:S01]  /*1a70*/  LEA.HI R4, R5, R6, RZ, 0x2 ;  /* 0x0000000605047211 */ /* 0x000fe200078f10ff */
[----:B------:R-:W-:-:S04]  /*1a80*/  DEPBAR.LE SB0, 0x0 ;  /* 0x000080000000791a */ /* 0x000fc80000000000 */
[----:B------:R-:W-:Y:S01]  /*1a90*/  LOP3.LUT R2, R2, 0x7fffffe, RZ, 0xc0, !PT ;  /* 0x07fffffe02027812 */ /* 0x000fe200078ec0ff */
[----:B------:R-:W-:Y:S01]  /*1aa0*/  BAR.SYNC.DEFER_BLOCKING 0x0 ;  /* 0x0000000000007b1d */ /* 0x000fe20000010000 */
[----:B------:R-:W-:Y:S01]  /*1ab0*/  SHF.R.S32.HI R9, RZ, 0x1f, R0 ;  /* 0x0000001fff097819 */ /* 0x000fe20000011400 */
[----:B------:R-:W-:Y:S01]  /*1ac0*/  IMAD.SHL.U32 R5, R23, 0x8, RZ ;  /* 0x0000000817057824 */ /* 0x000fe200078e00ff */
[----:B------:R-:W-:Y:S01]  /*1ad0*/  SHF.R.S32.HI R11, RZ, 0x1, R3 ;  /* 0x00000001ff0b7819 */ /* 0x000fe20000011403 */
[----:B------:R-:W-:Y:S01]  /*1ae0*/  IMAD.IADD R55, R0, 0x1, -R2 ;  /* 0x0000000100377824 */ /* 0x000fe200078e0a02 */
[----:B------:R-:W-:Y:S02]  /*1af0*/  LOP3.LUT R4, R4, 0xfffffffc, RZ, 0xc0, !PT ;  /* 0xfffffffc04047812 */ /* 0x000fe400078ec0ff */
[----:B------:R-:W-:Y:S01]  /*1b00*/  LEA.HI R9, R9, R0, RZ, 0x3 ;  /* 0x0000000009097211 */ /* 0x000fe200078f18ff */
[----:B------:R-:W-:Y:S01]  /*1b10*/  IMAD.SHL.U32 R0, R11, 0x40, RZ ;  /* 0x000000400b007824 */ /* 0x000fe200078e00ff */
[----:B------:R-:W-:Y:S01]  /*1b20*/  LOP3.LUT R2, R3, 0x3fffffe, RZ, 0xc0, !PT ;  /* 0x03fffffe03027812 */ /* 0x000fe200078ec0ff */
[----:B------:R-:W-:Y:S01]  /*1b30*/  IMAD.IADD R10, R6, 0x1, -R4 ;  /* 0x00000001060a7824 */ /* 0x000fe200078e0a04 */
[-C--:B------:R-:W-:Y:S01]  /*1b40*/  ISETP.GE.AND P2, PT, R35, R12.reuse, PT ;  /* 0x0000000c2300720c */ /* 0x080fe20003f46270 */
[----:B------:R-:W-:Y:S01]  /*1b50*/  IMAD.SHL.U32 R6, R9, 0x20, RZ ;  /* 0x0000002009067824 */ /* 0x000fe200078e00ff */
[----:B------:R-:W-:Y:S01]  /*1b60*/  LOP3.LUT R0, R0, 0xc0, RZ, 0xc0, !PT ;  /* 0x000000c000007812 */ /* 0x000fe200078ec0ff */
[----:B------:R-:W-:Y:S01]  /*1b70*/  IMAD.IADD R3, R7, 0x1, -R2 ;  /* 0x0000000107037824 */ /* 0x000fe200078e0a02 */
[----:B------:R-:W-:Y:S01]  /*1b80*/  ISETP.GE.AND P3, PT, R34, R12, PT ;  /* 0x0000000c2200720c */ /* 0x000fe20003f66270 */
[----:B------:R-:W-:Y:S01]  /*1b90*/  IMAD.SHL.U32 R2, R10, 0x40, RZ ;  /* 0x000000400a027824 */ /* 0x000fe200078e00ff */
[----:B------:R-:W-:Y:S01]  /*1ba0*/  LOP3.LUT R5, R0, 0x8, R5, 0xf8, !PT ;  /* 0x0000000800057812 */ /* 0x000fe200078ef805 */
[----:B------:R-:W-:Y:S01]  /*1bb0*/  IMAD.SHL.U32 R7, R8, 0x8, RZ ;  /* 0x0000000808077824 */ /* 0x000fe200078e00ff */
[----:B------:R-:W-:-:S02]  /*1bc0*/  SHF.R.U32.HI R4, RZ, 0x3, R0 ;  /* 0x00000003ff047819 */ /* 0x000fc40000011600 */
[----:B------:R-:W-:Y:S01]  /*1bd0*/  LOP3.LUT R0, R2, 0xc0, RZ, 0xc0, !PT ;  /* 0x000000c002007812 */ /* 0x000fe200078ec0ff */
[----:B------:R-:W-:Y:S01]  /*1be0*/  IMAD R2, R8, 0x8, R3 ;  /* 0x0000000808027824 */ /* 0x000fe200078e0203 */
[----:B------:R-:W-:Y:S01]  /*1bf0*/  LOP3.LUT R3, R5, R4, RZ, 0x3c, !PT ;  /* 0x0000000405037212 */ /* 0x000fe200078e3cff */
[----:B------:R-:W-:Y:S01]  /*1c00*/  IMAD.IADD R8, R19, 0x1, R16 ;  /* 0x0000000113087824 */ /* 0x000fe200078e0210 */
[----:B------:R1:W-:Y:S01]  /*1c10*/  @P0 STS [R221+0x4000], RZ ;  /* 0x004000ffdd000388 */ /* 0x0003e20000000800 */
[----:B------:R-:W-:Y:S02]  /*1c20*/  LOP3.LUT R54, R6, 0xffffff00, RZ, 0xc0, !PT ;  /* 0xffffff0006367812 */ /* 0x000fe400078ec0ff */
[----:B------:R-:W-:Y:S01]  /*1c30*/  LOP3.LUT R5, R0, 0x8, R7, 0xf8, !PT ;  /* 0x0000000800057812 */ /* 0x000fe200078ef807 */
[----:B------:R1:W-:Y:S01]  /*1c40*/  STL [R1+0x50], R8 ;  /* 0x0000500801007387 */ /* 0x0003e20000100800 */
[----:B------:R-:W-:Y:S01]  /*1c50*/  SHF.R.U32.HI R4, RZ, 0x3, R0 ;  /* 0x00000003ff047819 */ /* 0x000fe20000011600 */
[----:B------:R-:W-:Y:S01]  /*1c60*/  IMAD.U32 R0, R2, 0x20, R3 ;  /* 0x0000002002007824 */ /* 0x000fe200078e0003 */
[----:B------:R-:W-:Y:S01]  /*1c70*/  ISETP.GE.AND P5, PT, R31, R12, PT ;  /* 0x0000000c1f00720c */ /* 0x000fe20003fa6270 */
[----:B------:R1:W-:Y:S01]  /*1c80*/  @P0 STS [R221+0x4004], RZ ;  /* 0x004004ffdd000388 */ /* 0x0003e20000000800 */
[----:B------:R-:W-:Y:S01]  /*1c90*/  IMAD R3, R13, R118, RZ ;  /* 0x000000760d037224 */ /* 0x000fe200078e02ff */
[----:B------:R-:W-:Y:S01]  /*1ca0*/  LOP3.LUT R189, R5, R4, RZ, 0x3c, !PT ;  /* 0x0000000405bd7212 */ /* 0x000fe200078e3cff */
[----:B------:R-:W-:Y:S01]  /*1cb0*/  IMAD R2, R181, 0x200, R54 ;  /* 0x00000200b5027824 */ /* 0x000fe200078e0236 */
[----:B------:R1:W-:Y:S01]  /*1cc0*/  @P0 STS.64 [R221+0x4008], RZ ;  /* 0x004008ffdd000388 */ /* 0x0003e20000000a00 */
[----:B------:R-:W-:Y:S01]  /*1cd0*/  IMAD.WIDE.U32 R6, R52, R118, RZ ;  /* 0x0000007634067225 */ /* 0x000fe200078e00ff */
[----:B------:R-:W-:-:S03]  /*1ce0*/  LEA R192, R0, UR4, 0x1 ;  /* 0x0000000400c07c11 */ /* 0x000fc6000f8e08ff */
[----:B------:R-:W-:Y:S01]  /*1cf0*/  IMAD R3, R52, R119, R3 ;  /* 0x0000007734037224 */ /* 0x000fe200078e0203 */
[----:B------:R-:W-:Y:S01]  /*1d00*/  LEA R4, P1, R6, R18, 0x7 ;  /* 0x0000001206047211 */ /* 0x000fe200078238ff */
[----:B------:R-:W-:Y:S02]  /*1d10*/  IMAD R2, R55, 0x20, R2 ;  /* 0x0000002037027824 */ /* 0x000fe400078e0202 */
[----:B------:R-:W-:Y:S02]  /*1d20*/  IMAD.IADD R3, R7, 0x1, R3 ;  /* 0x0000000107037824 */ /* 0x000fe400078e0203 */
[----:B------:R-:W-:-:S03]  /*1d30*/  IMAD.IADD R2, R189, 0x1, R2 ;  /* 0x00000001bd027824 */ /* 0x000fc600078e0202 */
[----:B------:R-:W-:Y:S02]  /*1d40*/  LEA.HI.X R5, R6, R8, R3, 0x7, P1 ;  /* 0x0000000806057211 */ /* 0x000fe400008f3c03 */
[----:B------:R-:W-:Y:S01]  /*1d50*/  LEA R195, R2, UR4, 0x1 ;  /* 0x0000000402c37c11 */ /* 0x000fe2000f8e08ff */
        /* <DEDUP_REMOVED lines=14> */
.L_x_126:
[----:B------:R-:W-:Y:S05]  /*1e40*/  BSYNC B0 ;  /* 0x0000000000007941 */ /* 0x000fea0003800000 */
.L_x_125:
        /* <DEDUP_REMOVED lines=16> */
.L_x_128:
[----:B------:R-:W-:Y:S05]  /*1f50*/  BSYNC B0 ;  /* 0x0000000000007941 */ /* 0x000fea0003800000 */
.L_x_127:
        /* <DEDUP_REMOVED lines=16> */
.L_x_130:
[----:B------:R-:W-:Y:S05]  /*2060*/  BSYNC B0 ;  /* 0x0000000000007941 */ /* 0x000fea0003800000 */
.L_x_129:
        /* <DEDUP_REMOVED lines=17> */
.L_x_132:
[----:B------:R-:W-:Y:S05]  /*2180*/  BSYNC B0 ;  /* 0x0000000000007941 */ /* 0x000fea0003800000 */
.L_x_131:
[----:B-1----:R-:W-:Y:S01]  /*2190*/  LDSM.16.M88.4 R12, [R195] ;  /* 0x00000000c30c783b */ /* 0x002fe20000000200 */
[----:B------:R-:W-:Y:S01]  /*21a0*/  LOP3.LUT P0, RZ, R11, 0x2, RZ, 0xc0, !PT ;  /* 0x000000020bff7812 */ /* 0x000fe2000780c0ff */
[----:B------:R-:W-:Y:S01]  /*21b0*/  IMAD.MOV.U32 R0, RZ, RZ, 0x10 ;  /* 0x00000010ff007424 */ /* 0x000fe200078e00ff */
[----:B------:R-:W-:Y:S01]  /*21c0*/  LOP3.LUT P1, RZ, R10, 0x2, RZ, 0xc0, !PT ;  /* 0x000000020aff7812 */ /* 0x000fe2000782c0ff */
[----:B--2---:R-:W1:Y:S01]  /*21d0*/  LDSM.16.M88.4 R36, [R192+0x2000] ;  /* 0x00200000c024783b */ /* 0x004e620000000200 */
[----:B------:R-:W-:Y:S02]  /*21e0*/  VIADD R2, R192, 0x2000 ;  /* 0x00002000c0027836 */ /* 0x000fe40000000000 */
[----:B------:R-:W-:Y:S01]  /*21f0*/  SEL R0, R0, 0xfffffff0, !P1 ;  /* 0xfffffff000007807 */ /* 0x000fe20004800000 */
[----:B------:R-:W2:Y:S01]  /*2200*/  LDSM.16.M88.4 R32, [R192+0x2400] ;  /* 0x00240000c020783b */ /* 0x000ea20000000200 */
[----:B------:R-:W-:-:S03]  /*2210*/  VIADD R197, R192, 0x2020 ;  /* 0x00002020c0c57836 */ /* 0x000fc60000000000 */
[----:B------:R-:W3:Y:S01]  /*2220*/  LDSM.16.M88.4 R28, [R192+0x2800] ;  /* 0x00280000c01c783b */ /* 0x000ee20000000200 */
[----:B------:R-:W-:Y:S02]  /*2230*/  IMAD R196, R0, 0x2, R195 ;  /* 0x0000000200c47824 */ /* 0x000fe400078e02c3 */
[----:B------:R-:W-:Y:S01]  /*2240*/  @P0 VIADD R197, R2, 0xffffffe0 ;  /* 0xffffffe002c50836 */ /* 0x000fe20000000000 */
[----:B------:R-:W4:Y:S01]  /*2250*/  LDSM.16.M88.4 R24, [R192+0x2c00] ;  /* 0x002c0000c018783b */ /* 0x000f220000000200 */
[----:B------:R-:W-:-:S03]  /*2260*/  LOP3.LUT R2, R183, 0xffffffe0, RZ, 0xc0, !PT ;  /* 0xffffffe0b7027812 */ /* 0x000fc600078ec0ff */
[----:B------:R-:W4:Y:S02]  /*2270*/  LDSM.16.M88.4 R20, [R192+0x3000] ;  /* 0x00300000c014783b */ /* 0x000f240000000200 */
[----:B------:R-:W-:Y:S02]  /*2280*/  IMAD.IADD R2, R193, 0x1, -R2 ;  /* 0x00000001c1027824 */ /* 0x000fe400078e0a02 */
[----:B------:R-:W4:Y:S03]  /*2290*/  LDSM.16.M88.4 R16, [R192+0x3400] ;  /* 0x00340000c010783b */ /* 0x000f260000000200 */
[----:B------:R-:W-:Y:S01]  /*22a0*/  SHF.R.S32.HI R3, RZ, 0x1f, R2 ;  /* 0x0000001fff037819 */ /* 0x000fe20000011402 */
[----:B------:R-:W4:Y:S03]  /*22b0*/  LDSM.16.M88.4 R40, [R192+0x3800] ;  /* 0x00380000c028783b */ /* 0x000f260000000200 */
[----:B------:R-:W-:Y:S01]  /*22c0*/  LEA.HI R3, R3, R2, RZ, 0x2 ;  /* 0x0000000203037211 */ /* 0x000fe200078f10ff */
[----:B------:R-:W4:Y:S01]  /*22d0*/  LDSM.16.M88.4 R44, [R192+0x3c00] ;  /* 0x003c0000c02c783b */ /* 0x000f220000000200 */
[----:B------:R-:W-:-:S03]  /*22e0*/  SHF.R.S32.HI R2, RZ, 0x1f, R181 ;  /* 0x0000001fff027819 */ /* 0x000fc600000114b5 */
[----:B------:R-:W4:Y:S01]  /*22f0*/  LDSM.16.M88.4 R8, [R195+0x1000] ;  /* 0x00100000c308783b */ /* 0x000f220000000200 */
[----:B------:R-:W-:-:S03]  /*2300*/  LEA.HI R2, R2, R181, RZ, 0x2 ;  /* 0x000000b502027211 */ /* 0x000fc600078f10ff */
[----:B------:R-:W-:Y:S01]  /*2310*/  LDSM.16.M88.4 R4, [R196] ;  /* 0x00000000c404783b */ /* 0x000fe20000000200 */
[----:B------:R-:W-:-:S03]  /*2320*/  LOP3.LUT R2, R2, 0xfffffffc, RZ, 0xc0, !PT ;  /* 0xfffffffc02027812 */ /* 0x000fc600078ec0ff */
[----:B------:R-:W4:Y:S01]  /*2330*/  LDSM.16.M88.4 R48, [R197] ;  /* 0x00000000c530783b */ /* 0x000f220000000200 */
[C---:B-1----:R-:W-:Y:S01]  /*2340*/  HMMA.16816.F32 R176, R12.reuse, R36, RZ ;  /* 0x000000240cb0723c */ /* 0x042fe200000018ff */
[----:B------:R-:W-:Y:S02]  /*2350*/  IMAD.IADD R2, R181, 0x1, -R2 ;  /* 0x00000001b5027824 */ /* 0x000fe400078e0a02 */
[----:B------:R-:W1:Y:S03]  /*2360*/  LDSM.16.M88.4 R56, [R197+0x400] ;  /* 0x00040000c538783b */ /* 0x000e660000000200 */
[C---:B--2---:R-:W-:Y:S01]  /*2370*/  HMMA.16816.F32 R172, R12.reuse, R32, RZ ;  /* 0x000000200cac723c */ /* 0x044fe200000018ff */
[----:B------:R-:W2:Y:S04]  /*2380*/  LDSM.16.M88.4 R60, [R197+0x800] ;  /* 0x00080000c53c783b */ /* 0x000ea80000000200 */
[----:B------:R-:W2:Y:S01]  /*2390*/  LDSM.16.M88.4 R64, [R197+0xc00] ;  /* 0x000c0000c540783b */ /* 0x000ea20000000200 */
[C---:B---3--:R-:W-:Y:S03]  /*23a0*/  HMMA.16816.F32 R168, R12.reuse, R28, RZ ;  /* 0x0000001c0ca8723c */ /* 0x048fe600000018ff */
[----:B------:R-:W3:Y:S03]  /*23b0*/  LDSM.16.M88.4 R68, [R197+0x1000] ;  /* 0x00100000c544783b */ /* 0x000ee60000000200 */
[C---:B----4-:R-:W-:Y:S01]  /*23c0*/  HMMA.16816.F32 R164, R12.reuse, R24, RZ ;  /* 0x000000180ca4723c */ /* 0x050fe200000018ff */
[----:B------:R-:W4:Y:S04]  /*23d0*/  LDSM.16.M88.4 R72, [R197+0x1400] ;  /* 0x00140000c548783b */ /* 0x000f280000000200 */
[----:B------:R-:W4:Y:S01]  /*23e0*/  LDSM.16.M88.4 R76, [R197+0x1800] ;  /* 0x00180000c54c783b */ /* 0x000f220000000200 */
[C---:B------:R-:W-:Y:S03]  /*23f0*/  HMMA.16816.F32 R160, R12.reuse, R20, RZ ;  /* 0x000000140ca0723c */ /* 0x040fe600000018ff */
[----:B------:R-:W4:Y:S03]  /*2400*/  LDSM.16.M88.4 R184, [R197+0x1c00] ;  /* 0x001c0000c5b8783b */ /* 0x000f260000000200 */
[C---:B------:R-:W-:Y:S01]  /*2410*/  HMMA.16816.F32 R156, R12.reuse, R16, RZ ;  /* 0x000000100c9c723c */ /* 0x040fe200000018ff */
[----:B------:R-:W4:Y:S04]  /*2420*/  LDSM.16.M88.4 R80, [R196+0x1000] ;  /* 0x00100000c450783b */ /* 0x000f280000000200 */
[----:B------:R-:W0:Y:S01]  /*2430*/  LDGDEPBAR ;  /* 0x00000000000079af */ /* 0x000e220000000000 */
[C---:B------:R-:W-:Y:S06]  /*2440*/  HMMA.16816.F32 R128, R12.reuse, R40, RZ ;  /* 0x000000280c80723c */ /* 0x040fec00000018ff */
[C---:B------:R-:W-:Y:S06]  /*2450*/  HMMA.16816.F32 R120, R12.reuse, R44, RZ ;  /* 0x0000002c0c78723c */ /* 0x040fec00000018ff */
[C---:B------:R-:W-:Y:S06]  /*2460*/  HMMA.16816.F32 R152, R12.reuse, R38, RZ ;  /* 0x000000260c98723c */ /* 0x040fec00000018ff */
[----:B------:R-:W-:Y:S01]  /*2470*/  HMMA.16816.F32 R148, R12, R34, RZ ;  /* 0x000000220c94723c */ /* 0x000fe200000018ff */
[----:B------:R-:W-:-:S05]  /*2480*/  DEPBAR.LE SB0, 0x0 ;  /* 0x000080000000791a */ /* 0x000fca0000000000 */
        /* <DEDUP_REMOVED lines=15> */
[C---:B------:R-:W-:Y:S06]  /*2580*/  HMMA.16816.F32 R176, R4.reuse, R48, R176 ;  /* 0x0000003004b0723c */ /* 0x040fec00000018b0 */
[C---:B-1----:R-:W-:Y:S06]  /*2590*/  HMMA.16816.F32 R172, R4.reuse, R56, R172 ;  /* 0x0000003804ac723c */ /* 0x042fec00000018ac */
[C---:B--2---:R-:W-:Y:S06]  /*25a0*/  HMMA.16816.F32 R168, R4.reuse, R60, R168 ;  /* 0x0000003c04a8723c */ /* 0x044fec00000018a8 */
[C---:B------:R-:W-:Y:S06]  /*25b0*/  HMMA.16816.F32 R164, R4.reuse, R64, R164 ;  /* 0x0000004004a4723c */ /* 0x040fec00000018a4 */
[C---:B---3--:R-:W-:Y:S06]  /*25c0*/  HMMA.16816.F32 R160, R4.reuse, R68, R160 ;  /* 0x0000004404a0723c */ /* 0x048fec00000018a0 */
[C---:B----4-:R-:W-:Y:S06]  /*25d0*/  HMMA.16816.F32 R208, R4.reuse, R72, R156 ;  /* 0x0000004804d0723c */ /* 0x050fec000000189c */
        /* <DEDUP_REMOVED lines=8> */
[----:B------:R-:W-:Y:S01]  /*2660*/  HMMA.16816.F32 R248, R4, R78, R124 ;  /* 0x0000004e04f8723c */ /* 0x000fe2000000187c */
[----:B------:R-:W-:-:S05]  /*2670*/  IMAD.MOV.U32 R132, RZ, RZ, RZ ;  /* 0x000000ffff847224 */ /* 0x000fca00078e00ff */
[----:B------:R-:W-:Y:S01]  /*2680*/  HMMA.16816.F32 R112, R4, R186, R112 ;  /* 0x000000ba0470723c */ /* 0x000fe20000001870 */
[----:B------:R-:W1:Y:S05]  /*2690*/  @P4 LDC R4, c[0x0][0x2e8] ;  /* 0x0000ba00ff044b82 */ /* 0x000e6a0000000800 */
[----:B------:R-:W-:Y:S01]  /*26a0*/  HMMA.16816.F32 R12, R8, R44, RZ ;  /* 0x0000002c080c723c */ /* 0x000fe200000018ff */
[----:B------:R-:W-:-:S05]  /*26b0*/  SHF.R.S32.HI R7, RZ, 0x2, R3 ;  /* 0x00000002ff077819 */ /* 0x000fca0000011403 */
[C---:B------:R-:W-:Y:S01]  /*26c0*/  HMMA.16816.F32 R92, R8.reuse, R28, RZ ;  /* 0x0000001c085c723c */ /* 0x040fe200000018ff */
[----:B------:R-:W-:Y:S01]  /*26d0*/  IMAD R3, R181, 0x10, R7 ;  /* 0x00000010b5037824 */ /* 0x000fe200078e0207 */
[----:B------:R-:W-:Y:S01]  /*26e0*/  STL [R1+0x70], R7 ;  /* 0x0000700701007387 */ /* 0x000fe20000100800 */
[----:B------:R-:W-:Y:S02]  /*26f0*/  IMAD R181, R55, 0x20, R54 ;  /* 0x0000002037b57824 */ /* 0x000fe400078e0236 */
[----:B------:R-:W-:Y:S01]  /*2700*/  IMAD.IADD R252, R252, 0x1, R3 ;  /* 0x00000001fcfc7824 */ /* 0x000fe200078e0203 */
[C---:B------:R-:W-:Y:S01]  /*2710*/  HMMA.16816.F32 R88, R8.reuse, R30, RZ ;  /* 0x0000001e0858723c */ /* 0x040fe200000018ff */
[----:B------:R2:W-:Y:S05]  /*2720*/  STL [R1+0x74], R2 ;  /* 0x0000740201007387 */ /* 0x0005ea0000100800 */
[----:B------:R-:W-:Y:S01]  /*2730*/  HMMA.16816.F32 R28, R8, R18, RZ ;  /* 0x00000012081c723c */ /* 0x000fe200000018ff */
[----:B-1----:R-:W1:Y:S01]  /*2740*/  @P4 MUFU.RCP R4, R4 ;  /* 0x0000000400044308 */ /* 0x002e620000001000 */
[----:B------:R-:W-:-:S02]  /*2750*/  IMAD.MOV.U32 R5, RZ, RZ, R112 ;  /* 0x000000ffff057224 */ /* 0x000fc400078e0070 */
[----:B------:R-:W-:Y:S02]  /*2760*/  IMAD.MOV.U32 R6, RZ, RZ, R113 ;  /* 0x000000ffff067224 */ /* 0x000fe400078e0071 */
[----:B------:R-:W-:Y:S01]  /*2770*/  HMMA.16816.F32 R16, R8, R40, RZ ;  /* 0x000000280810723c */ /* 0x000fe200000018ff */
[----:B------:R-:W-:Y:S02]  /*2780*/  IMAD.MOV.U32 R199, RZ, RZ, R114 ;  /* 0x000000ffffc77224 */ /* 0x000fe400078e0072 */
[----:B------:R-:W-:Y:S02]  /*2790*/  IMAD.MOV.U32 R183, RZ, RZ, R6 ;  /* 0x000000ffffb77224 */ /* 0x000fe400078e0006 */
[----:B------:R-:W-:Y:S01]  /*27a0*/  IMAD.MOV.U32 R198, RZ, RZ, R115 ;  /* 0x000000ffffc67224 */ /* 0x000fe200078e0073 */
[----:B------:R-:W-:Y:S06]  /*27b0*/  HMMA.16816.F32 R228, R80, R72, R20 ;  /* 0x0000004850e4723c */ /* 0x000fec0000001814 */
[----:B------:R-:W-:Y:S01]  /*27c0*/  HMMA.16816.F32 R40, R8, R42, RZ ;  /* 0x0000002a0828723c */ /* 0x000fe200000018ff */
[----:B------:R-:W-:-:S02]  /*27d0*/  IMAD.SHL.U32 R23, R193, 0x2, RZ ;  /* 0x00000002c1177824 */ /* 0x000fc400078e00ff */
[----:B-1---5:R-:W-:Y:S01]  /*27e0*/  @P4 FMUL.FTZ R132, R180, R4 ;  /* 0x00000004b4844220 */ /* 0x022fe20000410000 */
[----:B------:R-:W-:Y:S02]  /*27f0*/  IMAD.MOV.U32 R193, RZ, RZ, R5 ;  /* 0x000000ffffc17224 */ /* 0x000fe400078e0005 */
[----:B------:R-:W-:Y:S01]  /*2800*/  LOP3.LUT R23, R23, 0x6, RZ, 0xc0, !PT ;  /* 0x0000000617177812 */ /* 0x000fe200078ec0ff */
[----:B------:R-:W-:Y:S04]  /*2810*/  HMMA.16816.F32 R200, R8, R46, RZ ;  /* 0x0000002e08c8723c */ /* 0x000fe800000018ff */
[----:B------:R-:W-:Y:S02]  /*2820*/  IMAD R23, R52, 0x80, R23 ;  /* 0x0000008034177824 */ /* 0x000fe400078e0217 */
[----:B------:R-:W-:Y:S01]  /*2830*/  HMMA.16816.F32 R244, R80, R184, R12 ;  /* 0x000000b850f4723c */ /* 0x000fe2000000180c */
[----:B------:R-:W-:-:S02]  /*2840*/  IMAD.MOV.U32 R9, RZ, RZ, R122 ;  /* 0x000000ffff097224 */ /* 0x000fc400078e007a */
[----:B------:R-:W-:Y:S01]  /*2850*/  IMAD.MOV.U32 R8, RZ, RZ, R121 ;  /* 0x000000ffff087224 */ /* 0x000fe200078e0079 */
[CC--:B------:R-:W-:Y:S01]  /*2860*/  ISETP.GE.AND P1, PT, R23.reuse, R53.reuse, PT ;  /* 0x000000351700720c */ /* 0x0c0fe20003f26270 */
[----:B------:R-:W-:Y:S01]  /*2870*/  VIADD R21, R23, 0x10 ;  /* 0x0000001017157836 */ /* 0x000fe20000000000 */
[C---:B------:R-:W-:Y:S01]  /*2880*/  HMMA.16816.F32 R236, R80.reuse, R76, R16 ;  /* 0x0000004c50ec723c */ /* 0x040fe20000001810 */
[----:B------:R-:W-:Y:S01]  /*2890*/  IMAD.MOV.U32 R184, RZ, RZ, R9 ;  /* 0x000000ffffb87224 */ /* 0x000fe200078e0009 */
[----:B------:R-:W-:Y:S01]  /*28a0*/  IADD3 R15, R53, R252, -R188 ;  /* 0x000000fc350f7210 */ /* 0x000fe20007ffe8bc */
[----:B------:R-:W-:Y:S01]  /*28b0*/  VIADD R9, R23, 0x1 ;  /* 0x0000000117097836 */ /* 0x000fe20000000000 */
[-C--:B------:R-:W-:Y:S01]  /*28c0*/  ISETP.GE.AND P6, PT, R21, R53.reuse, PT ;  /* 0x000000351500720c */ /* 0x080fe20003fc6270 */
[C---:B------:R-:W-:Y:S01]  /*28d0*/  VIADD R14, R23.reuse, 0x8 ;  /* 0x00000008170e7836 */ /* 0x040fe20000000000 */
[C---:B------:R-:W-:Y:S01]  /*28e0*/  HMMA.16816.F32 R240, R80.reuse, R78, R40 ;  /* 0x0000004e50f0723c */ /* 0x040fe20000001828 */
[----:B------:R-:W-:Y:S01]  /*28f0*/  VIADD R16, R23, 0x9 ;  /* 0x0000000917107836 */ /* 0x000fe20000000000 */
[-C--:B------:R-:W-:Y:S01]  /*2900*/  ISETP.GE.AND P0, PT, R9, R53.reuse, PT ;  /* 0x000000350900720c */ /* 0x080fe20003f06270 */
[C---:B--2---:R-:W-:Y:S01]  /*2910*/  IMAD.IADD R2, R15.reuse, 0x1, -R9 ;  /* 0x000000010f027824 */ /* 0x044fe200078e0a09 */
[----:B------:R-:W-:Y:S01]  /*2920*/  ISETP.GE.AND P3, PT, R14, R53, PT ;  /* 0x000000350e00720c */ /* 0x000fe20003f66270 */
[C---:B------:R-:W-:Y:S01]  /*2930*/  IMAD.IADD R3, R15.reuse, 0x1, -R23 ;  /* 0x000000010f037824 */ /* 0x040fe200078e0a17 */
[C---:B------:R-:W-:Y:S01]  /*2940*/  HMMA.16816.F32 R216, R80.reuse, R68, R24 ;  /* 0x0000004450d8723c */ /* 0x040fe20000001818 */
[C---:B------:R-:W-:Y:S01]  /*2950*/  IMAD.IADD R5, R15.reuse, 0x1, -R14 ;  /* 0x000000010f057824 */ /* 0x040fe200078e0a0e */
[----:B------:R-:W-:Y:S01]  /*2960*/  IABS R4, R2 ;  /* 0x0000000200047213 */ /* 0x000fe20000000000 */
[----:B------:R-:W-:Y:S01]  /*2970*/  IMAD.MOV.U32 R180, RZ, RZ, R8 ;  /* 0x000000ffffb47224 */ /* 0x000fe200078e0008 */
[----:B------:R-:W-:Y:S01]  /*2980*/  IABS R7, R3 ;  /* 0x0000000300077213 */ /* 0x000fe20000000000 */
[C---:B------:R-:W-:Y:S01]  /*2990*/  IMAD.IADD R6, R15.reuse, 0x1, -R16 ;  /* 0x000000010f067824 */ /* 0x040fe200078e0a10 */
[----:B------:R-:W-:Y:S01]  /*29a0*/  IABS R3, R5 ;  /* 0x0000000500037213 */ /* 0x000fe20000000000 */
[----:B------:R-:W-:Y:S01]  /*29b0*/  IMAD.IADD R8, R15, 0x1, -R21 ;  /* 0x000000010f087824 */ /* 0x000fe200078e0a15 */
[C---:B------:R-:W-:Y:S01]  /*29c0*/  HMMA.16816.F32 R212, R80.reuse, R70, R32 ;  /* 0x0000004650d4723c */ /* 0x040fe20000001820 */
[----:B------:R-:W-:Y:S01]  /*29d0*/  IMAD.MOV.U32 R46, RZ, RZ, R120 ;  /* 0x000000ffff2e7224 */ /* 0x000fe200078e0078 */
[----:B------:R-:W-:Y:S01]  /*29e0*/  IABS R2, R6 ;  /* 0x0000000600027213 */ /* 0x000fe20000000000 */
[----:B------:R-:W-:Y:S01]  /*29f0*/  IMAD.MOV.U32 R6, RZ, RZ, R4 ;  /* 0x000000ffff067224 */ /* 0x000fe200078e0004 */
[----:B------:R-:W-:Y:S01]  /*2a00*/  IABS R5, R8 ;  /* 0x0000000800057213 */ /* 0x000fe20000000000 */
[----:B------:R-:W-:Y:S01]  /*2a10*/  IMAD.MOV.U32 R4, RZ, RZ, R3 ;  /* 0x000000ffff047224 */ /* 0x000fe200078e0003 */
[----:B------:R-:W-:Y:S01]  /*2a20*/  HMMA.16816.F32 R100, R80, R56, R100 ;  /* 0x000000385064723c */ /* 0x000fe20000001864 */
[----:B------:R-:W-:Y:S01]  /*2a30*/  IMAD.MOV.U32 R3, RZ, RZ, R2 ;  /* 0x000000ffff037224 */ /* 0x000fe200078e0002 */
[----:B------:R-:W-:Y:S01]  /*2a40*/  I2FP.F32.S32 R6, R6 ;  /* 0x0000000600067245 */ /* 0x000fe20000201400 */
[----:B------:R-:W-:Y:S01]  /*2a50*/  IMAD.MOV.U32 R2, RZ, RZ, R5 ;  /* 0x000000ffff027224 */ /* 0x000fe200078e0005 */
[----:B------:R-:W-:Y:S01]  /*2a60*/  I2FP.F32.S32 R7, R7 ;  /* 0x0000000700077245 */ /* 0x000fe20000201400 */
[C---:B------:R-:W-:Y:S01]  /*2a70*/  VIADD R43, R23.reuse, 0x11 ;  /* 0x00000011172b7836 */ /* 0x040fe20000000000 */
[----:B------:R-:W-:Y:S01]  /*2a80*/  I2FP.F32.S32 R3, R3 ;  /* 0x0000000300037245 */ /* 0x000fe20000201400 */
[----:B------:R-:W-:Y:S01]  /*2a90*/  FFMA.FTZ R42, R6, -R132, R177 ;  /* 0x80000084062a7223 */ /* 0x000fe200000100b1 */
[----:B------:R-:W-:Y:S01]  /*2aa0*/  I2FP.F32.S32 R2, R2 ;  /* 0x0000000200027245 */ /* 0x000fe20000201400 */
[----:B------:R-:W-:Y:S01]  /*2ab0*/  IMAD.MOV.U32 R177, RZ, RZ, R46 ;  /* 0x000000ffffb17224 */ /* 0x000fe200078e002e */
[----:B------:R-:W-:Y:S01]  /*2ac0*/  I2FP.F32.S32 R4, R4 ;  /* 0x0000000400047245 */ /* 0x000fe20000201400 */
[----:B------:R-:W-:-:S02]  /*2ad0*/  VIADD R46, R23, 0x18 ;  /* 0x00000018172e7836 */ /* 0x000fc40000000000 */
[-C--:B------:R-:W-:Y:S01]  /*2ae0*/  FFMA.FTZ R55, R3, -R132.reuse, R153 ;  /* 0x8000008403377223 */ /* 0x080fe20000010099 */
[C---:B------:R-:W-:Y:S02]  /*2af0*/  VIADD R24, R23.reuse, 0x19 ;  /* 0x0000001917187836 */ /* 0x040fe40000000000 */
[-C--:B------:R-:W-:Y:S01]  /*2b00*/  FFMA.FTZ R57, R2, -R132.reuse, R172 ;  /* 0x8000008402397223 */ /* 0x080fe200000100ac */
[----:B------:R-:W-:Y:S02]  /*2b10*/  VIADD R34, R23, 0x20 ;  /* 0x0000002017227836 */ /* 0x000fe40000000000 */
[-C--:B------:R-:W-:Y:S01]  /*2b20*/  FFMA.FTZ R27, R7, -R132.reuse, R176 ;  /* 0x80000084071b7223 */ /* 0x080fe200000100b0 */
[----:B------:R-:W-:Y:S02]  /*2b30*/  VIADD R35, R23, 0x21 ;  /* 0x0000002117237836 */ /* 0x000fe40000000000 */
[----:B------:R-:W-:Y:S01]  /*2b40*/  FFMA.FTZ R41, R4, -R132, R152 ;  /* 0x8000008404297223 */ /* 0x000fe20000010098 */
[C---:B------:R-:W-:Y:S01]  /*2b50*/  IMAD.IADD R3, R15.reuse, 0x1, -R43 ;  /* 0x000000010f037824 */ /* 0x040fe200078e0a2b */
[C---:B------:R-:W-:Y:S01]  /*2b60*/  HMMA.16816.F32 R112, R80.reuse, R62, R88 ;  /* 0x0000003e5070723c */ /* 0x040fe20000001858 */
[C---:B------:R-:W-:Y:S01]  /*2b70*/  IMAD.IADD R2, R15.reuse, 0x1, -R46 ;  /* 0x000000010f027824 */ /* 0x040fe200078e0a2e */
[----:B------:R-:W-:Y:S01]  /*2b80*/  ISETP.GE.AND P4, PT, R16, R53, PT ;  /* 0x000000351000720c */ /* 0x000fe20003f86270 */
[C---:B------:R-:W-:Y:S01]  /*2b90*/  IMAD.IADD R5, R15.reuse, 0x1, -R24 ;  /* 0x000000010f057824 */ /* 0x040fe200078e0a18 */
[----:B------:R-:W-:Y:S01]  /*2ba0*/  IABS R7, R3 ;  /* 0x0000000300077213 */ /* 0x000fe20000000000 */
[C---:B------:R-:W-:Y:S01]  /*2bb0*/  IMAD.IADD R6, R15.reuse, 0x1, -R34 ;  /* 0x000000010f067824 */ /* 0x040fe200078e0a22 */
[----:B------:R-:W-:Y:S01]  /*2bc0*/  IABS R4, R2 ;  /* 0x0000000200047213 */ /* 0x000fe20000000000 */
[----:B------:R-:W-:Y:S01]  /*2bd0*/  IMAD.IADD R8, R15, 0x1, -R35 ;  /* 0x000000010f087824 */ /* 0x000fe200078e0a23 */
[----:B------:R-:W-:Y:S01]  /*2be0*/  IABS R3, R5 ;  /* 0x0000000500037213 */ /* 0x000fe20000000000 */
[----:B------:R-:W-:Y:S01]  /*2bf0*/  IMAD.MOV.U32 R45, RZ, RZ, R201 ;  /* 0x000000ffff2d7224 */ /* 0x000fe200078e00c9 */
[----:B------:R-:W-:Y:S01]  /*2c00*/  IABS R2, R6 ;  /* 0x0000000600027213 */ /* 0x000fe20000000000 */
[----:B------:R-:W-:Y:S01]  /*2c10*/  IMAD.MOV.U32 R6, RZ, RZ, R4 ;  /* 0x000000ffff067224 */ /* 0x000fe200078e0004 */
[----:B------:R-:W-:Y:S01]  /*2c20*/  IABS R5, R8 ;  /* 0x0000000800057213 */ /* 0x000fe20000000000 */
[----:B------:R-:W-:Y:S01]  /*2c30*/  IMAD.MOV.U32 R4, RZ, RZ, R3 ;  /* 0x000000ffff047224 */ /* 0x000fe200078e0003 */
[----:B------:R-:W-:Y:S01]  /*2c40*/  I2FP.F32.S32 R7, R7 ;  /* 0x0000000700077245 */ /* 0x000fe20000201400 */
        /* <DEDUP_REMOVED lines=9> */
[----:B------:R-:W-:Y:S01]  /*2ce0*/  HMMA.16816.F32 R96, R80, R58, R96 ;  /* 0x0000003a5060723c */ /* 0x000fe20000001860 */
[----:B------:R-:W-:-:S02]  /*2cf0*/  VIADD R40, R23, 0x29 ;  /* 0x0000002917287836 */ /* 0x000fc40000000000 */
[-C--:B------:R-:W-:Y:S01]  /*2d00*/  FFMA.FTZ R56, R7, -R132.reuse, R173 ;  /* 0x8000008407387223 */ /* 0x080fe200000100ad */
[----:B------:R-:W-:Y:S02]  /*2d10*/  IMAD.MOV.U32 R47, RZ, RZ, R123 ;  /* 0x000000ffff2f7224 */ /* 0x000fe400078e007b */
[-C--:B------:R-:W-:Y:S01]  /*2d20*/  FFMA.FTZ R63, R2, -R132.reuse, R169 ;  /* 0x80000084023f7223 */ /* 0x080fe200000100a9 */
[C---:B------:R-:W-:Y:S01]  /*2d30*/  VIADD R52, R23.reuse, 0x30 ;  /* 0x0000003017347836 */ /* 0x040fe20000000000 */
[C---:B------:R-:W-:Y:S01]  /*2d40*/  HMMA.16816.F32 R200, R80.reuse, R64, R36 ;  /* 0x0000004050c8723c */ /* 0x040fe20000001824 */
[----:B------:R-:W-:Y:S02]  /*2d50*/  IMAD.MOV.U32 R130, RZ, RZ, R44 ;  /* 0x000000ffff827224 */ /* 0x000fe400078e002c */
[-C--:B------:R-:W-:Y:S01]  /*2d60*/  FFMA.FTZ R59, R6, -R132.reuse, R148 ;  /* 0x80000084063b7223 */ /* 0x080fe20000010094 */
[C---:B------:R-:W-:Y:S02]  /*2d70*/  VIADD R54, R23.reuse, 0x31 ;  /* 0x0000003117367836 */ /* 0x040fe40000000000 */
[-C--:B------:R-:W-:Y:S01]  /*2d80*/  FFMA.FTZ R58, R4, -R132.reuse, R149 ;  /* 0x80000084043a7223 */ /* 0x080fe20000010095 */
[C---:B------:R-:W-:Y:S01]  /*2d90*/  VIADD R44, R23.reuse, 0x38 ;  /* 0x00000038172c7836 */ /* 0x040fe20000000000 */
[C---:B------:R-:W-:Y:S01]  /*2da0*/  HMMA.16816.F32 R120, R80.reuse, R60, R92 ;  /* 0x0000003c5078723c */ /* 0x040fe2000000185c */
[----:B------:R-:W-:Y:S01]  /*2db0*/  VIADD R38, R23, 0x28 ;  /* 0x0000002817267836 */ /* 0x000fe20000000000 */
[-C--:B------:R-:W-:Y:S01]  /*2dc0*/  ISETP.GE.AND P5, PT, R24, R53.reuse, PT ;  /* 0x000000351800720c */ /* 0x080fe20003fa6270 */
[C---:B------:R-:W-:Y:S01]  /*2dd0*/  IMAD.IADD R2, R15.reuse, 0x1, -R40 ;  /* 0x000000010f027824 */ /* 0x040fe200078e0a28 */
[----:B------:R-:W-:Y:S01]  /*2de0*/  ISETP.GE.AND P2, PT, R34, R53, PT ;  /* 0x000000352200720c */ /* 0x000fe20003f46270 */
[----:B------:R-:W-:Y:S01]  /*2df0*/  IMAD.IADD R5, R15, 0x1, -R52 ;  /* 0x000000010f057824 */ /* 0x000fe200078e0a34 */
[C---:B------:R-:W-:Y:S01]  /*2e00*/  HMMA.16816.F32 R108, R80.reuse, R48, R108 ;  /* 0x00000030506c723c */ /* 0x040fe2000000186c */
[----:B------:R-:W-:Y:S01]  /*2e10*/  FFMA.FTZ R60, R3, -R132, R168 ;  /* 0x80000084033c7223 */ /* 0x000fe200000100a8 */
[C---:B------:R-:W-:Y:S01]  /*2e20*/  IMAD.IADD R3, R15.reuse, 0x1, -R38 ;  /* 0x000000010f037824 */ /* 0x040fe200078e0a26 */
[----:B------:R-:W-:Y:S01]  /*2e30*/  IABS R4, R2 ;  /* 0x0000000200047213 */ /* 0x000fe20000000000 */
[C---:B------:R-:W-:Y:S01]  /*2e40*/  IMAD.IADD R6, R15.reuse, 0x1, -R54 ;  /* 0x000000010f067824 */ /* 0x040fe200078e0a36 */
[----:B------:R-:W-:Y:S01]  /*2e50*/  MOV R95, R45 ;  /* 0x0000002d005f7202 */ /* 0x000fe20000000f00 */
[----:B------:R-:W-:Y:S01]  /*2e60*/  IMAD.IADD R8, R15, 0x1, -R44 ;  /* 0x000000010f087824 */ /* 0x000fe200078e0a2c */
[----:B------:R-:W-:Y:S01]  /*2e70*/  IABS R7, R3 ;  /* 0x0000000300077213 */ /* 0x000fe20000000000 */
[----:B------:R-:W-:Y:S01]  /*2e80*/  IMAD.MOV.U32 R185, RZ, RZ, R47 ;  /* 0x000000ffffb97224 */ /* 0x000fe200078e002f */
[----:B------:R-:W-:Y:S01]  /*2e90*/  IABS R3, R5 ;  /* 0x0000000500037213 */ /* 0x000fe20000000000 */
[C---:B------:R-:W-:Y:S01]  /*2ea0*/  VIADD R45, R23.reuse, 0x39 ;  /* 0x00000039172d7836 */ /* 0x040fe20000000000 */
        /* <DEDUP_REMOVED lines=11> */
[C---:B------:R-:W-:Y:S01]  /*2f60*/  VIADD R48, R23.reuse, 0x41 ;  /* 0x0000004117307836 */ /* 0x040fe20000000000 */
[----:B------:R-:W-:Y:S01]  /*2f70*/  I2FP.F32.S32 R2, R2 ;  /* 0x0000000200027245 */ /* 0x000fe20000201400 */
[----:B------:R-:W-:Y:S01]  /*2f80*/  VIADD R49, R23, 0x48 ;  /* 0x0000004817317836 */ /* 0x000fe20000000000 */
[----:B------:R-:W-:Y:S01]  /*2f90*/  I2FP.F32.S32 R4, R4 ;  /* 0x0000000400047245 */ /* 0x000fe20000201400 */
[----:B------:R-:W-:Y:S01]  /*2fa0*/  FFMA.FTZ R69, R3, -R132, R165 ;  /* 0x8000008403457223 */ /* 0x000fe200000100a5 */
[----:B------:R-:W-:-:S02]  /*2fb0*/  VIADD R50, R23, 0x49 ;  /* 0x0000004917327836 */ /* 0x000fc40000000000 */
[-C--:B------:R-:W-:Y:S01]  /*2fc0*/  FFMA.FTZ R73, R2, -R132.reuse, R140 ;  /* 0x8000008402497223 */ /* 0x080fe2000001008c */
[C---:B------:R-:W-:Y:S02]  /*2fd0*/  IMAD.IADD R3, R15.reuse, 0x1, -R45 ;  /* 0x000000010f037824 */ /* 0x040fe400078e0a2d */
[----:B------:R-:W-:Y:S01]  /*2fe0*/  FFMA.FTZ R64, R6, -R132, R145 ;  /* 0x8000008406407223 */ /* 0x000fe20000010091 */
[C---:B------:R-:W-:Y:S01]  /*2ff0*/  IMAD.IADD R2, R15.reuse, 0x1, -R47 ;  /* 0x000000010f027824 */ /* 0x040fe200078e0a2f */
[C---:B------:R-:W-:Y:S01]  /*3000*/  IADD3 R5, R15.reuse, -R48, RZ ;  /* 0x800000300f057210 */ /* 0x040fe20007ffe0ff */
[C---:B------:R-:W-:Y:S01]  /*3010*/  IMAD.IADD R6, R15.reuse, 0x1, -R49 ;  /* 0x000000010f067824 */ /* 0x040fe200078e0a31 */
[----:B------:R-:W-:Y:S01]  /*3020*/  HMMA.16816.F32 R156, R80, R66, R84 ;  /* 0x00000042509c723c */ /* 0x000fe20000001854 */
[----:B------:R-:W-:Y:S02]  /*3030*/  IMAD.IADD R8, R15, 0x1, -R50 ;  /* 0x000000010f087824 */ /* 0x000fe400078e0a32 */
[----:B------:R-:W-:Y:S01]  /*3040*/  FFMA.FTZ R61, R7, -R132, R144 ;  /* 0x80000084073d7223 */ /* 0x000fe20000010090 */
[----:B------:R-:W-:Y:S01]  /*3050*/  IABS R7, R3 ;  /* 0x0000000300077213 */ /* 0x000fe20000000000 */
[C---:B------:R-:W-:Y:S01]  /*3060*/  VIADD R51, R23.reuse, 0x50 ;  /* 0x0000005017337836 */ /* 0x040fe20000000000 */
[----:B------:R-:W-:Y:S01]  /*3070*/  IABS R3, R5 ;  /* 0x0000000500037213 */ /* 0x000fe20000000000 */
[----:B------:R-:W-:-:S02]  /*3080*/  VIADD R62, R23, 0x51 ;  /* 0x00000051173e7836 */ /* 0x000fc40000000000 */
[----:B------:R-:W-:Y:S01]  /*3090*/  FFMA.FTZ R67, R4, -R132, R164 ;  /* 0x8000008404437223 */ /* 0x000fe200000100a4 */
[----:B------:R-:W-:Y:S01]  /*30a0*/  IABS R4, R2 ;  /* 0x0000000200047213 */ /* 0x000fe20000000000 */
[C---:B------:R-:W-:Y:S01]  /*30b0*/  VIADD R65, R23.reuse, 0x58 ;  /* 0x0000005817417836 */ /* 0x040fe20000000000 */
[----:B------:R-:W-:Y:S01]  /*30c0*/  IABS R2, R6 ;  /* 0x0000000600027213 */ /* 0x000fe20000000000 */
[C---:B------:R-:W-:Y:S01]  /*30d0*/  VIADD R66, R23.reuse, 0x59 ;  /* 0x0000005917427836 */ /* 0x040fe20000000000 */
[----:B------:R-:W-:Y:S01]  /*30e0*/  IABS R5, R8 ;  /* 0x0000000800057213 */ /* 0x000fe20000000000 */
[----:B------:R-:W-:Y:S01]  /*30f0*/  IMAD.MOV.U32 R6, RZ, RZ, R4 ;  /* 0x000000ffff067224 */ /* 0x000fe200078e0004 */
[----:B------:R-:W-:Y:S01]  /*3100*/  I2FP.F32.S32 R7, R7 ;  /* 0x0000000700077245 */ /* 0x000fe20000201400 */
[----:B------:R-:W-:Y:S01]  /*3110*/  IMAD.MOV.U32 R4, RZ, RZ, R3 ;  /* 0x000000ffff047224 */ /* 0x000fe200078e0003 */
[----:B------:R-:W-:Y:S01]  /*3120*/  HMMA.16816.F32 R224, R80, R74, R28 ;  /* 0x0000004a50e0723c */ /* 0x000fe2000000181c */
[----:B------:R-:W-:Y:S01]  /*3130*/  IMAD.MOV.U32 R3, RZ, RZ, R2 ;  /* 0x000000ffff037224 */ /* 0x000fe200078e0002 */
[----:B------:R-:W-:Y:S01]  /*3140*/  I2FP.F32.S32 R6, R6 ;  /* 0x0000000600067245 */ /* 0x000fe20000201400 */
[----:B------:R-:W-:Y:S01]  /*3150*/  IMAD.MOV.U32 R2, RZ, RZ, R5 ;  /* 0x000000ffff027224 */ /* 0x000fe200078e0005 */
[----:B------:R-:W-:Y:S01]  /*3160*/  I2FP.F32.S32 R4, R4 ;  /* 0x0000000400047245 */ /* 0x000fe20000201400 */
[----:B------:R-:W-:Y:S01]  /*3170*/  VIADD R77, R23, 0x60 ;  /* 0x00000060174d7836 */ /* 0x000fe20000000000 */
[----:B------:R-:W-:Y:S01]  /*3180*/  I2FP.F32.S32 R3, R3 ;  /* 0x0000000300037245 */ /* 0x000fe20000201400 */
[----:B------:R-:W-:Y:S01]  /*3190*/  FFMA.FTZ R124, R6, -R132, R160 ;  /* 0x80000084067c7223 */ /* 0x000fe200000100a0 */
[----:B------:R-:W-:Y:S01]  /*31a0*/  I2FP.F32.S32 R2, R2 ;  /* 0x0000000200027245 */ /* 0x000fe20000201400 */
[----:B------:R-:W-:Y:S01]  /*31b0*/  FFMA.FTZ R126, R4, -R132, R161 ;  /* 0x80000084047e7223 */ /* 0x000fe200000100a1 */
[----:B------:R-:W-:-:S02]  /*31c0*/  IMAD.IADD R4, R15, 0x1, -R65 ;  /* 0x000000010f047824 */ /* 0x000fc400078e0a41 */
[-C--:B------:R-:W-:Y:S01]  /*31d0*/  FFMA.FTZ R136, R3, -R132.reuse, R136 ;  /* 0x8000008403887223 */ /* 0x080fe20000010088 */
[C---:B------:R-:W-:Y:S02]  /*31e0*/  IMAD.IADD R3, R15.reuse, 0x1, -R51 ;  /* 0x000000010f037824 */ /* 0x040fe400078e0a33 */
[-C--:B------:R-:W-:Y:S01]  /*31f0*/  FFMA.FTZ R137, R2, -R132.reuse, R137 ;  /* 0x8000008402897223 */ /* 0x080fe20000010089 */
[----:B------:R-:W-:Y:S02]  /*3200*/  IMAD.IADD R2, R15, 0x1, -R62 ;  /* 0x000000010f027824 */ /* 0x000fe400078e0a3e */
[----:B------:R-:W-:Y:S01]  /*3210*/  FFMA.FTZ R70, R7, -R132, R141 ;  /* 0x8000008407467223 */ /* 0x000fe2000001008d */
[C---:B------:R-:W-:Y:S01]  /*3220*/  IMAD.IADD R6, R15.reuse, 0x1, -R66 ;  /* 0x000000010f067824 */ /* 0x040fe200078e0a42 */
[----:B------:R-:W-:Y:S01]  /*3230*/  IABS R5, R3 ;  /* 0x0000000300057213 */ /* 0x000fe20000000000 */
[C---:B------:R-:W-:Y:S01]  /*3240*/  IMAD.IADD R7, R15.reuse, 0x1, -R77 ;  /* 0x000000010f077824 */ /* 0x040fe200078e0a4d */
[----:B------:R-:W-:Y:S01]  /*3250*/  IABS R3, R2 ;  /* 0x0000000200037213 */ /* 0x000fe20000000000 */
[----:B------:R-:W-:Y:S01]  /*3260*/  IMAD.MOV.U32 R131, RZ, RZ, R11 ;  /* 0x000000ffff837224 */ /* 0x000fe200078e000b */
[----:B------:R-:W-:Y:S01]  /*3270*/  IABS R2, R4 ;  /* 0x0000000400027213 */ /* 0x000fe20000000000 */
[----:B------:R-:W-:Y:S01]  /*3280*/  IMAD.MOV.U32 R93, RZ, RZ, R10 ;  /* 0x000000ffff5d7224 */ /* 0x000fe200078e000a */
[----:B------:R-:W-:Y:S01]  /*3290*/  IABS R4, R6 ;  /* 0x0000000600047213 */ /* 0x000fe20000000000 */
[----:B------:R-:W-:Y:S01]  /*32a0*/  IMAD.MOV.U32 R6, RZ, RZ, R5 ;  /* 0x000000ffff067224 */ /* 0x000fe200078e0005 */
[----:B------:R-:W-:Y:S01]  /*32b0*/  IABS R7, R7 ;  /* 0x0000000700077213 */ /* 0x000fe20000000000 */
[----:B------:R-:W-:Y:S01]  /*32c0*/  IMAD.MOV.U32 R5, RZ, RZ, R3 ;  /* 0x000000ffff057224 */ /* 0x000fe200078e0003 */
[----:B------:R-:W-:Y:S01]  /*32d0*/  FSEL R94, R42, -INF , !P0 ;  /* 0xff8000002a5e7808 */ /* 0x000fe20004000000 */
        /* <DEDUP_REMOVED lines=11> */
[----:B------:R-:W-:-:S02]  /*3390*/  IMAD.IADD R3, R11, 0x1, -R23 ;  /* 0x000000010b037824 */ /* 0x000fc400078e0a17 */
[-C--:B------:R-:W-:Y:S01]  /*33a0*/  FFMA.FTZ R135, R2, -R132.reuse, R232 ;  /* 0x8000008402877223 */ /* 0x080fe200000100e8 */
[-C--:B------:R-:W-:Y:S01]  /*33b0*/  FFMA.FTZ R133, R4, -R132.reuse, R204 ;  /* 0x8000008404857223 */ /* 0x080fe200000100cc */
[----:B------:R-:W-:Y:S02]  /*33c0*/  IMAD.IADD R2, R10, 0x1, -R23 ;  /* 0x000000010a027824 */ /* 0x000fe400078e0a17 */
[-C--:B------:R-:W-:Y:S01]  /*33d0*/  FFMA.FTZ R129, R5, -R132.reuse, R209 ;  /* 0x8000008405817223 */ /* 0x080fe200000100d1 */
[----:B------:R-:W-:Y:S02]  /*33e0*/  IMAD.IADD R4, R12, 0x1, -R23 ;  /* 0x000000010c047824 */ /* 0x000fe400078e0a17 */
[----:B------:R-:W-:Y:S01]  /*33f0*/  FFMA.FTZ R127, R6, -R132, R208 ;  /* 0x80000084067f7223 */ /* 0x000fe200000100d0 */
[--C-:B------:R-:W-:Y:S01]  /*3400*/  IMAD.IADD R5, R11, 0x1, -R9.reuse ;  /* 0x000000010b057824 */ /* 0x100fe200078e0a09 */
[----:B------:R-:W-:Y:S01]  /*3410*/  IABS R6, R3 ;  /* 0x0000000300067213 */ /* 0x000fe20000000000 */
[----:B------:R-:W-:Y:S01]  /*3420*/  IMAD.IADD R7, R10, 0x1, -R9 ;  /* 0x000000010a077824 */ /* 0x000fe200078e0a09 */
[----:B------:R-:W-:Y:S01]  /*3430*/  IABS R3, R2 ;  /* 0x0000000200037213 */ /* 0x000fe20000000000 */
[----:B------:R-:W-:Y:S01]  /*3440*/  VIADD R204, R197, 0x400 ;  /* 0x00000400c5cc7836 */ /* 0x000fe20000000000 */
[----:B------:R-:W-:-:S02]  /*3450*/  IABS R2, R4 ;  /* 0x0000000400027213 */ /* 0x000fc40000000000 */
[----:B------:R-:W-:Y:S02]  /*3460*/  IABS R4, R5 ;  /* 0x0000000500047213 */ /* 0x000fe40000000000 */
[----:B------:R-:W-:Y:S01]  /*3470*/  IABS R5, R7 ;  /* 0x0000000700057213 */ /* 0x000fe20000000000 */
[----:B------:R-:W-:Y:S01]  /*3480*/  IMAD.MOV.U32 R7, RZ, RZ, R6 ;  /* 0x000000ffff077224 */ /* 0x000fe200078e0006 */
[----:B------:R-:W-:Y:S01]  /*3490*/  FSEL R91, R55, -INF , !P4 ;  /* 0xff800000375b7808 */ /* 0x000fe20006000000 */
[----:B------:R-:W-:Y:S01]  /*34a0*/  IMAD.MOV.U32 R6, RZ, RZ, R3 ;  /* 0x000000ffff067224 */ /* 0x000fe200078e0003 */
[----:B------:R-:W-:Y:S01]  /*34b0*/  FSEL R78, R58, -INF , !P5 ;  /* 0xff8000003a4e7808 */ /* 0x000fe20006800000 */
[----:B------:R-:W-:Y:S01]  /*34c0*/  IMAD.MOV.U32 R3, RZ, RZ, R4 ;  /* 0x000000ffff037224 */ /* 0x000fe200078e0004 */
[----:B------:R-:W-:Y:S01]  /*34d0*/  I2FP.F32.S32 R7, R7 ;  /* 0x0000000700077245 */ /* 0x000fe20000201400 */
[----:B------:R-:W-:Y:S01]  /*34e0*/  IMAD.MOV.U32 R4, RZ, RZ, R5 ;  /* 0x000000ffff047224 */ /* 0x000fe200078e0005 */
[----:B------:R-:W-:-:S02]  /*34f0*/  I2FP.F32.S32 R5, R2 ;  /* 0x0000000200057245 */ /* 0x000fc40000201400 */
[----:B------:R-:W-:Y:S01]  /*3500*/  I2FP.F32.S32 R3, R3 ;  /* 0x0000000300037245 */ /* 0x000fe20000201400 */
[----:B------:R-:W-:Y:S01]  /*3510*/  FFMA.FTZ R20, R7, -R132, R178 ;  /* 0x8000008407147223 */ /* 0x000fe200000100b2 */
[----:B------:R-:W-:Y:S01]  /*3520*/  I2FP.F32.S32 R2, R4 ;  /* 0x0000000400027245 */ /* 0x000fe20000201400 */
[--C-:B------:R-:W-:Y:S01]  /*3530*/  IMAD.IADD R4, R10, 0x1, -R14.reuse ;  /* 0x000000010a047824 */ /* 0x100fe200078e0a0e */
[----:B------:R-:W-:Y:S01]  /*3540*/  I2FP.F32.S32 R6, R6 ;  /* 0x0000000600067245 */ /* 0x000fe20000201400 */
[-C--:B------:R-:W-:Y:S01]  /*3550*/  FFMA.FTZ R30, R3, -R132.reuse, R179 ;  /* 0x80000084031e7223 */ /* 0x080fe200000100b3 */
[----:B------:R-:W-:Y:S02]  /*3560*/  IMAD.IADD R3, R11, 0x1, -R14 ;  /* 0x000000010b037824 */ /* 0x000fe400078e0a0e */
[-C--:B------:R-:W-:Y:S01]  /*3570*/  FFMA.FTZ R22, R2, -R132.reuse, R109 ;  /* 0x8000008402167223 */ /* 0x080fe2000001006d */
[----:B------:R-:W-:Y:S02]  /*3580*/  IMAD.IADD R2, R12, 0x1, -R9 ;  /* 0x000000010c027824 */ /* 0x000fe400078e0a09 */
[----:B------:R-:W-:Y:S01]  /*3590*/  FFMA.FTZ R17, R6, -R132, R108 ;  /* 0x8000008406117223 */ /* 0x000fe2000001006c */
[----:B------:R-:W-:-:S02]  /*35a0*/  IMAD.IADD R6, R12, 0x1, -R14 ;  /* 0x000000010c067824 */ /* 0x000fc400078e0a0e */
[----:B------:R-:W-:Y:S01]  /*35b0*/  FFMA.FTZ R13, R5, -R132, R110 ;  /* 0x80000084050d7223 */ /* 0x000fe2000001006e */
[----:B------:R-:W-:Y:S01]  /*35c0*/  IMAD.IADD R7, R11, 0x1, -R16 ;  /* 0x000000010b077824 */ /* 0x000fe200078e0a10 */
[----:B------:R-:W-:Y:S02]  /*35d0*/  IABS R5, R2 ;  /* 0x0000000200057213 */ /* 0x000fe40000000000 */
[----:B------:R-:W-:Y:S02]  /*35e0*/  IABS R3, R3 ;  /* 0x0000000300037213 */ /* 0x000fe40000000000 */
[----:B------:R-:W-:Y:S02]  /*35f0*/  IABS R2, R4 ;  /* 0x0000000400027213 */ /* 0x000fe40000000000 */
[----:B------:R-:W-:Y:S02]  /*3600*/  IABS R4, R6 ;  /* 0x0000000600047213 */ /* 0x000fe40000000000 */
[----:B------:R-:W-:Y:S01]  /*3610*/  IABS R6, R7 ;  /* 0x0000000700067213 */ /* 0x000fe20000000000 */
[----:B------:R-:W-:Y:S01]  /*3620*/  IMAD.MOV.U32 R7, RZ, RZ, R5 ;  /* 0x000000ffff077224 */ /* 0x000fe200078e0005 */
[----:B------:R-:W-:Y:S01]  /*3630*/  MOV R5, R3 ;  /* 0x0000000300057202 */ /* 0x000fe20000000f00 */
        /* <DEDUP_REMOVED lines=12> */
[C---:B------:R-:W-:Y:S02]  /*3700*/  IMAD.IADD R5, R10.reuse, 0x1, -R21 ;  /* 0x000000010a057824 */ /* 0x040fe400078e0a15 */
        /* <DEDUP_REMOVED lines=9> */
[----:B------:R-:W-:Y:S01]  /*37a0*/  IABS R5, R7 ;  /* 0x0000000700057213 */ /* 0x000fe20000000000 */
[----:B------:R-:W-:Y:S01]  /*37b0*/  IMAD.MOV.U32 R7, RZ, RZ, R6 ;  /* 0x000000ffff077224 */ /* 0x000fe200078e0006 */
[----:B------:R-:W-:Y:S01]  /*37c0*/  I2FP.F32.S32 R3, R3 ;  /* 0x0000000300037245 */ /* 0x000fe20000201400 */
[----:B------:R-:W-:Y:S01]  /*37d0*/  IMAD.MOV.U32 R6, RZ, RZ, R2 ;  /* 0x000000ffff067224 */ /* 0x000fe200078e0002 */
[----:B------:R-:W-:Y:S01]  /*37e0*/  IABS R4, R4 ;  /* 0x0000000400047213 */ /* 0x000fe20000000000 */
[----:B------:R-:W-:Y:S01]  /*37f0*/  IMAD.MOV.U32 R2, RZ, RZ, R5 ;  /* 0x000000ffff027224 */ /* 0x000fe200078e0005 */
[----:B------:R-:W-:Y:S01]  /*3800*/  I2FP.F32.S32 R7, R7 ;  /* 0x0000000700077245 */ /* 0x000fe20000201400 */
[----:B------:R-:W-:Y:S01]  /*3810*/  FFMA.FTZ R32, R3, -R132, R100 ;  /* 0x8000008403207223 */ /* 0x000fe20000010064 */
[----:B------:R-:W-:Y:S01]  /*3820*/  I2FP.F32.S32 R6, R6 ;  /* 0x0000000600067245 */ /* 0x000fe20000201400 */
[C---:B------:R-:W-:Y:S01]  /*3830*/  IMAD.IADD R3, R10.reuse, 0x1, -R43 ;  /* 0x000000010a037824 */ /* 0x040fe200078e0a2b */
[----:B------:R-:W-:Y:S01]  /*3840*/  I2FP.F32.S32 R2, R2 ;  /* 0x0000000200027245 */ /* 0x000fe20000201400 */
[----:B------:R-:W-:Y:S01]  /*3850*/  FFMA.FTZ R21, R7, -R132, R105 ;  /* 0x8000008407157223 */ /* 0x000fe20000010069 */
[--C-:B------:R-:W-:Y:S01]  /*3860*/  IMAD.IADD R5, R11, 0x1, -R46.reuse ;  /* 0x000000010b057824 */ /* 0x100fe200078e0a2e */
[----:B------:R-:W-:Y:S01]  /*3870*/  I2FP.F32.S32 R4, R4 ;  /* 0x0000000400047245 */ /* 0x000fe20000201400 */
[----:B------:R-:W-:-:S02]  /*3880*/  IMAD.IADD R7, R10, 0x1, -R46 ;  /* 0x000000010a077824 */ /* 0x000fc400078e0a2e */
[-C--:B------:R-:W-:Y:S01]  /*3890*/  FFMA.FTZ R31, R2, -R132.reuse, R102 ;  /* 0x80000084021f7223 */ /* 0x080fe20000010066 */
[----:B------:R-:W-:Y:S02]  /*38a0*/  IMAD.IADD R2, R12, 0x1, -R43 ;  /* 0x000000010c027824 */ /* 0x000fe400078e0a2b */
[-C--:B------:R-:W-:Y:S01]  /*38b0*/  FFMA.FTZ R16, R6, -R132.reuse, R107 ;  /* 0x8000008406107223 */ /* 0x080fe2000001006b */
[----:B------:R-:W-:Y:S01]  /*38c0*/  IABS R6, R3 ;  /* 0x0000000300067213 */ /* 0x000fe20000000000 */
[----:B------:R-:W-:Y:S01]  /*38d0*/  FFMA.FTZ R33, R4, -R132, R174 ;  /* 0x8000008404217223 */ /* 0x000fe200000100ae */
[----:B------:R-:W-:Y:S01]  /*38e0*/  IABS R3, R5 ;  /* 0x0000000500037213 */ /* 0x000fe20000000000 */
[----:B------:R-:W-:Y:S01]  /*38f0*/  IMAD.IADD R4, R11, 0x1, -R43 ;  /* 0x000000010b047824 */ /* 0x000fe200078e0a2b */
[----:B------:R-:W-:Y:S02]  /*3900*/  IABS R2, R2 ;  /* 0x0000000200027213 */ /* 0x000fe40000000000 */
[----:B------:R-:W-:Y:S01]  /*3910*/  IABS R5, R7 ;  /* 0x0000000700057213 */ /* 0x000fe20000000000 */
[----:B------:R-:W-:Y:S01]  /*3920*/  IMAD.MOV.U32 R7, RZ, RZ, R6 ;  /* 0x000000ffff077224 */ /* 0x000fe200078e0006 */
[----:B------:R-:W-:Y:S01]  /*3930*/  IABS R4, R4 ;  /* 0x0000000400047213 */ /* 0x000fe20000000000 */
[----:B------:R-:W-:Y:S01]  /*3940*/  IMAD.MOV.U32 R6, RZ, RZ, R2 ;  /* 0x000000ffff067224 */ /* 0x000fe200078e0002 */
[----:B------:R-:W-:Y:S01]  /*3950*/  I2FP.F32.S32 R3, R3 ;  /* 0x0000000300037245 */ /* 0x000fe20000201400 */
[----:B------:R-:W-:Y:S01]  /*3960*/  IMAD.MOV.U32 R2, RZ, RZ, R5 ;  /* 0x000000ffff027224 */ /* 0x000fe200078e0005 */
[----:B------:R-:W-:-:S02]  /*3970*/  I2FP.F32.S32 R8, R4 ;  /* 0x0000000400087245 */ /* 0x000fc40000201400 */
[----:B------:R-:W-:Y:S01]  /*3980*/  I2FP.F32.S32 R4, R6 ;  /* 0x0000000600047245 */ /* 0x000fe20000201400 */
[----:B------:R-:W-:Y:S01]  /*3990*/  FFMA.FTZ R37, R3, -R132, R150 ;  /* 0x8000008403257223 */ /* 0x000fe20000010096 */
[----:B------:R-:W-:Y:S01]  /*39a0*/  I2FP.F32.S32 R2, R2 ;  /* 0x0000000200027245 */ /* 0x000fe20000201400 */
[-C--:B------:R-:W-:Y:S01]  /*39b0*/  FFMA.FTZ R29, R8, -R132.reuse, R175 ;  /* 0x80000084081d7223 */ /* 0x080fe200000100af */
[----:B------:R-:W-:Y:S01]  /*39c0*/  I2FP.F32.S32 R5, R7 ;  /* 0x0000000700057245 */ /* 0x000fe20000201400 */
        /* <DEDUP_REMOVED lines=9> */
[----:B------:R-:W-:Y:S01]  /*3a60*/  IMAD.IADD R7, R11, 0x1, -R34 ;  /* 0x000000010b077824 */ /* 0x000fe200078e0a22 */
        /* <DEDUP_REMOVED lines=10> */
[----:B------:R-:W-:Y:S01]  /*3b10*/  FSEL R176, R13, -INF , !P1 ;  /* 0xff8000000db07808 */ /* 0x000fe20004800000 */
[----:B------:R-:W-:Y:S01]  /*3b20*/  IMAD.MOV.U32 R4, RZ, RZ, R6 ;  /* 0x000000ffff047224 */ /* 0x000fe200078e0006 */
[----:B------:R-:W-:Y:S01]  /*3b30*/  I2FP.F32.S32 R6, R5 ;  /* 0x0000000500067245 */ /* 0x000fe20000201400 */
[----:B------:R-:W-:Y:S01]  /*3b40*/  FFMA.FTZ R28, R7, -R132, R98 ;  /* 0x80000084071c7223 */ /* 0x000fe20000010062 */
[----:B------:R-:W-:Y:S01]  /*3b50*/  I2FP.F32.S32 R5, R3 ;  /* 0x0000000300057245 */ /* 0x000fe20000201400 */
[----:B------:R-:W-:Y:S01]  /*3b60*/  IMAD.IADD R7, R12, 0x1, -R35 ;  /* 0x000000010c077824 */ /* 0x000fe200078e0a23 */
[----:B------:R-:W-:Y:S01]  /*3b70*/  I2FP.F32.S32 R3, R4 ;  /* 0x0000000400037245 */ /* 0x000fe20000201400 */
[----:B------:R-:W-:Y:S01]  /*3b80*/  FFMA.FTZ R27, R6, -R132, R151 ;  /* 0x80000084061b7223 */ /* 0x000fe20000010097 */
[----:B------:R-:W-:Y:S01]  /*3b90*/  I2FP.F32.S32 R2, R2 ;  /* 0x0000000200027245 */ /* 0x000fe20000201400 */
[----:B------:R-:W-:Y:S01]  /*3ba0*/  FFMA.FTZ R24, R5, -R132, R97 ;  /* 0x8000008405187223 */ /* 0x000fe20000010061 */
[----:B------:R-:W-:-:S02]  /*3bb0*/  IMAD.IADD R5, R10, 0x1, -R35 ;  /* 0x000000010a057824 */ /* 0x000fc400078e0a23 */
[-C--:B------:R-:W-:Y:S01]  /*3bc0*/  FFMA.FTZ R39, R3, -R132.reuse, R170 ;  /* 0x8000008403277223 */ /* 0x080fe200000100aa */
[--C-:B------:R-:W-:Y:S02]  /*3bd0*/  IMAD.IADD R3, R10, 0x1, -R34.reuse ;  /* 0x000000010a037824 */ /* 0x100fe400078e0a22 */
[----:B------:R-:W-:Y:S01]  /*3be0*/  FFMA.FTZ R20, R2, -R132, R99 ;  /* 0x8000008402147223 */ /* 0x000fe20000010063 */
[----:B------:R-:W-:Y:S01]  /*3bf0*/  IMAD.IADD R2, R12, 0x1, -R34 ;  /* 0x000000010c027824 */ /* 0x000fe200078e0a22 */
[----:B------:R-:W-:Y:S01]  /*3c00*/  ISETP.GE.AND P1, PT, R35, R53, PT ;  /* 0x000000352300720c */ /* 0x000fe20003f26270 */
[----:B------:R-:W-:Y:S01]  /*3c10*/  IMAD.IADD R4, R11, 0x1, -R35 ;  /* 0x000000010b047824 */ /* 0x000fe200078e0a23 */
[----:B------:R-:W-:Y:S02]  /*3c20*/  IABS R6, R3 ;  /* 0x0000000300067213 */ /* 0x000fe40000000000 */
[----:B------:R-:W-:Y:S02]  /*3c30*/  IABS R2, R2 ;  /* 0x0000000200027213 */ /* 0x000fe40000000000 */
[----:B------:R-:W-:-:S02]  /*3c40*/  IABS R3, R5 ;  /* 0x0000000500037213 */ /* 0x000fc40000000000 */
[----:B------:R-:W-:Y:S01]  /*3c50*/  IABS R5, R7 ;  /* 0x0000000700057213 */ /* 0x000fe20000000000 */
[----:B------:R-:W-:Y:S01]  /*3c60*/  IMAD.MOV.U32 R7, RZ, RZ, R6 ;  /* 0x000000ffff077224 */ /* 0x000fe200078e0006 */
[----:B------:R-:W-:Y:S01]  /*3c70*/  IABS R4, R4 ;  /* 0x0000000400047213 */ /* 0x000fe20000000000 */
[----:B------:R-:W-:Y:S01]  /*3c80*/  IMAD.MOV.U32 R6, RZ, RZ, R2 ;  /* 0x000000ffff067224 */ /* 0x000fe200078e0002 */
[----:B------:R-:W-:Y:S01]  /*3c90*/  I2FP.F32.S32 R3, R3 ;  /* 0x0000000300037245 */ /* 0x000fe20000201400 */
[----:B------:R-:W-:Y:S01]  /*3ca0*/  IMAD.MOV.U32 R2, RZ, RZ, R5 ;  /* 0x000000ffff027224 */ /* 0x000fe200078e0005 */
[----:B------:R-:W-:Y:S01]  /*3cb0*/  I2FP.F32.S32 R4, R4 ;  /* 0x0000000400047245 */ /* 0x000fe20000201400 */
[----:B------:R-:W-:Y:S01]  /*3cc0*/  IMAD.IADD R5, R11, 0x1, -R40 ;  /* 0x000000010b057824 */ /* 0x000fe200078e0a28 */
[----:B------:R-:W-:Y:S01]  /*3cd0*/  I2FP.F32.S32 R7, R7 ;  /* 0x0000000700077245 */ /* 0x000fe20000201400 */
[----:B------:R-:W-:Y:S01]  /*3ce0*/  FFMA.FTZ R35, R3, -R132, R121 ;  /* 0x8000008403237223 */ /* 0x000fe20000010079 */
[----:B------:R-:W-:Y:S01]  /*3cf0*/  I2FP.F32.S32 R2, R2 ;  /* 0x0000000200027245 */ /* 0x000fe20000201400 */
[--C-:B------:R-:W-:Y:S01]  /*3d00*/  IMAD.IADD R3, R11, 0x1, -R38.reuse ;  /* 0x000000010b037824 */ /* 0x100fe200078e0a26 */
[----:B------:R-:W-:Y:S01]  /*3d10*/  I2FP.F32.S32 R6, R6 ;  /* 0x0000000600067245 */ /* 0x000fe20000201400 */
[-C--:B------:R-:W-:Y:S01]  /*3d20*/  FFMA.FTZ R42, R4, -R132.reuse, R171 ;  /* 0x80000084042a7223 */ /* 0x080fe200000100ab */
[----:B------:R-:W-:Y:S01]  /*3d30*/  FSEL R125, R30, -INF , !P0 ;  /* 0xff8000001e7d7808 */ /* 0x000fe20004000000 */
[----:B------:R-:W-:Y:S01]  /*3d40*/  FFMA.FTZ R30, R2, -R132, R123 ;  /* 0x80000084021e7223 */ /* 0x000fe2000001007b */
[----:B------:R-:W-:Y:S01]  /*3d50*/  FSEL R170, R22, -INF , !P0 ;  /* 0xff80000016aa7808 */ /* 0x000fe20004000000 */
[----:B------:R-:W-:Y:S01]  /*3d60*/  IMAD.IADD R4, R12, 0x1, -R38 ;  /* 0x000000010c047824 */ /* 0x000fe200078e0a26 */
[----:B------:R-:W-:Y:S01]  /*3d70*/  IADD3 R2, -R38, R10, RZ ;  /* 0x0000000a26027210 */ /* 0x000fe20007ffe1ff */
[-C--:B------:R-:W-:Y:S01]  /*3d80*/  FFMA.FTZ R22, R7, -R132.reuse, R120 ;  /* 0x8000008407167223 */ /* 0x080fe20000010078 */
[----:B------:R-:W-:Y:S01]  /*3d90*/  FSEL R173, R19, -INF , !P0 ;  /* 0xff80000013ad7808 */ /* 0x000fe20004000000 */
[----:B------:R-:W-:Y:S01]  /*3da0*/  FFMA.FTZ R19, R6, -R132, R122 ;  /* 0x8000008406137223 */ /* 0x000fe2000001007a */
[----:B------:R-:W-:Y:S01]  /*3db0*/  IMAD.IADD R7, R10, 0x1, -R40 ;  /* 0x000000010a077824 */ /* 0x000fe200078e0a28 */
[----:B------:R-:W-:-:S02]  /*3dc0*/  IABS R6, R3 ;  /* 0x0000000300067213 */ /* 0x000fc40000000000 */
[----:B------:R-:W-:Y:S02]  /*3dd0*/  IABS R3, R2 ;  /* 0x0000000200037213 */ /* 0x000fe40000000000 */
[----:B------:R-:W-:Y:S02]  /*3de0*/  IABS R2, R4 ;  /* 0x0000000400027213 */ /* 0x000fe40000000000 */
        /* <DEDUP_REMOVED lines=10> */
[----:B------:R-:W-:Y:S02]  /*3e90*/  I2FP.F32.S32 R3, R3 ;  /* 0x0000000300037245 */ /* 0x000fe40000201400 */
[----:B------:R-:W-:Y:S01]  /*3ea0*/  I2FP.F32.S32 R2, R4 ;  /* 0x0000000400027245 */ /* 0x000fe20000201400 */
[--C-:B------:R-:W-:Y:S01]  /*3eb0*/  IMAD.IADD R4, R10, 0x1, -R52.reuse ;  /* 0x000000010a047824 */ /* 0x100fe200078e0a34 */
[----:B------:R-:W-:Y:S01]  /*3ec0*/  I2FP.F32.S32 R6, R6 ;  /* 0x0000000600067245 */ /* 0x000fe20000201400 */
[-C--:B------:R-:W-:Y:S01]  /*3ed0*/  FFMA.FTZ R41, R3, -R132.reuse, R147 ;  /* 0x8000008403297223 */ /* 0x080fe20000010093 */
[----:B------:R-:W-:Y:S02]  /*3ee0*/  IMAD.IADD R3, R11, 0x1, -R52 ;  /* 0x000000010b037824 */ /* 0x000fe400078e0a34 */
[-C--:B------:R-:W-:Y:S01]  /*3ef0*/  FFMA.FTZ R34, R2, -R132.reuse, R113 ;  /* 0x8000008402227223 */ /* 0x080fe20000010071 */
[----:B------:R-:W-:Y:S01]  /*3f00*/  IMAD.IADD R2, R12, 0x1, -R40 ;  /* 0x000000010c027824 */ /* 0x000fe200078e0a28 */
[----:B------:R-:W-:Y:S01]  /*3f10*/  FSEL R120, R26, -INF , !P4 ;  /* 0xff8000001a787808 */ /* 0x000fe20006000000 */
[-C--:B------:R-:W-:Y:S01]  /*3f20*/  FFMA.FTZ R16, R6, -R132.reuse, R112 ;  /* 0x8000008406107223 */ /* 0x080fe20000010070 */
[----:B------:R-:W-:Y:S01]  /*3f30*/  FSEL R175, R9, -INF , !P3 ;  /* 0xff80000009af7808 */ /* 0x000fe20005800000 */
[----:B------:R-:W-:Y:S01]  /*3f40*/  FFMA.FTZ R26, R7, -R132, R146 ;  /* 0x80000084071a7223 */ /* 0x000fe20000010092 */
[----:B------:R-:W-:-:S02]  /*3f50*/  IMAD.IADD R6, R12, 0x1, -R52 ;  /* 0x000000010c067824 */ /* 0x000fc400078e0a34 */
[----:B------:R-:W-:Y:S01]  /*3f60*/  FFMA.FTZ R9, R5, -R132, R114 ;  /* 0x8000008405097223 */ /* 0x000fe20000010072 */
[----:B------:R-:W-:Y:S01]  /*3f70*/  IMAD.IADD R7, R11, 0x1, -R54 ;  /* 0x000000010b077824 */ /* 0x000fe200078e0a36 */
[----:B------:R-:W-:Y:S01]  /*3f80*/  IABS R5, R2 ;  /* 0x0000000200057213 */ /* 0x000fe20000000000 */
[----:B------:R-:W-:Y:S01]  /*3f90*/  IMAD.MOV.U32 R114, RZ, RZ, R130 ;  /* 0x000000ffff727224 */ /* 0x000fe200078e0082 */
[----:B------:R-:W-:Y:S01]  /*3fa0*/  IABS R3, R3 ;  /* 0x0000000300037213 */ /* 0x000fe20000000000 */
[----:B------:R-:W-:Y:S01]  /*3fb0*/  IMAD.MOV.U32 R113, RZ, RZ, R95 ;  /* 0x000000ffff717224 */ /* 0x000fe200078e005f */
[----:B------:R-:W-:Y:S01]  /*3fc0*/  IABS R2, R4 ;  /* 0x0000000400027213 */ /* 0x000fe20000000000 */
[----:B------:R-:W-:Y:S01]  /*3fd0*/  IMAD.MOV.U32 R112, RZ, RZ, R93 ;  /* 0x000000ffff707224 */ /* 0x000fe200078e005d */
[----:B------:R-:W-:Y:S02]  /*3fe0*/  IABS R4, R6 ;  /* 0x0000000600047213 */ /* 0x000fe40000000000 */
[----:B------:R-:W-:Y:S01]  /*3ff0*/  IABS R6, R7 ;  /* 0x0000000700067213 */ /* 0x000fe20000000000 */
[----:B------:R-:W-:Y:S01]  /*4000*/  IMAD.MOV.U32 R7, RZ, RZ, R5 ;  /* 0x000000ffff077224 */ /* 0x000fe200078e0005 */
[----:B------:R-:W-:Y:S01]  /*4010*/  FSEL R128, R18, -INF , !P3 ;  /* 0xff80000012807808 */ /* 0x000fe20005800000 */
[----:B------:R-:W-:Y:S01]  /*4020*/  IMAD.MOV.U32 R5, RZ, RZ, R3 ;  /* 0x000000ffff057224 */ /* 0x000fe200078e0003 */
[----:B------:R-:W-:Y:S01]  /*4030*/  FSEL R172, R14, -INF , !P3 ;  /* 0xff8000000eac7808 */ /* 0x000fe20005800000 */
[----:B------:R-:W-:Y:S01]  /*4040*/  IMAD.MOV.U32 R3, RZ, RZ, R2 ;  /* 0x000000ffff037224 */ /* 0x000fe200078e0002 */
[----:B------:R-:W-:Y:S01]  /*4050*/  ISETP.GE.AND P3, PT, R43, R53, PT ;  /* 0x000000352b00720c */ /* 0x000fe20003f66270 */
[----:B------:R-:W-:Y:S01]  /*4060*/  IMAD.MOV.U32 R2, RZ, RZ, R4 ;  /* 0x000000ffff027224 */ /* 0x000fe200078e0004 */
[----:B------:R-:W-:Y:S01]  /*4070*/  I2FP.F32.S32 R7, R7 ;  /* 0x0000000700077245 */ /* 0x000fe20000201400 */
[----:B------:R-:W-:Y:S01]  /*4080*/  IMAD.MOV.U32 R4, RZ, RZ, R6 ;  /* 0x000000ffff047224 */ /* 0x000fe200078e0006 */
[----:B------:R-:W-:-:S02]  /*4090*/  I2FP.F32.S32 R6, R5 ;  /* 0x0000000500067245 */ /* 0x000fc40000201400 */
[----:B------:R-:W-:Y:S01]  /*40a0*/  I2FP.F32.S32 R5, R3 ;  /* 0x0000000300057245 */ /* 0x000fe20000201400 */
[----:B------:R-:W-:Y:S01]  /*40b0*/  FFMA.FTZ R18, R7, -R132, R115 ;  /* 0x8000008407127223 */ /* 0x000fe20000010073 */
[----:B------:R-:W-:Y:S01]  /*40c0*/  I2FP.F32.S32 R3, R4 ;  /* 0x0000000400037245 */ /* 0x000fe20000201400 */
[----:B------:R-:W-:Y:S01]  /*40d0*/  IMAD.IADD R7, R12, 0x1, -R44 ;  /* 0x000000010c077824 */ /* 0x000fe200078e0a2c */
[----:B------:R-:W-:Y:S01]  /*40e0*/  I2FP.F32.S32 R2, R2 ;  /* 0x0000000200027245 */ /* 0x000fe20000201400 */
[-C--:B------:R-:W-:Y:S01]  /*40f0*/  FFMA.FTZ R13, R5, -R132.reuse, R200 ;  /* 0x80000084050d7223 */ /* 0x080fe200000100c8 */
[----:B------:R-:W-:Y:S01]  /*4100*/  FSEL R144, R25, -INF , !P3 ;  /* 0xff80000019907808 */ /* 0x000fe20005800000 */
[-C--:B------:R-:W-:Y:S01]  /*4110*/  FFMA.FTZ R25, R3, -R132.reuse, R167 ;  /* 0x8000008403197223 */ /* 0x080fe200000100a7 */
[----:B------:R-:W-:Y:S01]  /*4120*/  FSEL R168, R8, -INF , !P3 ;  /* 0xff80000008a87808 */ /* 0x000fe20005800000 */
[----:B------:R-:W-:Y:S01]  /*4130*/  FFMA.FTZ R8, R2, -R132, R202 ;  /* 0x8000008402087223 */ /* 0x000fe200000100ca */
[----:B------:R-:W-:-:S02]  /*4140*/  IMAD.IADD R3, R10, 0x1, -R54 ;  /* 0x000000010a037824 */ /* 0x000fc400078e0a36 */
[----:B------:R-:W-:Y:S01]  /*4150*/  FFMA.FTZ R17, R6, -R132, R166 ;  /* 0x8000008406117223 */ /* 0x000fe200000100a6 */
[----:B------:R-:W-:Y:S01]  /*4160*/  IMAD.IADD R2, R12, 0x1, -R54 ;  /* 0x000000010c027824 */ /* 0x000fe200078e0a36 */
[----:B------:R-:W-:Y:S01]  /*4170*/  FSEL R88, R56, -INF , !P3 ;  /* 0xff80000038587808 */ /* 0x000fe20005800000 */
[--C-:B------:R-:W-:Y:S01]  /*4180*/  IMAD.IADD R5, R10, 0x1, -R44.reuse ;  /* 0x000000010a057824 */ /* 0x100fe200078e0a2c */
[----:B------:R-:W-:Y:S01]  /*4190*/  IABS R6, R3 ;  /* 0x0000000300067213 */ /* 0x000fe20000000000 */
[----:B------:R-:W-:Y:S01]  /*41a0*/  IMAD.IADD R4, R11, 0x1, -R44 ;  /* 0x000000010b047824 */ /* 0x000fe200078e0a2c */
[----:B------:R-:W-:Y:S01]  /*41b0*/  IABS R2, R2 ;  /* 0x0000000200027213 */ /* 0x000fe20000000000 */
[----:B------:R-:W-:Y:S01]  /*41c0*/  IMAD.MOV.U32 R115, RZ, RZ, R131 ;  /* 0x000000ffff737224 */ /* 0x000fe200078e0083 */
[----:B------:R-:W-:Y:S01]  /*41d0*/  IABS R3, R5 ;  /* 0x0000000500037213 */ /* 0x000fe20000000000 */
[----:B------:R-:W-:Y:S01]  /*41e0*/  VIADD R202, R197, 0xc00 ;  /* 0x00000c00c5ca7836 */ /* 0x000fe20000000000 */
[----:B------:R-:W-:Y:S01]  /*41f0*/  IABS R5, R7 ;  /* 0x0000000700057213 */ /* 0x000fe20000000000 */
[----:B------:R-:W-:Y:S01]  /*4200*/  IMAD.MOV.U32 R7, RZ, RZ, R6 ;  /* 0x000000ffff077224 */ /* 0x000fe200078e0006 */
[----:B------:R-:W-:Y:S01]  /*4210*/  IABS R4, R4 ;  /* 0x0000000400047213 */ /* 0x000fe20000000000 */
[----:B------:R-:W-:Y:S01]  /*4220*/  IMAD.MOV.U32 R6, RZ, RZ, R2 ;  /* 0x000000ffff067224 */ /* 0x000fe200078e0002 */
[----:B------:R-:W-:Y:S01]  /*4230*/  FSEL R103, R29, -INF , !P3 ;  /* 0xff8000001d677808 */ /* 0x000fe20005800000 */
[----:B------:R-:W-:Y:S01]  /*4240*/  IMAD.MOV.U32 R2, RZ, RZ, R5 ;  /* 0x000000ffff027224 */ /* 0x000fe200078e0005 */
[----:B------:R-:W-:Y:S01]  /*4250*/  ISETP.GE.AND P3, PT, R46, R53, PT ;  /* 0x000000352e00720c */ /* 0x000fe20003f66270 */
[----:B------:R-:W-:Y:S01]  /*4260*/  IMAD.IADD R5, R11, 0x1, -R47 ;  /* 0x000000010b057824 */ /* 0x000fe200078e0a2f */
[----:B------:R-:W-:Y:S01]  /*4270*/  I2FP.F32.S32 R3, R3 ;  /* 0x0000000300037245 */ /* 0x000fe20000201400 */
[----:B------:R-:W-:Y:S01]  /*4280*/  HMMA.16816.F32 R80, R80, R186, R112 ;  /* 0x000000ba5050723c */ /* 0x000fe20000001870 */
[----:B------:R-:W-:Y:S01]  /*4290*/  I2FP.F32.S32 R2, R2 ;  /* 0x0000000200027245 */ /* 0x000fe20000201400 */
[----:B------:R-:W-:Y:S01]  /*42a0*/  VIADD R200, R197, 0x1400 ;  /* 0x00001400c5c87836 */ /* 0x000fe20000000000 */
[----:B------:R-:W-:-:S02]  /*42b0*/  I2FP.F32.S32 R4, R4 ;  /* 0x0000000400047245 */ /* 0x000fc40000201400 */
[----:B------:R-:W-:Y:S01]  /*42c0*/  FSEL R96, R37, -INF , !P3 ;  /* 0xff80000025607808 */ /* 0x000fe20005800000 */
[-C--:B------:R-:W-:Y:S01]  /*42d0*/  FFMA.FTZ R37, R3, -R132.reuse, R156 ;  /* 0x8000008403257223 */ /* 0x080fe2000001009c */
[----:B------:R-:W-:Y:S01]  /*42e0*/  FSEL R131, R36, -INF , !P3 ;  /* 0xff80000024837808 */ /* 0x000fe20005800000 */
[----:B------:R-:W-:Y:S01]  /*42f0*/  FFMA.FTZ R36, R2, -R132, R158 ;  /* 0x8000008402247223 */ /* 0x000fe2000001009e */
[----:B------:R-:W-:Y:S01]  /*4300*/  I2FP.F32.S32 R7, R7 ;  /* 0x0000000700077245 */ /* 0x000fe20000201400 */
[--C-:B------:R-:W-:Y:S01]  /*4310*/  IMAD.IADD R3, R11, 0x1, -R45.reuse ;  /* 0x000000010b037824 */ /* 0x100fe200078e0a2d */
[----:B------:R-:W-:Y:S01]  /*4320*/  I2FP.F32.S32 R6, R6 ;  /* 0x0000000600067245 */ /* 0x000fe20000201400 */
[--C-:B------:R-:W-:Y:S01]  /*4330*/  IMAD.IADD R2, R10, 0x1, -R45.reuse ;  /* 0x000000010a027824 */ /* 0x100fe200078e0a2d */
[----:B------:R-:W-:Y:S01]  /*4340*/  ISETP.GE.AND P0, PT, R38, R53, PT ;  /* 0x000000352600720c */ /* 0x000fe20003f06270 */
[-C--:B------:R-:W-:Y:S01]  /*4350*/  FFMA.FTZ R38, R4, -R132.reuse, R142 ;  /* 0x8000008404267223 */ /* 0x080fe2000001008e */
[----:B------:R-:W-:Y:S01]  /*4360*/  IMAD.IADD R4, R12, 0x1, -R45 ;  /* 0x000000010c047824 */ /* 0x000fe200078e0a2d */
[----:B------:R-:W-:Y:S01]  /*4370*/  FSEL R147, R20, -INF , !P5 ;  /* 0xff80000014937808 */ /* 0x000fe20006800000 */
[-C--:B------:R-:W-:Y:S01]  /*4380*/  FFMA.FTZ R20, R7, -R132.reuse, R201 ;  /* 0x8000008407147223 */ /* 0x080fe200000100c9 */
[----:B------:R-:W-:Y:S01]  /*4390*/  FFMA.FTZ R14, R6, -R132, R203 ;  /* 0x80000084060e7223 */ /* 0x000fe200000100cb */
[----:B------:R-:W-:Y:S01]  /*43a0*/  IMAD.IADD R7, R10, 0x1, -R47 ;  /* 0x000000010a077824 */ /* 0x000fe200078e0a2f */
[----:B------:R-:W-:Y:S01]  /*43b0*/  IABS R6, R3 ;  /* 0x0000000300067213 */ /* 0x000fe20000000000 */
[C---:B------:R-:W-:Y:S01]  /*43c0*/  VIADD R203, R197.reuse, 0x800 ;  /* 0x00000800c5cb7836 */ /* 0x040fe20000000000 */
        /* <DEDUP_REMOVED lines=10> */
[----:B------:R-:W-:Y:S02]  /*4470*/  MOV R4, R5 ;  /* 0x0000000500047202 */ /* 0x000fe40000000f00 */
[----:B------:R-:W-:-:S02]  /*4480*/  I2FP.F32.S32 R5, R2 ;  /* 0x0000000200057245 */ /* 0x000fc40000201400 */
[----:B------:R-:W-:Y:S01]  /*4490*/  I2FP.F32.S32 R2, R4 ;  /* 0x0000000400027245 */ /* 0x000fe20000201400 */
[----:B------:R-:W-:Y:S01]  /*44a0*/  IMAD.IADD R4, R10, 0x1, -R48 ;  /* 0x000000010a047824 */ /* 0x000fe200078e0a30 */
[----:B------:R-:W-:Y:S02]  /*44b0*/  I2FP.F32.S32 R3, R3 ;  /* 0x0000000300037245 */ /* 0x000fe40000201400 */
[----:B------:R-:W-:Y:S01]  /*44c0*/  I2FP.F32.S32 R6, R6 ;  /* 0x0000000600067245 */ /* 0x000fe20000201400 */
[-C--:B------:R-:W-:Y:S01]  /*44d0*/  FFMA.FTZ R39, R2, -R132.reuse, R216 ;  /* 0x8000008402277223 */ /* 0x080fe200000100d8 */
[----:B------:R-:W-:Y:S01]  /*44e0*/  I2FP.F32.S32 R7, R7 ;  /* 0x0000000700077245 */ /* 0x000fe20000201400 */
[----:B------:R-:W-:Y:S01]  /*44f0*/  IMAD.IADD R2, R12, 0x1, -R47 ;  /* 0x000000010c027824 */ /* 0x000fe200078e0a2f */
[----:B------:R-:W-:Y:S01]  /*4500*/  ISETP.GE.AND P4, PT, R40, R53, PT ;  /* 0x000000352800720c */ /* 0x000fe20003f86270 */
[-C--:B------:R-:W-:Y:S01]  /*4510*/  FFMA.FTZ R40, R3, -R132.reuse, R162 ;  /* 0x8000008403287223 */ /* 0x080fe200000100a2 */
[--C-:B------:R-:W-:Y:S01]  /*4520*/  IMAD.IADD R3, R11, 0x1, -R48.reuse ;  /* 0x000000010b037824 */ /* 0x100fe200078e0a30 */
[----:B------:R-:W-:Y:S01]  /*4530*/  FSEL R123, R22, -INF , !P2 ;  /* 0xff800000167b7808 */ /* 0x000fe20005000000 */
[-C--:B------:R-:W-:Y:S01]  /*4540*/  FFMA.FTZ R21, R6, -R132.reuse, R157 ;  /* 0x8000008406157223 */ /* 0x080fe2000001009d */
[----:B------:R-:W-:Y:S01]  /*4550*/  FSEL R164, R19, -INF , !P2 ;  /* 0xff80000013a47808 */ /* 0x000fe20005000000 */
        /* <DEDUP_REMOVED lines=18> */
[----:B------:R-:W-:-:S02]  /*4680*/  I2FP.F32.S32 R6, R5 ;  /* 0x0000000500067245 */ /* 0x000fc40000201400 */
[----:B------:R-:W-:Y:S02]  /*4690*/  I2FP.F32.S32 R5, R3 ;  /* 0x0000000300057245 */ /* 0x000fe40000201400 */
[----:B------:R-:W-:Y:S01]  /*46a0*/  I2FP.F32.S32 R3, R4 ;  /* 0x0000000400037245 */ /* 0x000fe20000201400 */
[----:B------:R-:W-:Y:S01]  /*46b0*/  FFMA.FTZ R29, R6, -R132, R163 ;  /* 0x80000084061d7223 */ /* 0x000fe200000100a3 */
[----:B------:R-:W-:Y:S01]  /*46c0*/  I2FP.F32.S32 R2, R2 ;  /* 0x0000000200027245 */ /* 0x000fe20000201400 */
[-C--:B------:R-:W-:Y:S01]  /*46d0*/  FFMA.FTZ R16, R5, -R132.reuse, R217 ;  /* 0x8000008405107223 */ /* 0x080fe200000100d9 */
[----:B------:R-:W-:Y:S01]  /*46e0*/  FSEL R155, R30, -INF , !P1 ;  /* 0xff8000001e9b7808 */ /* 0x000fe20004800000 */
[-C--:B------:R-:W-:Y:S01]  /*46f0*/  FFMA.FTZ R42, R3, -R132.reuse, R138 ;  /* 0x80000084032a7223 */ /* 0x080fe2000001008a */
[----:B------:R-:W-:Y:S02]  /*4700*/  IMAD.IADD R3, R10, 0x1, -R49 ;  /* 0x000000010a037824 */ /* 0x000fe400078e0a31 */
[-C--:B------:R-:W-:Y:S01]  /*4710*/  FFMA.FTZ R9, R2, -R132.reuse, R219 ;  /* 0x8000008402097223 */ /* 0x080fe200000100db */
[----:B------:R-:W-:Y:S01]  /*4720*/  FFMA.FTZ R30, R7, -R132, R218 ;  /* 0x80000084071e7223 */ /* 0x000fe200000100da */
[----:B------:R-:W-:Y:S01]  /*4730*/  IMAD.IADD R2, R12, 0x1, -R49 ;  /* 0x000000010c027824 */ /* 0x000fe200078e0a31 */
[----:B------:R-:W-:Y:S01]  /*4740*/  FSEL R145, R32, -INF , !P6 ;  /* 0xff80000020917808 */ /* 0x000fe20007000000 */
[--C-:B------:R-:W-:Y:S01]  /*4750*/  IMAD.IADD R5, R10, 0x1, -R50.reuse ;  /* 0x000000010a057824 */ /* 0x100fe200078e0a32 */
[----:B------:R-:W-:Y:S01]  /*4760*/  IABS R6, R3 ;  /* 0x0000000300067213 */ /* 0x000fe20000000000 */
[--C-:B------:R-:W-:Y:S01]  /*4770*/  IMAD.IADD R7, R12, 0x1, -R50.reuse ;  /* 0x000000010c077824 */ /* 0x100fe200078e0a32 */
[----:B------:R-:W-:Y:S01]  /*4780*/  IABS R2, R2 ;  /* 0x0000000200027213 */ /* 0x000fe20000000000 */
[----:B------:R-:W-:Y:S01]  /*4790*/  IMAD.IADD R4, R11, 0x1, -R50 ;  /* 0x000000010b047824 */ /* 0x000fe200078e0a32 */
        /* <DEDUP_REMOVED lines=12> */
[----:B------:R-:W-:Y:S01]  /*4860*/  IMAD.IADD R3, R11, 0x1, -R51 ;  /* 0x000000010b037824 */ /* 0x000fe200078e0a33 */
[----:B------:R-:W-:-:S02]  /*4870*/  FSEL R165, R31, -INF , !P6 ;  /* 0xff8000001fa57808 */ /* 0x000fc40007000000 */
[----:B------:R-:W-:Y:S01]  /*4880*/  I2FP.F32.S32 R6, R6 ;  /* 0x0000000600067245 */ /* 0x000fe20000201400 */
[-C--:B------:R-:W-:Y:S01]  /*4890*/  FFMA.FTZ R31, R2, -R132.reuse, R215 ;  /* 0x80000084021f7223 */ /* 0x080fe200000100d7 */
[----:B------:R-:W-:Y:S01]  /*48a0*/  FSEL R104, R33, -INF , !P6 ;  /* 0xff80000021687808 */ /* 0x000fe20007000000 */
[-C--:B------:R-:W-:Y:S01]  /*48b0*/  FFMA.FTZ R33, R4, -R132.reuse, R139 ;  /* 0x8000008404217223 */ /* 0x080fe2000001008b */
[--C-:B------:R-:W-:Y:S01]  /*48c0*/  IMAD.IADD R2, R10, 0x1, -R51.reuse ;  /* 0x000000010a027824 */ /* 0x100fe200078e0a33 */
[----:B------:R-:W-:Y:S01]  /*48d0*/  FSEL R111, R35, -INF , !P1 ;  /* 0xff800000236f7808 */ /* 0x000fe20004800000 */
[----:B------:R-:W-:Y:S01]  /*48e0*/  IMAD.IADD R4, R12, 0x1, -R51 ;  /* 0x000000010c047824 */ /* 0x000fe200078e0a33 */
[----:B------:R-:W-:Y:S01]  /*48f0*/  FSEL R101, R34, -INF , !P4 ;  /* 0xff80000022657808 */ /* 0x000fe20006000000 */
[-C--:B------:R-:W-:Y:S01]  /*4900*/  FFMA.FTZ R35, R7, -R132.reuse, R212 ;  /* 0x8000008407237223 */ /* 0x080fe200000100d4 */
        /* <DEDUP_REMOVED lines=12> */
[----:B------:R-:W-:Y:S01]  /*49d0*/  FSEL R152, R18, -INF , !P4 ;  /* 0xff80000012987808 */ /* 0x000fe20006000000 */
[----:B------:R-:W-:Y:S01]  /*49e0*/  IMAD.MOV.U32 R4, RZ, RZ, R5 ;  /* 0x000000ffff047224 */ /* 0x000fe200078e0005 */
[----:B------:R-:W-:-:S02]  /*49f0*/  I2FP.F32.S32 R5, R2 ;  /* 0x0000000200057245 */ /* 0x000fc40000201400 */
[----:B------:R-:W-:Y:S02]  /*4a00*/  ISETP.GE.AND P4, PT, R54, R53, PT ;  /* 0x000000353600720c */ /* 0x000fe40003f86270 */
[----:B------:R-:W-:Y:S01]  /*4a10*/  I2FP.F32.S32 R2, R4 ;  /* 0x0000000400027245 */ /* 0x000fe20000201400 */
[----:B------:R-:W-:Y:S01]  /*4a20*/  IMAD.IADD R4, R10, 0x1, -R65 ;  /* 0x000000010a047824 */ /* 0x000fe200078e0a41 */
[----:B------:R-:W-:Y:S02]  /*4a30*/  I2FP.F32.S32 R3, R3 ;  /* 0x0000000300037245 */ /* 0x000fe40000201400 */
[----:B------:R-:W-:Y:S02]  /*4a40*/  I2FP.F32.S32 R6, R6 ;  /* 0x0000000600067245 */ /* 0x000fe40000201400 */
[----:B------:R-:W-:Y:S01]  /*4a50*/  FSEL R130, R24, -INF , !P5 ;  /* 0xff80000018827808 */ /* 0x000fe20006800000 */
[-C--:B------:R-:W-:Y:S01]  /*4a60*/  FFMA.FTZ R24, R2, -R132.reuse, R229 ;  /* 0x8000008402187223 */ /* 0x080fe200000100e5 */
[----:B------:R-:W-:Y:S01]  /*4a70*/  I2FP.F32.S32 R7, R7 ;  /* 0x0000000700077245 */ /* 0x000fe20000201400 */
[----:B------:R-:W-:Y:S01]  /*4a80*/  IMAD.IADD R2, R12, 0x1, -R62 ;  /* 0x000000010c027824 */ /* 0x000fe200078e0a3e */
[----:B------:R-:W-:Y:S01]  /*4a90*/  FSEL R75, R25, -INF , !P4 ;  /* 0xff800000194b7808 */ /* 0x000fe20006000000 */
[-C--:B------:R-:W-:Y:S01]  /*4aa0*/  FFMA.FTZ R25, R3, -R132.reuse, R211 ;  /* 0x8000008403197223 */ /* 0x080fe200000100d3 */
[----:B------:R-:W-:Y:S01]  /*4ab0*/  FSEL R95, R27, -INF , !P5 ;  /* 0xff8000001b5f7808 */ /* 0x000fe20006800000 */
        /* <DEDUP_REMOVED lines=14> */
[----:B------:R-:W-:Y:S01]  /*4ba0*/  ISETP.GE.AND P5, PT, R45, R53, PT ;  /* 0x000000352d00720c */ /* 0x000fe20003fa6270 */
        /* <DEDUP_REMOVED lines=9> */
[----:B------:R-:W-:Y:S02]  /*4c40*/  I2FP.F32.S32 R2, R2 ;  /* 0x0000000200027245 */ /* 0x000fe40000201400 */
[----:B------:R-:W-:Y:S01]  /*4c50*/  I2FP.F32.S32 R3, R4 ;  /* 0x0000000400037245 */ /* 0x000fe20000201400 */
[-C--:B------:R-:W-:Y:S01]  /*4c60*/  FFMA.FTZ R20, R5, -R132.reuse, R224 ;  /* 0x8000008405147223 */ /* 0x080fe200000100e0 */
[----:B------:R-:W-:Y:S01]  /*4c70*/  FSEL R74, R22, -INF , !P5 ;  /* 0xff800000164a7808 */ /* 0x000fe20006800000 */
[-C--:B------:R-:W-:Y:S01]  /*4c80*/  FFMA.FTZ R19, R2, -R132.reuse, R226 ;  /* 0x8000008402137223 */ /* 0x080fe200000100e2 */
[-C--:B------:R-:W-:Y:S01]  /*4c90*/  FFMA.FTZ R22, R7, -R132.reuse, R231 ;  /* 0x8000008407167223 */ /* 0x080fe200000100e7 */
[----:B------:R-:W-:Y:S01]  /*4ca0*/  FFMA.FTZ R18, R3, -R132, R207 ;  /* 0x8000008403127223 */ /* 0x000fe200000100cf */
[----:B------:R-:W-:Y:S01]  /*4cb0*/  IADD3 R3, -R66, R10, RZ ;  /* 0x0000000a42037210 */ /* 0x000fe20007ffe1ff */
[----:B------:R-:W-:Y:S01]  /*4cc0*/  IMAD.IADD R2, R12, 0x1, -R66 ;  /* 0x000000010c027824 */ /* 0x000fe200078e0a42 */
[----:B------:R-:W-:Y:S01]  /*4cd0*/  FSEL R102, R21, -INF , !P5 ;  /* 0xff80000015667808 */ /* 0x000fe20006800000 */
[----:B------:R-:W-:-:S02]  /*4ce0*/  IMAD.IADD R5, R10, 0x1, -R77 ;  /* 0x000000010a057824 */ /* 0x000fc400078e0a4d */
[----:B------:R-:W-:Y:S01]  /*4cf0*/  FFMA.FTZ R21, R6, -R132, R206 ;  /* 0x8000008406157223 */ /* 0x000fe200000100ce */
[--C-:B------:R-:W-:Y:S01]  /*4d00*/  IMAD.IADD R7, R12, 0x1, -R77.reuse ;  /* 0x000000010c077824 */ /* 0x100fe200078e0a4d */
[----:B------:R-:W-:Y:S01]  /*4d10*/  IABS R6, R3 ;  /* 0x0000000300067213 */ /* 0x000fe20000000000 */
[----:B------:R-:W-:Y:S01]  /*4d20*/  IMAD.IADD R4, R11, 0x1, -R77 ;  /* 0x000000010b047824 */ /* 0x000fe200078e0a4d */
[----:B------:R-:W-:Y:S02]  /*4d30*/  IABS R2, R2 ;  /* 0x0000000200027213 */ /* 0x000fe40000000000 */
[----:B------:R-:W-:Y:S02]  /*4d40*/  IABS R3, R5 ;  /* 0x0000000500037213 */ /* 0x000fe40000000000 */
[----:B------:R-:W-:Y:S01]  /*4d50*/  IABS R5, R7 ;  /* 0x0000000700057213 */ /* 0x000fe20000000000 */
[----:B------:R-:W-:Y:S01]  /*4d60*/  IMAD.MOV.U32 R7, RZ, RZ, R6 ;  /* 0x000000ffff077224 */ /* 0x000fe200078e0006 */
[----:B------:R-:W-:Y:S01]  /*4d70*/  FSEL R71, R61, -INF , !P0 ;  /* 0xff8000003d477808 */ /* 0x000fe20004000000 */
[----:B------:R-:W-:Y:S01]  /*4d80*/  IMAD.MOV.U32 R6, RZ, RZ, R2 ;  /* 0x000000ffff067224 */ /* 0x000fe200078e0002 */
[----:B------:R-:W-:Y:S01]  /*4d90*/  ISETP.GE.AND P0, PT, R52, R53, PT ;  /* 0x000000353400720c */ /* 0x000fe20003f06270 */
[----:B------:R-:W-:Y:S01]  /*4da0*/  IMAD.MOV.U32 R2, RZ, RZ, R5 ;  /* 0x000000ffff027224 */ /* 0x000fe200078e0005 */
[----:B------:R-:W-:Y:S01]  /*4db0*/  IABS R4, R4 ;  /* 0x0000000400047213 */ /* 0x000fe20000000000 */
[----:B------:R-:W-:Y:S01]  /*4dc0*/  VIADD R5, R23, 0x69 ;  /* 0x0000006917057836 */ /* 0x000fe20000000000 */
[----:B------:R-:W-:-:S02]  /*4dd0*/  FSEL R76, R60, -INF , !P2 ;  /* 0xff8000003c4c7808 */ /* 0x000fc40005000000 */
[----:B------:R-:W-:Y:S02]  /*4de0*/  FSEL R67, R67, -INF , !P0 ;  /* 0xff80000043437808 */ /* 0x000fe40004000000 */
[----:B------:R-:W-:Y:S02]  /*4df0*/  FSEL R79, R17, -INF , !P0 ;  /* 0xff800000114f7808 */ /* 0x000fe40004000000 */
[----:B------:R-:W-:Y:S02]  /*4e00*/  FSEL R100, R13, -INF , !P0 ;  /* 0xff8000000d647808 */ /* 0x000fe40004000000 */
[----:B------:R-:W-:Y:S01]  /*4e10*/  FSEL R159, R8, -INF , !P0 ;  /* 0xff800000089f7808 */ /* 0x000fe20004000000 */
[----:B------:R-:W-:Y:S01]  /*4e20*/  VIADD R8, R23, 0x79 ;  /* 0x0000007917087836 */ /* 0x000fe20000000000 */
[----:B------:R-:W-:Y:S02]  /*4e30*/  I2FP.F32.S32 R3, R3 ;  /* 0x0000000300037245 */ /* 0x000fe40000201400 */
[----:B------:R-:W-:-:S02]  /*4e40*/  ISETP.GE.AND P2, PT, R48, R53, PT ;  /* 0x000000353000720c */ /* 0x000fc40003f46270 */
[----:B------:R-:W-:Y:S01]  /*4e50*/  ISETP.GE.AND P0, PT, R50, R53, PT ;  /* 0x000000353200720c */ /* 0x000fe20003f06270 */
[----:B------:R-:W-:Y:S01]  /*4e60*/  FFMA.FTZ R13, R3, -R132, R236 ;  /* 0x80000084030d7223 */ /* 0x000fe200000100ec */
[----:B------:R-:W-:Y:S01]  /*4e70*/  I2FP.F32.S32 R6, R6 ;  /* 0x0000000600067245 */ /* 0x000fe20000201400 */
[----:B------:R-:W-:Y:S01]  /*4e80*/  VIADD R3, R23, 0x71 ;  /* 0x0000007117037836 */ /* 0x000fe20000000000 */
[----:B------:R-:W-:Y:S02]  /*4e90*/  I2FP.F32.S32 R2, R2 ;  /* 0x0000000200027245 */ /* 0x000fe40000201400 */
[----:B------:R-:W-:Y:S01]  /*4ea0*/  I2FP.F32.S32 R7, R7 ;  /* 0x0000000700077245 */ /* 0x000fe20000201400 */
[----:B------:R-:W-:Y:S01]  /*4eb0*/  IMAD.IADD R41, R12, 0x1, -R3 ;  /* 0x000000010c297824 */ /* 0x000fe200078e0a03 */
[----:B------:R-:W-:Y:S02]  /*4ec0*/  I2FP.F32.S32 R4, R4 ;  /* 0x0000000400047245 */ /* 0x000fe40000201400 */
[----:B------:R-:W-:Y:S01]  /*4ed0*/  FSEL R72, R63, -INF , !P1 ;  /* 0xff8000003f487808 */ /* 0x000fe20004800000 */
[-C--:B------:R-:W-:Y:S01]  /*4ee0*/  FFMA.FTZ R17, R7, -R132.reuse, R225 ;  /* 0x8000008407117223 */ /* 0x080fe200000100e1 */
[----:B------:R-:W-:Y:S01]  /*4ef0*/  FSEL R99, R16, -INF , !P2 ;  /* 0xff80000010637808 */ /* 0x000fe20005000000 */
[-C--:B------:R-:W-:Y:S01]  /*4f00*/  FFMA.FTZ R16, R6, -R132.reuse, R227 ;  /* 0x8000008406107223 */ /* 0x080fe200000100e3 */
[----:B------:R-:W-:Y:S01]  /*4f10*/  FSEL R154, R9, -INF , !P2 ;  /* 0xff800000099a7808 */ /* 0x000fe20005000000 */
[-C--:B------:R-:W-:Y:S01]  /*4f20*/  FFMA.FTZ R9, R2, -R132.reuse, R238 ;  /* 0x8000008402097223 */ /* 0x080fe200000100ee */
[----:B------:R-:W-:Y:S01]  /*4f30*/  FSEL R52, R137, -INF , !P0 ;  /* 0xff80000089347808 */ /* 0x000fe20004000000 */
[----:B------:R-:W-:Y:S01]  /*4f40*/  VIADD R6, R23, 0x68 ;  /* 0x0000006817067836 */ /* 0x000fe20000000000 */
[----:B------:R-:W-:Y:S01]  /*4f50*/  FSEL R61, R33, -INF , !P0 ;  /* 0xff800000213d7808 */ /* 0x000fe20004000000 */
[C---:B------:R-:W-:Y:S01]  /*4f60*/  VIADD R7, R23.reuse, 0x61 ;  /* 0x0000006117077836 */ /* 0x040fe20000000000 */
[----:B------:R-:W-:Y:S01]  /*4f70*/  FSEL R106, R32, -INF , !P0 ;  /* 0xff800000206a7808 */ /* 0x000fe20004000000 */
[----:B------:R-:W-:Y:S01]  /*4f80*/  VIADD R2, R23, 0x78 ;  /* 0x0000007817027836 */ /* 0x000fe20000000000 */
[----:B------:R-:W-:Y:S01]  /*4f90*/  FSEL R150, R31, -INF , !P0 ;  /* 0xff8000001f967808 */ /* 0x000fe20004000000 */
[--C-:B------:R-:W-:Y:S01]  /*4fa0*/  IMAD.IADD R31, R11, 0x1, -R3.reuse ;  /* 0x000000010b1f7824 */ /* 0x100fe200078e0a03 */
[-C--:B------:R-:W-:Y:S01]  /*4fb0*/  ISETP.GE.AND P1, PT, R49, R53.reuse, PT ;  /* 0x000000353100720c */ /* 0x080fe20003f26270 */
[----:B------:R-:W-:Y:S01]  /*4fc0*/  IMAD.IADD R33, R11, 0x1, -R2 ;  /* 0x000000010b217824 */ /* 0x000fe200078e0a02 */
[----:B------:R-:W-:Y:S01]  /*4fd0*/  FSEL R153, R14, -INF , !P4 ;  /* 0xff8000000e997808 */ /* 0x000fe20006000000 */
[----:B------:R-:W-:Y:S01]  /*4fe0*/  FFMA.FTZ R14, R4, -R132, R234 ;  /* 0x80000084040e7223 */ /* 0x000fe200000100ea */
[----:B------:R-:W-:Y:S01]  /*4ff0*/  ISETP.GE.AND P0, PT, R77, R53, PT ;  /* 0x000000354d00720c */ /* 0x000fe20003f06270 */
[----:B------:R-:W-:Y:S01]  /*5000*/  VIADD R4, R23, 0x70 ;  /* 0x0000007017047836 */ /* 0x000fe20000000000 */
[----:B------:R-:W-:Y:S01]  /*5010*/  FSEL R54, R136, -INF , !P1 ;  /* 0xff80000088367808 */ /* 0x000fe20004800000 */
[----:B------:R-:W-:Y:S01]  /*5020*/  IMAD.IADD R23, R12, 0x1, -R6 ;  /* 0x000000010c177824 */ /* 0x000fe200078e0a06 */
[----:B------:R-:W-:Y:S01]  /*5030*/  FSEL R60, R42, -INF , !P1 ;  /* 0xff8000002a3c7808 */ /* 0x000fe20004800000 */
[--C-:B------:R-:W-:Y:S01]  /*5040*/  IMAD.IADD R42, R10, 0x1, -R8.reuse ;  /* 0x000000010a2a7824 */ /* 0x100fe200078e0a08 */
[----:B------:R-:W-:Y:S01]  /*5050*/  FSEL R105, R35, -INF , !P1 ;  /* 0xff80000023697808 */ /* 0x000fe20004800000 */
[----:B------:R-:W-:Y:S01]  /*5060*/  IMAD.IADD R35, R12, 0x1, -R8 ;  /* 0x000000010c237824 */ /* 0x000fe200078e0a08 */
[----:B------:R-:W-:Y:S01]  /*5070*/  FSEL R148, R34, -INF , !P1 ;  /* 0xff80000022947808 */ /* 0x000fe20004800000 */
[----:B------:R-:W-:Y:S01]  /*5080*/  IMAD.IADD R34, R10, 0x1, -R3 ;  /* 0x000000010a227824 */ /* 0x000fe200078e0a03 */
[----:B------:R-:W-:Y:S01]  /*5090*/  FSEL R142, R13, -INF , !P0 ;  /* 0xff8000000d8e7808 */ /* 0x000fe20004000000 */
[----:B------:R-:W-:Y:S01]  /*50a0*/  IMAD.IADD R13, R15, 0x1, -R6 ;  /* 0x000000010f0d7824 */ /* 0x000fe200078e0a06 */
[----:B------:R-:W-:-:S02]  /*50b0*/  FSEL R84, R59, -INF , !P3 ;  /* 0xff8000003b547808 */ /* 0x000fc40005800000 */
[-C--:B------:R-:W-:Y:S02]  /*50c0*/  ISETP.GE.AND P1, PT, R66, R53.reuse, PT ;  /* 0x000000354200720c */ /* 0x080fe40003f26270 */
[----:B------:R-:W-:Y:S01]  /*50d0*/  FSEL R162, R9, -INF , !P0 ;  /* 0xff80000009a27808 */ /* 0x000fe20004000000 */
[----:B------:R-:W-:Y:S01]  /*50e0*/  IMAD.IADD R9, R15, 0x1, -R7 ;  /* 0x000000010f097824 */ /* 0x000fe200078e0a07 */
[----:B------:R-:W-:Y:S02]  /*50f0*/  FSEL R89, R57, -INF , !P6 ;  /* 0xff80000039597808 */ /* 0x000fe40007000000 */
[----:B------:R-:W-:Y:S02]  /*5100*/  ISETP.GE.AND P3, PT, R47, R53, PT ;  /* 0x000000352f00720c */ /* 0x000fe40003f66270 */
[----:B------:R-:W-:Y:S01]  /*5110*/  FSEL R66, R14, -INF , !P0 ;  /* 0xff8000000e427808 */ /* 0x000fe20004000000 */
[----:B------:R-:W-:Y:S01]  /*5120*/  IMAD.IADD R14, R15, 0x1, -R5 ;  /* 0x000000010f0e7824 */ /* 0x000fe200078e0a05 */
[----:B------:R-:W-:-:S02]  /*5130*/  FSEL R57, R70, -INF , !P5 ;  /* 0xff80000046397808 */ /* 0x000fc40006800000 */
[----:B------:R-:W-:Y:S02]  /*5140*/  FSEL R55, R126, -INF , !P2 ;  /* 0xff8000007e377808 */ /* 0x000fe40005000000 */
[----:B------:R-:W-:Y:S01]  /*5150*/  FSEL R70, R29, -INF , !P2 ;  /* 0xff8000001d467808 */ /* 0x000fe20005000000 */
[----:B------:R-:W-:Y:S01]  /*5160*/  IMAD.IADD R29, R10, 0x1, -R4 ;  /* 0x000000010a1d7824 */ /* 0x000fe200078e0a04 */
[----:B------:R-:W-:Y:S02]  /*5170*/  FSEL R59, R69, -INF , !P4 ;  /* 0xff800000453b7808 */ /* 0x000fe40006000000 */
[----:B------:R-:W-:Y:S02]  /*5180*/  ISETP.GE.AND P2, PT, R65, R53, PT ;  /* 0x000000354100720c */ /* 0x000fe40003f46270 */
[----:B------:R-:W-:Y:S02]  /*5190*/  FSEL R56, R124, -INF , !P3 ;  /* 0xff8000007c387808 */ /* 0x000fe40005800000 */
[----:B------:R-:W-:Y:S01]  /*51a0*/  FSEL R69, R40, -INF , !P3 ;  /* 0xff80000028457808 */ /* 0x000fe20005800000 */
[----:B------:R-:W-:Y:S01]  /*51b0*/  IMAD.IADD R40, R12, 0x1, -R2 ;  /* 0x000000010c287824 */ /* 0x000fe200078e0a02 */
[----:B------:R-:W-:-:S02]  /*51c0*/  FSEL R97, R39, -INF , !P3 ;  /* 0xff80000027617808 */ /* 0x000fc40005800000 */
[----:B------:R-:W-:Y:S01]  /*51d0*/  FSEL R151, R30, -INF , !P3 ;  /* 0xff8000001e977808 */ /* 0x000fe20005800000 */
[----:B------:R-:W-:Y:S01]  /*51e0*/  IMAD.IADD R30, R12, 0x1, -R4 ;  /* 0x000000010c1e7824 */ /* 0x000fe200078e0a04 */
[----:B------:R-:W-:Y:S02]  /*51f0*/  IABS R13, R13 ;  /* 0x0000000d000d7213 */ /* 0x000fe40000000000 */
[-C--:B------:R-:W-:Y:S02]  /*5200*/  ISETP.GE.AND P4, PT, R51, R53.reuse, PT ;  /* 0x000000353300720c */ /* 0x080fe40003f86270 */
[----:B------:R-:W-:Y:S02]  /*5210*/  ISETP.GE.AND P3, PT, R62, R53, PT ;  /* 0x000000353e00720c */ /* 0x000fe40003f66270 */
[----:B------:R-:W-:Y:S02]  /*5220*/  IABS R9, R9 ;  /* 0x0000000900097213 */ /* 0x000fe40000000000 */
[----:B------:R-:W-:-:S02]  /*5230*/  IABS R14, R14 ;  /* 0x0000000e000e7213 */ /* 0x000fc40000000000 */
[----:B------:R-:W-:Y:S01]  /*5240*/  FSEL R160, R19, -INF , !P2 ;  /* 0xff80000013a07808 */ /* 0x000fe20005000000 */
[C---:B------:R-:W-:Y:S01]  /*5250*/  IMAD.IADD R19, R15.reuse, 0x1, -R2 ;  /* 0x000000010f137824 */ /* 0x040fe200078e0a02 */
[----:B------:R-:W-:Y:S02]  /*5260*/  FSEL R48, R134, -INF , !P1 ;  /* 0xff80000086307808 */ /* 0x000fe40004800000 */
[----:B------:R-:W-:Y:S01]  /*5270*/  FSEL R65, R18, -INF , !P1 ;  /* 0xff80000012417808 */ /* 0x000fe20004800000 */
[----:B------:R-:W-:Y:S01]  /*5280*/  IMAD.IADD R18, R15, 0x1, -R8 ;  /* 0x000000010f127824 */ /* 0x000fe200078e0a08 */
[----:B------:R-:W-:Y:S01]  /*5290*/  FSEL R126, R17, -INF , !P1 ;  /* 0xff800000117e7808 */ /* 0x000fe20004800000 */
[C---:B------:R-:W-:Y:S01]  /*52a0*/  IMAD.IADD R17, R15.reuse, 0x1, -R3 ;  /* 0x000000010f117824 */ /* 0x040fe200078e0a03 */
[----:B------:R-:W-:Y:S01]  /*52b0*/  FSEL R161, R16, -INF , !P1 ;  /* 0xff80000010a17808 */ /* 0x000fe20004800000 */
[----:B------:R-:W-:Y:S01]  /*52c0*/  IMAD.IADD R16, R15, 0x1, -R4 ;  /* 0x000000010f107824 */ /* 0x000fe200078e0a04 */
[----:B------:R-:W-:Y:S01]  /*52d0*/  FSEL R49, R133, -INF , !P2 ;  /* 0xff80000085317808 */ /* 0x000fe20005000000 */
[--C-:B------:R-:W-:Y:S01]  /*52e0*/  IMAD.IADD R15, R11, 0x1, -R7.reuse ;  /* 0x000000010b0f7824 */ /* 0x100fe200078e0a07 */
[----:B------:R-:W-:Y:S01]  /*52f0*/  FSEL R62, R21, -INF , !P2 ;  /* 0xff800000153e7808 */ /* 0x000fe20005000000 */
[--C-:B------:R-:W-:Y:S01]  /*5300*/  IMAD.IADD R21, R10, 0x1, -R7.reuse ;  /* 0x000000010a157824 */ /* 0x100fe200078e0a07 */
[----:B------:R-:W-:Y:S01]  /*5310*/  FSEL R122, R20, -INF , !P2 ;  /* 0xff800000147a7808 */ /* 0x000fe20005000000 */
[----:B------:R-:W-:Y:S01]  /*5320*/  IMAD.IADD R20, R12, 0x1, -R7 ;  /* 0x000000010c147824 */ /* 0x000fe200078e0a07 */
[----:B------:R-:W-:-:S02]  /*5330*/  ISETP.GE.AND P1, PT, R2, R53, PT ;  /* 0x000000350200720c */ /* 0x000fc40003f26270 */
[----:B------:R-:W-:Y:S01]  /*5340*/  IADD3 R43, -R2, R10, RZ ;  /* 0x0000000a022b7210 */ /* 0x000fe20007ffe1ff */
[----:B------:R-:W-:Y:S01]  /*5350*/  IMAD.MOV.U32 R2, RZ, RZ, R13 ;  /* 0x000000ffff027224 */ /* 0x000fe200078e000d */
[----:B------:R-:W-:Y:S02]  /*5360*/  FSEL R51, R127, -INF , !P4 ;  /* 0xff8000007f337808 */ /* 0x000fe40006000000 */
        /* <DEDUP_REMOVED lines=8> */
[-C--:B------:R-:W-:Y:S01]  /*53f0*/  ISETP.GE.AND P2, PT, R3, R53.reuse, PT ;  /* 0x000000350300720c */ /* 0x080fe20003f46270 */
[----:B------:R-:W-:Y:S01]  /*5400*/  IMAD.MOV.U32 R3, RZ, RZ, R9 ;  /* 0x000000ffff037224 */ /* 0x000fe200078e0009 */
[----:B------:R-:W-:Y:S01]  /*5410*/  BAR.SYNC.DEFER_BLOCKING 0x0 ;  /* 0x0000000000007b1d */ /* 0x000fe20000010000 */
[----:B------:R-:W-:Y:S01]  /*5420*/  ISETP.GE.AND P4, PT, R5, R53, PT ;  /* 0x000000350500720c */ /* 0x000fe20003f86270 */
[----:B------:R-:W-:Y:S01]  /*5430*/  IMAD.MOV.U32 R5, RZ, RZ, R14 ;  /* 0x000000ffff057224 */ /* 0x000fe200078e000e */
[----:B------:R-:W-:-:S02]  /*5440*/  FSEL R50, R129, -INF , !P3 ;  /* 0xff80000081327808 */ /* 0x000fc40005800000 */
[----:B------:R-:W-:Y:S01]  /*5450*/  FSEL R121, R24, -INF , !P3 ;  /* 0xff80000018797808 */ /* 0x000fe20005800000 */
[--C-:B------:R-:W-:Y:S01]  /*5460*/  IMAD.IADD R24, R10, 0x1, -R6.reuse ;  /* 0x000000010a187824 */ /* 0x100fe200078e0a06 */
[----:B------:R-:W-:Y:S01]  /*5470*/  FSEL R158, R22, -INF , !P3 ;  /* 0xff800000169e7808 */ /* 0x000fe20005800000 */
[C---:B------:R-:W-:Y:S01]  /*5480*/  IMAD.IADD R22, R11.reuse, 0x1, -R6 ;  /* 0x000000010b167824 */ /* 0x040fe200078e0a06 */
[-C--:B------:R-:W-:Y:S01]  /*5490*/  ISETP.GE.AND P3, PT, R4, R53.reuse, PT ;  /* 0x000000350400720c */ /* 0x080fe20003f66270 */
[----:B------:R-:W-:Y:S01]  /*54a0*/  IMAD.IADD R11, R11, 0x1, -R8 ;  /* 0x000000010b0b7824 */ /* 0x000fe200078e0a08 */
[----:B------:R-:W-:Y:S02]  /*54b0*/  ISETP.GE.AND P5, PT, R6, R53, PT ;  /* 0x000000350600720c */ /* 0x000fe40003fa6270 */
[----:B------:R-:W-:Y:S01]  /*54c0*/  I2FP.F32.S32 R4, R2 ;  /* 0x0000000200047245 */ /* 0x000fe20000201400 */
[----:B------:R-:W-:Y:S01]  /*54d0*/  IMAD.IADD R2, R189, 0x1, R181 ;  /* 0x00000001bd027824 */ /* 0x000fe200078e02b5 */
[----:B------:R-:W-:-:S02]  /*54e0*/  I2FP.F32.S32 R6, R3 ;  /* 0x0000000300067245 */ /* 0x000fc40000201400 */
[----:B------:R-:W-:Y:S01]  /*54f0*/  I2FP.F32.S32 R3, R5 ;  /* 0x0000000500037245 */ /* 0x000fe20000201400 */
[-C--:B------:R-:W-:Y:S01]  /*5500*/  FFMA.FTZ R46, R4, -R132.reuse, R248 ;  /* 0x80000084042e7223 */ /* 0x080fe200000100f8 */
[----:B------:R-:W-:Y:S01]  /*5510*/  ISETP.GE.AND P6, PT, R44, R53, PT ;  /* 0x000000352c00720c */ /* 0x000fe20003fc6270 */
[----:B------:R-:W-:Y:S01]  /*5520*/  FFMA.FTZ R44, R6, -R132, R233 ;  /* 0x80000084062c7223 */ /* 0x000fe200000100e9 */
[----:B------:R-:W-:Y:S01]  /*5530*/  IABS R4, R16 ;  /* 0x0000001000047213 */ /* 0x000fe20000000000 */
[----:B------:R-:W-:Y:S01]  /*5540*/  FFMA.FTZ R45, R3, -R132, R249 ;  /* 0x80000084032d7223 */ /* 0x000fe200000100f9 */
[----:B------:R-:W-:Y:S02]  /*5550*/  IABS R6, R18 ;  /* 0x0000001200067213 */ /* 0x000fe40000000000 */
[----:B------:R-:W-:Y:S02]  /*5560*/  IABS R3, R17 ;  /* 0x0000001100037213 */ /* 0x000fe40000000000 */
[----:B------:R-:W-:-:S02]  /*5570*/  FSEL R47, R135, -INF , !P0 ;  /* 0xff800000872f7808 */ /* 0x000fc40004000000 */
[----:B------:R-:W-:Y:S02]  /*5580*/  FSEL R58, R73, -INF , !P6 ;  /* 0xff800000493a7808 */ /* 0x000fe40007000000 */
[-C--:B------:R-:W-:Y:S01]  /*5590*/  ISETP.GE.AND P0, PT, R8, R53.reuse, PT ;  /* 0x000000350800720c */ /* 0x080fe20003f06270 */
[----:B------:R-:W-:Y:S01]  /*55a0*/  IMAD.MOV.U32 R8, RZ, RZ, R4 ;  /* 0x000000ffff087224 */ /* 0x000fe200078e0004 */
[----:B------:R-:W-:Y:S01]  /*55b0*/  FSEL R73, R38, -INF , !P6 ;  /* 0xff80000026497808 */ /* 0x000fe20007000000 */
[----:B------:R-:W-:Y:S01]  /*55c0*/  IMAD.MOV.U32 R4, RZ, RZ, R6 ;  /* 0x000000ffff047224 */ /* 0x000fe200078e0006 */
[----:B------:R-:W-:Y:S02]  /*55d0*/  FSEL R92, R37, -INF , !P6 ;  /* 0xff800000255c7808 */ /* 0x000fe40007000000 */
[----:B------:R-:W-:Y:S02]  /*55e0*/  FSEL R143, R36, -INF , !P6 ;  /* 0xff800000248f7808 */ /* 0x000fe40007000000 */
[----:B------:R-:W-:Y:S01]  /*55f0*/  ISETP.GE.AND P6, PT, R7, R53, PT ;  /* 0x000000350700720c */ /* 0x000fe20003fc6270 */
[----:B------:R-:W-:Y:S01]  /*5600*/  IMAD.MOV.U32 R7, RZ, RZ, R3 ;  /* 0x000000ffff077224 */ /* 0x000fe200078e0003 */
[----:B------:R-:W-:-:S02]  /*5610*/  IABS R5, R19 ;  /* 0x0000001300057213 */ /* 0x000fc40000000000 */
[----:B------:R-:W-:Y:S02]  /*5620*/  IABS R3, R15 ;  /* 0x0000000f00037213 */ /* 0x000fe40000000000 */
[----:B------:R-:W-:Y:S02]  /*5630*/  I2FP.F32.S32 R4, R4 ;  /* 0x0000000400047245 */ /* 0x000fe40000201400 */
[----:B------:R-:W-:Y:S02]  /*5640*/  I2FP.F32.S32 R5, R5 ;  /* 0x0000000500057245 */ /* 0x000fe40000201400 */
[----:B------:R-:W-:Y:S01]  /*5650*/  I2FP.F32.S32 R3, R3 ;  /* 0x0000000300037245 */ /* 0x000fe20000201400 */
[----:B------:R-:W-:Y:S01]  /*5660*/  FFMA.FTZ R36, R4, -R132, R183 ;  /* 0x8000008404247223 */ /* 0x000fe200000100b7 */
[----:B------:R-:W-:Y:S01]  /*5670*/  I2FP.F32.S32 R6, R8 ;  /* 0x0000000800067245 */ /* 0x000fe20000201400 */
[-C--:B------:R-:W-:Y:S01]  /*5680*/  FFMA.FTZ R37, R5, -R132.reuse, R193 ;  /* 0x8000008405257223 */ /* 0x080fe200000100c1 */
[----:B------:R-:W-:Y:S01]  /*5690*/  I2FP.F32.S32 R7, R7 ;  /* 0x0000000700077245 */ /* 0x000fe20000201400 */
[-C--:B------:R-:W-:Y:S01]  /*56a0*/  FFMA.FTZ R32, R3, -R132.reuse, R235 ;  /* 0x8000008403207223 */ /* 0x080fe200000100eb */
[----:B------:R-:W-:Y:S01]  /*56b0*/  IABS R4, R21 ;  /* 0x0000001500047213 */ /* 0x000fe20000000000 */
[----:B------:R-:W-:Y:S01]  /*56c0*/  FFMA.FTZ R39, R6, -R132, R177 ;  /* 0x8000008406277223 */ /* 0x000fe200000100b1 */
[----:B------:R-:W-:Y:S01]  /*56d0*/  IABS R3, R20 ;  /* 0x0000001400037213 */ /* 0x000fe20000000000 */
[----:B------:R-:W-:Y:S01]  /*56e0*/  FFMA.FTZ R38, R7, -R132, R180 ;  /* 0x8000008407267223 */ /* 0x000fe200000100b4 */
        /* <DEDUP_REMOVED lines=11> */
[-C--:B------:R-:W-:Y:S01]  /*57a0*/  FFMA.FTZ R21, R9, -R132.reuse, R237 ;  /* 0x8000008409157223 */ /* 0x080fe200000100ed */
[----:B------:R-:W-:Y:S01]  /*57b0*/  I2FP.F32.S32 R4, R3 ;  /* 0x0000000300047245 */ /* 0x000fe20000201400 */
[-C--:B------:R-:W-:Y:S01]  /*57c0*/  FFMA.FTZ R20, R7, -R132.reuse, R239 ;  /* 0x8000008407147223 */ /* 0x080fe200000100ef */
[----:B------:R-:W-:Y:S01]  /*57d0*/  I2FP.F32.S32 R3, R5 ;  /* 0x0000000500037245 */ /* 0x000fe20000201400 */
[-C--:B------:R-:W-:Y:S01]  /*57e0*/  FFMA.FTZ R24, R6, -R132.reuse, R250 ;  /* 0x8000008406187223 */ /* 0x080fe200000100fa */
[----:B------:R-:W-:Y:S01]  /*57f0*/  IABS R5, R25 ;  /* 0x0000001900057213 */ /* 0x000fe20000000000 */
[-C--:B------:R-:W-:Y:S01]  /*5800*/  FFMA.FTZ R23, R4, -R132.reuse, R240 ;  /* 0x8000008404177223 */ /* 0x080fe200000100f0 */
        /* <DEDUP_REMOVED lines=12> */
[-C--:B------:R-:W-:Y:S01]  /*58d0*/  FFMA.FTZ R19, R9, -R132.reuse, R251 ;  /* 0x8000008409137223 */ /* 0x080fe200000100fb */
[----:B------:R-:W-:Y:S01]  /*58e0*/  I2FP.F32.S32 R7, R7 ;  /* 0x0000000700077245 */ /* 0x000fe20000201400 */
[----:B------:R-:W-:Y:S01]  /*58f0*/  FFMA.FTZ R17, R6, -R132, R243 ;  /* 0x8000008406117223 */ /* 0x000fe200000100f3 */
[----:B------:R-:W-:Y:S01]  /*5900*/  I2FP.F32.S32 R4, R4 ;  /* 0x0000000400047245 */ /* 0x000fe20000201400 */
[----:B------:R-:W-:Y:S01]  /*5910*/  FFMA.FTZ R15, R3, -R132, R244 ;  /* 0x80000084030f7223 */ /* 0x000fe200000100f4 */
        /* <DEDUP_REMOVED lines=16> */
[-C--:B------:R-:W-:Y:S01]  /*5a20*/  FFMA.FTZ R12, R6, -R132.reuse, R199 ;  /* 0x80000084060c7223 */ /* 0x080fe200000100c7 */
[----:B------:R-:W-:Y:S01]  /*5a30*/  IABS R5, R43 ;  /* 0x0000002b00057213 */ /* 0x000fe20000000000 */
[-C--:B------:R-:W-:Y:S01]  /*5a40*/  FFMA.FTZ R11, R4, -R132.reuse, R198 ;  /* 0x80000084040b7223 */ /* 0x080fe200000100c6 */
[----:B------:R-:W-:Y:S01]  /*5a50*/  I2FP.F32.S32 R7, R7 ;  /* 0x0000000700077245 */ /* 0x000fe20000201400 */
[----:B------:R-:W-:Y:S01]  /*5a60*/  FFMA.FTZ R10, R3, -R132, R245 ;  /* 0x80000084030a7223 */ /* 0x000fe200000100f5 */
[----:B------:R-:W-:Y:S01]  /*5a70*/  IABS R4, R42 ;  /* 0x0000002a00047213 */ /* 0x000fe20000000000 */
[----:B------:R-:W-:Y:S01]  /*5a80*/  IMAD.MOV.U32 R9, RZ, RZ, R5 ;  /* 0x000000ffff097224 */ /* 0x000fe200078e0005 */
[----:B------:R-:W-:Y:S01]  /*5a90*/  IABS R3, R41 ;  /* 0x0000002900037213 */ /* 0x000fe20000000000 */
[----:B------:R-:W-:Y:S01]  /*5aa0*/  FFMA.FTZ R13, R7, -R132, R185 ;  /* 0x80000084070d7223 */ /* 0x000fe200000100b9 */
[----:B------:R-:W-:Y:S01]  /*5ab0*/  IABS R6, R40 ;  /* 0x0000002800067213 */ /* 0x000fe20000000000 */
[----:B------:R-:W-:Y:S01]  /*5ac0*/  IMAD.MOV.U32 R7, RZ, RZ, R4 ;  /* 0x000000ffff077224 */ /* 0x000fe200078e0004 */
[----:B------:R-:W-:Y:S01]  /*5ad0*/  I2FP.F32.S32 R9, R9 ;  /* 0x0000000900097245 */ /* 0x000fe20000201400 */
[----:B------:R-:W-:Y:S01]  /*5ae0*/  IMAD.MOV.U32 R4, RZ, RZ, R3 ;  /* 0x000000ffff047224 */ /* 0x000fe200078e0003 */
[----:B------:R-:W-:Y:S01]  /*5af0*/  IABS R8, R35 ;  /* 0x0000002300087213 */ /* 0x000fe20000000000 */
[----:B------:R-:W-:Y:S01]  /*5b00*/  IMAD.MOV.U32 R3, RZ, RZ, R6 ;  /* 0x000000ffff037224 */ /* 0x000fe200078e0006 */
[----:B------:R-:W-:Y:S01]  /*5b10*/  FSEL R26, R44, -INF , !P6 ;  /* 0xff8000002c1a7808 */ /* 0x000fe20007000000 */
[----:B------:R-:W-:Y:S01]  /*5b20*/  FFMA.FTZ R9, R9, -R132, R80 ;  /* 0x8000008409097223 */ /* 0x000fe20000010050 */
[----:B------:R-:W-:Y:S01]  /*5b30*/  FSEL R32, R32, -INF , !P6 ;  /* 0xff80000020207808 */ /* 0x000fe20007000000 */
[----:B------:R-:W-:Y:S01]  /*5b40*/  IMAD.MOV.U32 R5, RZ, RZ, R8 ;  /* 0x000000ffff057224 */ /* 0x000fe200078e0008 */
[----:B------:R-:W-:Y:S01]  /*5b50*/  FSEL R80, R21, -INF , !P6 ;  /* 0xff80000015507808 */ /* 0x000fe20007000000 */
[C---:B------:R-:W-:Y:S01]  /*5b60*/  VIADD R199, R197.reuse, 0x1800 ;  /* 0x00001800c5c77836 */ /* 0x040fe20000000000 */
[----:B------:R-:W-:Y:S01]  /*5b70*/  FSEL R112, R20, -INF , !P6 ;  /* 0xff80000014707808 */ /* 0x000fe20007000000 */
[----:B------:R-:W-:Y:S01]  /*5b80*/  VIADD R198, R197, 0x1c00 ;  /* 0x00001c00c5c67836 */ /* 0x000fe20000000000 */
[----:B------:R-:W-:-:S02]  /*5b90*/  ISETP.GE.AND P6, PT, R53, 0x81, PT ;  /* 0x000000813500780c */ /* 0x000fc40003fc6270 */
[----:B------:R-:W-:Y:S02]  /*5ba0*/  I2FP.F32.S32 R6, R4 ;  /* 0x0000000400067245 */ /* 0x000fe40000201400 */
[----:B------:R-:W-:Y:S02]  /*5bb0*/  I2FP.F32.S32 R4, R3 ;  /* 0x0000000300047245 */ /* 0x000fe40000201400 */
[----:B------:R-:W-:Y:S01]  /*5bc0*/  I2FP.F32.S32 R7, R7 ;  /* 0x0000000700077245 */ /* 0x000fe20000201400 */
[-C--:B------:R-:W-:Y:S01]  /*5bd0*/  FFMA.FTZ R6, R6, -R132.reuse, R247 ;  /* 0x8000008406067223 */ /* 0x080fe200000100f7 */
[----:B------:R-:W-:Y:S01]  /*5be0*/  I2FP.F32.S32 R3, R5 ;  /* 0x0000000500037245 */ /* 0x000fe20000201400 */
[-C--:B------:R-:W-:Y:S01]  /*5bf0*/  FFMA.FTZ R4, R4, -R132.reuse, R82 ;  /* 0x8000008404047223 */ /* 0x080fe20000010052 */
[----:B------:R-:W-:Y:S01]  /*5c00*/  FSEL R27, R24, -INF , !P5 ;  /* 0xff800000181b7808 */ /* 0x000fe20006800000 */
[-C--:B------:R-:W-:Y:S01]  /*5c10*/  FFMA.FTZ R7, R7, -R132.reuse, R81 ;  /* 0x8000008407077223 */ /* 0x080fe20000010051 */
[----:B------:R-:W-:Y:S01]  /*5c20*/  FSEL R81, R23, -INF , !P5 ;  /* 0xff80000017517808 */ /* 0x000fe20006800000 */
[----:B------:R-:W-:Y:S01]  /*5c30*/  FFMA.FTZ R3, R3, -R132, R83 ;  /* 0x8000008403037223 */ /* 0x000fe20000010053 */
        /* <DEDUP_REMOVED lines=21> */
[----:B------:R-:W-:Y:S01]  /*5d90*/  FSEL R133, R3, -INF , !P0 ;  /* 0xff80000003857808 */ /* 0x000fe20004000000 */
[----:B------:R-:W-:Y:S06]  /*5da0*/  @!P6 BRA `(.L_x_133) ;  /* 0x0000000000dce947 */ /* 0x000fec0003800000 */
[----:B------:R-:W2:Y:S01]  /*5db0*/  LDL.64 R184, [R1+0x28] ;  /* 0x0000280001b87983 */ /* 0x000ea20000100a00 */
[----:B------:R-:W-:Y:S01]  /*5dc0*/  ULDC UR5, c[0x0][0x2d0] ;  /* 0x0000b40000057ab9 */ /* 0x000fe20000000800 */
[----:B------:R-:W-:Y:S01]  /*5dd0*/  LEA.HI.SX32 R4, R191, 0xfffffffe, 0x19 ;  /* 0xfffffffebf047811 */ /* 0x000fe200078fcaff */
[----:B------:R-:W-:Y:S03]  /*5de0*/  BSSY B0, `(.L_x_134) ;  /* 0x0000032000007945 */ /* 0x000fe60003800000 */
[----:B------:R-:W-:Y:S01]  /*5df0*/  SHF.R.S32.HI R3, RZ, 0x1f, R4 ;  /* 0x0000001fff037819 */ /* 0x000fe20000011404 */
[----:B------:R-:W-:Y:S02]  /*5e00*/  IMAD R6, R190, R4, RZ ;  /* 0x00000004be067224 */ /* 0x000fe400078e02ff */
[----:B------:R-:W-:-:S04]  /*5e10*/  IMAD.WIDE.U32 R4, R4, R182, R222 ;  /* 0x000000b604047225 */ /* 0x000fc800078e00de */
[----:B------:R-:W-:-:S04]  /*5e20*/  IMAD R6, R3, R182, R6 ;  /* 0x000000b603067224 */ /* 0x000fc800078e0206 */
[----:B------:R-:W-:Y:S01]  /*5e30*/  IMAD.IADD R7, R5, 0x1, R6 ;  /* 0x0000000105077824 */ /* 0x000fe200078e0206 */
[----:B--2---:R-:W-:-:S13]  /*5e40*/  ISETP.GE.AND P0, PT, R184, UR5, PT ;  /* 0x00000005b8007c0c */ /* 0x004fda000bf06270 */
[----:B------:R-:W1:Y:S01]  /*5e50*/  @!P0 LDC.64 R12, c[0x0][0x218] ;  /* 0x00008600ff0c8b82 */ /* 0x000e620000000a00 */
[-C--:B------:R-:W-:Y:S01]  /*5e60*/  @!P0 IADD3 R3, P1, R220, R4.reuse, RZ ;  /* 0x00000004dc038210 */ /* 0x080fe20007f3e0ff */
[----:B------:R2:W-:Y:S01]  /*5e70*/  @P0 STS [R221+0x2000], RZ ;  /* 0x002000ffdd000388 */ /* 0x0005e20000000800 */
[----:B------:R-:W-:-:S03]  /*5e80*/  @!P0 LEA R9, P2, R116, R4, 0x6 ;  /* 0x0000000474098211 */ /* 0x000fc600078430ff */
[----:B------:R-:W-:Y:S01]  /*5e90*/  @!P0 IMAD.X R11, R194, 0x1, R7, P1 ;  /* 0x00000001c20b8824 */ /* 0x000fe200008e0607 */
[----:B------:R2:W-:Y:S01]  /*5ea0*/  @P0 STS [R221+0x2004], RZ ;  /* 0x002004ffdd000388 */ /* 0x0005e20000000800 */
[----:B------:R-:W3:Y:S03]  /*5eb0*/  @!P0 LDC.64 R14, c[0x0][0x218] ;  /* 0x00008600ff0e8b82 */ /* 0x000ee60000000a00 */
[----:B------:R2:W-:Y:S05]  /*5ec0*/  @P0 STS.64 [R221+0x2008], RZ ;  /* 0x002008ffdd000388 */ /* 0x0005ea0000000a00 */
        /* <DEDUP_REMOVED lines=35> */
.L_x_135:
[----:B------:R-:W-:Y:S05]  /*6100*/  BSYNC B0 ;  /* 0x0000000000007941 */ /* 0x000fea0003800000 */
.L_x_134:
[----:B------:R-:W0:Y:S02]  /*6110*/  LDGDEPBAR ;  /* 0x00000000000079af */ /* 0x000e240000000000 */
.L_x_133:
        /* <DEDUP_REMOVED lines=63> */
[----:B------:R-:W-:Y:S01]  /*6510*/  LEA R193, R2, UR4, 0x1 ;  /* 0x0000000402c17c11 */ /* 0x000fe2000f8e08ff */
[----:B------:R-:W3:Y:S03]  /*6520*/  SHFL.BFLY PT, R3, R140, 0x2, 0x1f ;  /* 0x0c401f008c037f89 */ /* 0x000ee600000e0000 */
[----:B------:R-:W-:Y:S01]  /*6530*/  LEA R194, R0, R193, 0x1 ;  /* 0x000000c100c27211 */ /* 0x000fe200078e08ff */
[----:B-1----:R-:W1:Y:S04]  /*6540*/  SHFL.BFLY PT, R5, R139, 0x2, 0x1f ;  /* 0x0c401f008b057f89 */ /* 0x002e6800000e0000 */
[----:B------:R-:W-:Y:S01]  /*6550*/  LDSM.16.MT88.4 R28, [R193+0x4400] ;  /* 0x00440000c11c783b */ /* 0x000fe20000004200 */
[----:B---3--:R-:W-:-:S02]  /*6560*/  FMNMX.FTZ R140, R140, R3, !PT ;  /* 0x000000038c8c7209 */ /* 0x008fc40007810000 */
        /* <DEDUP_REMOVED lines=13> */
[--C-:B------:R-:W-:Y:S01]  /*6640*/  FFMA.FTZ R6, R75, UR5, -R5.reuse ;  /* 0x000000054b067c23 */ /* 0x100fe20008010805 */
[----:B------:R-:W-:-:S05]  /*6650*/  FFMA.FTZ R2, R136, UR5, -R5 ;  /* 0x0000000588027c23 */ /* 0x000fca0008010805 */
[----:B------:R3:W-:Y:S01]  /*6660*/  MUFU.EX2 R220, R6 ;  /* 0x0000000600dc7308 */ /* 0x0007e20000000800 */
[----:B-1----:R-:W-:-:S07]  /*6670*/  FFMA.FTZ R4, R94, UR5, -R3 ;  /* 0x000000055e047c23 */ /* 0x002fce0008010803 */
[----:B------:R1:W2:Y:S01]  /*6680*/  MUFU.EX2 R226, R4 ;  /* 0x0000000400e27308 */ /* 0x0002a20000000800 */
[----:B---3--:R-:W-:-:S07]  /*6690*/  FFMA.FTZ R6, R73, UR5, -R5 ;  /* 0x0000000549067c23 */ /* 0x008fce0008010805 */
[----:B------:R3:W-:Y:S01]  /*66a0*/  MUFU.EX2 R219, R6 ;  /* 0x0000000600db7308 */ /* 0x0007e20000000800 */
[----:B-1----:R-:W-:Y:S01]  /*66b0*/  FFMA.FTZ R4, R98, UR5, -R3 ;  /* 0x0000000562047c23 */ /* 0x002fe20008010803 */
[----:B--2---:R-:W-:-:S06]  /*66c0*/  F2FP.F16.F32.PACK_AB R12, R226, R227 ;  /* 0x000000e3e20c723e */ /* 0x004fcc00000000ff */
[----:B------:R1:W-:Y:S01]  /*66d0*/  MUFU.EX2 R228, R4 ;  /* 0x0000000400e47308 */ /* 0x0003e20000000800 */
[----:B---3--:R-:W-:-:S07]  /*66e0*/  FFMA.FTZ R6, R74, UR5, -R5 ;  /* 0x000000054a067c23 */ /* 0x008fce0008010805 */
[----:B------:R2:W-:Y:S01]  /*66f0*/  MUFU.EX2 R217, R6 ;  /* 0x0000000600d97308 */ /* 0x0005e20000000800 */
[----:B-1----:R-:W-:-:S07]  /*6700*/  FFMA.FTZ R4, R91, UR5, -R3 ;  /* 0x000000055b047c23 */ /* 0x002fce0008010803 */
[----:B------:R1:W3:Y:S01]  /*6710*/  MUFU.EX2 R229, R4 ;  /* 0x0000000400e57308 */ /* 0x0002e20000000800 */
[----:B--2---:R-:W-:-:S07]  /*6720*/  FFMA.FTZ R6, R69, UR5, -R5 ;  /* 0x0000000545067c23 */ /* 0x004fce0008010805 */
[----:B------:R2:W-:Y:S01]  /*6730*/  MUFU.EX2 R216, R6 ;  /* 0x0000000600d87308 */ /* 0x0005e20000000800 */
[----:B-1----:R-:W-:Y:S01]  /*6740*/  FFMA.FTZ R4, R89, UR5, -R3 ;  /* 0x0000000559047c23 */ /* 0x002fe20008010803 */
[----:B---3--:R-:W-:-:S06]  /*6750*/  F2FP.F16.F32.PACK_AB R14, R229, R228 ;  /* 0x000000e4e50e723e */ /* 0x008fcc00000000ff */
[----:B------:R1:W-:Y:S01]  /*6760*/  MUFU.EX2 R230, R4 ;  /* 0x0000000400e67308 */ /* 0x0003e20000000800 */
[----:B--2---:R-:W-:-:S07]  /*6770*/  FFMA.FTZ R6, R70, UR5, -R5 ;  /* 0x0000000546067c23 */ /* 0x004fce0008010805 */
[----:B------:R2:W-:Y:S01]  /*6780*/  MUFU.EX2 R214, R6 ;  /* 0x0000000600d67308 */ /* 0x0005e20000000800 */
[----:B-1----:R-:W-:-:S07]  /*6790*/  FFMA.FTZ R4, R88, UR5, -R3 ;  /* 0x0000000558047c23 */ /* 0x002fce0008010803 */
[----:B------:R1:W-:Y:S01]  /*67a0*/  MUFU.EX2 R231, R4 ;  /* 0x0000000400e77308 */ /* 0x0003e20000000800 */
[----:B--2---:R-:W-:-:S07]  /*67b0*/  FFMA.FTZ R6, R60, UR5, -R5 ;  /* 0x000000053c067c23 */ /* 0x004fce0008010805 */
[----:B------:R-:W-:Y:S01]  /*67c0*/  MUFU.EX2 R213, R6 ;  /* 0x0000000600d57308 */ /* 0x000fe20000000800 */
[----:B-1----:R-:W-:-:S07]  /*67d0*/  FFMA.FTZ R4, R84, UR5, -R3 ;  /* 0x0000000554047c23 */ /* 0x002fce0008010803 */
        /* <DEDUP_REMOVED lines=50> */
[----:B------:R2:W-:Y:S01]  /*6b00*/  MUFU.EX2 R88, R3 ;  /* 0x0000000300587308 */ /* 0x0005e20000000800 */
[----:B-1----:R-:W-:Y:S01]  /*6b10*/  FMNMX.FTZ R4, R174, R170, !PT ;  /* 0x000000aaae047209 */ /* 0x002fe20007810000 */
[----:B--2---:R-:W-:-:S06]  /*6b20*/  FFMA.FTZ R3, R141, UR5, -R5 ;  /* 0x000000058d037c23 */ /* 0x004fcc0008010805 */
[----:B------:R1:W-:Y:S02]  /*6b30*/  MUFU.EX2 R166, R3 ;  /* 0x0000000300a67308 */ /* 0x0003e40000000800 */
[----:B-1----:R-:W-:-:S06]  /*6b40*/  FFMA.FTZ R3, R125, UR5, -R5 ;  /* 0x000000057d037c23 */ /* 0x002fcc0008010805 */
        /* <DEDUP_REMOVED lines=31> */
[----:B-1----:R-:W-:-:S04]  /*6d40*/  FFMA.FTZ R4, R90, UR5, -R5 ;  /* 0x000000055a047c23 */ /* 0x002fc80008010805 */
        /* <DEDUP_REMOVED lines=9> */
[----:B-1----:R-:W-:Y:S02]  /*6de0*/  FMNMX.FTZ R4, R105, R3, !PT ;  /* 0x0000000369047209 */ /* 0x002fe40007810000 */
        /* <DEDUP_REMOVED lines=25> */
[----:B------:R-:W-:Y:S01]  /*6f80*/  FFMA.FTZ R3, R61, UR5, -R5 ;  /* 0x000000053d037c23 */ /* 0x000fe20008010805 */
[----:B------:R-:W-:-:S03]  /*6f90*/  FMNMX.FTZ R138, R115, R138, !PT ;  /* 0x0000008a738a7209 */ /* 0x000fc60007810000 */
[----:B------:R1:W-:Y:S02]  /*6fa0*/  MUFU.EX2 R210, R3 ;  /* 0x0000000300d27308 */ /* 0x0003e40000000800 */
[----:B------:R-:W2:Y:S01]  /*6fb0*/  SHFL.BFLY PT, R6, R138, 0x2, 0x1f ;  /* 0x0c401f008a067f89 */ /* 0x000ea200000e0000 */
[----:B-1----:R-:W-:Y:S01]  /*6fc0*/  FMNMX.FTZ R3, R143, R4, !PT ;  /* 0x000000048f037209 */ /* 0x002fe20007810000 */
[----:B------:R-:W-:-:S03]  /*6fd0*/  FFMA.FTZ R4, R64, UR5, -R5 ;  /* 0x0000000540047c23 */ /* 0x000fc60008010805 */
[----:B------:R-:W-:Y:S01]  /*6fe0*/  FMNMX.FTZ R3, R149, R3, !PT ;  /* 0x0000000395037209 */ /* 0x000fe20007810000 */
[----:B------:R1:W-:Y:S03]  /*6ff0*/  MUFU.EX2 R209, R4 ;  /* 0x0000000400d17308 */ /* 0x0003e60000000800 */
[----:B------:R-:W-:Y:S02]  /*7000*/  FMNMX.FTZ R3, R151, R3, !PT ;  /* 0x0000000397037209 */ /* 0x000fe40007810000 */
[----:B--2---:R-:W-:Y:S02]  /*7010*/  FMNMX.FTZ R138, R138, R6, !PT ;  /* 0x000000068a8a7209 */ /* 0x004fe40007810000 */
[----:B------:R-:W-:-:S03]  /*7020*/  FMNMX.FTZ R3, R154, R3, !PT ;  /* 0x000000039a037209 */ /* 0x000fc60007810000 */
[----:B------:R-:W2:Y:S01]  /*7030*/  SHFL.BFLY PT, R6, R138, 0x1, 0x1f ;  /* 0x0c201f008a067f89 */ /* 0x000ea200000e0000 */
[----:B------:R-:W-:-:S04]  /*7040*/  FMNMX.FTZ R3, R148, R3, !PT ;  /* 0x0000000394037209 */ /* 0x000fc80007810000 */
[----:B------:R-:W-:Y:S01]  /*7050*/  FMNMX.FTZ R3, R150, R3, !PT ;  /* 0x0000000396037209 */ /* 0x000fe20007810000 */
[----:B-1----:R-:W-:-:S04]  /*7060*/  FFMA.FTZ R4, R63, UR5, -R5 ;  /* 0x000000053f047c23 */ /* 0x002fc80008010805 */
[----:B------:R1:W-:Y:S01]  /*7070*/  MUFU.EX2 R208, R4 ;  /* 0x0000000400d07308 */ /* 0x0003e20000000800 */
[----:B--2---:R-:W-:Y:S01]  /*7080*/  FMNMX.FTZ R138, R138, R6, !PT ;  /* 0x000000068a8a7209 */ /* 0x004fe20007810000 */
[----:B-1----:R-:W-:-:S04]  /*7090*/  FFMA.FTZ R4, R62, UR5, -R5 ;  /* 0x000000053e047c23 */ /* 0x002fc80008010805 */
[C---:B------:R-:W-:Y:S01]  /*70a0*/  FMUL.FTZ R7, R138.reuse, UR5 ;  /* 0x000000058a077c20 */ /* 0x040fe20008410000 */
[----:B------:R-:W-:Y:S01]  /*70b0*/  FSETP.NEU.FTZ.AND P0, PT, R138, -INF , PT ;  /* 0xff8000008a00780b */ /* 0x000fe20003f1d000 */
[----:B------:R1:W-:Y:S02]  /*70c0*/  MUFU.EX2 R207, R4 ;  /* 0x0000000400cf7308 */ /* 0x0003e40000000800 */
[----:B-1----:R-:W-:Y:S01]  /*70d0*/  FMNMX.FTZ R4, R157, R3, !PT ;  /* 0x000000039d047209 */ /* 0x002fe20007810000 */
[----:B------:R-:W-:-:S03]  /*70e0*/  FFMA.FTZ R3, R65, UR5, -R5 ;  /* 0x0000000541037c23 */ /* 0x000fc60008010805 */
[----:B------:R-:W-:Y:S02]  /*70f0*/  FMNMX.FTZ R4, R158, R4, !PT ;  /* 0x000000049e047209 */ /* 0x000fe40007810000 */
[----:B------:R1:W-:Y:S02]  /*7100*/  MUFU.EX2 R206, R3 ;  /* 0x0000000300ce7308 */ /* 0x0003e40000000800 */
[----:B-1----:R-:W-:Y:S01]  /*7110*/  FMNMX.FTZ R3, R160, R4, !PT ;  /* 0x00000004a0037209 */ /* 0x002fe20007810000 */
[----:B------:R-:W-:-:S03]  /*7120*/  FFMA.FTZ R4, R66, UR5, -R5 ;  /* 0x0000000542047c23 */ /* 0x000fc60008010805 */
[----:B------:R-:W-:Y:S02]  /*7130*/  FMNMX.FTZ R3, R161, R3, !PT ;  /* 0x00000003a1037209 */ /* 0x000fe40007810000 */
[----:B------:R1:W-:Y:S02]  /*7140*/  MUFU.EX2 R205, R4 ;  /* 0x0000000400cd7308 */ /* 0x0003e40000000800 */
[----:B------:R-:W-:-:S04]  /*7150*/  FMNMX.FTZ R3, R162, R3, !PT ;  /* 0x00000003a2037209 */ /* 0x000fc80007810000 */
[----:B------:R-:W-:Y:S01]  /*7160*/  FMNMX.FTZ R3, R112, R3, !PT ;  /* 0x0000000370037209 */ /* 0x000fe20007810000 */
[--C-:B-1----:R-:W-:Y:S02]  /*7170*/  FFMA.FTZ R4, R32, UR5, -R5.reuse ;  /* 0x0000000520047c23 */ /* 0x102fe40008010805 */
[----:B------:R-:W-:Y:S02]  /*7180*/  LDSM.16.MT88.4 R32, [R194+0x4400] ;  /* 0x00440000c220783b */ /* 0x000fe40000004200 */
[----:B------:R1:W-:Y:S02]  /*7190*/  MUFU.EX2 R190, R4 ;  /* 0x0000000400be7308 */ /* 0x0003e40000000800 */
[----:B-1----:R-:W-:Y:S01]  /*71a0*/  FMNMX.FTZ R4, R113, R3, !PT ;  /* 0x0000000371047209 */ /* 0x002fe20007810000 */
[----:B------:R-:W-:-:S03]  /*71b0*/  FFMA.FTZ R3, R27, UR5, -R5 ;  /* 0x000000051b037c23 */ /* 0x000fc60008010805 */
[----:B------:R-:W-:Y:S02]  /*71c0*/  FMNMX.FTZ R4, R124, R4, !PT ;  /* 0x000000047c047209 */ /* 0x000fe40007810000 */
[----:B------:R1:W-:Y:S02]  /*71d0*/  MUFU.EX2 R189, R3 ;  /* 0x0000000300bd7308 */ /* 0x0003e40000000800 */
[----:B-1----:R-:W-:Y:S01]  /*71e0*/  FMNMX.FTZ R3, R127, R4, !PT ;  /* 0x000000047f037209 */ /* 0x002fe20007810000 */
[--C-:B------:R-:W-:Y:S02]  /*71f0*/  FFMA.FTZ R4, R24, UR5, -R5.reuse ;  /* 0x0000000518047c23 */ /* 0x100fe40008010805 */
[----:B------:R-:W1:Y:S01]  /*7200*/  LDSM.16.MT88.4 R24, [R194+0x4000] ;  /* 0x00400000c218783b */ /* 0x000e620000004200 */
[----:B------:R-:W-:Y:S02]  /*7210*/  FMNMX.FTZ R3, R129, R3, !PT ;  /* 0x0000000381037209 */ /* 0x000fe40007810000 */
[----:B------:R2:W3:Y:S02]  /*7220*/  MUFU.EX2 R187, R4 ;  /* 0x0000000400bb7308 */ /* 0x0004e40000000800 */
[----:B------:R-:W-:Y:S01]  /*7230*/  FMNMX.FTZ R6, R135, R3, !PT ;  /* 0x0000000387067209 */ /* 0x000fe20007810000 */
[----:B------:R-:W-:-:S02]  /*7240*/  FFMA.FTZ R3, R23, UR5, -R5 ;  /* 0x0000000517037c23 */ /* 0x000fc40008010805 */
[----:B------:R-:W4:Y:S03]  /*7250*/  LDSM.16.MT88.4 R20, [R193+0x4000] ;  /* 0x00400000c114783b */ /* 0x000f260000004200 */
[----:B------:R5:W-:Y:S01]  /*7260*/  MUFU.EX2 R186, R3 ;  /* 0x0000000300ba7308 */ /* 0x000be20000000800 */
[----:B--2---:R-:W-:-:S05]  /*7270*/  FSEL R4, R7, RZ, P0 ;  /* 0x000000ff07047208 */ /* 0x004fca0000000000 */
[--C-:B------:R-:W-:Y:S01]  /*7280*/  FFMA.FTZ R7, R144, UR5, -R4.reuse ;  /* 0x0000000590077c23 */ /* 0x100fe20008010804 */
[----:B-----5:R-:W-:Y:S01]  /*7290*/  FMNMX.FTZ R3, R133, R6, !PT ;  /* 0x0000000685037209 */ /* 0x020fe20007810000 */
[----:B------:R-:W-:Y:S02]  /*72a0*/  FFMA.FTZ R6, R174, UR5, -R4 ;  /* 0x00000005ae067c23 */ /* 0x000fe40008010804 */
[----:B------:R3:W-:Y:S02]  /*72b0*/  MUFU.EX2 R141, R7 ;  /* 0x00000007008d7308 */ /* 0x0007e40000000800 */
[----:B------:R-:W2:Y:S06]  /*72c0*/  SHFL.BFLY PT, R8, R3, 0x2, 0x1f ;  /* 0x0c401f0003087f89 */ /* 0x000eac00000e0000 */
[----:B------:R5:W-:Y:S01]  /*72d0*/  MUFU.EX2 R104, R6 ;  /* 0x0000000600687308 */ /* 0x000be20000000800 */
[C---:B-1----:R-:W-:Y:S06]  /*72e0*/  HMMA.16816.F32 R60, R12.reuse, R24, RZ ;  /* 0x000000180c3c723c */ /* 0x042fec00000018ff */
[----:B------:R-:W-:Y:S01]  /*72f0*/  HMMA.16816.F32 R64, R12, R26, RZ ;  /* 0x0000001a0c40723c */ /* 0x000fe200000018ff */
[----:B---3--:R-:W-:-:S05]  /*7300*/  F2FP.F16.F32.PACK_AB R7, R187, R189 ;  /* 0x000000bdbb07723e */ /* 0x008fca00000000ff */
[----:B----4-:R-:W-:Y:S01]  /*7310*/  HMMA.16816.F32 R72, R12, R20, RZ ;  /* 0x000000140c48723c */ /* 0x010fe200000018ff */
[----:B-----5:R-:W-:Y:S01]  /*7320*/  FFMA.FTZ R6, R170, UR5, -R4 ;  /* 0x00000005aa067c23 */ /* 0x020fe20008010804 */
[----:B--2---:R-:W-:-:S03]  /*7330*/  FMNMX.FTZ R3, R3, R8, !PT ;  /* 0x0000000803037209 */ /* 0x004fc60007810000 */
[----:B------:R1:W2:Y:S01]  /*7340*/  MUFU.EX2 R103, R6 ;  /* 0x0000000600677308 */ /* 0x0002a20000000800 */
[----:B------:R-:W-:Y:S01]  /*7350*/  HMMA.16816.F32 R68, R12, R22, RZ ;  /* 0x000000160c44723c */ /* 0x000fe200000018ff */
[----:B------:R-:W3:Y:S06]  /*7360*/  SHFL.BFLY PT, R17, R3, 0x1, 0x1f ;  /* 0x0c201f0003117f89 */ /* 0x000eec00000e0000 */
[----:B------:R-:W-:Y:S02]  /*7370*/  F2FP.F16.F32.PACK_AB R12, R231, R230 ;  /* 0x000000e6e70c723e */ /* 0x000fe400000000ff */
[----:B------:R-:W-:-:S02]  /*7380*/  F2FP.F16.F32.PACK_AB R13, R212, R185 ;  /* 0x000000b9d40d723e */ /* 0x000fc400000000ff */
[----:B------:R-:W-:Y:S02]  /*7390*/  F2FP.F16.F32.PACK_AB R14, R233, R232 ;  /* 0x000000e8e90e723e */ /* 0x000fe400000000ff */
[----:B------:R-:W-:Y:S01]  /*73a0*/  F2FP.F16.F32.PACK_AB R15, R215, R211 ;  /* 0x000000d3d70f723e */ /* 0x000fe200000000ff */
[----:B-1----:R-:W-:Y:S01]  /*73b0*/  FFMA.FTZ R6, R172, UR5, -R4 ;  /* 0x00000005ac067c23 */ /* 0x002fe20008010804 */
[----:B--2---:R-:W-:-:S03]  /*73c0*/  F2FP.F16.F32.PACK_AB R8, R103, R104 ;  /* 0x000000686708723e */ /* 0x004fc600000000ff */
[----:B------:R1:W-:Y:S02]  /*73d0*/  MUFU.EX2 R116, R6 ;  /* 0x0000000600747308 */ /* 0x0003e40000000800 */
[----:B------:R-:W-:Y:S01]  /*73e0*/  HMMA.16816.F32 R72, R12, R28, R72 ;  /* 0x0000001c0c48723c */ /* 0x000fe20000001848 */
[----:B---3--:R-:W-:Y:S01]  /*73f0*/  FMNMX.FTZ R17, R3, R17, !PT ;  /* 0x0000001103117209 */ /* 0x008fe20007810000 */
[----:B------:R-:W-:-:S04]  /*7400*/  FFMA.FTZ R3, R101, UR5, -R4 ;  /* 0x0000000565037c23 */ /* 0x000fc80008010804 */
[----:B------:R-:W-:Y:S01]  /*7410*/  HMMA.16816.F32 R76, R12, R32, R60 ;  /* 0x000000200c4c723c */ /* 0x000fe2000000183c */
[----:B------:R-:W-:Y:S01]  /*7420*/  FSETP.NEU.FTZ.AND P0, PT, R17, -INF , PT ;  /* 0xff8000001100780b */ /* 0x000fe20003f1d000 */
[----:B------:R2:W-:Y:S01]  /*7430*/  MUFU.EX2 R180, R3 ;  /* 0x0000000300b47308 */ /* 0x0005e20000000800 */
[----:B-1----:R-:W-:-:S07]  /*7440*/  FFMA.FTZ R6, R169, UR5, -R4 ;  /* 0x00000005a9067c23 */ /* 0x002fce0008010804 */
[----:B------:R1:W3:Y:S01]  /*7450*/  MUFU.EX2 R125, R6 ;  /* 0x00000006007d7308 */ /* 0x0002e20000000800 */
[----:B--2---:R-:W-:-:S05]  /*7460*/  FMUL.FTZ R3, R17, UR5 ;  /* 0x0000000511037c20 */ /* 0x004fca0008410000 */
[----:B------:R-:W-:Y:S01]  /*7470*/  FSEL R3, R3, RZ, P0 ;  /* 0x000000ff03037208 */ /* 0x000fe20000000000 */
[----:B-1----:R-:W-:-:S04]  /*7480*/  FFMA.FTZ R6, R145, UR5, -R4 ;  /* 0x0000000591067c23 */ /* 0x002fc80008010804 */
[----:B------:R-:W-:Y:S01]  /*7490*/  FFMA.FTZ R0, R173, UR5, -R3 ;  /* 0x00000005ad007c23 */ /* 0x000fe20008010803 */
[----:B---3--:R-:W-:Y:S01]  /*74a0*/  F2FP.F16.F32.PACK_AB R10, R125, R116 ;  /* 0x000000747d0a723e */ /* 0x008fe200000000ff */
        /* <DEDUP_REMOVED lines=12> */
[--C-:B--2---:R-:W-:Y:S01]  /*7570*/  FFMA.FTZ R0, R92, UR5, -R4.reuse ;  /* 0x000000055c007c23 */ /* 0x104fe20008010804 */
[----:B---3--:R-:W-:Y:S01]  /*7580*/  F2FP.F16.F32.PACK_AB R11, R98, R96 ;  /* 0x00000060620b723e */ /* 0x008fe200000000ff */
        /* <DEDUP_REMOVED lines=10> */
[----:B------:R-:W2:Y:S01]  /*7630*/  MUFU.EX2 R95, R6 ;  /* 0x00000006005f7308 */ /* 0x000ea20000000800 */
[----:B-1----:R-:W-:-:S07]  /*7640*/  FFMA.FTZ R0, R165, UR5, -R3 ;  /* 0x00000005a5007c23 */ /* 0x002fce0008010803 */
[----:B------:R1:W-:Y:S01]  /*7650*/  MUFU.EX2 R100, R0 ;  /* 0x0000000000647308 */ /* 0x0003e20000000800 */
[----:B--2---:R-:W-:-:S07]  /*7660*/  F2FP.F16.F32.PACK_AB R9, R94, R95 ;  /* 0x0000005f5e09723e */ /* 0x004fce00000000ff */
[----:B------:R-:W-:Y:S01]  /*7670*/  HMMA.16816.F32 R40, R8, R24, RZ ;  /* 0x000000180828723c */ /* 0x000fe200000018ff */
[----:B-1----:R-:W-:-:S05]  /*7680*/  FFMA.FTZ R0, R168, UR5, -R3 ;  /* 0x00000005a8007c23 */ /* 0x002fca0008010803 */
[C---:B------:R-:W-:Y:S01]  /*7690*/  HMMA.16816.F32 R48, R8.reuse, R26, RZ ;  /* 0x0000001a0830723c */ /* 0x040fe200000018ff */
[----:B------:R-:W1:Y:S01]  /*76a0*/  LDSM.16.MT88.4 R24, [R193+0x4800] ;  /* 0x00480000c118783b */ /* 0x000e620000004200 */
[----:B------:R2:W3:Y:S04]  /*76b0*/  MUFU.EX2 R110, R0 ;  /* 0x00000000006e7308 */ /* 0x0004e80000000800 */
[C---:B------:R-:W-:Y:S06]  /*76c0*/  HMMA.16816.F32 R36, R8.reuse, R20, RZ ;  /* 0x000000140824723c */ /* 0x040fec00000018ff */
[----:B------:R-:W-:Y:S01]  /*76d0*/  HMMA.16816.F32 R44, R8, R22, RZ ;  /* 0x00000016082c723c */ /* 0x000fe200000018ff */
[----:B------:R-:W4:Y:S06]  /*76e0*/  LDSM.16.MT88.4 R20, [R194+0x4800] ;  /* 0x00480000c214783b */ /* 0x000f2c0000004200 */
[----:B------:R-:W-:Y:S01]  /*76f0*/  F2FP.F16.F32.PACK_AB R8, R141, R128 ;  /* 0x000000808d08723e */ /* 0x000fe200000000ff */
[----:B--2---:R-:W-:Y:S01]  /*7700*/  FFMA.FTZ R0, R146, UR5, -R3 ;  /* 0x0000000592007c23 */ /* 0x004fe20008010803 */
[----:B---3--:R-:W-:-:S02]  /*7710*/  F2FP.F16.F32.PACK_AB R9, R110, R100 ;  /* 0x000000646e09723e */ /* 0x008fc400000000ff */
[----:B------:R-:W-:Y:S01]  /*7720*/  F2FP.F16.F32.PACK_AB R10, R177, R163 ;  /* 0x000000a3b10a723e */ /* 0x000fe200000000ff */
[----:B------:R2:W-:Y:S02]  /*7730*/  MUFU.EX2 R117, R0 ;  /* 0x0000000000757308 */ /* 0x0005e40000000800 */
[----:B--2---:R-:W-:-:S06]  /*7740*/  FFMA.FTZ R0, R147, UR5, -R3 ;  /* 0x0000000593007c23 */ /* 0x004fcc0008010803 */
[----:B------:R2:W3:Y:S02]  /*7750*/  MUFU.EX2 R120, R0 ;  /* 0x0000000000787308 */ /* 0x0004e40000000800 */
[----:B--2---:R-:W-:Y:S01]  /*7760*/  FFMA.FTZ R0, R102, UR5, -R4 ;  /* 0x0000000566007c23 */ /* 0x004fe20008010804 */
[----:B---3--:R-:W-:-:S05]  /*7770*/  F2FP.F16.F32.PACK_AB R11, R120, R117 ;  /* 0x00000075780b723e */ /* 0x008fca00000000ff */
        /* <DEDUP_REMOVED lines=8> */
[----:B------:R-:W-:Y:S01]  /*7800*/  LDSM.16.MT88.4 R28, [R194+0x4c00] ;  /* 0x004c0000c21c783b */ /* 0x000fe20000004200 */
[----:B------:R-:W-:Y:S02]  /*7810*/  F2FP.F16.F32.PACK_AB R8, R179, R178 ;  /* 0x000000b2b308723e */ /* 0x000fe400000000ff */
[----:B------:R-:W-:-:S02]  /*7820*/  F2FP.F16.F32.PACK_AB R10, R180, R181 ;  /* 0x000000b5b40a723e */ /* 0x000fc400000000ff */
[----:B------:R-:W-:Y:S01]  /*7830*/  HMMA.16816.F32 R48, R12, R34, R64 ;  /* 0x000000220c30723c */ /* 0x000fe20000001840 */
[----:B------:R-:W3:Y:S01]  /*7840*/  LDSM.16.MT88.4 R32, [R193+0x4c00] ;  /* 0x004c0000c120783b */ /* 0x000ee20000004200 */
[----:B--2---:R-:W-:-:S05]  /*7850*/  FFMA.FTZ R0, R99, UR5, -R4 ;  /* 0x0000000563007c23 */ /* 0x004fca0008010804 */
[----:B------:R-:W-:Y:S01]  /*7860*/  F2FP.F16.F32.PACK_AB R12, R244, R234 ;  /* 0x000000eaf40c723e */ /* 0x000fe200000000ff */
[----:B------:R2:W-:Y:S01]  /*7870*/  MUFU.EX2 R123, R0 ;  /* 0x00000000007b7308 */ /* 0x0005e20000000800 */
[----:B------:R-:W-:Y:S02]  /*7880*/  F2FP.F16.F32.PACK_AB R13, R225, R218 ;  /* 0x000000dae10d723e */ /* 0x000fe400000000ff */
[----:B------:R-:W-:Y:S02]  /*7890*/  F2FP.F16.F32.PACK_AB R14, R242, R243 ;  /* 0x000000f3f20e723e */ /* 0x000fe400000000ff */
[----:B------:R-:W-:-:S07]  /*78a0*/  F2FP.F16.F32.PACK_AB R15, R223, R224 ;  /* 0x000000e0df0f723e */ /* 0x000fce00000000ff */
[----:B-1----:R-:W-:Y:S01]  /*78b0*/  HMMA.16816.F32 R72, R12, R24, R72 ;  /* 0x000000180c48723c */ /* 0x002fe20000001848 */
[----:B--2---:R-:W-:-:S05]  /*78c0*/  FFMA.FTZ R0, R164, UR5, -R3 ;  /* 0x00000005a4007c23 */ /* 0x004fca0008010803 */
[----:B------:R-:W-:Y:S01]  /*78d0*/  HMMA.16816.F32 R60, R12, R26, R44 ;  /* 0x0000001a0c3c723c */ /* 0x000fe2000000182c */
        /* <DEDUP_REMOVED lines=11> */
[C---:B----4-:R-:W-:Y:S06]  /*7990*/  HMMA.16816.F32 R68, R8.reuse, R20, R56 ;  /* 0x000000140844723c */ /* 0x050fec0000001838 */
[C---:B------:R-:W-:Y:S06]  /*79a0*/  HMMA.16816.F32 R64, R8.reuse, R22, R40 ;  /* 0x000000160840723c */ /* 0x040fec0000001828 */
[----:B------:R-:W-:Y:S01]  /*79b0*/  HMMA.16816.F32 R56, R8, R26, R36 ;  /* 0x0000001a0838723c */ /* 0x000fe20000001824 */
[----:B-1----:R-:W-:Y:S01]  /*79c0*/  FFMA.FTZ R0, R106, UR5, -R4 ;  /* 0x000000056a007c23 */ /* 0x002fe20008010804 */
[----:B------:R-:W-:-:S03]  /*79d0*/  MOV R106, R88 ;  /* 0x00000058006a7202 */ /* 0x000fc60000000f00 */
[----:B------:R1:W-:Y:S01]  /*79e0*/  MUFU.EX2 R105, R0 ;  /* 0x0000000000697308 */ /* 0x0003e20000000800 */
[C---:B------:R-:W-:Y:S06]  /*79f0*/  HMMA.16816.F32 R40, R12.reuse, R20, R76 ;  /* 0x000000140c28723c */ /* 0x040fec000000184c */
[----:B------:R-:W-:Y:S01]  /*7a00*/  HMMA.16816.F32 R36, R12, R22, R48 ;  /* 0x000000160c24723c */ /* 0x000fe20000001830 */
[----:B------:R-:W-:Y:S05]  /*7a10*/  LDSM.16.MT88.4 R20, [R194+0x5000] ;  /* 0x00500000c214783b */ /* 0x000fea0000004200 */
[----:B------:R-:W-:Y:S01]  /*7a20*/  HMMA.16816.F32 R144, R8, R24, R144 ;  /* 0x000000180890723c */ /* 0x000fe20000001890 */
[----:B------:R-:W2:Y:S01]  /*7a30*/  LDSM.16.MT88.4 R24, [R193+0x5000] ;  /* 0x00500000c118783b */ /* 0x000ea20000004200 */
[----:B------:R-:W-:Y:S01]  /*7a40*/  F2FP.F16.F32.PACK_AB R12, R240, R241 ;  /* 0x000000f1f00c723e */ /* 0x000fe200000000ff */
[----:B-1----:R-:W-:Y:S01]  /*7a50*/  FFMA.FTZ R0, R109, UR5, -R4 ;  /* 0x000000056d007c23 */ /* 0x002fe20008010804 */
[----:B------:R-:W-:-:S03]  /*7a60*/  MOV R109, R91 ;  /* 0x0000005b006d7202 */ /* 0x000fc60000000f00 */
[----:B------:R-:W-:Y:S01]  /*7a70*/  F2FP.F16.F32.PACK_AB R8, R183, R182 ;  /* 0x000000b6b708723e */ /* 0x000fe200000000ff */
[----:B------:R1:W-:Y:S01]  /*7a80*/  MUFU.EX2 R101, R0 ;  /* 0x0000000000657308 */ /* 0x0003e20000000800 */
[----:B------:R-:W-:Y:S02]  /*7a90*/  F2FP.F16.F32.PACK_AB R10, R131, R176 ;  /* 0x000000b0830a723e */ /* 0x000fe400000000ff */
[----:B------:R-:W-:Y:S02]  /*7aa0*/  F2FP.F16.F32.PACK_AB R13, R220, R222 ;  /* 0x000000dedc0d723e */ /* 0x000fe400000000ff */
[----:B------:R-:W-:Y:S02]  /*7ab0*/  F2FP.F16.F32.PACK_AB R14, R238, R239 ;  /* 0x000000efee0e723e */ /* 0x000fe400000000ff */
[----:B------:R-:W-:Y:S02]  /*7ac0*/  F2FP.F16.F32.PACK_AB R15, R217, R219 ;  /* 0x000000dbd90f723e */ /* 0x000fe400000000ff */
[----:B------:R-:W-:-:S05]  /*7ad0*/  F2FP.F16.F32.PACK_AB R170, R106, R109 ;  /* 0x0000006d6aaa723e */ /* 0x000fca00000000ff */
[----:B---3--:R-:W-:Y:S01]  /*7ae0*/  HMMA.16816.F32 R72, R12, R32, R72 ;  /* 0x000000200c48723c */ /* 0x008fe20000001848 */
[----:B-1----:R-:W-:-:S05]  /*7af0*/  FFMA.FTZ R0, R159, UR5, -R3 ;  /* 0x000000059f007c23 */ /* 0x002fca0008010803 */
[C---:B------:R-:W-:Y:S01]  /*7b00*/  HMMA.16816.F32 R60, R12.reuse, R34, R60 ;  /* 0x000000220c3c723c */ /* 0x040fe2000000183c */
[----:B------:R1:W-:Y:S05]  /*7b10*/  MUFU.EX2 R92, R0 ;  /* 0x00000000005c7308 */ /* 0x0003ea0000000800 */
[----:B------:R-:W-:Y:S01]  /*7b20*/  HMMA.16816.F32 R36, R12, R30, R36 ;  /* 0x0000001e0c24723c */ /* 0x000fe20000001824 */
[----:B-1----:R-:W-:-:S04]  /*7b30*/  FFMA.FTZ R0, R153, UR5, -R3 ;  /* 0x0000000599007c23 */ /* 0x002fc80008010803 */
[----:B------:R1:W3:Y:S02]  /*7b40*/  MUFU.EX2 R91, R0 ;  /* 0x00000000005b7308 */ /* 0x0002e40000000800 */
[----:B-1----:R-:W-:Y:S01]  /*7b50*/  FFMA.FTZ R0, R143, UR5, -R3 ;  /* 0x000000058f007c23 */ /* 0x002fe20008010803 */
[----:B------:R-:W-:Y:S02]  /*7b60*/  MOV R143, R89 ;  /* 0x00000059008f7202 */ /* 0x000fe40000000f00 */
[----:B---3--:R-:W-:-:S03]  /*7b70*/  F2FP.F16.F32.PACK_AB R9, R91, R92 ;  /* 0x0000005c5b09723e */ /* 0x008fc600000000ff */
[----:B------:R1:W-:Y:S02]  /*7b80*/  MUFU.EX2 R88, R0 ;  /* 0x0000000000587308 */ /* 0x0003e40000000800 */
[----:B-1----:R-:W-:-:S06]  /*7b90*/  FFMA.FTZ R0, R149, UR5, -R3 ;  /* 0x0000000595007c23 */ /* 0x002fcc0008010803 */
[----:B------:R1:W3:Y:S02]  /*7ba0*/  MUFU.EX2 R89, R0 ;  /* 0x0000000000597308 */ /* 0x0002e40000000800 */
[----:B-1----:R-:W-:Y:S01]  /*7bb0*/  FFMA.FTZ R0, R121, UR5, -R4 ;  /* 0x0000000579007c23 */ /* 0x002fe20008010804 */
[----:B---3--:R-:W-:Y:S02]  /*7bc0*/  F2FP.F16.F32.PACK_AB R11, R89, R88 ;  /* 0x00000058590b723e */ /* 0x008fe400000000ff */
[----:B------:R-:W-:-:S03]  /*7bd0*/  MOV R121, R54 ;  /* 0x0000003600797202 */ /* 0x000fc60000000f00 */
[----:B------:R1:W-:Y:S01]  /*7be0*/  MUFU.EX2 R93, R0 ;  /* 0x00000000005d7308 */ /* 0x0003e20000000800 */
[----:B------:R-:W-:Y:S01]  /*7bf0*/  F2FP.F16.F32.PACK_AB R168, R143, R121 ;  /* 0x000000798fa8723e */ /* 0x000fe200000000ff */
[C---:B------:R-:W-:Y:S06]  /*7c00*/  HMMA.16816.F32 R48, R8.reuse, R28, R68 ;  /* 0x0000001c0830723c */ /* 0x040fec0000001844 */
[C---:B------:R-:W-:Y:S06]  /*7c10*/  HMMA.16816.F32 R64, R8.reuse, R30, R64 ;  /* 0x0000001e0840723c */ /* 0x040fec0000001840 */
[----:B------:R-:W-:Y:S01]  /*7c20*/  HMMA.16816.F32 R144, R8, R32, R144 ;  /* 0x000000200890723c */ /* 0x000fe20000001890 */
[----:B-1----:R-:W-:Y:S01]  /*7c30*/  FFMA.FTZ R0, R122, UR5, -R4 ;  /* 0x000000057a007c23 */ /* 0x002fe20008010804 */
[----:B------:R-:W-:-:S03]  /*7c40*/  MOV R122, R55 ;  /* 0x00000037007a7202 */ /* 0x000fc60000000f00 */
[----:B------:R1:W-:Y:S01]  /*7c50*/  MUFU.EX2 R90, R0 ;  /* 0x00000000005a7308 */ /* 0x0003e20000000800 */
[----:B------:R-:W-:Y:S01]  /*7c60*/  HMMA.16816.F32 R44, R8, R34, R56 ;  /* 0x00000022082c723c */ /* 0x000fe20000001838 */
[----:B------:R-:W3:Y:S05]  /*7c70*/  LDSM.16.MT88.4 R32, [R193+0x5400] ;  /* 0x00540000c120783b */ /* 0x000eea0000004200 */
[----:B------:R-:W-:Y:S01]  /*7c80*/  HMMA.16816.F32 R56, R12, R28, R40 ;  /* 0x0000001c0c38723c */ /* 0x000fe20000001828 */
[----:B------:R-:W-:Y:S01]  /*7c90*/  F2FP.F16.F32.PACK_AB R8, R123, R130 ;  /* 0x000000827b08723e */ /* 0x000fe200000000ff */
[----:B------:R-:W4:Y:S01]  /*7ca0*/  LDSM.16.MT88.4 R28, [R194+0x5400] ;  /* 0x00540000c21c783b */ /* 0x000f220000004200 */
[----:B------:R-:W-:-:S04]  /*7cb0*/  F2FP.F16.F32.PACK_AB R10, R105, R111 ;  /* 0x0000006f690a723e */ /* 0x000fc800000000ff */
[----:B------:R-:W-:Y:S02]  /*7cc0*/  F2FP.F16.F32.PACK_AB R12, R236, R237 ;  /* 0x000000edec0c723e */ /* 0x000fe400000000ff */
[----:B------:R-:W-:Y:S01]  /*7cd0*/  F2FP.F16.F32.PACK_AB R13, R214, R216 ;  /* 0x000000d8d60d723e */ /* 0x000fe200000000ff */
[----:B-1----:R-:W-:Y:S01]  /*7ce0*/  FFMA.FTZ R0, R126, UR5, -R4 ;  /* 0x000000057e007c23 */ /* 0x002fe20008010804 */
[----:B------:R-:W-:Y:S02]  /*7cf0*/  MOV R126, R84 ;  /* 0x00000054007e7202 */ /* 0x000fe40000000f00 */
[----:B------:R-:W-:Y:S01]  /*7d00*/  F2FP.F16.F32.PACK_AB R14, R245, R235 ;  /* 0x000000ebf50e723e */ /* 0x000fe200000000ff */
[----:B------:R1:W-:Y:S01]  /*7d10*/  MUFU.EX2 R87, R0 ;  /* 0x0000000000577308 */ /* 0x0003e20000000800 */
[----:B------:R-:W-:Y:S02]  /*7d20*/  F2FP.F16.F32.PACK_AB R15, R210, R213 ;  /* 0x000000d5d20f723e */ /* 0x000fe400000000ff */
[----:B------:R-:W-:-:S05]  /*7d30*/  F2FP.F16.F32.PACK_AB R6, R122, R126 ;  /* 0x0000007e7a06723e */ /* 0x000fca00000000ff */
[C---:B--2---:R-:W-:Y:S06]  /*7d40*/  HMMA.16816.F32 R60, R12.reuse, R26, R60 ;  /* 0x0000001a0c3c723c */ /* 0x044fec000000183c */
[----:B------:R-:W-:Y:S01]  /*7d50*/  HMMA.16816.F32 R56, R12, R20, R56 ;  /* 0x000000140c38723c */ /* 0x000fe20000001838 */
[----:B-1----:R-:W-:-:S05]  /*7d60*/  FFMA.FTZ R0, R151, UR5, -R3 ;  /* 0x0000000597007c23 */ /* 0x002fca0008010803 */
[----:B------:R-:W-:Y:S01]  /*7d70*/  HMMA.16816.F32 R36, R12, R22, R36 ;  /* 0x000000160c24723c */ /* 0x000fe20000001824 */
[----:B------:R1:W-:Y:S02]  /*7d80*/  MUFU.EX2 R85, R0 ;  /* 0x0000000000557308 */ /* 0x0003e40000000800 */
[--C-:B-1----:R-:W-:Y:S02]  /*7d90*/  FFMA.FTZ R0, R154, UR5, -R3.reuse ;  /* 0x000000059a007c23 */ /* 0x102fe40008010803 */
[----:B------:R-:W-:Y:S04]  /*7da0*/  LDSM.16.MT88.4 R152, [R193+0x5c00] ;  /* 0x005c0000c198783b */ /* 0x000fe80000004200 */
[----:B------:R1:W2:Y:S02]  /*7db0*/  MUFU.EX2 R84, R0 ;  /* 0x0000000000547308 */ /* 0x0002a40000000800 */
[----:B-1----:R-:W-:Y:S01]  /*7dc0*/  FFMA.FTZ R0, R148, UR5, -R3 ;  /* 0x0000000594007c23 */ /* 0x002fe20008010803 */
[----:B--2---:R-:W-:-:S05]  /*7dd0*/  F2FP.F16.F32.PACK_AB R9, R84, R85 ;  /* 0x000000555409723e */ /* 0x004fca00000000ff */
[----:B------:R1:W-:Y:S02]  /*7de0*/  MUFU.EX2 R77, R0 ;  /* 0x00000000004d7308 */ /* 0x0003e40000000800 */
[----:B-1----:R-:W-:Y:S02]  /*7df0*/  FFMA.FTZ R0, R150, UR5, -R3 ;  /* 0x0000000596007c23 */ /* 0x002fe40008010803 */
[----:B------:R-:W-:Y:S04]  /*7e00*/  HMMA.16816.F32 R148, R12, R24, R72 ;  /* 0x000000180c94723c */ /* 0x000fe80000001848 */
[----:B------:R1:W2:Y:S02]  /*7e10*/  MUFU.EX2 R78, R0 ;  /* 0x00000000004e7308 */ /* 0x0002a40000000800 */
[----:B-1----:R-:W-:Y:S01]  /*7e20*/  FFMA.FTZ R0, R142, UR5, -R4 ;  /* 0x000000058e007c23 */ /* 0x002fe20008010804 */
[----:B--2---:R-:W-:-:S02]  /*7e30*/  F2FP.F16.F32.PACK_AB R11, R78, R77 ;  /* 0x0000004d4e0b723e */ /* 0x004fc400000000ff */
[----:B------:R-:W-:-:S03]  /*7e40*/  MOV R142, R250 ;  /* 0x000000fa008e7202 */ /* 0x000fc60000000f00 */
[----:B------:R1:W-:Y:S02]  /*7e50*/  MUFU.EX2 R86, R0 ;  /* 0x0000000000567308 */ /* 0x0003e40000000800 */
[C---:B------:R-:W-:Y:S06]  /*7e60*/  HMMA.16816.F32 R40, R8.reuse, R20, R48 ;  /* 0x000000140828723c */ /* 0x040fec0000001830 */
[C---:B------:R-:W-:Y:S01]  /*7e70*/  HMMA.16816.F32 R48, R8.reuse, R22, R64 ;  /* 0x000000160830723c */ /* 0x040fe20000001840 */
[----:B------:R-:W-:Y:S05]  /*7e80*/  LDSM.16.MT88.4 R20, [R194+0x5800] ;  /* 0x00580000c214783b */ /* 0x000fea0000004200 */
[----:B------:R-:W-:Y:S01]  /*7e90*/  HMMA.16816.F32 R144, R8, R24, R144 ;  /* 0x000000180890723c */ /* 0x000fe20000001890 */
[----:B-1----:R-:W-:Y:S01]  /*7ea0*/  FFMA.FTZ R0, R80, UR5, -R4 ;  /* 0x0000000550007c23 */ /* 0x002fe20008010804 */
[----:B------:R-:W-:-:S03]  /*7eb0*/  MOV R80, R249 ;  /* 0x000000f900507202 */ /* 0x000fc60000000f00 */
[----:B------:R1:W2:Y:S01]  /*7ec0*/  MUFU.EX2 R79, R0 ;  /* 0x00000000004f7308 */ /* 0x0002a20000000800 */
[----:B------:R-:W-:Y:S01]  /*7ed0*/  HMMA.16816.F32 R44, R8, R26, R44 ;  /* 0x0000001a082c723c */ /* 0x000fe2000000182c */
[----:B------:R-:W5:Y:S06]  /*7ee0*/  LDSM.16.MT88.4 R24, [R193+0x5800] ;  /* 0x00580000c118783b */ /* 0x000f6c0000004200 */
[----:B------:R-:W-:Y:S02]  /*7ef0*/  F2FP.F16.F32.PACK_AB R8, R93, R101 ;  /* 0x000000655d08723e */ /* 0x000fe400000000ff */
[----:B------:R-:W-:Y:S01]  /*7f00*/  F2FP.F16.F32.PACK_AB R10, R87, R90 ;  /* 0x0000005a570a723e */ /* 0x000fe200000000ff */
[----:B-1----:R-:W-:Y:S01]  /*7f10*/  FFMA.FTZ R0, R81, UR5, -R4 ;  /* 0x0000000551007c23 */ /* 0x002fe20008010804 */
[----:B--2---:R-:W-:-:S03]  /*7f20*/  F2FP.F16.F32.PACK_AB R12, R79, R86 ;  /* 0x000000564f0c723e */ /* 0x004fc600000000ff */
[----:B------:R1:W-:Y:S02]  /*7f30*/  MUFU.EX2 R76, R0 ;  /* 0x00000000004c7308 */ /* 0x0003e40000000800 */
[----:B-1----:R-:W-:-:S06]  /*7f40*/  FFMA.FTZ R0, R157, UR5, -R3 ;  /* 0x000000059d007c23 */ /* 0x002fcc0008010803 */
        /* <DEDUP_REMOVED lines=11> */
[C---:B---3--:R-:W-:Y:S06]  /*8000*/  HMMA.16816.F32 R144, R8.reuse, R32, R144 ;  /* 0x000000200890723c */ /* 0x048fec0000001890 */
[C---:B------:R-:W-:Y:S06]  /*8010*/  HMMA.16816.F32 R44, R8.reuse, R34, R44 ;  /* 0x00000022082c723c */ /* 0x040fec000000182c */
[----:B----4-:R-:W-:Y:S01]  /*8020*/  HMMA.16816.F32 R40, R8, R28, R40 ;  /* 0x0000001c0828723c */ /* 0x010fe20000001828 */
[----:B-1----:R-:W-:Y:S01]  /*8030*/  FFMA.FTZ R0, R83, UR5, -R4 ;  /* 0x0000000553007c23 */ /* 0x002fe20008010804 */
[----:B--2---:R-:W-:-:S03]  /*8040*/  F2FP.F16.F32.PACK_AB R14, R69, R76 ;  /* 0x0000004c450e723e */ /* 0x004fc600000000ff */
[----:B------:R1:W-:Y:S01]  /*8050*/  MUFU.EX2 R66, R0 ;  /* 0x0000000000427308 */ /* 0x0003e20000000800 */
[----:B------:R-:W-:Y:S07]  /*8060*/  HMMA.16816.F32 R48, R8, R30, R48 ;  /* 0x0000001e0830723c */ /* 0x000fee0000001830 */
[----:B------:R-:W-:Y:S02]  /*8070*/  F2FP.F16.F32.PACK_AB R8, R247, R246 ;  /* 0x000000f6f708723e */ /* 0x000fe400000000ff */
[----:B------:R-:W-:-:S02]  /*8080*/  F2FP.F16.F32.PACK_AB R9, R208, R209 ;  /* 0x000000d1d009723e */ /* 0x000fc400000000ff */
[----:B------:R-:W-:Y:S02]  /*8090*/  F2FP.F16.F32.PACK_AB R10, R80, R248 ;  /* 0x000000f8500a723e */ /* 0x000fe400000000ff */
[----:B------:R-:W-:Y:S01]  /*80a0*/  F2FP.F16.F32.PACK_AB R11, R206, R207 ;  /* 0x000000cfce0b723e */ /* 0x000fe200000000ff */
[----:B-1----:R-:W-:-:S04]  /*80b0*/  FFMA.FTZ R0, R108, UR5, -R4 ;  /* 0x000000056c007c23 */ /* 0x002fc80008010804 */
[----:B------:R1:W2:Y:S02]  /*80c0*/  MUFU.EX2 R65, R0 ;  /* 0x0000000000417308 */ /* 0x0002a40000000800 */
[C---:B------:R-:W-:Y:S06]  /*80d0*/  HMMA.16816.F32 R148, R8.reuse, R32, R148 ;  /* 0x000000200894723c */ /* 0x040fec0000001894 */
[C---:B------:R-:W-:Y:S06]  /*80e0*/  HMMA.16816.F32 R56, R8.reuse, R28, R56 ;  /* 0x0000001c0838723c */ /* 0x040fec0000001838 */
[----:B------:R-:W-:Y:S01]  /*80f0*/  HMMA.16816.F32 R60, R8, R34, R60 ;  /* 0x00000022083c723c */ /* 0x000fe2000000183c */
[----:B-1----:R-:W-:Y:S01]  /*8100*/  FFMA.FTZ R0, R162, UR5, -R3 ;  /* 0x00000005a2007c23 */ /* 0x002fe20008010803 */
[----:B--2---:R-:W-:-:S04]  /*8110*/  F2FP.F16.F32.PACK_AB R172, R65, R66 ;  /* 0x0000004241ac723e */ /* 0x004fc800000000ff */
[----:B------:R-:W-:Y:S01]  /*8120*/  HMMA.16816.F32 R28, R8, R30, R36 ;  /* 0x0000001e081c723c */ /* 0x000fe20000001824 */
[----:B------:R-:W-:Y:S06]  /*8130*/  MUFU.EX2 R11, R2 ;  /* 0x00000002000b7308 */ /* 0x000fec0000000800 */
[--C-:B------:R-:W-:Y:S01]  /*8140*/  FFMA.FTZ R8, R137, UR5, -R5.reuse ;  /* 0x0000000589087c23 */ /* 0x100fe20008010805 */
[----:B------:R-:W-:Y:S01]  /*8150*/  FFMA.FTZ R9, R134, UR5, -R5 ;  /* 0x0000000586097c23 */ /* 0x000fe20008010805 */
[----:B------:R1:W-:Y:S01]  /*8160*/  MUFU.EX2 R64, R0 ;  /* 0x0000000000407308 */ /* 0x0003e20000000800 */
[----:B------:R-:W-:Y:S01]  /*8170*/  F2FP.F16.F32.PACK_AB R5, R190, R205 ;  /* 0x000000cdbe05723e */ /* 0x000fe200000000ff */
[----:B------:R-:W-:-:S04]  /*8180*/  FADD.FTZ R10, R95, R94 ;  /* 0x0000005e5f0a7221 */ /* 0x000fc80000010000 */
[----:B------:R-:W-:Y:S02]  /*8190*/  FADD.FTZ R10, R96, R10 ;  /* 0x0000000a600a7221 */ /* 0x000fe40000010000 */
[----:B------:R-:W2:Y:S01]  /*81a0*/  MUFU.EX2 R9, R9 ;  /* 0x0000000900097308 */ /* 0x000ea20000000800 */
[----:B-1----:R-:W-:-:S07]  /*81b0*/  FFMA.FTZ R0, R112, UR5, -R3 ;  /* 0x0000000570007c23 */ /* 0x002fce0008010803 */
[----:B------:R1:W3:Y:S01]  /*81c0*/  MUFU.EX2 R55, R0 ;  /* 0x0000000000377308 */ /* 0x0002e20000000800 */
[----:B--2---:R-:W-:Y:S01]  /*81d0*/  F2FP.F16.F32.PACK_AB R171, R9, R11 ;  /* 0x0000000b09ab723e */ /* 0x004fe200000000ff */
[----:B-1----:R-:W-:Y:S01]  /*81e0*/  FFMA.FTZ R0, R113, UR5, -R3 ;  /* 0x0000000571007c23 */ /* 0x002fe20008010803 */
[----:B---3--:R-:W-:-:S05]  /*81f0*/  F2FP.F16.F32.PACK_AB R13, R55, R64 ;  /* 0x00000040370d723e */ /* 0x008fca00000000ff */
[----:B------:R1:W-:Y:S02]  /*8200*/  MUFU.EX2 R52, R0 ;  /* 0x0000000000347308 */ /* 0x0003e40000000800 */
[----:B-1----:R-:W-:-:S06]  /*8210*/  FFMA.FTZ R0, R124, UR5, -R3 ;  /* 0x000000057c007c23 */ /* 0x002fcc0008010803 */
[----:B------:R1:W2:Y:S02]  /*8220*/  MUFU.EX2 R54, R0 ;  /* 0x0000000000367308 */ /* 0x0002a40000000800 */
[----:B-1----:R-:W-:Y:S01]  /*8230*/  FFMA.FTZ R0, R114, UR5, -R4 ;  /* 0x0000000572007c23 */ /* 0x002fe20008010804 */
[----:B--2---:R-:W-:-:S05]  /*8240*/  F2FP.F16.F32.PACK_AB R15, R54, R52 ;  /* 0x00000034360f723e */ /* 0x004fca00000000ff */
[----:B------:R1:W-:Y:S02]  /*8250*/  MUFU.EX2 R33, R0 ;  /* 0x0000000000217308 */ /* 0x0003e40000000800 */
[C---:B-----5:R-:W-:Y:S06]  /*8260*/  HMMA.16816.F32 R144, R12.reuse, R24, R144 ;  /* 0x000000180c90723c */ /* 0x060fec0000001890 */
[C---:B------:R-:W-:Y:S06]  /*8270*/  HMMA.16816.F32 R156, R12.reuse, R26, R44 ;  /* 0x0000001a0c9c723c */ /* 0x040fec000000182c */
[----:B------:R-:W-:Y:S01]  /*8280*/  HMMA.16816.F32 R40, R12, R20, R40 ;  /* 0x000000140c28723c */ /* 0x000fe20000001828 */
[----:B-1----:R-:W-:Y:S01]  /*8290*/  FFMA.FTZ R0, R115, UR5, -R4 ;  /* 0x0000000573007c23 */ /* 0x002fe20008010804 */
[----:B------:R-:W-:-:S03]  /*82a0*/  F2FP.F16.F32.PACK_AB R4, R142, R251 ;  /* 0x000000fb8e04723e */ /* 0x000fc600000000ff */
[----:B------:R1:W2:Y:S01]  /*82b0*/  MUFU.EX2 R249, R0 ;  /* 0x0000000000f97308 */ /* 0x0002a20000000800 */
[----:B------:R-:W-:Y:S01]  /*82c0*/  HMMA.16816.F32 R48, R12, R22, R48 ;  /* 0x000000160c30723c */ /* 0x000fe20000001830 */
[----:B------:R-:W3:Y:S05]  /*82d0*/  LDSM.16.MT88.4 R12, [R194+0x5c00] ;  /* 0x005c0000c20c783b */ /* 0x000eea0000004200 */
[C---:B------:R-:W-:Y:S06]  /*82e0*/  HMMA.16816.F32 R148, R4.reuse, R24, R148 ;  /* 0x000000180494723c */ /* 0x040fec0000001894 */
[----:B------:R-:W-:Y:S01]  /*82f0*/  HMMA.16816.F32 R60, R4, R26, R60 ;  /* 0x0000001a043c723c */ /* 0x000fe2000000183c */
[----:B-1----:R-:W-:Y:S01]  /*8300*/  FFMA.FTZ R0, R127, UR5, -R3 ;  /* 0x000000057f007c23 */ /* 0x002fe20008010803 */
[----:B--2---:R-:W-:-:S04]  /*8310*/  F2FP.F16.F32.PACK_AB R174, R249, R33 ;  /* 0x00000021f9ae723e */ /* 0x004fc800000000ff */
[C---:B------:R-:W-:Y:S01]  /*8320*/  HMMA.16816.F32 R56, R4.reuse, R20, R56 ;  /* 0x000000140438723c */ /* 0x040fe20000001838 */
[----:B------:R1:W-:Y:S05]  /*8330*/  MUFU.EX2 R32, R0 ;  /* 0x0000000000207308 */ /* 0x0003ea0000000800 */
[----:B------:R-:W-:Y:S01]  /*8340*/  HMMA.16816.F32 R28, R4, R22, R28 ;  /* 0x00000016041c723c */ /* 0x000fe2000000181c */
[----:B-1----:R-:W-:-:S04]  /*8350*/  FFMA.FTZ R0, R129, UR5, -R3 ;  /* 0x0000000581007c23 */ /* 0x002fc80008010803 */
[----:B------:R1:W2:Y:S02]  /*8360*/  MUFU.EX2 R19, R0 ;  /* 0x0000000000137308 */ /* 0x0002a40000000800 */
[--C-:B-1----:R-:W-:Y:S01]  /*8370*/  FFMA.FTZ R0, R135, UR5, -R3.reuse ;  /* 0x0000000587007c23 */ /* 0x102fe20008010803 */
[----:B------:R-:W-:Y:S01]  /*8380*/  FFMA.FTZ R3, R133, UR5, -R3 ;  /* 0x0000000585037c23 */ /* 0x000fe20008010803 */
[----:B--2---:R-:W-:-:S04]  /*8390*/  F2FP.F16.F32.PACK_AB R173, R19, R32 ;  /* 0x0000002013ad723e */ /* 0x004fc800000000ff */
[----:B------:R1:W-:Y:S08]  /*83a0*/  MUFU.EX2 R18, R0 ;  /* 0x0000000000127308 */ /* 0x0003f00000000800 */
[----:B------:R2:W4:Y:S01]  /*83b0*/  MUFU.EX2 R250, R3 ;  /* 0x0000000300fa7308 */ /* 0x0005220000000800 */
[----:B-1----:R-:W-:-:S04]  /*83c0*/  FADD.FTZ R0, R227, R226 ;  /* 0x000000e2e3007221 */ /* 0x002fc80000010000 */
[----:B------:R-:W-:Y:S01]  /*83d0*/  FADD.FTZ R0, R228, R0 ;  /* 0x00000000e4007221 */ /* 0x000fe20000010000 */
[----:B--2---:R-:W-:-:S03]  /*83e0*/  FADD.FTZ R3, R166, R16 ;  /* 0x00000010a6037221 */ /* 0x004fc60000010000 */
[----:B------:R-:W-:Y:S01]  /*83f0*/  FADD.FTZ R2, R229, R0 ;  /* 0x00000000e5027221 */ /* 0x000fe20000010000 */
[----:B------:R1:W2:Y:S01]  /*8400*/  MUFU.EX2 R16, R8 ;  /* 0x0000000800107308 */ /* 0x0002a20000000800 */
[----:B----4-:R-:W-:Y:S01]  /*8410*/  F2FP.F16.F32.PACK_AB R175, R250, R18 ;  /* 0x00000012faaf723e */ /* 0x010fe200000000ff */
[----:B------:R-:W-:Y:S01]  /*8420*/  FADD.FTZ R3, R167, R3 ;  /* 0x00000003a7037221 */ /* 0x000fe20000010000 */
[----:B------:R-:W-:-:S03]  /*8430*/  FADD.FTZ R2, R230, R2 ;  /* 0x00000002e6027221 */ /* 0x000fc60000010000 */
[----:B------:R-:W-:Y:S01]  /*8440*/  FADD.FTZ R0, R184, R3 ;  /* 0x00000003b8007221 */ /* 0x000fe20000010000 */
[----:B------:R-:W-:Y:S01]  /*8450*/  FADD.FTZ R3, R98, R10 ;  /* 0x0000000a62037221 */ /* 0x000fe20000010000 */
[----:B------:R-:W-:Y:S01]  /*8460*/  FADD.FTZ R2, R231, R2 ;  /* 0x00000002e7027221 */ /* 0x000fe20000010000 */
[----:B------:R-:W-:Y:S01]  /*8470*/  HMMA.16816.F32 R144, R172, R152, R144 ;  /* 0x00000098ac90723c */ /* 0x000fe20000001890 */
[----:B------:R-:W-:Y:S01]  /*8480*/  FADD.FTZ R0, R185, R0 ;  /* 0x00000000b9007221 */ /* 0x000fe20000010000 */
[----:B------:R-:W-:-:S03]  /*8490*/  FADD.FTZ R3, R100, R3 ;  /* 0x0000000364037221 */ /* 0x000fc60000010000 */
[----:B------:R-:W-:Y:S01]  /*84a0*/  FADD.FTZ R0, R212, R0 ;  /* 0x00000000d4007221 */ /* 0x000fe20000010000 */
[----:B------:R-:W-:Y:S01]  /*84b0*/  HMMA.16816.F32 R156, R172, R154, R156 ;  /* 0x0000009aac9c723c */ /* 0x000fe2000000189c */
[----:B-1----:R-:W-:Y:S01]  /*84c0*/  FADD.FTZ R8, R104, R103 ;  /* 0x0000006768087221 */ /* 0x002fe20000010000 */
[----:B--2---:R-:W-:-:S03]  /*84d0*/  F2FP.F16.F32.PACK_AB R169, R16, R186 ;  /* 0x000000ba10a9723e */ /* 0x004fc600000000ff */
[----:B------:R-:W-:Y:S01]  /*84e0*/  FADD.FTZ R8, R116, R8 ;  /* 0x0000000874087221 */ /* 0x000fe20000010000 */
[----:B---3--:R-:W-:Y:S03]  /*84f0*/  HMMA.16816.F32 R164, R172, R12, R40 ;  /* 0x0000000caca4723c */ /* 0x008fe60000001828 */
[----:B------:R-:W-:-:S03]  /*8500*/  FADD.FTZ R4, R125, R8 ;  /* 0x000000087d047221 */ /* 0x000fc60000010000 */
[----:B------:R-:W-:Y:S01]  /*8510*/  HMMA.16816.F32 R148, R168, R152, R148 ;  /* 0x00000098a894723c */ /* 0x000fe20000001894 */
[----:B------:R-:W-:-:S04]  /*8520*/  FADD.FTZ R4, R128, R4 ;  /* 0x0000000480047221 */ /* 0x000fc80000010000 */
        /* <DEDUP_REMOVED lines=108> */
[-C--:B------:R-:W-:Y:S06]  /*8bf0*/  HMMA.16816.F32 R172, R172, R14.reuse, R48 ;  /* 0x0000000eacac723c */ /* 0x080fec0000001830 */
[----:B------:R-:W-:Y:S01]  /*8c00*/  HMMA.16816.F32 R168, R168, R14, R28 ;  /* 0x0000000ea8a8723c */ /* 0x000fe2000000181c */
[----:B------:R-:W-:-:S08]  /*8c10*/  NOP ;  /* 0x0000000000007918 */ /* 0x000fd00000000000 */
[----:B------:R-:W-:-:S15]  /*8c20*/  @!P6 BRA `(.L_x_136) ;  /* 0x000000500078e947 */ /* 0x000fde0003800000 */
[----:B------:R-:W2:Y:S01]  /*8c30*/  LDL.64 R142, [R1+0x28] ;  /* 0x00002800018e7983 */ /* 0x000ea20000100a00 */
[----:B------:R-:W-:Y:S01]  /*8c40*/  ULDC UR4, c[0x0][0x2d0] ;  /* 0x0000b40000047ab9 */ /* 0x000fe20000000800 */
[----:B------:R-:W1:Y:S01]  /*8c50*/  LDC.64 R226, c[0x0][0x250] ;  /* 0x00009400ffe27b82 */ /* 0x000e620000000a00 */
[----:B------:R-:W-:Y:S01]  /*8c60*/  LEA.HI.SX32 R225, R191, 0xfffffffe, 0x19 ;  /* 0xfffffffebfe17811 */ /* 0x000fe200078fcaff */
[----:B------:R-:W3:Y:S01]  /*8c70*/  S2R R106, SR_TID.X ;  /* 0x00000000006a7919 */ /* 0x000ee20000002100 */
[----:B------:R-:W-:Y:S01]  /*8c80*/  IMAD.MOV.U32 R133, RZ, RZ, R139 ;  /* 0x000000ffff857224 */ /* 0x000fe200078e008b */
[----:B------:R-:W-:Y:S01]  /*8c90*/  MOV R134, R140 ;  /* 0x0000008c00867202 */ /* 0x000fe20000000f00 */
[----:B------:R-:W-:Y:S01]  /*8ca0*/  IMAD.MOV.U32 R135, RZ, RZ, R17 ;  /* 0x000000ffff877224 */ /* 0x000fe200078e0011 */
[----:B------:R-:W-:Y:S02]  /*8cb0*/  MOV R136, R138 ;  /* 0x0000008a00887202 */ /* 0x000fe40000000f00 */
[----:B---3--:R-:W-:-:S05]  /*8cc0*/  LOP3.LUT R106, R106, 0x3, RZ, 0xc0, !PT ;  /* 0x000000036a6a7812 */ /* 0x008fca00078ec0ff */
[----:B------:R-:W-:-:S05]  /*8cd0*/  IMAD R0, R106, -0x2, R252 ;  /* 0xfffffffe6a007824 */ /* 0x000fca00078e02fc */
[----:B------:R-:W-:Y:S01]  /*8ce0*/  IADD3 R252, R53, R0, -R188 ;  /* 0x0000000035fc7210 */ /* 0x000fe20007ffe8bc */
[----:B------:R-:W-:Y:S01]  /*8cf0*/  IMAD.SHL.U32 R0, R118, 0x20, RZ ;  /* 0x0000002076007824 */ /* 0x000fe200078e00ff */
[----:B--2---:R-:W-:Y:S01]  /*8d00*/  ISETP.GE.AND P0, PT, R142, UR4, PT ;  /* 0x000000048e007c0c */ /* 0x004fe2000bf06270 */
[----:B------:R-:W-:-:S12]  /*8d10*/  ULDC UR4, c[0x0][0x2ec] ;  /* 0x0000bb0000047ab9 */ /* 0x000fd80000000800 */
[----:B------:R-:W2:Y:S01]  /*8d20*/  @!P0 LDC.64 R2, c[0x0][0x220] ;  /* 0x00008800ff028b82 */ /* 0x000ea20000000a00 */
[----:B-1----:R-:W-:-:S07]  /*8d30*/  @!P0 IMAD R251, R227, 0x60, RZ ;  /* 0x00000060e3fb8824 */ /* 0x002fce00078e02ff */
[----:B------:R-:W1:Y:S08]  /*8d40*/  @!P0 LDC.64 R6, c[0x0][0x220] ;  /* 0x00008800ff068b82 */ /* 0x000e700000000a00 */
[----:B------:R-:W3:Y:S01]  /*8d50*/  @!P0 LDC.64 R4, c[0x0][0x220] ;  /* 0x00008800ff048b82 */ /* 0x000ee20000000a00 */
[----:B--2---:R2:W-:Y:S04]  /*8d60*/  @!P0 STL.64 [R1+0x20], R2 ;  /* 0x0000200201008387 */ /* 0x0045e80000100a00 */
[----:B-1----:R-:W-:Y:S04]  /*8d70*/  @!P0 STL.64 [R1+0x18], R6 ;  /* 0x0000180601008387 */ /* 0x002fe80000100a00 */
[----:B---3--:R-:W-:Y:S01]  /*8d80*/  @!P0 STL.64 [R1+0x10], R4 ;  /* 0x0000100401008387 */ /* 0x008fe20000100a00 */
[----:B--2---:R-:W1:Y:S03]  /*8d90*/  @!P0 LDC.64 R2, c[0x0][0x220] ;  /* 0x00008800ff028b82 */ /* 0x004e660000000a00 */
[----:B-1----:R1:W-:Y:S02]  /*8da0*/  @!P0 STL.64 [R1+0x8], R2 ;  /* 0x0000080201008387 */ /* 0x0023e40000100a00 */
[----:B-1----:R-:W-:-:S05]  /*8db0*/  SHF.L.U64.HI R2, R118, 0x5, R119 ;  /* 0x0000000576027819 */ /* 0x002fca0000010277 */
[----:B------:R1:W-:Y:S04]  /*8dc0*/  STL [R1], R2 ;  /* 0x0000000201007387 */ /* 0x0003e80000100800 */
[----:B------:R1:W-:Y:S01]  /*8dd0*/  STL [R1+0x4], R0 ;  /* 0x0000040001007387 */ /* 0x0003e20000100800 */
[----:B------:R-:W-:Y:S05]  /*8de0*/  BRA `(.L_x_137) ;  /* 0x0000000000e07947 */ /* 0x000fea0003800000 */
.L_x_139:
        /* <DEDUP_REMOVED lines=24> */
[C---:B------:R-:W-:Y:S01]  /*8f70*/  @!P0 LEA R176, P3, R3.reuse, R176, 0x1 ;  /* 0x000000b003b08211 */ /* 0x040fe200078608ff */
[----:B------:R-:W-:Y:S01]  /*8f80*/  @!P0 IMAD.X R143, R228, 0x1, R139, P4 ;  /* 0x00000001e48f8824 */ /* 0x000fe200020e068b */
[C---:B------:R-:W-:Y:S01]  /*8f90*/  @!P0 LEA R137, P2, R140.reuse, R138, 0x6 ;  /* 0x0000008a8c898211 */ /* 0x040fe200078430ff */
[----:B------:R-:W-:Y:S01]  /*8fa0*/  @!PT LDS RZ, [RZ] ;  /* 0x00000000fffff984 */ /* 0x000fe20000000800 */
[----:B------:R-:W-:Y:S01]  /*8fb0*/  @!PT LDS RZ, [RZ] ;  /* 0x00000000fffff984 */ /* 0x000fe20000000800 */
[----:B------:R-:W-:Y:S01]  /*8fc0*/  @!PT LDS RZ, [RZ] ;  /* 0x00000000fffff984 */ /* 0x000fe20000000800 */
[----:B------:R1:W-:Y:S03]  /*8fd0*/  @!P0 LDGSTS.E.BYPASS.LTC128B.128 [R221+0x2000], desc[UR8][R178.64] ;  /* 0x02000000b2dd8fae */ /* 0x0003e6000b901d48 */
[----:B------:R-:W-:Y:S01]  /*8fe0*/  @!P0 LEA.HI.X R177, R3, R177, R143, 0x1, P3 ;  /* 0x000000b103b18211 */ /* 0x000fe200018f0c8f */
[----:B------:R1:W-:Y:S01]  /*8ff0*/  @P0 STS.128 [R221+0x2800], RZ ;  /* 0x002800ffdd000388 */ /* 0x0003e20000000c00 */
[C---:B------:R-:W-:Y:S02]  /*9000*/  @!P0 LEA R142, P1, R137.reuse, R184, 0x1 ;  /* 0x000000b8898e8211 */ /* 0x040fe400078208ff */
        /* <DEDUP_REMOVED lines=22> */
.L_x_137:
[----:B-1----:R-:W-:Y:S01]  /*9170*/  SHF.R.S32.HI R0, RZ, 0x1f, R225 ;  /* 0x0000001fff007819 */ /* 0x002fe200000114e1 */
[----:B------:R-:W2:Y:S01]  /*9180*/  LDL.64 R18, [R1+0x38] ;  /* 0x0000380001127983 */ /* 0x000ea20000100a00 */
[----:B------:R-:W-:Y:S01]  /*9190*/  LOP3.LUT R213, R213, 0xffffffef, RZ, 0xc0, !PT ;  /* 0xffffffefd5d57812 */ /* 0x000fe200078ec0ff */
[----:B------:R-:W-:Y:S04]  /*91a0*/  DEPBAR.LE SB0, 0x0 ;  /* 0x000080000000791a */ /* 0x000fe80000000000 */
[----:B------:R-:W-:Y:S01]  /*91b0*/  @P0 LOP3.LUT R213, R213, 0x10, RZ, 0xfc, !PT ;  /* 0x00000010d5d50812 */ /* 0x000fe200078efcff */
[----:B------:R-:W3:Y:S01]  /*91c0*/  LDL R10, [R1+0x50] ;  /* 0x00005000010a7983 */ /* 0x000ee20000100800 */
[-C--:B------:R-:W-:Y:S02]  /*91d0*/  IMAD R0, R0, R226.reuse, RZ ;  /* 0x000000e200007224 */ /* 0x080fe400078e02ff */
[----:B------:R-:W-:Y:S01]  /*91e0*/  LOP3.LUT R213, R213, 0xfffffffe, RZ, 0xc0, !PT ;  /* 0xfffffffed5d57812 */ /* 0x000fe200078ec0ff */
[----:B------:R-:W4:Y:S01]  /*91f0*/  LDL R9, [R1+0x20] ;  /* 0x0000200001097983 */ /* 0x000f220000100800 */
[C---:B------:R-:W-:Y:S03]  /*9200*/  IMAD.WIDE.U32 R4, R225.reuse, R226, RZ ;  /* 0x000000e2e1047225 */ /* 0x040fe600078e00ff */
[----:B------:R-:W5:Y:S01]  /*9210*/  LDL R11, [R1+0x4] ;  /* 0x00000400010b7983 */ /* 0x000f620000100800 */
[----:B------:R-:W-:Y:S03]  /*9220*/  IMAD R0, R225, R227, R0 ;  /* 0x000000e3e1007224 */ /* 0x000fe600078e0200 */
[----:B------:R-:W5:Y:S01]  /*9230*/  LDL R15, [R1+0x24] ;  /* 0x00002400010f7983 */ /* 0x000f620000100800 */
[----:B------:R-:W-:Y:S03]  /*9240*/  IMAD.IADD R0, R5, 0x1, R0 ;  /* 0x0000000105007824 */ /* 0x000fe600078e0200 */
[----:B------:R-:W5:Y:S04]  /*9250*/  LDL R7, [R1] ;  /* 0x0000000001077983 */ /* 0x000f680000100800 */
[----:B------:R-:W5:Y:S04]  /*9260*/  LDL R8, [R1+0x18] ;  /* 0x0000180001087983 */ /* 0x000f680000100800 */
[----:B------:R-:W5:Y:S04]  /*9270*/  LDL R16, [R1+0x1c] ;  /* 0x00001c0001107983 */ /* 0x000f680000100800 */
[----:B------:R-:W5:Y:S04]  /*9280*/  LDL R6, [R1+0x10] ;  /* 0x0000100001067983 */ /* 0x000f680000100800 */
[----:B------:R-:W5:Y:S04]  /*9290*/  LDL R14, [R1+0x14] ;  /* 0x00001400010e7983 */ /* 0x000f680000100800 */
[----:B------:R-:W5:Y:S04]  /*92a0*/  LDL R13, [R1+0x8] ;  /* 0x00000800010d7983 */ /* 0x000f680000100800 */
[----:B------:R-:W5:Y:S01]  /*92b0*/  LDL R12, [R1+0xc] ;  /* 0x00000c00010c7983 */ /* 0x000f620000100800 */
[----:B------:R-:W-:Y:S06]  /*92c0*/  BAR.SYNC.DEFER_BLOCKING 0x0 ;  /* 0x0000000000007b1d */ /* 0x000fec0000010000 */
[----:B------:R-:W-:Y:S06]  /*92d0*/  @P0 STS.64 [R221+0x4008], RZ ;  /* 0x004008ffdd000388 */ /* 0x000fec0000000a00 */
[----:B------:R-:W-:Y:S04]  /*92e0*/  @P0 STS [R221+0x4000], RZ ;  /* 0x004000ffdd000388 */ /* 0x000fe80000000800 */
[----:B------:R-:W-:Y:S01]  /*92f0*/  @P0 STS [R221+0x4004], RZ ;  /* 0x004004ffdd000388 */ /* 0x000fe20000000800 */
[C---:B--2---:R-:W-:Y:S04]  /*9300*/  LEA R2, P1, R4.reuse, R18, 0x7 ;  /* 0x0000001204027211 */ /* 0x044fe800078238ff */
[----:B---3--:R-:W-:Y:S02]  /*9310*/  LEA.HI.X R3, R4, R10, R0, 0x7, P1 ;  /* 0x0000000a04037211 */ /* 0x008fe400008f3c00 */
[----:B------:R-:W-:Y:S02]  /*9320*/  @!P0 LEA R0, P2, R226, R2, 0x6 ;  /* 0x00000002e2008211 */ /* 0x000fe400078430ff */
[C---:B----4-:R-:W-:Y:S02]  /*9330*/  @!P0 LEA R10, P5, R2.reuse, R9, 0x1 ;  /* 0x00000009020a8211 */ /* 0x050fe400078a08ff */
[C---:B-----5:R-:W-:Y:S02]  /*9340*/  @!P0 IADD3 R5, P4, R2.reuse, R11, RZ ;  /* 0x0000000b02058210 */ /* 0x060fe40007f9e0ff */
[----:B------:R-:W-:Y:S03]  /*9350*/  @!P0 LEA.HI.X R11, R2, R15, R3, 0x1, P5 ;  /* 0x0000000f020b8211 */ /* 0x000fe600028f0c03 */
[----:B------:R-:W-:Y:S01]  /*9360*/  @!P0 IMAD.X R4, R3, 0x1, R7, P4 ;  /* 0x0000000103048824 */ /* 0x000fe200020e0607 */
[C---:B------:R-:W-:Y:S01]  /*9370*/  @!P0 LEA.HI.X R7, R226.reuse, R3, R227, 0x6, P2 ;  /* 0x00000003e2078211 */ /* 0x040fe200010f34e3 */
[----:B------:R-:W-:Y:S01]  /*9380*/  @!PT LDS RZ, [RZ] ;  /* 0x00000000fffff984 */ /* 0x000fe20000000800 */
[----:B------:R-:W-:Y:S01]  /*9390*/  @!PT LDS RZ, [RZ] ;  /* 0x00000000fffff984 */ /* 0x000fe20000000800 */
[----:B------:R-:W-:Y:S01]  /*93a0*/  @!PT LDS RZ, [RZ] ;  /* 0x00000000fffff984 */ /* 0x000fe20000000800 */
[----:B------:R-:W-:Y:S01]  /*93b0*/  @!P0 LDGSTS.E.BYPASS.LTC128B.128 [R221+0x4000], desc[UR8][R10.64] ;  /* 0x040000000add8fae */ /* 0x000fe2000b901d48 */
[----:B------:R-:W-:Y:S01]  /*93c0*/  @!P0 IMAD.WIDE.U32 R2, R226, 0x60, R2 ;  /* 0x00000060e2028825 */ /* 0x000fe200078e0002 */
[C---:B------:R-:W-:Y:S04]  /*93d0*/  @!P0 LEA R8, P3, R5.reuse, R8, 0x1 ;  /* 0x0000000805088211 */ /* 0x040fe800078608ff */
[----:B------:R-:W-:Y:S02]  /*93e0*/  @!P0 LEA.HI.X R9, R5, R16, R4, 0x1, P3 ;  /* 0x0000001005098211 */ /* 0x000fe400018f0c04 */
[----:B------:R-:W-:Y:S01]  /*93f0*/  @P0 STS.128 [R221+0x4800], RZ ;  /* 0x004800ffdd000388 */ /* 0x000fe20000000c00 */
[C---:B------:R-:W-:Y:S04]  /*9400*/  @!P0 LEA R6, P1, R0.reuse, R6, 0x1 ;  /* 0x0000000600068211 */ /* 0x040fe800078208ff */
[----:B------:R-:W-:Y:S01]  /*9410*/  @!P0 LEA.HI.X R7, R0, R14, R7, 0x1, P1 ;  /* 0x0000000e00078211 */ /* 0x000fe200008f0c07 */
[----:B------:R-:W-:Y:S02]  /*9420*/  @!P0 IMAD.IADD R0, R251, 0x1, R3 ;  /* 0x00000001fb008824 */ /* 0x000fe400078e0203 */
[----:B------:R-:W-:Y:S01]  /*9430*/  @!PT LDS RZ, [RZ] ;  /* 0x00000000fffff984 */ /* 0x000fe20000000800 */
[----:B------:R-:W-:Y:S01]  /*9440*/  @!PT LDS RZ, [RZ] ;  /* 0x00000000fffff984 */ /* 0x000fe20000000800 */
[----:B------:R-:W-:Y:S01]  /*9450*/  @!PT LDS RZ, [RZ] ;  /* 0x00000000fffff984 */ /* 0x000fe20000000800 */
[----:B------:R-:W-:Y:S01]  /*9460*/  @!P0 LDGSTS.E.BYPASS.LTC128B.128 [R221+0x4800], desc[UR8][R8.64] ;  /* 0x0480000008dd8fae */ /* 0x000fe2000b901d48 */
[C---:B------:R-:W-:Y:S04]  /*9470*/  @!P0 LEA R4, P1, R2.reuse, R13, 0x1 ;  /* 0x0000000d02048211 */ /* 0x040fe800078208ff */
[----:B------:R-:W-:Y:S01]  /*9480*/  @!P0 LEA.HI.X R5, R2, R12, R0, 0x1, P1 ;  /* 0x0000000c02058211 */ /* 0x000fe200008f0c00 */
[----:B------:R-:W-:Y:S02]  /*9490*/  IMAD R0, R225, -0x80, R252 ;  /* 0xffffff80e1007824 */ /* 0x000fe400078e02fc */
[----:B------:R-:W-:Y:S02]  /*94a0*/  @P0 STS.128 [R221+0x5000], RZ ;  /* 0x005000ffdd000388 */ /* 0x000fe40000000c00 */
[C---:B------:R-:W-:Y:S01]  /*94b0*/  VIADD R137, R0.reuse, 0x7 ;  /* 0x0000000700897836 */ /* 0x040fe20000000000 */
[----:B------:R-:W-:Y:S01]  /*94c0*/  IABS R208, R0 ;  /* 0x0000000000d07213 */ /* 0x000fe20000000000 */
[C---:B------:R-:W-:Y:S02]  /*94d0*/  VIADD R139, R0.reuse, 0x3f ;  /* 0x0000003f008b7836 */ /* 0x040fe40000000000 */
[C---:B------:R-:W-:Y:S01]  /*94e0*/  VIADD R2, R0.reuse, 0x47 ;  /* 0x0000004700027836 */ /* 0x040fe20000000000 */
[----:B------:R-:W-:Y:S01]  /*94f0*/  ISETP.GE.AND P5, PT, R137, RZ, PT ;  /* 0x000000ff8900720c */ /* 0x000fe20003fa6270 */
[----:B------:R-:W-:Y:S01]  /*9500*/  @!PT LDS RZ, [RZ] ;  /* 0x00000000fffff984 */ /* 0x000fe20000000800 */
[----:B------:R-:W-:Y:S01]  /*9510*/  @!PT LDS RZ, [RZ] ;  /* 0x00000000fffff984 */ /* 0x000fe20000000800 */
[----:B------:R-:W-:Y:S01]  /*9520*/  @!PT LDS RZ, [RZ] ;  /* 0x00000000fffff984 */ /* 0x000fe20000000800 */
[----:B------:R-:W-:Y:S01]  /*9530*/  @!P0 LDGSTS.E.BYPASS.LTC128B.128 [R221+0x5000], desc[UR8][R6.64] ;  /* 0x0500000006dd8fae */ /* 0x000fe2000b901d48 */
[----:B------:R-:W-:Y:S01]  /*9540*/  I2FP.F32.S32 R208, R208 ;  /* 0x000000d000d07245 */ /* 0x000fe20000201400 */
[----:B------:R-:W-:Y:S01]  /*9550*/  VIADD R138, R0, 0xffffffff ;  /* 0xffffffff008a7836 */ /* 0x000fe20000000000 */
[----:B------:R-:W-:Y:S01]  /*9560*/  ISETP.GE.AND P2, PT, R2, RZ, PT ;  /* 0x000000ff0200720c */ /* 0x000fe20003f46270 */
[C---:B------:R-:W-:Y:S02]  /*9570*/  VIADD R3, R0.reuse, 0x48 ;  /* 0x0000004800037836 */ /* 0x040fe40000000000 */
[----:B------:R-:W-:Y:S01]  /*9580*/  VIADD R209, R0, 0xffffffa8 ;  /* 0xffffffa800d17836 */ /* 0x000fe20000000000 */
[----:B------:R-:W-:Y:S01]  /*9590*/  ISETP.GE.AND P6, PT, R138, RZ, PT ;  /* 0x000000ff8a00720c */ /* 0x000fe20003fc6270 */
[----:B------:R-:W-:Y:S01]  /*95a0*/  @P0 STS.128 [R221+0x5800], RZ ;  /* 0x005800ffdd000388 */ /* 0x000fe20000000c00 */
[----:B------:R-:W-:Y:S01]  /*95b0*/  ISETP.GE.AND P3, PT, R3, RZ, PT ;  /* 0x000000ff0300720c */ /* 0x000fe20003f66270 */
[C---:B------:R-:W-:Y:S02]  /*95c0*/  VIADD R210, R0.reuse, 0xffffffa7 ;  /* 0xffffffa700d27836 */ /* 0x040fe40000000000 */
[C---:B------:R-:W-:Y:S01]  /*95d0*/  @!P5 IADD3 R137, -R0.reuse, -0x7, RZ ;  /* 0xfffffff90089d810 */ /* 0x040fe20007ffe1ff */
[C---:B------:R-:W-:Y:S02]  /*95e0*/  VIADD R211, R0.reuse, 0xffffffa0 ;  /* 0xffffffa000d37836 */ /* 0x040fe40000000000 */
[C---:B------:R-:W-:Y:S01]  /*95f0*/  VIADD R212, R0.reuse, 0xffffff9f ;  /* 0xffffff9f00d47836 */ /* 0x040fe20000000000 */
[C---:B------:R-:W-:Y:S01]  /*9600*/  @!P2 IADD3 R2, -R0.reuse, -0x47, RZ ;  /* 0xffffffb90002a810 */ /* 0x040fe20007ffe1ff */
[----:B------:R-:W-:Y:S01]  /*9610*/  @!PT LDS RZ, [RZ] ;  /* 0x00000000fffff984 */ /* 0x000fe20000000800 */
[----:B------:R-:W-:Y:S01]  /*9620*/  @!PT LDS RZ, [RZ] ;  /* 0x00000000fffff984 */ /* 0x000fe20000000800 */
[----:B------:R-:W-:Y:S01]  /*9630*/  @!PT LDS RZ, [RZ] ;  /* 0x00000000fffff984 */ /* 0x000fe20000000800 */
[----:B------:R1:W-:Y:S01]  /*9640*/  @!P0 LDGSTS.E.BYPASS.LTC128B.128 [R221+0x5800], desc[UR8][R4.64] ;  /* 0x0580000004dd8fae */ /* 0x0003e2000b901d48 */
[----:B------:R-:W-:Y:S01]  /*9650*/  I2FP.F32.S32 R205, R137 ;  /* 0x0000008900cd7245 */ /* 0x000fe20000201400 */
[C---:B------:R-:W-:Y:S01]  /*9660*/  VIADD R137, R0.reuse, 0x37 ;  /* 0x0000003700897836 */ /* 0x040fe20000000000 */
[----:B------:R-:W-:Y:S01]  /*9670*/  I2FP.F32.S32 R2, R2 ;  /* 0x0000000200027245 */ /* 0x000fe20000201400 */
[C---:B------:R-:W-:Y:S01]  /*9680*/  VIADD R214, R0.reuse, 0xffffff98 ;  /* 0xffffff9800d67836 */ /* 0x040fe20000000000 */
[C---:B------:R-:W-:Y:S01]  /*9690*/  @!P6 IADD3 R138, -R0.reuse, 0x1, RZ ;  /* 0x00000001008ae810 */ /* 0x040fe20007ffe1ff */
[C---:B------:R-:W-:Y:S01]  /*96a0*/  VIADD R215, R0.reuse, 0xffffff97 ;  /* 0xffffff9700d77836 */ /* 0x040fe20000000000 */
[C---:B------:R-:W-:Y:S01]  /*96b0*/  @!P3 IADD3 R3, -R0.reuse, -0x48, RZ ;  /* 0xffffffb80003b810 */ /* 0x040fe20007ffe1ff */
[----:B------:R-:W-:Y:S01]  /*96c0*/  LDSM.16.M88.4 R128, [R195] ;  /* 0x00000000c380783b */ /* 0x000fe20000000200 */
[----:B------:R-:W-:Y:S01]  /*96d0*/  I2FP.F32.S32 R207, R138 ;  /* 0x0000008a00cf7245 */ /* 0x000fe20000201400 */
[C---:B------:R-:W-:Y:S01]  /*96e0*/  VIADD R138, R0.reuse, 0x38 ;  /* 0x00000038008a7836 */ /* 0x040fe20000000000 */
[----:B------:R-:W-:Y:S01]  /*96f0*/  I2FP.F32.S32 R3, R3 ;  /* 0x0000000300037245 */ /* 0x000fe20000201400 */
[C---:B------:R-:W-:Y:S02]  /*9700*/  VIADD R216, R0.reuse, 0xffffff90 ;  /* 0xffffff9000d87836 */ /* 0x040fe40000000000 */
[----:B------:R-:W-:Y:S01]  /*9710*/  VIADD R217, R0, 0xffffff8f ;  /* 0xffffff8f00d97836 */ /* 0x000fe20000000000 */
[----:B------:R-:W-:Y:S01]  /*9720*/  ISETP.GE.AND P2, PT, R138, RZ, PT ;  /* 0x000000ff8a00720c */ /* 0x000fe20003f46270 */
[----:B------:R-:W1:Y:S01]  /*9730*/  LDSM.16.M88.4 R16, [R192+0x2000] ;  /* 0x00200000c010783b */ /* 0x000e620000000200 */
[C---:B------:R-:W-:Y:S02]  /*9740*/  VIADD R218, R0.reuse, 0xffffff88 ;  /* 0xffffff8800da7836 */ /* 0x040fe40000000000 */
[C---:B------:R-:W-:Y:S05]  /*9750*/  VIADD R219, R0.reuse, 0xffffff87 ;  /* 0xffffff8700db7836 */ /* 0x040fea0000000000 */
[----:B------:R-:W2:Y:S04]  /*9760*/  LDSM.16.M88.4 R124, [R195+0x1000] ;  /* 0x00100000c37c783b */ /* 0x000ea80000000200 */
[C---:B------:R-:W-:Y:S04]  /*9770*/  @!P2 IADD3 R138, -R0.reuse, -0x38, RZ ;  /* 0xffffffc8008aa810 */ /* 0x040fe80007ffe1ff */
[----:B------:R-:W-:Y:S01]  /*9780*/  I2FP.F32.S32 R138, R138 ;  /* 0x0000008a008a7245 */ /* 0x000fe20000201400 */
[----:B------:R-:W3:Y:S08]  /*9790*/  LDSM.16.M88.4 R32, [R192+0x2400] ;  /* 0x00240000c020783b */ /* 0x000ef00000000200 */
[----:B------:R-:W4:Y:S08]  /*97a0*/  LDSM.16.M88.4 R48, [R192+0x2800] ;  /* 0x00280000c030783b */ /* 0x000f300000000200 */
[----:B------:R-:W5:Y:S01]  /*97b0*/  LDSM.16.M88.4 R64, [R192+0x2c00] ;  /* 0x002c0000c040783b */ /* 0x000f620000000200 */
[-C--:B-1----:R-:W-:Y:S07]  /*97c0*/  HMMA.16816.F32 R4, R128, R16.reuse, RZ ;  /* 0x000000108004723c */ /* 0x082fee00000018ff */
[----:B------:R-:W1:Y:S01]  /*97d0*/  LDSM.16.M88.4 R80, [R192+0x3000] ;  /* 0x00300000c050783b */ /* 0x000e620000000200 */
[C---:B--2---:R-:W-:Y:S07]  /*97e0*/  HMMA.16816.F32 R8, R124.reuse, R16, RZ ;  /* 0x000000107c08723c */ /* 0x044fee00000018ff */
[----:B------:R-:W0:Y:S08]  /*97f0*/  LDGDEPBAR ;  /* 0x00000000000079af */ /* 0x000e300000000000 */
        /* <DEDUP_REMOVED lines=16> */
[C---:B------:R-:W-:Y:S06]  /*9900*/  HMMA.16816.F32 R48, R128.reuse, R50, RZ ;  /* 0x000000328030723c */ /* 0x040fec00000018ff */
[-C--:B-----5:R-:W-:Y:S06]  /*9910*/  HMMA.16816.F32 R52, R128, R64.reuse, RZ ;  /* 0x000000408034723c */ /* 0x0a0fec00000018ff */
[C---:B------:R-:W-:Y:S06]  /*9920*/  HMMA.16816.F32 R56, R124.reuse, R64, RZ ;  /* 0x000000407c38723c */ /* 0x040fec00000018ff */
[-C--:B------:R-:W-:Y:S06]  /*9930*/  HMMA.16816.F32 R60, R124, R66.reuse, RZ ;  /* 0x000000427c3c723c */ /* 0x080fec00000018ff */
[C---:B------:R-:W-:Y:S06]  /*9940*/  HMMA.16816.F32 R64, R128.reuse, R66, RZ ;  /* 0x000000428040723c */ /* 0x040fec00000018ff */
[-C--:B-1----:R-:W-:Y:S06]  /*9950*/  HMMA.16816.F32 R68, R128, R80.reuse, RZ ;  /* 0x000000508044723c */ /* 0x082fec00000018ff */
[C---:B------:R-:W-:Y:S06]  /*9960*/  HMMA.16816.F32 R72, R124.reuse, R80, RZ ;  /* 0x000000507c48723c */ /* 0x040fec00000018ff */
[-C--:B------:R-:W-:Y:S06]  /*9970*/  HMMA.16816.F32 R76, R124, R82.reuse, RZ ;  /* 0x000000527c4c723c */ /* 0x080fec00000018ff */
[C---:B------:R-:W-:Y:S06]  /*9980*/  HMMA.16816.F32 R80, R128.reuse, R82, RZ ;  /* 0x000000528050723c */ /* 0x040fec00000018ff */
        /* <DEDUP_REMOVED lines=11> */
[----:B------:R-:W-:Y:S01]  /*9a40*/  HMMA.16816.F32 R128, R128, R142, RZ ;  /* 0x0000008e8080723c */ /* 0x000fe200000018ff */
[----:B------:R-:W1:Y:S05]  /*9a50*/  LDSM.16.M88.4 R140, [R203] ;  /* 0x00000000cb8c783b */ /* 0x000e6a0000000200 */
[-C--:B------:R-:W-:Y:S06]  /*9a60*/  HMMA.16816.F32 R4, R176, R180.reuse, R4 ;  /* 0x000000b4b004723c */ /* 0x080fec0000001804 */
[C---:B----4-:R-:W-:Y:S06]  /*9a70*/  HMMA.16816.F32 R8, R184.reuse, R180, R8 ;  /* 0x000000b4b808723c */ /* 0x050fec0000001808 */
[-C--:B------:R-:W-:Y:S05]  /*9a80*/  HMMA.16816.F32 R12, R184, R182.reuse, R12 ;  /* 0x000000b6b80c723c */ /* 0x080fea000000180c */
[----:B------:R-:W-:Y:S01]  /*9a90*/  VIADD R180, R0, 0x8 ;  /* 0x0000000800b47836 */ /* 0x000fe20000000000 */
[C---:B------:R-:W-:Y:S04]  /*9aa0*/  HMMA.16816.F32 R16, R176.reuse, R182, R16 ;  /* 0x000000b6b010723c */ /* 0x040fe80000001810 */
[----:B------:R-:W-:Y:S02]  /*9ab0*/  ISETP.GE.AND P1, PT, R180, RZ, PT ;  /* 0x000000ffb400720c */ /* 0x000fe40003f26270 */
[-C--:B------:R-:W-:Y:S05]  /*9ac0*/  HMMA.16816.F32 R20, R176, R188.reuse, R20 ;  /* 0x000000bcb014723c */ /* 0x080fea0000001814 */
[----:B------:R-:W-:Y:S01]  /*9ad0*/  FFMA.FTZ R5, R207, -R132, R5 ;  /* 0x80000084cf057223 */ /* 0x000fe20000010005 */
[C---:B------:R-:W-:Y:S05]  /*9ae0*/  HMMA.16816.F32 R24, R184.reuse, R188, R24 ;  /* 0x000000bcb818723c */ /* 0x040fea0000001818 */
[----:B------:R-:W-:Y:S01]  /*9af0*/  @!P1 IADD3 R180, -R0, -0x8, RZ ;  /* 0xfffffff800b49810 */ /* 0x000fe20007ffe1ff */
[-C--:B------:R-:W-:Y:S03]  /*9b00*/  HMMA.16816.F32 R28, R184, R190.reuse, R28 ;  /* 0x000000beb81c723c */ /* 0x080fe6000000181c */
[----:B------:R-:W-:Y:S02]  /*9b10*/  ISETP.GE.AND P1, PT, R139, RZ, PT ;  /* 0x000000ff8b00720c */ /* 0x000fe40003f26270 */
[----:B------:R-:W-:Y:S01]  /*9b20*/  I2FP.F32.S32 R206, R180 ;  /* 0x000000b400ce7245 */ /* 0x000fe20000201400 */
[C---:B------:R-:W-:Y:S01]  /*9b30*/  HMMA.16816.F32 R32, R176.reuse, R190, R32 ;  /* 0x000000beb020723c */ /* 0x040fe20000001820 */
[----:B------:R-:W2:Y:S04]  /*9b40*/  LDSM.16.M88.4 R180, [R202] ;  /* 0x00000000cab4783b */ /* 0x000ea80000000200 */
[-C--:B------:R-:W-:Y:S01]  /*9b50*/  FFMA.FTZ R12, R138, -R132.reuse, R12 ;  /* 0x800000848a0c7223 */ /* 0x080fe2000001000c */
[-C--:B-1----:R-:W-:Y:S05]  /*9b60*/  HMMA.16816.F32 R36, R176, R140.reuse, R36 ;  /* 0x0000008cb024723c */ /* 0x082fea0000001824 */
[C---:B------:R-:W-:Y:S01]  /*9b70*/  @!P1 IADD3 R139, -R0.reuse, -0x3f, RZ ;  /* 0xffffffc1008b9810 */ /* 0x040fe20007ffe1ff */
[C---:B------:R-:W-:Y:S04]  /*9b80*/  HMMA.16816.F32 R40, R184.reuse, R140, R40 ;  /* 0x0000008cb828723c */ /* 0x040fe80000001828 */
[----:B------:R-:W-:Y:S01]  /*9b90*/  ISETP.GE.AND P1, PT, R137, RZ, PT ;  /* 0x000000ff8900720c */ /* 0x000fe20003f26270 */
[----:B------:R-:W-:Y:S01]  /*9ba0*/  VIADD R188, R0, 0x30 ;  /* 0x0000003000bc7836 */ /* 0x000fe20000000000 */
[-C--:B------:R-:W-:Y:S05]  /*9bb0*/  HMMA.16816.F32 R44, R184, R142.reuse, R44 ;  /* 0x0000008eb82c723c */ /* 0x080fea000000182c */
[-C--:B------:R-:W-:Y:S01]  /*9bc0*/  FFMA.FTZ R26, R138, -R132.reuse, R26 ;  /* 0x800000848a1a7223 */ /* 0x080fe2000001001a */
[C---:B------:R-:W-:Y:S01]  /*9bd0*/  HMMA.16816.F32 R48, R176.reuse, R142, R48 ;  /* 0x0000008eb030723c */ /* 0x040fe20000001830 */
[----:B------:R-:W1:Y:S04]  /*9be0*/  LDSM.16.M88.4 R140, [R201] ;  /* 0x00000000c98c783b */ /* 0x000e680000000200 */
[C---:B------:R-:W-:Y:S01]  /*9bf0*/  @!P1 IADD3 R137, -R0.reuse, -0x37, RZ ;  /* 0xffffffc900899810 */ /* 0x040fe20007ffe1ff */
[----:B------:R-:W-:Y:S02]  /*9c00*/  VIADD R138, R0, 0x18 ;  /* 0x00000018008a7836 */ /* 0x000fe40000000000 */
[-C--:B------:R-:W-:Y:S03]  /*9c10*/  FFMA.FTZ R11, R2, -R132.reuse, R11 ;  /* 0x80000084020b7223 */ /* 0x080fe6000001000b */
[----:B------:R-:W-:Y:S02]  /*9c20*/  I2FP.F32.S32 R2, R139 ;  /* 0x0000008b00027245 */ /* 0x000fe40000201400 */
[----:B------:R-:W-:Y:S01]  /*9c30*/  I2FP.F32.S32 R137, R137 ;  /* 0x0000008900897245 */ /* 0x000fe20000201400 */
[----:B------:R-:W-:Y:S02]  /*9c40*/  VIADD R189, R0, 0x40 ;  /* 0x0000004000bd7836 */ /* 0x000fe40000000000 */
[-C--:B------:R-:W-:Y:S01]  /*9c50*/  FFMA.FTZ R9, R2, -R132.reuse, R9 ;  /* 0x8000008402097223 */ /* 0x080fe20000010009 */
[----:B------:R-:W-:Y:S02]  /*9c60*/  VIADD R139, R0, 0x2f ;  /* 0x0000002f008b7836 */ /* 0x000fe40000000000 */
[-C--:B------:R-:W-:Y:S01]  /*9c70*/  FFMA.FTZ R15, R2, -R132.reuse, R15 ;  /* 0x80000084020f7223 */ /* 0x080fe2000001000f */
[----:B------:R-:W-:Y:S01]  /*9c80*/  VIADD R2, R0, 0x27 ;  /* 0x0000002700027836 */ /* 0x000fe20000000000 */
[----:B------:R-:W-:Y:S01]  /*9c90*/  ISETP.GE.AND P4, PT, R189, RZ, PT ;  /* 0x000000ffbd00720c */ /* 0x000fe20003f86270 */
[-C--:B--2---:R-:W-:Y:S03]  /*9ca0*/  HMMA.16816.F32 R52, R176, R180.reuse, R52 ;  /* 0x000000b4b034723c */ /* 0x084fe60000001834 */
[----:B------:R-:W-:Y:S01]  /*9cb0*/  ISETP.GE.AND P3, PT, R139, RZ, PT ;  /* 0x000000ff8b00720c */ /* 0x000fe20003f66270 */
[-C--:B------:R-:W-:Y:S01]  /*9cc0*/  FFMA.FTZ R10, R3, -R132.reuse, R10 ;  /* 0x80000084030a7223 */ /* 0x080fe2000001000a */
[----:B------:R-:W-:Y:S01]  /*9cd0*/  ISETP.GE.AND P1, PT, R2, RZ, PT ;  /* 0x000000ff0200720c */ /* 0x000fe20003f26270 */
[C---:B------:R-:W-:Y:S05]  /*9ce0*/  HMMA.16816.F32 R56, R184.reuse, R180, R56 ;  /* 0x000000b4b838723c */ /* 0x040fea0000001838 */
[C---:B------:R-:W-:Y:S01]  /*9cf0*/  VIADD R3, R0.reuse, 0x28 ;  /* 0x0000002800037836 */ /* 0x040fe20000000000 */
[----:B------:R-:W-:Y:S01]  /*9d00*/  @!P4 IADD3 R189, -R0, -0x40, RZ ;  /* 0xffffffc000bdc810 */ /* 0x000fe20007ffe1ff */
[-C--:B------:R-:W-:Y:S03]  /*9d10*/  HMMA.16816.F32 R60, R184, R182.reuse, R60 ;  /* 0x000000b6b83c723c */ /* 0x080fe6000000183c */
[----:B------:R-:W-:Y:S01]  /*9d20*/  ISETP.GE.AND P4, PT, R188, RZ, PT ;  /* 0x000000ffbc00720c */ /* 0x000fe20003f86270 */
[-C--:B------:R-:W-:Y:S01]  /*9d30*/  FFMA.FTZ R13, R137, -R132.reuse, R13 ;  /* 0x80000084890d7223 */ /* 0x080fe2000001000d */
[C---:B------:R-:W-:Y:S01]  /*9d40*/  @!P3 IADD3 R139, -R0.reuse, -0x2f, RZ ;  /* 0xffffffd1008bb810 */ /* 0x040fe20007ffe1ff */
[C---:B------:R-:W-:Y:S01]  /*9d50*/  HMMA.16816.F32 R64, R176.reuse, R182, R64 ;  /* 0x000000b6b040723c */ /* 0x040fe20000001840 */
[----:B------:R-:W2:Y:S03]  /*9d60*/  LDSM.16.M88.4 R180, [R200] ;  /* 0x00000000c8b4783b */ /* 0x000ea60000000200 */
[----:B------:R-:W-:Y:S01]  /*9d70*/  ISETP.GE.AND P2, PT, R3, RZ, PT ;  /* 0x000000ff0300720c */ /* 0x000fe20003f46270 */
[----:B------:R-:W-:Y:S01]  /*9d80*/  FFMA.FTZ R27, R137, -R132, R27 ;  /* 0x80000084891b7223 */ /* 0x000fe2000001001b */
[----:B------:R-:W-:Y:S01]  /*9d90*/  I2FP.F32.S32 R191, R139 ;  /* 0x0000008b00bf7245 */ /* 0x000fe20000201400 */
[-C--:B-1----:R-:W-:Y:S04]  /*9da0*/  HMMA.16816.F32 R68, R176, R140.reuse, R68 ;  /* 0x0000008cb044723c */ /* 0x082fe80000001844 */
[C---:B------:R-:W-:Y:S01]  /*9db0*/  @!P4 IADD3 R188, -R0.reuse, -0x30, RZ ;  /* 0xffffffd000bcc810 */ /* 0x040fe20007ffe1ff */
[C---:B------:R-:W-:Y:S01]  /*9dc0*/  VIADD R139, R0.reuse, 0x1f ;  /* 0x0000001f008b7836 */ /* 0x040fe20000000000 */
[C---:B------:R-:W-:Y:S01]  /*9dd0*/  @!P1 IADD3 R2, -R0.reuse, -0x27, RZ ;  /* 0xffffffd900029810 */ /* 0x040fe20007ffe1ff */
[C---:B------:R-:W-:Y:S04]  /*9de0*/  HMMA.16816.F32 R72, R184.reuse, R140, R72 ;  /* 0x0000008cb848723c */ /* 0x040fe80000001848 */
[----:B------:R-:W-:Y:S01]  /*9df0*/  I2FP.F32.S32 R188, R188 ;  /* 0x000000bc00bc7245 */ /* 0x000fe20000201400 */
[----:B------:R-:W-:Y:S01]  /*9e00*/  VIADD R137, R0, 0x17 ;  /* 0x0000001700897836 */ /* 0x000fe20000000000 */
[----:B------:R-:W-:Y:S01]  /*9e10*/  ISETP.GE.AND P1, PT, R139, RZ, PT ;  /* 0x000000ff8b00720c */ /* 0x000fe20003f26270 */
[-C--:B------:R-:W-:Y:S03]  /*9e20*/  HMMA.16816.F32 R76, R184, R142.reuse, R76 ;  /* 0x0000008eb84c723c */ /* 0x080fe6000000184c */
[----:B------:R-:W-:Y:S01]  /*9e30*/  ISETP.GE.AND P4, PT, R138, RZ, PT ;  /* 0x000000ff8a00720c */ /* 0x000fe20003f86270 */
[-C--:B------:R-:W-:Y:S01]  /*9e40*/  FFMA.FTZ R24, R188, -R132.reuse, R24 ;  /* 0x80000084bc187223 */ /* 0x080fe20000010018 */
[----:B------:R-:W-:Y:S01]  /*9e50*/  @!P2 IADD3 R3, -R0, -0x28, RZ ;  /* 0xffffffd80003a810 */ /* 0x000fe20007ffe1ff */
[C---:B------:R-:W-:Y:S01]  /*9e60*/  HMMA.16816.F32 R80, R176.reuse, R142, R80 ;  /* 0x0000008eb050723c */ /* 0x040fe20000001850 */
[----:B------:R-:W1:Y:S03]  /*9e70*/  LDSM.16.M88.4 R140, [R199] ;  /* 0x00000000c78c783b */ /* 0x000e660000000200 */
[----:B------:R-:W-:Y:S01]  /*9e80*/  ISETP.GE.AND P3, PT, R137, RZ, PT ;  /* 0x000000ff8900720c */ /* 0x000fe20003f66270 */
[----:B------:R-:W-:Y:S01]  /*9e90*/  FFMA.FTZ R30, R188, -R132, R30 ;  /* 0x80000084bc1e7223 */ /* 0x000fe2000001001e */
[----:B------:R-:W-:Y:S01]  /*9ea0*/  I2FP.F32.S32 R189, R189 ;  /* 0x000000bd00bd7245 */ /* 0x000fe20000201400 */
[C---:B------:R-:W-:Y:S01]  /*9eb0*/  VIADD R188, R0.reuse, 0x20 ;  /* 0x0000002000bc7836 */ /* 0x040fe20000000000 */
[----:B------:R-:W-:Y:S03]  /*9ec0*/  I2FP.F32.S32 R190, R2 ;  /* 0x0000000200be7245 */ /* 0x000fe60000201400 */
[C---:B------:R-:W-:Y:S01]  /*9ed0*/  @!P1 IADD3 R139, -R0.reuse, -0x1f, RZ ;  /* 0xffffffe1008b9810 */ /* 0x040fe20007ffe1ff */
[----:B------:R-:W-:Y:S01]  /*9ee0*/  VIADD R2, R0, 0xf ;  /* 0x0000000f00027836 */ /* 0x000fe20000000000 */
[----:B------:R-:W-:Y:S01]  /*9ef0*/  ISETP.GE.AND P2, PT, R188, RZ, PT ;  /* 0x000000ffbc00720c */ /* 0x000fe20003f46270 */
[-C--:B--2---:R-:W-:Y:S03]  /*9f00*/  HMMA.16816.F32 R84, R176, R180.reuse, R84 ;  /* 0x000000b4b054723c */ /* 0x084fe60000001854 */
[----:B------:R-:W-:Y:S01]  /*9f10*/  ISETP.GE.AND P1, PT, R2, RZ, PT ;  /* 0x000000ff0200720c */ /* 0x000fe20003f26270 */
[----:B------:R-:W-:Y:S01]  /*9f20*/  FFMA.FTZ R8, R189, -R132, R8 ;  /* 0x80000084bd087223 */ /* 0x000fe20000010008 */
[----:B------:R-:W-:Y:S01]  /*9f30*/  I2FP.F32.S32 R139, R139 ;  /* 0x0000008b008b7245 */ /* 0x000fe20000201400 */
[C---:B------:R-:W-:Y:S05]  /*9f40*/  HMMA.16816.F32 R88, R184.reuse, R180, R88 ;  /* 0x000000b4b858723c */ /* 0x040fea0000001858 */
[C---:B------:R-:W-:Y:S01]  /*9f50*/  @!P4 IADD3 R138, -R0.reuse, -0x18, RZ ;  /* 0xffffffe8008ac810 */ /* 0x040fe20007ffe1ff */
[-C--:B------:R-:W-:Y:S05]  /*9f60*/  HMMA.16816.F32 R92, R184, R182.reuse, R92 ;  /* 0x000000b6b85c723c */ /* 0x080fea000000185c */
[C---:B------:R-:W-:Y:S01]  /*9f70*/  @!P2 IADD3 R188, -R0.reuse, -0x20, RZ ;  /* 0xffffffe000bca810 */ /* 0x040fe20007ffe1ff */
[C---:B------:R-:W-:Y:S01]  /*9f80*/  VIADD R180, R0.reuse, 0xfffffff7 ;  /* 0xfffffff700b47836 */ /* 0x040fe20000000000 */
[C---:B------:R-:W-:Y:S01]  /*9f90*/  @!P1 IADD3 R2, -R0.reuse, -0xf, RZ ;  /* 0xfffffff100029810 */ /* 0x040fe20007ffe1ff */
[C---:B------:R-:W-:Y:S04]  /*9fa0*/  HMMA.16816.F32 R96, R176.reuse, R182, R96 ;  /* 0x000000b6b060723c */ /* 0x040fe80000001860 */
[----:B------:R-:W-:Y:S01]  /*9fb0*/  I2FP.F32.S32 R188, R188 ;  /* 0x000000bc00bc7245 */ /* 0x000fe20000201400 */
[C---:B------:R-:W-:Y:S01]  /*9fc0*/  VIADD R181, R0.reuse, 0xfffffff8 ;  /* 0xfffffff800b57836 */ /* 0x040fe20000000000 */
[----:B------:R-:W-:Y:S01]  /*9fd0*/  I2FP.F32.S32 R138, R138 ;  /* 0x0000008a008a7245 */ /* 0x000fe20000201400 */
[C---:B------:R-:W-:Y:S01]  /*9fe0*/  VIADD R182, R0.reuse, 0xffffffd7 ;  /* 0xffffffd700b67836 */ /* 0x040fe20000000000 */
[C---:B------:R-:W-:Y:S01]  /*9ff0*/  @!P3 IADD3 R137, -R0.reuse, -0x17, RZ ;  /* 0xffffffe90089b810 */ /* 0x040fe20007ffe1ff */
[-C--:B-1----:R-:W-:Y:S03]  /*a000*/  HMMA.16816.F32 R100, R176, R140.reuse, R100 ;  /* 0x0000008cb064723c */ /* 0x082fe60000001864 */
[----:B------:R-:W-:Y:S01]  /*a010*/  I2FP.F32.S32 R137, R137 ;  /* 0x0000008900897245 */ /* 0x000fe20000201400 */
[----:B------:R-:W-:Y:S02]  /*a020*/  VIADD R183, R0, 0xffffffd8 ;  /* 0xffffffd800b77836 */ /* 0x000fe40000000000 */
[CC--:B------:R-:W-:Y:S01]  /*a030*/  FFMA.FTZ R40, R188.reuse, -R132.reuse, R40 ;  /* 0x80000084bc287223 */ /* 0x0c0fe20000010028 */
[C---:B------:R-:W-:Y:S04]  /*a040*/  HMMA.16816.F32 R104, R184.reuse, R140, R104 ;  /* 0x0000008cb868723c */ /* 0x040fe80000001868 */
[-C--:B------:R-:W-:Y:S01]  /*a050*/  FFMA.FTZ R46, R188, -R132.reuse, R46 ;  /* 0x80000084bc2e7223 */ /* 0x080fe2000001002e */
[----:B------:R-:W-:Y:S02]  /*a060*/  VIADD R188, R0, 0xffffffdf ;  /* 0xffffffdf00bc7836 */ /* 0x000fe40000000000 */
[CC--:B------:R-:W-:Y:S01]  /*a070*/  FFMA.FTZ R44, R138.reuse, -R132.reuse, R44 ;  /* 0x800000848a2c7223 */ /* 0x0c0fe2000001002c */
[-C--:B------:R-:W-:Y:S01]  /*a080*/  FFMA.FTZ R58, R138, -R132.reuse, R58 ;  /* 0x800000848a3a7223 */ /* 0x080fe2000001003a */
[-C--:B------:R-:W-:Y:S03]  /*a090*/  HMMA.16816.F32 R108, R184, R142.reuse, R108 ;  /* 0x0000008eb86c723c */ /* 0x080fe6000000186c */
[C---:B------:R-:W-:Y:S02]  /*a0a0*/  VIADD R138, R0.reuse, 0xffffffef ;  /* 0xffffffef008a7836 */ /* 0x040fe40000000000 */
[CC--:B------:R-:W-:Y:S01]  /*a0b0*/  FFMA.FTZ R41, R139.reuse, -R132.reuse, R41 ;  /* 0x800000848b297223 */ /* 0x0c0fe20000010029 */
[----:B------:R-:W-:Y:S01]  /*a0c0*/  FFMA.FTZ R47, R139, -R132, R47 ;  /* 0x800000848b2f7223 */ /* 0x000fe2000001002f */
[----:B------:R-:W-:Y:S01]  /*a0d0*/  I2FP.F32.S32 R139, R2 ;  /* 0x00000002008b7245 */ /* 0x000fe20000201400 */
[----:B------:R-:W-:Y:S01]  /*a0e0*/  VIADD R2, R0, 0xffffffb8 ;  /* 0xffffffb800027836 */ /* 0x000fe20000000000 */
[----:B------:R-:W-:Y:S01]  /*a0f0*/  ISETP.GE.AND P5, PT, R138, RZ, PT ;  /* 0x000000ff8a00720c */ /* 0x000fe20003fa6270 */
[C---:B------:R-:W-:Y:S04]  /*a100*/  HMMA.16816.F32 R112, R176.reuse, R142, R112 ;  /* 0x0000008eb070723c */ /* 0x040fe80000001870 */
[----:B------:R-:W-:Y:S01]  /*a110*/  ISETP.GE.AND P1, PT, R2, RZ, PT ;  /* 0x000000ff0200720c */ /* 0x000fe20003f26270 */
[CC--:B------:R-:W-:Y:S01]  /*a120*/  FFMA.FTZ R57, R139.reuse, -R132.reuse, R57 ;  /* 0x800000848b397223 */ /* 0x0c0fe20000010039 */
[-C--:B------:R-:W-:Y:S01]  /*a130*/  FFMA.FTZ R63, R139, -R132.reuse, R63 ;  /* 0x800000848b3f7223 */ /* 0x080fe2000001003f */
[C---:B------:R-:W-:Y:S04]  /*a140*/  VIADD R139, R0.reuse, 0xfffffff0 ;  /* 0xfffffff0008b7836 */ /* 0x040fe80000000000 */
[-C--:B------:R-:W-:Y:S01]  /*a150*/  FFMA.FTZ R14, R189, -R132.reuse, R14 ;  /* 0x80000084bd0e7223 */ /* 0x080fe2000001000e */
[----:B------:R-:W-:Y:S01]  /*a160*/  I2FP.F32.S32 R189, R3 ;  /* 0x0000000300bd7245 */ /* 0x000fe20000201400 */
[C---:B------:R-:W-:Y:S01]  /*a170*/  VIADD R3, R0.reuse, 0x10 ;  /* 0x0000001000037836 */ /* 0x040fe20000000000 */
[----:B------:R-:W-:Y:S01]  /*a180*/  ISETP.GE.AND P4, PT, R139, RZ, PT ;  /* 0x000000ff8b00720c */ /* 0x000fe20003f86270 */
[CC--:B------:R-:W-:Y:S01]  /*a190*/  FFMA.FTZ R45, R137.reuse, -R132.reuse, R45 ;  /* 0x80000084892d7223 */ /* 0x0c0fe2000001002d */
[C---:B------:R-:W-:Y:S01]  /*a1a0*/  @!P5 IADD3 R138, -R0.reuse, 0x11, RZ ;  /* 0x00000011008ad810 */ /* 0x040fe20007ffe1ff */
[-C--:B------:R-:W-:Y:S01]  /*a1b0*/  FFMA.FTZ R59, R137, -R132.reuse, R59 ;  /* 0x80000084893b7223 */ /* 0x080fe2000001003b */
[----:B------:R-:W-:Y:S01]  /*a1c0*/  ISETP.GE.AND P2, PT, R3, RZ, PT ;  /* 0x000000ff0300720c */ /* 0x000fe20003f46270 */
[C---:B------:R-:W-:Y:S01]  /*a1d0*/  VIADD R137, R0.reuse, 0xffffffc0 ;  /* 0xffffffc000897836 */ /* 0x040fe20000000000 */
[----:B------:R-:W-:Y:S01]  /*a1e0*/  @!P1 IADD3 R2, -R0, 0x48, RZ ;  /* 0x0000004800029810 */ /* 0x000fe20007ffe1ff */
[CC--:B------:R-:W-:Y:S01]  /*a1f0*/  FFMA.FTZ R25, R191.reuse, -R132.reuse, R25 ;  /* 0x80000084bf197223 */ /* 0x0c0fe20000010019 */
[----:B------:R-:W-:Y:S01]  /*a200*/  ISETP.GE.AND P1, PT, R180, RZ, PT ;  /* 0x000000ffb400720c */ /* 0x000fe20003f26270 */
[-C--:B------:R-:W-:Y:S01]  /*a210*/  FFMA.FTZ R31, R191, -R132.reuse, R31 ;  /* 0x80000084bf1f7223 */ /* 0x080fe2000001001f */
[----:B------:R-:W-:Y:S01]  /*a220*/  ISETP.GE.AND P5, PT, R183, RZ, PT ;  /* 0x000000ffb700720c */ /* 0x000fe20003fa6270 */
[C---:B------:R-:W-:Y:S01]  /*a230*/  VIADD R191, R0.reuse, 0xffffffd0 ;  /* 0xffffffd000bf7836 */ /* 0x040fe20000000000 */
[----:B------:R-:W-:Y:S01]  /*a240*/  ISETP.GE.AND P3, PT, R137, RZ, PT ;  /* 0x000000ff8900720c */ /* 0x000fe20003f66270 */
[CC--:B------:R-:W-:Y:S01]  /*a250*/  FFMA.FTZ R73, R207.reuse, -R132.reuse, R73 ;  /* 0x80000084cf497223 */ /* 0x0c0fe20000010049 */
[----:B------:R-:W-:Y:S01]  /*a260*/  @!P4 IADD3 R139, -R0, 0x10, RZ ;  /* 0x00000010008bc810 */ /* 0x000fe20007ffe1ff */
[CC--:B------:R-:W-:Y:S01]  /*a270*/  FFMA.FTZ R19, R207.reuse, -R132.reuse, R19 ;  /* 0x80000084cf137223 */ /* 0x0c0fe20000010013 */
[----:B------:R-:W-:Y:S01]  /*a280*/  ISETP.GE.AND P4, PT, R182, RZ, PT ;  /* 0x000000ffb600720c */ /* 0x000fe20003f86270 */
[----:B------:R-:W-:Y:S01]  /*a290*/  FFMA.FTZ R79, R207, -R132, R79 ;  /* 0x80000084cf4f7223 */ /* 0x000fe2000001004f */
[C---:B------:R-:W-:Y:S01]  /*a2a0*/  @!P2 IADD3 R3, -R0.reuse, -0x10, RZ ;  /* 0xfffffff00003a810 */ /* 0x040fe20007ffe1ff */
[C---:B------:R-:W-:Y:S01]  /*a2b0*/  VIADD R207, R0.reuse, 0xffffffc8 ;  /* 0xffffffc800cf7836 */ /* 0x040fe20000000000 */
[----:B------:R-:W-:Y:S01]  /*a2c0*/  I2FP.F32.S32 R2, R2 ;  /* 0x0000000200027245 */ /* 0x000fe20000201400 */
[CC--:B------:R-:W-:Y:S01]  /*a2d0*/  FFMA.FTZ R28, R189.reuse, -R132.reuse, R28 ;  /* 0x80000084bd1c7223 */ /* 0x0c0fe2000001001c */
[----:B------:R-:W-:Y:S01]  /*a2e0*/  I2FP.F32.S32 R3, R3 ;  /* 0x0000000300037245 */ /* 0x000fe20000201400 */
[-C--:B------:R-:W-:Y:S01]  /*a2f0*/  FFMA.FTZ R42, R189, -R132.reuse, R42 ;  /* 0x80000084bd2a7223 */ /* 0x080fe2000001002a */
[----:B------:R-:W-:Y:S01]  /*a300*/  @!P1 IADD3 R180, -R0, 0x9, RZ ;  /* 0x0000000900b49810 */ /* 0x000fe20007ffe1ff */
[-C--:B------:R-:W-:Y:S01]  /*a310*/  FFMA.FTZ R80, R2, -R132.reuse, R80 ;  /* 0x8000008402507223 */ /* 0x080fe20000010050 */
[----:B------:R-:W-:Y:S01]  /*a320*/  ISETP.GE.AND P1, PT, R188, RZ, PT ;  /* 0x000000ffbc00720c */ /* 0x000fe20003f26270 */
[CC--:B------:R-:W-:Y:S01]  /*a330*/  FFMA.FTZ R56, R3.reuse, -R132.reuse, R56 ;  /* 0x8000008403387223 */ /* 0x0c0fe20000010038 */
[C---:B------:R-:W-:Y:S01]  /*a340*/  @!P5 IADD3 R183, -R0.reuse, 0x28, RZ ;  /* 0x0000002800b7d810 */ /* 0x040fe20007ffe1ff */
[----:B------:R-:W-:Y:S01]  /*a350*/  FFMA.FTZ R62, R3, -R132, R62 ;  /* 0x80000084033e7223 */ /* 0x000fe2000001003e */
[----:B------:R-:W-:Y:S01]  /*a360*/  @P4 LOP3.LUT R213, R213, 0x1, RZ, 0xfc, !PT ;  /* 0x00000001d5d54812 */ /* 0x000fe200078efcff */
[----:B------:R-:W-:Y:S01]  /*a370*/  VIADD R3, R0, 0xffffffbf ;  /* 0xffffffbf00037836 */ /* 0x000fe20000000000 */
[----:B------:R-:W-:Y:S01]  /*a380*/  I2FP.F32.S32 R222, R180 ;  /* 0x000000b400de7245 */ /* 0x000fe20000201400 */
[-C--:B------:R-:W-:Y:S01]  /*a390*/  FFMA.FTZ R86, R2, -R132.reuse, R86 ;  /* 0x8000008402567223 */ /* 0x080fe20000010056 */
[----:B------:R-:W-:Y:S01]  /*a3a0*/  I2FP.F32.S32 R220, R183 ;  /* 0x000000b700dc7245 */ /* 0x000fe20000201400 */
[C---:B------:R-:W-:Y:S01]  /*a3b0*/  VIADD R2, R0.reuse, 0xffffffb7 ;  /* 0xffffffb700027836 */ /* 0x040fe20000000000 */
[----:B------:R-:W-:Y:S01]  /*a3c0*/  ISETP.GE.AND P2, PT, R3, RZ, PT ;  /* 0x000000ff0300720c */ /* 0x000fe20003f46270 */
[----:B------:R-:W-:Y:S01]  /*a3d0*/  VIADD R189, R0, 0xffffffe0 ;  /* 0xffffffe000bd7836 */ /* 0x000fe20000000000 */
[----:B------:R-:W-:Y:S01]  /*a3e0*/  ISETP.GE.AND P5, PT, R209, RZ, PT ;  /* 0x000000ffd100720c */ /* 0x000fe20003fa6270 */
[-C--:B------:R-:W-:Y:S01]  /*a3f0*/  FFMA.FTZ R6, R206, -R132.reuse, R6 ;  /* 0x80000084ce067223 */ /* 0x080fe20000010006 */
[----:B------:R-:W-:Y:S01]  /*a400*/  @!P1 IADD3 R188, -R0, 0x21, RZ ;  /* 0x0000002100bc9810 */ /* 0x000fe20007ffe1ff */
[CC--:B------:R-:W-:Y:S01]  /*a410*/  FFMA.FTZ R60, R206.reuse, -R132.reuse, R60 ;  /* 0x80000084ce3c7223 */ /* 0x0c0fe2000001003c */
[----:B------:R-:W-:Y:S01]  /*a420*/  LOP3.LUT P1, RZ, R213, 0x1, RZ, 0xc0, !PT ;  /* 0x00000001d5ff7812 */ /* 0x000fe2000782c0ff */
[-C--:B------:R-:W-:Y:S01]  /*a430*/  FFMA.FTZ R74, R206, -R132.reuse, R74 ;  /* 0x80000084ce4a7223 */ /* 0x080fe2000001004a */
[C---:B------:R-:W-:Y:S01]  /*a440*/  @!P3 IADD3 R137, -R0.reuse, 0x40, RZ ;  /* 0x000000400089b810 */ /* 0x040fe20007ffe1ff */
[----:B------:R-:W-:Y:S01]  /*a450*/  VIADD R206, R0, 0xffffffc7 ;  /* 0xffffffc700ce7836 */ /* 0x000fe20000000000 */
[----:B------:R-:W-:Y:S01]  /*a460*/  ISETP.GE.AND P3, PT, R2, RZ, PT ;  /* 0x000000ff0200720c */ /* 0x000fe20003f66270 */
[-C--:B------:R-:W-:Y:S01]  /*a470*/  FFMA.FTZ R7, R205, -R132.reuse, R7 ;  /* 0x80000084cd077223 */ /* 0x080fe20000010007 */
[----:B------:R-:W-:Y:S01]  /*a480*/  ISETP.GE.AND P4, PT, R207, RZ, PT ;  /* 0x000000ffcf00720c */ /* 0x000fe20003f86270 */
[CC--:B------:R-:W-:Y:S01]  /*a490*/  FFMA.FTZ R61, R205.reuse, -R132.reuse, R61 ;  /* 0x80000084cd3d7223 */ /* 0x0c0fe2000001003d */
[C---:B------:R-:W-:Y:S01]  /*a4a0*/  @!P2 IADD3 R3, -R0.reuse, 0x41, RZ ;  /* 0x000000410003a810 */ /* 0x040fe20007ffe1ff */
[-C--:B------:R-:W-:Y:S01]  /*a4b0*/  FFMA.FTZ R75, R205, -R132.reuse, R75 ;  /* 0x80000084cd4b7223 */ /* 0x080fe2000001004b */
[----:B------:R-:W-:Y:S01]  /*a4c0*/  ISETP.GE.AND P2, PT, R181, RZ, PT ;  /* 0x000000ffb500720c */ /* 0x000fe20003f46270 */
[----:B------:R-:W-:Y:S01]  /*a4d0*/  VIADD R205, R0, 0xffffffb0 ;  /* 0xffffffb000cd7836 */ /* 0x000fe20000000000 */
[----:B------:R-:W-:Y:S01]  /*a4e0*/  I2FP.F32.S32 R3, R3 ;  /* 0x0000000300037245 */ /* 0x000fe20000201400 */
[-C--:B------:R-:W-:Y:S01]  /*a4f0*/  FFMA.FTZ R4, R208, -R132.reuse, R4 ;  /* 0x80000084d0047223 */ /* 0x080fe20000010004 */
[----:B------:R-:W-:Y:S01]  /*a500*/  @!P1 IADD3 R182, -R0, 0x29, RZ ;  /* 0x0000002900b69810 */ /* 0x000fe20007ffe1ff */
[-C--:B------:R-:W-:Y:S01]  /*a510*/  FFMA.FTZ R29, R190, -R132.reuse, R29 ;  /* 0x80000084be1d7223 */ /* 0x080fe2000001001d */
[----:B------:R-:W-:Y:S01]  /*a520*/  LOP3.LUT R213, R213, 0xfffffff7, RZ, 0xc0, !PT ;  /* 0xfffffff7d5d57812 */ /* 0x000fe200078ec0ff */
[C---:B------:R-:W-:Y:S01]  /*a530*/  FFMA.FTZ R69, R3.reuse, -R132, R69 ;  /* 0x8000008403457223 */ /* 0x040fe20000010045 */
[----:B------:R-:W-:Y:S01]  /*a540*/  I2FP.F32.S32 R141, R182 ;  /* 0x000000b6008d7245 */ /* 0x000fe20000201400 */
[-C--:B------:R-:W-:Y:S01]  /*a550*/  FFMA.FTZ R83, R3, -R132.reuse, R83 ;  /* 0x8000008403537223 */ /* 0x080fe20000010053 */
[----:B------:R-:W-:Y:S01]  /*a560*/  @P5 LOP3.LUT R213, R213, 0x8, RZ, 0xfc, !PT ;  /* 0x00000008d5d55812 */ /* 0x000fe200078efcff */
[----:B------:R-:W-:Y:S01]  /*a570*/  VIADD R3, R0, 0xffffffe7 ;  /* 0xffffffe700037836 */ /* 0x000fe20000000000 */
[----:B------:R-:W-:Y:S01]  /*a580*/  I2FP.F32.S32 R137, R137 ;  /* 0x0000008900897245 */ /* 0x000fe20000201400 */
[-C--:B------:R-:W-:Y:S01]  /*a590*/  FFMA.FTZ R43, R190, -R132.reuse, R43 ;  /* 0x80000084be2b7223 */ /* 0x080fe2000001002b */
[----:B------:R-:W-:Y:S01]  /*a5a0*/  @!P2 IADD3 R181, -R0, 0x8, RZ ;  /* 0x0000000800b5a810 */ /* 0x000fe20007ffe1ff */
[-C--:B------:R-:W-:Y:S01]  /*a5b0*/  FFMA.FTZ R72, R208, -R132.reuse, R72 ;  /* 0x80000084d0487223 */ /* 0x080fe20000010048 */
[----:B------:R-:W-:Y:S01]  /*a5c0*/  ISETP.GE.AND P0, PT, R3, RZ, PT ;  /* 0x000000ff0300720c */ /* 0x000fe20003f06270 */
[CC--:B------:R-:W-:Y:S01]  /*a5d0*/  FFMA.FTZ R68, R137.reuse, -R132.reuse, R68 ;  /* 0x8000008489447223 */ /* 0x0c0fe20000010044 */
[----:B------:R-:W-:Y:S01]  /*a5e0*/  I2FP.F32.S32 R181, R181 ;  /* 0x000000b500b57245 */ /* 0x000fe20000201400 */
[-C--:B------:R-:W-:Y:S01]  /*a5f0*/  FFMA.FTZ R82, R137, -R132.reuse, R82 ;  /* 0x8000008489527223 */ /* 0x080fe20000010052 */
[----:B------:R-:W-:Y:S01]  /*a600*/  ISETP.GE.AND P2, PT, R189, RZ, PT ;  /* 0x000000ffbd00720c */ /* 0x000fe20003f46270 */
[C---:B------:R-:W-:Y:S01]  /*a610*/  VIADD R137, R0.reuse, 0xffffffe8 ;  /* 0xffffffe800897836 */ /* 0x040fe20000000000 */
[C---:B------:R-:W-:Y:S01]  /*a620*/  @!P3 IADD3 R2, -R0.reuse, 0x49, RZ ;  /* 0x000000490002b810 */ /* 0x040fe20007ffe1ff */
[CC--:B------:R-:W-:Y:S01]  /*a630*/  FFMA.FTZ R16, R181.reuse, -R132.reuse, R16 ;  /* 0x80000084b5107223 */ /* 0x0c0fe20000010010 */
[----:B------:R-:W-:Y:S01]  /*a640*/  @!P4 IADD3 R207, -R0, 0x38, RZ ;  /* 0x0000003800cfc810 */ /* 0x000fe20007ffe1ff */
[CC--:B------:R-:W-:Y:S01]  /*a650*/  FFMA.FTZ R22, R181.reuse, -R132.reuse, R22 ;  /* 0x80000084b5167223 */ /* 0x0c0fe20000010016 */
[----:B------:R-:W-:Y:S01]  /*a660*/  ISETP.GE.AND P3, PT, R206, RZ, PT ;  /* 0x000000ffce00720c */ /* 0x000fe20003f66270 */
[-C--:B------:R-:W-:Y:S01]  /*a670*/  FFMA.FTZ R76, R181, -R132.reuse, R76 ;  /* 0x80000084b54c7223 */ /* 0x080fe2000001004c */
[----:B------:R-:W-:Y:S01]  /*a680*/  LOP3.LUT P4, RZ, R213, 0x8, RZ, 0xc0, !PT ;  /* 0x00000008d5ff7812 */ /* 0x000fe2000788c0ff */
[-C--:B------:R-:W-:Y:S01]  /*a690*/  FFMA.FTZ R90, R181, -R132.reuse, R90 ;  /* 0x80000084b55a7223 */ /* 0x080fe2000001005a */
[----:B------:R-:W-:Y:S01]  /*a6a0*/  @!P0 IADD3 R3, -R0, 0x19, RZ ;  /* 0x0000001900038810 */ /* 0x000fe20007ffe1ff */
[----:B------:R-:W1:Y:S01]  /*a6b0*/  LDSM.16.M88.4 R180, [R198] ;  /* 0x00000000c6b4783b */ /* 0x000e620000000200 */
[----:B------:R-:W-:Y:S01]  /*a6c0*/  ISETP.GE.AND P0, PT, R191, RZ, PT ;  /* 0x000000ffbf00720c */ /* 0x000fe20003f06270 */
[----:B------:R-:W-:Y:S04]  /*a6d0*/  DEPBAR.LE SB0, 0x0 ;  /* 0x000080000000791a */ /* 0x000fe80000000000 */
[----:B------:R-:W-:Y:S01]  /*a6e0*/  LOP3.LUT R213, R213, 0xfffffffb, RZ, 0xc0, !PT ;  /* 0xfffffffbd5d57812 */ /* 0x000fe200078ec0ff */
[-C--:B------:R-:W-:Y:S01]  /*a6f0*/  FFMA.FTZ R18, R208, -R132.reuse, R18 ;  /* 0x80000084d0127223 */ /* 0x080fe20000010012 */
[----:B------:R-:W-:Y:S01]  /*a700*/  @!P2 IADD3 R189, -R0, 0x20, RZ ;  /* 0x0000002000bda810 */ /* 0x000fe20007ffe1ff */
[----:B------:R-:W-:Y:S01]  /*a710*/  BAR.SYNC.DEFER_BLOCKING 0x0 ;  /* 0x0000000000007b1d */ /* 0x000fe20000010000 */
[----:B------:R-:W-:Y:S01]  /*a720*/  ISETP.GE.AND P6, PT, R137, RZ, PT ;  /* 0x000000ff8900720c */ /* 0x000fe20003fc6270 */
[-C--:B------:R-:W-:Y:S01]  /*a730*/  FFMA.FTZ R78, R208, -R132.reuse, R78 ;  /* 0x80000084d04e7223 */ /* 0x080fe2000001004e */
[----:B------:R-:W-:Y:S01]  /*a740*/  ISETP.GE.AND P2, PT, R205, RZ, PT ;  /* 0x000000ffcd00720c */ /* 0x000fe20003f46270 */
[C---:B------:R-:W-:Y:S01]  /*a750*/  VIADD R190, R0.reuse, 0xffffffcf ;  /* 0xffffffcf00be7836 */ /* 0x040fe20000000000 */
[C---:B------:R-:W-:Y:S01]  /*a760*/  @!P0 IADD3 R191, -R0.reuse, 0x30, RZ ;  /* 0x0000003000bf8810 */ /* 0x040fe20007ffe1ff */
[----:B------:R-:W-:Y:S01]  /*a770*/  VIADD R208, R0, 0xffffffaf ;  /* 0xffffffaf00d07836 */ /* 0x000fe20000000000 */
[----:B------:R-:W-:Y:S01]  /*a780*/  ISETP.GE.AND P0, PT, R210, RZ, PT ;  /* 0x000000ffd200720c */ /* 0x000fe20003f06270 */
[-C--:B------:R-:W-:Y:S01]  /*a790*/  FFMA.FTZ R17, R222, -R132.reuse, R17 ;  /* 0x80000084de117223 */ /* 0x080fe20000010011 */
[----:B------:R-:W-:Y:S01]  /*a7a0*/  @!P3 IADD3 R206, -R0, 0x39, RZ ;  /* 0x0000003900ceb810 */ /* 0x000fe20007ffe1ff */
[-C--:B------:R-:W-:Y:S01]  /*a7b0*/  FFMA.FTZ R23, R222, -R132.reuse, R23 ;  /* 0x80000084de177223 */ /* 0x080fe20000010017 */
[----:B------:R-:W-:Y:S01]  /*a7c0*/  ISETP.GE.AND P1, PT, R208, RZ, PT ;  /* 0x000000ffd000720c */ /* 0x000fe20003f26270 */
[-C--:B------:R-:W-:Y:S01]  /*a7d0*/  FFMA.FTZ R48, R220, -R132.reuse, R48 ;  /* 0x80000084dc307223 */ /* 0x080fe20000010030 */
[C---:B------:R-:W-:Y:S01]  /*a7e0*/  @!P4 IADD3 R209, -R0.reuse, 0x58, RZ ;  /* 0x0000005800d1c810 */ /* 0x040fe20007ffe1ff */
[CC--:B------:R-:W-:Y:S01]  /*a7f0*/  FFMA.FTZ R49, R141.reuse, -R132.reuse, R49 ;  /* 0x800000848d317223 */ /* 0x0c0fe20000010031 */
[----:B------:R-:W-:Y:S01]  /*a800*/  @!P6 IADD3 R137, -R0, 0x18, RZ ;  /* 0x000000180089e810 */ /* 0x000fe20007ffe1ff */
[-C--:B------:R-:W-:Y:S01]  /*a810*/  FFMA.FTZ R54, R220, -R132.reuse, R54 ;  /* 0x80000084dc367223 */ /* 0x080fe20000010036 */
[----:B------:R-:W-:Y:S01]  /*a820*/  @!P2 IADD3 R205, -R0, 0x50, RZ ;  /* 0x0000005000cda810 */ /* 0x000fe20007ffe1ff */
[-C--:B------:R-:W-:Y:S01]  /*a830*/  FFMA.FTZ R55, R141, -R132.reuse, R55 ;  /* 0x800000848d377223 */ /* 0x080fe20000010037 */
[----:B------:R-:W-:Y:S01]  /*a840*/  ISETP.GE.AND P6, PT, R190, RZ, PT ;  /* 0x000000ffbe00720c */ /* 0x000fe20003fc6270 */
[CC--:B------:R-:W-:Y:S01]  /*a850*/  FFMA.FTZ R77, R222.reuse, -R132.reuse, R77 ;  /* 0x80000084de4d7223 */ /* 0x0c0fe2000001004d */
[----:B------:R-:W-:Y:S01]  /*a860*/  @P0 LOP3.LUT R213, R213, 0x4, RZ, 0xfc, !PT ;  /* 0x00000004d5d50812 */ /* 0x000fe200078efcff */
[-C--:B------:R-:W-:Y:S01]  /*a870*/  FFMA.FTZ R91, R222, -R132.reuse, R91 ;  /* 0x80000084de5b7223 */ /* 0x080fe2000001005b */
[----:B------:R-:W-:Y:S01]  /*a880*/  ISETP.GE.AND P0, PT, R211, RZ, PT ;  /* 0x000000ffd300720c */ /* 0x000fe20003f06270 */
[-C--:B------:R-:W-:Y:S01]  /*a890*/  FFMA.FTZ R108, R220, -R132.reuse, R108 ;  /* 0x80000084dc6c7223 */ /* 0x080fe2000001006c */
[----:B------:R-:W-:Y:S01]  /*a8a0*/  LOP3.LUT P3, RZ, R213, 0x4, RZ, 0xc0, !PT ;  /* 0x00000004d5ff7812 */ /* 0x000fe2000786c0ff */
[-C--:B------:R-:W-:Y:S01]  /*a8b0*/  FFMA.FTZ R109, R141, -R132.reuse, R109 ;  /* 0x800000848d6d7223 */ /* 0x080fe2000001006d */
[----:B------:R-:W-:Y:S02]  /*a8c0*/  LOP3.LUT R213, R213, 0xfffffffd, RZ, 0xc0, !PT ;  /* 0xfffffffdd5d57812 */ /* 0x000fe400078ec0ff */
[C---:B------:R-:W-:Y:S02]  /*a8d0*/  @!P1 IADD3 R208, -R0.reuse, 0x51, RZ ;  /* 0x0000005100d09810 */ /* 0x040fe40007ffe1ff */
[----:B------:R-:W-:Y:S01]  /*a8e0*/  ISETP.GE.AND P5, PT, R215, RZ, PT ;  /* 0x000000ffd700720c */ /* 0x000fe20003fa6270 */
[-C--:B-1----:R-:W-:Y:S05]  /*a8f0*/  HMMA.16816.F32 R116, R176, R180.reuse, R116 ;  /* 0x000000b4b074723c */ /* 0x082fea0000001874 */
[----:B------:R-:W-:Y:S01]  /*a900*/  @P0 LOP3.LUT R213, R213, 0x2, RZ, 0xfc, !PT ;  /* 0x00000002d5d50812 */ /* 0x000fe200078efcff */
[C---:B------:R-:W-:Y:S04]  /*a910*/  HMMA.16816.F32 R120, R184.reuse, R180, R120 ;  /* 0x000000b4b878723c */ /* 0x040fe80000001878 */
[----:B------:R-:W-:Y:S02]  /*a920*/  LOP3.LUT P2, RZ, R213, 0x2, RZ, 0xc0, !PT ;  /* 0x00000002d5ff7812 */ /* 0x000fe4000784c0ff */
[----:B------:R-:W-:Y:S01]  /*a930*/  @!P6 IADD3 R190, -R0, 0x31, RZ ;  /* 0x0000003100bee810 */ /* 0x000fe20007ffe1ff */
[-C--:B------:R-:W-:Y:S03]  /*a940*/  HMMA.16816.F32 R124, R184, R182.reuse, R124 ;  /* 0x000000b6b87c723c */ /* 0x080fe6000000187c */
[----:B------:R-:W-:Y:S02]  /*a950*/  ISETP.GE.AND P0, PT, R212, RZ, PT ;  /* 0x000000ffd400720c */ /* 0x000fe40003f06270 */
[----:B------:R-:W-:Y:S01]  /*a960*/  @!P3 IADD3 R210, -R0, 0x59, RZ ;  /* 0x0000005900d2b810 */ /* 0x000fe20007ffe1ff */
[----:B------:R-:W-:Y:S04]  /*a970*/  HMMA.16816.F32 R128, R176, R182, R128 ;  /* 0x000000b6b080723c */ /* 0x000fe80000001880 */
[----:B------:R-:W-:Y:S02]  /*a980*/  ISETP.GE.AND P6, PT, R214, RZ, PT ;  /* 0x000000ffd600720c */ /* 0x000fe40003fc6270 */
[----:B------:R-:W-:Y:S02]  /*a990*/  @!P2 IADD3 R211, -R0, 0x60, RZ ;  /* 0x0000006000d3a810 */ /* 0x000fe40007ffe1ff */
[----:B------:R-:W-:Y:S02]  /*a9a0*/  ISETP.GE.AND P4, PT, R216, RZ, PT ;  /* 0x000000ffd800720c */ /* 0x000fe40003f86270 */
[----:B------:R-:W-:Y:S01]  /*a9b0*/  ISETP.GE.AND P3, PT, R217, RZ, PT ;  /* 0x000000ffd900720c */ /* 0x000fe20003f66270 */
[-C--:B------:R-:W-:Y:S01]  /*a9c0*/  FFMA.FTZ R122, R220, -R132.reuse, R122 ;  /* 0x80000084dc7a7223 */ /* 0x080fe2000001007a */
[----:B------:R-:W-:Y:S01]  /*a9d0*/  ISETP.GE.AND P2, PT, R218, RZ, PT ;  /* 0x000000ffda00720c */ /* 0x000fe20003f46270 */
[----:B------:R-:W-:Y:S01]  /*a9e0*/  FFMA.FTZ R123, R141, -R132, R123 ;  /* 0x800000848d7b7223 */ /* 0x000fe2000001007b */
[----:B------:R-:W-:Y:S02]  /*a9f0*/  ISETP.GE.AND P1, PT, R219, RZ, PT ;  /* 0x000000ffdb00720c */ /* 0x000fe40003f26270 */
[C---:B------:R-:W-:Y:S02]  /*aa00*/  @!P0 IADD3 R212, -R0.reuse, 0x61, RZ ;  /* 0x0000006100d48810 */ /* 0x040fe40007ffe1ff */
[C---:B------:R-:W-:Y:S02]  /*aa10*/  @!P6 IADD3 R214, -R0.reuse, 0x68, RZ ;  /* 0x0000006800d6e810 */ /* 0x040fe40007ffe1ff */
[C---:B------:R-:W-:Y:S02]  /*aa20*/  @!P5 IADD3 R215, -R0.reuse, 0x69, RZ ;  /* 0x0000006900d7d810 */ /* 0x040fe40007ffe1ff */
[C---:B------:R-:W-:Y:S02]  /*aa30*/  @!P4 IADD3 R216, -R0.reuse, 0x70, RZ ;  /* 0x0000007000d8c810 */ /* 0x040fe40007ffe1ff */
[C---:B------:R-:W-:Y:S02]  /*aa40*/  @!P3 IADD3 R217, -R0.reuse, 0x71, RZ ;  /* 0x0000007100d9b810 */ /* 0x040fe40007ffe1ff */
[C---:B------:R-:W-:Y:S02]  /*aa50*/  @!P2 IADD3 R218, -R0.reuse, 0x78, RZ ;  /* 0x0000007800daa810 */ /* 0x040fe40007ffe1ff */
[----:B------:R-:W-:Y:S02]  /*aa60*/  @!P1 IADD3 R219, -R0, 0x79, RZ ;  /* 0x0000007900db9810 */ /* 0x000fe40007ffe1ff */
[----:B------:R-:W-:Y:S02]  /*aa70*/  I2FP.F32.S32 R0, R138 ;  /* 0x0000008a00007245 */ /* 0x000fe40000201400 */
[----:B------:R-:W-:Y:S02]  /*aa80*/  I2FP.F32.S32 R224, R137 ;  /* 0x0000008900e07245 */ /* 0x000fe40000201400 */
[----:B------:R-:W-:Y:S01]  /*aa90*/  I2FP.F32.S32 R137, R205 ;  /* 0x000000cd00897245 */ /* 0x000fe20000201400 */
[C---:B------:R-:W-:Y:S01]  /*aaa0*/  FFMA.FTZ R21, R0.reuse, -R132, R21 ;  /* 0x8000008400157223 */ /* 0x040fe20000010015 */
[----:B------:R-:W-:Y:S01]  /*aab0*/  I2FP.F32.S32 R138, R208 ;  /* 0x000000d0008a7245 */ /* 0x000fe20000201400 */
[CC--:B------:R-:W-:Y:S01]  /*aac0*/  FFMA.FTZ R35, R0.reuse, -R132.reuse, R35 ;  /* 0x8000008400237223 */ /* 0x0c0fe20000010023 */
[----:B------:R-:W-:Y:S01]  /*aad0*/  I2FP.F32.S32 R223, R3 ;  /* 0x0000000300df7245 */ /* 0x000fe20000201400 */
[CC--:B------:R-:W-:Y:S01]  /*aae0*/  FFMA.FTZ R89, R0.reuse, -R132.reuse, R89 ;  /* 0x8000008400597223 */ /* 0x0c0fe20000010059 */
[----:B------:R-:W-:Y:S01]  /*aaf0*/  I2FP.F32.S32 R3, R209 ;  /* 0x000000d100037245 */ /* 0x000fe20000201400 */
[----:B------:R-:W-:Y:S01]  /*ab00*/  FFMA.FTZ R95, R0, -R132, R95 ;  /* 0x80000084005f7223 */ /* 0x000fe2000001005f */
[----:B------:R-:W-:Y:S01]  /*ab10*/  I2FP.F32.S32 R0, R210 ;  /* 0x000000d200007245 */ /* 0x000fe20000201400 */
[CC--:B------:R-:W-:Y:S01]  /*ab20*/  FFMA.FTZ R84, R137.reuse, -R132.reuse, R84 ;  /* 0x8000008489547223 */ /* 0x0c0fe20000010054 */
[----:B------:R-:W-:Y:S01]  /*ab30*/  I2FP.F32.S32 R139, R139 ;  /* 0x0000008b008b7245 */ /* 0x000fe20000201400 */
[-C--:B------:R-:W-:Y:S01]  /*ab40*/  FFMA.FTZ R85, R138, -R132.reuse, R85 ;  /* 0x800000848a557223 */ /* 0x080fe20000010055 */
[----:B------:R-:W-:Y:S01]  /*ab50*/  I2FP.F32.S32 R189, R189 ;  /* 0x000000bd00bd7245 */ /* 0x000fe20000201400 */
[C---:B------:R-:W-:Y:S01]  /*ab60*/  FFMA.FTZ R97, R0.reuse, -R132, R97 ;  /* 0x8000008400617223 */ /* 0x040fe20000010061 */
[----:B------:R-:W-:Y:S01]  /*ab70*/  I2FP.F32.S32 R188, R188 ;  /* 0x000000bc00bc7245 */ /* 0x000fe20000201400 */
[-C--:B------:R-:W-:Y:S01]  /*ab80*/  FFMA.FTZ R103, R0, -R132.reuse, R103 ;  /* 0x8000008400677223 */ /* 0x080fe20000010067 */
[----:B------:R-:W-:Y:S01]  /*ab90*/  I2FP.F32.S32 R0, R217 ;  /* 0x000000d900007245 */ /* 0x000fe20000201400 */
[-C--:B------:R-:W-:Y:S01]  /*aba0*/  FFMA.FTZ R98, R137, -R132.reuse, R98 ;  /* 0x8000008489627223 */ /* 0x080fe20000010062 */
[----:B------:R-:W-:Y:S01]  /*abb0*/  I2FP.F32.S32 R137, R215 ;  /* 0x000000d700897245 */ /* 0x000fe20000201400 */
[----:B------:R-:W-:Y:S01]  /*abc0*/  FFMA.FTZ R99, R138, -R132, R99 ;  /* 0x800000848a637223 */ /* 0x000fe20000010063 */
[----:B------:R-:W-:Y:S01]  /*abd0*/  I2FP.F32.S32 R138, R214 ;  /* 0x000000d6008a7245 */ /* 0x000fe20000201400 */
[C---:B------:R-:W-:Y:S01]  /*abe0*/  FFMA.FTZ R96, R3.reuse, -R132, R96 ;  /* 0x8000008403607223 */ /* 0x040fe20000010060 */
[----:B------:R-:W-:Y:S01]  /*abf0*/  I2FP.F32.S32 R2, R2 ;  /* 0x0000000200027245 */ /* 0x000fe20000201400 */
[----:B------:R-:W-:Y:S01]  /*ac00*/  FFMA.FTZ R102, R3, -R132, R102 ;  /* 0x8000008403667223 */ /* 0x000fe20000010066 */
[----:B------:R-:W-:Y:S01]  /*ac10*/  I2FP.F32.S32 R3, R216 ;  /* 0x000000d800037245 */ /* 0x000fe20000201400 */
[CC--:B------:R-:W-:Y:S01]  /*ac20*/  FFMA.FTZ R117, R0.reuse, -R132.reuse, R117 ;  /* 0x8000008400757223 */ /* 0x0c0fe20000010075 */
[----:B------:R-:W-:Y:S01]  /*ac30*/  I2FP.F32.S32 R191, R191 ;  /* 0x000000bf00bf7245 */ /* 0x000fe20000201400 */
[-C--:B------:R-:W-:Y:S01]  /*ac40*/  FFMA.FTZ R131, R0, -R132.reuse, R131 ;  /* 0x8000008400837223 */ /* 0x080fe20000010083 */
[----:B------:R-:W-:Y:S01]  /*ac50*/  FMNMX.FTZ R0, R6, R133, !PT ;  /* 0x0000008506007209 */ /* 0x000fe20007810000 */
[CC--:B------:R-:W-:Y:S01]  /*ac60*/  FFMA.FTZ R112, R138.reuse, -R132.reuse, R112 ;  /* 0x800000848a707223 */ /* 0x0c0fe20000010070 */
[----:B------:R-:W-:Y:S01]  /*ac70*/  I2FP.F32.S32 R207, R207 ;  /* 0x000000cf00cf7245 */ /* 0x000fe20000201400 */
[----:B------:R-:W-:Y:S01]  /*ac80*/  FFMA.FTZ R113, R137, -R132, R113 ;  /* 0x8000008489717223 */ /* 0x000fe20000010071 */
[----:B------:R-:W-:Y:S01]  /*ac90*/  FMNMX.FTZ R0, R7, R0, !PT ;  /* 0x0000000007007209 */ /* 0x000fe20007810000 */
[----:B------:R-:W-:Y:S01]  /*aca0*/  FFMA.FTZ R118, R138, -R132, R118 ;  /* 0x800000848a767223 */ /* 0x000fe20000010076 */
[----:B------:R-:W-:Y:S01]  /*acb0*/  I2FP.F32.S32 R138, R218 ;  /* 0x000000da008a7245 */ /* 0x000fe20000201400 */
[-C--:B------:R-:W-:Y:S01]  /*acc0*/  FFMA.FTZ R119, R137, -R132.reuse, R119 ;  /* 0x8000008489777223 */ /* 0x080fe20000010077 */
[----:B------:R-:W-:Y:S01]  /*acd0*/  I2FP.F32.S32 R137, R219 ;  /* 0x000000db00897245 */ /* 0x000fe20000201400 */
[C---:B------:R-:W-:Y:S01]  /*ace0*/  FFMA.FTZ R116, R3.reuse, -R132, R116 ;  /* 0x8000008403747223 */ /* 0x040fe20000010074 */
[----:B------:R-:W-:Y:S01]  /*acf0*/  I2FP.F32.S32 R206, R206 ;  /* 0x000000ce00ce7245 */ /* 0x000fe20000201400 */
[----:B------:R-:W-:Y:S01]  /*ad00*/  FFMA.FTZ R130, R3, -R132, R130 ;  /* 0x8000008403827223 */ /* 0x000fe20000010082 */
[----:B------:R-:W-:Y:S01]  /*ad10*/  FMNMX.FTZ R3, R4, R134, !PT ;  /* 0x0000008604037209 */ /* 0x000fe20007810000 */
[-C--:B------:R-:W-:Y:S01]  /*ad20*/  FFMA.FTZ R128, R138, -R132.reuse, R128 ;  /* 0x800000848a807223 */ /* 0x080fe20000010080 */
[----:B------:R-:W-:Y:S01]  /*ad30*/  I2FP.F32.S32 R140, R211 ;  /* 0x000000d3008c7245 */ /* 0x000fe20000201400 */
[-C--:B------:R-:W-:Y:S01]  /*ad40*/  FFMA.FTZ R129, R137, -R132.reuse, R129 ;  /* 0x8000008489817223 */ /* 0x080fe20000010081 */
[----:B------:R-:W-:Y:S01]  /*ad50*/  FMNMX.FTZ R137, R10, R135, !PT ;  /* 0x000000870a897209 */ /* 0x000fe20007810000 */
[-C--:B------:R-:W-:Y:S01]  /*ad60*/  FFMA.FTZ R20, R139, -R132.reuse, R20 ;  /* 0x800000848b147223 */ /* 0x080fe20000010014 */
[----:B------:R-:W-:Y:S01]  /*ad70*/  FMNMX.FTZ R138, R5, R3, !PT ;  /* 0x00000003058a7209 */ /* 0x000fe20007810000 */
[----:B------:R-:W-:Y:S01]  /*ad80*/  FFMA.FTZ R34, R139, -R132, R34 ;  /* 0x800000848b227223 */ /* 0x000fe20000010022 */
[----:B------:R-:W-:Y:S01]  /*ad90*/  FMNMX.FTZ R3, R18, R0, !PT ;  /* 0x0000000012037209 */ /* 0x000fe20007810000 */
[----:B------:R-:W-:Y:S01]  /*ada0*/  FFMA.FTZ R32, R224, -R132, R32 ;  /* 0x80000084e0207223 */ /* 0x000fe20000010020 */
[----:B------:R-:W-:Y:S01]  /*adb0*/  FMNMX.FTZ R0, R8, R136, !PT ;  /* 0x0000008808007209 */ /* 0x000fe20007810000 */
[-C--:B------:R-:W-:Y:S01]  /*adc0*/  FFMA.FTZ R33, R223, -R132.reuse, R33 ;  /* 0x80000084df217223 */ /* 0x080fe20000010021 */
        /* <DEDUP_REMOVED lines=17> */
[CC--:B------:R-:W-:Y:S01]  /*aee0*/  FFMA.FTZ R52, R191.reuse, -R132.reuse, R52 ;  /* 0x80000084bf347223 */ /* 0x0c0fe20000010034 */
        /* <DEDUP_REMOVED lines=40> */
[----:B------:R-:W-:Y:S02]  /*b170*/  FMNMX.FTZ R137, R37, R137, !PT ;  /* 0x0000008925897209 */ /* 0x000fe40007810000 */
[----:B------:R-:W-:Y:S02]  /*b180*/  FMNMX.FTZ R180, R50, R180, !PT ;  /* 0x000000b432b47209 */ /* 0x000fe40007810000 */
[----:B------:R-:W-:Y:S02]  /*b190*/  FMNMX.FTZ R3, R40, R3, !PT ;  /* 0x0000000328037209 */ /* 0x000fe40007810000 */
[----:B------:R-:W-:Y:S02]  /*b1a0*/  FMNMX.FTZ R0, R43, R0, !PT ;  /* 0x000000002b007209 */ /* 0x000fe40007810000 */
[----:B------:R-:W-:Y:S02]  /*b1b0*/  FMNMX.FTZ R137, R48, R137, !PT ;  /* 0x0000008930897209 */ /* 0x000fe40007810000 */
[----:B------:R-:W-:Y:S02]  /*b1c0*/  FMNMX.FTZ R180, R51, R180, !PT ;  /* 0x000000b433b47209 */ /* 0x000fe40007810000 */
[----:B------:R-:W-:Y:S02]  /*b1d0*/  I2FP.F32.S32 R2, R190 ;  /* 0x000000be00027245 */ /* 0x000fe40000201400 */
[----:B------:R-:W-:Y:S02]  /*b1e0*/  FMNMX.FTZ R3, R41, R3, !PT ;  /* 0x0000000329037209 */ /* 0x000fe40007810000 */
[----:B------:R-:W-:Y:S01]  /*b1f0*/  FMNMX.FTZ R0, R46, R0, !PT ;  /* 0x000000002e007209 */ /* 0x000fe20007810000 */
[CC--:B------:R-:W-:Y:S01]  /*b200*/  FFMA.FTZ R53, R2.reuse, -R132.reuse, R53 ;  /* 0x8000008402357223 */ /* 0x0c0fe20000010035 */
        /* <DEDUP_REMOVED lines=51> */
[-C--:B------:R-:W-:Y:S01]  /*b540*/  FFMA.FTZ R101, R139, -R132.reuse, R101 ;  /* 0x800000848b657223 */ /* 0x080fe20000010065 */
        /* <DEDUP_REMOVED lines=15> */
[----:B------:R-:W-:Y:S02]  /*b640*/  ISETP.GT.AND P6, PT, R225, RZ, PT ;  /* 0x000000ffe100720c */ /* 0x000fe40003fc4270 */
        /* <DEDUP_REMOVED lines=12> */
[----:B------:R-:W-:Y:S02]  /*b710*/  LOP3.LUT P0, RZ, R213, 0x10, RZ, 0xc0, !PT ;  /* 0x00000010d5ff7812 */ /* 0x000fe4000780c0ff */
[----:B------:R-:W-:Y:S02]  /*b720*/  FMNMX.FTZ R188, R120, R3, !PT ;  /* 0x0000000378bc7209 */ /* 0x000fe40007810000 */
[----:B------:R-:W-:Y:S02]  /*b730*/  FMNMX.FTZ R0, R123, R0, !PT ;  /* 0x000000007b007209 */ /* 0x000fe40007810000 */
[----:B------:R-:W-:Y:S02]  /*b740*/  FMNMX.FTZ R183, R128, R137, !PT ;  /* 0x0000008980b77209 */ /* 0x000fe40007810000 */
[----:B------:R-:W-:Y:S01]  /*b750*/  FMNMX.FTZ R180, R131, R180, !PT ;  /* 0x000000b483b47209 */ /* 0x000fe20007810000 */
[----:B------:R-:W-:Y:S06]  /*b760*/  @P6 BRA `(.L_x_139) ;  /* 0xffffffd400a06947 */ /* 0x000fec000383ffff */
.L_x_138:
[----:B------:R-:W-:Y:S01]  /*b770*/  FMNMX.FTZ R140, R129, R183, !PT ;  /* 0x000000b7818c7209 */ /* 0x000fe20007810000 */
[----:B------:R-:W-:Y:S01]  /*b780*/  FFMA.FTZ R125, R206, -R132, R125 ;  /* 0x80000084ce7d7223 */ /* 0x000fe2000001007d */
[----:B------:R-:W-:Y:S01]  /*b790*/  FMNMX.FTZ R3, R121, R188, !PT ;  /* 0x000000bc79037209 */ /* 0x000fe20007810000 */
[----:B-1----:R-:W-:Y:S01]  /*b7a0*/  SHFL.BFLY PT, R139, R180, 0x2, 0x1f ;  /* 0x0c401f00b48b7f89 */ /* 0x002fe200000e0000 */
[----:B------:R-:W-:Y:S01]  /*b7b0*/  FFMA.FTZ R127, R2, -R132, R127 ;  /* 0x80000084027f7223 */ /* 0x000fe2000001007f */
[----:B------:R-:W-:Y:S06]  /*b7c0*/  FMNMX.FTZ R0, R126, R0, !PT ;  /* 0x000000007e007209 */ /* 0x000fec0007810000 */
[----:B------:R-:W-:Y:S01]  /*b7d0*/  SHFL.BFLY PT, R137, R140, 0x2, 0x1f ;  /* 0x0c401f008c897f89 */ /* 0x000fe200000e0000 */
[----:B------:R-:W-:Y:S02]  /*b7e0*/  FMNMX.FTZ R3, R124, R3, !PT ;  /* 0x000000037c037209 */ /* 0x000fe40007810000 */
[----:B------:R-:W-:Y:S02]  /*b7f0*/  FMNMX.FTZ R0, R127, R0, !PT ;  /* 0x000000007f007209 */ /* 0x000fe40007810000 */
[----:B------:R-:W-:Y:S03]  /*b800*/  FMNMX.FTZ R3, R125, R3, !PT ;  /* 0x000000037d037209 */ /* 0x000fe60007810000 */
[----:B------:R-:W-:Y:S08]  /*b810*/  SHFL.BFLY PT, R2, R0, 0x2, 0x1f ;  /* 0x0c401f0000027f89 */ /* 0x000ff000000e0000 */
[----:B------:R-:W1:Y:S02]  /*b820*/  SHFL.BFLY PT, R138, R3, 0x2, 0x1f ;  /* 0x0c401f00038a7f89 */ /* 0x000e6400000e0000 */
[----:B-1----:R-:W-:Y:S02]  /*b830*/  FMNMX.FTZ R138, R3, R138, !PT ;  /* 0x0000008a038a7209 */ /* 0x002fe40007810000 */
[----:B------:R-:W-:Y:S02]  /*b840*/  FMNMX.FTZ R139, R180, R139, !PT ;  /* 0x0000008bb48b7209 */ /* 0x000fe40007810000 */
[----:B------:R-:W-:Y:S02]  /*b850*/  FMNMX.FTZ R140, R140, R137, !PT ;  /* 0x000000898c8c7209 */ /* 0x000fe40007810000 */
[----:B------:R-:W1:Y:S01]  /*b860*/  SHFL.BFLY PT, R142, R138, 0x1, 0x1f ;  /* 0x0c201f008a8e7f89 */ /* 0x000e6200000e0000 */
[----:B------:R-:W-:Y:S07]  /*b870*/  FMNMX.FTZ R2, R0, R2, !PT ;  /* 0x0000000200027209 */ /* 0x000fee0007810000 */
[----:B------:R-:W2:Y:S08]  /*b880*/  SHFL.BFLY PT, R137, R140, 0x1, 0x1f ;  /* 0x0c201f008c897f89 */ /* 0x000eb000000e0000 */
[----:B------:R-:W3:Y:S08]  /*b890*/  SHFL.BFLY PT, R141, R139, 0x1, 0x1f ;  /* 0x0c201f008b8d7f89 */ /* 0x000ef000000e0000 */
[----:B------:R-:W4:Y:S01]  /*b8a0*/  SHFL.BFLY PT, R3, R2, 0x1, 0x1f ;  /* 0x0c201f0002037f89 */ /* 0x000f2200000e0000 */
[----:B-1----:R-:W-:Y:S02]  /*b8b0*/  FMNMX.FTZ R138, R138, R142, !PT ;  /* 0x0000008e8a8a7209 */ /* 0x002fe40007810000 */
[----:B--2---:R-:W-:Y:S02]  /*b8c0*/  FMNMX.FTZ R140, R140, R137, !PT ;  /* 0x000000898c8c7209 */ /* 0x004fe40007810000 */
[----:B---3--:R-:W-:Y:S01]  /*b8d0*/  FMNMX.FTZ R139, R139, R141, !PT ;  /* 0x0000008d8b8b7209 */ /* 0x008fe20007810000 */
[----:B------:R-:W-:Y:S03]  /*b8e0*/  FMUL.FTZ R141, R138, UR4 ;  /* 0x000000048a8d7c20 */ /* 0x000fe60008410000 */
[C---:B------:R-:W-:Y:S01]  /*b8f0*/  FSETP.NEU.FTZ.AND P1, PT, R139.reuse, -INF , PT ;  /* 0xff8000008b00780b */ /* 0x040fe20003f3d000 */
[----:B------:R-:W-:Y:S04]  /*b900*/  FADD.FTZ R0, -R139, R133 ;  /* 0x000000858b007221 */ /* 0x000fe80000010100 */
[----:B------:R-:W-:Y:S01]  /*b910*/  FMUL.FTZ R133, R0, UR4 ;  /* 0x0000000400857c20 */ /* 0x000fe20008410000 */
[----:B------:R-:W-:Y:S03]  /*b920*/  FADD.FTZ R0, -R140, R134 ;  /* 0x000000868c007221 */ /* 0x000fe60000010100 */
[----:B------:R4:W1:Y:S02]  /*b930*/  MUFU.EX2 R137, R133 ;  /* 0x0000008500897308 */ /* 0x0008640000000800 */
[----:B----4-:R-:W-:Y:S01]  /*b940*/  FMNMX.FTZ R133, R2, R3, !PT ;  /* 0x0000000302857209 */ /* 0x010fe20007810000 */
[----:B------:R-:W-:Y:S07]  /*b950*/  FMUL.FTZ R2, R0, UR4 ;  /* 0x0000000400027c20 */ /* 0x000fee0008410000 */
[----:B------:R2:W3:Y:S01]  /*b960*/  MUFU.EX2 R134, R2 ;  /* 0x0000000200867308 */ /* 0x0004e20000000800 */
[----:B------:R-:W-:Y:S01]  /*b970*/  FADD.FTZ R0, -R133, R135 ;  /* 0x0000008785007221 */ /* 0x000fe20000010100 */
[----:B------:R-:W-:Y:S03]  /*b980*/  FMUL.FTZ R135, R139, UR4 ;  /* 0x000000048b877c20 */ /* 0x000fe60008410000 */
[----:B------:R-:W-:Y:S02]  /*b990*/  FMUL.FTZ R0, R0, UR4 ;  /* 0x0000000400007c20 */ /* 0x000fe40008410000 */
[----:B------:R-:W-:Y:S03]  /*b9a0*/  FSEL R135, R135, RZ, P1 ;  /* 0x000000ff87877208 */ /* 0x000fe60000800000 */
[----:B------:R4:W-:Y:S01]  /*b9b0*/  MUFU.EX2 R3, R0 ;  /* 0x0000000000037308 */ /* 0x0009e20000000800 */
[----:B------:R-:W-:Y:S01]  /*b9c0*/  FSETP.NEU.FTZ.AND P1, PT, R140, -INF , PT ;  /* 0xff8000008c00780b */ /* 0x000fe20003f3d000 */
[--C-:B------:R-:W-:Y:S01]  /*b9d0*/  FFMA.FTZ R50, R50, UR4, -R135.reuse ;  /* 0x0000000432327c23 */ /* 0x100fe20008010887 */
[--C-:B------:R-:W-:Y:S01]  /*b9e0*/  FFMA.FTZ R51, R51, UR4, -R135.reuse ;  /* 0x0000000433337c23 */ /* 0x100fe20008010887 */
[--C-:B------:R-:W-:Y:S01]  /*b9f0*/  FFMA.FTZ R54, R54, UR4, -R135.reuse ;  /* 0x0000000436367c23 */ /* 0x100fe20008010887 */
[--C-:B------:R-:W-:Y:S01]  /*ba00*/  FFMA.FTZ R55, R55, UR4, -R135.reuse ;  /* 0x0000000437377c23 */ /* 0x100fe20008010887 */
[--C-:B------:R-:W-:Y:S04]  /*ba10*/  FFMA.FTZ R18, R18, UR4, -R135.reuse ;  /* 0x0000000412127c23 */ /* 0x100fe80008010887 */
        /* <DEDUP_REMOVED lines=10> */
[--C-:B------:R-:W-:Y:S01]  /*bac0*/  FFMA.FTZ R35, R35, UR4, -R135.reuse ;  /* 0x0000000423237c23 */ /* 0x100fe20008010887 */
[----:B--2---:R-:W-:Y:S01]  /*bad0*/  FADD.FTZ R2, -R138, R136 ;  /* 0x000000888a027221 */ /* 0x004fe20000010100 */
[----:B------:R-:W-:Y:S01]  /*bae0*/  FMUL.FTZ R136, R133, UR4 ;  /* 0x0000000485887c20 */ /* 0x000fe20008410000 */
[--C-:B------:R-:W-:Y:S01]  /*baf0*/  FFMA.FTZ R6, R6, UR4, -R135.reuse ;  /* 0x0000000406067c23 */ /* 0x100fe20008010887 */
[--C-:B------:R-:W-:Y:S01]  /*bb00*/  FFMA.FTZ R7, R7, UR4, -R135.reuse ;  /* 0x0000000407077c23 */ /* 0x100fe20008010887 */
[----:B----4-:R-:W-:Y:S03]  /*bb10*/  FMUL.FTZ R0, R2, UR4 ;  /* 0x0000000402007c20 */ /* 0x010fe60008410000 */
[----:B------:R2:W-:Y:S01]  /*bb20*/  MUFU.EX2 R219, R19 ;  /* 0x0000001300db7308 */ /* 0x0005e20000000800 */
[----:B------:R-:W-:Y:S01]  /*bb30*/  FMUL.FTZ R2, R140, UR4 ;  /* 0x000000048c027c20 */ /* 0x000fe20008410000 */
[--C-:B------:R-:W-:Y:S01]  /*bb40*/  FFMA.FTZ R70, R70, UR4, -R135.reuse ;  /* 0x0000000446467c23 */ /* 0x100fe20008010887 */
[--C-:B------:R-:W-:Y:S01]  /*bb50*/  FFMA.FTZ R71, R71, UR4, -R135.reuse ;  /* 0x0000000447477c23 */ /* 0x100fe20008010887 */
[--C-:B------:R-:W-:Y:S01]  /*bb60*/  FFMA.FTZ R82, R82, UR4, -R135.reuse ;  /* 0x0000000452527c23 */ /* 0x100fe20008010887 */
[--C-:B------:R-:W-:Y:S01]  /*bb70*/  FFMA.FTZ R83, R83, UR4, -R135.reuse ;  /* 0x0000000453537c23 */ /* 0x100fe20008010887 */
[----:B------:R-:W-:Y:S01]  /*bb80*/  FSEL R2, R2, RZ, P1 ;  /* 0x000000ff02027208 */ /* 0x000fe20000800000 */
[----:B------:R-:W-:Y:S03]  /*bb90*/  FFMA.FTZ R86, R86, UR4, -R135 ;  /* 0x0000000456567c23 */ /* 0x000fe60008010887 */
[----:B------:R4:W-:Y:S01]  /*bba0*/  MUFU.EX2 R179, R6 ;  /* 0x0000000600b37308 */ /* 0x0009e20000000800 */
[----:B-1----:R-:W-:Y:S01]  /*bbb0*/  FMUL.FTZ R18, R137, R154 ;  /* 0x0000009a89127220 */ /* 0x002fe20000410000 */
[----:B------:R-:W-:Y:S01]  /*bbc0*/  FSETP.NEU.FTZ.AND P1, PT, R133, -INF , PT ;  /* 0xff8000008500780b */ /* 0x000fe20003f3d000 */
[--C-:B------:R-:W-:Y:S01]  /*bbd0*/  FFMA.FTZ R48, R48, UR4, -R2.reuse ;  /* 0x0000000430307c23 */ /* 0x100fe20008010802 */
[--C-:B------:R-:W-:Y:S01]  /*bbe0*/  FFMA.FTZ R49, R49, UR4, -R2.reuse ;  /* 0x0000000431317c23 */ /* 0x100fe20008010802 */
[--C-:B------:R-:W-:Y:S01]  /*bbf0*/  FFMA.FTZ R52, R52, UR4, -R2.reuse ;  /* 0x0000000434347c23 */ /* 0x100fe20008010802 */
[--C-:B------:R-:W-:Y:S01]  /*bc00*/  FFMA.FTZ R53, R53, UR4, -R2.reuse ;  /* 0x0000000435357c23 */ /* 0x100fe20008010802 */
[----:B------:R-:W-:Y:S03]  /*bc10*/  FSEL R136, R136, RZ, P1 ;  /* 0x000000ff88887208 */ /* 0x000fe60000800000 */
[----:B------:R1:W-:Y:S01]  /*bc20*/  MUFU.EX2 R182, R7 ;  /* 0x0000000700b67308 */ /* 0x0003e20000000800 */
[----:B--2---:R-:W-:Y:S01]  /*bc30*/  FMUL.FTZ R19, R137, R155 ;  /* 0x0000009b89137220 */ /* 0x004fe20000410000 */
[--C-:B------:R-:W-:Y:S01]  /*bc40*/  FFMA.FTZ R16, R16, UR4, -R2.reuse ;  /* 0x0000000410107c23 */ /* 0x100fe20008010802 */
[----:B------:R-:W-:Y:S01]  /*bc50*/  FFMA.FTZ R17, R17, UR4, -R2 ;  /* 0x0000000411117c23 */ /* 0x000fe20008010802 */
[--C-:B------:R-:W-:Y:S01]  /*bc60*/  FFMA.FTZ R26, R26, UR4, -R136.reuse ;  /* 0x000000041a1a7c23 */ /* 0x100fe20008010888 */
[--C-:B------:R-:W-:Y:S01]  /*bc70*/  FFMA.FTZ R27, R27, UR4, -R136.reuse ;  /* 0x000000041b1b7c23 */ /* 0x100fe20008010888 */
[--C-:B------:R-:W-:Y:S01]  /*bc80*/  FFMA.FTZ R46, R46, UR4, -R136.reuse ;  /* 0x000000042e2e7c23 */ /* 0x100fe20008010888 */
[----:B------:R-:W-:Y:S03]  /*bc90*/  FFMA.FTZ R47, R47, UR4, -R136 ;  /* 0x000000042f2f7c23 */ /* 0x000fe60008010888 */
[----:B------:R-:W-:Y:S01]  /*bca0*/  MUFU.EX2 R183, R26 ;  /* 0x0000001a00b77308 */ /* 0x000fe20000000800 */
[----:B------:R-:W-:Y:S01]  /*bcb0*/  FSETP.NEU.FTZ.AND P1, PT, R138, -INF , PT ;  /* 0xff8000008a00780b */ /* 0x000fe20003f3d000 */
[--C-:B------:R-:W-:Y:S01]  /*bcc0*/  FFMA.FTZ R36, R36, UR4, -R2.reuse ;  /* 0x0000000424247c23 */ /* 0x100fe20008010802 */
[----:B------:R-:W-:Y:S01]  /*bcd0*/  FFMA.FTZ R37, R37, UR4, -R2 ;  /* 0x0000000425257c23 */ /* 0x000fe20008010802 */
[--C-:B------:R-:W-:Y:S01]  /*bce0*/  FFMA.FTZ R42, R42, UR4, -R136.reuse ;  /* 0x000000042a2a7c23 */ /* 0x100fe20008010888 */
[----:B------:R-:W-:Y:S01]  /*bcf0*/  FSEL R141, R141, RZ, P1 ;  /* 0x000000ff8d8d7208 */ /* 0x000fe20000800000 */
[----:B------:R-:W-:Y:S01]  /*bd00*/  FFMA.FTZ R43, R43, UR4, -R136 ;  /* 0x000000042b2b7c23 */ /* 0x000fe20008010888 */
[C---:B----4-:R-:W-:Y:S03]  /*bd10*/  FMUL.FTZ R6, R137.reuse, R150 ;  /* 0x0000009689067220 */ /* 0x050fe60000410000 */
[----:B------:R-:W-:Y:S01]  /*bd20*/  MUFU.EX2 R186, R27 ;  /* 0x0000001b00ba7308 */ /* 0x000fe20000000800 */
[----:B-1----:R-:W-:Y:S01]  /*bd30*/  FMUL.FTZ R7, R137, R151 ;  /* 0x0000009789077220 */ /* 0x002fe20000410000 */
        /* <DEDUP_REMOVED lines=8> */
[----:B------:R-:W-:Y:S01]  /*bdc0*/  FFMA.FTZ R21, R21, UR4, -R2 ;  /* 0x0000000415157c23 */ /* 0x000fe20008010802 */
[--C-:B------:R-:W-:Y:S01]  /*bdd0*/  FFMA.FTZ R30, R30, UR4, -R136.reuse ;  /* 0x000000041e1e7c23 */ /* 0x100fe20008010888 */
        /* <DEDUP_REMOVED lines=17> */
[--C-:B------:R-:W-:Y:S01]  /*bef0*/  FFMA.FTZ R9, R9, UR4, -R141.reuse ;  /* 0x0000000409097c23 */ /* 0x100fe2000801088d */
[--C-:B------:R-:W-:Y:S01]  /*bf00*/  FFMA.FTZ R12, R12, UR4, -R141.reuse ;  /* 0x000000040c0c7c23 */ /* 0x100fe2000801088d */
[--C-:B------:R-:W-:Y:S03]  /*bf10*/  FFMA.FTZ R13, R13, UR4, -R141.reuse ;  /* 0x000000040d0d7c23 */ /* 0x100fe6000801088d */
[----:B------:R-:W-:Y:S01]  /*bf20*/  MUFU.EX2 R236, R47 ;  /* 0x0000002f00ec7308 */ /* 0x000fe20000000800 */
[----:B-1----:R-:W1:Y:S01]  /*bf30*/  LDSM.16.MT88.4 R24, [R193+0x4000] ;  /* 0x00400000c118783b */ /* 0x002e620000004200 */
[--C-:B------:R-:W-:Y:S01]  /*bf40*/  FFMA.FTZ R64, R64, UR4, -R2.reuse ;  /* 0x0000000440407c23 */ /* 0x100fe20008010802 */
[----:B------:R-:W-:Y:S01]  /*bf50*/  FFMA.FTZ R65, R65, UR4, -R2 ;  /* 0x0000000441417c23 */ /* 0x000fe20008010802 */
        /* <DEDUP_REMOVED lines=8> */
[--C-:B------:R-:W-:Y:S01]  /*bfe0*/  FFMA.FTZ R57, R57, UR4, -R141.reuse ;  /* 0x0000000439397c23 */ /* 0x100fe2000801088d */
[----:B------:R-:W-:Y:S01]  /*bff0*/  FFMA.FTZ R81, R81, UR4, -R2 ;  /* 0x0000000451517c23 */ /* 0x000fe20008010802 */
[--C-:B------:R-:W-:Y:S01]  /*c000*/  FFMA.FTZ R74, R74, UR4, -R136.reuse ;  /* 0x000000044a4a7c23 */ /* 0x100fe20008010888 */
[--C-:B------:R-:W-:Y:S03]  /*c010*/  FFMA.FTZ R75, R75, UR4, -R136.reuse ;  /* 0x000000044b4b7c23 */ /* 0x100fe60008010888 */
[----:B------:R2:W-:Y:S01]  /*c020*/  MUFU.EX2 R232, R45 ;  /* 0x0000002d00e87308 */ /* 0x0005e20000000800 */
[--C-:B------:R-:W-:Y:S01]  /*c030*/  FFMA.FTZ R78, R78, UR4, -R136.reuse ;  /* 0x000000044e4e7c23 */ /* 0x100fe20008010888 */
[----:B------:R-:W-:Y:S01]  /*c040*/  FFMA.FTZ R79, R79, UR4, -R136 ;  /* 0x000000044f4f7c23 */ /* 0x000fe20008010888 */
[--C-:B------:R-:W-:Y:S01]  /*c050*/  FFMA.FTZ R72, R72, UR4, -R141.reuse ;  /* 0x0000000448487c23 */ /* 0x100fe2000801088d */
[--C-:B------:R-:W-:Y:S01]  /*c060*/  FFMA.FTZ R73, R73, UR4, -R141.reuse ;  /* 0x0000000449497c23 */ /* 0x100fe2000801088d */
[--C-:B------:R-:W-:Y:S01]  /*c070*/  FFMA.FTZ R76, R76, UR4, -R141.reuse ;  /* 0x000000044c4c7c23 */ /* 0x100fe2000801088d */
[----:B------:R-:W-:Y:S01]  /*c080*/  FFMA.FTZ R77, R77, UR4, -R141 ;  /* 0x000000044d4d7c23 */ /* 0x000fe2000801088d */
        /* <DEDUP_REMOVED lines=10> */
[----:B--2---:R-:W2:Y:S01]  /*c130*/  LDSM.16.MT88.4 R44, [R194+0x4000] ;  /* 0x00400000c22c783b */ /* 0x004ea20000004200 */
[--C-:B------:R-:W-:Y:S01]  /*c140*/  FFMA.FTZ R91, R91, UR4, -R136.reuse ;  /* 0x000000045b5b7c23 */ /* 0x100fe20008010888 */
[--C-:B------:R-:W-:Y:S01]  /*c150*/  FFMA.FTZ R94, R94, UR4, -R136.reuse ;  /* 0x000000045e5e7c23 */ /* 0x100fe20008010888 */
[----:B------:R-:W-:Y:S01]  /*c160*/  FFMA.FTZ R95, R95, UR4, -R136 ;  /* 0x000000045f5f7c23 */ /* 0x000fe20008010888 */
[--C-:B------:R-:W-:Y:S01]  /*c170*/  FFMA.FTZ R88, R88, UR4, -R141.reuse ;  /* 0x0000000458587c23 */ /* 0x100fe2000801088d */
[--C-:B------:R-:W-:Y:S01]  /*c180*/  FFMA.FTZ R89, R89, UR4, -R141.reuse ;  /* 0x0000000459597c23 */ /* 0x100fe2000801088d */
[--C-:B------:R-:W-:Y:S03]  /*c190*/  FFMA.FTZ R92, R92, UR4, -R141.reuse ;  /* 0x000000045c5c7c23 */ /* 0x100fe6000801088d */
[----:B------:R5:W-:Y:S01]  /*c1a0*/  MUFU.EX2 R208, R16 ;  /* 0x0000001000d07308 */ /* 0x000be20000000800 */
[----:B---3--:R-:W-:Y:S01]  /*c1b0*/  FMUL.FTZ R4, R134, R148 ;  /* 0x0000009486047220 */ /* 0x008fe20000410000 */
[----:B------:R-:W-:Y:S01]  /*c1c0*/  FFMA.FTZ R93, R93, UR4, -R141 ;  /* 0x000000045d5d7c23 */ /* 0x000fe2000801088d */
[--C-:B------:R-:W-:Y:S01]  /*c1d0*/  FFMA.FTZ R100, R100, UR4, -R2.reuse ;  /* 0x0000000464647c23 */ /* 0x100fe20008010802 */
[--C-:B------:R-:W-:Y:S01]  /*c1e0*/  FFMA.FTZ R101, R101, UR4, -R2.reuse ;  /* 0x0000000465657c23 */ /* 0x100fe20008010802 */
[--C-:B------:R-:W-:Y:S01]  /*c1f0*/  FFMA.FTZ R112, R112, UR4, -R2.reuse ;  /* 0x0000000470707c23 */ /* 0x100fe20008010802 */
[--C-:B------:R-:W-:Y:S01]  /*c200*/  FFMA.FTZ R113, R113, UR4, -R2.reuse ;  /* 0x0000000471717c23 */ /* 0x100fe20008010802 */
[--C-:B------:R-:W-:Y:S03]  /*c210*/  FFMA.FTZ R116, R116, UR4, -R2.reuse ;  /* 0x0000000474747c23 */ /* 0x100fe60008010802 */
[----:B------:R3:W1:Y:S01]  /*c220*/  MUFU.EX2 R217, R17 ;  /* 0x0000001100d97308 */ /* 0x0006620000000800 */
[----:B----4-:R-:W-:Y:S01]  /*c230*/  FMUL.FTZ R5, R134, R149 ;  /* 0x0000009586057220 */ /* 0x010fe20000410000 */
[--C-:B------:R-:W-:Y:S01]  /*c240*/  FFMA.FTZ R117, R117, UR4, -R2.reuse ;  /* 0x0000000475757c23 */ /* 0x100fe20008010802 */
[--C-:B------:R-:W-:Y:S01]  /*c250*/  FFMA.FTZ R128, R128, UR4, -R2.reuse ;  /* 0x0000000480807c23 */ /* 0x100fe20008010802 */
[----:B------:R-:W-:Y:S01]  /*c260*/  FFMA.FTZ R2, R129, UR4, -R2 ;  /* 0x0000000481027c23 */ /* 0x000fe20008010802 */
[--C-:B------:R-:W-:Y:S01]  /*c270*/  FFMA.FTZ R102, R102, UR4, -R135.reuse ;  /* 0x0000000466667c23 */ /* 0x100fe20008010887 */
[--C-:B------:R-:W-:Y:S01]  /*c280*/  FFMA.FTZ R103, R103, UR4, -R135.reuse ;  /* 0x0000000467677c23 */ /* 0x100fe20008010887 */
[--C-:B------:R-:W-:Y:S03]  /*c290*/  FFMA.FTZ R114, R114, UR4, -R135.reuse ;  /* 0x0000000472727c23 */ /* 0x100fe60008010887 */
[----:B------:R1:W-:Y:S01]  /*c2a0*/  MUFU.EX2 R230, R38 ;  /* 0x0000002600e67308 */ /* 0x0003e20000000800 */
        /* <DEDUP_REMOVED lines=8> */
[----:B---3--:R-:W-:Y:S01]  /*c330*/  FMUL.FTZ R17, R134, R153 ;  /* 0x0000009986117220 */ /* 0x008fe20000410000 */
[--C-:B------:R-:W-:Y:S01]  /*c340*/  FFMA.FTZ R105, R105, UR4, -R141.reuse ;  /* 0x0000000469697c23 */ /* 0x100fe2000801088d */
[----:B------:R-:W-:Y:S01]  /*c350*/  LDSM.16.MT88.4 R152, [R193+0x5c00] ;  /* 0x005c0000c198783b */ /* 0x000fe20000004200 */
[--C-:B------:R-:W-:Y:S01]  /*c360*/  FFMA.FTZ R108, R108, UR4, -R141.reuse ;  /* 0x000000046c6c7c23 */ /* 0x100fe2000801088d */
[----:B------:R-:W-:Y:S01]  /*c370*/  FFMA.FTZ R109, R109, UR4, -R141 ;  /* 0x000000046d6d7c23 */ /* 0x000fe2000801088d */
[--C-:B------:R-:W-:Y:S01]  /*c380*/  FFMA.FTZ R118, R118, UR4, -R135.reuse ;  /* 0x0000000476767c23 */ /* 0x100fe20008010887 */
[--C-:B------:R-:W-:Y:S03]  /*c390*/  FFMA.FTZ R119, R119, UR4, -R135.reuse ;  /* 0x0000000477777c23 */ /* 0x100fe60008010887 */
[----:B------:R3:W-:Y:S01]  /*c3a0*/  MUFU.EX2 R223, R36 ;  /* 0x0000002400df7308 */ /* 0x0007e20000000800 */
[----:B-1----:R-:W-:Y:S01]  /*c3b0*/  F2FP.F16.F32.PACK_AB R38, R217, R208 ;  /* 0x000000d0d926723e */ /* 0x002fe200000000ff */
[--C-:B------:R-:W-:Y:S01]  /*c3c0*/  FFMA.FTZ R130, R130, UR4, -R135.reuse ;  /* 0x0000000482827c23 */ /* 0x100fe20008010887 */
[----:B------:R-:W-:Y:S01]  /*c3d0*/  FFMA.FTZ R135, R131, UR4, -R135 ;  /* 0x0000000483877c23 */ /* 0x000fe20008010887 */
[--C-:B------:R-:W-:Y:S01]  /*c3e0*/  FFMA.FTZ R122, R122, UR4, -R136.reuse ;  /* 0x000000047a7a7c23 */ /* 0x100fe20008010888 */
[--C-:B------:R-:W-:Y:S01]  /*c3f0*/  FFMA.FTZ R123, R123, UR4, -R136.reuse ;  /* 0x000000047b7b7c23 */ /* 0x100fe20008010888 */
[--C-:B------:R-:W-:Y:S01]  /*c400*/  FFMA.FTZ R126, R126, UR4, -R136.reuse ;  /* 0x000000047e7e7c23 */ /* 0x100fe20008010888 */
[--C-:B------:R-:W-:Y:S03]  /*c410*/  FFMA.FTZ R120, R120, UR4, -R141.reuse ;  /* 0x0000000478787c23 */ /* 0x100fe6000801088d */
[----:B------:R1:W-:Y:S01]  /*c420*/  MUFU.EX2 R233, R37 ;  /* 0x0000002500e97308 */ /* 0x0003e20000000800 */
[----:B----4-:R-:W-:Y:S01]  /*c430*/  F2FP.F16.F32.PACK_AB R39, R219, R216 ;  /* 0x000000d8db27723e */ /* 0x010fe200000000ff */
[--C-:B------:R-:W-:Y:S01]  /*c440*/  FFMA.FTZ R121, R121, UR4, -R141.reuse ;  /* 0x0000000479797c23 */ /* 0x100fe2000801088d */
[--C-:B------:R-:W-:Y:S01]  /*c450*/  FFMA.FTZ R124, R124, UR4, -R141.reuse ;  /* 0x000000047c7c7c23 */ /* 0x100fe2000801088d */
[----:B------:R-:W-:Y:S01]  /*c460*/  FFMA.FTZ R136, R127, UR4, -R136 ;  /* 0x000000047f887c23 */ /* 0x000fe20008010888 */
[----:B------:R-:W-:Y:S05]  /*c470*/  FFMA.FTZ R141, R125, UR4, -R141 ;  /* 0x000000047d8d7c23 */ /* 0x000fea000801088d */
[----:B------:R-:W4:Y:S01]  /*c480*/  MUFU.EX2 R0, R0 ;  /* 0x0000000000007308 */ /* 0x000f220000000800 */
[----:B---3--:R-:W-:Y:S09]  /*c490*/  F2FP.F16.F32.PACK_AB R36, R180, R178 ;  /* 0x000000b2b424723e */ /* 0x008ff200000000ff */
[----:B------:R3:W-:Y:S01]  /*c4a0*/  MUFU.EX2 R143, R10 ;  /* 0x0000000a008f7308 */ /* 0x0007e20000000800 */
[----:B-1----:R-:W-:Y:S09]  /*c4b0*/  F2FP.F16.F32.PACK_AB R37, R182, R179 ;  /* 0x000000b3b625723e */ /* 0x002ff200000000ff */
[----:B------:R1:W-:Y:S01]  /*c4c0*/  MUFU.EX2 R177, R11 ;  /* 0x0000000b00b17308 */ /* 0x0003e20000000800 */
[-C--:B------:R-:W-:Y:S09]  /*c4d0*/  HMMA.16816.F32 R4, R36, R24.reuse, R4 ;  /* 0x000000182404723c */ /* 0x080ff20000001804 */
[----:B------:R5:W-:Y:S02]  /*c4e0*/  MUFU.EX2 R187, R14 ;  /* 0x0000000e00bb7308 */ /* 0x000be40000000800 */
[C---:B---3--:R-:W-:Y:S08]  /*c4f0*/  FMUL.FTZ R10, R3.reuse, R146 ;  /* 0x00000092030a7220 */ /* 0x048ff00000410000 */
[----:B------:R3:W-:Y:S01]  /*c500*/  MUFU.EX2 R207, R15 ;  /* 0x0000000f00cf7308 */ /* 0x0007e20000000800 */
[C---:B-1----:R-:W-:Y:S09]  /*c510*/  FMUL.FTZ R11, R3.reuse, R147 ;  /* 0x00000093030b7220 */ /* 0x042ff20000410000 */
[----:B------:R4:W-:Y:S01]  /*c520*/  MUFU.EX2 R142, R8 ;  /* 0x00000008008e7308 */ /* 0x0009e20000000800 */
[C---:B-----5:R-:W-:Y:S09]  /*c530*/  FMUL.FTZ R14, R3.reuse, R158 ;  /* 0x0000009e030e7220 */ /* 0x060ff20000410000 */
[----:B------:R1:W-:Y:S01]  /*c540*/  MUFU.EX2 R176, R9 ;  /* 0x0000000900b07308 */ /* 0x0003e20000000800 */
[----:B---3--:R-:W-:Y:S09]  /*c550*/  FMUL.FTZ R15, R3, R159 ;  /* 0x0000009f030f7220 */ /* 0x008ff20000410000 */
[----:B------:R3:W-:Y:S01]  /*c560*/  MUFU.EX2 R185, R12 ;  /* 0x0000000c00b97308 */ /* 0x0007e20000000800 */
[C---:B----4-:R-:W-:Y:S09]  /*c570*/  FMUL.FTZ R8, R0.reuse, R144 ;  /* 0x0000009000087220 */ /* 0x050ff20000410000 */
[----:B------:R4:W5:Y:S01]  /*c580*/  MUFU.EX2 R205, R13 ;  /* 0x0000000d00cd7308 */ /* 0x0009620000000800 */
[C---:B-1----:R-:W-:Y:S09]  /*c590*/  FMUL.FTZ R9, R0.reuse, R145 ;  /* 0x0000009100097220 */ /* 0x042ff20000410000 */
[----:B------:R5:W-:Y:S01]  /*c5a0*/  MUFU.EX2 R214, R42 ;  /* 0x0000002a00d67308 */ /* 0x000be20000000800 */
[C---:B---3--:R-:W-:Y:S09]  /*c5b0*/  FMUL.FTZ R12, R0.reuse, R156 ;  /* 0x0000009c000c7220 */ /* 0x048ff20000410000 */
[----:B------:R1:W-:Y:S01]  /*c5c0*/  MUFU.EX2 R224, R43 ;  /* 0x0000002b00e07308 */ /* 0x0003e20000000800 */
[----:B----4-:R-:W-:Y:S09]  /*c5d0*/  FMUL.FTZ R13, R0, R157 ;  /* 0x0000009d000d7220 */ /* 0x010ff20000410000 */
[----:B------:R3:W-:Y:S01]  /*c5e0*/  MUFU.EX2 R209, R40 ;  /* 0x0000002800d17308 */ /* 0x0007e20000000800 */
[----:B-----5:R-:W-:Y:S09]  /*c5f0*/  F2FP.F16.F32.PACK_AB R42, R205, R185 ;  /* 0x000000b9cd2a723e */ /* 0x020ff200000000ff */
[----:B------:R4:W-:Y:S01]  /*c600*/  MUFU.EX2 R222, R41 ;  /* 0x0000002900de7308 */ /* 0x0009e20000000800 */
[----:B-1----:R-:W-:Y:S09]  /*c610*/  F2FP.F16.F32.PACK_AB R43, R207, R187 ;  /* 0x000000bbcf2b723e */ /* 0x002ff200000000ff */
[----:B------:R-:W-:Y:S01]  /*c620*/  MUFU.EX2 R241, R51 ;  /* 0x0000003300f17308 */ /* 0x000fe20000000800 */
[----:B---3--:R-:W-:Y:S09]  /*c630*/  F2FP.F16.F32.PACK_AB R40, R176, R142 ;  /* 0x0000008eb028723e */ /* 0x008ff200000000ff */
[----:B------:R-:W-:Y:S01]  /*c640*/  MUFU.EX2 R237, R48 ;  /* 0x0000003000ed7308 */ /* 0x000fe20000000800 */
[----:B----4-:R-:W-:Y:S09]  /*c650*/  F2FP.F16.F32.PACK_AB R41, R177, R143 ;  /* 0x0000008fb129723e */ /* 0x010ff200000000ff */
[----:B------:R1:W-:Y:S01]  /*c660*/  MUFU.EX2 R240, R49 ;  /* 0x0000003100f07308 */ /* 0x0003e20000000800 */
[C---:B------:R-:W-:Y:S06]  /*c670*/  HMMA.16816.F32 R8, R40.reuse, R24, R8 ;  /* 0x000000182808723c */ /* 0x040fec0000001808 */
[-C--:B------:R-:W-:Y:S03]  /*c680*/  HMMA.16816.F32 R12, R40, R26.reuse, R12 ;  /* 0x0000001a280c723c */ /* 0x080fe6000000180c */
[----:B------:R3:W-:Y:S02]  /*c690*/  MUFU.EX2 R191, R22 ;  /* 0x0000001600bf7308 */ /* 0x0007e40000000800 */
[C---:B------:R-:W-:Y:S01]  /*c6a0*/  FMUL.FTZ R24, R0.reuse, R164 ;  /* 0x000000a400187220 */ /* 0x040fe20000410000 */
[C---:B------:R-:W-:Y:S07]  /*c6b0*/  HMMA.16816.F32 R16, R36.reuse, R26, R16 ;  /* 0x0000001a2410723c */ /* 0x040fee0000001810 */
[----:B------:R4:W5:Y:S01]  /*c6c0*/  MUFU.EX2 R210, R23 ;  /* 0x0000001700d27308 */ /* 0x0009620000000800 */
[----:B-1----:R-:W1:Y:S03]  /*c6d0*/  LDSM.16.MT88.4 R48, [R193+0x4400] ;  /* 0x00440000c130783b */ /* 0x002e660000004200 */
[----:B------:R-:W-:Y:S01]  /*c6e0*/  FMUL.FTZ R25, R0, R165 ;  /* 0x000000a500197220 */ /* 0x000fe20000410000 */
[C---:B------:R-:W-:Y:S01]  /*c6f0*/  FMUL.FTZ R26, R3.reuse, R166 ;  /* 0x000000a6031a7220 */ /* 0x040fe20000410000 */
[----:B------:R-:W-:Y:S04]  /*c700*/  FMUL.FTZ R27, R3, R167 ;  /* 0x000000a7031b7220 */ /* 0x000fe80000410000 */
[----:B------:R2:W-:Y:S01]  /*c710*/  MUFU.EX2 R189, R20 ;  /* 0x0000001400bd7308 */ /* 0x0005e20000000800 */
[C---:B---3--:R-:W-:Y:S09]  /*c720*/  FMUL.FTZ R22, R137.reuse, R162 ;  /* 0x000000a289167220 */ /* 0x048ff20000410000 */
[----:B------:R3:W5:Y:S01]  /*c730*/  MUFU.EX2 R206, R21 ;  /* 0x0000001500ce7308 */ /* 0x0007620000000800 */
[----:B----4-:R-:W-:Y:S09]  /*c740*/  FMUL.FTZ R23, R137, R163 ;  /* 0x000000a389177220 */ /* 0x010ff20000410000 */
[----:B------:R4:W-:Y:S01]  /*c750*/  MUFU.EX2 R190, R30 ;  /* 0x0000001e00be7308 */ /* 0x0009e20000000800 */
[C---:B--2---:R-:W-:Y:S09]  /*c760*/  FMUL.FTZ R20, R134.reuse, R160 ;  /* 0x000000a086147220 */ /* 0x044ff20000410000 */
[----:B------:R2:W-:Y:S01]  /*c770*/  MUFU.EX2 R215, R31 ;  /* 0x0000001f00d77308 */ /* 0x0005e20000000800 */
[----:B---3--:R-:W-:Y:S09]  /*c780*/  FMUL.FTZ R21, R134, R161 ;  /* 0x000000a186157220 */ /* 0x008ff20000410000 */
[----:B------:R3:W-:Y:S01]  /*c790*/  MUFU.EX2 R188, R28 ;  /* 0x0000001c00bc7308 */ /* 0x0007e20000000800 */
[-C--:B------:R-:W-:Y:S03]  /*c7a0*/  HMMA.16816.F32 R20, R36, R44.reuse, R20 ;  /* 0x0000002c2414723c */ /* 0x080fe60000001814 */
[C---:B----4-:R-:W-:Y:S03]  /*c7b0*/  FMUL.FTZ R30, R3.reuse, R174 ;  /* 0x000000ae031e7220 */ /* 0x050fe60000410000 */
[C---:B------:R-:W-:Y:S03]  /*c7c0*/  HMMA.16816.F32 R24, R40.reuse, R44, R24 ;  /* 0x0000002c2818723c */ /* 0x040fe60000001818 */
[----:B------:R4:W-:Y:S02]  /*c7d0*/  MUFU.EX2 R211, R29 ;  /* 0x0000001d00d37308 */ /* 0x0009e40000000800 */
[C---:B--2---:R-:W-:Y:S01]  /*c7e0*/  FMUL.FTZ R31, R3.reuse, R175 ;  /* 0x000000af031f7220 */ /* 0x044fe20000410000 */
[----:B------:R-:W-:Y:S07]  /*c7f0*/  FFMA.FTZ R3, R3, R250, R143 ;  /* 0x000000fa03037223 */ /* 0x000fee000001008f */
[----:B------:R-:W-:Y:S01]  /*c800*/  MUFU.EX2 R244, R66 ;  /* 0x0000004200f47308 */ /* 0x000fe20000000800 */
[C---:B---3--:R-:W-:Y:S01]  /*c810*/  FMUL.FTZ R28, R0.reuse, R172 ;  /* 0x000000ac001c7220 */ /* 0x048fe20000410000 */
[----:B------:R-:W-:Y:S04]  /*c820*/  FADD.FTZ R3, R177, R3 ;  /* 0x00000003b1037221 */ /* 0x000fe80000010000 */
[----:B------:R-:W-:Y:S04]  /*c830*/  FADD.FTZ R3, R187, R3 ;  /* 0x00000003bb037221 */ /* 0x000fe80000010000 */
[----:B------:R-:W-:Y:S01]  /*c840*/  MUFU.EX2 R245, R67 ;  /* 0x0000004300f57308 */ /* 0x000fe20000000800 */
[C---:B----4-:R-:W-:Y:S01]  /*c850*/  FMUL.FTZ R29, R0.reuse, R173 ;  /* 0x000000ad001d7220 */ /* 0x050fe20000410000 */
[----:B------:R-:W-:Y:S01]  /*c860*/  FFMA.FTZ R0, R0, R249, R142 ;  /* 0x000000f900007223 */ /* 0x000fe2000001008e */
[----:B------:R-:W-:Y:S04]  /*c870*/  FADD.FTZ R3, R207, R3 ;  /* 0x00000003cf037221 */ /* 0x000fe80000010000 */
[----:B------:R-:W-:Y:S03]  /*c880*/  FADD.FTZ R3, R183, R3 ;  /* 0x00000003b7037221 */ /* 0x000fe60000010000 */
[----:B------:R-:W-:Y:S01]  /*c890*/  MUFU.EX2 R234, R54 ;  /* 0x0000003600ea7308 */ /* 0x000fe20000000800 */
[-C--:B------:R-:W-:Y:S03]  /*c8a0*/  HMMA.16816.F32 R28, R40, R46.reuse, R28 ;  /* 0x0000002e281c723c */ /* 0x080fe6000000181c */
[----:B------:R-:W-:Y:S06]  /*c8b0*/  FADD.FTZ R3, R186, R3 ;  /* 0x00000003ba037221 */ /* 0x000fec0000010000 */
[----:B------:R-:W-:Y:S02]  /*c8c0*/  MUFU.EX2 R238, R55 ;  /* 0x0000003700ee7308 */ /* 0x000fe40000000800 */
[----:B-----5:R-:W-:Y:S02]  /*c8d0*/  F2FP.F16.F32.PACK_AB R41, R210, R191 ;  /* 0x000000bfd229723e */ /* 0x020fe400000000ff */
[----:B------:R-:W-:Y:S06]  /*c8e0*/  F2FP.F16.F32.PACK_AB R40, R206, R189 ;  /* 0x000000bdce28723e */ /* 0x000fec00000000ff */
[----:B------:R-:W-:Y:S10]  /*c8f0*/  MUFU.EX2 R66, R52 ;  /* 0x0000003400427308 */ /* 0x000ff40000000800 */
[----:B------:R2:W-:Y:S10]  /*c900*/  MUFU.EX2 R67, R53 ;  /* 0x0000003500437308 */ /* 0x0005f40000000800 */
        /* <DEDUP_REMOVED lines=8> */
[----:B------:R-:W-:Y:S04]  /*c990*/  FFMA.FTZ R137, R137, R248, R179 ;  /* 0x000000f889897223 */ /* 0x000fe800000100b3 */
[----:B------:R-:W-:Y:S03]  /*c9a0*/  FADD.FTZ R137, R182, R137 ;  /* 0x00000089b6897221 */ /* 0x000fe60000010000 */
[----:B------:R-:W-:Y:S01]  /*c9b0*/  MUFU.EX2 R243, R64 ;  /* 0x0000004000f37308 */ /* 0x000fe20000000800 */
[C---:B-1----:R-:W-:Y:S09]  /*c9c0*/  FMUL.FTZ R32, R134.reuse, R168 ;  /* 0x000000a886207220 */ /* 0x042ff20000410000 */
[----:B------:R-:W-:Y:S01]  /*c9d0*/  MUFU.EX2 R246, R65 ;  /* 0x0000004100f67308 */ /* 0x000fe20000000800 */
[----:B---3--:R-:W-:Y:S01]  /*c9e0*/  FMUL.FTZ R33, R134, R169 ;  /* 0x000000a986217220 */ /* 0x008fe20000410000 */
        /* <DEDUP_REMOVED lines=9> */
[----:B------:R-:W3:Y:S01]  /*ca80*/  MUFU.EX2 R64, R58 ;  /* 0x0000003a00407308 */ /* 0x000ee20000000800 */
[----:B------:R-:W-:Y:S02]  /*ca90*/  F2FP.F16.F32.PACK_AB R36, R184, R181 ;  /* 0x000000b5b824723e */ /* 0x000fe400000000ff */
[----:B------:R-:W-:Y:S07]  /*caa0*/  F2FP.F16.F32.PACK_AB R38, R211, R188 ;  /* 0x000000bcd326723e */ /* 0x000fee00000000ff */
[----:B------:R-:W4:Y:S01]  /*cab0*/  MUFU.EX2 R63, R63 ;  /* 0x0000003f003f7308 */ /* 0x000f220000000800 */
[C---:B------:R-:W-:Y:S09]  /*cac0*/  HMMA.16816.F32 R8, R36.reuse, R48, R8 ;  /* 0x000000302408723c */ /* 0x040ff20000001808 */
[----:B------:R5:W-:Y:S01]  /*cad0*/  MUFU.EX2 R59, R56 ;  /* 0x00000038003b7308 */ /* 0x000be20000000800 */
[-C--:B------:R-:W-:Y:S06]  /*cae0*/  HMMA.16816.F32 R12, R36, R50.reuse, R12 ;  /* 0x00000032240c723c */ /* 0x080fec000000180c */
[C---:B------:R-:W-:Y:S03]  /*caf0*/  HMMA.16816.F32 R16, R40.reuse, R50, R16 ;  /* 0x000000322810723c */ /* 0x040fe60000001810 */
[----:B------:R3:W4:Y:S01]  /*cb00*/  MUFU.EX2 R62, R57 ;  /* 0x00000039003e7308 */ /* 0x0007220000000800 */
[----:B------:R-:W4:Y:S02]  /*cb10*/  LDSM.16.MT88.4 R48, [R194+0x4800] ;  /* 0x00480000c230783b */ /* 0x000f240000004200 */
[-C--:B--2---:R-:W-:Y:S07]  /*cb20*/  HMMA.16816.F32 R20, R40, R52.reuse, R20 ;  /* 0x000000342814723c */ /* 0x084fee0000001814 */
[----:B------:R-:W-:Y:S01]  /*cb30*/  MUFU.EX2 R60, R60 ;  /* 0x0000003c003c7308 */ /* 0x000fe20000000800 */
[----:B-----5:R-:W-:Y:S01]  /*cb40*/  FADD.FTZ R56, R180, R134 ;  /* 0x00000086b4387221 */ /* 0x020fe20000010000 */
[C---:B------:R-:W-:Y:S08]  /*cb50*/  HMMA.16816.F32 R24, R36.reuse, R52, R24 ;  /* 0x000000342418723c */ /* 0x040ff00000001818 */
[----:B------:R-:W2:Y:S01]  /*cb60*/  MUFU.EX2 R61, R61 ;  /* 0x0000003d003d7308 */ /* 0x000ea20000000800 */
[-C--:B------:R-:W-:Y:S03]  /*cb70*/  HMMA.16816.F32 R28, R36, R54.reuse, R28 ;  /* 0x00000036241c723c */ /* 0x080fe6000000181c */
[----:B---3--:R-:W-:Y:S03]  /*cb80*/  FADD.FTZ R57, R176, R0 ;  /* 0x00000000b0397221 */ /* 0x008fe60000010000 */
[----:B------:R-:W-:Y:S03]  /*cb90*/  HMMA.16816.F32 R32, R40, R54, R32 ;  /* 0x000000362820723c */ /* 0x000fe60000001820 */
[----:B------:R-:W-:Y:S01]  /*cba0*/  MUFU.EX2 R70, R70 ;  /* 0x0000004600467308 */ /* 0x000fe20000000800 */
[----:B------:R-:W3:Y:S01]  /*cbb0*/  LDSM.16.MT88.4 R52, [R193+0x4c00] ;  /* 0x004c0000c134783b */ /* 0x000ee20000004200 */
[----:B------:R-:W-:Y:S01]  /*cbc0*/  F2FP.F16.F32.PACK_AB R37, R235, R230 ;  /* 0x000000e6eb25723e */ /* 0x000fe200000000ff */
[----:B------:R-:W-:Y:S01]  /*cbd0*/  FADD.FTZ R57, R185, R57 ;  /* 0x00000039b9397221 */ /* 0x000fe20000010000 */
[----:B------:R-:W-:Y:S01]  /*cbe0*/  F2FP.F16.F32.PACK_AB R39, R241, R239 ;  /* 0x000000eff127723e */ /* 0x000fe200000000ff */
[----:B------:R-:W-:Y:S05]  /*cbf0*/  FADD.FTZ R0, R216, R137 ;  /* 0x00000089d8007221 */ /* 0x000fea0000010000 */
[----:B------:R-:W5:Y:S01]  /*cc00*/  MUFU.EX2 R71, R71 ;  /* 0x0000004700477308 */ /* 0x000f620000000800 */
[----:B------:R-:W-:Y:S01]  /*cc10*/  F2FP.F16.F32.PACK_AB R36, R233, R223 ;  /* 0x000000dfe924723e */ /* 0x000fe200000000ff */
[----:B------:R-:W-:Y:S01]  /*cc20*/  FADD.FTZ R56, R208, R56 ;  /* 0x00000038d0387221 */ /* 0x000fe20000010000 */
[----:B------:R-:W-:Y:S02]  /*cc30*/  F2FP.F16.F32.PACK_AB R38, R240, R237 ;  /* 0x000000edf026723e */ /* 0x000fe400000000ff */
[----:B------:R-:W-:Y:S05]  /*cc40*/  F2FP.F16.F32.PACK_AB R41, R224, R214 ;  /* 0x000000d6e029723e */ /* 0x000fea00000000ff */
[----:B------:R-:W-:Y:S01]  /*cc50*/  MUFU.EX2 R82, R82 ;  /* 0x0000005200527308 */ /* 0x000fe20000000800 */
[----:B------:R-:W-:Y:S01]  /*cc60*/  F2FP.F16.F32.PACK_AB R43, R236, R231 ;  /* 0x000000e7ec2b723e */ /* 0x000fe200000000ff */
[-C--:B-1----:R-:W-:Y:S08]  /*cc70*/  HMMA.16816.F32 R4, R36, R44.reuse, R4 ;  /* 0x0000002c2404723c */ /* 0x082ff00000001804 */
        /* <DEDUP_REMOVED lines=10> */
[----:B------:R-:W5:Y:S02]  /*cd20*/  LDSM.16.MT88.4 R44, [R194+0x4c00] ;  /* 0x004c0000c22c783b */ /* 0x000f640000004200 */
[-C--:B----4-:R-:W-:Y:S07]  /*cd30*/  HMMA.16816.F32 R20, R36, R48.reuse, R20 ;  /* 0x000000302414723c */ /* 0x090fee0000001814 */
[----:B------:R-:W4:Y:S01]  /*cd40*/  MUFU.EX2 R81, R81 ;  /* 0x0000005100517308 */ /* 0x000f220000000800 */
[C---:B------:R-:W-:Y:S09]  /*cd50*/  HMMA.16816.F32 R24, R40.reuse, R48, R24 ;  /* 0x000000302818723c */ /* 0x040ff20000001818 */
[----:B------:R-:W-:Y:S01]  /*cd60*/  MUFU.EX2 R74, R74 ;  /* 0x0000004a004a7308 */ /* 0x000fe20000000800 */
[-C--:B------:R-:W-:Y:S06]  /*cd70*/  HMMA.16816.F32 R28, R40, R50.reuse, R28 ;  /* 0x00000032281c723c */ /* 0x080fec000000181c */
[----:B------:R-:W-:Y:S03]  /*cd80*/  HMMA.16816.F32 R32, R36, R50, R32 ;  /* 0x000000322420723c */ /* 0x000fe60000001820 */
[----:B------:R-:W4:Y:S01]  /*cd90*/  MUFU.EX2 R75, R75 ;  /* 0x0000004b004b7308 */ /* 0x000f220000000800 */
[----:B------:R-:W4:Y:S01]  /*cda0*/  LDSM.16.MT88.4 R48, [R193+0x5000] ;  /* 0x00500000c130783b */ /* 0x000f220000004200 */
[----:B------:R-:W-:Y:S02]  /*cdb0*/  F2FP.F16.F32.PACK_AB R41, R65, R64 ;  /* 0x000000404129723e */ /* 0x000fe400000000ff */
[----:B------:R-:W-:Y:S06]  /*cdc0*/  F2FP.F16.F32.PACK_AB R37, R238, R234 ;  /* 0x000000eaee25723e */ /* 0x000fec00000000ff */
[----:B------:R-:W-:Y:S01]  /*cdd0*/  MUFU.EX2 R78, R78 ;  /* 0x0000004e004e7308 */ /* 0x000fe20000000800 */
[----:B------:R-:W-:Y:S02]  /*cde0*/  F2FP.F16.F32.PACK_AB R39, R245, R244 ;  /* 0x000000f4f527723e */ /* 0x000fe400000000ff */
[----:B------:R-:W-:Y:S02]  /*cdf0*/  F2FP.F16.F32.PACK_AB R36, R67, R66 ;  /* 0x000000424324723e */ /* 0x000fe400000000ff */
[----:B------:R-:W-:Y:S05]  /*ce00*/  F2FP.F16.F32.PACK_AB R38, R246, R243 ;  /* 0x000000f3f626723e */ /* 0x000fea00000000ff */
[----:B------:R-:W4:Y:S01]  /*ce10*/  MUFU.EX2 R79, R79 ;  /* 0x0000004f004f7308 */ /* 0x000f220000000800 */
[----:B------:R-:W-:Y:S02]  /*ce20*/  F2FP.F16.F32.PACK_AB R43, R63, R242 ;  /* 0x000000f23f2b723e */ /* 0x000fe400000000ff */
[----:B------:R-:W-:Y:S01]  /*ce30*/  F2FP.F16.F32.PACK_AB R40, R62, R59 ;  /* 0x0000003b3e28723e */ /* 0x000fe200000000ff */
[-C--:B---3--:R-:W-:Y:S06]  /*ce40*/  HMMA.16816.F32 R4, R36, R52.reuse, R4 ;  /* 0x000000342404723c */ /* 0x088fec0000001804 */
[----:B------:R-:W-:Y:S01]  /*ce50*/  MUFU.EX2 R72, R72 ;  /* 0x0000004800487308 */ /* 0x000fe20000000800 */
[----:B--2---:R-:W-:Y:S09]  /*ce60*/  F2FP.F16.F32.PACK_AB R42, R61, R60 ;  /* 0x0000003c3d2a723e */ /* 0x004ff200000000ff */
[----:B------:R-:W2:Y:S01]  /*ce70*/  MUFU.EX2 R73, R73 ;  /* 0x0000004900497308 */ /* 0x000ea20000000800 */
[C---:B------:R-:W-:Y:S06]  /*ce80*/  HMMA.16816.F32 R8, R40.reuse, R52, R8 ;  /* 0x000000342808723c */ /* 0x040fec0000001808 */
[-C--:B------:R-:W-:Y:S03]  /*ce90*/  HMMA.16816.F32 R12, R40, R54.reuse, R12 ;  /* 0x00000036280c723c */ /* 0x080fe6000000180c */
[----:B------:R-:W-:Y:S03]  /*cea0*/  MUFU.EX2 R76, R76 ;  /* 0x0000004c004c7308 */ /* 0x000fe60000000800 */
[C---:B------:R-:W-:Y:S01]  /*ceb0*/  HMMA.16816.F32 R16, R36.reuse, R54, R16 ;  /* 0x000000362410723c */ /* 0x040fe20000001810 */
[----:B------:R-:W3:Y:S06]  /*cec0*/  LDSM.16.MT88.4 R52, [R194+0x5000] ;  /* 0x00500000c234783b */ /* 0x000eec0000004200 */
[----:B------:R-:W2:Y:S01]  /*ced0*/  MUFU.EX2 R77, R77 ;  /* 0x0000004d004d7308 */ /* 0x000ea20000000800 */
[-C--:B-----5:R-:W-:Y:S09]  /*cee0*/  HMMA.16816.F32 R20, R36, R44.reuse, R20 ;  /* 0x0000002c2414723c */ /* 0x0a0ff20000001814 */
[----:B------:R-:W-:Y:S01]  /*cef0*/  MUFU.EX2 R86, R86 ;  /* 0x0000005600567308 */ /* 0x000fe20000000800 */
[C---:B------:R-:W-:Y:S06]  /*cf00*/  HMMA.16816.F32 R24, R40.reuse, R44, R24 ;  /* 0x0000002c2818723c */ /* 0x040fec0000001818 */
[-C--:B------:R-:W-:Y:S03]  /*cf10*/  HMMA.16816.F32 R28, R40, R46.reuse, R28 ;  /* 0x0000002e281c723c */ /* 0x080fe6000000181c */
[----:B------:R-:W5:Y:S03]  /*cf20*/  MUFU.EX2 R87, R87 ;  /* 0x0000005700577308 */ /* 0x000f660000000800 */
[----:B------:R-:W-:Y:S01]  /*cf30*/  HMMA.16816.F32 R32, R36, R46, R32 ;  /* 0x0000002e2420723c */ /* 0x000fe20000001820 */
[----:B------:R-:W5:Y:S06]  /*cf40*/  LDSM.16.MT88.4 R44, [R193+0x5400] ;  /* 0x00540000c12c783b */ /* 0x000f6c0000004200 */
[----:B------:R-:W-:Y:S01]  /*cf50*/  MUFU.EX2 R98, R98 ;  /* 0x0000006200627308 */ /* 0x000fe20000000800 */
[----:B------:R-:W-:Y:S03]  /*cf60*/  F2FP.F16.F32.PACK_AB R41, R71, R70 ;  /* 0x000000464729723e */ /* 0x000fe600000000ff */
[----:B-1----:R-:W-:Y:S06]  /*cf70*/  F2FP.F16.F32.PACK_AB R43, R83, R82 ;  /* 0x00000052532b723e */ /* 0x002fec00000000ff */
[----:B------:R-:W1:Y:S01]  /*cf80*/  MUFU.EX2 R99, R99 ;  /* 0x0000006300637308 */ /* 0x000e620000000800 */
[----:B------:R-:W-:Y:S02]  /*cf90*/  F2FP.F16.F32.PACK_AB R40, R69, R68 ;  /* 0x000000444528723e */ /* 0x000fe400000000ff */
[----:B----4-:R-:W-:Y:S02]  /*cfa0*/  F2FP.F16.F32.PACK_AB R42, R81, R80 ;  /* 0x00000050512a723e */ /* 0x010fe400000000ff */
[----:B------:R-:W-:Y:S02]  /*cfb0*/  F2FP.F16.F32.PACK_AB R37, R75, R74 ;  /* 0x0000004a4b25723e */ /* 0x000fe400000000ff */
[----:B------:R-:W-:Y:S03]  /*cfc0*/  F2FP.F16.F32.PACK_AB R39, R79, R78 ;  /* 0x0000004e4f27723e */ /* 0x000fe600000000ff */
[----:B------:R-:W-:Y:S01]  /*cfd0*/  MUFU.EX2 R84, R84 ;  /* 0x0000005400547308 */ /* 0x000fe20000000800 */
[----:B--2---:R-:W-:Y:S01]  /*cfe0*/  F2FP.F16.F32.PACK_AB R36, R73, R72 ;  /* 0x000000484924723e */ /* 0x004fe200000000ff */
[-C--:B------:R-:W-:Y:S05]  /*cff0*/  HMMA.16816.F32 R4, R40, R48.reuse, R4 ;  /* 0x000000302804723c */ /* 0x080fea0000001804 */
[----:B------:R-:W-:Y:S03]  /*d000*/  F2FP.F16.F32.PACK_AB R38, R77, R76 ;  /* 0x0000004c4d26723e */ /* 0x000fe600000000ff */
[----:B------:R-:W2:Y:S04]  /*d010*/  MUFU.EX2 R85, R85 ;  /* 0x0000005500557308 */ /* 0x000ea80000000800 */
[C---:B------:R-:W-:Y:S06]  /*d020*/  HMMA.16816.F32 R8, R36.reuse, R48, R8 ;  /* 0x000000302408723c */ /* 0x040fec0000001808 */
[----:B------:R-:W-:Y:S01]  /*d030*/  MUFU.EX2 R96, R96 ;  /* 0x0000006000607308 */ /* 0x000fe20000000800 */
[-C--:B------:R-:W-:Y:S09]  /*d040*/  HMMA.16816.F32 R12, R36, R50.reuse, R12 ;  /* 0x00000032240c723c */ /* 0x080ff2000000180c */
[----:B------:R-:W4:Y:S02]  /*d050*/  MUFU.EX2 R97, R97 ;  /* 0x0000006100617308 */ /* 0x000f240000000800 */
[----:B------:R-:W-:Y:S01]  /*d060*/  FADD.FTZ R48, R219, R0 ;  /* 0x00000000db307221 */ /* 0x000fe20000010000 */
[C---:B------:R-:W-:Y:S04]  /*d070*/  HMMA.16816.F32 R16, R40.reuse, R50, R16 ;  /* 0x000000322810723c */ /* 0x040fe80000001810 */
[----:B------:R-:W-:Y:S03]  /*d080*/  FADD.FTZ R0, R205, R57 ;  /* 0x00000039cd007221 */ /* 0x000fe60000010000 */
[----:B------:R-:W-:Y:S01]  /*d090*/  MUFU.EX2 R90, R90 ;  /* 0x0000005a005a7308 */ /* 0x000fe20000000800 */
[-C--:B---3--:R-:W-:Y:S03]  /*d0a0*/  HMMA.16816.F32 R20, R40, R52.reuse, R20 ;  /* 0x000000342814723c */ /* 0x088fe60000001814 */
[----:B------:R-:W-:Y:S01]  /*d0b0*/  FADD.FTZ R48, R191, R48 ;  /* 0x00000030bf307221 */ /* 0x000fe20000010000 */
[----:B------:R-:W-:Y:S02]  /*d0c0*/  FADD.FTZ R49, R217, R56 ;  /* 0x00000038d9317221 */ /* 0x000fe40000010000 */
[C---:B------:R-:W-:Y:S03]  /*d0d0*/  HMMA.16816.F32 R24, R36.reuse, R52, R24 ;  /* 0x000000342418723c */ /* 0x040fe60000001818 */
[----:B------:R-:W3:Y:S02]  /*d0e0*/  MUFU.EX2 R91, R91 ;  /* 0x0000005b005b7308 */ /* 0x000ee40000000800 */
[----:B------:R-:W-:Y:S01]  /*d0f0*/  FADD.FTZ R49, R189, R49 ;  /* 0x00000031bd317221 */ /* 0x000fe20000010000 */
[-C--:B------:R-:W-:Y:S07]  /*d100*/  HMMA.16816.F32 R28, R36, R54.reuse, R28 ;  /* 0x00000036241c723c */ /* 0x080fee000000181c */
[----:B------:R-:W-:Y:S01]  /*d110*/  MUFU.EX2 R94, R94 ;  /* 0x0000005e005e7308 */ /* 0x000fe20000000800 */
[----:B------:R-:W-:Y:S01]  /*d120*/  FADD.FTZ R49, R206, R49 ;  /* 0x00000031ce317221 */ /* 0x000fe20000010000 */
[----:B------:R-:W-:Y:S08]  /*d130*/  HMMA.16816.F32 R32, R40, R54, R32 ;  /* 0x000000362820723c */ /* 0x000ff00000001820 */
[----:B------:R-:W3:Y:S03]  /*d140*/  MUFU.EX2 R95, R95 ;  /* 0x0000005f005f7308 */ /* 0x000ee60000000800 */
[----:B------:R-:W-:Y:S01]  /*d150*/  FADD.FTZ R56, R181, R0 ;  /* 0x00000000b5387221 */ /* 0x000fe20000010000 */
[----:B------:R-:W-:Y:S01]  /*d160*/  FADD.FTZ R0, R210, R48 ;  /* 0x00000030d2007221 */ /* 0x000fe20000010000 */
[----:B-----5:R-:W-:Y:S02]  /*d170*/  F2FP.F16.F32.PACK_AB R37, R87, R86 ;  /* 0x000000565725723e */ /* 0x020fe400000000ff */
[----:B------:R-:W-:Y:S01]  /*d180*/  FADD.FTZ R48, R184, R56 ;  /* 0x00000038b8307221 */ /* 0x000fe20000010000 */
[----:B------:R-:W-:Y:S02]  /*d190*/  FADD.FTZ R56, R190, R3 ;  /* 0x00000003be387221 */ /* 0x000fe40000010000 */
[----:B------:R-:W-:Y:S01]  /*d1a0*/  MUFU.EX2 R88, R88 ;  /* 0x0000005800587308 */ /* 0x000fe20000000800 */
[----:B------:R-:W-:Y:S01]  /*d1b0*/  FADD.FTZ R3, R212, R49 ;  /* 0x00000031d4037221 */ /* 0x000fe20000010000 */
[----:B------:R-:W-:Y:S01]  /*d1c0*/  FADD.FTZ R57, R188, R48 ;  /* 0x00000030bc397221 */ /* 0x000fe20000010000 */
[----:B-1----:R-:W-:Y:S01]  /*d1d0*/  F2FP.F16.F32.PACK_AB R39, R99, R98 ;  /* 0x000000626327723e */ /* 0x002fe200000000ff */
[----:B------:R-:W1:Y:S01]  /*d1e0*/  LDSM.16.MT88.4 R48, [R194+0x5400] ;  /* 0x00540000c230783b */ /* 0x000e620000004200 */
[----:B------:R-:W-:Y:S01]  /*d1f0*/  FADD.FTZ R52, R220, R3 ;  /* 0x00000003dc347221 */ /* 0x000fe20000010000 */
[----:B--2---:R-:W-:Y:S01]  /*d200*/  F2FP.F16.F32.PACK_AB R36, R85, R84 ;  /* 0x000000545524723e */ /* 0x004fe200000000ff */
[----:B------:R-:W-:Y:S03]  /*d210*/  FADD.FTZ R56, R215, R56 ;  /* 0x00000038d7387221 */ /* 0x000fe60000010000 */
[----:B------:R-:W2:Y:S01]  /*d220*/  MUFU.EX2 R89, R89 ;  /* 0x0000005900597308 */ /* 0x000ea20000000800 */
[----:B----4-:R-:W-:Y:S01]  /*d230*/  F2FP.F16.F32.PACK_AB R38, R97, R96 ;  /* 0x000000606126723e */ /* 0x010fe200000000ff */
[----:B------:R-:W-:Y:S01]  /*d240*/  FADD.FTZ R57, R211, R57 ;  /* 0x00000039d3397221 */ /* 0x000fe20000010000 */
[----:B---3--:R-:W-:Y:S01]  /*d250*/  F2FP.F16.F32.PACK_AB R41, R91, R90 ;  /* 0x0000005a5b29723e */ /* 0x008fe200000000ff */
[----:B------:R-:W-:Y:S01]  /*d260*/  FADD.FTZ R3, R214, R56 ;  /* 0x00000038d6037221 */ /* 0x000fe20000010000 */
[----:B------:R-:W-:Y:S01]  /*d270*/  FADD.FTZ R56, R223, R52 ;  /* 0x00000034df387221 */ /* 0x000fe20000010000 */
[----:B------:R-:W-:Y:S01]  /*d280*/  F2FP.F16.F32.PACK_AB R43, R95, R94 ;  /* 0x0000005e5f2b723e */ /* 0x000fe200000000ff */
[----:B------:R-:W3:Y:S03]  /*d290*/  LDSM.16.MT88.4 R52, [R193+0x5800] ;  /* 0x00580000c134783b */ /* 0x000ee60000004200 */
[----:B------:R-:W-:Y:S01]  /*d2a0*/  MUFU.EX2 R92, R92 ;  /* 0x0000005c005c7308 */ /* 0x000fe20000000800 */
[-C--:B------:R-:W-:Y:S05]  /*d2b0*/  HMMA.16816.F32 R4, R36, R44.reuse, R4 ;  /* 0x0000002c2404723c */ /* 0x080fea0000001804 */
[----:B------:R-:W-:Y:S01]  /*d2c0*/  FADD.FTZ R57, R209, R57 ;  /* 0x00000039d1397221 */ /* 0x000fe20000010000 */
[----:B------:R-:W-:Y:S03]  /*d2d0*/  FADD.FTZ R3, R224, R3 ;  /* 0x00000003e0037221 */ /* 0x000fe60000010000 */
[----:B------:R-:W4:Y:S02]  /*d2e0*/  MUFU.EX2 R93, R93 ;  /* 0x0000005d005d7308 */ /* 0x000f240000000800 */
[----:B--2---:R-:W-:Y:S01]  /*d2f0*/  F2FP.F16.F32.PACK_AB R40, R89, R88 ;  /* 0x000000585928723e */ /* 0x004fe200000000ff */
[----:B------:R-:W-:Y:S07]  /*d300*/  FADD.FTZ R0, R218, R0 ;  /* 0x00000000da007221 */ /* 0x000fee0000010000 */
[----:B------:R2:W-:Y:S01]  /*d310*/  MUFU.EX2 R58, R2 ;  /* 0x00000002003a7308 */ /* 0x0005e20000000800 */
[----:B------:R-:W-:Y:S04]  /*d320*/  FADD.FTZ R0, R228, R0 ;  /* 0x00000000e4007221 */ /* 0x000fe80000010000 */
[----:B------:R-:W-:Y:S05]  /*d330*/  FADD.FTZ R0, R230, R0 ;  /* 0x00000000e6007221 */ /* 0x000fea0000010000 */
[----:B------:R-:W-:Y:S01]  /*d340*/  MUFU.EX2 R102, R102 ;  /* 0x0000006600667308 */ /* 0x000fe20000000800 */
[----:B----4-:R-:W-:Y:S09]  /*d350*/  F2FP.F16.F32.PACK_AB R42, R93, R92 ;  /* 0x0000005c5d2a723e */ /* 0x010ff200000000ff */
[----:B------:R-:W4:Y:S01]  /*d360*/  MUFU.EX2 R103, R103 ;  /* 0x0000006700677308 */ /* 0x000f220000000800 */
[C---:B------:R-:W-:Y:S04]  /*d370*/  HMMA.16816.F32 R8, R40.reuse, R44, R8 ;  /* 0x0000002c2808723c */ /* 0x040fe80000001808 */
[----:B--2---:R-:W-:Y:S02]  /*d380*/  FADD.FTZ R2, R231, R3 ;  /* 0x00000003e7027221 */ /* 0x004fe40000010000 */
[-C--:B------:R-:W-:Y:S03]  /*d390*/  HMMA.16816.F32 R12, R40, R46.reuse, R12 ;  /* 0x0000002e280c723c */ /* 0x080fe6000000180c */
[----:B------:R-:W-:Y:S02]  /*d3a0*/  MUFU.EX2 R114, R114 ;  /* 0x0000007200727308 */ /* 0x000fe40000000800 */
[----:B------:R-:W-:Y:S01]  /*d3b0*/  FADD.FTZ R45, R233, R56 ;  /* 0x00000038e92d7221 */ /* 0x000fe20000010000 */
[C---:B------:R-:W-:Y:S07]  /*d3c0*/  HMMA.16816.F32 R16, R36.reuse, R46, R16 ;  /* 0x0000002e2410723c */ /* 0x040fee0000001810 */
[----:B------:R-:W2:Y:S01]  /*d3d0*/  MUFU.EX2 R115, R115 ;  /* 0x0000007300737308 */ /* 0x000ea20000000800 */
[----:B------:R-:W-:Y:S03]  /*d3e0*/  FADD.FTZ R45, R237, R45 ;  /* 0x0000002ded2d7221 */ /* 0x000fe60000010000 */
[----:B------:R-:W-:Y:S01]  /*d3f0*/  FADD.FTZ R2, R236, R2 ;  /* 0x00000002ec027221 */ /* 0x000fe20000010000 */
[----:B------:R-:W-:Y:S01]  /*d400*/  FADD.FTZ R44, R235, R0 ;  /* 0x00000000eb2c7221 */ /* 0x000fe20000010000 */
[----:B------:R-:W-:Y:S01]  /*d410*/  FADD.FTZ R0, R222, R57 ;  /* 0x00000039de007221 */ /* 0x000fe20000010000 */
[-C--:B-1----:R-:W-:Y:S03]  /*d420*/  HMMA.16816.F32 R20, R36, R48.reuse, R20 ;  /* 0x000000302414723c */ /* 0x082fe60000001814 */
[----:B------:R-:W-:Y:S01]  /*d430*/  MUFU.EX2 R100, R100 ;  /* 0x0000006400647308 */ /* 0x000fe20000000800 */
[----:B------:R-:W-:Y:S01]  /*d440*/  FADD.FTZ R44, R239, R44 ;  /* 0x0000002cef2c7221 */ /* 0x000fe20000010000 */
[----:B------:R-:W-:Y:S01]  /*d450*/  FADD.FTZ R56, R64, R2 ;  /* 0x0000000240387221 */ /* 0x000fe20000010000 */
[----:B------:R-:W-:Y:S01]  /*d460*/  FADD.FTZ R3, R229, R0 ;  /* 0x00000000e5037221 */ /* 0x000fe20000010000 */
[C---:B------:R-:W-:Y:S06]  /*d470*/  HMMA.16816.F32 R24, R40.reuse, R48, R24 ;  /* 0x000000302818723c */ /* 0x040fec0000001818 */
[----:B------:R-:W1:Y:S01]  /*d480*/  MUFU.EX2 R101, R101 ;  /* 0x0000006500657308 */ /* 0x000e620000000800 */
[----:B------:R-:W-:Y:S01]  /*d490*/  FADD.FTZ R0, R241, R44 ;  /* 0x0000002cf1007221 */ /* 0x000fe20000010000 */
[----:B------:R-:W-:Y:S01]  /*d4a0*/  FADD.FTZ R44, R240, R45 ;  /* 0x0000002df02c7221 */ /* 0x000fe20000010000 */
[-C--:B------:R-:W-:Y:S03]  /*d4b0*/  HMMA.16816.F32 R28, R40, R50.reuse, R28 ;  /* 0x00000032281c723c */ /* 0x080fe6000000181c */
[----:B------:R-:W-:Y:S04]  /*d4c0*/  FADD.FTZ R2, R66, R44 ;  /* 0x0000002c42027221 */ /* 0x000fe80000010000 */
[----:B------:R-:W-:Y:S01]  /*d4d0*/  MUFU.EX2 R112, R112 ;  /* 0x0000007000707308 */ /* 0x000fe20000000800 */
[----:B------:R-:W5:Y:S01]  /*d4e0*/  LDSM.16.MT88.4 R44, [R194+0x5800] ;  /* 0x00580000c22c783b */ /* 0x000f620000004200 */
[----:B------:R-:W-:Y:S04]  /*d4f0*/  HMMA.16816.F32 R32, R36, R50, R32 ;  /* 0x000000322420723c */ /* 0x000fe80000001820 */
[----:B----4-:R-:W-:Y:S01]  /*d500*/  F2FP.F16.F32.PACK_AB R41, R103, R102 ;  /* 0x000000666729723e */ /* 0x010fe200000000ff */
[----:B------:R-:W-:Y:S03]  /*d510*/  FADD.FTZ R49, R67, R2 ;  /* 0x0000000243317221 */ /* 0x000fe60000010000 */
[----:B------:R-:W4:Y:S03]  /*d520*/  MUFU.EX2 R113, R113 ;  /* 0x0000007100717308 */ /* 0x000f260000000800 */
[----:B--2---:R-:W-:Y:S01]  /*d530*/  F2FP.F16.F32.PACK_AB R43, R115, R114 ;  /* 0x00000072732b723e */ /* 0x004fe200000000ff */
[----:B------:R-:W-:Y:S01]  /*d540*/  FADD.FTZ R3, R232, R3 ;  /* 0x00000003e8037221 */ /* 0x000fe20000010000 */
[----:B-1----:R-:W-:Y:S03]  /*d550*/  F2FP.F16.F32.PACK_AB R40, R101, R100 ;  /* 0x000000646528723e */ /* 0x002fe600000000ff */
[----:B------:R-:W-:Y:S01]  /*d560*/  FADD.FTZ R3, R59, R3 ;  /* 0x000000033b037221 */ /* 0x000fe20000010000 */
[----:B------:R-:W-:Y:S01]  /*d570*/  FADD.FTZ R0, R234, R0 ;  /* 0x00000000ea007221 */ /* 0x000fe20000010000 */
        /* <DEDUP_REMOVED lines=9> */
[----:B----4-:R-:W-:Y:S01]  /*d610*/  F2FP.F16.F32.PACK_AB R42, R113, R112 ;  /* 0x00000070712a723e */ /* 0x010fe200000000ff */
[----:B------:R-:W-:Y:S01]  /*d620*/  FADD.FTZ R0, R244, R0 ;  /* 0x00000000f4007221 */ /* 0x000fe20000010000 */
[----:B------:R-:W-:Y:S03]  /*d630*/  FADD.FTZ R2, R63, R2 ;  /* 0x000000023f027221 */ /* 0x000fe60000010000 */
[----:B------:R-:W-:Y:S01]  /*d640*/  FADD.FTZ R49, R245, R0 ;  /* 0x00000000f5317221 */ /* 0x000fe20000010000 */
[----:B------:R-:W-:Y:S03]  /*d650*/  FADD.FTZ R0, R61, R48 ;  /* 0x000000303d007221 */ /* 0x000fe60000010000 */
[----:B------:R-:W-:Y:S01]  /*d660*/  MUFU.EX2 R110, R110 ;  /* 0x0000006e006e7308 */ /* 0x000fe20000000800 */
[-C--:B---3--:R-:W-:Y:S05]  /*d670*/  HMMA.16816.F32 R4, R40, R52.reuse, R4 ;  /* 0x000000342804723c */ /* 0x088fea0000001804 */
[----:B------:R-:W-:Y:S01]  /*d680*/  FADD.FTZ R48, R70, R49 ;  /* 0x0000003146307221 */ /* 0x000fe20000010000 */
[----:B------:R-:W-:Y:S03]  /*d690*/  FADD.FTZ R49, R68, R3 ;  /* 0x0000000344317221 */ /* 0x000fe60000010000 */
[----:B------:R-:W2:Y:S02]  /*d6a0*/  MUFU.EX2 R111, R111 ;  /* 0x0000006f006f7308 */ /* 0x000ea40000000800 */
[----:B-1----:R-:W-:Y:S01]  /*d6b0*/  F2FP.F16.F32.PACK_AB R37, R107, R106 ;  /* 0x0000006a6b25723e */ /* 0x002fe200000000ff */
[----:B------:R-:W-:Y:S01]  /*d6c0*/  FADD.FTZ R3, R72, R0 ;  /* 0x0000000048037221 */ /* 0x000fe20000010000 */
[----:B------:R-:W-:Y:S01]  /*d6d0*/  FADD.FTZ R0, R71, R48 ;  /* 0x0000003047007221 */ /* 0x000fe20000010000 */
[----:B------:R-:W-:Y:S01]  /*d6e0*/  FADD.FTZ R48, R69, R49 ;  /* 0x0000003145307221 */ /* 0x000fe20000010000 */
[----:B------:R-:W-:Y:S04]  /*d6f0*/  FADD.FTZ R2, R74, R2 ;  /* 0x000000024a027221 */ /* 0x000fe80000010000 */
        /* <DEDUP_REMOVED lines=8> */
[----:B--2---:R-:W-:Y:S01]  /*d780*/  F2FP.F16.F32.PACK_AB R39, R111, R110 ;  /* 0x0000006e6f27723e */ /* 0x004fe200000000ff */
[----:B------:R-:W-:Y:S08]  /*d790*/  FADD.FTZ R2, R79, R2 ;  /* 0x000000024f027221 */ /* 0x000ff00000010000 */
        /* <DEDUP_REMOVED lines=11> */
[C---:B------:R-:W-:Y:S01]  /*d850*/  HMMA.16816.F32 R16, R40.reuse, R54, R16 ;  /* 0x000000362810723c */ /* 0x040fe20000001810 */
[----:B------:R-:W3:Y:S06]  /*d860*/  LDSM.16.MT88.4 R48, [R194+0x5c00] ;  /* 0x005c0000c230783b */ /* 0x000eec0000004200 */
[----:B------:R-:W-:Y:S01]  /*d870*/  MUFU.EX2 R116, R116 ;  /* 0x0000007400747308 */ /* 0x000fe20000000800 */
[----:B-1----:R-:W-:Y:S03]  /*d880*/  F2FP.F16.F32.PACK_AB R169, R119, R118 ;  /* 0x0000007677a9723e */ /* 0x002fe600000000ff */
[----:B------:R-:W-:Y:S01]  /*d890*/  FADD.FTZ R52, R81, R52 ;  /* 0x0000003451347221 */ /* 0x000fe20000010000 */
[-C--:B-----5:R-:W-:Y:S05]  /*d8a0*/  HMMA.16816.F32 R20, R40, R44.reuse, R20 ;  /* 0x0000002c2814723c */ /* 0x0a0fea0000001814 */
[----:B------:R-:W1:Y:S01]  /*d8b0*/  MUFU.EX2 R117, R117 ;  /* 0x0000007500757308 */ /* 0x000e620000000800 */
[----:B--2---:R-:W-:Y:S01]  /*d8c0*/  F2FP.F16.F32.PACK_AB R171, R135, R130 ;  /* 0x0000008287ab723e */ /* 0x004fe200000000ff */
[C---:B------:R-:W-:Y:S08]  /*d8d0*/  HMMA.16816.F32 R24, R36.reuse, R44, R24 ;  /* 0x0000002c2418723c */ /* 0x040ff00000001818 */
[----:B------:R-:W2:Y:S01]  /*d8e0*/  MUFU.EX2 R128, R128 ;  /* 0x0000008000807308 */ /* 0x000ea20000000800 */
[-C--:B------:R-:W-:Y:S03]  /*d8f0*/  HMMA.16816.F32 R28, R36, R46.reuse, R28 ;  /* 0x0000002e241c723c */ /* 0x080fe6000000181c */
[----:B------:R-:W-:Y:S01]  /*d900*/  FADD.FTZ R44, R77, R3 ;  /* 0x000000034d2c7221 */ /* 0x000fe20000010000 */
[----:B------:R-:W-:Y:S02]  /*d910*/  FADD.FTZ R45, R86, R0 ;  /* 0x00000000562d7221 */ /* 0x000fe40000010000 */
[----:B------:R-:W-:Y:S03]  /*d920*/  HMMA.16816.F32 R32, R40, R46, R32 ;  /* 0x0000002e2820723c */ /* 0x000fe60000001820 */
[----:B------:R-:W-:Y:S02]  /*d930*/  MUFU.EX2 R122, R122 ;  /* 0x0000007a007a7308 */ /* 0x000fe40000000800 */
[----:B-1----:R-:W-:Y:S01]  /*d940*/  F2FP.F16.F32.PACK_AB R168, R117, R116 ;  /* 0x0000007475a8723e */ /* 0x002fe200000000ff */
[----:B------:R-:W-:Y:S01]  /*d950*/  FADD.FTZ R36, R90, R2 ;  /* 0x000000025a247221 */ /* 0x000fe20000010000 */
[----:B------:R-:W-:Y:S01]  /*d960*/  FADD.FTZ R3, R84, R52 ;  /* 0x0000003454037221 */ /* 0x000fe20000010000 */
[----:B------:R-:W-:Y:S05]  /*d970*/  FADD.FTZ R0, R88, R44 ;  /* 0x0000002c58007221 */ /* 0x000fea0000010000 */
[----:B------:R-:W1:Y:S01]  /*d980*/  MUFU.EX2 R123, R123 ;  /* 0x0000007b007b7308 */ /* 0x000e620000000800 */
[----:B--2---:R-:W-:Y:S01]  /*d990*/  F2FP.F16.F32.PACK_AB R170, R58, R128 ;  /* 0x000000803aaa723e */ /* 0x004fe200000000ff */
[----:B------:R-:W-:Y:S08]  /*d9a0*/  FADD.FTZ R2, R87, R45 ;  /* 0x0000002d57027221 */ /* 0x000ff00000010000 */
[----:B------:R-:W-:Y:S01]  /*d9b0*/  MUFU.EX2 R126, R126 ;  /* 0x0000007e007e7308 */ /* 0x000fe20000000800 */
[-C--:B------:R-:W-:Y:S09]  /*d9c0*/  HMMA.16816.F32 R148, R168, R152.reuse, R4 ;  /* 0x00000098a894723c */ /* 0x080ff20000001804 */
        /* <DEDUP_REMOVED lines=21> */
[----:B------:R-:W-:Y:S03]  /*db20*/  FADD.FTZ R4, R107, R4 ;  /* 0x000000046b047221 */ /* 0x000fe60000010000 */
[----:B------:R-:W2:Y:S01]  /*db30*/  MUFU.EX2 R53, R124 ;  /* 0x0000007c00357308 */ /* 0x000ea20000000800 */
[----:B------:R-:W-:Y:S01]  /*db40*/  FADD.FTZ R5, R101, R0 ;  /* 0x0000000065057221 */ /* 0x000fe20000010000 */
[----:B------:R-:W-:Y:S01]  /*db50*/  FADD.FTZ R0, R105, R2 ;  /* 0x0000000269007221 */ /* 0x000fe20000010000 */
[----:B------:R-:W-:Y:S01]  /*db60*/  FADD.FTZ R2, R114, R3 ;  /* 0x0000000372027221 */ /* 0x000fe20000010000 */
[----:B------:R-:W-:Y:S01]  /*db70*/  FADD.FTZ R3, R110, R4 ;  /* 0x000000046e037221 */ /* 0x000fe20000010000 */
[----:B------:R-:W-:Y:S01]  /*db80*/  FADD.FTZ R5, R112, R5 ;  /* 0x0000000570057221 */ /* 0x000fe20000010000 */
[----:B------:R-:W-:Y:S01]  /*db90*/  FADD.FTZ R4, R108, R0 ;  /* 0x000000006c047221 */ /* 0x000fe20000010000 */
[----:B------:R-:W-:Y:S03]  /*dba0*/  FADD.FTZ R0, R115, R2 ;  /* 0x0000000273007221 */ /* 0x000fe60000010000 */
[----:B------:R-:W4:Y:S01]  /*dbb0*/  MUFU.EX2 R141, R141 ;  /* 0x0000008d008d7308 */ /* 0x000f220000000800 */
[----:B-1----:R-:W-:Y:S01]  /*dbc0*/  F2FP.F16.F32.PACK_AB R172, R121, R120 ;  /* 0x0000007879ac723e */ /* 0x002fe200000000ff */
        /* <DEDUP_REMOVED lines=14> */
[----:B--2---:R-:W-:Y:S01]  /*dcb0*/  FADD.FTZ R2, R53, R0 ;  /* 0x0000000035027221 */ /* 0x004fe20000010000 */
[----:B----4-:R-:W-:Y:S01]  /*dcc0*/  F2FP.F16.F32.PACK_AB R174, R141, R53 ;  /* 0x000000358dae723e */ /* 0x010fe200000000ff */
[----:B------:R-:W-:Y:S01]  /*dcd0*/  FADD.FTZ R248, R135, R3 ;  /* 0x0000000387f87221 */ /* 0x000fe20000010000 */
[----:B------:R-:W-:Y:S01]  /*dce0*/  IADD3 R0, R225, -0x1, RZ ;  /* 0xffffffffe1007810 */ /* 0x000fe20007ffe0ff */
[----:B------:R-:W-:Y:S01]  /*dcf0*/  FADD.FTZ R250, R136, R5 ;  /* 0x0000000588fa7221 */ /* 0x000fe20000010000 */
[-C--:B------:R-:W-:Y:S01]  /*dd00*/  MOV R135, R133.reuse ;  /* 0x0000008500877202 */ /* 0x080fe20000000f00 */
[----:B------:R-:W-:Y:S01]  /*dd10*/  FADD.FTZ R247, R58, R4 ;  /* 0x000000043af77221 */ /* 0x000fe20000010000 */
[----:B------:R-:W-:Y:S01]  /*dd20*/  FADD.FTZ R249, R141, R2 ;  /* 0x000000028df97221 */ /* 0x000fe20000010000 */
[C---:B------:R-:W-:Y:S04]  /*dd30*/  HMMA.16816.F32 R144, R172.reuse, R152, R8 ;  /* 0x00000098ac90723c */ /* 0x040fe80000001808 */
[----:B------:R-:W-:Y:S02]  /*dd40*/  MOV R225, R0 ;  /* 0x0000000000e17202 */ /* 0x000fe40000000f00 */
[-C--:B------:R-:W-:Y:S05]  /*dd50*/  HMMA.16816.F32 R156, R172, R154.reuse, R12 ;  /* 0x0000009aac9c723c */ /* 0x080fea000000180c */
[----:B------:R-:W-:Y:S01]  /*dd60*/  MOV R136, R138 ;  /* 0x0000008a00887202 */ /* 0x000fe20000000f00 */
[C---:B------:R-:W-:Y:S06]  /*dd70*/  HMMA.16816.F32 R152, R168.reuse, R154, R16 ;  /* 0x0000009aa898723c */ /* 0x040fec0000001810 */
[-C--:B---3--:R-:W-:Y:S05]  /*dd80*/  HMMA.16816.F32 R160, R168, R48.reuse, R20 ;  /* 0x00000030a8a0723c */ /* 0x088fea0000001814 */
        /* <DEDUP_REMOVED lines=8> */
.L_x_136:
[----:B------:R-:W2:Y:S01]  /*de10*/  LDL R11, [R1+0x54] ;  /* 0x00005400010b7983 */ /* 0x000ea20000100800 */
[----:B------:R-:W1:Y:S01]  /*de20*/  S2UR UR4, SR_CgaCtaId ;  /* 0x00000000000479c3 */ /* 0x000e620000008800 */
[----:B------:R-:W-:Y:S01]  /*de30*/  UMOV UR5, 0x400 ;  /* 0x0000040000057882 */ /* 0x000fe20000000000 */
[----:B------:R-:W3:Y:S01]  /*de40*/  S2R R35, SR_TID.X ;  /* 0x0000000000237919 */ /* 0x000ee20000002100 */
[----:B------:R-:W4:Y:S04]  /*de50*/  SHFL.BFLY PT, R5, R247, 0x2, 0x1f ;  /* 0x0c401f00f7057f89 */ /* 0x000f2800000e0000 */
[----:B------:R-:W5:Y:S04]  /*de60*/  SHFL.BFLY PT, R4, R248, 0x2, 0x1f ;  /* 0x0c401f00f8047f89 */ /* 0x000f6800000e0000 */
[----:B------:R-:W5:Y:S04]  /*de70*/  SHFL.BFLY PT, R9, R249, 0x2, 0x1f ;  /* 0x0c401f00f9097f89 */ /* 0x000f6800000e0000 */
[----:B------:R-:W5:Y:S01]  /*de80*/  SHFL.BFLY PT, R10, R250, 0x2, 0x1f ;  /* 0x0c401f00fa0a7f89 */ /* 0x000f6200000e0000 */
        /* <DEDUP_REMOVED lines=14> */
[----:B------:R-:W-:Y:S02]  /*df70*/  FADD.FTZ R6, R9, R249 ;  /* 0x000000f909067221 */ /* 0x000fe40000010000 */
[----:B------:R-:W-:Y:S01]  /*df80*/  IMAD R8, R8, 0x100, R7 ;  /* 0x0000010008087824 */ /* 0x000fe200078e0207 */
[----:B------:R-:W-:Y:S01]  /*df90*/  LOP3.LUT R3, R3, 0xfffffff8, RZ, 0xc0, !PT ;  /* 0xfffffff803037812 */ /* 0x000fe200078ec0ff */
[----:B------:R-:W-:Y:S01]  /*dfa0*/  FADD.FTZ R7, R10, R250 ;  /* 0x000000fa0a077221 */ /* 0x000fe20000010000 */
[----:B------:R4:W2:Y:S03]  /*dfb0*/  SHFL.BFLY PT, R24, R6, 0x1, 0x1f ;  /* 0x0c201f0006187f89 */ /* 0x0008a600000e0000 */
[----:B------:R-:W-:-:S02]  /*dfc0*/  IMAD.IADD R3, R34, 0x1, -R3 ;  /* 0x0000000122037824 */ /* 0x000fc400078e0a03 */
[----:B-1----:R-:W-:Y:S01]  /*dfd0*/  FADD.FTZ R27, R5, R27 ;  /* 0x0000001b051b7221 */ /* 0x002fe20000010000 */
[----:B------:R4:W1:Y:S02]  /*dfe0*/  SHFL.BFLY PT, R25, R7, 0x1, 0x1f ;  /* 0x0c201f0007197f89 */ /* 0x00086400000e0000 */
[----:B------:R-:W-:Y:S01]  /*dff0*/  LEA.HI R2, R3, R3, RZ, 0x1 ;  /* 0x0000000303027211 */ /* 0x000fe200078f08ff */
[----:B---3--:R-:W-:-:S03]  /*e000*/  FADD.FTZ R26, R4, R26 ;  /* 0x0000001a041a7221 */ /* 0x008fc60000010000 */
[----:B------:R-:W-:Y:S02]  /*e010*/  SHF.R.S32.HI R0, RZ, 0x1, R2 ;  /* 0x00000001ff007819 */ /* 0x000fe40000011402 */
[----:B------:R-:W-:Y:S02]  /*e020*/  LOP3.LUT R2, R2, 0x3fffffe, RZ, 0xc0, !PT ;  /* 0x03fffffe02027812 */ /* 0x000fe400078ec0ff */
[C---:B------:R-:W-:Y:S01]  /*e030*/  LOP3.LUT R9, R0.reuse, 0x1, RZ, 0xc0, !PT ;  /* 0x0000000100097812 */ /* 0x040fe200078ec0ff */
[----:B------:R-:W-:Y:S02]  /*e040*/  IMAD.SHL.U32 R15, R0, 0x40, RZ ;  /* 0x00000040000f7824 */ /* 0x000fe400078e00ff */
[----:B------:R-:W-:-:S03]  /*e050*/  IMAD.IADD R3, R3, 0x1, -R2 ;  /* 0x0000000103037824 */ /* 0x000fc600078e0a02 */
[----:B------:R-:W-:Y:S01]  /*e060*/  LOP3.LUT R15, R15, 0xc0, RZ, 0xc0, !PT ;  /* 0x000000c00f0f7812 */ /* 0x000fe200078ec0ff */
[----:B------:R-:W-:-:S03]  /*e070*/  IMAD R5, R3, 0x10, R8 ;  /* 0x0000001003057824 */ /* 0x000fc600078e0208 */
[----:B------:R-:W-:-:S05]  /*e080*/  LEA.HI R15, R15, R15, RZ, 0x1d ;  /* 0x0000000f0f0f7211 */ /* 0x000fca00078fe8ff */
        /* <DEDUP_REMOVED lines=16> */
.L_x_140:
        /* <DEDUP_REMOVED lines=20> */
.L_x_141:
[----:B------:R1:W5:Y:S01]  /*e2d0*/  LDL R37, [R1+0x60] ;  /* 0x0000600001257983 */ /* 0x0003620000100800 */
[----:B------:R-:W-:Y:S01]  /*e2e0*/  MOV R28, 0x10 ;  /* 0x00000010001c7802 */ /* 0x000fe20000000f00 */
[----:B------:R-:W-:Y:S01]  /*e2f0*/  FADD.FTZ R25, R7, R25 ;  /* 0x0000001907197221 */ /* 0x000fe20000010000 */
[----:B------:R-:W-:Y:S01]  /*e300*/  ISETP.NE.AND P5, PT, RZ, UR4, PT ;  /* 0x00000004ff007c0c */ /* 0x000fe2000bfa5270 */
[----:B------:R-:W2:Y:S01]  /*e310*/  S2R R36, SR_CTAID.Y ;  /* 0x0000000000247919 */ /* 0x000ea20000002600 */
[----:B------:R-:W-:Y:S01]  /*e320*/  SEL R28, R28, 0xfffffff0, P4 ;  /* 0xfffffff01c1c7807 */ /* 0x000fe20002000000 */
[----:B------:R-:W3:Y:S01]  /*e330*/  S2UR UR4, SR_CTAID.X ;  /* 0x00000000000479c3 */ /* 0x000ee20000002500 */
[----:B------:R-:W-:Y:S01]  /*e340*/  LOP3.LUT P4, RZ, R0, 0x2, RZ, 0xc0, !PT ;  /* 0x0000000200ff7812 */ /* 0x000fe2000788c0ff */
[----:B------:R-:W-:Y:S01]  /*e350*/  BSSY B0, `(.L_x_142) ;  /* 0x00000a6000007945 */ /* 0x000fe20003800000 */
[----:B------:R-:W-:Y:S02]  /*e360*/  ISETP.NE.AND P0, PT, R3, RZ, PT ;  /* 0x000000ff0300720c */ /* 0x000fe40003f05270 */
[----:B------:R-:W-:-:S02]  /*e370*/  IADD3 R20, R15, 0x20, RZ ;  /* 0x000000200f147810 */ /* 0x000fc40007ffe0ff */
[----:B------:R-:W-:Y:S02]  /*e380*/  FSETP.NE.FTZ.AND P1, PT, R24, RZ, PT ;  /* 0x000000ff1800720b */ /* 0x000fe40003f35000 */
[----:B------:R-:W-:Y:S01]  /*e390*/  MOV R3, 0x3f800000 ;  /* 0x3f80000000037802 */ /* 0x000fe20000000f00 */
[----:B------:R-:W4:Y:S01]  /*e3a0*/  @!P5 LDC R10, c[0x0][0x2c4] ;  /* 0x0000b100ff0adb82 */ /* 0x000f220000000800 */
[----:B------:R-:W-:Y:S02]  /*e3b0*/  MOV R4, 0x3f800000 ;  /* 0x3f80000000047802 */ /* 0x000fe40000000f00 */
[----:B------:R-:W-:Y:S02]  /*e3c0*/  MOV R0, 0x3f800000 ;  /* 0x3f80000000007802 */ /* 0x000fe40000000f00 */
[----:B------:R-:W-:Y:S01]  /*e3d0*/  @P4 IADD3 R20, R15, -0x20, RZ ;  /* 0xffffffe00f144810 */ /* 0x000fe20007ffe0ff */
[----:B------:R-:W1:Y:S01]  /*e3e0*/  @P3 MUFU.RCP R3, R27 ;  /* 0x0000001b00033308 */ /* 0x000e620000001000 */
[----:B------:R-:W-:-:S02]  /*e3f0*/  PLOP3.LUT P4, PT, PT, PT, PT, 0x8, 0x0 ;  /* 0x000000000000781c */ /* 0x000fc40003f8e170 */
[----:B------:R-:W-:Y:S02]  /*e400*/  @!P5 PLOP3.LUT P4, PT, P0, PT, PT, 0x80, 0x0 ;  /* 0x000000000000d81c */ /* 0x000fe4000078f070 */
[----:B------:R-:W-:Y:S02]  /*e410*/  FSETP.NE.FTZ.AND P0, PT, R25, RZ, PT ;  /* 0x000000ff1900720b */ /* 0x000fe40003f15000 */
[----:B------:R-:W-:Y:S01]  /*e420*/  MOV R2, 0x3f800000 ;  /* 0x3f80000000027802 */ /* 0x000fe20000000f00 */
[----:B------:R-:W3:Y:S08]  /*e430*/  @P2 MUFU.RCP R4, R26 ;  /* 0x0000001a00042308 */ /* 0x000ef00000001000 */
[----:B------:R-:W2:Y:S01]  /*e440*/  @P1 MUFU.RCP R0, R24 ;  /* 0x0000001800001308 */ /* 0x000ea20000001000 */
[C---:B-1----:R-:W-:Y:S01]  /*e450*/  FMUL.FTZ R148, R3.reuse, R148 ;  /* 0x0000009403947220 */ /* 0x042fe20000410000 */
[C---:B------:R-:W-:Y:S01]  /*e460*/  FMUL.FTZ R9, R3.reuse, R149 ;  /* 0x0000009503097220 */ /* 0x040fe20000410000 */
[C---:B------:R-:W-:Y:S01]  /*e470*/  FMUL.FTZ R152, R3.reuse, R152 ;  /* 0x0000009803987220 */ /* 0x040fe20000410000 */
[C---:B------:R-:W-:Y:S01]  /*e480*/  FMUL.FTZ R5, R3.reuse, R153 ;  /* 0x0000009903057220 */ /* 0x040fe20000410000 */
[C---:B------:R-:W-:Y:S01]  /*e490*/  FMUL.FTZ R160, R3.reuse, R160 ;  /* 0x000000a003a07220 */ /* 0x040fe20000410000 */
[C---:B------:R-:W-:Y:S01]  /*e4a0*/  FMUL.FTZ R16, R3.reuse, R161 ;  /* 0x000000a103107220 */ /* 0x040fe20000410000 */
[C---:B------:R-:W-:Y:S01]  /*e4b0*/  FMUL.FTZ R168, R3.reuse, R168 ;  /* 0x000000a803a87220 */ /* 0x040fe20000410000 */
[----:B------:R-:W1:Y:S01]  /*e4c0*/  @P0 MUFU.RCP R2, R25 ;  /* 0x0000001900020308 */ /* 0x000e620000001000 */
[C---:B---3--:R-:W-:Y:S01]  /*e4d0*/  FMUL.FTZ R150, R4.reuse, R150 ;  /* 0x0000009604967220 */ /* 0x048fe20000410000 */
[C---:B------:R-:W-:Y:S01]  /*e4e0*/  FMUL.FTZ R8, R4.reuse, R151 ;  /* 0x0000009704087220 */ /* 0x040fe20000410000 */
[C---:B------:R-:W-:Y:S01]  /*e4f0*/  FMUL.FTZ R154, R4.reuse, R154 ;  /* 0x0000009a049a7220 */ /* 0x040fe20000410000 */
[C---:B------:R-:W-:Y:S01]  /*e500*/  FMUL.FTZ R155, R4.reuse, R155 ;  /* 0x0000009b049b7220 */ /* 0x040fe20000410000 */
[----:B------:R-:W-:Y:S01]  /*e510*/  FMUL.FTZ R12, R3, R169 ;  /* 0x000000a9030c7220 */ /* 0x000fe20000410000 */
[C---:B------:R-:W-:Y:S01]  /*e520*/  FMUL.FTZ R162, R4.reuse, R162 ;  /* 0x000000a204a27220 */ /* 0x040fe20000410000 */
[C---:B------:R-:W-:Y:S01]  /*e530*/  FMUL.FTZ R14, R4.reuse, R163 ;  /* 0x000000a3040e7220 */ /* 0x040fe20000410000 */
[----:B------:R-:W-:Y:S01]  /*e540*/  FMUL.FTZ R170, R4, R170 ;  /* 0x000000aa04aa7220 */ /* 0x000fe20000410000 */
[C---:B--2---:R-:W-:Y:S01]  /*e550*/  FMUL.FTZ R144, R0.reuse, R144 ;  /* 0x0000009000907220 */ /* 0x044fe20000410000 */
[C---:B------:R-:W-:Y:S01]  /*e560*/  FMUL.FTZ R7, R0.reuse, R145 ;  /* 0x0000009100077220 */ /* 0x040fe20000410000 */
[C---:B------:R-:W-:Y:S01]  /*e570*/  FMUL.FTZ R156, R0.reuse, R156 ;  /* 0x0000009c009c7220 */ /* 0x040fe20000410000 */
[----:B------:R-:W-:Y:S01]  /*e580*/  FMUL.FTZ R3, R0, R157 ;  /* 0x0000009d00037220 */ /* 0x000fe20000410000 */
[----:B------:R-:W-:Y:S01]  /*e590*/  FMUL.FTZ R11, R4, R171 ;  /* 0x000000ab040b7220 */ /* 0x000fe20000410000 */
[C---:B------:R-:W-:Y:S01]  /*e5a0*/  FMUL.FTZ R164, R0.reuse, R164 ;  /* 0x000000a400a47220 */ /* 0x040fe20000410000 */
[C---:B------:R-:W-:Y:S01]  /*e5b0*/  FMUL.FTZ R13, R0.reuse, R165 ;  /* 0x000000a5000d7220 */ /* 0x040fe20000410000 */
[----:B------:R-:W-:Y:S01]  /*e5c0*/  FMUL.FTZ R172, R0, R172 ;  /* 0x000000ac00ac7220 */ /* 0x000fe20000410000 */
[C---:B-1----:R-:W-:Y:S01]  /*e5d0*/  FMUL.FTZ R147, R2.reuse, R147 ;  /* 0x0000009302937220 */ /* 0x042fe20000410000 */
[C---:B------:R-:W-:Y:S01]  /*e5e0*/  FMUL.FTZ R6, R2.reuse, R146 ;  /* 0x0000009202067220 */ /* 0x040fe20000410000 */
[C---:B------:R-:W-:Y:S01]  /*e5f0*/  FMUL.FTZ R159, R2.reuse, R159 ;  /* 0x0000009f029f7220 */ /* 0x040fe20000410000 */
[----:B------:R-:W-:Y:S01]  /*e600*/  FMUL.FTZ R158, R2, R158 ;  /* 0x0000009e029e7220 */ /* 0x000fe20000410000 */
[----:B------:R-:W-:Y:S01]  /*e610*/  FMUL.FTZ R18, R0, R173 ;  /* 0x000000ad00127220 */ /* 0x000fe20000410000 */
[----:B------:R-:W-:Y:S01]  /*e620*/  F2FP.F16.F32.PACK_AB R9, R9, R148 ;  /* 0x000000940909723e */ /* 0x000fe200000000ff */
[----:B------:R-:W-:Y:S01]  /*e630*/  FMUL.FTZ R167, R2, R167 ;  /* 0x000000a702a77220 */ /* 0x000fe20000410000 */
[----:B------:R-:W-:Y:S01]  /*e640*/  F2FP.F16.F32.PACK_AB R8, R8, R150 ;  /* 0x000000960808723e */ /* 0x000fe200000000ff */
[C---:B------:R-:W-:Y:S01]  /*e650*/  FMUL.FTZ R19, R2.reuse, R166 ;  /* 0x000000a602137220 */ /* 0x040fe20000410000 */
[----:B------:R-:W-:Y:S01]  /*e660*/  F2FP.F16.F32.PACK_AB R5, R5, R152 ;  /* 0x000000980505723e */ /* 0x000fe200000000ff */
[C---:B------:R-:W-:Y:S01]  /*e670*/  FMUL.FTZ R175, R2.reuse, R175 ;  /* 0x000000af02af7220 */ /* 0x040fe20000410000 */
[----:B------:R-:W-:Y:S01]  /*e680*/  F2FP.F16.F32.PACK_AB R4, R155, R154 ;  /* 0x0000009a9b04723e */ /* 0x000fe200000000ff */
[----:B------:R-:W-:Y:S01]  /*e690*/  FMUL.FTZ R21, R2, R174 ;  /* 0x000000ae02157220 */ /* 0x000fe20000410000 */
[----:B------:R-:W-:Y:S01]  /*e6a0*/  IADD3 R0, R15, R28, RZ ;  /* 0x0000001c0f007210 */ /* 0x000fe20007ffe0ff */
[----:B------:R1:W-:Y:S01]  /*e6b0*/  STS [R15], R9 ;  /* 0x000000090f007388 */ /* 0x0003e20000000800 */
[----:B------:R-:W-:Y:S01]  /*e6c0*/  F2FP.F16.F32.PACK_AB R7, R7, R144 ;  /* 0x000000900707723e */ /* 0x000fe200000000ff */
[----:B----4-:R-:W2:Y:S01]  /*e6d0*/  @P4 LDC R10, c[0x0][0x2e4] ;  /* 0x0000b900ff0a4b82 */ /* 0x010ea20000000800 */
[----:B------:R-:W-:Y:S01]  /*e6e0*/  F2FP.F16.F32.PACK_AB R6, R147, R6 ;  /* 0x000000069306723e */ /* 0x000fe200000000ff */
[----:B------:R3:W-:Y:S01]  /*e6f0*/  STS [R15+0x200], R8 ;  /* 0x000200080f007388 */ /* 0x0007e20000000800 */
[----:B------:R-:W-:-:S02]  /*e700*/  F2FP.F16.F32.PACK_AB R3, R3, R156 ;  /* 0x0000009c0303723e */ /* 0x000fc400000000ff */
[----:B------:R-:W-:Y:S01]  /*e710*/  F2FP.F16.F32.PACK_AB R2, R159, R158 ;  /* 0x0000009e9f02723e */ /* 0x000fe200000000ff */
[----:B------:R-:W-:Y:S01]  /*e720*/  STS [R0], R5 ;  /* 0x0000000500007388 */ /* 0x000fe20000000800 */
        /* <DEDUP_REMOVED lines=8> */
[----:B------:R-:W-:Y:S01]  /*e7b0*/  STS [R15+0x1200], R6 ;  /* 0x001200060f007388 */ /* 0x000fe20000000800 */
[----:B------:R-:W-:Y:S02]  /*e7c0*/  F2FP.F16.F32.PACK_AB R18, R18, R172 ;  /* 0x000000ac1212723e */ /* 0x000fe400000000ff */
[----:B------:R-:W-:Y:S01]  /*e7d0*/  F2FP.F16.F32.PACK_AB R21, R175, R21 ;  /* 0x00000015af15723e */ /* 0x000fe200000000ff */
[----:B------:R-:W-:Y:S01]  /*e7e0*/  STS [R0+0x1000], R3 ;  /* 0x0010000300007388 */ /* 0x000fe20000000800 */
[----:B-1----:R-:W-:Y:S03]  /*e7f0*/  @P1 MUFU.LG2 R9, R24 ;  /* 0x0000001800091308 */ /* 0x002fe60000000c00 */
[----:B------:R1:W-:Y:S01]  /*e800*/  STS [R0+0x1200], R2 ;  /* 0x0012000200007388 */ /* 0x0003e20000000800 */
[----:B---3--:R-:W2:Y:S03]  /*e810*/  @!P5 LDC R8, c[0x0][0x270] ;  /* 0x00009c00ff08db82 */ /* 0x008ea60000000800 */
[----:B------:R-:W-:Y:S04]  /*e820*/  STS [R20], R16 ;  /* 0x0000001014007388 */ /* 0x000fe80000000800 */
[----:B------:R3:W-:Y:S01]  /*e830*/  STS [R20+0x200], R14 ;  /* 0x0002000e14007388 */ /* 0x0007e20000000800 */
[----:B----4-:R-:W4:Y:S08]  /*e840*/  @P5 LDC.64 R4, c[0x0][0x2c0] ;  /* 0x0000b000ff045b82 */ /* 0x010f300000000a00 */
[----:B------:R-:W4:Y:S01]  /*e850*/  @P3 LDC R7, c[0x0][0x2e8] ;  /* 0x0000ba00ff073b82 */ /* 0x000f220000000800 */
[----:B-1----:R-:W-:-:S07]  /*e860*/  IADD3 R0, R28, R20, RZ ;  /* 0x000000141c007210 */ /* 0x002fce0007ffe0ff */
[----:B------:R-:W1:Y:S01]  /*e870*/  @P5 LDC R3, c[0x0][0x2c0] ;  /* 0x0000b000ff035b82 */ /* 0x000e620000000800 */
[----:B------:R-:W-:Y:S01]  /*e880*/  @P5 MOV R2, 0x1 ;  /* 0x0000000100025802 */ /* 0x000fe20000000f00 */
[----:B--2---:R-:W-:Y:S01]  /*e890*/  @!P5 IMAD R2, R10, R8, RZ ;  /* 0x000000080a02d224 */ /* 0x004fe200078e02ff */
[----:B------:R2:W-:Y:S01]  /*e8a0*/  STS [R0], R12 ;  /* 0x0000000c00007388 */ /* 0x0005e20000000800 */
[----:B------:R-:W-:Y:S02]  /*e8b0*/  @P0 MUFU.LG2 R8, R25 ;  /* 0x0000001900080308 */ /* 0x000fe40000000c00 */
[----:B------:R-:W-:Y:S01]  /*e8c0*/  IMAD R2, R36, R2, RZ ;  /* 0x0000000224027224 */ /* 0x000fe200078e02ff */
[----:B------:R4:W-:Y:S01]  /*e8d0*/  STS [R0+0x200], R11 ;  /* 0x0002000b00007388 */ /* 0x0009e20000000800 */
[----:B------:R-:W1:Y:S03]  /*e8e0*/  @P1 LDC R15, c[0x0][0x2e8] ;  /* 0x0000ba00ff0f1b82 */ /* 0x000e660000000800 */
[----:B------:R4:W-:Y:S01]  /*e8f0*/  STS [R20+0x1000], R13 ;  /* 0x0010000d14007388 */ /* 0x0009e20000000800 */
[----:B---3--:R3:W4:Y:S03]  /*e900*/  @P3 MUFU.LG2 R14, R27 ;  /* 0x0000001b000e3308 */ /* 0x0087260000000c00 */
[----:B------:R4:W-:Y:S04]  /*e910*/  STS [R20+0x1200], R19 ;  /* 0x0012001314007388 */ /* 0x0009e80000000800 */
[----:B------:R4:W-:Y:S04]  /*e920*/  STS [R0+0x1000], R18 ;  /* 0x0010001200007388 */ /* 0x0009e80000000800 */
[----:B------:R1:W-:Y:S01]  /*e930*/  STS [R0+0x1200], R21 ;  /* 0x0012001500007388 */ /* 0x0003e20000000800 */
[----:B------:R-:W-:Y:S01]  /*e940*/  @!P5 MOV R3, 0x1 ;  /* 0x000000010003d802 */ /* 0x000fe20000000f00 */
[----:B--2---:R-:W2:Y:S01]  /*e950*/  @P2 LDC R12, c[0x0][0x2e8] ;  /* 0x0000ba00ff0c2b82 */ /* 0x004ea20000000800 */
[----:B---3--:R-:W3:Y:S01]  /*e960*/  S2R R27, SR_CTAID.Z ;  /* 0x00000000001b7919 */ /* 0x008ee20000002700 */
[----:B----4-:R-:W4:Y:S06]  /*e970*/  @P2 MUFU.LG2 R11, R26 ;  /* 0x0000001a000b2308 */ /* 0x010f2c0000000c00 */
[----:B------:R-:W2:Y:S01]  /*e980*/  @P0 LDC R13, c[0x0][0x2e8] ;  /* 0x0000ba00ff0d0b82 */ /* 0x000ea20000000800 */
[----:B------:R-:W-:-:S02]  /*e990*/  MOV R20, 0x7f800000 ;  /* 0x7f80000000147802 */ /* 0x000fc40000000f00 */
[----:B------:R-:W-:Y:S02]  /*e9a0*/  MOV R19, 0x7f800000 ;  /* 0x7f80000000137802 */ /* 0x000fe40000000f00 */
[----:B------:R-:W-:Y:S02]  /*e9b0*/  MOV R18, 0x7f800000 ;  /* 0x7f80000000127802 */ /* 0x000fe40000000f00 */
[----:B-1----:R-:W-:Y:S01]  /*e9c0*/  LOP3.LUT R0, R29, 0xffffffe0, RZ, 0xc0, !PT ;  /* 0xffffffe01d007812 */ /* 0x002fe200078ec0ff */
[----:B------:R-:W-:Y:S01]  /*e9d0*/  BAR.SYNC.DEFER_BLOCKING 0x0 ;  /* 0x0000000000007b1d */ /* 0x000fe20000010000 */
[----:B------:R-:W-:Y:S02]  /*e9e0*/  MOV R21, 0x7f800000 ;  /* 0x7f80000000157802 */ /* 0x000fe40000000f00 */
[----:B------:R-:W-:Y:S01]  /*e9f0*/  IADD3 R6, -R0, R35, RZ ;  /* 0x0000002300067210 */ /* 0x000fe20007ffe1ff */
[----:B------:R-:W-:Y:S01]  /*ea00*/  @P5 IMAD R0, R5, R4, RZ ;  /* 0x0000000405005224 */ /* 0x000fe200078e02ff */
[----:B------:R-:W-:Y:S01]  /*ea10*/  @!P5 MOV R0, R10 ;  /* 0x0000000a0000d202 */ /* 0x000fe20000000f00 */
[----:B------:R-:W-:Y:S01]  /*ea20*/  @P3 FMUL.FTZ R5, R14, 0.69314718246459960938 ;  /* 0x3f3172180e053820 */ /* 0x000fe20000410000 */
[----:B------:R-:W-:Y:S01]  /*ea30*/  SEL R4, R2, RZ, !P6 ;  /* 0x000000ff02047207 */ /* 0x000fe20007000000 */
[----:B------:R-:W-:Y:S01]  /*ea40*/  IMAD R2, R3, UR4, RZ ;  /* 0x0000000403027c24 */ /* 0x000fe2000f8e02ff */
[----:B------:R-:W-:Y:S01]  /*ea50*/  LOP3.LUT P5, RZ, R6, 0x3, RZ, 0xc0, !PT ;  /* 0x0000000306ff7812 */ /* 0x000fe200078ac0ff */
[----:B------:R-:W-:Y:S01]  /*ea60*/  @P3 FFMA.FTZ R21, R140, R7, R5 ;  /* 0x000000078c153223 */ /* 0x000fe20000010005 */
[----:B----4-:R-:W-:Y:S01]  /*ea70*/  @P2 FMUL.FTZ R5, R11, 0.69314718246459960938 ;  /* 0x3f3172180b052820 */ /* 0x010fe20000410000 */
[----:B---3--:R-:W-:Y:S01]  /*ea80*/  IMAD R0, R27, R0, R4 ;  /* 0x000000001b007224 */ /* 0x008fe200078e0204 */
[----:B------:R-:W-:Y:S01]  /*ea90*/  SHF.L.U32 R4, R2, 0x7, RZ ;  /* 0x0000000702047819 */ /* 0x000fe200000006ff */
[----:B------:R-:W-:Y:S01]  /*eaa0*/  @P1 FMUL.FTZ R6, R9, 0.69314718246459960938 ;  /* 0x3f31721809061820 */ /* 0x000fe20000410000 */
[----:B------:R-:W-:Y:S01]  /*eab0*/  @P0 FMUL.FTZ R2, R8, 0.69314718246459960938 ;  /* 0x3f31721808020820 */ /* 0x000fe20000410000 */
[----:B--2---:R-:W-:Y:S01]  /*eac0*/  @P2 FFMA.FTZ R20, R139, R12, R5 ;  /* 0x0000000c8b142223 */ /* 0x004fe20000010005 */
[----:B------:R-:W-:Y:S01]  /*ead0*/  SHF.R.S32.HI R7, RZ, 0x1f, R4 ;  /* 0x0000001fff077819 */ /* 0x000fe20000011404 */
[----:B------:R-:W-:Y:S01]  /*eae0*/  @P1 FFMA.FTZ R18, R138, R15, R6 ;  /* 0x0000000f8a121223 */ /* 0x000fe20000010006 */
[----:B------:R-:W-:Y:S01]  /*eaf0*/  IADD3 R4, P4, P3, R4, R22, R0 ;  /* 0x0000001604047210 */ /* 0x000fe20007b9e000 */
[----:B------:R-:W-:Y:S01]  /*eb00*/  @P0 FFMA.FTZ R19, R17, R13, R2 ;  /* 0x0000000d11130223 */ /* 0x000fe20000010002 */
[----:B------:R-:W-:Y:S01]  /*eb10*/  SHF.R.S32.HI R0, RZ, 0x1f, R0 ;  /* 0x0000001fff007819 */ /* 0x000fe20000011400 */
[----:B------:R1:W2:Y:S03]  /*eb20*/  LDS.128 R28, [R221+0x1800] ;  /* 0x00180000dd1c7984 */ /* 0x0002a60000000c00 */
[----:B------:R-:W-:Y:S01]  /*eb30*/  IADD3.X R7, R7, R23, R0, P4, P3 ;  /* 0x0000001707077210 */ /* 0x000fe200027e6400 */
[----:B------:R-:W-:Y:S06]  /*eb40*/  @P5 BRA `(.L_x_143) ;  /* 0x0000000000985947 */ /* 0x000fec0003800000 */
[----:B------:R-:W3:Y:S04]  /*eb50*/  LDL.LU R39, [R1+0x70] ;  /* 0x0000700001277983 */ /* 0x000ee80000300800 */
[----:B------:R-:W3:Y:S02]  /*eb60*/  LDL.LU R38, [R1+0x74] ;  /* 0x0000740001267983 */ /* 0x000ee40000300800 */
[----:B---3--:R-:W-:-:S04]  /*eb70*/  IMAD R0, R38, 0x10, R39 ;  /* 0x0000001026007824 */ /* 0x008fc800078e0227 */
[C---:B------:R-:W-:Y:S01]  /*eb80*/  VIADD R2, R0.reuse, 0x8 ;  /* 0x0000000800027836 */ /* 0x040fe20000000000 */
[CC--:B-----5:R-:W-:Y:S01]  /*eb90*/  ISETP.GE.AND P3, PT, R0.reuse, R37.reuse, PT ;  /* 0x000000250000720c */ /* 0x0e0fe20003f66270 */
[C---:B------:R-:W-:Y:S02]  /*eba0*/  VIADD R6, R0.reuse, 0x40 ;  /* 0x0000004000067836 */ /* 0x040fe40000000000 */
[----:B------:R-:W-:Y:S01]  /*ebb0*/  VIADD R5, R0, 0x48 ;  /* 0x0000004800057836 */ /* 0x000fe20000000000 */
[-C--:B------:R-:W-:Y:S02]  /*ebc0*/  ISETP.GE.AND P2, PT, R2, R37.reuse, PT ;  /* 0x000000250200720c */ /* 0x080fe40003f46270 */
[-C--:B------:R-:W-:Y:S02]  /*ebd0*/  ISETP.GE.AND P1, PT, R6, R37.reuse, PT ;  /* 0x000000250600720c */ /* 0x080fe40003f26270 */
[----:B------:R-:W-:-:S05]  /*ebe0*/  ISETP.GE.AND P0, PT, R5, R37, PT ;  /* 0x000000250500720c */ /* 0x000fca0003f06270 */
[----:B------:R-:W3:Y:S01]  /*ebf0*/  @!P3 LDC.64 R12, c[0x0][0x2b0] ;  /* 0x0000ac00ff0cbb82 */ /* 0x000ee20000000a00 */
[----:B------:R-:W-:-:S03]  /*ec00*/  @!P3 IMAD R8, R0, R3, RZ ;  /* 0x000000030008b224 */ /* 0x000fc600078e02ff */
[-C--:B------:R-:W-:Y:S02]  /*ec10*/  @!P2 IMAD R0, R2, R3.reuse, RZ ;  /* 0x000000030200a224 */ /* 0x080fe400078e02ff */
[-C--:B------:R-:W-:Y:S01]  /*ec20*/  @!P1 IMAD R6, R6, R3.reuse, RZ ;  /* 0x0000000306069224 */ /* 0x080fe200078e02ff */
[-C--:B------:R-:W-:Y:S01]  /*ec30*/  @!P3 IADD3 R9, P4, R8, R4.reuse, RZ ;  /* 0x000000040809b210 */ /* 0x080fe20007f9e0ff */
[----:B------:R-:W4:Y:S01]  /*ec40*/  @!P2 LDC.64 R14, c[0x0][0x2b0] ;  /* 0x0000ac00ff0eab82 */ /* 0x000f220000000a00 */
[-C--:B------:R-:W-:Y:S01]  /*ec50*/  @!P2 IADD3 R2, P5, R0, R4.reuse, RZ ;  /* 0x000000040002a210 */ /* 0x080fe20007fbe0ff */
[----:B------:R-:W-:Y:S01]  /*ec60*/  @!P0 IMAD R3, R5, R3, RZ ;  /* 0x0000000305038224 */ /* 0x000fe200078e02ff */
[-C--:B------:R-:W-:Y:S02]  /*ec70*/  @!P3 LEA.HI.X.SX32 R11, R8, R7.reuse, 0x1, P4 ;  /* 0x00000007080bb211 */ /* 0x080fe400020f0eff */
[-C--:B------:R-:W-:Y:S02]  /*ec80*/  @!P1 IADD3 R5, P4, R6, R4.reuse, RZ ;  /* 0x0000000406059210 */ /* 0x080fe40007f9e0ff */
[----:B------:R-:W-:Y:S01]  /*ec90*/  @!P2 LEA.HI.X.SX32 R0, R0, R7, 0x1, P5 ;  /* 0x000000070000a211 */ /* 0x000fe200028f0eff */
[----:B------:R-:W1:Y:S01]  /*eca0*/  @!P1 LDC.64 R16, c[0x0][0x2b0] ;  /* 0x0000ac00ff109b82 */ /* 0x000e620000000a00 */
[----:B------:R-:W-:-:S04]  /*ecb0*/  @!P0 IADD3 R10, P6, R3, R4, RZ ;  /* 0x00000004030a8210 */ /* 0x000fc80007fde0ff */
[----:B------:R-:W-:-:S03]  /*ecc0*/  @!P0 LEA.HI.X.SX32 R3, R3, R7, 0x1, P6 ;  /* 0x0000000703038211 */ /* 0x000fc600030f0eff */
[----:B------:R-:W2:Y:S01]  /*ecd0*/  @!P0 LDC.64 R22, c[0x0][0x2b0] ;  /* 0x0000ac00ff168b82 */ /* 0x000ea20000000a00 */
[C---:B---3--:R-:W-:Y:S02]  /*ece0*/  @!P3 LEA R8, P5, R9.reuse, R12, 0x2 ;  /* 0x0000000c0908b211 */ /* 0x048fe400078a10ff */
[----:B------:R-:W-:Y:S02]  /*ecf0*/  @!P1 LEA.HI.X.SX32 R12, R6, R7, 0x1, P4 ;  /* 0x00000007060c9211 */ /* 0x000fe400020f0eff */
[----:B------:R-:W-:Y:S02]  /*ed00*/  @!P3 LEA.HI.X R9, R9, R13, R11, 0x2, P5 ;  /* 0x0000000d0909b211 */ /* 0x000fe400028f140b */
[----:B----4-:R-:W-:-:S03]  /*ed10*/  @!P2 LEA R6, P4, R2, R14, 0x2 ;  /* 0x0000000e0206a211 */ /* 0x010fc600078810ff */
[----:B------:R3:W-:Y:S01]  /*ed20*/  @!P3 STG.E desc[UR8][R8.64], R21 ;  /* 0x000000150800b986 */ /* 0x0007e2000c101908 */
[----:B------:R-:W-:Y:S02]  /*ed30*/  @!P2 LEA.HI.X R7, R2, R15, R0, 0x2, P4 ;  /* 0x0000000f0207a211 */ /* 0x000fe400020f1400 */
[----:B-1----:R-:W-:-:S03]  /*ed40*/  @!P1 LEA R4, P5, R5, R16, 0x2 ;  /* 0x0000001005049211 */ /* 0x002fc600078a10ff */
[----:B------:R3:W-:Y:S01]  /*ed50*/  @!P2 STG.E desc[UR8][R6.64], R20 ;  /* 0x000000140600a986 */ /* 0x0007e2000c101908 */
[----:B------:R-:W-:Y:S02]  /*ed60*/  @!P1 LEA.HI.X R5, R5, R17, R12, 0x2, P5 ;  /* 0x0000001105059211 */ /* 0x000fe400028f140c */
[----:B--2---:R-:W-:-:S03]  /*ed70*/  @!P0 LEA R2, P4, R10, R22, 0x2 ;  /* 0x000000160a028211 */ /* 0x004fc600078810ff */
[----:B------:R3:W-:Y:S01]  /*ed80*/  @!P1 STG.E desc[UR8][R4.64], R18 ;  /* 0x0000001204009986 */ /* 0x0007e2000c101908 */
[----:B------:R-:W-:-:S05]  /*ed90*/  @!P0 LEA.HI.X R3, R10, R23, R3, 0x2, P4 ;  /* 0x000000170a038211 */ /* 0x000fca00020f1403 */
[----:B------:R3:W-:Y:S04]  /*eda0*/  @!P0 STG.E desc[UR8][R2.64], R19 ;  /* 0x0000001302008986 */ /* 0x0007e8000c101908 */
.L_x_143:
[----:B------:R-:W-:Y:S05]  /*edb0*/  BSYNC B0 ;  /* 0x0000000000007941 */ /* 0x000fea0003800000 */
.L_x_142:
[----:B---3--:R-:W3:Y:S01]  /*edc0*/  LDL.LU.64 R8, [R1+0x28] ;  /* 0x0000280001087983 */ /* 0x008ee20000300a00 */
[----:B------:R-:W-:-:S03]  /*edd0*/  ULDC UR4, c[0x0][0x2d0] ;  /* 0x0000b40000047ab9 */ /* 0x000fc60000000800 */
[----:B------:R-:W4:Y:S04]  /*ede0*/  LDL.LU R7, [R1+0x64] ;  /* 0x0000640001077983 */ /* 0x000f280000300800 */
[----:B------:R-:W2:Y:S04]  /*edf0*/  LDL.LU R5, [R1+0x6c] ;  /* 0x00006c0001057983 */ /* 0x000ea80000300800 */
[----:B------:R-:W2:Y:S04]  /*ee00*/  LDL.LU R4, [R1+0x68] ;  /* 0x0000680001047983 */ /* 0x000ea80000300800 */
[----:B------:R1:W5:Y:S01]  /*ee10*/  LDL.64 R10, [R1+0x58] ;  /* 0x00005800010a7983 */ /* 0x0003620000100a00 */
[----:B------:R-:W-:Y:S01]  /*ee20*/  SHF.R.S32.HI R0, RZ, 0x1f, R27 ;  /* 0x0000001fff007819 */ /* 0x000fe2000001141b */
[----:B------:R-:W-:Y:S02]  /*ee30*/  BSSY B0, `(.L_x_144) ;  /* 0x0000019000007945 */ /* 0x000fe40003800000 */
[----:B------:R1:W1:Y:S01]  /*ee40*/  LDS.128 R12, [R221] ;  /* 0x00000000dd0c7984 */ /* 0x0002620000000c00 */
[----:B---3--:R-:W-:-:S02]  /*ee50*/  IADD3 R2, P1, R8, R32, RZ ;  /* 0x0000002008027210 */ /* 0x008fc40007f3e0ff */
[----:B------:R-:W-:Y:S01]  /*ee60*/  ISETP.GE.AND P0, PT, R8, UR4, PT ;  /* 0x0000000408007c0c */ /* 0x000fe2000bf06270 */
[----:B------:R-:W-:Y:S02]  /*ee70*/  ULDC.64 UR4, c[0x0][0x2a0] ;  /* 0x0000a80000047ab9 */ /* 0x000fe40000000a00 */
[----:B------:R-:W-:Y:S01]  /*ee80*/  IMAD.X R3, R9, 0x1, R33, P1 ;  /* 0x0000000109037824 */ /* 0x000fe200008e0621 */
[-C--:B-----5:R-:W-:Y:S01]  /*ee90*/  ISETP.GE.OR P1, PT, R34, R37.reuse, P0 ;  /* 0x000000252200720c */ /* 0x0a0fe20000726670 */
[----:B------:R-:W-:Y:S01]  /*eea0*/  IMAD R0, R0, UR4, RZ ;  /* 0x0000000400007c24 */ /* 0x000fe2000f8e02ff */
[-C--:B----4-:R-:W-:Y:S01]  /*eeb0*/  ISETP.GE.OR P2, PT, R7, R37.reuse, P0 ;  /* 0x000000250700720c */ /* 0x090fe20000746670 */
[----:B------:R-:W-:Y:S01]  /*eec0*/  IMAD.WIDE.U32 R8, R27, UR4, R2 ;  /* 0x000000041b087c25 */ /* 0x000fe2000f8e0002 */
[-C--:B--2---:R-:W-:Y:S02]  /*eed0*/  ISETP.GE.OR P3, PT, R5, R37.reuse, P0 ;  /* 0x000000250500720c */ /* 0x084fe40000766670 */
        /* <DEDUP_REMOVED lines=14> */
.L_x_145:
[----:B------:R-:W-:Y:S05]  /*efc0*/  BSYNC B0 ;  /* 0x0000000000007941 */ /* 0x000fea0003800000 */
.L_x_144:
        /* <DEDUP_REMOVED lines=16> */
.L_x_147:
[----:B------:R-:W-:Y:S05]  /*f0d0*/  BSYNC B0 ;  /* 0x0000000000007941 */ /* 0x000fea0003800000 */
.L_x_146:
        /* <DEDUP_REMOVED lines=16> */
.L_x_149:
[----:B------:R-:W-:Y:S05]  /*f1e0*/  BSYNC B0 ;  /* 0x0000000000007941 */ /* 0x000fea0003800000 */
.L_x_148:
        /* <DEDUP_REMOVED lines=15> */
.L_x_106:
[----:B------:R-:W2:Y:S01]  /*f2e0*/  LDL.LU R15, [R1+0x54] ;  /* 0x00005400010f7983 */ /* 0x000ea20000300800 */
[----:B------:R-:W1:Y:S01]  /*f2f0*/  LDC.U8 R2, c[0x0][0x3d9] ;  /* 0x0000f640ff027b82 */ /* 0x000e620000000000 */
[----:B------:R-:W-:Y:S01]  /*f300*/  SHF.R.S32.HI R12, RZ, 0x1f, R193 ;  /* 0x0000001fff0c7819 */ /* 0x000fe200000114c1 */
[----:B------:R-:W-:Y:S01]  /*f310*/  ULDC UR6, c[0x0][0x2d0] ;  /* 0x0000b40000067ab9 */ /* 0x000fe20000000800 */
[----:B------:R-:W-:Y:S01]  /*f320*/  ULDC.64 UR4, c[0x0][0x2a0] ;  /* 0x0000a80000047ab9 */ /* 0x000fe20000000a00 */
[----:B------:R-:W-:Y:S01]  /*f330*/  BSSY B0, `(.L_x_150) ;  /* 0x000004f000007945 */ /* 0x000fe20003800000 */
[----:B------:R-:W-:Y:S02]  /*f340*/  LEA.HI R12, R12, R193, RZ, 0x2 ;  /* 0x000000c10c0c7211 */ /* 0x000fe400078f10ff */
[----:B------:R-:W-:Y:S01]  /*f350*/  CS2R R16, SRZ ;  /* 0x0000000000107805 */ /* 0x000fe2000001ff00 */
        /* <DEDUP_REMOVED lines=18> */
[C---:B------:R-:W-:Y:S01]  /*f480*/  @!P0 IMAD R7, R27.reuse, R5, R0 ;  /* 0x000000051b078224 */ /* 0x040fe200078e0200 */
[----:B------:R-:W-:Y:S01]  /*f490*/  LOP3.LUT R0, R12, 0xfffffffc, RZ, 0xc0, !PT ;  /* 0xfffffffc0c007812 */ /* 0x000fe200078ec0ff */
[----:B------:R-:W-:-:S04]  /*f4a0*/  @!P0 IMAD.WIDE.U32 R4, R27, R4, RZ ;  /* 0x000000041b048225 */ /* 0x000fc800078e00ff */
[----:B-----5:R-:W-:Y:S01]  /*f4b0*/  @P0 IMAD.WIDE.U32 R2, R15, R8, RZ ;  /* 0x000000080f020225 */ /* 0x020fe200078e00ff */
[----:B------:R-:W-:-:S03]  /*f4c0*/  SHF.R.S32.HI R8, RZ, 0x2, R12 ;  /* 0x00000002ff087819 */ /* 0x000fc6000001140c */
[----:B------:R-:W-:Y:S02]  /*f4d0*/  @P0 IMAD R9, R15, R9, R3 ;  /* 0x000000090f090224 */ /* 0x000fe400078e0203 */
[----:B----4-:R-:W-:Y:S02]  /*f4e0*/  @!P1 IMAD R15, R27, R14, RZ ;  /* 0x0000000e1b0f9224 */ /* 0x010fe400078e02ff */
[----:B------:R-:W-:Y:S02]  /*f4f0*/  IMAD.IADD R12, R188, 0x1, -R252 ;  /* 0x00000001bc0c7824 */ /* 0x000fe400078e0afc */
[C---:B------:R-:W-:Y:S01]  /*f500*/  VIADD R22, R8.reuse, 0x20 ;  /* 0x0000002008167836 */ /* 0x040fe20000000000 */
[----:B------:R2:W-:Y:S01]  /*f510*/  @!P1 STL [R1+0x54], R15 ;  /* 0x0000540f01009387 */ /* 0x0005e20000100800 */
[C---:B------:R-:W-:Y:S01]  /*f520*/  VIADD R23, R8.reuse, 0x40 ;  /* 0x0000004008177836 */ /* 0x040fe20000000000 */
[CC--:B------:R-:W-:Y:S01]  /*f530*/  ISETP.GE.AND P5, PT, R8.reuse, R12.reuse, PT ;  /* 0x0000000c0800720c */ /* 0x0c0fe20003fa6270 */
        /* <DEDUP_REMOVED lines=14> */
[C---:B------:R-:W-:Y:S01]  /*f620*/  ISETP.NE.OR P1, PT, R0.reuse, RZ, P1 ;  /* 0x000000ff0000720c */ /* 0x040fe20000f25670 */
        /* <DEDUP_REMOVED lines=14> */
[----:B------:R-:W-:Y:S01]  /*f710*/  SEL R21, R5, RZ, P2 ;  /* 0x000000ff05157207 */ /* 0x000fe20001000000 */
[----:B------:R-:W-:Y:S01]  /*f720*/  IMAD R4, R4, UR4, RZ ;  /* 0x0000000404047c24 */ /* 0x000fe2000f8e02ff */
[----:B------:R-:W-:Y:S01]  /*f730*/  ISETP.GE.OR P3, PT, R22, R12, P1 ;  /* 0x0000000c1600720c */ /* 0x000fe20000f66670 */
[----:B------:R-:W-:-:S04]  /*f740*/  IMAD.WIDE R2, R30, 0x80, R8 ;  /* 0x000000801e027825 */ /* 0x000fc800078e0208 */
[----:B------:R-:W-:-:S04]  /*f750*/  IMAD R4, R18, UR5, R4 ;  /* 0x0000000512047c24 */ /* 0x000fc8000f8e0204 */
[----:B------:R-:W-:Y:S01]  /*f760*/  IMAD.IADD R5, R4, 0x1, R7 ;  /* 0x0000000104057824 */ /* 0x000fe200078e0207 */
[----:B--2---:R-:W-:Y:S06]  /*f770*/  @P0 BRA `(.L_x_151) ;  /* 0x0000000000280947 */ /* 0x004fec0003800000 */
        /* <DEDUP_REMOVED lines=10> */
.L_x_151:
[----:B------:R-:W-:Y:S05]  /*f820*/  BSYNC B0 ;  /* 0x0000000000007941 */ /* 0x000fea0003800000 */
.L_x_150:
        /* <DEDUP_REMOVED lines=19> */
.L_x_153:
[----:B------:R-:W-:Y:S05]  /*f960*/  BSYNC B0 ;  /* 0x0000000000007941 */ /* 0x000fea0003800000 */
.L_x_152:
        /* <DEDUP_REMOVED lines=15> */
.L_x_155:
[----:B------:R-:W-:Y:S05]  /*fa60*/  BSYNC B0 ;  /* 0x0000000000007941 */ /* 0x000fea0003800000 */
.L_x_154:
        /* <DEDUP_REMOVED lines=17> */
.L_x_157:
[----:B------:R-:W-:Y:S05]  /*fb80*/  BSYNC B0 ;  /* 0x0000000000007941 */ /* 0x000fea0003800000 */
.L_x_156:
        /* <DEDUP_REMOVED lines=11> */
.L_x_159:
[----:B------:R-:W-:Y:S05]  /*fc40*/  BSYNC B0 ;  /* 0x0000000000007941 */ /* 0x000fea0003800000 */
.L_x_158:
        /* <DEDUP_REMOVED lines=10> */
.L_x_161:
[----:B------:R-:W-:Y:S05]  /*fcf0*/  BSYNC B0 ;  /* 0x0000000000007941 */ /* 0x000fea0003800000 */
.L_x_160:
        /* <DEDUP_REMOVED lines=11> */
.L_x_163:
[----:B------:R-:W-:Y:S05]  /*fdb0*/  BSYNC B0 ;  /* 0x0000000000007941 */ /* 0x000fea0003800000 */
.L_x_162:
        /* <DEDUP_REMOVED lines=11> */
.L_x_164:
        /* <DEDUP_REMOVED lines=9> */
.L_x_1307:


//--------------------- .text._ZN5flash16flash_fwd_kernelI23Flash_fwd_kernel_traitsILi32ELi128ELi128ELi4ELb0ELb0EN7cutlass6half_tE19Flash_kernel_traitsILi32ELi128ELi128ELi4ES3_EELb0ELb0ELb1ELb0ELb0ELb1ELb0ELb0EEEvNS_16Flash_fwd_paramsE --------------------------
	.section	.text._ZN5flash16flash_fwd_kernelI23Flash_fwd_kernel_traitsILi32ELi128ELi128ELi4ELb0ELb0EN7cutlass6half_tE19Flash_kernel_traitsILi32ELi128ELi128ELi4ES3_EELb0ELb0ELb1ELb0ELb0ELb1ELb0ELb0EEEvNS_16Flash_fwd_paramsE,"ax",@progbits
	.align	128
        .global         _ZN5flash16flash_fwd_kernelI23Flash_fwd_kernel_traitsILi32ELi128ELi128ELi4ELb0ELb0EN7cutlass6half_tE19Flash_kernel_traitsILi32ELi128ELi128ELi4ES3_EELb0ELb0ELb1ELb0ELb0ELb1ELb0ELb0EEEvNS_16Flash_fwd_paramsE
        .type           _ZN5flash16flash_fwd_kernelI23Flash_fwd_kernel_traitsILi32ELi128ELi128ELi4ELb0ELb0EN7cutlass6half_tE19Flash_kernel_traitsILi32ELi128ELi128ELi4ES3_EELb0ELb0ELb1ELb0ELb0ELb1ELb0ELb0EEEvNS_16Flash_fwd_paramsE,@function
        .size           _ZN5flash16flash_fwd_kernelI23Flash_fwd_kernel_traitsILi32ELi128ELi128ELi4ELb0ELb0EN7cutlass6half_tE19Flash_kernel_traitsILi32ELi128ELi128ELi4ES3_EELb0ELb0ELb1ELb0ELb0ELb1ELb0ELb0EEEvNS_16Flash_fwd_paramsE,(.L_x_1308 - _ZN5flash16flash_fwd_kernelI23Flash_fwd_kernel_traitsILi32ELi128ELi128ELi4ELb0ELb0EN7cutlass6half_tE19Flash_kernel_traitsILi32ELi128ELi128ELi4ES3_EELb0ELb0ELb1ELb0ELb0ELb1ELb0ELb0EEEvNS_16Flash_fwd_paramsE)
        .other          _ZN5flash16flash_fwd_kernelI23Flash_fwd_kernel_traitsILi32ELi128ELi128ELi4ELb0ELb0EN7cutlass6half_tE19Flash_kernel_traitsILi32ELi128ELi128ELi4ES3_EELb0ELb0ELb1ELb0ELb0ELb1ELb0ELb0EEEvNS_16Flash_fwd_paramsE,@"STO_CUDA_ENTRY STV_DEFAULT"
_ZN5flash16flash_fwd_kernelI23Flash_fwd_kernel_traitsILi32ELi128ELi128ELi4ELb0ELb0EN7cutlass6half_tE19Flash_kernel_traitsILi32ELi128ELi128ELi4ES3_EELb0ELb0ELb1ELb0ELb0ELb1ELb0ELb0EEEvNS_16Flash_fwd_paramsE:
.text._ZN5flash16flash_fwd_kernelI23Flash_fwd_kernel_traitsILi32ELi128ELi128ELi4ELb0ELb0EN7cutlass6half_tE19Flash_kernel_traitsILi32ELi128ELi128ELi4ES3_EELb0ELb0ELb1ELb0ELb0ELb1ELb0ELb0EEEvNS_16Flash_fwd_paramsE:
[----:B------:R-:W1:Y:S08]  /*0000*/  LDC R1, c[0x0][0x28] ;  /* 0x00000a00ff017b82 */ /* 0x000e700000000800 */
[----:B------:R-:W2:Y:S01]  /*0010*/  LDC.64 R4, c[0x0][0x2f0] ;  /* 0x0000bc00ff047b82 */ /* 0x000ea20000000a00 */
[----:B------:R-:W3:Y:S01]  /*0020*/  S2R R46, SR_CTAID.Y ;  /* 0x00000000002e7919 */ /* 0x000ee20000002600 */
[----:B------:R-:W-:Y:S01]  /*0030*/  IMAD.MOV.U32 R25, RZ, RZ, -0x1 ;  /* 0xffffffffff197424 */ /* 0x000fe200078e00ff */
[----:B------:R-:W-:Y:S01]  /*0040*/  ULDC.64 UR12, c[0x0][0x208] ;  /* 0x00008200000c7ab9 */ /* 0x000fe20000000a00 */
[----:B-1----:R-:W-:-:S04]  /*0050*/  VIADD R1, R1, 0xffffff38 ;  /* 0xffffff3801017836 */ /* 0x002fc80000000000 */
[----:B------:R-:W1:Y:S08]  /*0060*/  LDC.64 R2, c[0x0][0x300] ;  /* 0x0000c000ff027b82 */ /* 0x000e700000000a00 */
[----:B------:R-:W3:Y:S01]  /*0070*/  LDC.64 R6, c[0x0][0x2f0] ;  /* 0x0000bc00ff067b82 */ /* 0x000ee20000000a00 */
[----:B--2---:R-:W-:-:S07]  /*0080*/  ISETP.NE.U32.AND P2, PT, R4, RZ, PT ;  /* 0x000000ff0400720c */ /* 0x004fce0003f45070 */
[----:B------:R-:W2:Y:S01]  /*0090*/  LDC.U8 R10, c[0x0][0x3c2] ;  /* 0x0000f080ff0a7b82 */ /* 0x000ea20000000000 */
[----:B------:R-:W-:Y:S02]  /*00a0*/  ISETP.NE.AND.EX P2, PT, R5, RZ, PT, P2 ;  /* 0x000000ff0500720c */ /* 0x000fe40003f45320 */
[----:B-1----:R-:W-:-:S05]  /*00b0*/  ISETP.NE.U32.AND P1, PT, R2, RZ, PT ;  /* 0x000000ff0200720c */ /* 0x002fca0003f25070 */
[----:B------:R-:W1:Y:S01]  /*00c0*/  LDC.64 R8, c[0x0][0x2f8] ;  /* 0x0000be00ff087b82 */ /* 0x000e620000000a00 */
[----:B------:R-:W-:Y:S01]  /*00d0*/  ISETP.NE.AND.EX P1, PT, R3, RZ, PT, P1 ;  /* 0x000000ff0300720c */ /* 0x000fe20003f25310 */
[----:B---3--:R-:W-:-:S06]  /*00e0*/  IMAD.WIDE R4, R46, 0x4, R6 ;  /* 0x000000042e047825 */ /* 0x008fcc00078e0206 */
[----:B------:R-:W3:Y:S01]  /*00f0*/  LDC.64 R2, c[0x0][0x2f8] ;  /* 0x0000be00ff027b82 */ /* 0x000ee20000000a00 */
[----:B------:R-:W4:Y:S04]  /*0100*/  @P2 LDG.E R25, desc[UR12][R4.64] ;  /* 0x0000000c04192981 */ /* 0x000f28000c1e1900 */
[----:B------:R2:W4:Y:S03]  /*0110*/  @P2 LDG.E R0, desc[UR12][R4.64+0x4] ;  /* 0x0000040c04002981 */ /* 0x000526000c1e1900 */
[----:B------:R-:W2:Y:S01]  /*0120*/  @P1 LDC.64 R6, c[0x0][0x300] ;  /* 0x0000c000ff061b82 */ /* 0x000ea20000000a00 */
[----:B------:R-:W-:Y:S02]  /*0130*/  IMAD.MOV.U32 R13, RZ, RZ, RZ ;  /* 0x000000ffff0d7224 */ /* 0x000fe400078e00ff */
[----:B--2---:R-:W-:-:S05]  /*0140*/  @P1 IMAD.WIDE R4, R46, 0x4, R6 ;  /* 0x000000042e041825 */ /* 0x004fca00078e0206 */
[----:B------:R2:W5:Y:S01]  /*0150*/  @P1 LDG.E R13, desc[UR12][R4.64] ;  /* 0x0000000c040d1981 */ /* 0x000562000c1e1900 */
[----:B------:R-:W-:Y:S02]  /*0160*/  ISETP.NE.AND P3, PT, R10, RZ, PT ;  /* 0x000000ff0a00720c */ /* 0x000fe40003f65270 */
[----:B---3--:R-:W-:-:S04]  /*0170*/  ISETP.EQ.U32.AND P0, PT, R2, RZ, PT ;  /* 0x000000ff0200720c */ /* 0x008fc80003f02070 */
[----:B------:R-:W-:Y:S01]  /*0180*/  ISETP.EQ.OR.EX P0, PT, R3, RZ, !P3, P0 ;  /* 0x000000ff0300720c */ /* 0x000fe20005f02700 */
[----:B------:R-:W-:Y:S02]  /*0190*/  IMAD.MOV.U32 R30, RZ, RZ, -0x1 ;  /* 0xffffffffff1e7424 */ /* 0x000fe400078e00ff */
[----:B-1----:R-:W-:Y:S01]  /*01a0*/  IMAD.WIDE R6, R46, 0x4, R8 ;  /* 0x000000042e067825 */ /* 0x002fe200078e0208 */
[----:B------:R-:W1:Y:S01]  /*01b0*/  S2R R24, SR_CTAID.X ;  /* 0x0000000000187919 */ /* 0x000e620000002500 */
[----:B------:R-:W3:Y:S08]  /*01c0*/  S2R R26, SR_CTAID.Z ;  /* 0x00000000001a7919 */ /* 0x000ef00000002700 */
[----:B------:R2:W5:Y:S01]  /*01d0*/  @!P0 LDG.E R30, desc[UR12][R6.64] ;  /* 0x0000000c061e8981 */ /* 0x000562000c1e1900 */
[----:B------:R-:W-:-:S04]  /*01e0*/  ISETP.NE.U32.AND P0, PT, R2, RZ, PT ;  /* 0x000000ff0200720c */ /* 0x000fc80003f05070 */
[----:B------:R-:W-:Y:S01]  /*01f0*/  ISETP.NE.AND.EX P0, PT, R3, RZ, PT, P0 ;  /* 0x000000ff0300720c */ /* 0x000fe20003f05300 */
[----:B----4-:R-:W-:Y:S01]  /*0200*/  @P2 IMAD.IADD R82, R0, 0x1, -R25 ;  /* 0x0000000100522824 */ /* 0x010fe200078e0a19 */
[----:B------:R2:W-:Y:S05]  /*0210*/  STL [R1+0x94], R25 ;  /* 0x0000941901007387 */ /* 0x0005ea0000100800 */
[----:B------:R-:W4:Y:S06]  /*0220*/  @!P2 LDC R82, c[0x0][0x2c4] ;  /* 0x0000b100ff52ab82 */ /* 0x000f2c0000000800 */
[----:B-1-3--:R-:W-:Y:S05]  /*0230*/  @!P0 BRA `(.L_x_165) ;  /* 0x0000000000108947 */ /* 0x00afea0003800000 */
[----:B------:R-:W2:Y:S02]  /*0240*/  @P3 LDG.E R0, desc[UR12][R6.64+0x4] ;  /* 0x0000040c06003981 */ /* 0x000ea4000c1e1900 */
[----:B--2--5:R-:W-:-:S06]  /*0250*/  @P3 IADD3 R4, R0, -R30, RZ ;  /* 0x8000001e00043210 */ /* 0x024fcc0007ffe0ff */
[----:B------:R2:W5:Y:S01]  /*0260*/  @!P3 LDG.E R4, desc[UR12][R6.64] ;  /* 0x0000000c0604b981 */ /* 0x000562000c1e1900 */
[----:B------:R-:W-:Y:S05]  /*0270*/  BRA `(.L_x_166) ;  /* 0x0000000000047947 */ /* 0x000fea0003800000 */
.L_x_165:
[----:B--2---:R-:W1:Y:S02]  /*0280*/  LDC R4, c[0x0][0x2c8] ;  /* 0x0000b200ff047b82 */ /* 0x004e640000000800 */
.L_x_166:
[----:B------:R-:W3:Y:S02]  /*0290*/  LDC.64 R2, c[0x0][0x308] ;  /* 0x0000c200ff027b82 */ /* 0x000ee40000000a00 */
[----:B---3--:R-:W-:-:S04]  /*02a0*/  ISETP.NE.U32.AND P1, PT, R2, RZ, PT ;  /* 0x000000ff0200720c */ /* 0x008fc80003f25070 */
[----:B------:R-:W-:-:S13]  /*02b0*/  ISETP.NE.AND.EX P1, PT, R3, RZ, PT, P1 ;  /* 0x000000ff0300720c */ /* 0x000fda0003f25310 */
[----:B------:R-:W3:Y:S01]  /*02c0*/  @P1 LDC.64 R2, c[0x0][0x308] ;  /* 0x0000c200ff021b82 */ /* 0x000ee20000000a00 */
[----:B------:R-:W-:-:S07]  /*02d0*/  IMAD.SHL.U32 R196, R24, 0x80, RZ ;  /* 0x0000008018c47824 */ /* 0x000fce00078e00ff */
[----:B------:R-:W1:Y:S01]  /*02e0*/  @!P1 LDC R5, c[0x0][0x2cc] ;  /* 0x0000b300ff059b82 */ /* 0x000e620000000800 */
[----:B----4-:R-:W-:Y:S01]  /*02f0*/  ISETP.GT.AND P0, PT, R82, R196, PT ;  /* 0x000000c45200720c */ /* 0x010fe20003f04270 */
[----:B---3--:R-:W-:-:S05]  /*0300*/  @P1 IMAD.WIDE R2, R46, 0x4, R2 ;  /* 0x000000042e021825 */ /* 0x008fca00078e0202 */
[----:B------:R3:W5:Y:S01]  /*0310*/  @P1 LDG.E R0, desc[UR12][R2.64] ;  /* 0x0000000c02001981 */ /* 0x000762000c1e1900 */
[----:B------:R-:W4:Y:S06]  /*0320*/  @!P1 LDC.64 R2, c[0x0][0x318] ;  /* 0x0000c600ff029b82 */ /* 0x000f2c0000000a00 */
[----:B-1-3--:R-:W-:Y:S05]  /*0330*/  @!P0 EXIT ;  /* 0x000000000000894d */ /* 0x00afea0003800000 */
[----:B------:R-:W1:Y:S01]  /*0340*/  LDC R198, c[0x0][0x398] ;  /* 0x0000e600ffc67b82 */ /* 0x000e620000000800 */
[----:B----4-:R-:W-:Y:S01]  /*0350*/  @!P1 ISETP.NE.U32.AND P0, PT, R2, RZ, PT ;  /* 0x000000ff0200920c */ /* 0x010fe20003f05070 */
[----:B-----5:R-:W-:Y:S01]  /*0360*/  @P1 IMAD.IADD R80, R0, 0x1, -R13 ;  /* 0x0000000100501824 */ /* 0x020fe200078e0a0d */
[----:B------:R-:W3:Y:S02]  /*0370*/  S2R R190, SR_TID.X ;  /* 0x0000000000be7919 */ /* 0x000ee40000002100 */
[----:B------:R-:W-:-:S03]  /*0380*/  @!P1 ISETP.NE.AND.EX P0, PT, R3, RZ, PT, P0 ;  /* 0x000000ff0300920c */ /* 0x000fc60003f05300 */
[----:B------:R-:W4:Y:S01]  /*0390*/  LDC R197, c[0x0][0x394] ;  /* 0x0000e500ffc57b82 */ /* 0x000f220000000800 */
[----:B------:R-:W-:-:S04]  /*03a0*/  @!P1 SEL R0, R5, RZ, P0 ;  /* 0x000000ff05009207 */ /* 0x000fc80000000000 */
[----:B------:R-:W-:Y:S02]  /*03b0*/  @!P1 IADD3 R80, R0, R4, -R13 ;  /* 0x0000000400509210 */ /* 0x000fe40007ffe80d */
[----:B------:R-:W-:Y:S02]  /*03c0*/  IADD3 R0, -R82, 0xff, R196 ;  /* 0x000000ff52007810 */ /* 0x000fe40007ffe1c4 */
[C---:B------:R-:W-:Y:S01]  /*03d0*/  IADD3 R3, R80.reuse, R196, -R82 ;  /* 0x000000c450037210 */ /* 0x040fe20007ffe852 */
[----:B------:R-:W-:-:S05]  /*03e0*/  VIADD R2, R80, 0x7f ;  /* 0x0000007f50027836 */ /* 0x000fca0000000000 */
[----:B------:R-:W-:Y:S02]  /*03f0*/  SHF.R.S32.HI R5, RZ, 0x1f, R2 ;  /* 0x0000001fff057819 */ /* 0x000fe40000011402 */
[----:B-1----:R-:W-:Y:S02]  /*0400*/  IADD3 R0, R0, R198, R80 ;  /* 0x000000c600007210 */ /* 0x002fe40007ffe050 */
[----:B------:R-:W-:Y:S02]  /*0410*/  LEA.HI R5, R5, R2, RZ, 0x7 ;  /* 0x0000000205057211 */ /* 0x000fe400078f38ff */
[----:B------:R-:W-:Y:S01]  /*0420*/  SHF.R.S32.HI R4, RZ, 0x1f, R0 ;  /* 0x0000001fff047819 */ /* 0x000fe20000011400 */
[----:B----4-:R-:W-:-:S03]  /*0430*/  IMAD.IADD R3, R3, 0x1, -R197 ;  /* 0x0000000103037824 */ /* 0x010fc600078e0ac5 */
[----:B------:R-:W-:Y:S02]  /*0440*/  LEA.HI R0, R4, R0, RZ, 0x7 ;  /* 0x0000000004007211 */ /* 0x000fe400078f38ff */
[----:B--2---:R-:W-:Y:S02]  /*0450*/  SHF.R.S32.HI R6, RZ, 0x1f, R3 ;  /* 0x0000001fff067819 */ /* 0x004fe40000011403 */
[----:B------:R-:W-:Y:S02]  /*0460*/  SHF.R.S32.HI R0, RZ, 0x7, R0 ;  /* 0x00000007ff007819 */ /* 0x000fe40000011400 */
[----:B------:R-:W-:Y:S02]  /*0470*/  LEA.HI R2, R6, R3, RZ, 0x7 ;  /* 0x0000000306027211 */ /* 0x000fe400078f38ff */
[----:B------:R-:W-:Y:S02]  /*0480*/  SHF.R.S32.HI R3, RZ, 0x7, R5 ;  /* 0x00000007ff037819 */ /* 0x000fe40000011405 */
[----:B------:R-:W-:-:S02]  /*0490*/  SHF.R.S32.HI R2, RZ, 0x7, R2 ;  /* 0x00000007ff027819 */ /* 0x000fc40000011402 */
[----:B------:R-:W-:Y:S02]  /*04a0*/  VIMNMX R202, R3, R0, PT ;  /* 0x0000000003ca7248 */ /* 0x000fe40003fe0100 */
[----:B------:R-:W-:-:S03]  /*04b0*/  VIMNMX R214, RZ, R2, !PT ;  /* 0x00000002ffd67248 */ /* 0x000fc60007fe0100 */
[----:B------:R1:W-:Y:S01]  /*04c0*/  STL [R1+0x10], R202 ;  /* 0x000010ca01007387 */ /* 0x0003e20000100800 */
[----:B------:R-:W-:-:S03]  /*04d0*/  ISETP.GT.AND P0, PT, R202, R214, PT ;  /* 0x000000d6ca00720c */ /* 0x000fc60003f04270 */
[----:B------:R1:W-:Y:S10]  /*04e0*/  STL [R1+0x84], R214 ;  /* 0x000084d601007387 */ /* 0x0003f40000100800 */
[----:B---3--:R-:W-:Y:S05]  /*04f0*/  @P0 BRA `(.L_x_167) ;  /* 0x0000000800b40947 */ /* 0x008fea0003800000 */
[----:B------:R-:W2:Y:S01]  /*0500*/  LDC.U8 R0, c[0x0][0x3d9] ;  /* 0x0000f640ff007b82 */ /* 0x000ea20000000000 */
[----:B------:R-:W-:Y:S01]  /*0510*/  ISETP.NE.AND P3, PT, R25, -0x1, PT ;  /* 0xffffffff1900780c */ /* 0x000fe20003f65270 */
[----:B------:R-:W-:Y:S01]  /*0520*/  ULDC.64 UR4, c[0x0][0x2a0] ;  /* 0x0000a80000047ab9 */ /* 0x000fe20000000a00 */
[----:B------:R-:W-:Y:S02]  /*0530*/  SHF.R.S32.HI R11, RZ, 0x1f, R190 ;  /* 0x0000001fff0b7819 */ /* 0x000fe400000114be */
[----:B------:R-:W-:Y:S01]  /*0540*/  CS2R R14, SRZ ;  /* 0x00000000000e7805 */ /* 0x000fe2000001ff00 */
[----:B------:R-:W-:Y:S01]  /*0550*/  BSSY B0, `(.L_x_168) ;  /* 0x0000045000007945 */ /* 0x000fe20003800000 */
[----:B------:R-:W-:Y:S01]  /*0560*/  LEA.HI R11, R11, R190, RZ, 0x2 ;  /* 0x000000be0b0b7211 */ /* 0x000fe200078f10ff */
[----:B------:R-:W3:Y:S08]  /*0570*/  LDC.U8 R2, c[0x0][0x3d8] ;  /* 0x0000f600ff027b82 */ /* 0x000ef00000000000 */
[----:B------:R-:W4:Y:S01]  /*0580*/  @!P3 LDC.64 R4, c[0x0][0x290] ;  /* 0x0000a400ff04bb82 */ /* 0x000f220000000a00 */
[----:B--2---:R-:W-:-:S07]  /*0590*/  ISETP.NE.AND P1, PT, R0, RZ, PT ;  /* 0x000000ff0000720c */ /* 0x004fce0003f25270 */
[----:B------:R-:W2:Y:S01]  /*05a0*/  @P3 LDC.64 R6, c[0x0][0x298] ;  /* 0x0000a600ff063b82 */ /* 0x000ea20000000a00 */
[C---:B---3--:R-:W-:Y:S02]  /*05b0*/  ISETP.NE.AND P0, PT, R2.reuse, RZ, PT ;  /* 0x000000ff0200720c */ /* 0x048fe40003f05270 */
[----:B------:R-:W-:Y:S02]  /*05c0*/  ISETP.NE.AND P2, PT, R2, RZ, !P1 ;  /* 0x000000ff0200720c */ /* 0x000fe40004f45270 */
[----:B------:R-:W-:-:S03]  /*05d0*/  ISETP.NE.OR P0, PT, R0, RZ, !P0 ;  /* 0x000000ff0000720c */ /* 0x000fc60004705670 */
[----:B------:R-:W3:Y:S01]  /*05e0*/  @!P1 LDC R10, c[0x0][0x2c4] ;  /* 0x0000b100ff0a9b82 */ /* 0x000ee20000000800 */
[----:B------:R-:W-:-:S05]  /*05f0*/  @!P3 SHF.R.S32.HI R0, RZ, 0x1f, R46 ;  /* 0x0000001fff00b819 */ /* 0x000fca000001142e */
[----:B----4-:R-:W-:Y:S02]  /*0600*/  @!P3 IMAD R0, R0, R4, RZ ;  /* 0x000000040000b224 */ /* 0x010fe400078e02ff */
[----:B------:R-:W4:Y:S01]  /*0610*/  @!P1 LDC R12, c[0x0][0x270] ;  /* 0x00009c00ff0c9b82 */ /* 0x000f220000000800 */
[----:B--2---:R-:W-:-:S07]  /*0620*/  @P3 IMAD.WIDE.U32 R2, R25, R6, RZ ;  /* 0x0000000619023225 */ /* 0x004fce00078e00ff */
[----:B------:R-:W2:Y:S01]  /*0630*/  @!P0 LDC R8, c[0x0][0x2c4] ;  /* 0x0000b100ff088b82 */ /* 0x000ea20000000800 */
[C---:B------:R-:W-:Y:S01]  /*0640*/  @!P3 IMAD R6, R46.reuse, R5, R0 ;  /* 0x000000052e06b224 */ /* 0x040fe200078e0200 */
[----:B------:R-:W-:Y:S01]  /*0650*/  LOP3.LUT R0, R11, 0x1ffffffc, RZ, 0xc0, !PT ;  /* 0x1ffffffc0b007812 */ /* 0x000fe200078ec0ff */
[----:B------:R-:W-:-:S04]  /*0660*/  @!P3 IMAD.WIDE.U32 R4, R46, R4, RZ ;  /* 0x000000042e04b225 */ /* 0x000fc800078e00ff */
[----:B------:R-:W-:Y:S01]  /*0670*/  IMAD.IADD R0, R190, 0x1, -R0 ;  /* 0x00000001be007824 */ /* 0x000fe200078e0a00 */
[----:B---3--:R-:W4:Y:S01]  /*0680*/  @P2 LDC R10, c[0x0][0x2e4] ;  /* 0x0000b900ff0a2b82 */ /* 0x008f220000000800 */
[----:B------:R-:W-:Y:S01]  /*0690*/  @!P3 IMAD.MOV.U32 R2, RZ, RZ, R4 ;  /* 0x000000ffff02b224 */ /* 0x000fe200078e0004 */
[----:B------:R-:W-:Y:S01]  /*06a0*/  SHF.R.S32.HI R4, RZ, 0x2, R11 ;  /* 0x00000002ff047819 */ /* 0x000fe2000001140b */
[----:B------:R-:W-:Y:S02]  /*06b0*/  IMAD.SHL.U32 R0, R0, 0x8, RZ ;  /* 0x0000000800007824 */ /* 0x000fe400078e00ff */
[----:B------:R-:W-:Y:S01]  /*06c0*/  @P3 IMAD R7, R25, R7, R3 ;  /* 0x0000000719073224 */ /* 0x000fe200078e0203 */
[C---:B------:R-:W-:Y:S01]  /*06d0*/  IADD3 R21, R4.reuse, 0x60, RZ ;  /* 0x0000006004157810 */ /* 0x040fe20007ffe0ff */
[----:B------:R-:W-:Y:S01]  /*06e0*/  @!P3 IMAD.IADD R7, R5, 0x1, R6 ;  /* 0x000000010507b824 */ /* 0x000fe200078e0206 */
[----:B------:R-:W3:Y:S01]  /*06f0*/  @P1 LDC.64 R16, c[0x0][0x2c0] ;  /* 0x0000b000ff101b82 */ /* 0x000ee20000000a00 */
[----:B------:R-:W-:Y:S01]  /*0700*/  SHF.R.S32.HI R6, RZ, 0x1f, R26 ;  /* 0x0000001fff067819 */ /* 0x000fe2000001141a */
[C---:B------:R-:W-:Y:S01]  /*0710*/  VIADD R19, R4.reuse, 0x20 ;  /* 0x0000002004137836 */ /* 0x040fe20000000000 */
[----:B------:R-:W-:Y:S01]  /*0720*/  SHF.R.S32.HI R5, RZ, 0x1f, R4 ;  /* 0x0000001fff057819 */ /* 0x000fe20000011404 */
[----:B------:R-:W-:-:S02]  /*0730*/  VIADD R20, R4, 0x40 ;  /* 0x0000004004147836 */ /* 0x000fc40000000000 */
[----:B------:R-:W-:Y:S02]  /*0740*/  IMAD R6, R6, UR4, RZ ;  /* 0x0000000406067c24 */ /* 0x000fe4000f8e02ff */
[----:B--2---:R-:W-:Y:S01]  /*0750*/  @!P0 IMAD R3, R46, R8, RZ ;  /* 0x000000082e038224 */ /* 0x004fe200078e02ff */
[----:B------:R-:W2:Y:S01]  /*0760*/  @P1 LDC R18, c[0x0][0x2c0] ;  /* 0x0000b000ff121b82 */ /* 0x000ea20000000800 */
[----:B------:R-:W-:Y:S01]  /*0770*/  IADD3 R8, P2, R0, R2, RZ ;  /* 0x0000000200087210 */ /* 0x000fe20007f5e0ff */
[----:B------:R-:W-:Y:S02]  /*0780*/  @P1 IMAD.MOV.U32 R2, RZ, RZ, 0x1 ;  /* 0x00000001ff021424 */ /* 0x000fe400078e00ff */
[----:B------:R-:W-:Y:S01]  /*0790*/  @!P0 SEL R3, R3, R25, !P3 ;  /* 0x0000001903038207 */ /* 0x000fe20005800000 */
[----:B------:R-:W-:Y:S01]  /*07a0*/  IMAD R6, R26, UR5, R6 ;  /* 0x000000051a067c24 */ /* 0x000fe2000f8e0206 */
[----:B------:R-:W-:Y:S01]  /*07b0*/  LEA.HI.X.SX32 R9, R0, R7, 0x1, P2 ;  /* 0x0000000700097211 */ /* 0x000fe200010f0eff */
[----:B----4-:R-:W-:Y:S01]  /*07c0*/  @!P1 IMAD R2, R10, R12, RZ ;  /* 0x0000000c0a029224 */ /* 0x010fe200078e02ff */
[----:B------:R-:W-:Y:S01]  /*07d0*/  IADD3 R0, -R196, R82, RZ ;  /* 0x00000052c4007210 */ /* 0x000fe20007ffe1ff */
[----:B------:R-:W-:Y:S01]  /*07e0*/  @!P0 IMAD.MOV.U32 R14, RZ, RZ, R3 ;  /* 0x000000ffff0e8224 */ /* 0x000fe200078e0003 */
[----:B------:R-:W-:Y:S01]  /*07f0*/  LOP3.LUT P3, RZ, R190, 0x3, RZ, 0xc0, !PT ;  /* 0x00000003beff7812 */ /* 0x000fe2000786c0ff */
[----:B------:R-:W-:Y:S01]  /*0800*/  IMAD R2, R46, R2, RZ ;  /* 0x000000022e027224 */ /* 0x000fe200078e02ff */
[----:B------:R-:W-:Y:S01]  /*0810*/  ISETP.GE.AND P4, PT, R4, R0, PT ;  /* 0x000000000400720c */ /* 0x000fe20003f86270 */
[----:B------:R-:W-:Y:S01]  /*0820*/  IMAD.WIDE.U32 R8, R26, UR4, R8 ;  /* 0x000000041a087c25 */ /* 0x000fe2000f8e0008 */
[----:B------:R-:W-:-:S02]  /*0830*/  @!P0 SHF.R.S32.HI R15, RZ, 0x1f, R3 ;  /* 0x0000001fff0f8819 */ /* 0x000fc40000011403 */
[----:B------:R-:W-:Y:S01]  /*0840*/  ISETP.GE.OR P6, PT, R4, R0, P3 ;  /* 0x000000000400720c */ /* 0x000fe20001fc6670 */
[----:B---3--:R-:W-:Y:S01]  /*0850*/  @P1 IMAD R16, R17, R16, RZ ;  /* 0x0000001011101224 */ /* 0x008fe200078e02ff */
[----:B------:R-:W-:Y:S01]  /*0860*/  SEL R17, R2, RZ, P0 ;  /* 0x000000ff02117207 */ /* 0x000fe20000000000 */
[----:B------:R-:W-:Y:S01]  /*0870*/  @!P1 IMAD.MOV.U32 R16, RZ, RZ, R10 ;  /* 0x000000ffff109224 */ /* 0x000fe200078e000a */
[-C--:B------:R-:W-:Y:S01]  /*0880*/  ISETP.GE.AND P2, PT, R20, R0.reuse, PT ;  /* 0x000000001400720c */ /* 0x080fe20003f46270 */
[----:B------:R-:W-:Y:S01]  /*0890*/  IMAD.WIDE R2, R24, 0x80, R4 ;  /* 0x0000008018027825 */ /* 0x000fe200078e0204 */
[-C--:B------:R-:W-:Y:S02]  /*08a0*/  ISETP.GE.AND P0, PT, R21, R0.reuse, PT ;  /* 0x000000001500720c */ /* 0x080fe40003f06270 */
[CC--:B------:R-:W-:Y:S01]  /*08b0*/  ISETP.GE.OR P5, PT, R19.reuse, R0.reuse, P3 ;  /* 0x000000001300720c */ /* 0x0c0fe20001fa6670 */
[----:B------:R-:W-:Y:S01]  /*08c0*/  @!P1 IMAD.MOV.U32 R18, RZ, RZ, 0x1 ;  /* 0x00000001ff129424 */ /* 0x000fe200078e00ff */
[----:B------:R-:W-:Y:S01]  /*08d0*/  ISETP.GE.AND P1, PT, R19, R0, PT ;  /* 0x000000001300720c */ /* 0x000fe20003f26270 */
[----:B------:R-:W-:Y:S01]  /*08e0*/  IMAD.IADD R7, R9, 0x1, R6 ;  /* 0x0000000109077824 */ /* 0x000fe200078e0206 */
[----:B--2---:R-:W-:Y:S11]  /*08f0*/  @P4 BRA `(.L_x_169) ;  /* 0x0000000000284947 */ /* 0x004ff60003800000 */
        /* <DEDUP_REMOVED lines=10> */
.L_x_169:
[----:B------:R-:W-:Y:S05]  /*09a0*/  BSYNC B0 ;  /* 0x0000000000007941 */ /* 0x000fea0003800000 */
.L_x_168:
        /* <DEDUP_REMOVED lines=10> */
[----:B--2---:R-:W-:Y:S02]  /*0a50*/  IMAD R12, R10, UR4, RZ ;  /* 0x000000040a0c7c24 */ /* 0x004fe4000f8e02ff */
        /* <DEDUP_REMOVED lines=8> */
.L_x_171:
[----:B------:R-:W-:Y:S05]  /*0ae0*/  BSYNC B0 ;  /* 0x0000000000007941 */ /* 0x000fea0003800000 */
.L_x_170:
[----:B------:R-:W-:Y:S04]  /*0af0*/  BSSY B0, `(.L_x_172) ;  /* 0x000000f000007945 */ /* 0x000fe80003800000 */
[----:B------:R-:W-:Y:S05]  /*0b00*/  @P2 BRA `(.L_x_173) ;  /* 0x0000000000342947 */ /* 0x000fea0003800000 */
[----:B------:R-:W-:Y:S01]  /*0b10*/  IADD3 R0, P1, R2, 0x40, RZ ;  /* 0x0000004002007810 */ /* 0x000fe20007f3e0ff */
[----:B------:R-:W-:Y:S01]  /*0b20*/  ULDC.64 UR4, c[0x0][0x298] ;  /* 0x0000a60000047ab9 */ /* 0x000fe20000000a00 */
[----:B------:R-:W-:-:S03]  /*0b30*/  MOV R11, R7 ;  /* 0x00000007000b7202 */ /* 0x000fc60000000f00 */
[----:B------:R-:W-:-:S04]  /*0b40*/  IMAD.X R10, RZ, RZ, R3, P1 ;  /* 0x000000ffff0a7224 */ /* 0x000fc800008e0603 */
[----:B--23--:R-:W-:Y:S02]  /*0b50*/  IMAD R12, R10, UR4, RZ ;  /* 0x000000040a0c7c24 */ /* 0x00cfe4000f8e02ff */
        /* <DEDUP_REMOVED lines=8> */
.L_x_173:
[----:B------:R-:W-:Y:S05]  /*0be0*/  BSYNC B0 ;  /* 0x0000000000007941 */ /* 0x000fea0003800000 */
.L_x_172:
        /* <DEDUP_REMOVED lines=17> */
.L_x_175:
[----:B------:R-:W-:Y:S05]  /*0d00*/  BSYNC B0 ;  /* 0x0000000000007941 */ /* 0x000fea0003800000 */
.L_x_174:
[----:B------:R-:W-:Y:S01]  /*0d10*/  BSSY B0, `(.L_x_176) ;  /* 0x000000b000007945 */ /* 0x000fe20003800000 */
[----:B------:R-:W-:-:S03]  /*0d20*/  IADD3.X R14, R16, R15, R17, P2, P1 ;  /* 0x0000000f100e7210 */ /* 0x000fc600017e2411 */
[----:B------:R-:W-:Y:S05]  /*0d30*/  @P6 BRA `(.L_x_177) ;  /* 0x0000000000206947 */ /* 0x000fea0003800000 */
[----:B------:R-:W-:Y:S01]  /*0d40*/  IMAD R4, R4, R18, RZ ;  /* 0x0000001204047224 */ /* 0x000fe200078e02ff */
[----:B------:R-:W-:-:S04]  /*0d50*/  ULDC.64 UR4, c[0x0][0x2b0] ;  /* 0x0000ac0000047ab9 */ /* 0x000fc80000000a00 */
[----:B------:R-:W-:-:S04]  /*0d60*/  IADD3 R0, P0, R4, R10, RZ ;  /* 0x0000000a04007210 */ /* 0x000fc80007f1e0ff */
[----:B------:R-:W-:Y:S02]  /*0d70*/  LEA.HI.X.SX32 R4, R4, R14, 0x1, P0 ;  /* 0x0000000e04047211 */ /* 0x000fe400000f0eff */
[----:B-1----:R-:W-:-:S04]  /*0d80*/  LEA R2, P0, R0, UR4, 0x2 ;  /* 0x0000000400027c11 */ /* 0x002fc8000f8010ff */
[----:B------:R-:W-:Y:S01]  /*0d90*/  LEA.HI.X R3, R0, UR5, R4, 0x2, P0 ;  /* 0x0000000500037c11 */ /* 0x000fe200080f1404 */
[----:B------:R-:W-:-:S05]  /*0da0*/  IMAD.MOV.U32 R0, RZ, RZ, 0x7f800000 ;  /* 0x7f800000ff007424 */ /* 0x000fca00078e00ff */
[----:B------:R1:W-:Y:S03]  /*0db0*/  STG.E desc[UR12][R2.64], R0 ;  /* 0x0000000002007986 */ /* 0x0003e6000c10190c */
.L_x_177:
[----:B------:R-:W-:Y:S05]  /*0dc0*/  BSYNC B0 ;  /* 0x0000000000007941 */ /* 0x000fea0003800000 */
.L_x_176:
[----:B------:R-:W-:Y:S04]  /*0dd0*/  BSSY B0, `(.L_x_178) ;  /* 0x000000a000007945 */ /* 0x000fe80003800000 */
[----:B------:R-:W-:Y:S05]  /*0de0*/  @P5 BRA `(.L_x_179) ;  /* 0x0000000000205947 */ /* 0x000fea0003800000 */
[----:B-1----:R-:W-:Y:S01]  /*0df0*/  IMAD R0, R19, R18, RZ ;  /* 0x0000001213007224 */ /* 0x002fe200078e02ff */
[----:B------:R-:W-:-:S04]  /*0e00*/  ULDC.64 UR4, c[0x0][0x2b0] ;  /* 0x0000ac0000047ab9 */ /* 0x000fc80000000a00 */
[----:B------:R-:W-:-:S04]  /*0e10*/  IADD3 R3, P0, R0, R10, RZ ;  /* 0x0000000a00037210 */ /* 0x000fc80007f1e0ff */
[----:B------:R-:W-:Y:S02]  /*0e20*/  LEA.HI.X.SX32 R0, R0, R14, 0x1, P0 ;  /* 0x0000000e00007211 */ /* 0x000fe400000f0eff */
[----:B------:R-:W-:-:S04]  /*0e30*/  LEA R2, P0, R3, UR4, 0x2 ;  /* 0x0000000403027c11 */ /* 0x000fc8000f8010ff */
[----:B------:R-:W-:Y:S01]  /*0e40*/  LEA.HI.X R3, R3, UR5, R0, 0x2, P0 ;  /* 0x0000000503037c11 */ /* 0x000fe200080f1400 */
[----:B------:R-:W-:-:S05]  /*0e50*/  IMAD.MOV.U32 R0, RZ, RZ, 0x7f800000 ;  /* 0x7f800000ff007424 */ /* 0x000fca00078e00ff */
[----:B------:R1:W-:Y:S03]  /*0e60*/  STG.E desc[UR12][R2.64], R0 ;  /* 0x0000000002007986 */ /* 0x0003e6000c10190c */
.L_x_179:
[----:B------:R-:W-:Y:S05]  /*0e70*/  BSYNC B0 ;  /* 0x0000000000007941 */ /* 0x000fea0003800000 */
.L_x_178:
        /* <DEDUP_REMOVED lines=10> */
.L_x_181:
[----:B------:R-:W-:Y:S05]  /*0f20*/  BSYNC B0 ;  /* 0x0000000000007941 */ /* 0x000fea0003800000 */
.L_x_180:
[----:B------:R-:W-:Y:S05]  /*0f30*/  @P3 EXIT ;  /* 0x000000000000394d */ /* 0x000fea0003800000 */
[----:B-1----:R-:W-:Y:S01]  /*0f40*/  IMAD R0, R21, R18, RZ ;  /* 0x0000001215007224 */ /* 0x002fe200078e02ff */
        /* <DEDUP_REMOVED lines=8> */
.L_x_167:
[----:B------:R-:W2:Y:S01]  /*0fd0*/  LDC R32, c[0x0][0x278] ;  /* 0x00009e00ff207b82 */ /* 0x000ea20000000800 */
[----:B------:R-:W-:Y:S01]  /*0fe0*/  ISETP.NE.AND P0, PT, R25, -0x1, PT ;  /* 0xffffffff1900780c */ /* 0x000fe20003f05270 */
[----:B------:R-:W-:Y:S01]  /*0ff0*/  IMAD.IADD R34, R82, 0x1, -R196 ;  /* 0x0000000152227824 */ /* 0x000fe200078e0ac4 */
[----:B------:R-:W-:Y:S01]  /*1000*/  IABS R4, R26 ;  /* 0x0000001a00047213 */ /* 0x000fe20000000000 */
[----:B------:R-:W-:Y:S01]  /*1010*/  ULDC.64 UR4, c[0x0][0x258] ;  /* 0x0000960000047ab9 */ /* 0x000fe20000000a00 */
[----:B------:R-:W-:Y:S01]  /*1020*/  SHF.R.S32.HI R45, RZ, 0x1f, R190 ;  /* 0x0000001fff2d7819 */ /* 0x000fe200000114be */
[----:B------:R-:W-:Y:S01]  /*1030*/  VIADD R81, R202, 0xffffffff ;  /* 0xffffffffca517836 */ /* 0x000fe20000000000 */
[----:B------:R3:W-:Y:S02]  /*1040*/  STL [R1+0xc0], R34 ;  /* 0x0000c02201007387 */ /* 0x0007e40000100800 */
[CC--:B------:R-:W-:Y:S02]  /*1050*/  LEA.HI R23, R45.reuse, R190.reuse, RZ, 0x2 ;  /* 0x000000be2d177211 */ /* 0x0c0fe400078f10ff */
[----:B------:R-:W-:-:S02]  /*1060*/  LEA.HI R44, R45, R190, RZ, 0x3 ;  /* 0x000000be2d2c7211 */ /* 0x000fc400078f18ff */
[----:B------:R-:W-:Y:S01]  /*1070*/  SHF.R.S32.HI R8, RZ, 0x2, R23 ;  /* 0x00000002ff087819 */ /* 0x000fe20000011417 */
[----:B------:R-:W4:Y:S01]  /*1080*/  @!P0 LDC.64 R6, c[0x0][0x228] ;  /* 0x00008a00ff068b82 */ /* 0x000f220000000a00 */
[----:B------:R-:W-:Y:S02]  /*1090*/  SHF.R.S32.HI R43, RZ, 0x3, R44 ;  /* 0x00000003ff2b7819 */ /* 0x000fe4000001142c */
[CC--:B------:R-:W-:Y:S01]  /*10a0*/  ISETP.GE.AND P3, PT, R8.reuse, R34.reuse, PT ;  /* 0x000000220800720c */ /* 0x0c0fe20003f66270 */
[C---:B------:R-:W-:Y:S01]  /*10b0*/  VIADD R22, R8.reuse, 0x20 ;  /* 0x0000002008167836 */ /* 0x040fe20000000000 */
[----:B------:R-:W-:Y:S02]  /*10c0*/  SHF.R.S32.HI R9, RZ, 0x1f, R8 ;  /* 0x0000001fff097819 */ /* 0x000fe40000011408 */
[----:B------:R-:W-:Y:S01]  /*10d0*/  IADD3 R33, R8, 0x40, RZ ;  /* 0x0000004008217810 */ /* 0x000fe20007ffe0ff */
[----:B------:R-:W5:Y:S01]  /*10e0*/  @P0 LDC.64 R10, c[0x0][0x240] ;  /* 0x00009000ff0a0b82 */ /* 0x000f620000000a00 */
[----:B------:R-:W-:-:S02]  /*10f0*/  ISETP.GE.AND P2, PT, R22, R34, PT ;  /* 0x000000221600720c */ /* 0x000fc40003f46270 */
[----:B--2---:R-:W-:Y:S02]  /*1100*/  IABS R16, R32 ;  /* 0x0000002000107213 */ /* 0x004fe40000000000 */
[----:B------:R-:W-:Y:S02]  /*1110*/  LEA.HI R191, R45, R190, RZ, 0x5 ;  /* 0x000000be2dbf7211 */ /* 0x000fe400078f28ff */
[----:B------:R-:W2:Y:S01]  /*1120*/  I2F.RP R2, R16 ;  /* 0x0000001000027306 */ /* 0x000ea20000209400 */
[----:B------:R-:W1:Y:S01]  /*1130*/  @!P3 LDC.64 R18, c[0x0][0x240] ;  /* 0x00009000ff12bb82 */ /* 0x000e620000000a00 */
[----:B------:R-:W-:-:S07]  /*1140*/  SHF.R.S32.HI R83, RZ, 0x5, R191 ;  /* 0x00000005ff537819 */ /* 0x000fce00000114bf */
[----:B------:R-:W3:Y:S01]  /*1150*/  @!P2 LDC.64 R14, c[0x0][0x240] ;  /* 0x00009000ff0eab82 */ /* 0x000ee20000000a00 */
[----:B--2---:R-:W2:Y:S02]  /*1160*/  MUFU.RCP R2, R2 ;  /* 0x0000000200027308 */ /* 0x004ea40000001000 */
[----:B--2---:R-:W-:-:S06]  /*1170*/  VIADD R2, R2, 0xffffffe ;  /* 0x0ffffffe02027836 */ /* 0x004fcc0000000000 */
[----:B------:R-:W2:Y:S02]  /*1180*/  F2I.FTZ.U32.TRUNC.NTZ R3, R2 ;  /* 0x0000000200037305 */ /* 0x000ea4000021f000 */
[----:B--2---:R-:W-:Y:S02]  /*1190*/  IMAD.MOV R0, RZ, RZ, -R3 ;  /* 0x000000ffff007224 */ /* 0x004fe400078e0a03 */
[----:B------:R-:W-:Y:S02]  /*11a0*/  IMAD.MOV.U32 R2, RZ, RZ, RZ ;  /* 0x000000ffff027224 */ /* 0x000fe400078e00ff */
[----:B------:R-:W-:-:S04]  /*11b0*/  IMAD R0, R0, R16, RZ ;  /* 0x0000001000007224 */ /* 0x000fc800078e02ff */
[----:B------:R-:W-:Y:S01]  /*11c0*/  IMAD.HI.U32 R2, R3, R0, R2 ;  /* 0x0000000003027227 */ /* 0x000fe200078e0002 */
[----:B------:R-:W-:-:S05]  /*11d0*/  MOV R3, R4 ;  /* 0x0000000400037202 */ /* 0x000fca0000000f00 */
[----:B------:R-:W-:Y:S01]  /*11e0*/  IMAD.HI.U32 R4, R2, R3, RZ ;  /* 0x0000000302047227 */ /* 0x000fe200078e00ff */
[----:B------:R-:W-:-:S03]  /*11f0*/  @!P0 SHF.R.S32.HI R2, RZ, 0x1f, R46 ;  /* 0x0000001fff028819 */ /* 0x000fc6000001142e */
[----:B------:R-:W-:Y:S02]  /*1200*/  IMAD.MOV R0, RZ, RZ, -R4 ;  /* 0x000000ffff007224 */ /* 0x000fe400078e0a04 */
[----:B----4-:R-:W-:Y:S02]  /*1210*/  @!P0 IMAD R2, R2, R6, RZ ;  /* 0x0000000602028224 */ /* 0x010fe400078e02ff */
[----:B------:R-:W-:Y:S02]  /*1220*/  IMAD R0, R16, R0, R3 ;  /* 0x0000000010007224 */ /* 0x000fe400078e0203 */
[----:B------:R-:W-:Y:S02]  /*1230*/  @!P0 IMAD R5, R46, R7, R2 ;  /* 0x000000072e058224 */ /* 0x000fe400078e0202 */
[----:B-----5:R-:W-:Y:S01]  /*1240*/  @P0 IMAD.WIDE.U32 R2, R25, R10, RZ ;  /* 0x0000000a19020225 */ /* 0x020fe200078e00ff */
[----:B------:R-:W-:-:S03]  /*1250*/  ISETP.GT.U32.AND P4, PT, R16, R0, PT ;  /* 0x000000001000720c */ /* 0x000fc60003f84070 */
[----:B------:R-:W-:Y:S01]  /*1260*/  @P0 IMAD R12, R25, R11, R3 ;  /* 0x0000000b190c0224 */ /* 0x000fe200078e0203 */
[----:B------:R-:W-:Y:S01]  /*1270*/  LOP3.LUT R3, R23, 0xfffffffc, RZ, 0xc0, !PT ;  /* 0xfffffffc17037812 */ /* 0x000fe200078ec0ff */
[----:B------:R-:W-:-:S04]  /*1280*/  @!P0 IMAD.WIDE.U32 R6, R46, R6, RZ ;  /* 0x000000062e068225 */ /* 0x000fc800078e00ff */
[----:B------:R-:W-:Y:S01]  /*1290*/  IMAD.IADD R3, R190, 0x1, -R3 ;  /* 0x00000001be037824 */ /* 0x000fe200078e0a03 */
[----:B------:R-:W-:Y:S01]  /*12a0*/  @!P0 IADD3 R12, R7, R5, RZ ;  /* 0x00000005070c8210 */ /* 0x000fe20007ffe0ff */
[----:B------:R-:W-:Y:S01]  /*12b0*/  @!P0 IMAD.MOV.U32 R2, RZ, RZ, R6 ;  /* 0x000000ffff028224 */ /* 0x000fe200078e0006 */
[----:B------:R-:W-:Y:S01]  /*12c0*/  SHF.R.S32.HI R6, RZ, 0x1f, R26 ;  /* 0x0000001fff067819 */ /* 0x000fe2000001141a */
[----:B------:R-:W-:Y:S01]  /*12d0*/  @!P4 IMAD.IADD R0, R0, 0x1, -R16 ;  /* 0x000000010000c824 */ /* 0x000fe200078e0a10 */
[----:B------:R-:W-:Y:S01]  /*12e0*/  SHF.L.U32 R28, R3, 0x3, RZ ;  /* 0x00000003031c7819 */ /* 0x000fe200000006ff */
[----:B------:R-:W-:Y:S01]  /*12f0*/  IMAD.WIDE R10, R24, 0x80, R8 ;  /* 0x00000080180a7825 */ /* 0x000fe200078e0208 */
[----:B------:R-:W-:Y:S01]  /*1300*/  @!P4 IADD3 R4, R4, 0x1, RZ ;  /* 0x000000010404c810 */ /* 0x000fe20007ffe0ff */
[----:B------:R-:W2:Y:S01]  /*1310*/  @!P2 LDC.64 R24, c[0x0][0x210] ;  /* 0x00008400ff18ab82 */ /* 0x000ea20000000a00 */
[----:B------:R-:W-:Y:S01]  /*1320*/  ISETP.GE.U32.AND P5, PT, R0, R16, PT ;  /* 0x000000100000720c */ /* 0x000fe20003fa6070 */
[----:B------:R-:W-:Y:S01]  /*1330*/  IMAD R6, R6, UR4, RZ ;  /* 0x0000000406067c24 */ /* 0x000fe2000f8e02ff */
[----:B------:R-:W-:-:S02]  /*1340*/  SHF.R.S32.HI R29, RZ, 0x1f, R28 ;  /* 0x0000001fff1d7819 */ /* 0x000fc4000001141c */
[----:B------:R-:W-:Y:S01]  /*1350*/  IADD3 R2, P1, R28, R2, RZ ;  /* 0x000000021c027210 */ /* 0x000fe20007f3e0ff */
[C---:B------:R-:W-:Y:S01]  /*1360*/  IMAD R6, R26.reuse, UR5, R6 ;  /* 0x000000051a067c24 */ /* 0x040fe2000f8e0206 */
[----:B------:R-:W-:Y:S01]  /*1370*/  LOP3.LUT R0, R26, R32, RZ, 0x3c, !PT ;  /* 0x000000201a007212 */ /* 0x000fe200078e3cff */
[----:B------:R-:W-:Y:S01]  /*1380*/  UMOV UR5, 0x400 ;  /* 0x0000040000057882 */ /* 0x000fe20000000000 */
[----:B------:R-:W-:Y:S01]  /*1390*/  @!P2 IADD3 R5, P0, R10, 0x20, RZ ;  /* 0x000000200a05a810 */ /* 0x000fe20007f1e0ff */
[----:B------:R-:W-:Y:S01]  /*13a0*/  IMAD.X R3, R29, 0x1, R12, P1 ;  /* 0x000000011d037824 */ /* 0x000fe200008e060c */
[----:B------:R-:W-:Y:S02]  /*13b0*/  ISETP.GE.AND P1, PT, R0, RZ, PT ;  /* 0x000000ff0000720c */ /* 0x000fe40003f26270 */
[----:B------:R-:W-:Y:S01]  /*13c0*/  ISETP.NE.AND P4, PT, R30, -0x1, PT ;  /* 0xffffffff1e00780c */ /* 0x000fe20003f85270 */
[----:B------:R-:W-:Y:S01]  /*13d0*/  IMAD.WIDE.U32 R20, R26, UR4, R2 ;  /* 0x000000041a147c25 */ /* 0x000fe2000f8e0002 */
[----:B------:R-:W4:Y:S03]  /*13e0*/  S2UR UR4, SR_CgaCtaId ;  /* 0x00000000000479c3 */ /* 0x000f260000008800 */
[----:B------:R-:W-:-:S02]  /*13f0*/  @P5 VIADD R4, R4, 0x1 ;  /* 0x0000000104045836 */ /* 0x000fc40000000000 */
[----:B------:R-:W-:Y:S01]  /*1400*/  @!P2 IMAD.X R0, RZ, RZ, R11, P0 ;  /* 0x000000ffff00a224 */ /* 0x000fe200000e060b */
[----:B------:R-:W-:Y:S01]  /*1410*/  ISETP.NE.AND P0, PT, R32, RZ, PT ;  /* 0x000000ff2000720c */ /* 0x000fe20003f05270 */
[----:B------:R-:W-:Y:S01]  /*1420*/  IMAD.IADD R17, R21, 0x1, R6 ;  /* 0x0000000115117824 */ /* 0x000fe200078e0206 */
[----:B------:R-:W5:Y:S01]  /*1430*/  @!P3 LDC.64 R26, c[0x0][0x210] ;  /* 0x00008400ff1abb82 */ /* 0x000f620000000a00 */
[----:B---3--:R-:W-:Y:S01]  /*1440*/  @!P2 IMAD R0, R0, R14, RZ ;  /* 0x0000000e0000a224 */ /* 0x008fe200078e02ff */
[----:B------:R-:W-:Y:S01]  /*1450*/  MOV R31, R4 ;  /* 0x00000004001f7202 */ /* 0x000fe20000000f00 */
[----:B------:R-:W-:Y:S01]  /*1460*/  @!P2 IMAD.MOV.U32 R16, RZ, RZ, R20 ;  /* 0x000000ffff10a224 */ /* 0x000fe200078e0014 */
[----:B------:R-:W3:Y:S01]  /*1470*/  @!P2 S2R R6, SR_CgaCtaId ;  /* 0x000000000006a919 */ /* 0x000ee20000008800 */
[C---:B------:R-:W-:Y:S02]  /*1480*/  @!P2 IMAD R4, R5.reuse, R15, R0 ;  /* 0x0000000f0504a224 */ /* 0x040fe400078e0200 */
[----:B------:R-:W-:Y:S01]  /*1490*/  @!P2 IMAD.WIDE.U32 R2, R5, R14, R16 ;  /* 0x0000000e0502a225 */ /* 0x000fe200078e0010 */
[----:B------:R-:W-:Y:S01]  /*14a0*/  @!P3 MOV R5, R17 ;  /* 0x000000110005b202 */ /* 0x000fe20000000f00 */
[----:B------:R-:W3:Y:S02]  /*14b0*/  @P4 LDC.64 R212, c[0x0][0x250] ;  /* 0x00009400ffd44b82 */ /* 0x000ee40000000a00 */
[----:B------:R-:W-:Y:S01]  /*14c0*/  @!P1 IMAD.MOV R31, RZ, RZ, -R31 ;  /* 0x000000ffff1f9224 */ /* 0x000fe200078e0a1f */
[----:B------:R-:W-:Y:S01]  /*14d0*/  ISETP.GE.AND P1, PT, R33, R34, PT ;  /* 0x000000222100720c */ /* 0x000fe20003f26270 */
[----:B------:R-:W-:Y:S01]  /*14e0*/  @!P2 IMAD.IADD R3, R3, 0x1, R4 ;  /* 0x000000010303a824 */ /* 0x000fe200078e0204 */
[----:B------:R-:W-:Y:S01]  /*14f0*/  @!P0 LOP3.LUT R31, RZ, R32, RZ, 0x33, !PT ;  /* 0x00000020ff1f8212 */ /* 0x000fe200078e33ff */
[----:B------:R-:W-:Y:S01]  /*1500*/  @!P3 IMAD.MOV.U32 R4, RZ, RZ, R20 ;  /* 0x000000ffff04b224 */ /* 0x000fe200078e0014 */
[----:B--2---:R-:W-:Y:S01]  /*1510*/  @!P2 LEA R24, P0, R2, R24, 0x1 ;  /* 0x000000180218a211 */ /* 0x004fe200078008ff */
[-C--:B-1----:R-:W-:Y:S01]  /*1520*/  @!P3 IMAD R0, R11, R18.reuse, RZ ;  /* 0x000000120b00b224 */ /* 0x082fe200078e02ff */
[----:B------:R-:W-:Y:S01]  /*1530*/  IADD3 R32, R8, 0x60, RZ ;  /* 0x0000006008207810 */ /* 0x000fe20007ffe0ff */
[----:B------:R-:W-:Y:S01]  /*1540*/  @!P3 IMAD.WIDE.U32 R4, R10, R18, R4 ;  /* 0x000000120a04b225 */ /* 0x000fe200078e0004 */
[----:B------:R-:W-:Y:S01]  /*1550*/  @!P2 LEA.HI.X R25, R2, R25, R3, 0x1, P0 ;  /* 0x000000190219a211 */ /* 0x000fe200000f0c03 */
[----:B------:R-:W1:Y:S01]  /*1560*/  @P4 LDC.64 R132, c[0x0][0x248] ;  /* 0x00009200ff844b82 */ /* 0x000e620000000a00 */
[----:B------:R-:W-:Y:S01]  /*1570*/  LEA.HI R3, R23, R8, RZ, 0x1 ;  /* 0x0000000817037211 */ /* 0x000fe200078f08ff */
[----:B------:R-:W-:Y:S01]  /*1580*/  @!P3 IMAD R0, R10, R19, R0 ;  /* 0x000000130a00b224 */ /* 0x000fe200078e0200 */
[----:B-----5:R-:W-:Y:S01]  /*1590*/  @!P3 LEA R26, P0, R4, R26, 0x1 ;  /* 0x0000001a041ab211 */ /* 0x020fe200078008ff */
[----:B------:R-:W-:Y:S01]  /*15a0*/  IMAD R15, R81, -0x80, R80 ;  /* 0xffffff80510f7824 */ /* 0x000fe200078e0250 */
[----:B------:R-:W-:Y:S01]  /*15b0*/  LOP3.LUT R3, R3, 0x7fffffe, RZ, 0xc0, !PT ;  /* 0x07fffffe03037812 */ /* 0x000fe200078ec0ff */
[----:B------:R-:W-:Y:S01]  /*15c0*/  @!P3 IMAD.IADD R0, R5, 0x1, R0 ;  /* 0x000000010500b824 */ /* 0x000fe200078e0200 */
[----:B----4-:R-:W-:Y:S01]  /*15d0*/  ULEA UR4, UR4, UR5, 0x18 ;  /* 0x0000000504047291 */ /* 0x010fe2000f8ec03f */
[----:B------:R-:W2:Y:S01]  /*15e0*/  @!P1 S2R R5, SR_CgaCtaId ;  /* 0x0000000000059919 */ /* 0x000ea20000008800 */
[----:B------:R-:W-:-:S02]  /*15f0*/  ISETP.GE.AND P5, PT, R22, R15, PT ;  /* 0x0000000f1600720c */ /* 0x000fc40003fa6270 */
[----:B------:R-:W-:Y:S01]  /*1600*/  @!P3 LEA.HI.X R27, R4, R27, R0, 0x1, P0 ;  /* 0x0000001b041bb211 */ /* 0x000fe200000f0c00 */
[----:B------:R-:W-:Y:S01]  /*1610*/  IMAD.SHL.U32 R0, R43, 0x40, RZ ;  /* 0x000000402b007824 */ /* 0x000fe200078e00ff */
[----:B------:R-:W-:Y:S02]  /*1620*/  @!P1 IADD3 R7, P0, R10, 0x40, RZ ;  /* 0x000000400a079810 */ /* 0x000fe40007f1e0ff */
[----:B------:R-:W-:Y:S02]  /*1630*/  ISETP.GE.AND P6, PT, R22, R15, PT ;  /* 0x0000000f1600720c */ /* 0x000fe40003fc6270 */
[----:B------:R-:W4:Y:S01]  /*1640*/  @!P1 LDC.64 R22, c[0x0][0x240] ;  /* 0x00009000ff169b82 */ /* 0x000f220000000a00 */
[----:B------:R-:W-:Y:S01]  /*1650*/  @!P1 IMAD.X R14, RZ, RZ, R11, P0 ;  /* 0x000000ffff0e9224 */ /* 0x000fe200000e060b */
[----:B------:R-:W-:Y:S02]  /*1660*/  ISETP.GE.AND P0, PT, R32, R34, PT ;  /* 0x000000222000720c */ /* 0x000fe40003f06270 */
[----:B------:R-:W-:-:S02]  /*1670*/  LOP3.LUT R0, R0, 0xc0, RZ, 0xc0, !PT ;  /* 0x000000c000007812 */ /* 0x000fc400078ec0ff */
[----:B------:R-:W-:Y:S02]  /*1680*/  IADD3 R3, R8, -R3, RZ ;  /* 0x8000000308037210 */ /* 0x000fe40007ffe0ff */
[----:B------:R-:W-:Y:S01]  /*1690*/  LOP3.LUT R4, R0, 0x18, R28, 0xf8, !PT ;  /* 0x0000001800047812 */ /* 0x000fe200078ef81c */
[----:B------:R-:W4:Y:S01]  /*16a0*/  @!P1 LDC.64 R34, c[0x0][0x210] ;  /* 0x00008400ff229b82 */ /* 0x000f220000000a00 */
[----:B------:R-:W-:Y:S01]  /*16b0*/  SHF.R.U32.HI R2, RZ, 0x3, R0 ;  /* 0x00000003ff027819 */ /* 0x000fe20000011600 */
[----:B------:R-:W-:Y:S01]  /*16c0*/  IMAD R3, R83, 0x8, R3 ;  /* 0x0000000853037824 */ /* 0x000fe200078e0203 */
[----:B------:R-:W-:Y:S02]  /*16d0*/  @!P2 MOV R0, 0x400 ;  /* 0x000004000000a802 */ /* 0x000fe40000000f00 */
[----:B------:R-:W-:Y:S01]  /*16e0*/  LOP3.LUT R4, R4, R2, RZ, 0x3c, !PT ;  /* 0x0000000204047212 */ /* 0x000fe200078e3cff */
[----:B------:R-:W4:Y:S01]  /*16f0*/  @!P0 S2R R41, SR_CgaCtaId ;  /* 0x0000000000298919 */ /* 0x000f220000008800 */
[----:B---3--:R-:W-:Y:S01]  /*1700*/  @!P2 LEA R39, R6, R0, 0x18 ;  /* 0x000000000627a211 */ /* 0x008fe200078ec0ff */
[----:B------:R-:W3:Y:S01]  /*1710*/  @!P0 LDC.64 R36, c[0x0][0x240] ;  /* 0x00009000ff248b82 */ /* 0x000ee20000000a00 */
[----:B------:R-:W-:Y:S01]  /*1720*/  @!P1 MOV R2, 0x400 ;  /* 0x0000040000029802 */ /* 0x000fe20000000f00 */
[--C-:B------:R-:W-:Y:S01]  /*1730*/  @P4 IMAD.IADD R0, R13, 0x1, R30.reuse ;  /* 0x000000010d004824 */ /* 0x100fe200078e021e */
[----:B------:R-:W-:Y:S01]  /*1740*/  LEA R18, R3, R4, 0x5 ;  /* 0x0000000403127211 */ /* 0x000fe200078e28ff */
[----:B------:R-:W-:Y:S01]  /*1750*/  @P4 IMAD.IADD R4, R13, 0x1, R30 ;  /* 0x000000010d044824 */ /* 0x000fe200078e021e */
[----:B------:R-:W-:Y:S01]  /*1760*/  P2R R38, PR, RZ, 0x20 ;  /* 0x00000020ff267803 */ /* 0x000fe20000000000 */
[C---:B------:R-:W-:Y:S01]  /*1770*/  @P4 IMAD R6, R0.reuse, R213, RZ ;  /* 0x000000d500064224 */ /* 0x040fe200078e02ff */
[----:B--2---:R-:W-:Y:S01]  /*1780*/  @!P1 LEA R40, R5, R2, 0x18 ;  /* 0x0000000205289211 */ /* 0x004fe200078ec0ff */
[----:B------:R-:W-:-:S04]  /*1790*/  @P4 IMAD.WIDE.U32 R2, R0, R212, RZ ;  /* 0x000000d400024225 */ /* 0x000fc800078e00ff */
[----:B-1----:R-:W-:Y:S01]  /*17a0*/  @P4 IMAD R12, R4, R133, RZ ;  /* 0x00000085040c4224 */ /* 0x002fe200078e02ff */
[----:B------:R-:W-:Y:S01]  /*17b0*/  @P4 MOV R30, R2 ;  /* 0x00000002001e4202 */ /* 0x000fe20000000f00 */
[----:B----4-:R-:W-:Y:S02]  /*17c0*/  @!P1 IMAD R0, R14, R22, RZ ;  /* 0x000000160e009224 */ /* 0x010fe400078e02ff */
[----:B------:R-:W-:Y:S02]  /*17d0*/  @P4 IMAD.IADD R42, R3, 0x1, R6 ;  /* 0x00000001032a4824 */ /* 0x000fe400078e0206 */
[----:B------:R-:W-:-:S04]  /*17e0*/  @P4 IMAD.WIDE.U32 R4, R4, R132, RZ ;  /* 0x0000008404044225 */ /* 0x000fc800078e00ff */
[----:B------:R-:W-:Y:S02]  /*17f0*/  @!P1 IMAD.MOV.U32 R2, RZ, RZ, R20 ;  /* 0x000000ffff029224 */ /* 0x000fe400078e0014 */
[----:B------:R-:W-:Y:S02]  /*1800*/  @!P1 IMAD.MOV.U32 R3, RZ, RZ, R17 ;  /* 0x000000ffff039224 */ /* 0x000fe400078e0011 */
[C---:B------:R-:W-:Y:S02]  /*1810*/  @!P1 IMAD R19, R7.reuse, R23, R0 ;  /* 0x0000001707139224 */ /* 0x040fe400078e0200 */
[----:B------:R-:W-:Y:S01]  /*1820*/  @!P1 IMAD.WIDE.U32 R6, R7, R22, R2 ;  /* 0x0000001607069225 */ /* 0x000fe200078e0002 */
[----:B------:R-:W-:-:S03]  /*1830*/  @P4 IADD3 R22, R5, R12, RZ ;  /* 0x0000000c05164210 */ /* 0x000fc60007ffe0ff */
[----:B------:R-:W-:Y:S01]  /*1840*/  @P4 IMAD.MOV.U32 R14, RZ, RZ, R4 ;  /* 0x000000ffff0e4224 */ /* 0x000fe200078e0004 */
[----:B---3--:R-:W-:Y:S06]  /*1850*/  @P4 BRA `(.L_x_182) ;  /* 0x0000000000344947 */ /* 0x008fec0003800000 */
        /* <DEDUP_REMOVED lines=13> */
.L_x_182:
[----:B------:R-:W-:Y:S01]  /*1930*/  LEA R220, R18, UR4, 0x1 ;  /* 0x0000000412dc7c11 */ /* 0x000fe2000f8e08ff */
[----:B------:R-:W-:Y:S01]  /*1940*/  @!P1 IMAD.IADD R19, R7, 0x1, R19 ;  /* 0x0000000107139824 */ /* 0x000fe200078e0213 */
[----:B------:R-:W-:Y:S01]  /*1950*/  @!P1 LEA R12, P5, R6, R34, 0x1 ;  /* 0x00000022060c9211 */ /* 0x000fe200078a08ff */
[----:B------:R-:W-:-:S12]  /*1960*/  @P4 BRA `(.L_x_183) ;  /* 0x0000000000344947 */ /* 0x000fd80003800000 */
        /* <DEDUP_REMOVED lines=13> */
.L_x_183:
[----:B------:R-:W-:Y:S01]  /*1a40*/  @!PT LDS RZ, [RZ] ;  /* 0x00000000fffff984 */ /* 0x000fe20000000800 */
[----:B------:R-:W-:Y:S01]  /*1a50*/  @!PT LDS RZ, [RZ] ;  /* 0x00000000fffff984 */ /* 0x000fe20000000800 */
[----:B------:R-:W-:Y:S01]  /*1a60*/  @!PT LDS RZ, [RZ] ;  /* 0x00000000fffff984 */ /* 0x000fe20000000800 */
[----:B------:R1:W-:Y:S01]  /*1a70*/  @!P3 LDGSTS.E.BYPASS.LTC128B.128 [R220], desc[UR12][R26.64] ;  /* 0x000000001adcbfae */ /* 0x0003e2000b901d4c */
[----:B------:R-:W-:Y:S01]  /*1a80*/  ISETP.GE.AND P4, PT, R8, R15, PT ;  /* 0x0000000f0800720c */ /* 0x000fe20003f86270 */
[-C--:B------:R-:W-:Y:S01]  /*1a90*/  IMAD R0, R9, R132.reuse, RZ ;  /* 0x0000008409007224 */ /* 0x080fe200078e02ff */
[----:B------:R-:W-:Y:S01]  /*1aa0*/  @!P0 IADD3 R10, P3, R10, 0x60, RZ ;  /* 0x000000600a0a8810 */ /* 0x000fe20007f7e0ff */
[----:B------:R-:W-:Y:S01]  /*1ab0*/  IMAD.WIDE.U32 R2, R8, R132, R28 ;  /* 0x0000008408027225 */ /* 0x000fe200078e001c */
[----:B------:R-:W-:Y:S01]  /*1ac0*/  @!P1 LEA.HI.X R13, R6, R35, R19, 0x1, P5 ;  /* 0x00000023060d9211 */ /* 0x000fe200028f0c13 */
[----:B------:R-:W-:Y:S01]  /*1ad0*/  ULDC.64 UR6, c[0x0][0x260] ;  /* 0x0000980000067ab9 */ /* 0x000fe20000000a00 */
[----:B------:R-:W-:Y:S01]  /*1ae0*/  @!P0 MOV R5, 0x400 ;  /* 0x0000040000058802 */ /* 0x000fe20000000f00 */
[----:B------:R-:W-:Y:S01]  /*1af0*/  @!P0 IMAD.X R19, RZ, RZ, R11, P3 ;  /* 0x000000ffff138224 */ /* 0x000fe200018e060b */
[----:B------:R-:W-:Y:S01]  /*1b00*/  IADD3 R4, P3, R14, R2, RZ ;  /* 0x000000020e047210 */ /* 0x000fe20007f7e0ff */
[----:B------:R-:W-:Y:S01]  /*1b10*/  IMAD R11, R8, R133, R0 ;  /* 0x00000085080b7224 */ /* 0x000fe200078e0200 */
[----:B------:R-:W-:Y:S01]  /*1b20*/  @!P0 LEA R23, R41, R5, 0x18 ;  /* 0x0000000529178211 */ /* 0x000fe200078ec0ff */
[----:B------:R-:W-:Y:S01]  /*1b30*/  @!P0 IMAD.MOV.U32 R7, RZ, RZ, R17 ;  /* 0x000000ffff078224 */ /* 0x000fe200078e0011 */
[----:B------:R-:W-:Y:S01]  /*1b40*/  ISETP.NE.AND P5, PT, R38, RZ, PT ;  /* 0x000000ff2600720c */ /* 0x000fe20003fa5270 */
[----:B------:R-:W2:Y:S01]  /*1b50*/  @!P0 LDC.64 R16, c[0x0][0x210] ;  /* 0x00008400ff108b82 */ /* 0x000ea20000000a00 */
[----:B------:R-:W-:Y:S01]  /*1b60*/  @!P2 IMAD R0, R18, 0x2, R39 ;  /* 0x000000021200a824 */ /* 0x000fe200078e0227 */
[----:B------:R-:W-:Y:S01]  /*1b70*/  IADD3.X R5, R22, R3, R11, P3, !PT ;  /* 0x0000000316057210 */ /* 0x000fe20001ffe40b */
[-C--:B------:R-:W-:Y:S01]  /*1b80*/  @!P0 IMAD R2, R19, R36.reuse, RZ ;  /* 0x0000002413028224 */ /* 0x080fe200078e02ff */
[----:B------:R-:W3:Y:S01]  /*1b90*/  @!P4 S2R R22, SR_CgaCtaId ;  /* 0x000000000016c919 */ /* 0x000ee20000008800 */
[----:B------:R-:W-:Y:S01]  /*1ba0*/  @!P0 IMAD.MOV.U32 R6, RZ, RZ, R20 ;  /* 0x000000ffff068224 */ /* 0x000fe200078e0014 */
[----:B------:R-:W-:Y:S01]  /*1bb0*/  SHF.L.U64.HI R134, R132, 0x7, R133 ;  /* 0x0000000784867819 */ /* 0x000fe20000010285 */
[C---:B------:R-:W-:Y:S01]  /*1bc0*/  @!P0 IMAD R11, R10.reuse, R37, R2 ;  /* 0x000000250a0b8224 */ /* 0x040fe200078e0202 */
[----:B------:R4:W-:Y:S01]  /*1bd0*/  @!P2 LDGSTS.E.BYPASS.LTC128B.128 [R0+0x800], desc[UR12][R24.64] ;  /* 0x008000001800afae */ /* 0x0009e2000b901d4c */
[----:B------:R-:W-:Y:S01]  /*1be0*/  ISETP.GE.AND P2, PT, R33, R15, PT ;  /* 0x0000000f2100720c */ /* 0x000fe20003f46270 */
[----:B------:R-:W-:Y:S01]  /*1bf0*/  @!P0 IMAD.WIDE.U32 R2, R10, R36, R6 ;  /* 0x000000240a028225 */ /* 0x000fe200078e0006 */
[----:B------:R-:W-:Y:S01]  /*1c00*/  @!P4 MOV R10, 0x400 ;  /* 0x00000400000ac802 */ /* 0x000fe20000000f00 */
[----:B------:R-:W5:Y:S01]  /*1c10*/  @!P5 LDC.64 R20, c[0x0][0x218] ;  /* 0x00008600ff14db82 */ /* 0x000f620000000a00 */
[----:B------:R-:W5:Y:S01]  /*1c20*/  @!P5 S2R R14, SR_CgaCtaId ;  /* 0x00000000000ed919 */ /* 0x000f620000008800 */
[----:B------:R-:W-:Y:S01]  /*1c30*/  IMAD.WIDE.U32 R46, R31, UR6, R4 ;  /* 0x000000061f2e7c25 */ /* 0x000fe2000f8e0004 */
[----:B-1----:R-:W-:-:S03]  /*1c40*/  SHF.L.U64.HI R27, R212, 0x7, R213 ;  /* 0x00000007d41b7819 */ /* 0x002fc600000102d5 */
[----:B------:R-:W-:Y:S01]  /*1c50*/  @!P0 IMAD.IADD R3, R3, 0x1, R11 ;  /* 0x0000000103038824 */ /* 0x000fe200078e020b */
[----:B------:R-:W-:Y:S01]  /*1c60*/  STL.64 [R1+0x98], R46 ;  /* 0x0000982e01007387 */ /* 0x000fe20000100a00 */
[----:B------:R-:W-:Y:S02]  /*1c70*/  IMAD.SHL.U32 R184, R132, 0x80, RZ ;  /* 0x0000008084b87824 */ /* 0x000fe400078e00ff */
[----:B------:R-:W-:Y:S01]  /*1c80*/  IMAD.MOV.U32 R200, RZ, RZ, R46 ;  /* 0x000000ffffc87224 */ /* 0x000fe200078e002e */
[----:B--2---:R-:W-:Y:S01]  /*1c90*/  @!P0 LEA R4, P3, R2, R16, 0x1 ;  /* 0x0000001002048211 */ /* 0x004fe200078608ff */
[----:B------:R-:W-:Y:S02]  /*1ca0*/  @!P0 IMAD R7, R18, 0x2, R23 ;  /* 0x0000000212078824 */ /* 0x000fe400078e0217 */
[----:B------:R-:W-:Y:S01]  /*1cb0*/  IMAD.SHL.U32 R26, R212, 0x80, RZ ;  /* 0x00000080d41a7824 */ /* 0x000fe200078e00ff */
[----:B------:R-:W-:Y:S01]  /*1cc0*/  @!P0 LEA.HI.X R5, R2, R17, R3, 0x1, P3 ;  /* 0x0000001102058211 */ /* 0x000fe200018f0c03 */
[----:B------:R-:W-:Y:S01]  /*1cd0*/  IMAD.MOV.U32 R221, RZ, RZ, R81 ;  /* 0x000000ffffdd7224 */ /* 0x000fe200078e0051 */
[----:B------:R-:W1:Y:S01]  /*1ce0*/  @!P2 S2R R17, SR_CgaCtaId ;  /* 0x000000000011a919 */ /* 0x000e620000008800 */
[----:B----4-:R-:W-:Y:S01]  /*1cf0*/  @!P1 IMAD R0, R18, 0x2, R40 ;  /* 0x0000000212009824 */ /* 0x010fe200078e0228 */
[----:B------:R-:W-:-:S02]  /*1d00*/  SHF.R.S32.HI R25, RZ, 0x1f, R31 ;  /* 0x0000001fff197819 */ /* 0x000fc4000001141f */
[----:B------:R-:W-:Y:S02]  /*1d10*/  SHF.R.S32.HI R24, RZ, 0x1f, R81 ;  /* 0x0000001fff187819 */ /* 0x000fe40000011451 */
[----:B------:R2:W-:Y:S01]  /*1d20*/  @!P1 LDGSTS.E.BYPASS.LTC128B.128 [R0+0x1000], desc[UR12][R12.64] ;  /* 0x010000000c009fae */ /* 0x0005e2000b901d4c */
[----:B------:R-:W-:Y:S02]  /*1d30*/  ISETP.GE.AND P1, PT, R32, R15, PT ;  /* 0x0000000f2000720c */ /* 0x000fe40003f26270 */
[----:B---3--:R-:W-:Y:S01]  /*1d40*/  @!P4 LEA R10, R22, R10, 0x18 ;  /* 0x0000000a160ac211 */ /* 0x008fe200078ec0ff */
[----:B------:R3:W-:Y:S10]  /*1d50*/  @!P0 LDGSTS.E.BYPASS.LTC128B.128 [R7+0x1800], desc[UR12][R4.64] ;  /* 0x0180000004078fae */ /* 0x0007f4000b901d4c */
[----:B------:R-:W4:Y:S01]  /*1d60*/  @!P1 S2R R16, SR_CgaCtaId ;  /* 0x0000000000109919 */ /* 0x000f220000008800 */
[----:B--2---:R-:W2:Y:S01]  /*1d70*/  @!P4 LDC.64 R12, c[0x0][0x218] ;  /* 0x00008600ff0ccb82 */ /* 0x004ea20000000a00 */
[----:B------:R-:W-:-:S02]  /*1d80*/  IMAD R0, R25, UR6, RZ ;  /* 0x0000000619007c24 */ /* 0x000fc4000f8e02ff */
[----:B---3--:R-:W-:Y:S02]  /*1d90*/  @!P4 IMAD R5, R18, 0x2, R10 ;  /* 0x000000021205c824 */ /* 0x008fe400078e020a */
[----:B------:R-:W-:Y:S01]  /*1da0*/  IMAD R6, R31, UR7, R0 ;  /* 0x000000071f067c24 */ /* 0x000fe2000f8e0200 */
[----:B------:R-:W-:Y:S01]  /*1db0*/  ULDC.64 UR6, c[0x0][0x268] ;  /* 0x00009a0000067ab9 */ /* 0x000fe20000000a00 */
[----:B------:R-:W-:Y:S02]  /*1dc0*/  IMAD R0, R134, R81, RZ ;  /* 0x0000005186007224 */ /* 0x000fe400078e02ff */
[----:B------:R-:W-:Y:S02]  /*1dd0*/  IMAD.IADD R201, R47, 0x1, R6 ;  /* 0x000000012fc97824 */ /* 0x000fe400078e0206 */
[-C--:B------:R-:W-:Y:S02]  /*1de0*/  IMAD R0, R24, R184.reuse, R0 ;  /* 0x000000b818007224 */ /* 0x080fe400078e0200 */
[----:B------:R-:W-:Y:S01]  /*1df0*/  IMAD.WIDE.U32 R2, R81, R184, R200 ;  /* 0x000000b851027225 */ /* 0x000fe200078e00c8 */
[----:B------:R-:W-:Y:S03]  /*1e00*/  STL.64 [R1+0x88], R200 ;  /* 0x000088c801007387 */ /* 0x000fe60000100a00 */
[----:B------:R-:W-:Y:S01]  /*1e10*/  IMAD.IADD R3, R3, 0x1, R0 ;  /* 0x0000000103037824 */ /* 0x000fe200078e0200 */
[C---:B------:R-:W-:Y:S01]  /*1e20*/  @!P5 LEA R0, P0, R132.reuse, R2, 0x5 ;  /* 0x000000028400d211 */ /* 0x040fe200078028ff */
[----:B------:R-:W-:Y:S03]  /*1e30*/  STL [R1+0x90], R27 ;  /* 0x0000901b01007387 */ /* 0x000fe60000100800 */
[----:B------:R-:W-:Y:S01]  /*1e40*/  @!P5 LEA.HI.X R10, R132, R3, R133, 0x5, P0 ;  /* 0x00000003840ad211 */ /* 0x000fe200000f2c85 */
[----:B------:R-:W-:Y:S01]  /*1e50*/  STL [R1+0x80], R26 ;  /* 0x0000801a01007387 */ /* 0x000fe20000100800 */
[----:B--2---:R-:W-:-:S02]  /*1e60*/  @!P4 LEA R6, P3, R2, R12, 0x1 ;  /* 0x0000000c0206c211 */ /* 0x004fc400078608ff */
[----:B-----5:R-:W-:Y:S02]  /*1e70*/  @!P5 LEA R4, P0, R0, R20, 0x1 ;  /* 0x000000140004d211 */ /* 0x020fe400078008ff */
[----:B------:R-:W-:Y:S02]  /*1e80*/  @!P4 LEA.HI.X R7, R2, R13, R3, 0x1, P3 ;  /* 0x0000000d0207c211 */ /* 0x000fe400018f0c03 */
[----:B------:R-:W-:Y:S02]  /*1e90*/  LEA.HI R12, R45, R190, RZ, 0x4 ;  /* 0x000000be2d0c7211 */ /* 0x000fe400078f20ff */
[-C--:B------:R-:W-:Y:S01]  /*1ea0*/  ISETP.GE.AND P3, PT, R33, R15.reuse, PT ;  /* 0x0000000f2100720c */ /* 0x080fe20003f66270 */
[----:B------:R2:W-:Y:S01]  /*1eb0*/  @!P4 LDGSTS.E.BYPASS.LTC128B.128 [R5+0x2000], desc[UR12][R6.64] ;  /* 0x020000000605cfae */ /* 0x0005e2000b901d4c */
[----:B------:R-:W-:Y:S02]  /*1ec0*/  SHF.R.S32.HI R11, RZ, 0x4, R12 ;  /* 0x00000004ff0b7819 */ /* 0x000fe4000001140c */
[----:B------:R-:W-:-:S02]  /*1ed0*/  ISETP.GE.AND P4, PT, R8, R15, PT ;  /* 0x0000000f0800720c */ /* 0x000fc40003f86270 */
[----:B--2---:R-:W-:Y:S02]  /*1ee0*/  @!P5 LEA.HI.X R5, R0, R21, R10, 0x1, P0 ;  /* 0x000000150005d211 */ /* 0x004fe400000f0c0a */
[----:B------:R-:W-:Y:S01]  /*1ef0*/  @!P5 MOV R0, 0x400 ;  /* 0x000004000000d802 */ /* 0x000fe20000000f00 */
[----:B------:R-:W2:Y:S01]  /*1f00*/  @!P1 LDC.64 R20, c[0x0][0x218] ;  /* 0x00008600ff149b82 */ /* 0x000ea20000000a00 */
[----:B------:R-:W-:Y:S02]  /*1f10*/  ISETP.GE.AND P0, PT, R32, R15, PT ;  /* 0x0000000f2000720c */ /* 0x000fe40003f06270 */
[----:B------:R-:W-:Y:S02]  /*1f20*/  @!P5 LEA R0, R14, R0, 0x18 ;  /* 0x000000000e00d211 */ /* 0x000fe400078ec0ff */
[----:B------:R-:W-:Y:S02]  /*1f30*/  LEA.HI R6, R12, R11, RZ, 0x1 ;  /* 0x0000000b0c067211 */ /* 0x000fe400078f08ff */
[----:B------:R-:W-:Y:S01]  /*1f40*/  @!P2 MOV R7, 0x400 ;  /* 0x000004000007a802 */ /* 0x000fe20000000f00 */
[----:B------:R-:W3:Y:S01]  /*1f50*/  @!P2 LDC.64 R14, c[0x0][0x218] ;  /* 0x00008600ff0eab82 */ /* 0x000ee20000000a00 */
[----:B------:R-:W-:-:S02]  /*1f60*/  LOP3.LUT R6, R6, 0xfffffffe, RZ, 0xc0, !PT ;  /* 0xfffffffe06067812 */ /* 0x000fc400078ec0ff */
[----:B-1----:R-:W-:Y:S01]  /*1f70*/  @!P2 LEA R17, R17, R7, 0x18 ;  /* 0x000000071111a211 */ /* 0x002fe200078ec0ff */
[----:B------:R-:W-:Y:S01]  /*1f80*/  @!P5 IMAD R7, R18, 0x2, R0 ;  /* 0x000000021207d824 */ /* 0x000fe200078e0200 */
[----:B------:R-:W-:Y:S01]  /*1f90*/  @!P1 MOV R10, 0x400 ;  /* 0x00000400000a9802 */ /* 0x000fe20000000f00 */
[----:B------:R-:W-:Y:S01]  /*1fa0*/  IMAD.IADD R22, R11, 0x1, -R6 ;  /* 0x000000010b167824 */ /* 0x000fe200078e0a06 */
[----:B------:R-:W-:Y:S02]  /*1fb0*/  LOP3.LUT R11, R44, 0xfffffff8, RZ, 0xc0, !PT ;  /* 0xfffffff82c0b7812 */ /* 0x000fe400078ec0ff */
[----:B------:R-:W-:Y:S01]  /*1fc0*/  LOP3.LUT R6, R12, 0xfffffff0, RZ, 0xc0, !PT ;  /* 0xfffffff00c067812 */ /* 0x000fe200078ec0ff */
[----:B------:R1:W-:Y:S01]  /*1fd0*/  @!P5 LDGSTS.E.BYPASS.LTC128B.128 [R7+0x2800], desc[UR12][R4.64] ;  /* 0x028000000407dfae */ /* 0x0003e2000b901d4c */
[----:B----4-:R-:W-:Y:S01]  /*1fe0*/  @!P1 LEA R16, R16, R10, 0x18 ;  /* 0x0000000a10109211 */ /* 0x010fe200078ec0ff */
[C---:B------:R-:W-:Y:S02]  /*1ff0*/  IMAD.IADD R10, R190.reuse, 0x1, -R11 ;  /* 0x00000001be0a7824 */ /* 0x040fe400078e0a0b */
[----:B------:R-:W-:-:S02]  /*2000*/  IMAD.IADD R0, R190, 0x1, -R6 ;  /* 0x00000001be007824 */ /* 0x000fc400078e0a06 */
[----:B------:R-:W-:-:S03]  /*2010*/  IMAD.SHL.U32 R11, R133, 0x40, RZ ;  /* 0x00000040850b7824 */ /* 0x000fc600078e00ff */
[-C--:B------:R-:W-:Y:S02]  /*2020*/  LEA.HI R6, R0, R0.reuse, RZ, 0x1 ;  /* 0x0000000000067211 */ /* 0x080fe400078f08ff */
[----:B------:R-:W-:Y:S02]  /*2030*/  SHF.R.S32.HI R19, RZ, 0x1f, R0 ;  /* 0x0000001fff137819 */ /* 0x000fe40000011400 */
[----:B------:R-:W-:Y:S02]  /*2040*/  LOP3.LUT R13, R6, 0x7fffffe, RZ, 0xc0, !PT ;  /* 0x07fffffe060d7812 */ /* 0x000fe400078ec0ff */
[----:B------:R-:W-:Y:S01]  /*2050*/  LEA.HI R23, R19, R0, RZ, 0x3 ;  /* 0x0000000013177211 */ /* 0x000fe200078f18ff */
[----:B------:R-:W-:Y:S02]  /*2060*/  @!P2 IMAD R19, R18, 0x2, R17 ;  /* 0x000000021213a824 */ /* 0x000fe400078e0211 */
[----:B------:R-:W-:Y:S02]  /*2070*/  IMAD.IADD R189, R0, 0x1, -R13 ;  /* 0x0000000100bd7824 */ /* 0x000fe400078e0a0d */
[----:B------:R-:W-:-:S02]  /*2080*/  @!P1 IMAD R18, R18, 0x2, R16 ;  /* 0x0000000212129824 */ /* 0x000fc400078e0210 */
[----:B------:R-:W-:Y:S02]  /*2090*/  IMAD.SHL.U32 R16, R43, 0x8, RZ ;  /* 0x000000082b107824 */ /* 0x000fe400078e00ff */
[----:B-1----:R-:W-:Y:S01]  /*20a0*/  IMAD.WIDE.U32 R4, R132, 0x40, RZ ;  /* 0x0000004084047825 */ /* 0x002fe200078e00ff */
[----:B------:R-:W-:Y:S02]  /*20b0*/  LEA.HI R7, R10, R10, RZ, 0x1 ;  /* 0x0000000a0a077211 */ /* 0x000fe400078f08ff */
[----:B------:R-:W-:Y:S02]  /*20c0*/  @!P2 IADD3 R4, P5, R2, R4, RZ ;  /* 0x000000040204a210 */ /* 0x000fe40007fbe0ff */
[----:B------:R-:W-:Y:S02]  /*20d0*/  LOP3.LUT R12, R7, 0x7fffffe, RZ, 0xc0, !PT ;  /* 0x07fffffe070c7812 */ /* 0x000fe400078ec0ff */
[----:B------:R-:W-:Y:S01]  /*20e0*/  @!P2 IADD3.X R5, R3, R5, R11, P5, !PT ;  /* 0x000000050305a210 */ /* 0x000fe20002ffe40b */
[----:B------:R-:W-:Y:S01]  /*20f0*/  @!P1 IMAD.WIDE.U32 R2, R132, 0x60, R2 ;  /* 0x0000006084029825 */ /* 0x000fe200078e0002 */
[----:B---3--:R-:W-:-:S02]  /*2100*/  @!P2 LEA R14, P5, R4, R14, 0x1 ;  /* 0x0000000e040ea211 */ /* 0x008fc400078a08ff */
[----:B------:R-:W-:Y:S01]  /*2110*/  SHF.R.S32.HI R48, RZ, 0x1, R7 ;  /* 0x00000001ff307819 */ /* 0x000fe20000011407 */
[----:B------:R-:W-:Y:S01]  /*2120*/  IMAD.IADD R13, R10, 0x1, -R12 ;  /* 0x000000010a0d7824 */ /* 0x000fe200078e0a0c */
[----:B------:R-:W-:Y:S01]  /*2130*/  @!P2 LEA.HI.X R15, R4, R15, R5, 0x1, P5 ;  /* 0x0000000f040fa211 */ /* 0x000fe200028f0c05 */
[----:B------:R-:W-:Y:S01]  /*2140*/  @!P1 IMAD R4, R133, 0x60, RZ ;  /* 0x0000006085049824 */ /* 0x000fe200078e02ff */
[----:B--2---:R-:W-:Y:S01]  /*2150*/  @!P1 LEA R10, P5, R2, R20, 0x1 ;  /* 0x00000014020a9211 */ /* 0x004fe200078a08ff */
[----:B------:R-:W-:Y:S01]  /*2160*/  IMAD.SHL.U32 R0, R48, 0x40, RZ ;  /* 0x0000004030007824 */ /* 0x000fe200078e00ff */
[----:B------:R-:W-:Y:S01]  /*2170*/  SHF.R.S32.HI R12, RZ, 0x1, R6 ;  /* 0x00000001ff0c7819 */ /* 0x000fe20000011406 */
[----:B------:R-:W-:Y:S01]  /*2180*/  @!P1 IMAD.IADD R3, R3, 0x1, R4 ;  /* 0x0000000103039824 */ /* 0x000fe200078e0204 */
[----:B------:R1:W-:Y:S01]  /*2190*/  @!P2 LDGSTS.E.BYPASS.LTC128B.128 [R19+0x3000], desc[UR12][R14.64] ;  /* 0x030000000e13afae */ /* 0x0003e2000b901d4c */
[----:B------:R-:W-:Y:S01]  /*21a0*/  SHF.R.S32.HI R6, RZ, 0x1f, R6 ;  /* 0x0000001fff067819 */ /* 0x000fe20000011406 */
[----:B------:R-:W-:Y:S01]  /*21b0*/  IMAD.WIDE.U32 R4, R8, R212, R28 ;  /* 0x000000d408047225 */ /* 0x000fe200078e001c */
[----:B------:R-:W-:-:S02]  /*21c0*/  LOP3.LUT R0, R0, 0xc0, RZ, 0xc0, !PT ;  /* 0x000000c000007812 */ /* 0x000fc400078ec0ff */
[----:B------:R-:W-:Y:S02]  /*21d0*/  @!P1 LEA.HI.X R11, R2, R21, R3, 0x1, P5 ;  /* 0x00000015020b9211 */ /* 0x000fe400028f0c03 */
[----:B------:R-:W-:Y:S01]  /*21e0*/  LEA.HI R7, R6, R12, RZ, 0x2 ;  /* 0x0000000c06077211 */ /* 0x000fe200078f10ff */
[----:B------:R-:W-:Y:S01]  /*21f0*/  IMAD R6, R9, R212, RZ ;  /* 0x000000d409067224 */ /* 0x000fe200078e02ff */
[----:B------:R-:W-:Y:S01]  /*2200*/  LOP3.LUT R3, R0, 0x8, R16, 0xf8, !PT ;  /* 0x0000000800037812 */ /* 0x000fe200078ef810 */
[----:B------:R2:W-:Y:S01]  /*2210*/  @!P1 LDGSTS.E.BYPASS.LTC128B.128 [R18+0x3800], desc[UR12][R10.64] ;  /* 0x038000000a129fae */ /* 0x0005e2000b901d4c */
[----:B------:R-:W-:Y:S01]  /*2220*/  SHF.R.U32.HI R0, RZ, 0x3, R0 ;  /* 0x00000003ff007819 */ /* 0x000fe20000011600 */
[----:B------:R-:W-:Y:S01]  /*2230*/  IMAD R8, R8, R213, R6 ;  /* 0x000000d508087224 */ /* 0x000fe200078e0206 */
[----:B------:R-:W-:Y:S01]  /*2240*/  IADD3 R2, P5, R30, R4, RZ ;  /* 0x000000041e027210 */ /* 0x000fe20007fbe0ff */
[----:B------:R-:W0:Y:S01]  /*2250*/  LDGDEPBAR ;  /* 0x00000000000079af */ /* 0x000e220000000000 */
[----:B------:R-:W-:Y:S01]  /*2260*/  LOP3.LUT R4, R3, R0, RZ, 0x3c, !PT ;  /* 0x0000000003047212 */ /* 0x000fe200078e3cff */
[----:B------:R-:W-:Y:S01]  /*2270*/  IMAD R0, R22, 0x8, R13 ;  /* 0x0000000816007824 */ /* 0x000fe200078e020d */
[----:B------:R-:W-:Y:S01]  /*2280*/  LOP3.LUT R6, R7, 0xfffffffc, RZ, 0xc0, !PT ;  /* 0xfffffffc07067812 */ /* 0x000fe200078ec0ff */
[----:B------:R-:W3:Y:S01]  /*2290*/  @!P4 LDC.64 R16, c[0x0][0x220] ;  /* 0x00008800ff10cb82 */ /* 0x000ee20000000a00 */
[----:B------:R-:W-:Y:S01]  /*22a0*/  IADD3.X R3, R42, R5, R8, P5, !PT ;  /* 0x000000052a037210 */ /* 0x000fe20002ffe408 */
[----:B------:R-:W-:-:S02]  /*22b0*/  IMAD.U32 R0, R0, 0x20, R4 ;  /* 0x0000002000007824 */ /* 0x000fc400078e0004 */
[----:B------:R-:W-:Y:S02]  /*22c0*/  IMAD R4, R25, UR6, RZ ;  /* 0x0000000619047c24 */ /* 0x000fe4000f8e02ff */
[----:B------:R-:W-:Y:S01]  /*22d0*/  IMAD.IADD R52, R12, 0x1, -R6 ;  /* 0x000000010c347824 */ /* 0x000fe200078e0a06 */
[----:B------:R-:W-:Y:S01]  /*22e0*/  LEA R135, R0, UR4, 0x1 ;  /* 0x0000000400877c11 */ /* 0x000fe2000f8e08ff */
[----:B------:R-:W4:Y:S01]  /*22f0*/  @!P6 LDC.64 R20, c[0x0][0x220] ;  /* 0x00008800ff14eb82 */ /* 0x000f220000000a00 */
[C---:B------:R-:W-:Y:S02]  /*2300*/  IMAD R4, R31.reuse, UR7, R4 ;  /* 0x000000071f047c24 */ /* 0x040fe4000f8e0204 */
[----:B------:R-:W-:-:S04]  /*2310*/  IMAD.WIDE.U32 R28, R31, UR6, R2 ;  /* 0x000000061f1c7c25 */ /* 0x000fc8000f8e0002 */
[----:B------:R-:W-:Y:S01]  /*2320*/  IMAD.SHL.U32 R2, R52, 0x40, RZ ;  /* 0x0000004034027824 */ /* 0x000fe200078e00ff */
[----:B-1----:R-:W1:Y:S01]  /*2330*/  @!P0 LDC.64 R14, c[0x0][0x220] ;  /* 0x00008800ff0e8b82 */ /* 0x002e620000000a00 */
[----:B------:R-:W-:Y:S01]  /*2340*/  IMAD R5, R27, R81, RZ ;  /* 0x000000511b057224 */ /* 0x000fe200078e02ff */
[----:B------:R-:W-:Y:S01]  /*2350*/  STL.64 [R1+0x60], R28 ;  /* 0x0000601c01007387 */ /* 0x000fe20000100a00 */
[----:B------:R-:W-:Y:S01]  /*2360*/  IMAD.IADD R13, R29, 0x1, R4 ;  /* 0x000000011d0d7824 */ /* 0x000fe200078e0204 */
[----:B------:R-:W-:-:S04]  /*2370*/  DEPBAR.LE SB0, 0x0 ;  /* 0x000080000000791a */ /* 0x000fc80000000000 */
[----:B--2---:R-:W2:Y:S08]  /*2380*/  @!P3 LDC.64 R18, c[0x0][0x220] ;  /* 0x00008800ff12bb82 */ /* 0x004eb00000000a00 */
[----:B------:R-:W-:Y:S01]  /*2390*/  BAR.SYNC.DEFER_BLOCKING 0x0 ;  /* 0x0000000000007b1d */ /* 0x000fe20000010000 */
[----:B------:R-:W-:Y:S01]  /*23a0*/  IMAD.MOV.U32 R12, RZ, RZ, R28 ;  /* 0x000000ffff0c7224 */ /* 0x000fe200078e001c */
[----:B------:R-:W-:Y:S01]  /*23b0*/  LOP3.LUT R6, R2, 0xc0, RZ, 0xc0, !PT ;  /* 0x000000c002067812 */ /* 0x000fe200078ec0ff */
[----:B------:R-:W-:-:S02]  /*23c0*/  IMAD.SHL.U32 R7, R22, 0x8, RZ ;  /* 0x0000000816077824 */ /* 0x000fc400078e00ff */
[-C--:B------:R-:W-:Y:S02]  /*23d0*/  IMAD R9, R24, R26.reuse, R5 ;  /* 0x0000001a18097224 */ /* 0x080fe400078e0205 */
[----:B------:R-:W-:Y:S01]  /*23e0*/  IMAD.WIDE.U32 R2, R81, R26, R12 ;  /* 0x0000001a51027225 */ /* 0x000fe200078e000c */
[----:B------:R-:W-:Y:S01]  /*23f0*/  LOP3.LUT R7, R6, 0x8, R7, 0xf8, !PT ;  /* 0x0000000806077812 */ /* 0x000fe200078ef807 */
[----:B------:R5:W-:Y:S01]  /*2400*/  STL.64 [R1+0x18], R12 ;  /* 0x0000180c01007387 */ /* 0x000be20000100a00 */
[----:B------:R-:W-:Y:S01]  /*2410*/  SHF.R.U32.HI R6, RZ, 0x3, R6 ;  /* 0x00000003ff067819 */ /* 0x000fe20000011606 */
[----:B------:R-:W-:-:S03]  /*2420*/  IMAD.WIDE.U32 R4, R212, 0x40, RZ ;  /* 0x00000040d4047825 */ /* 0x000fc600078e00ff */
[----:B------:R-:W-:Y:S01]  /*2430*/  LOP3.LUT R252, R7, R6, RZ, 0x3c, !PT ;  /* 0x0000000607fc7212 */ /* 0x000fe200078e3cff */
[----:B------:R-:W-:Y:S01]  /*2440*/  IMAD.SHL.U32 R8, R213, 0x40, RZ ;  /* 0x00000040d5087824 */ /* 0x000fe200078e00ff */
[C---:B------:R-:W-:Y:S01]  /*2450*/  @!P3 IADD3 R10, P1, R2.reuse, R4, RZ ;  /* 0x00000004020ab210 */ /* 0x040fe20007f3e0ff */
[----:B------:R-:W-:Y:S01]  /*2460*/  IMAD.IADD R3, R3, 0x1, R9 ;  /* 0x0000000103037824 */ /* 0x000fe200078e0209 */
[C---:B---3--:R-:W-:Y:S01]  /*2470*/  @!P4 LEA R6, P2, R2.reuse, R16, 0x1 ;  /* 0x000000100206c211 */ /* 0x048fe200078408ff */
[----:B------:R-:W-:Y:S02]  /*2480*/  IMAD.SHL.U32 R4, R23, 0x20, RZ ;  /* 0x0000002017047824 */ /* 0x000fe400078e00ff */
[----:B------:R-:W-:Y:S01]  /*2490*/  IMAD.MOV.U32 R0, RZ, RZ, 0x10 ;  /* 0x00000010ff007424 */ /* 0x000fe200078e00ff */
[----:B------:R-:W-:Y:S01]  /*24a0*/  @!P4 LEA.HI.X R7, R2, R17, R3, 0x1, P2 ;  /* 0x000000110207c211 */ /* 0x000fe200010f0c03 */
[----:B------:R-:W-:Y:S01]  /*24b0*/  VIADD R188, R135, 0x2020 ;  /* 0x0000202087bc7836 */ /* 0x000fe20000000000 */
[----:B------:R-:W-:Y:S01]  /*24c0*/  LOP3.LUT R185, R4, 0xffffff00, RZ, 0xc0, !PT ;  /* 0xffffff0004b97812 */ /* 0x000fe200078ec0ff */
[----:B------:R-:W-:Y:S04]  /*24d0*/  @P4 STS [R220+0x4000], RZ ;  /* 0x004000ffdc004388 */ /* 0x000fe80000000800 */
[----:B------:R-:W-:Y:S01]  /*24e0*/  IMAD R11, R83, 0x200, R185 ;  /* 0x00000200530b7824 */ /* 0x000fe200078e02b9 */
[----:B------:R-:W-:Y:S04]  /*24f0*/  @P4 STS [R220+0x4004], RZ ;  /* 0x004004ffdc004388 */ /* 0x000fe80000000800 */
[----:B------:R-:W-:Y:S01]  /*2500*/  @P4 STS.64 [R220+0x4008], RZ ;  /* 0x004008ffdc004388 */ /* 0x000fe20000000a00 */
[----:B-----5:R-:W-:Y:S01]  /*2510*/  @!P3 IADD3.X R13, R3, R5, R8, P1, !PT ;  /* 0x00000005030db210 */ /* 0x020fe20000ffe408 */
[----:B------:R-:W-:Y:S01]  /*2520*/  @!P0 IMAD R12, R213, 0x60, RZ ;  /* 0x00000060d50c8824 */ /* 0x000fe200078e02ff */
[C---:B------:R-:W-:Y:S01]  /*2530*/  @!P6 LEA R5, P1, R212.reuse, R2, 0x5 ;  /* 0x00000002d405e211 */ /* 0x040fe200078228ff */
[----:B------:R-:W-:Y:S01]  /*2540*/  @!PT LDS RZ, [RZ] ;  /* 0x00000000fffff984 */ /* 0x000fe20000000800 */
[----:B------:R-:W-:Y:S01]  /*2550*/  @!PT LDS RZ, [RZ] ;  /* 0x00000000fffff984 */ /* 0x000fe20000000800 */
[----:B------:R-:W-:Y:S01]  /*2560*/  @!PT LDS RZ, [RZ] ;  /* 0x00000000fffff984 */ /* 0x000fe20000000800 */
[----:B------:R1:W-:Y:S03]  /*2570*/  @!P4 LDGSTS.E.BYPASS.LTC128B.128 [R220+0x4000], desc[UR12][R6.64] ;  /* 0x0400000006dccfae */ /* 0x0003e6000b901d4c */
[C---:B------:R-:W-:Y:S01]  /*2580*/  @!P6 LEA.HI.X R9, R212.reuse, R3, R213, 0x5, P1 ;  /* 0x00000003d409e211 */ /* 0x040fe200008f2cd5 */
[----:B------:R-:W-:Y:S01]  /*2590*/  @!P0 IMAD.WIDE.U32 R2, R212, 0x60, R2 ;  /* 0x00000060d4028825 */ /* 0x000fe200078e0002 */
[----:B----4-:R-:W-:Y:S01]  /*25a0*/  @!P6 LEA R4, P2, R5, R20, 0x1 ;  /* 0x000000140504e211 */ /* 0x010fe200078408ff */
[----:B------:R-:W-:Y:S01]  /*25b0*/  @P6 STS.128 [R220+0x4800], RZ ;  /* 0x004800ffdc006388 */ /* 0x000fe20000000c00 */
[----:B--2---:R-:W-:Y:S01]  /*25c0*/  @!P3 LEA R8, P1, R10, R18, 0x1 ;  /* 0x000000120a08b211 */ /* 0x004fe200078208ff */
[----:B------:R-:W-:Y:S01]  /*25d0*/  @!P0 IMAD.IADD R3, R3, 0x1, R12 ;  /* 0x0000000103038824 */ /* 0x000fe200078e020c */
[----:B------:R-:W-:-:S02]  /*25e0*/  @!P6 LEA.HI.X R5, R5, R21, R9, 0x1, P2 ;  /* 0x000000150505e211 */ /* 0x000fc400010f0c09 */
[----:B------:R-:W-:Y:S01]  /*25f0*/  @!P3 LEA.HI.X R9, R10, R19, R13, 0x1, P1 ;  /* 0x000000130a09b211 */ /* 0x000fe200008f0c0d */
[----:B------:R-:W-:Y:S02]  /*2600*/  IMAD R10, R189, 0x20, R11 ;  /* 0x00000020bd0a7824 */ /* 0x000fe400078e020b */
        /* <DEDUP_REMOVED lines=10> */
[----:B-1----:R-:W-:-:S04]  /*26b0*/  @!P0 LEA R6, P1, R2, R14, 0x1 ;  /* 0x0000000e02068211 */ /* 0x002fc800078208ff */
[----:B------:R-:W-:Y:S01]  /*26c0*/  @!P0 LEA.HI.X R7, R2, R15, R3, 0x1, P1 ;  /* 0x0000000f02078211 */ /* 0x000fe200008f0c03 */
[----:B------:R-:W-:Y:S01]  /*26d0*/  IMAD.IADD R2, R252, 0x1, R10 ;  /* 0x00000001fc027824 */ /* 0x000fe200078e020a */
[----:B------:R-:W-:Y:S02]  /*26e0*/  LOP3.LUT P1, RZ, R52, 0x2, RZ, 0xc0, !PT ;  /* 0x0000000234ff7812 */ /* 0x000fe4000782c0ff */
[----:B------:R-:W-:Y:S01]  /*26f0*/  LOP3.LUT R3, R191, 0xffffffe0, RZ, 0xc0, !PT ;  /* 0xffffffe0bf037812 */ /* 0x000fe200078ec0ff */
[----:B------:R-:W-:Y:S01]  /*2700*/  @!PT LDS RZ, [RZ] ;  /* 0x00000000fffff984 */ /* 0x000fe20000000800 */
[----:B------:R-:W-:Y:S01]  /*2710*/  @!PT LDS RZ, [RZ] ;  /* 0x00000000fffff984 */ /* 0x000fe20000000800 */
[----:B------:R-:W-:Y:S01]  /*2720*/  @!PT LDS RZ, [RZ] ;  /* 0x00000000fffff984 */ /* 0x000fe20000000800 */
[----:B------:R1:W-:Y:S01]  /*2730*/  @!P0 LDGSTS.E.BYPASS.LTC128B.128 [R220+0x5800], desc[UR12][R6.64] ;  /* 0x0580000006dc8fae */ /* 0x0003e2000b901d4c */
[----:B------:R-:W-:Y:S01]  /*2740*/  LEA R186, R2, UR4, 0x1 ;  /* 0x0000000402ba7c11 */ /* 0x000fe2000f8e08ff */
[----:B------:R-:W-:Y:S01]  /*2750*/  VIADD R2, R135, 0x2000 ;  /* 0x0000200087027836 */ /* 0x000fe20000000000 */
[----:B------:R-:W-:Y:S01]  /*2760*/  LOP3.LUT P0, RZ, R48, 0x2, RZ, 0xc0, !PT ;  /* 0x0000000230ff7812 */ /* 0x000fe2000780c0ff */
[----:B------:R-:W-:Y:S01]  /*2770*/  LDSM.16.M88.4 R40, [R135+0x2000] ;  /* 0x002000008728783b */ /* 0x000fe20000000200 */
[----:B------:R-:W-:Y:S01]  /*2780*/  SEL R0, R0, 0xfffffff0, !P1 ;  /* 0xfffffff000007807 */ /* 0x000fe20004800000 */
[----:B------:R-:W-:-:S02]  /*2790*/  IMAD.IADD R3, R190, 0x1, -R3 ;  /* 0x00000001be037824 */ /* 0x000fc400078e0a03 */
[----:B------:R-:W3:Y:S02]  /*27a0*/  LDSM.16.M88.4 R12, [R186] ;  /* 0x00000000ba0c783b */ /* 0x000ee40000000200 */
[----:B------:R-:W-:Y:S02]  /*27b0*/  IMAD R187, R0, 0x2, R186 ;  /* 0x0000000200bb7824 */ /* 0x000fe400078e02ba */
[----:B------:R-:W4:Y:S04]  /*27c0*/  LDSM.16.M88.4 R36, [R135+0x2400] ;  /* 0x002400008724783b */ /* 0x000f280000000200 */
[----:B------:R-:W5:Y:S01]  /*27d0*/  LDSM.16.M88.4 R32, [R135+0x2800] ;  /* 0x002800008720783b */ /* 0x000f620000000200 */
[----:B------:R-:W-:Y:S01]  /*27e0*/  @P0 VIADD R188, R2, 0xffffffe0 ;  /* 0xffffffe002bc0836 */ /* 0x000fe20000000000 */
[----:B------:R-:W-:-:S02]  /*27f0*/  IADD3 R2, R80, 0x1, -R82 ;  /* 0x0000000150027810 */ /* 0x000fc40007ffe852 */
[----:B------:R-:W5:Y:S04]  /*2800*/  LDSM.16.M88.4 R28, [R135+0x2c00] ;  /* 0x002c0000871c783b */ /* 0x000f680000000200 */
[----:B------:R-:W5:Y:S04]  /*2810*/  LDSM.16.M88.4 R24, [R135+0x3000] ;  /* 0x003000008718783b */ /* 0x000f680000000200 */
[----:B------:R-:W5:Y:S04]  /*2820*/  LDSM.16.M88.4 R20, [R135+0x3400] ;  /* 0x003400008714783b */ /* 0x000f680000000200 */
[----:B------:R-:W5:Y:S04]  /*2830*/  LDSM.16.M88.4 R44, [R135+0x3800] ;  /* 0x00380000872c783b */ /* 0x000f680000000200 */
[----:B------:R-:W5:Y:S04]  /*2840*/  LDSM.16.M88.4 R48, [R135+0x3c00] ;  /* 0x003c00008730783b */ /* 0x000f680000000200 */
[----:B--2---:R-:W2:Y:S04]  /*2850*/  LDSM.16.M88.4 R8, [R186+0x1000] ;  /* 0x00100000ba08783b */ /* 0x004ea80000000200 */
[----:B-1----:R-:W-:Y:S04]  /*2860*/  LDSM.16.M88.4 R4, [R187] ;  /* 0x00000000bb04783b */ /* 0x002fe80000000200 */
[----:B------:R-:W1:Y:S01]  /*2870*/  LDSM.16.M88.4 R72, [R188] ;  /* 0x00000000bc48783b */ /* 0x000e620000000200 */
[C---:B---3--:R-:W-:Y:S03]  /*2880*/  HMMA.16816.F32 R180, R12.reuse, R40, RZ ;  /* 0x000000280cb4723c */ /* 0x048fe600000018ff */
[----:B------:R-:W3:Y:S03]  /*2890*/  LDSM.16.M88.4 R68, [R188+0x400] ;  /* 0x00040000bc44783b */ /* 0x000ee60000000200 */
[C---:B------:R-:W-:Y:S01]  /*28a0*/  HMMA.16816.F32 R176, R12.reuse, R42, RZ ;  /* 0x0000002a0cb0723c */ /* 0x040fe200000018ff */
[----:B------:R-:W3:Y:S04]  /*28b0*/  LDSM.16.M88.4 R64, [R188+0x800] ;  /* 0x00080000bc40783b */ /* 0x000ee80000000200 */
[----:B------:R-:W3:Y:S01]  /*28c0*/  LDSM.16.M88.4 R60, [R188+0xc00] ;  /* 0x000c0000bc3c783b */ /* 0x000ee20000000200 */
[C---:B----4-:R-:W-:Y:S03]  /*28d0*/  HMMA.16816.F32 R172, R12.reuse, R36, RZ ;  /* 0x000000240cac723c */ /* 0x050fe600000018ff */
[----:B------:R-:W4:Y:S03]  /*28e0*/  LDSM.16.M88.4 R56, [R188+0x1000] ;  /* 0x00100000bc38783b */ /* 0x000f260000000200 */
[C---:B------:R-:W-:Y:S01]  /*28f0*/  HMMA.16816.F32 R168, R12.reuse, R38, RZ ;  /* 0x000000260ca8723c */ /* 0x040fe200000018ff */
[----:B------:R-:W4:Y:S04]  /*2900*/  LDSM.16.M88.4 R52, [R188+0x1400] ;  /* 0x00140000bc34783b */ /* 0x000f280000000200 */
[----:B------:R-:W4:Y:S01]  /*2910*/  LDSM.16.M88.4 R76, [R188+0x1800] ;  /* 0x00180000bc4c783b */ /* 0x000f220000000200 */
[C---:B-----5:R-:W-:Y:S03]  /*2920*/  HMMA.16816.F32 R164, R12.reuse, R32, RZ ;  /* 0x000000200ca4723c */ /* 0x060fe600000018ff */
[----:B------:R-:W5:Y:S03]  /*2930*/  LDSM.16.M88.4 R96, [R188+0x1c00] ;  /* 0x001c0000bc60783b */ /* 0x000f660000000200 */
[C---:B------:R-:W-:Y:S01]  /*2940*/  HMMA.16816.F32 R160, R12.reuse, R34, RZ ;  /* 0x000000220ca0723c */ /* 0x040fe200000018ff */
[----:B------:R-:W5:Y:S04]  /*2950*/  LDSM.16.M88.4 R16, [R187+0x1000] ;  /* 0x00100000bb10783b */ /* 0x000f680000000200 */
        /* <DEDUP_REMOVED lines=26> */
[C---:B-1----:R-:W-:Y:S06]  /*2b00*/  HMMA.16816.F32 R180, R4.reuse, R72, R180 ;  /* 0x0000004804b4723c */ /* 0x042fec00000018b4 */
[C---:B------:R-:W-:Y:S06]  /*2b10*/  HMMA.16816.F32 R176, R4.reuse, R74, R176 ;  /* 0x0000004a04b0723c */ /* 0x040fec00000018b0 */
[C---:B---3--:R-:W-:Y:S06]  /*2b20*/  HMMA.16816.F32 R172, R4.reuse, R68, R172 ;  /* 0x0000004404ac723c */ /* 0x048fec00000018ac */
[C---:B------:R-:W-:Y:S06]  /*2b30*/  HMMA.16816.F32 R168, R4.reuse, R70, R168 ;  /* 0x0000004604a8723c */ /* 0x040fec00000018a8 */
[C---:B------:R-:W-:Y:S06]  /*2b40*/  HMMA.16816.F32 R164, R4.reuse, R64, R164 ;  /* 0x0000004004a4723c */ /* 0x040fec00000018a4 */
[C---:B------:R-:W-:Y:S06]  /*2b50*/  HMMA.16816.F32 R160, R4.reuse, R66, R160 ;  /* 0x0000004204a0723c */ /* 0x040fec00000018a0 */
[C---:B------:R-:W-:Y:S06]  /*2b60*/  HMMA.16816.F32 R156, R4.reuse, R60, R156 ;  /* 0x0000003c049c723c */ /* 0x040fec000000189c */
[C---:B------:R-:W-:Y:S06]  /*2b70*/  HMMA.16816.F32 R152, R4.reuse, R62, R152 ;  /* 0x0000003e0498723c */ /* 0x040fec0000001898 */
[C---:B----4-:R-:W-:Y:S06]  /*2b80*/  HMMA.16816.F32 R148, R4.reuse, R56, R148 ;  /* 0x000000380494723c */ /* 0x050fec0000001894 */
[C---:B------:R-:W-:Y:S06]  /*2b90*/  HMMA.16816.F32 R144, R4.reuse, R58, R144 ;  /* 0x0000003a0490723c */ /* 0x040fec0000001890 */
[C---:B------:R-:W-:Y:S06]  /*2ba0*/  HMMA.16816.F32 R140, R4.reuse, R52, R140 ;  /* 0x00000034048c723c */ /* 0x040fec000000188c */
[C---:B------:R-:W-:Y:S06]  /*2bb0*/  HMMA.16816.F32 R136, R4.reuse, R54, R136 ;  /* 0x000000360488723c */ /* 0x040fec0000001888 */
[C---:B------:R-:W-:Y:S06]  /*2bc0*/  HMMA.16816.F32 R128, R4.reuse, R76, R128 ;  /* 0x0000004c0480723c */ /* 0x040fec0000001880 */
[C---:B-----5:R-:W-:Y:S06]  /*2bd0*/  HMMA.16816.F32 R120, R4.reuse, R96, R120 ;  /* 0x000000600478723c */ /* 0x060fec0000001878 */
[C---:B------:R-:W-:Y:S06]  /*2be0*/  HMMA.16816.F32 R124, R4.reuse, R78, R124 ;  /* 0x0000004e047c723c */ /* 0x040fec000000187c */
[----:B------:R-:W-:Y:S06]  /*2bf0*/  HMMA.16816.F32 R116, R4, R98, R116 ;  /* 0x000000620474723c */ /* 0x000fec0000001874 */
[----:B------:R-:W-:Y:S01]  /*2c00*/  HMMA.16816.F32 R248, R16, R76, R12 ;  /* 0x0000004c10f8723c */ /* 0x000fe2000000180c */
[----:B------:R-:W-:-:S02]  /*2c10*/  IMAD.SHL.U32 R4, R190, 0x2, RZ ;  /* 0x00000002be047824 */ /* 0x000fc400078e00ff */
[----:B------:R-:W-:-:S03]  /*2c20*/  IMAD R5, R83, 0x10, R196 ;  /* 0x0000001053057824 */ /* 0x000fc600078e02c4 */
[----:B------:R-:W-:Y:S01]  /*2c30*/  LOP3.LUT R199, R4, 0x6, RZ, 0xc0, !PT ;  /* 0x0000000604c77812 */ /* 0x000fe200078ec0ff */
[----:B------:R-:W-:Y:S01]  /*2c40*/  HMMA.16816.F32 R12, R16, R96, R20 ;  /* 0x00000060100c723c */ /* 0x000fe20000001814 */
[----:B------:R-:W-:-:S04]  /*2c50*/  SHF.R.S32.HI R4, RZ, 0x1f, R3 ;  /* 0x0000001fff047819 */ /* 0x000fc80000011403 */
[----:B------:R-:W-:Y:S01]  /*2c60*/  LEA.HI R3, R4, R3, RZ, 0x2 ;  /* 0x0000000304037211 */ /* 0x000fe200078f10ff */
[----:B------:R-:W-:Y:S03]  /*2c70*/  HMMA.16816.F32 R244, R16, R54, R24 ;  /* 0x0000003610f4723c */ /* 0x000fe60000001818 */
[----:B------:R-:W-:-:S03]  /*2c80*/  SHF.R.S32.HI R6, RZ, 0x2, R3 ;  /* 0x00000002ff067819 */ /* 0x000fc60000011403 */
[C---:B------:R-:W-:Y:S01]  /*2c90*/  HMMA.16816.F32 R44, R8.reuse, R46, RZ ;  /* 0x0000002e082c723c */ /* 0x040fe200000018ff */
[----:B------:R-:W-:Y:S02]  /*2ca0*/  IMAD.IADD R24, R2, 0x1, R198 ;  /* 0x0000000102187824 */ /* 0x000fe400078e02c6 */
[----:B------:R-:W-:Y:S02]  /*2cb0*/  IMAD R2, R81, 0x80, R199 ;  /* 0x0000008051027824 */ /* 0x000fe400078e02c7 */
[----:B------:R-:W-:Y:S01]  /*2cc0*/  IMAD.IADD R3, R5, 0x1, R6 ;  /* 0x0000000105037824 */ /* 0x000fe200078e0206 */
[----:B------:R-:W-:Y:S01]  /*2cd0*/  HMMA.16816.F32 R192, R8, R50, RZ ;  /* 0x0000003208c0723c */ /* 0x000fe200000018ff */
[C---:B------:R-:W-:Y:S02]  /*2ce0*/  VIADD R21, R2.reuse, 0x18 ;  /* 0x0000001802157836 */ /* 0x040fe40000000000 */
[----:B------:R-:W-:Y:S01]  /*2cf0*/  VIADD R20, R2, 0x19 ;  /* 0x0000001902147836 */ /* 0x000fe20000000000 */
[----:B------:R-:W-:Y:S01]  /*2d00*/  VIADDMNMX R203, R24, R3, R80, PT ;  /* 0x0000000318cb7246 */ /* 0x000fe20003800150 */
[----:B------:R1:W-:Y:S01]  /*2d10*/  STL.64 [R1], R12 ;  /* 0x0000000c01007387 */ /* 0x0003e20000100a00 */
[C---:B------:R-:W-:Y:S01]  /*2d20*/  HMMA.16816.F32 R228, R16.reuse, R56, R36 ;  /* 0x0000003810e4723c */ /* 0x040fe20000001824 */
[C---:B------:R-:W-:Y:S01]  /*2d30*/  VIADD R10, R2.reuse, 0x1 ;  /* 0x00000001020a7836 */ /* 0x040fe20000000000 */
[CC--:B------:R-:W-:Y:S01]  /*2d40*/  ISETP.GE.AND P4, PT, R2.reuse, R203.reuse, PT ;  /* 0x000000cb0200720c */ /* 0x0c0fe20003f86270 */
[C---:B------:R-:W-:Y:S01]  /*2d50*/  VIADD R11, R2.reuse, 0x8 ;  /* 0x00000008020b7836 */ /* 0x040fe20000000000 */
[----:B------:R2:W-:Y:S01]  /*2d60*/  STL.64 [R1+0x8], R14 ;  /* 0x0000080e01007387 */ /* 0x0005e20000100a00 */
[----:B------:R-:W-:Y:S01]  /*2d70*/  VIADD R23, R2, 0x20 ;  /* 0x0000002002177836 */ /* 0x000fe20000000000 */
[----:B------:R-:W-:Y:S01]  /*2d80*/  ISETP.GE.AND P3, PT, R10, R203, PT ;  /* 0x000000cb0a00720c */ /* 0x000fe20003f66270 */
[C---:B------:R-:W-:Y:S01]  /*2d90*/  HMMA.16816.F32 R224, R16.reuse, R62, R40 ;  /* 0x0000003e10e0723c */ /* 0x040fe20000001828 */
[----:B------:R-:W-:Y:S01]  /*2da0*/  IADD3 R37, R80, -R197, -R82 ;  /* 0x800000c550257210 */ /* 0x000fe20007ffe852 */
[C---:B------:R-:W-:Y:S01]  /*2db0*/  VIADD R22, R2.reuse, 0x21 ;  /* 0x0000002102167836 */ /* 0x040fe20000000000 */
[----:B------:R-:W-:Y:S01]  /*2dc0*/  ISETP.GE.AND P2, PT, R11, R203, PT ;  /* 0x000000cb0b00720c */ /* 0x000fe20003f46270 */
[C---:B------:R-:W-:Y:S01]  /*2dd0*/  VIADD R26, R2.reuse, 0x28 ;  /* 0x00000028021a7836 */ /* 0x040fe20000000000 */
[----:B------:R-:W-:Y:S01]  /*2de0*/  VIADDMNMX R199, R37, R3, RZ, !PT ;  /* 0x0000000325c77246 */ /* 0x000fe200078001ff */
[C---:B------:R-:W-:Y:S01]  /*2df0*/  HMMA.16816.F32 R240, R16.reuse, R52, R28 ;  /* 0x0000003410f0723c */ /* 0x040fe2000000181c */
[C---:B------:R-:W-:Y:S01]  /*2e00*/  VIADD R25, R2.reuse, 0x29 ;  /* 0x0000002902197836 */ /* 0x040fe20000000000 */
[----:B------:R3:W-:Y:S01]  /*2e10*/  STL [R1+0xc4], R6 ;  /* 0x0000c40601007387 */ /* 0x0007e20000100800 */
[CC--:B------:R-:W-:Y:S01]  /*2e20*/  ISETP.LT.OR P4, PT, R2.reuse, R199.reuse, P4 ;  /* 0x000000c70200720c */ /* 0x0c0fe20002781670 */
[----:B------:R-:W-:Y:S01]  /*2e30*/  VIADD R27, R2, 0x31 ;  /* 0x00000031021b7836 */ /* 0x000fe20000000000 */
[-C--:B------:R-:W-:Y:S01]  /*2e40*/  ISETP.LT.OR P3, PT, R10, R199.reuse, P3 ;  /* 0x000000c70a00720c */ /* 0x080fe20001f61670 */
[C---:B------:R-:W-:Y:S01]  /*2e50*/  HMMA.16816.F32 R236, R16.reuse, R58, R32 ;  /* 0x0000003a10ec723c */ /* 0x040fe20000001820 */
[----:B------:R-:W-:Y:S01]  /*2e60*/  ISETP.LT.OR P2, PT, R11, R199, P2 ;  /* 0x000000c70b00720c */ /* 0x000fe20001741670 */
[----:B------:R-:W-:Y:S01]  /*2e70*/  VIADD R28, R2, 0x30 ;  /* 0x00000030021c7836 */ /* 0x000fe20000000000 */
[----:B------:R-:W-:Y:S01]  /*2e80*/  FSEL R39, R180, -INF , !P4 ;  /* 0xff800000b4277808 */ /* 0x000fe20006000000 */
[C---:B------:R-:W-:Y:S01]  /*2e90*/  VIADD R29, R2.reuse, 0x38 ;  /* 0x00000038021d7836 */ /* 0x040fe20000000000 */
[----:B------:R-:W-:Y:S01]  /*2ea0*/  FSEL R40, R181, -INF , !P3 ;  /* 0xff800000b5287808 */ /* 0x000fe20005800000 */
[C---:B------:R-:W-:Y:S01]  /*2eb0*/  HMMA.16816.F32 R216, R16.reuse, R60, R84 ;  /* 0x0000003c10d8723c */ /* 0x040fe20000001854 */
[----:B-1----:R-:W-:Y:S01]  /*2ec0*/  VIADD R13, R2, 0x10 ;  /* 0x00000010020d7836 */ /* 0x002fe20000000000 */
[----:B------:R-:W-:Y:S01]  /*2ed0*/  FSEL R51, R176, -INF , !P2 ;  /* 0xff800000b0337808 */ /* 0x000fe20005000000 */
[C---:B------:R-:W-:Y:S01]  /*2ee0*/  VIADD R12, R2.reuse, 0x11 ;  /* 0x00000011020c7836 */ /* 0x040fe20000000000 */
[----:B------:R-:W-:Y:S01]  /*2ef0*/  FMNMX.FTZ R4, R39, R40, !PT ;  /* 0x0000002827047209 */ /* 0x000fe20007810000 */
[C---:B------:R-:W-:Y:S01]  /*2f00*/  VIADD R31, R2.reuse, 0x39 ;  /* 0x00000039021f7836 */ /* 0x040fe20000000000 */
[CC--:B------:R-:W-:Y:S01]  /*2f10*/  ISETP.GE.AND P0, PT, R13.reuse, R203.reuse, PT ;  /* 0x000000cb0d00720c */ /* 0x0c0fe20003f06270 */
[----:B--2---:R-:W-:Y:S01]  /*2f20*/  VIADD R14, R2, 0x9 ;  /* 0x00000009020e7836 */ /* 0x004fe20000000000 */
[----:B------:R-:W-:Y:S01]  /*2f30*/  ISETP.GE.AND P3, PT, R12, R203, PT ;  /* 0x000000cb0c00720c */ /* 0x000fe20003f66270 */
[C---:B------:R-:W-:Y:S01]  /*2f40*/  VIADD R30, R2.reuse, 0x40 ;  /* 0x00000040021e7836 */ /* 0x040fe20000000000 */
[----:B------:R-:W-:Y:S01]  /*2f50*/  ISETP.LT.OR P0, PT, R13, R199, P0 ;  /* 0x000000c70d00720c */ /* 0x000fe20000701670 */
[----:B------:R-:W-:Y:S01]  /*2f60*/  VIADD R33, R2, 0x41 ;  /* 0x0000004102217836 */ /* 0x000fe20000000000 */
[----:B------:R-:W-:Y:S01]  /*2f70*/  ISETP.GE.AND P1, PT, R14, R203, PT ;  /* 0x000000cb0e00720c */ /* 0x000fe20003f26270 */
[C---:B------:R-:W-:Y:S01]  /*2f80*/  HMMA.16816.F32 R204, R16.reuse, R64, R92 ;  /* 0x0000004010cc723c */ /* 0x040fe2000000185c */
[----:B------:R-:W-:Y:S01]  /*2f90*/  FMNMX.FTZ R4, R51, R4, !PT ;  /* 0x0000000433047209 */ /* 0x000fe20007810000 */
[----:B------:R-:W-:Y:S01]  /*2fa0*/  VIADD R32, R2, 0x48 ;  /* 0x0000004802207836 */ /* 0x000fe20000000000 */
[----:B------:R-:W-:Y:S01]  /*2fb0*/  ISETP.LT.OR P1, PT, R14, R199, P1 ;  /* 0x000000c70e00720c */ /* 0x000fe20000f21670 */
[C---:B------:R-:W-:Y:S01]  /*2fc0*/  VIADD R34, R2.reuse, 0x49 ;  /* 0x0000004902227836 */ /* 0x040fe20000000000 */
[----:B------:R-:W-:Y:S01]  /*2fd0*/  ISETP.GE.AND P2, PT, R21, R203, PT ;  /* 0x000000cb1500720c */ /* 0x000fe20003f46270 */
[C---:B------:R-:W-:Y:S01]  /*2fe0*/  HMMA.16816.F32 R208, R16.reuse, R66, R88 ;  /* 0x0000004210d0723c */ /* 0x040fe20000001858 */
[----:B------:R-:W-:Y:S01]  /*2ff0*/  FSEL R52, R177, -INF , !P1 ;  /* 0xff800000b1347808 */ /* 0x000fe20004800000 */
[----:B------:R-:W-:Y:S01]  /*3000*/  VIADD R35, R2, 0x50 ;  /* 0x0000005002237836 */ /* 0x000fe20000000000 */
[----:B------:R-:W-:Y:S01]  /*3010*/  ISETP.LT.OR P3, PT, R12, R199, P3 ;  /* 0x000000c70c00720c */ /* 0x000fe20001f61670 */
[----:B------:R-:W-:Y:S01]  /*3020*/  VIADD R36, R2, 0x51 ;  /* 0x0000005102247836 */ /* 0x000fe20000000000 */
[----:B------:R-:W-:Y:S01]  /*3030*/  FSEL R55, R172, -INF , !P0 ;  /* 0xff800000ac377808 */ /* 0x000fe20004000000 */
[C---:B------:R-:W-:Y:S01]  /*3040*/  HMMA.16816.F32 R104, R16.reuse, R68, R104 ;  /* 0x000000441068723c */ /* 0x040fe20000001868 */
[----:B------:R-:W-:Y:S01]  /*3050*/  FMNMX.FTZ R4, R52, R4, !PT ;  /* 0x0000000434047209 */ /* 0x000fe20007810000 */
[----:B------:R-:W-:Y:S01]  /*3060*/  VIADD R38, R2, 0x58 ;  /* 0x0000005802267836 */ /* 0x000fe20000000000 */
[----:B------:R-:W-:Y:S01]  /*3070*/  ISETP.GE.AND P1, PT, R20, R203, PT ;  /* 0x000000cb1400720c */ /* 0x000fe20003f26270 */
[C---:B------:R-:W-:Y:S01]  /*3080*/  VIADD R42, R2.reuse, 0x59 ;  /* 0x00000059022a7836 */ /* 0x040fe20000000000 */
[----:B------:R-:W-:Y:S01]  /*3090*/  ISETP.LT.OR P2, PT, R21, R199, P2 ;  /* 0x000000c71500720c */ /* 0x000fe20001741670 */
[C---:B------:R-:W-:Y:S01]  /*30a0*/  HMMA.16816.F32 R100, R16.reuse, R70, R100 ;  /* 0x000000461064723c */ /* 0x040fe20000001864 */
[----:B------:R-:W-:Y:S01]  /*30b0*/  FSEL R54, R173, -INF , !P3 ;  /* 0xff800000ad367808 */ /* 0x000fe20005800000 */
[C---:B------:R-:W-:Y:S01]  /*30c0*/  VIADD R43, R2.reuse, 0x60 ;  /* 0x00000060022b7836 */ /* 0x040fe20000000000 */
[----:B------:R-:W-:Y:S01]  /*30d0*/  FMNMX.FTZ R4, R55, R4, !PT ;  /* 0x0000000437047209 */ /* 0x000fe20007810000 */
[----:B------:R-:W-:Y:S01]  /*30e0*/  VIADD R48, R2, 0x71 ;  /* 0x0000007102307836 */ /* 0x000fe20000000000 */
[C---:B------:R-:W-:Y:S01]  /*30f0*/  ISETP.GE.AND P0, PT, R23.reuse, R203, PT ;  /* 0x000000cb1700720c */ /* 0x040fe20003f06270 */
[C---:B------:R-:W-:Y:S01]  /*3100*/  HMMA.16816.F32 R232, R16.reuse, R78, R44 ;  /* 0x0000004e10e8723c */ /* 0x040fe2000000182c */
[----:B------:R-:W-:Y:S01]  /*3110*/  ISETP.LT.OR P1, PT, R20, R199, P1 ;  /* 0x000000c71400720c */ /* 0x000fe20000f21670 */
[----:B------:R-:W-:Y:S01]  /*3120*/  VIADD R50, R2, 0x79 ;  /* 0x0000007902327836 */ /* 0x000fe20000000000 */
[----:B------:R-:W-:Y:S01]  /*3130*/  FSEL R56, R168, -INF , !P2 ;  /* 0xff800000a8387808 */ /* 0x000fe20005000000 */
[----:B------:R-:W-:Y:S01]  /*3140*/  VIADD R49, R2, 0x78 ;  /* 0x0000007802317836 */ /* 0x000fe20000000000 */
[----:B------:R-:W-:Y:S01]  /*3150*/  FMNMX.FTZ R4, R54, R4, !PT ;  /* 0x0000000436047209 */ /* 0x000fe20007810000 */
[C---:B------:R-:W-:Y:S01]  /*3160*/  HMMA.16816.F32 R112, R16.reuse, R72, R112 ;  /* 0x000000481070723c */ /* 0x040fe20000001870 */
[----:B------:R-:W-:Y:S01]  /*3170*/  ISETP.GE.AND P3, PT, R22, R203, PT ;  /* 0x000000cb1600720c */ /* 0x000fe20003f66270 */
[C---:B------:R-:W-:Y:S01]  /*3180*/  VIADD R44, R2.reuse, 0x61 ;  /* 0x00000061022c7836 */ /* 0x040fe20000000000 */
[----:B------:R-:W-:Y:S01]  /*3190*/  ISETP.LT.OR P0, PT, R23, R199, P0 ;  /* 0x000000c71700720c */ /* 0x000fe20000701670 */
[C---:B------:R-:W-:Y:S01]  /*31a0*/  VIADD R45, R2.reuse, 0x68 ;  /* 0x00000068022d7836 */ /* 0x040fe20000000000 */
[----:B------:R-:W-:Y:S01]  /*31b0*/  FSEL R53, R169, -INF , !P1 ;  /* 0xff800000a9357808 */ /* 0x000fe20004800000 */
[----:B------:R-:W-:Y:S01]  /*31c0*/  VIADD R47, R2, 0x70 ;  /* 0x00000070022f7836 */ /* 0x000fe20000000000 */
[----:B------:R-:W-:Y:S01]  /*31d0*/  FMNMX.FTZ R4, R56, R4, !PT ;  /* 0x0000000438047209 */ /* 0x000fe20007810000 */
[----:B------:R-:W-:Y:S01]  /*31e0*/  HMMA.16816.F32 R108, R16, R74, R108 ;  /* 0x0000004a106c723c */ /* 0x000fe2000000186c */
[----:B------:R-:W-:Y:S01]  /*31f0*/  BAR.SYNC.DEFER_BLOCKING 0x0 ;  /* 0x0000000000007b1d */ /* 0x000fe20000010000 */
[----:B------:R-:W-:Y:S01]  /*3200*/  ISETP.GE.AND P2, PT, R26, R203, PT ;  /* 0x000000cb1a00720c */ /* 0x000fe20003f46270 */
[----:B------:R-:W-:Y:S01]  /*3210*/  VIADD R46, R2, 0x69 ;  /* 0x00000069022e7836 */ /* 0x000fe20000000000 */
[----:B------:R-:W-:-:S02]  /*3220*/  ISETP.LT.OR P3, PT, R22, R199, P3 ;  /* 0x000000c71600720c */ /* 0x000fc40001f61670 */
[----:B------:R-:W-:Y:S01]  /*3230*/  FSEL R57, R164, -INF , !P0 ;  /* 0xff800000a4397808 */ /* 0x000fe20004000000 */
[----:B------:R-:W-:Y:S01]  /*3240*/  HMMA.16816.F32 R192, R16, R98, R192 ;  /* 0x0000006210c0723c */ /* 0x000fe200000018c0 */
[----:B------:R-:W-:Y:S02]  /*3250*/  FMNMX.FTZ R4, R53, R4, !PT ;  /* 0x0000000435047209 */ /* 0x000fe40007810000 */
[----:B------:R-:W-:Y:S02]  /*3260*/  ISETP.GE.AND P1, PT, R25, R203, PT ;  /* 0x000000cb1900720c */ /* 0x000fe40003f26270 */
[----:B------:R-:W-:Y:S02]  /*3270*/  ISETP.LT.OR P2, PT, R26, R199, P2 ;  /* 0x000000c71a00720c */ /* 0x000fe40001741670 */
[----:B------:R-:W-:Y:S02]  /*3280*/  FSEL R58, R165, -INF , !P3 ;  /* 0xff800000a53a7808 */ /* 0x000fe40005800000 */
[----:B------:R-:W-:-:S02]  /*3290*/  FMNMX.FTZ R4, R57, R4, !PT ;  /* 0x0000000439047209 */ /* 0x000fc40007810000 */
[----:B------:R-:W-:Y:S02]  /*32a0*/  ISETP.GE.AND P0, PT, R28, R203, PT ;  /* 0x000000cb1c00720c */ /* 0x000fe40003f06270 */
[----:B------:R-:W-:Y:S02]  /*32b0*/  ISETP.LT.OR P1, PT, R25, R199, P1 ;  /* 0x000000c71900720c */ /* 0x000fe40000f21670 */
[----:B------:R-:W-:Y:S02]  /*32c0*/  FSEL R59, R160, -INF , !P2 ;  /* 0xff800000a03b7808 */ /* 0x000fe40005000000 */
[----:B------:R-:W-:Y:S02]  /*32d0*/  FMNMX.FTZ R4, R58, R4, !PT ;  /* 0x000000043a047209 */ /* 0x000fe40007810000 */
[----:B------:R-:W-:Y:S02]  /*32e0*/  ISETP.GE.AND P3, PT, R27, R203, PT ;  /* 0x000000cb1b00720c */ /* 0x000fe40003f66270 */
[----:B------:R-:W-:-:S02]  /*32f0*/  ISETP.LT.OR P0, PT, R28, R199, P0 ;  /* 0x000000c71c00720c */ /* 0x000fc40000701670 */
[----:B------:R-:W-:Y:S02]  /*3300*/  FSEL R60, R161, -INF , !P1 ;  /* 0xff800000a13c7808 */ /* 0x000fe40004800000 */
        /* <DEDUP_REMOVED lines=41> */
[C---:B------:R-:W-:Y:S02]  /*35a0*/  ISETP.GE.AND P0, PT, R43.reuse, R203, PT ;  /* 0x000000cb2b00720c */ /* 0x040fe40003f06270 */
        /* <DEDUP_REMOVED lines=11> */
[----:B------:R-:W-:Y:S02]  /*3660*/  ISETP.LT.OR P2, PT, R45, R199, P2 ;  /* 0x000000c72d00720c */ /* 0x000fe40001741670 */
[-C--:B------:R-:W-:Y:S02]  /*3670*/  ISETP.GE.AND P0, PT, R47, R203.reuse, PT ;  /* 0x000000cb2f00720c */ /* 0x080fe40003f06270 */
[----:B------:R-:W-:Y:S02]  /*3680*/  ISETP.GE.AND P1, PT, R46, R203, PT ;  /* 0x000000cb2e00720c */ /* 0x000fe40003f26270 */
[----:B------:R-:W-:Y:S02]  /*3690*/  FSEL R75, R129, -INF , !P3 ;  /* 0xff800000814b7808 */ /* 0x000fe40005800000 */
[----:B------:R-:W-:Y:S02]  /*36a0*/  FMNMX.FTZ R4, R74, R4, !PT ;  /* 0x000000044a047209 */ /* 0x000fe40007810000 */
[----:B------:R-:W-:-:S02]  /*36b0*/  FSEL R77, R124, -INF , !P2 ;  /* 0xff8000007c4d7808 */ /* 0x000fc40005000000 */
[----:B------:R-:W-:Y:S02]  /*36c0*/  ISETP.GE.AND P2, PT, R48, R203, PT ;  /* 0x000000cb3000720c */ /* 0x000fe40003f46270 */
[-C--:B------:R-:W-:Y:S02]  /*36d0*/  ISETP.LT.OR P0, PT, R47, R199.reuse, P0 ;  /* 0x000000c72f00720c */ /* 0x080fe40000701670 */
[-C--:B------:R-:W-:Y:S02]  /*36e0*/  ISETP.LT.OR P1, PT, R46, R199.reuse, P1 ;  /* 0x000000c72e00720c */ /* 0x080fe40000f21670 */
[----:B------:R-:W-:Y:S02]  /*36f0*/  FMNMX.FTZ R4, R75, R4, !PT ;  /* 0x000000044b047209 */ /* 0x000fe40007810000 */
[----:B------:R-:W-:Y:S02]  /*3700*/  ISETP.LT.OR P2, PT, R48, R199, P2 ;  /* 0x000000c73000720c */ /* 0x000fe40001741670 */
[----:B------:R-:W-:-:S02]  /*3710*/  FSEL R82, R120, -INF , !P0 ;  /* 0xff80000078527808 */ /* 0x000fc40004000000 */
[----:B------:R-:W-:Y:S02]  /*3720*/  FSEL R78, R125, -INF , !P1 ;  /* 0xff8000007d4e7808 */ /* 0x000fe40004800000 */
[----:B------:R-:W-:Y:S02]  /*3730*/  FMNMX.FTZ R4, R77, R4, !PT ;  /* 0x000000044d047209 */ /* 0x000fe40007810000 */
[-C--:B------:R-:W-:Y:S02]  /*3740*/  ISETP.GE.AND P0, PT, R50, R203.reuse, PT ;  /* 0x000000cb3200720c */ /* 0x080fe40003f06270 */
[----:B------:R-:W-:Y:S02]  /*3750*/  FSEL R83, R121, -INF , !P2 ;  /* 0xff80000079537808 */ /* 0x000fe40005000000 */
[----:B------:R-:W-:Y:S02]  /*3760*/  ISETP.GE.AND P1, PT, R49, R203, PT ;  /* 0x000000cb3100720c */ /* 0x000fe40003f26270 */
[----:B------:R-:W-:-:S02]  /*3770*/  FMNMX.FTZ R4, R78, R4, !PT ;  /* 0x000000044e047209 */ /* 0x000fc40007810000 */
[-C--:B------:R-:W-:Y:S02]  /*3780*/  ISETP.LT.OR P2, PT, R50, R199.reuse, P0 ;  /* 0x000000c73200720c */ /* 0x080fe40000741670 */
[----:B------:R-:W-:Y:S02]  /*3790*/  ISETP.GT.AND P0, PT, R221, R214, PT ;  /* 0x000000d6dd00720c */ /* 0x000fe40003f04270 */
[----:B------:R-:W-:Y:S02]  /*37a0*/  ISETP.LT.OR P1, PT, R49, R199, P1 ;  /* 0x000000c73100720c */ /* 0x000fe40000f21670 */
[----:B------:R-:W-:Y:S02]  /*37b0*/  FMNMX.FTZ R4, R82, R4, !PT ;  /* 0x0000000452047209 */ /* 0x000fe40007810000 */
[----:B------:R-:W-:Y:S02]  /*37c0*/  FSEL R79, R116, -INF , !P1 ;  /* 0xff800000744f7808 */ /* 0x000fe40004800000 */
[----:B------:R-:W-:-:S02]  /*37d0*/  FMNMX.FTZ R4, R83, R4, !PT ;  /* 0x0000000453047209 */ /* 0x000fc40007810000 */
[----:B------:R-:W-:Y:S02]  /*37e0*/  FSEL R76, R117, -INF , !P2 ;  /* 0xff800000754c7808 */ /* 0x000fe40005000000 */
[----:B------:R-:W-:-:S04]  /*37f0*/  FMNMX.FTZ R4, R79, R4, !PT ;  /* 0x000000044f047209 */ /* 0x000fc80007810000 */
[----:B------:R-:W-:Y:S01]  /*3800*/  FMNMX.FTZ R18, R76, R4, !PT ;  /* 0x000000044c127209 */ /* 0x000fe20007810000 */
[----:B---3--:R-:W-:Y:S06]  /*3810*/  @!P0 BRA `(.L_x_184) ;  /* 0x0000000000648947 */ /* 0x008fec0003800000 */
[----:B------:R-:W-:Y:S01]  /*3820*/  VIADD R4, R202, 0xfffffffe ;  /* 0xfffffffeca047836 */ /* 0x000fe20000000000 */
[----:B------:R-:W-:Y:S01]  /*3830*/  ULDC.64 UR6, c[0x0][0x218] ;  /* 0x0000860000067ab9 */ /* 0x000fe20000000a00 */
[C---:B------:R-:W-:Y:S01]  /*3840*/  IMAD.SHL.U32 R16, R132.reuse, 0x40, RZ ;  /* 0x0000004084107824 */ /* 0x040fe200078e00ff */
[----:B------:R-:W-:Y:S01]  /*3850*/  SHF.L.U64.HI R15, R132, 0x6, R133 ;  /* 0x00000006840f7819 */ /* 0x000fe20000010285 */
[----:B------:R-:W-:Y:S01]  /*3860*/  IMAD R6, R134, R4, RZ ;  /* 0x0000000486067224 */ /* 0x000fe200078e02ff */
[----:B------:R-:W-:Y:S01]  /*3870*/  SHF.R.S32.HI R7, RZ, 0x1f, R4 ;  /* 0x0000001fff077819 */ /* 0x000fe20000011404 */
[----:B------:R-:W-:-:S04]  /*3880*/  IMAD.WIDE.U32 R4, R4, R184, R200 ;  /* 0x000000b804047225 */ /* 0x000fc800078e00c8 */
[----:B------:R-:W-:Y:S01]  /*3890*/  IMAD R6, R7, R184, R6 ;  /* 0x000000b807067224 */ /* 0x000fe200078e0206 */
[----:B------:R-:W-:-:S03]  /*38a0*/  LEA R8, P2, R4, UR6, 0x1 ;  /* 0x0000000604087c11 */ /* 0x000fc6000f8408ff */
[----:B------:R-:W-:Y:S01]  /*38b0*/  IMAD.IADD R5, R5, 0x1, R6 ;  /* 0x0000000105057824 */ /* 0x000fe200078e0206 */
[----:B------:R-:W-:-:S04]  /*38c0*/  IADD3 R6, P1, R16, R8, RZ ;  /* 0x0000000810067210 */ /* 0x000fc80007f3e0ff */
[----:B------:R-:W-:Y:S02]  /*38d0*/  LEA.HI.X R9, R4, UR7, R5, 0x1, P2 ;  /* 0x0000000704097c11 */ /* 0x000fe400090f0c05 */
[-C--:B------:R-:W-:Y:S02]  /*38e0*/  IADD3 R4, P2, R6, R16.reuse, RZ ;  /* 0x0000001006047210 */ /* 0x080fe40007f5e0ff */
[----:B------:R-:W-:Y:S01]  /*38f0*/  IADD3.X R7, R15, R9, RZ, P1, !PT ;  /* 0x000000090f077210 */ /* 0x000fe20000ffe4ff */
[----:B------:R-:W-:Y:S01]  /*3900*/  @!PT LDS RZ, [RZ] ;  /* 0x00000000fffff984 */ /* 0x000fe20000000800 */
[----:B------:R-:W-:Y:S01]  /*3910*/  @!PT LDS RZ, [RZ] ;  /* 0x00000000fffff984 */ /* 0x000fe20000000800 */
[----:B------:R-:W-:Y:S01]  /*3920*/  @!PT LDS RZ, [RZ] ;  /* 0x00000000fffff984 */ /* 0x000fe20000000800 */
[----:B------:R1:W-:Y:S01]  /*3930*/  LDGSTS.E.BYPASS.LTC128B.128 [R220+0x2000], desc[UR12][R8.64] ;  /* 0x0200000008dc7fae */ /* 0x0003e2000b901d4c */
[----:B------:R-:W-:-:S03]  /*3940*/  IADD3 R16, P1, R4, R16, RZ ;  /* 0x0000001004107210 */ /* 0x000fc60007f3e0ff */
[----:B------:R-:W-:Y:S01]  /*3950*/  IMAD.X R5, R7, 0x1, R15, P2 ;  /* 0x0000000107057824 */ /* 0x000fe200010e060f */
[----:B------:R1:W-:Y:S04]  /*3960*/  LDGSTS.E.BYPASS.LTC128B.128 [R220+0x2800], desc[UR12][R6.64] ;  /* 0x0280000006dc7fae */ /* 0x0003e8000b901d4c */
[----:B------:R-:W-:Y:S01]  /*3970*/  IADD3.X R17, R5, R15, RZ, P1, !PT ;  /* 0x0000000f05117210 */ /* 0x000fe20000ffe4ff */
[----:B------:R1:W-:Y:S04]  /*3980*/  LDGSTS.E.BYPASS.LTC128B.128 [R220+0x3000], desc[UR12][R4.64] ;  /* 0x0300000004dc7fae */ /* 0x0003e8000b901d4c */
[----:B------:R1:W-:Y:S04]  /*3990*/  LDGSTS.E.BYPASS.LTC128B.128 [R220+0x3800], desc[UR12][R16.64] ;  /* 0x0380000010dc7fae */ /* 0x0003e8000b901d4c */
[----:B------:R-:W0:Y:S02]  /*39a0*/  LDGDEPBAR ;  /* 0x00000000000079af */ /* 0x000e240000000000 */
.L_x_184:
[----:B-1----:R-:W1:Y:S01]  /*39b0*/  SHFL.BFLY PT, R4, R18, 0x2, 0x1f ;  /* 0x0c401f0012047f89 */ /* 0x002e6200000e0000 */
[C-C-:B------:R-:W-:Y:S01]  /*39c0*/  IADD3 R9, R24.reuse, 0x40, R3.reuse ;  /* 0x0000004018097810 */ /* 0x140fe20007ffe003 */
[C---:B------:R-:W-:Y:S01]  /*39d0*/  VIADD R6, R3.reuse, 0x40 ;  /* 0x0000004003067836 */ /* 0x040fe20000000000 */
[C-C-:B------:R-:W-:Y:S01]  /*39e0*/  IADD3 R7, R24.reuse, 0x8, R3.reuse ;  /* 0x0000000818077810 */ /* 0x140fe20007ffe003 */
[----:B------:R-:W-:Y:S01]  /*39f0*/  VIADD R5, R3, 0x8 ;  /* 0x0000000803057836 */ /* 0x000fe20000000000 */
[----:B------:R-:W-:Y:S01]  /*3a00*/  IADD3 R8, R24, 0x48, R3 ;  /* 0x0000004818087810 */ /* 0x000fe20007ffe003 */
[----:B------:R-:W-:Y:S01]  /*3a10*/  ULDC UR6, c[0x0][0x2ec] ;  /* 0x0000bb0000067ab9 */ /* 0x000fe20000000800 */
[----:B------:R-:W2:Y:S01]  /*3a20*/  LDL.LU R121, [R1+0x4] ;  /* 0x0000040001797983 */ /* 0x000ea20000300800 */
[----:B-1----:R-:W-:Y:S02]  /*3a30*/  FMNMX.FTZ R4, R18, R4, !PT ;  /* 0x0000000412047209 */ /* 0x002fe40007810000 */
[-C--:B------:R-:W-:Y:S01]  /*3a40*/  VIMNMX R201, R9, R80.reuse, PT ;  /* 0x0000005009c97248 */ /* 0x080fe20003fe0100 */
[----:B------:R-:W-:Y:S01]  /*3a50*/  VIADD R3, R3, 0x48 ;  /* 0x0000004803037836 */ /* 0x000fe20000000000 */
[-C--:B------:R-:W-:Y:S01]  /*3a60*/  VIMNMX R202, R7, R80.reuse, PT ;  /* 0x0000005007ca7248 */ /* 0x080fe20003fe0100 */
[----:B------:R-:W1:Y:S01]  /*3a70*/  SHFL.BFLY PT, R15, R4, 0x1, 0x1f ;  /* 0x0c201f00040f7f89 */ /* 0x000e6200000e0000 */
[----:B------:R-:W-:-:S02]  /*3a80*/  VIMNMX R200, R8, R80, PT ;  /* 0x0000005008c87248 */ /* 0x000fc40003fe0100 */
[C---:B------:R-:W-:Y:S01]  /*3a90*/  VIADDMNMX R197, R37.reuse, R6, RZ, !PT ;  /* 0x0000000625c57246 */ /* 0x040fe200078001ff */
[----:B------:R-:W3:Y:S01]  /*3aa0*/  LDL.LU R117, [R1+0x8] ;  /* 0x0000080001757983 */ /* 0x000ee20000300800 */
[----:B------:R-:W-:Y:S02]  /*3ab0*/  ISETP.GE.AND P1, PT, R10, R201, PT ;  /* 0x000000c90a00720c */ /* 0x000fe40003f26270 */
[C---:B------:R-:W-:Y:S01]  /*3ac0*/  VIADDMNMX R198, R37.reuse, R5, RZ, !PT ;  /* 0x0000000525c67246 */ /* 0x040fe200078001ff */
[----:B------:R-:W4:Y:S01]  /*3ad0*/  LDL.LU R120, [R1+0xc] ;  /* 0x00000c0001787983 */ /* 0x000f220000300800 */
[----:B------:R-:W-:Y:S02]  /*3ae0*/  VIADDMNMX R196, R37, R3, RZ, !PT ;  /* 0x0000000325c47246 */ /* 0x000fe400078001ff */
[C---:B------:R-:W-:Y:S01]  /*3af0*/  ISETP.GE.AND P4, PT, R2.reuse, R202, PT ;  /* 0x000000ca0200720c */ /* 0x040fe20003f86270 */
[----:B------:R-:W5:Y:S01]  /*3b00*/  LDL.LU R116, [R1] ;  /* 0x0000000001747983 */ /* 0x000f620000300800 */
[----:B------:R-:W-:-:S02]  /*3b10*/  ISETP.GE.AND P6, PT, R2, R201, PT ;  /* 0x000000c90200720c */ /* 0x000fc40003fc6270 */
[----:B------:R-:W-:Y:S02]  /*3b20*/  ISETP.GE.AND P5, PT, R2, R200, PT ;  /* 0x000000c80200720c */ /* 0x000fe40003fa6270 */
[-C--:B------:R-:W-:Y:S02]  /*3b30*/  ISETP.LT.OR P1, PT, R10, R197.reuse, P1 ;  /* 0x000000c50a00720c */ /* 0x080fe40000f21670 */
[C---:B------:R-:W-:Y:S02]  /*3b40*/  ISETP.LT.OR P4, PT, R2.reuse, R198, P4 ;  /* 0x000000c60200720c */ /* 0x040fe40002781670 */
[C---:B------:R-:W-:Y:S02]  /*3b50*/  ISETP.LT.OR P6, PT, R2.reuse, R197, P6 ;  /* 0x000000c50200720c */ /* 0x040fe400037c1670 */
[----:B------:R-:W-:Y:S02]  /*3b60*/  ISETP.LT.OR P5, PT, R2, R196, P5 ;  /* 0x000000c40200720c */ /* 0x000fe40002fa1670 */
[----:B-1----:R-:W-:-:S02]  /*3b70*/  FMNMX.FTZ R41, R4, R15, !PT ;  /* 0x0000000f04297209 */ /* 0x002fc40007810000 */
[----:B------:R-:W-:Y:S02]  /*3b80*/  FSEL R88, R113, -INF , !P1 ;  /* 0xff80000071587808 */ /* 0x000fe40004800000 */
[C---:B------:R-:W-:Y:S01]  /*3b90*/  FSETP.NEU.FTZ.AND P1, PT, R41.reuse, -INF , PT ;  /* 0xff8000002900780b */ /* 0x040fe20003f3d000 */
[----:B------:R-:W-:Y:S01]  /*3ba0*/  FMUL.FTZ R2, R41, UR6 ;  /* 0x0000000629027c20 */ /* 0x000fe20008410000 */
[C---:B------:R-:W-:Y:S02]  /*3bb0*/  ISETP.GE.AND P2, PT, R10.reuse, R202, PT ;  /* 0x000000ca0a00720c */ /* 0x040fe40003f46270 */
[----:B------:R-:W-:Y:S02]  /*3bc0*/  ISETP.GE.AND P3, PT, R10, R200, PT ;  /* 0x000000c80a00720c */ /* 0x000fe40003f66270 */
[----:B------:R-:W-:Y:S02]  /*3bd0*/  FSEL R2, R2, RZ, P1 ;  /* 0x000000ff02027208 */ /* 0x000fe40000800000 */
[----:B------:R-:W-:-:S02]  /*3be0*/  FSEL R16, R182, -INF , !P4 ;  /* 0xff800000b6107808 */ /* 0x000fc40006000000 */
[----:B------:R-:W-:Y:S01]  /*3bf0*/  ISETP.GE.AND P4, PT, R11, R202, PT ;  /* 0x000000ca0b00720c */ /* 0x000fe20003f86270 */
[----:B------:R-:W-:Y:S01]  /*3c00*/  FFMA.FTZ R3, R39, UR6, -R2 ;  /* 0x0000000627037c23 */ /* 0x000fe20008010802 */
[----:B------:R-:W-:Y:S02]  /*3c10*/  ISETP.LT.OR P2, PT, R10, R198, P2 ;  /* 0x000000c60a00720c */ /* 0x000fe40001741670 */
[----:B------:R-:W-:Y:S01]  /*3c20*/  FSEL R91, R114, -INF , !P5 ;  /* 0xff800000725b7808 */ /* 0x000fe20006800000 */
[----:B------:R1:W-:Y:S01]  /*3c30*/  MUFU.EX2 R124, R3 ;  /* 0x00000003007c7308 */ /* 0x0003e20000000800 */
[----:B------:R-:W-:Y:S02]  /*3c40*/  ISETP.GE.AND P5, PT, R14, R202, PT ;  /* 0x000000ca0e00720c */ /* 0x000fe40003fa6270 */
[----:B------:R-:W-:Y:S02]  /*3c50*/  ISETP.LT.OR P3, PT, R10, R196, P3 ;  /* 0x000000c40a00720c */ /* 0x000fe40001f61670 */
[----:B------:R-:W-:-:S02]  /*3c60*/  ISETP.LT.OR P4, PT, R11, R198, P4 ;  /* 0x000000c60b00720c */ /* 0x000fc40002781670 */
[----:B------:R-:W-:Y:S02]  /*3c70*/  FSEL R17, R183, -INF , !P2 ;  /* 0xff800000b7117808 */ /* 0x000fe40005000000 */
[C---:B------:R-:W-:Y:S02]  /*3c80*/  ISETP.LT.OR P5, PT, R14.reuse, R198, P5 ;  /* 0x000000c60e00720c */ /* 0x040fe40002fa1670 */
[----:B------:R-:W-:Y:S02]  /*3c90*/  FSEL R93, R115, -INF , !P3 ;  /* 0xff800000735d7808 */ /* 0x000fe40005800000 */
[----:B------:R-:W-:Y:S02]  /*3ca0*/  ISETP.GE.AND P3, PT, R14, R201, PT ;  /* 0x000000c90e00720c */ /* 0x000fe40003f66270 */
[----:B------:R-:W-:Y:S01]  /*3cb0*/  FSEL R10, R178, -INF , !P4 ;  /* 0xff800000b20a7808 */ /* 0x000fe20006000000 */
[----:B-1----:R-:W-:Y:S01]  /*3cc0*/  FFMA.FTZ R3, R40, UR6, -R2 ;  /* 0x0000000628037c23 */ /* 0x002fe20008010802 */
[----:B------:R-:W-:-:S02]  /*3cd0*/  ISETP.GE.AND P4, PT, R13, R202, PT ;  /* 0x000000ca0d00720c */ /* 0x000fc40003f86270 */
[----:B------:R-:W-:Y:S01]  /*3ce0*/  FMNMX.FTZ R4, R16, R17, !PT ;  /* 0x0000001110047209 */ /* 0x000fe20007810000 */
[----:B------:R1:W-:Y:S01]  /*3cf0*/  MUFU.EX2 R136, R3 ;  /* 0x0000000300887308 */ /* 0x0003e20000000800 */
[----:B------:R-:W-:Y:S02]  /*3d00*/  FSEL R7, R179, -INF , !P5 ;  /* 0xff800000b3077808 */ /* 0x000fe40006800000 */
[----:B------:R-:W-:Y:S02]  /*3d10*/  ISETP.GE.AND P5, PT, R12, R202, PT ;  /* 0x000000ca0c00720c */ /* 0x000fe40003fa6270 */
[C---:B------:R-:W-:Y:S02]  /*3d20*/  ISETP.GE.AND P1, PT, R14.reuse, R200, PT ;  /* 0x000000c80e00720c */ /* 0x040fe40003f26270 */
[----:B------:R-:W-:Y:S02]  /*3d30*/  ISETP.LT.OR P3, PT, R14, R197, P3 ;  /* 0x000000c50e00720c */ /* 0x000fe40001f61670 */
[----:B------:R-:W-:-:S02]  /*3d40*/  ISETP.LT.OR P4, PT, R13, R198, P4 ;  /* 0x000000c60d00720c */ /* 0x000fc40002781670 */
[----:B------:R-:W-:Y:S02]  /*3d50*/  FMNMX.FTZ R4, R10, R4, !PT ;  /* 0x000000040a047209 */ /* 0x000fe40007810000 */
[----:B------:R-:W-:Y:S02]  /*3d60*/  FSEL R87, R112, -INF , !P6 ;  /* 0xff80000070577808 */ /* 0x000fe40007000000 */
[----:B------:R-:W-:Y:S01]  /*3d70*/  ISETP.GE.AND P2, PT, R11, R201, PT ;  /* 0x000000c90b00720c */ /* 0x000fe20003f46270 */
[----:B-1----:R-:W-:Y:S01]  /*3d80*/  FFMA.FTZ R3, R51, UR6, -R2 ;  /* 0x0000000633037c23 */ /* 0x002fe20008010802 */
[----:B------:R-:W-:Y:S02]  /*3d90*/  ISETP.GE.AND P6, PT, R11, R200, PT ;  /* 0x000000c80b00720c */ /* 0x000fe40003fc6270 */
[----:B------:R-:W-:Y:S01]  /*3da0*/  ISETP.LT.OR P5, PT, R12, R198, P5 ;  /* 0x000000c60c00720c */ /* 0x000fe20002fa1670 */
[----:B------:R1:W-:Y:S01]  /*3db0*/  MUFU.EX2 R141, R3 ;  /* 0x00000003008d7308 */ /* 0x0003e20000000800 */
[----:B------:R-:W-:-:S02]  /*3dc0*/  ISETP.LT.OR P1, PT, R14, R196, P1 ;  /* 0x000000c40e00720c */ /* 0x000fc40000f21670 */
[----:B------:R-:W-:Y:S02]  /*3dd0*/  FSEL R84, R109, -INF , !P3 ;  /* 0xff8000006d547808 */ /* 0x000fe40005800000 */
[----:B------:R-:W-:Y:S02]  /*3de0*/  ISETP.GE.AND P3, PT, R21, R202, PT ;  /* 0x000000ca1500720c */ /* 0x000fe40003f66270 */
[----:B------:R-:W-:Y:S02]  /*3df0*/  FSEL R6, R174, -INF , !P4 ;  /* 0xff800000ae067808 */ /* 0x000fe40006000000 */
[----:B------:R-:W-:Y:S02]  /*3e00*/  FMNMX.FTZ R4, R7, R4, !PT ;  /* 0x0000000407047209 */ /* 0x000fe40007810000 */
[C---:B------:R-:W-:Y:S02]  /*3e10*/  ISETP.LT.OR P2, PT, R11.reuse, R197, P2 ;  /* 0x000000c50b00720c */ /* 0x040fe40001741670 */
[----:B------:R-:W-:-:S02]  /*3e20*/  ISETP.LT.OR P6, PT, R11, R196, P6 ;  /* 0x000000c40b00720c */ /* 0x000fc400037c1670 */
[----:B------:R-:W-:Y:S01]  /*3e30*/  FSEL R8, R175, -INF , !P5 ;  /* 0xff800000af087808 */ /* 0x000fe20006800000 */
[----:B-1----:R-:W-:Y:S01]  /*3e40*/  FFMA.FTZ R3, R52, UR6, -R2 ;  /* 0x0000000634037c23 */ /* 0x002fe20008010802 */
[----:B------:R-:W-:Y:S02]  /*3e50*/  FSEL R92, R111, -INF , !P1 ;  /* 0xff8000006f5c7808 */ /* 0x000fe40004800000 */
[-C--:B------:R-:W-:Y:S01]  /*3e60*/  ISETP.GE.AND P5, PT, R23, R202.reuse, PT ;  /* 0x000000ca1700720c */ /* 0x080fe20003fa6270 */
[----:B------:R1:W-:Y:S01]  /*3e70*/  MUFU.EX2 R144, R3 ;  /* 0x0000000300907308 */ /* 0x0003e20000000800 */
[----:B------:R-:W-:Y:S02]  /*3e80*/  ISETP.GE.AND P1, PT, R20, R202, PT ;  /* 0x000000ca1400720c */ /* 0x000fe40003f26270 */
[----:B------:R-:W-:Y:S02]  /*3e90*/  ISETP.LT.OR P3, PT, R21, R198, P3 ;  /* 0x000000c61500720c */ /* 0x000fe40001f61670 */
[----:B------:R-:W-:-:S02]  /*3ea0*/  FSEL R86, R108, -INF , !P2 ;  /* 0xff8000006c567808 */ /* 0x000fc40005000000 */
[----:B------:R-:W-:Y:S02]  /*3eb0*/  FSEL R94, R110, -INF , !P6 ;  /* 0xff8000006e5e7808 */ /* 0x000fe40007000000 */
[C---:B------:R-:W-:Y:S02]  /*3ec0*/  ISETP.GE.AND P2, PT, R13.reuse, R201, PT ;  /* 0x000000c90d00720c */ /* 0x040fe40003f46270 */
[----:B------:R-:W-:Y:S02]  /*3ed0*/  ISETP.GE.AND P6, PT, R13, R200, PT ;  /* 0x000000c80d00720c */ /* 0x000fe40003fc6270 */
[-C--:B------:R-:W-:Y:S02]  /*3ee0*/  ISETP.LT.OR P5, PT, R23, R198.reuse, P5 ;  /* 0x000000c61700720c */ /* 0x080fe40002fa1670 */
[----:B------:R-:W-:Y:S01]  /*3ef0*/  ISETP.LT.OR P1, PT, R20, R198, P1 ;  /* 0x000000c61400720c */ /* 0x000fe20000f21670 */
[----:B-1----:R-:W-:Y:S01]  /*3f00*/  FFMA.FTZ R3, R55, UR6, -R2 ;  /* 0x0000000637037c23 */ /* 0x002fe20008010802 */
[----:B------:R-:W-:-:S02]  /*3f10*/  FSEL R9, R170, -INF , !P3 ;  /* 0xff800000aa097808 */ /* 0x000fc40005800000 */
[----:B------:R-:W-:Y:S01]  /*3f20*/  ISETP.GE.AND P4, PT, R22, R202, PT ;  /* 0x000000ca1600720c */ /* 0x000fe20003f86270 */
[----:B------:R1:W-:Y:S01]  /*3f30*/  MUFU.EX2 R145, R3 ;  /* 0x0000000300917308 */ /* 0x0003e20000000800 */
[C---:B------:R-:W-:Y:S02]  /*3f40*/  ISETP.LT.OR P2, PT, R13.reuse, R197, P2 ;  /* 0x000000c50d00720c */ /* 0x040fe40001741670 */
[----:B------:R-:W-:Y:S02]  /*3f50*/  ISETP.LT.OR P6, PT, R13, R196, P6 ;  /* 0x000000c40d00720c */ /* 0x000fe400037c1670 */
[----:B------:R-:W-:Y:S02]  /*3f60*/  FSEL R11, R166, -INF , !P5 ;  /* 0xff800000a60b7808 */ /* 0x000fe40006800000 */
[----:B------:R-:W-:Y:S02]  /*3f70*/  FSEL R13, R171, -INF , !P1 ;  /* 0xff800000ab0d7808 */ /* 0x000fe40004800000 */
[----:B------:R-:W-:-:S02]  /*3f80*/  ISETP.LT.OR P4, PT, R22, R198, P4 ;  /* 0x000000c61600720c */ /* 0x000fc40002781670 */
[-C--:B------:R-:W-:Y:S02]  /*3f90*/  ISETP.GE.AND P5, PT, R28, R202.reuse, PT ;  /* 0x000000ca1c00720c */ /* 0x080fe40003fa6270 */
[-C--:B------:R-:W-:Y:S02]  /*3fa0*/  ISETP.GE.AND P3, PT, R26, R202.reuse, PT ;  /* 0x000000ca1a00720c */ /* 0x080fe40003f66270 */
[----:B------:R-:W-:Y:S01]  /*3fb0*/  ISETP.GE.AND P1, PT, R25, R202, PT ;  /* 0x000000ca1900720c */ /* 0x000fe20003f26270 */
[----:B-1----:R-:W-:Y:S01]  /*3fc0*/  FFMA.FTZ R3, R54, UR6, -R2 ;  /* 0x0000000636037c23 */ /* 0x002fe20008010802 */
[----:B------:R-:W-:Y:S02]  /*3fd0*/  FSEL R14, R167, -INF , !P4 ;  /* 0xff800000a70e7808 */ /* 0x000fe40006000000 */
[----:B------:R-:W-:Y:S01]  /*3fe0*/  ISETP.LT.OR P5, PT, R28, R198, P5 ;  /* 0x000000c61c00720c */ /* 0x000fe20002fa1670 */
[----:B------:R1:W1:Y:S01]  /*3ff0*/  MUFU.EX2 R128, R3 ;  /* 0x0000000300807308 */ /* 0x0002620000000800 */
[----:B------:R-:W-:-:S02]  /*4000*/  ISETP.GE.AND P4, PT, R27, R202, PT ;  /* 0x000000ca1b00720c */ /* 0x000fc40003f86270 */
[-C--:B------:R-:W-:Y:S02]  /*4010*/  ISETP.LT.OR P3, PT, R26, R198.reuse, P3 ;  /* 0x000000c61a00720c */ /* 0x080fe40001f61670 */
[-C--:B------:R-:W-:Y:S02]  /*4020*/  ISETP.LT.OR P1, PT, R25, R198.reuse, P1 ;  /* 0x000000c61900720c */ /* 0x080fe40000f21670 */
[----:B------:R-:W-:Y:S02]  /*4030*/  FSEL R18, R158, -INF , !P5 ;  /* 0xff8000009e127808 */ /* 0x000fe40006800000 */
[----:B------:R-:W-:Y:S02]  /*4040*/  ISETP.LT.OR P4, PT, R27, R198, P4 ;  /* 0x000000c61b00720c */ /* 0x000fe40002781670 */
[----:B------:R-:W-:Y:S02]  /*4050*/  ISETP.GE.AND P5, PT, R29, R202, PT ;  /* 0x000000ca1d00720c */ /* 0x000fe40003fa6270 */
[----:B------:R-:W-:-:S02]  /*4060*/  FSEL R15, R162, -INF , !P3 ;  /* 0xff800000a20f7808 */ /* 0x000fc40005800000 */
[----:B------:R-:W-:Y:S01]  /*4070*/  FSEL R19, R163, -INF , !P1 ;  /* 0xff800000a3137808 */ /* 0x000fe20004800000 */
[----:B-1----:R-:W-:Y:S01]  /*4080*/  FFMA.FTZ R3, R56, UR6, -R2 ;  /* 0x0000000638037c23 */ /* 0x002fe20008010802 */
[C---:B------:R-:W-:Y:S01]  /*4090*/  ISETP.GE.AND P1, PT, R12.reuse, R201, PT ;  /* 0x000000c90c00720c */ /* 0x040fe20003f26270 */
[----:B------:R-:W-:Y:S01]  /*40a0*/  IMAD.MOV.U32 R167, RZ, RZ, R128 ;  /* 0x000000ffffa77224 */ /* 0x000fe200078e0080 */
[----:B------:R-:W-:Y:S01]  /*40b0*/  ISETP.GE.AND P3, PT, R12, R200, PT ;  /* 0x000000c80c00720c */ /* 0x000fe20003f66270 */
[----:B------:R1:W-:Y:S01]  /*40c0*/  MUFU.EX2 R137, R3 ;  /* 0x0000000300897308 */ /* 0x0003e20000000800 */
[----:B------:R-:W-:Y:S02]  /*40d0*/  FSEL R37, R159, -INF , !P4 ;  /* 0xff8000009f257808 */ /* 0x000fe40006000000 */
[----:B------:R-:W-:Y:S02]  /*40e0*/  ISETP.LT.OR P5, PT, R29, R198, P5 ;  /* 0x000000c61d00720c */ /* 0x000fe40002fa1670 */
[----:B------:R-:W-:-:S02]  /*40f0*/  ISETP.GE.AND P4, PT, R31, R202, PT ;  /* 0x000000ca1f00720c */ /* 0x000fc40003f86270 */
[C---:B------:R-:W-:Y:S02]  /*4100*/  ISETP.LT.OR P1, PT, R12.reuse, R197, P1 ;  /* 0x000000c50c00720c */ /* 0x040fe40000f21670 */
[----:B------:R-:W-:Y:S02]  /*4110*/  ISETP.LT.OR P3, PT, R12, R196, P3 ;  /* 0x000000c40c00720c */ /* 0x000fe40001f61670 */
[----:B------:R-:W-:Y:S02]  /*4120*/  FSEL R12, R154, -INF , !P5 ;  /* 0xff8000009a0c7808 */ /* 0x000fe40006800000 */
[----:B------:R-:W-:Y:S02]  /*4130*/  ISETP.LT.OR P4, PT, R31, R198, P4 ;  /* 0x000000c61f00720c */ /* 0x000fe40002781670 */
[----:B------:R-:W-:Y:S01]  /*4140*/  ISETP.GE.AND P5, PT, R30, R202, PT ;  /* 0x000000ca1e00720c */ /* 0x000fe20003fa6270 */
[----:B-1----:R-:W-:Y:S01]  /*4150*/  FFMA.FTZ R3, R53, UR6, -R2 ;  /* 0x0000000635037c23 */ /* 0x002fe20008010802 */
[----:B------:R-:W-:-:S02]  /*4160*/  FSEL R39, R155, -INF , !P4 ;  /* 0xff8000009b277808 */ /* 0x000fc40006000000 */
[----:B------:R-:W-:Y:S01]  /*4170*/  ISETP.LT.OR P5, PT, R30, R198, P5 ;  /* 0x000000c61e00720c */ /* 0x000fe20002fa1670 */
[----:B------:R1:W-:Y:S01]  /*4180*/  MUFU.EX2 R129, R3 ;  /* 0x0000000300817308 */ /* 0x0003e20000000800 */
[C---:B------:R-:W-:Y:S02]  /*4190*/  ISETP.GE.AND P4, PT, R33.reuse, R202, PT ;  /* 0x000000ca2100720c */ /* 0x040fe40003f86270 */
[----:B------:R-:W-:Y:S02]  /*41a0*/  FSEL R24, R150, -INF , !P5 ;  /* 0xff80000096187808 */ /* 0x000fe40006800000 */
[----:B------:R-:W-:Y:S02]  /*41b0*/  ISETP.LT.OR P4, PT, R33, R198, P4 ;  /* 0x000000c62100720c */ /* 0x000fe40002781670 */
[----:B------:R-:W-:Y:S02]  /*41c0*/  ISETP.GE.AND P5, PT, R32, R202, PT ;  /* 0x000000ca2000720c */ /* 0x000fe40003fa6270 */
[----:B------:R-:W-:-:S02]  /*41d0*/  FSEL R52, R151, -INF , !P4 ;  /* 0xff80000097347808 */ /* 0x000fc40006000000 */
[----:B------:R-:W-:Y:S02]  /*41e0*/  ISETP.LT.OR P5, PT, R32, R198, P5 ;  /* 0x000000c62000720c */ /* 0x000fe40002fa1670 */
[----:B------:R-:W-:Y:S02]  /*41f0*/  ISETP.GE.AND P4, PT, R34, R202, PT ;  /* 0x000000ca2200720c */ /* 0x000fe40003f86270 */
[----:B------:R-:W-:Y:S01]  /*4200*/  FSEL R51, R146, -INF , !P5 ;  /* 0xff80000092337808 */ /* 0x000fe20006800000 */
[----:B-1----:R-:W-:Y:S01]  /*4210*/  FFMA.FTZ R3, R57, UR6, -R2 ;  /* 0x0000000639037c23 */ /* 0x002fe20008010802 */
[----:B------:R-:W-:Y:S02]  /*4220*/  ISETP.LT.OR P4, PT, R34, R198, P4 ;  /* 0x000000c62200720c */ /* 0x000fe40002781670 */
[----:B------:R-:W-:Y:S01]  /*4230*/  ISETP.GE.AND P5, PT, R35, R202, PT ;  /* 0x000000ca2300720c */ /* 0x000fe20003fa6270 */
[----:B------:R1:W-:Y:S01]  /*4240*/  MUFU.EX2 R134, R3 ;  /* 0x0000000300867308 */ /* 0x0003e20000000800 */
[----:B------:R-:W-:-:S02]  /*4250*/  FSEL R55, R147, -INF , !P4 ;  /* 0xff80000093377808 */ /* 0x000fc40006000000 */
[----:B------:R-:W-:Y:S02]  /*4260*/  ISETP.LT.OR P5, PT, R35, R198, P5 ;  /* 0x000000c62300720c */ /* 0x000fe40002fa1670 */
[----:B------:R-:W-:Y:S02]  /*4270*/  ISETP.GE.AND P4, PT, R36, R202, PT ;  /* 0x000000ca2400720c */ /* 0x000fe40003f86270 */
[----:B------:R-:W-:Y:S02]  /*4280*/  FSEL R54, R142, -INF , !P5 ;  /* 0xff8000008e367808 */ /* 0x000fe40006800000 */
[----:B------:R-:W-:Y:S02]  /*4290*/  ISETP.LT.OR P4, PT, R36, R198, P4 ;  /* 0x000000c62400720c */ /* 0x000fe40002781670 */
[----:B------:R-:W-:-:S04]  /*42a0*/  ISETP.GE.AND P5, PT, R38, R202, PT ;  /* 0x000000ca2600720c */ /* 0x000fc80003fa6270 */
[----:B------:R-:W-:Y:S02]  /*42b0*/  ISETP.LT.OR P5, PT, R38, R198, P5 ;  /* 0x000000c62600720c */ /* 0x000fe40002fa1670 */
[----:B-1----:R-:W-:Y:S01]  /*42c0*/  FMNMX.FTZ R3, R6, R4, !PT ;  /* 0x0000000406037209 */ /* 0x002fe20007810000 */
[----:B------:R-:W-:Y:S01]  /*42d0*/  FFMA.FTZ R4, R58, UR6, -R2 ;  /* 0x000000063a047c23 */ /* 0x000fe20008010802 */
[----:B------:R-:W-:Y:S02]  /*42e0*/  FSEL R53, R138, -INF , !P5 ;  /* 0xff8000008a357808 */ /* 0x000fe40006800000 */
[----:B------:R-:W-:Y:S01]  /*42f0*/  FMNMX.FTZ R3, R8, R3, !PT ;  /* 0x0000000308037209 */ /* 0x000fe20007810000 */
[----:B------:R1:W-:Y:S01]  /*4300*/  MUFU.EX2 R148, R4 ;  /* 0x0000000400947308 */ /* 0x0003e20000000800 */
[----:B------:R-:W-:Y:S02]  /*4310*/  ISETP.GE.AND P5, PT, R43, R202, PT ;  /* 0x000000ca2b00720c */ /* 0x000fe40003fa6270 */
[----:B------:R-:W-:-:S02]  /*4320*/  FMNMX.FTZ R3, R9, R3, !PT ;  /* 0x0000000309037209 */ /* 0x000fc40007810000 */
[----:B------:R-:W-:Y:S02]  /*4330*/  ISETP.LT.OR P5, PT, R43, R198, P5 ;  /* 0x000000c62b00720c */ /* 0x000fe40002fa1670 */
[----:B------:R-:W-:Y:S02]  /*4340*/  FMNMX.FTZ R3, R13, R3, !PT ;  /* 0x000000030d037209 */ /* 0x000fe40007810000 */
[----:B------:R-:W-:Y:S02]  /*4350*/  FSEL R57, R130, -INF , !P5 ;  /* 0xff80000082397808 */ /* 0x000fe40006800000 */
[----:B------:R-:W-:Y:S02]  /*4360*/  FMNMX.FTZ R3, R11, R3, !PT ;  /* 0x000000030b037209 */ /* 0x000fe40007810000 */
[----:B------:R-:W-:Y:S02]  /*4370*/  ISETP.GE.AND P5, PT, R47, R202, PT ;  /* 0x000000ca2f00720c */ /* 0x000fe40003fa6270 */
[----:B------:R-:W-:Y:S01]  /*4380*/  FMNMX.FTZ R3, R14, R3, !PT ;  /* 0x000000030e037209 */ /* 0x000fe20007810000 */
[----:B-1----:R-:W-:Y:S01]  /*4390*/  FFMA.FTZ R4, R59, UR6, -R2 ;  /* 0x000000063b047c23 */ /* 0x002fe20008010802 */
[----:B------:R-:W-:-:S02]  /*43a0*/  ISETP.LT.OR P5, PT, R47, R198, P5 ;  /* 0x000000c62f00720c */ /* 0x000fc40002fa1670 */
        /* <DEDUP_REMOVED lines=15> */
[----:B------:R1:W-:Y:S02]  /*44a0*/  MUFU.EX2 R152, R4 ;  /* 0x0000000400987308 */ /* 0x0003e40000000800 */
[----:B-1----:R-:W-:Y:S01]  /*44b0*/  FFMA.FTZ R4, R62, UR6, -R2 ;  /* 0x000000063e047c23 */ /* 0x002fe20008010802 */
[----:B------:R-:W-:Y:S02]  /*44c0*/  FSEL R62, R143, -INF , !P4 ;  /* 0xff8000008f3e7808 */ /* 0x000fe40006000000 */
[----:B------:R-:W-:-:S03]  /*44d0*/  ISETP.GE.AND P4, PT, R42, R202, PT ;  /* 0x000000ca2a00720c */ /* 0x000fc60003f86270 */
[----:B------:R1:W-:Y:S01]  /*44e0*/  MUFU.EX2 R153, R4 ;  /* 0x0000000400997308 */ /* 0x0003e20000000800 */
[----:B------:R-:W-:Y:S02]  /*44f0*/  FMNMX.FTZ R3, R62, R3, !PT ;  /* 0x000000033e037209 */ /* 0x000fe40007810000 */
[----:B------:R-:W-:Y:S02]  /*4500*/  ISETP.LT.OR P4, PT, R42, R198, P4 ;  /* 0x000000c62a00720c */ /* 0x000fe40002781670 */
[----:B------:R-:W-:Y:S01]  /*4510*/  FMNMX.FTZ R3, R53, R3, !PT ;  /* 0x0000000335037209 */ /* 0x000fe20007810000 */
[----:B-1----:R-:W-:Y:S01]  /*4520*/  FFMA.FTZ R4, R63, UR6, -R2 ;  /* 0x000000063f047c23 */ /* 0x002fe20008010802 */
[----:B------:R-:W-:Y:S02]  /*4530*/  FSEL R63, R139, -INF , !P4 ;  /* 0xff8000008b3f7808 */ /* 0x000fe40006000000 */
[----:B------:R-:W-:Y:S01]  /*4540*/  ISETP.GE.AND P4, PT, R44, R202, PT ;  /* 0x000000ca2c00720c */ /* 0x000fe20003f86270 */
[----:B------:R1:W-:Y:S01]  /*4550*/  MUFU.EX2 R156, R4 ;  /* 0x00000004009c7308 */ /* 0x0003e20000000800 */
[----:B------:R-:W-:-:S02]  /*4560*/  FMNMX.FTZ R3, R63, R3, !PT ;  /* 0x000000033f037209 */ /* 0x000fc40007810000 */
[----:B------:R-:W-:Y:S02]  /*4570*/  ISETP.LT.OR P4, PT, R44, R198, P4 ;  /* 0x000000c62c00720c */ /* 0x000fe40002781670 */
[----:B------:R-:W-:Y:S02]  /*4580*/  FMNMX.FTZ R3, R57, R3, !PT ;  /* 0x0000000339037209 */ /* 0x000fe40007810000 */
[----:B------:R-:W-:Y:S02]  /*4590*/  FSEL R71, R131, -INF , !P4 ;  /* 0xff80000083477808 */ /* 0x000fe40006000000 */
[----:B------:R-:W-:Y:S02]  /*45a0*/  ISETP.GE.AND P4, PT, R45, R202, PT ;  /* 0x000000ca2d00720c */ /* 0x000fe40003f86270 */
[----:B------:R-:W-:Y:S02]  /*45b0*/  FMNMX.FTZ R3, R71, R3, !PT ;  /* 0x0000000347037209 */ /* 0x000fe40007810000 */
[----:B------:R-:W-:Y:S01]  /*45c0*/  ISETP.LT.OR P4, PT, R45, R198, P4 ;  /* 0x000000c62d00720c */ /* 0x000fe20002781670 */
[----:B-1----:R-:W-:-:S03]  /*45d0*/  FFMA.FTZ R4, R64, UR6, -R2 ;  /* 0x0000000640047c23 */ /* 0x002fc60008010802 */
[----:B------:R-:W-:Y:S02]  /*45e0*/  FSEL R58, R126, -INF , !P4 ;  /* 0xff8000007e3a7808 */ /* 0x000fe40006000000 */
[----:B------:R-:W-:Y:S01]  /*45f0*/  ISETP.GE.AND P4, PT, R48, R202, PT ;  /* 0x000000ca3000720c */ /* 0x000fe20003f86270 */
[----:B------:R1:W-:Y:S01]  /*4600*/  MUFU.EX2 R157, R4 ;  /* 0x00000004009d7308 */ /* 0x0003e20000000800 */
[----:B------:R-:W-:Y:S02]  /*4610*/  FMNMX.FTZ R3, R58, R3, !PT ;  /* 0x000000033a037209 */ /* 0x000fe40007810000 */
[----:B------:R-:W-:-:S04]  /*4620*/  ISETP.LT.OR P4, PT, R48, R198, P4 ;  /* 0x000000c63000720c */ /* 0x000fc80002781670 */
[----:B------:R-:W-:Y:S02]  /*4630*/  FSEL R166, R123, -INF , !P4 ;  /* 0xff8000007ba67808 */ /* 0x000fe40006000000 */
[----:B------:R-:W-:-:S04]  /*4640*/  ISETP.GE.AND P4, PT, R50, R202, PT ;  /* 0x000000ca3200720c */ /* 0x000fc80003f86270 */
[----:B------:R-:W-:Y:S01]  /*4650*/  ISETP.LT.OR P4, PT, R50, R198, P4 ;  /* 0x000000c63200720c */ /* 0x000fe20002781670 */
[----:B-1----:R-:W-:-:S03]  /*4660*/  FFMA.FTZ R4, R65, UR6, -R2 ;  /* 0x0000000641047c23 */ /* 0x002fc60008010802 */
[----:B------:R-:W-:Y:S02]  /*4670*/  FSEL R164, R119, -INF , !P4 ;  /* 0xff80000077a47808 */ /* 0x000fe40006000000 */
[----:B------:R-:W-:Y:S01]  /*4680*/  ISETP.GE.AND P4, PT, R21, R201, PT ;  /* 0x000000c91500720c */ /* 0x000fe20003f86270 */
[----:B------:R1:W-:Y:S01]  /*4690*/  MUFU.EX2 R160, R4 ;  /* 0x0000000400a07308 */ /* 0x0003e20000000800 */
[----:B------:R-:W-:Y:S02]  /*46a0*/  FSEL R65, R105, -INF , !P1 ;  /* 0xff80000069417808 */ /* 0x000fe40004800000 */
[----:B------:R-:W-:Y:S02]  /*46b0*/  ISETP.LT.OR P4, PT, R21, R197, P4 ;  /* 0x000000c51500720c */ /* 0x000fe40002781670 */
[----:B------:R-:W-:Y:S02]  /*46c0*/  ISETP.GE.AND P1, PT, R20, R200, PT ;  /* 0x000000c81400720c */ /* 0x000fe40003f26270 */
[----:B------:R-:W-:-:S02]  /*46d0*/  FSEL R64, R100, -INF , !P4 ;  /* 0xff80000064407808 */ /* 0x000fc40006000000 */
[----:B------:R-:W-:Y:S02]  /*46e0*/  ISETP.GE.AND P4, PT, R22, R201, PT ;  /* 0x000000c91600720c */ /* 0x000fe40003f86270 */
[----:B------:R-:W-:Y:S02]  /*46f0*/  ISETP.LT.OR P1, PT, R20, R196, P1 ;  /* 0x000000c41400720c */ /* 0x000fe40000f21670 */
[----:B------:R-:W-:Y:S01]  /*4700*/  ISETP.LT.OR P4, PT, R22, R197, P4 ;  /* 0x000000c51600720c */ /* 0x000fe20002781670 */
[----:B-1----:R-:W-:-:S03]  /*4710*/  FFMA.FTZ R4, R66, UR6, -R2 ;  /* 0x0000000642047c23 */ /* 0x002fc60008010802 */
[----:B------:R-:W-:Y:S02]  /*4720*/  FSEL R60, R205, -INF , !P4 ;  /* 0xff800000cd3c7808 */ /* 0x000fe40006000000 */
[C---:B------:R-:W-:Y:S01]  /*4730*/  ISETP.GE.AND P4, PT, R25.reuse, R200, PT ;  /* 0x000000c81900720c */ /* 0x040fe20003f86270 */
[----:B------:R1:W-:Y:S01]  /*4740*/  MUFU.EX2 R161, R4 ;  /* 0x0000000400a17308 */ /* 0x0003e20000000800 */
[----:B------:R-:W-:Y:S02]  /*4750*/  FSEL R66, R104, -INF , !P2 ;  /* 0xff80000068427808 */ /* 0x000fe40005000000 */
[----:B------:R-:W-:Y:S02]  /*4760*/  ISETP.LT.OR P4, PT, R25, R196, P4 ;  /* 0x000000c41900720c */ /* 0x000fe40002781670 */
[----:B------:R-:W-:Y:S02]  /*4770*/  ISETP.GE.AND P2, PT, R21, R200, PT ;  /* 0x000000c81500720c */ /* 0x000fe40003f46270 */
[----:B------:R-:W-:-:S02]  /*4780*/  FSEL R90, R211, -INF , !P4 ;  /* 0xff800000d35a7808 */ /* 0x000fc40006000000 */
[----:B------:R-:W-:Y:S01]  /*4790*/  ISETP.LT.OR P2, PT, R21, R196, P2 ;  /* 0x000000c41500720c */ /* 0x000fe20001741670 */
[----:B-1----:R-:W-:Y:S01]  /*47a0*/  FFMA.FTZ R4, R67, UR6, -R2 ;  /* 0x0000000643047c23 */ /* 0x002fe20008010802 */
[----:B------:R-:W-:Y:S02]  /*47b0*/  FSEL R67, R122, -INF , !P5 ;  /* 0xff8000007a437808 */ /* 0x000fe40006800000 */
[C---:B------:R-:W-:Y:S01]  /*47c0*/  ISETP.GE.AND P5, PT, R46.reuse, R202, PT ;  /* 0x000000ca2e00720c */ /* 0x040fe20003fa6270 */
[----:B------:R1:W-:Y:S03]  /*47d0*/  MUFU.EX2 R168, R4 ;  /* 0x0000000400a87308 */ /* 0x0003e60000000800 */
[----:B------:R-:W-:-:S04]  /*47e0*/  ISETP.LT.OR P5, PT, R46, R198, P5 ;  /* 0x000000c62e00720c */ /* 0x000fc80002fa1670 */
[----:B------:R-:W-:Y:S02]  /*47f0*/  FSEL R56, R127, -INF , !P5 ;  /* 0xff8000007f387808 */ /* 0x000fe40006800000 */
[C---:B------:R-:W-:Y:S02]  /*4800*/  ISETP.GE.AND P5, PT, R49.reuse, R202, PT ;  /* 0x000000ca3100720c */ /* 0x040fe40003fa6270 */
[----:B------:R-:W-:Y:S02]  /*4810*/  FMNMX.FTZ R3, R56, R3, !PT ;  /* 0x0000000338037209 */ /* 0x000fe40007810000 */
[----:B------:R-:W-:Y:S02]  /*4820*/  ISETP.LT.OR P5, PT, R49, R198, P5 ;  /* 0x000000c63100720c */ /* 0x000fe40002fa1670 */
[----:B------:R-:W-:Y:S02]  /*4830*/  FMNMX.FTZ R3, R67, R3, !PT ;  /* 0x0000000343037209 */ /* 0x000fe40007810000 */
[----:B------:R-:W-:Y:S01]  /*4840*/  FSEL R165, R118, -INF , !P5 ;  /* 0xff80000076a57808 */ /* 0x000fe20006800000 */
[----:B-1----:R-:W-:Y:S01]  /*4850*/  FFMA.FTZ R4, R68, UR6, -R2 ;  /* 0x0000000644047c23 */ /* 0x002fe20008010802 */
[----:B------:R-:W-:-:S02]  /*4860*/  FMNMX.FTZ R3, R166, R3, !PT ;  /* 0x00000003a6037209 */ /* 0x000fc40007810000 */
[----:B------:R-:W-:Y:S01]  /*4870*/  FSEL R68, R106, -INF , !P6 ;  /* 0xff8000006a447808 */ /* 0x000fe20007000000 */
[----:B------:R1:W-:Y:S01]  /*4880*/  MUFU.EX2 R169, R4 ;  /* 0x0000000400a97308 */ /* 0x0003e20000000800 */
[----:B------:R-:W-:Y:S02]  /*4890*/  FMNMX.FTZ R3, R165, R3, !PT ;  /* 0x00000003a5037209 */ /* 0x000fe40007810000 */
[C---:B------:R-:W-:Y:S02]  /*48a0*/  ISETP.GE.AND P6, PT, R23.reuse, R201, PT ;  /* 0x000000c91700720c */ /* 0x040fe40003fc6270 */
[----:B------:R-:W-:Y:S02]  /*48b0*/  FMNMX.FTZ R3, R164, R3, !PT ;  /* 0x00000003a4037209 */ /* 0x000fe40007810000 */
[----:B------:R-:W-:Y:S02]  /*48c0*/  ISETP.LT.OR P6, PT, R23, R197, P6 ;  /* 0x000000c51700720c */ /* 0x000fe400037c1670 */
[----:B------:R-:W-:Y:S01]  /*48d0*/  ISETP.GE.AND P5, PT, R20, R201, PT ;  /* 0x000000c91400720c */ /* 0x000fe20003fa6270 */
[----:B------:R-:W2:Y:S01]  /*48e0*/  SHFL.BFLY PT, R5, R3, 0x2, 0x1f ;  /* 0x0c401f0003057f89 */ /* 0x000ea200000e0000 */
[----:B------:R-:W-:-:S02]  /*48f0*/  FSEL R59, R204, -INF , !P6 ;  /* 0xff800000cc3b7808 */ /* 0x000fc40007000000 */
[----:B------:R-:W-:Y:S02]  /*4900*/  ISETP.GE.AND P6, PT, R25, R201, PT ;  /* 0x000000c91900720c */ /* 0x000fe40003fc6270 */
[-C--:B------:R-:W-:Y:S01]  /*4910*/  ISETP.LT.OR P5, PT, R20, R197.reuse, P5 ;  /* 0x000000c51400720c */ /* 0x080fe20002fa1670 */
[----:B-1----:R-:W-:Y:S01]  /*4920*/  FFMA.FTZ R4, R69, UR6, -R2 ;  /* 0x0000000645047c23 */ /* 0x002fe20008010802 */
[----:B------:R-:W-:Y:S02]  /*4930*/  ISETP.LT.OR P6, PT, R25, R197, P6 ;  /* 0x000000c51900720c */ /* 0x000fe400037c1670 */
[----:B------:R-:W-:Y:S01]  /*4940*/  FSEL R61, R101, -INF , !P5 ;  /* 0xff800000653d7808 */ /* 0x000fe20006800000 */
[----:B------:R1:W-:Y:S01]  /*4950*/  MUFU.EX2 R172, R4 ;  /* 0x0000000400ac7308 */ /* 0x0003e20000000800 */
[----:B------:R-:W-:-:S04]  /*4960*/  ISETP.GE.AND P5, PT, R26, R201, PT ;  /* 0x000000c91a00720c */ /* 0x000fc80003fa6270 */
[----:B------:R-:W-:Y:S02]  /*4970*/  ISETP.LT.OR P5, PT, R26, R197, P5 ;  /* 0x000000c51a00720c */ /* 0x000fe40002fa1670 */
[----:B--2---:R-:W-:Y:S01]  /*4980*/  FMNMX.FTZ R3, R3, R5, !PT ;  /* 0x0000000503037209 */ /* 0x004fe20007810000 */
[----:B-1----:R-:W-:-:S04]  /*4990*/  FFMA.FTZ R4, R70, UR6, -R2 ;  /* 0x0000000646047c23 */ /* 0x002fc80008010802 */
[----:B------:R-:W1:Y:S01]  /*49a0*/  SHFL.BFLY PT, R5, R3, 0x1, 0x1f ;  /* 0x0c201f0003057f89 */ /* 0x000e6200000e0000 */
[----:B------:R-:W-:Y:S01]  /*49b0*/  FSEL R70, R107, -INF , !P3 ;  /* 0xff8000006b467808 */ /* 0x000fe20005800000 */
[----:B------:R2:W-:Y:S01]  /*49c0*/  MUFU.EX2 R173, R4 ;  /* 0x0000000400ad7308 */ /* 0x0005e20000000800 */
[----:B------:R-:W-:-:S04]  /*49d0*/  ISETP.GE.AND P3, PT, R23, R200, PT ;  /* 0x000000c81700720c */ /* 0x000fc80003f66270 */
[----:B------:R-:W-:Y:S02]  /*49e0*/  ISETP.LT.OR P3, PT, R23, R196, P3 ;  /* 0x000000c41700720c */ /* 0x000fe40001f61670 */
[----:B------:R-:W-:Y:S02]  /*49f0*/  FSEL R23, R208, -INF , !P5 ;  /* 0xff800000d0177808 */ /* 0x000fe40006800000 */
[----:B------:R-:W-:-:S04]  /*4a00*/  ISETP.GE.AND P5, PT, R27, R201, PT ;  /* 0x000000c91b00720c */ /* 0x000fc80003fa6270 */
[----:B------:R-:W-:Y:S01]  /*4a10*/  ISETP.LT.OR P5, PT, R27, R197, P5 ;  /* 0x000000c51b00720c */ /* 0x000fe20002fa1670 */
[--C-:B--2---:R-:W-:Y:S01]  /*4a20*/  FFMA.FTZ R4, R72, UR6, -R2.reuse ;  /* 0x0000000648047c23 */ /* 0x104fe20008010802 */
[----:B------:R-:W-:Y:S02]  /*4a30*/  FSEL R72, R102, -INF , !P2 ;  /* 0xff80000066487808 */ /* 0x000fe40005000000 */
[----:B------:R-:W-:Y:S01]  /*4a40*/  ISETP.GE.AND P2, PT, R22, R200, PT ;  /* 0x000000c81600720c */ /* 0x000fe20003f46270 */
[----:B------:R2:W-:Y:S01]  /*4a50*/  MUFU.EX2 R176, R4 ;  /* 0x0000000400b07308 */ /* 0x0005e20000000800 */
[----:B-1----:R-:W-:Y:S01]  /*4a60*/  FMNMX.FTZ R40, R3, R5, !PT ;  /* 0x0000000503287209 */ /* 0x002fe20007810000 */
[----:B------:R-:W-:Y:S01]  /*4a70*/  FFMA.FTZ R3, R76, UR6, -R2 ;  /* 0x000000064c037c23 */ /* 0x000fe20008010802 */
[----:B------:R-:W-:Y:S02]  /*4a80*/  ISETP.LT.OR P2, PT, R22, R196, P2 ;  /* 0x000000c41600720c */ /* 0x000fe40001741670 */
[----:B------:R-:W-:-:S02]  /*4a90*/  FSETP.NEU.FTZ.AND P4, PT, R40, -INF , PT ;  /* 0xff8000002800780b */ /* 0x000fc40003f9d000 */
[----:B------:R-:W-:Y:S01]  /*4aa0*/  FSEL R22, R209, -INF , !P6 ;  /* 0xff800000d1167808 */ /* 0x000fe20007000000 */
[----:B------:R1:W3:Y:S01]  /*4ab0*/  MUFU.EX2 R114, R3 ;  /* 0x0000000300727308 */ /* 0x0002e20000000800 */
[-C--:B------:R-:W-:Y:S02]  /*4ac0*/  ISETP.GE.AND P6, PT, R29, R201.reuse, PT ;  /* 0x000000c91d00720c */ /* 0x080fe40003fc6270 */
[----:B------:R-:W-:Y:S02]  /*4ad0*/  FSEL R89, R207, -INF , !P2 ;  /* 0xff800000cf597808 */ /* 0x000fe40005000000 */
[----:B------:R-:W-:Y:S02]  /*4ae0*/  ISETP.GE.AND P2, PT, R28, R201, PT ;  /* 0x000000c91c00720c */ /* 0x000fe40003f46270 */
[----:B------:R-:W-:Y:S01]  /*4af0*/  FSEL R20, R217, -INF , !P5 ;  /* 0xff800000d9147808 */ /* 0x000fe20006800000 */
[----:B--2---:R-:W-:Y:S01]  /*4b00*/  FFMA.FTZ R4, R73, UR6, -R2 ;  /* 0x0000000649047c23 */ /* 0x004fe20008010802 */
[----:B------:R-:W-:-:S02]  /*4b10*/  FSEL R73, R103, -INF , !P1 ;  /* 0xff80000067497808 */ /* 0x000fc40004800000 */
[----:B------:R-:W-:Y:S01]  /*4b20*/  ISETP.GE.AND P1, PT, R26, R200, PT ;  /* 0x000000c81a00720c */ /* 0x000fe20003f26270 */
[----:B------:R2:W-:Y:S01]  /*4b30*/  MUFU.EX2 R177, R4 ;  /* 0x0000000400b17308 */ /* 0x0005e20000000800 */
[----:B------:R-:W-:Y:S02]  /*4b40*/  ISETP.LT.OR P2, PT, R28, R197, P2 ;  /* 0x000000c51c00720c */ /* 0x000fe40001741670 */
[----:B------:R-:W-:Y:S02]  /*4b50*/  ISETP.LT.OR P1, PT, R26, R196, P1 ;  /* 0x000000c41a00720c */ /* 0x000fe40000f21670 */
[----:B-1----:R-:W-:Y:S02]  /*4b60*/  FMNMX.FTZ R3, R87, R88, !PT ;  /* 0x0000005857037209 */ /* 0x002fe40007810000 */
[----:B------:R-:W-:Y:S02]  /*4b70*/  ISETP.GE.AND P5, PT, R30, R201, PT ;  /* 0x000000c91e00720c */ /* 0x000fe40003fa6270 */
[----:B------:R-:W-:-:S02]  /*4b80*/  FMNMX.FTZ R3, R86, R3, !PT ;  /* 0x0000000356037209 */ /* 0x000fc40007810000 */
[----:B------:R-:W-:Y:S02]  /*4b90*/  FSEL R21, R216, -INF , !P2 ;  /* 0xff800000d8157808 */ /* 0x000fe40005000000 */
[----:B------:R-:W-:Y:S02]  /*4ba0*/  FMNMX.FTZ R3, R84, R3, !PT ;  /* 0x0000000354037209 */ /* 0x000fe40007810000 */
[----:B------:R-:W-:Y:S01]  /*4bb0*/  ISETP.LT.OR P5, PT, R30, R197, P5 ;  /* 0x000000c51e00720c */ /* 0x000fe20002fa1670 */
[----:B--2---:R-:W-:Y:S01]  /*4bc0*/  FFMA.FTZ R4, R74, UR6, -R2 ;  /* 0x000000064a047c23 */ /* 0x004fe20008010802 */
[----:B------:R-:W-:-:S03]  /*4bd0*/  ISETP.GE.AND P2, PT, R29, R200, PT ;  /* 0x000000c81d00720c */ /* 0x000fc60003f46270 */
[----:B------:R1:W-:Y:S01]  /*4be0*/  MUFU.EX2 R180, R4 ;  /* 0x0000000400b47308 */ /* 0x0003e20000000800 */
[----:B------:R-:W-:-:S04]  /*4bf0*/  ISETP.LT.OR P2, PT, R29, R196, P2 ;  /* 0x000000c41d00720c */ /* 0x000fc80001741670 */
[----:B------:R-:W-:Y:S02]  /*4c00*/  FSEL R99, R226, -INF , !P2 ;  /* 0xff800000e2637808 */ /* 0x000fe40005000000 */
[----:B------:R-:W-:-:S04]  /*4c10*/  ISETP.GE.AND P2, PT, R32, R200, PT ;  /* 0x000000c82000720c */ /* 0x000fc80003f46270 */
[----:B------:R-:W-:Y:S01]  /*4c20*/  ISETP.LT.OR P2, PT, R32, R196, P2 ;  /* 0x000000c42000720c */ /* 0x000fe20001741670 */
[----:B-1----:R-:W-:-:S04]  /*4c30*/  FFMA.FTZ R4, R75, UR6, -R2 ;  /* 0x000000064b047c23 */ /* 0x002fc80008010802 */
[----:B------:R1:W-:Y:S02]  /*4c40*/  MUFU.EX2 R181, R4 ;  /* 0x0000000400b57308 */ /* 0x0003e40000000800 */
[----:B-1----:R-:W-:-:S06]  /*4c50*/  FFMA.FTZ R4, R77, UR6, -R2 ;  /* 0x000000064d047c23 */ /* 0x002fcc0008010802 */
[----:B------:R1:W-:Y:S02]  /*4c60*/  MUFU.EX2 R184, R4 ;  /* 0x0000000400b87308 */ /* 0x0003e40000000800 */
[----:B-1----:R-:W-:-:S06]  /*4c70*/  FFMA.FTZ R4, R78, UR6, -R2 ;  /* 0x000000064e047c23 */ /* 0x002fcc0008010802 */
[----:B------:R1:W-:Y:S02]  /*4c80*/  MUFU.EX2 R190, R4 ;  /* 0x0000000400be7308 */ /* 0x0003e40000000800 */
[----:B-1----:R-:W-:Y:S01]  /*4c90*/  FFMA.FTZ R4, R82, UR6, -R2 ;  /* 0x0000000652047c23 */ /* 0x002fe20008010802 */
[----:B------:R-:W-:Y:S02]  /*4ca0*/  FSEL R82, R206, -INF , !P3 ;  /* 0xff800000ce527808 */ /* 0x000fe40005800000 */
[----:B------:R-:W-:-:S03]  /*4cb0*/  ISETP.GE.AND P3, PT, R28, R200, PT ;  /* 0x000000c81c00720c */ /* 0x000fc60003f66270 */
[----:B------:R1:W-:Y:S01]  /*4cc0*/  MUFU.EX2 R191, R4 ;  /* 0x0000000400bf7308 */ /* 0x0003e20000000800 */
[----:B------:R-:W-:-:S04]  /*4cd0*/  ISETP.LT.OR P3, PT, R28, R196, P3 ;  /* 0x000000c41c00720c */ /* 0x000fc80001f61670 */
[----:B------:R-:W-:Y:S02]  /*4ce0*/  FSEL R95, R218, -INF , !P3 ;  /* 0xff800000da5f7808 */ /* 0x000fe40005800000 */
[----:B------:R-:W-:-:S04]  /*4cf0*/  ISETP.GE.AND P3, PT, R31, R201, PT ;  /* 0x000000c91f00720c */ /* 0x000fc80003f66270 */
[----:B------:R-:W-:Y:S01]  /*4d00*/  ISETP.LT.OR P3, PT, R31, R197, P3 ;  /* 0x000000c51f00720c */ /* 0x000fe20001f61670 */
[----:B-1----:R-:W-:Y:S01]  /*4d10*/  FFMA.FTZ R4, R83, UR6, -R2 ;  /* 0x0000000653047c23 */ /* 0x002fe20008010802 */
[----:B------:R-:W-:Y:S02]  /*4d20*/  FSEL R83, R210, -INF , !P1 ;  /* 0xff800000d2537808 */ /* 0x000fe40004800000 */
[----:B------:R-:W-:Y:S01]  /*4d30*/  ISETP.GE.AND P1, PT, R27, R200, PT ;  /* 0x000000c81b00720c */ /* 0x000fe20003f26270 */
[----:B------:R1:W-:Y:S01]  /*4d40*/  MUFU.EX2 R182, R4 ;  /* 0x0000000400b67308 */ /* 0x0003e20000000800 */
[----:B------:R-:W-:Y:S02]  /*4d50*/  FSEL R69, R225, -INF , !P3 ;  /* 0xff800000e1457808 */ /* 0x000fe40005800000 */
[----:B------:R-:W-:Y:S02]  /*4d60*/  ISETP.LT.OR P1, PT, R27, R196, P1 ;  /* 0x000000c41b00720c */ /* 0x000fe40000f21670 */
[----:B------:R-:W-:-:S02]  /*4d70*/  ISETP.GE.AND P3, PT, R33, R200, PT ;  /* 0x000000c82100720c */ /* 0x000fc40003f66270 */
[----:B------:R-:W-:Y:S02]  /*4d80*/  FSEL R98, R219, -INF , !P1 ;  /* 0xff800000db627808 */ /* 0x000fe40004800000 */
[----:B------:R-:W-:Y:S02]  /*4d90*/  ISETP.GE.AND P1, PT, R31, R200, PT ;  /* 0x000000c81f00720c */ /* 0x000fe40003f26270 */
[-C--:B------:R-:W-:Y:S02]  /*4da0*/  ISETP.LT.OR P3, PT, R33, R196.reuse, P3 ;  /* 0x000000c42100720c */ /* 0x080fe40001f61670 */
[----:B------:R-:W-:Y:S02]  /*4db0*/  ISETP.LT.OR P1, PT, R31, R196, P1 ;  /* 0x000000c41f00720c */ /* 0x000fe40000f21670 */
[----:B------:R-:W-:Y:S01]  /*4dc0*/  FSEL R106, R231, -INF , !P3 ;  /* 0xff800000e76a7808 */ /* 0x000fe20005800000 */
[----:B---3--:R-:W-:Y:S02]  /*4dd0*/  IMAD.MOV.U32 R231, RZ, RZ, R114 ;  /* 0x000000ffffe77224 */ /* 0x008fe400078e0072 */
[----:B-1----:R-:W-:Y:S01]  /*4de0*/  FFMA.FTZ R4, R79, UR6, -R2 ;  /* 0x000000064f047c23 */ /* 0x002fe20008010802 */
[----:B------:R-:W-:Y:S01]  /*4df0*/  FMUL.FTZ R2, R40, UR6 ;  /* 0x0000000628027c20 */ /* 0x000fe20008410000 */
[----:B------:R-:W-:-:S02]  /*4e00*/  FSEL R103, R227, -INF , !P1 ;  /* 0xff800000e3677808 */ /* 0x000fc40004800000 */
[----:B------:R-:W-:Y:S01]  /*4e10*/  ISETP.GE.AND P3, PT, R35, R201, PT ;  /* 0x000000c92300720c */ /* 0x000fe20003f66270 */
[----:B------:R-:W1:Y:S01]  /*4e20*/  MUFU.EX2 R183, R4 ;  /* 0x0000000400b77308 */ /* 0x000e620000000800 */
[----:B------:R-:W-:Y:S02]  /*4e30*/  FSEL R5, R2, RZ, P4 ;  /* 0x000000ff02057208 */ /* 0x000fe40002000000 */
[----:B------:R-:W-:Y:S02]  /*4e40*/  ISETP.LT.OR P4, PT, R29, R197, P6 ;  /* 0x000000c51d00720c */ /* 0x000fe40003781670 */
[----:B------:R-:W-:Y:S01]  /*4e50*/  ISETP.GE.AND P6, PT, R30, R200, PT ;  /* 0x000000c81e00720c */ /* 0x000fe20003fc6270 */
[----:B------:R-:W-:Y:S01]  /*4e60*/  FFMA.FTZ R2, R16, UR6, -R5 ;  /* 0x0000000610027c23 */ /* 0x000fe20008010805 */
[----:B------:R-:W-:Y:S02]  /*4e70*/  FSEL R25, R224, -INF , !P4 ;  /* 0xff800000e0197808 */ /* 0x000fe40006000000 */
[-C--:B------:R-:W-:Y:S01]  /*4e80*/  ISETP.GE.AND P4, PT, R32, R201.reuse, PT ;  /* 0x000000c92000720c */ /* 0x080fe20003f86270 */
[----:B------:R2:W-:Y:S01]  /*4e90*/  MUFU.EX2 R163, R2 ;  /* 0x0000000200a37308 */ /* 0x0005e20000000800 */
[----:B------:R-:W-:-:S02]  /*4ea0*/  ISETP.GE.AND P1, PT, R33, R201, PT ;  /* 0x000000c92100720c */ /* 0x000fc40003f26270 */
[-C--:B------:R-:W-:Y:S02]  /*4eb0*/  ISETP.LT.OR P4, PT, R32, R197.reuse, P4 ;  /* 0x000000c52000720c */ /* 0x080fe40002781670 */
[----:B------:R-:W-:Y:S02]  /*4ec0*/  ISETP.LT.OR P3, PT, R35, R197, P3 ;  /* 0x000000c52300720c */ /* 0x000fe40001f61670 */
[----:B------:R-:W-:Y:S01]  /*4ed0*/  FSEL R81, R236, -INF , !P4 ;  /* 0xff800000ec517808 */ /* 0x000fe20006000000 */
[----:B-1----:R-:W-:Y:S01]  /*4ee0*/  IMAD.MOV.U32 R236, RZ, RZ, R183 ;  /* 0x000000ffffec7224 */ /* 0x002fe200078e00b7 */
[----:B------:R-:W-:Y:S02]  /*4ef0*/  ISETP.GE.AND P4, PT, R36, R201, PT ;  /* 0x000000c92400720c */ /* 0x000fe40003f86270 */
[----:B------:R-:W-:Y:S02]  /*4f00*/  ISETP.LT.OR P6, PT, R30, R196, P6 ;  /* 0x000000c41e00720c */ /* 0x000fe400037c1670 */
[----:B------:R-:W-:-:S02]  /*4f10*/  ISETP.LT.OR P1, PT, R33, R197, P1 ;  /* 0x000000c52100720c */ /* 0x000fc40000f21670 */
[----:B------:R-:W-:Y:S01]  /*4f20*/  ISETP.LT.OR P4, PT, R36, R197, P4 ;  /* 0x000000c52400720c */ /* 0x000fe20002781670 */
[----:B--2---:R-:W-:Y:S01]  /*4f30*/  FFMA.FTZ R2, R17, UR6, -R5 ;  /* 0x0000000611027c23 */ /* 0x004fe20008010805 */
[----:B------:R-:W-:Y:S02]  /*4f40*/  FSEL R80, R229, -INF , !P1 ;  /* 0xff800000e5507808 */ /* 0x000fe40004800000 */
[----:B------:R-:W-:Y:S01]  /*4f50*/  FSEL R105, R230, -INF , !P6 ;  /* 0xff800000e6697808 */ /* 0x000fe20007000000 */
[----:B------:R1:W2:Y:S01]  /*4f60*/  MUFU.EX2 R162, R2 ;  /* 0x0000000200a27308 */ /* 0x0002a20000000800 */
[----:B------:R-:W-:Y:S01]  /*4f70*/  FSEL R96, R241, -INF , !P4 ;  /* 0xff800000f1607808 */ /* 0x000fe20006000000 */
[----:B------:R-:W-:Y:S01]  /*4f80*/  IMAD.MOV.U32 R241, RZ, RZ, R190 ;  /* 0x000000fffff17224 */ /* 0x000fe200078e00be */
[----:B------:R-:W-:Y:S02]  /*4f90*/  ISETP.GE.AND P4, PT, R42, R201, PT ;  /* 0x000000c92a00720c */ /* 0x000fe40003f86270 */
[----:B------:R-:W-:-:S02]  /*4fa0*/  FMNMX.FTZ R4, R91, R93, !PT ;  /* 0x0000005d5b047209 */ /* 0x000fc40007810000 */
[----:B------:R-:W-:Y:S02]  /*4fb0*/  ISETP.LT.OR P4, PT, R42, R197, P4 ;  /* 0x000000c52a00720c */ /* 0x000fe40002781670 */
[----:B------:R-:W-:Y:S02]  /*4fc0*/  FMNMX.FTZ R4, R94, R4, !PT ;  /* 0x000000045e047209 */ /* 0x000fe40007810000 */
[----:B------:R-:W-:Y:S01]  /*4fd0*/  FSEL R100, R245, -INF , !P4 ;  /* 0xff800000f5647808 */ /* 0x000fe20006000000 */
[----:B------:R-:W-:Y:S01]  /*4fe0*/  IMAD.MOV.U32 R245, RZ, RZ, R181 ;  /* 0x000000fffff57224 */ /* 0x000fe200078e00b5 */
[----:B------:R-:W-:Y:S02]  /*4ff0*/  ISETP.GE.AND P4, PT, R44, R201, PT ;  /* 0x000000c92c00720c */ /* 0x000fe40003f86270 */
[----:B------:R-:W-:Y:S01]  /*5000*/  FMNMX.FTZ R4, R92, R4, !PT ;  /* 0x000000045c047209 */ /* 0x000fe20007810000 */
[----:B-1----:R-:W-:Y:S01]  /*5010*/  FFMA.FTZ R2, R10, UR6, -R5 ;  /* 0x000000060a027c23 */ /* 0x002fe20008010805 */
[----:B------:R-:W-:-:S02]  /*5020*/  ISETP.LT.OR P4, PT, R44, R197, P4 ;  /* 0x000000c52c00720c */ /* 0x000fc40002781670 */
[----:B------:R-:W-:Y:S01]  /*5030*/  FMNMX.FTZ R4, R68, R4, !PT ;  /* 0x0000000444047209 */ /* 0x000fe20007810000 */
[----:B------:R1:W-:Y:S01]  /*5040*/  MUFU.EX2 R206, R2 ;  /* 0x0000000200ce7308 */ /* 0x0003e20000000800 */
[----:B------:R-:W-:Y:S01]  /*5050*/  FSEL R108, R249, -INF , !P4 ;  /* 0xff800000f96c7808 */ /* 0x000fe20006000000 */
[----:B------:R-:W-:Y:S01]  /*5060*/  IMAD.MOV.U32 R249, RZ, RZ, R177 ;  /* 0x000000fffff97224 */ /* 0x000fe200078e00b1 */
[----:B------:R-:W-:Y:S02]  /*5070*/  ISETP.GE.AND P4, PT, R46, R201, PT ;  /* 0x000000c92e00720c */ /* 0x000fe40003f86270 */
[----:B------:R-:W-:Y:S02]  /*5080*/  ISETP.GE.AND P1, PT, R34, R200, PT ;  /* 0x000000c82200720c */ /* 0x000fe40003f26270 */
[----:B------:R-:W-:Y:S02]  /*5090*/  ISETP.LT.OR P4, PT, R46, R197, P4 ;  /* 0x000000c52e00720c */ /* 0x000fe40002781670 */
[----:B------:R-:W-:-:S02]  /*50a0*/  ISETP.LT.OR P1, PT, R34, R196, P1 ;  /* 0x000000c42200720c */ /* 0x000fc40000f21670 */
[----:B------:R-:W-:Y:S01]  /*50b0*/  FSEL R115, R233, -INF , !P4 ;  /* 0xff800000e9737808 */ /* 0x000fe20006000000 */
[----:B------:R-:W-:Y:S01]  /*50c0*/  IMAD.MOV.U32 R233, RZ, RZ, R173 ;  /* 0x000000ffffe97224 */ /* 0x000fe200078e00ad */
[-C--:B------:R-:W-:Y:S02]  /*50d0*/  ISETP.GE.AND P6, PT, R35, R200.reuse, PT ;  /* 0x000000c82300720c */ /* 0x080fe40003fc6270 */
[----:B------:R-:W-:Y:S01]  /*50e0*/  ISETP.GE.AND P4, PT, R38, R200, PT ;  /* 0x000000c82600720c */ /* 0x000fe20003f86270 */
[----:B-1----:R-:W-:Y:S01]  /*50f0*/  FFMA.FTZ R2, R7, UR6, -R5 ;  /* 0x0000000607027c23 */ /* 0x002fe20008010805 */
[----:B------:R-:W-:Y:S02]  /*5100*/  FSEL R7, R228, -INF , !P5 ;  /* 0xff800000e4077808 */ /* 0x000fe40006800000 */
[----:B------:R-:W-:Y:S01]  /*5110*/  ISETP.GE.AND P5, PT, R34, R201, PT ;  /* 0x000000c92200720c */ /* 0x000fe20003fa6270 */
[----:B------:R1:W3:Y:S01]  /*5120*/  MUFU.EX2 R210, R2 ;  /* 0x0000000200d27308 */ /* 0x0002e20000000800 */
[----:B------:R-:W-:-:S02]  /*5130*/  ISETP.LT.OR P6, PT, R35, R196, P6 ;  /* 0x000000c42300720c */ /* 0x000fc400037c1670 */
[----:B------:R-:W-:Y:S02]  /*5140*/  ISETP.LT.OR P5, PT, R34, R197, P5 ;  /* 0x000000c52200720c */ /* 0x000fe40002fa1670 */
[----:B------:R-:W-:Y:S02]  /*5150*/  ISETP.LT.OR P4, PT, R38, R196, P4 ;  /* 0x000000c42600720c */ /* 0x000fe40002781670 */
[----:B------:R-:W-:Y:S01]  /*5160*/  FSEL R85, R237, -INF , !P5 ;  /* 0xff800000ed557808 */ /* 0x000fe20006800000 */
[----:B------:R-:W-:Y:S01]  /*5170*/  IMAD.MOV.U32 R237, RZ, RZ, R182 ;  /* 0x000000ffffed7224 */ /* 0x000fe200078e00b6 */
[----:B------:R-:W-:Y:S02]  /*5180*/  ISETP.GE.AND P5, PT, R36, R200, PT ;  /* 0x000000c82400720c */ /* 0x000fe40003fa6270 */
[----:B------:R-:W-:Y:S01]  /*5190*/  FSEL R101, R246, -INF , !P4 ;  /* 0xff800000f6657808 */ /* 0x000fe20006000000 */
[----:B------:R-:W-:Y:S01]  /*51a0*/  IMAD.MOV.U32 R246, RZ, RZ, R160 ;  /* 0x000000fffff67224 */ /* 0x000fe200078e00a0 */
[----:B------:R-:W-:-:S02]  /*51b0*/  ISETP.LT.OR P5, PT, R36, R196, P5 ;  /* 0x000000c42400720c */ /* 0x000fc40002fa1670 */
[----:B------:R-:W-:Y:S01]  /*51c0*/  FSEL R36, R240, -INF , !P3 ;  /* 0xff800000f0247808 */ /* 0x000fe20005800000 */
[----:B------:R-:W-:Y:S02]  /*51d0*/  IMAD.MOV.U32 R240, RZ, RZ, R191 ;  /* 0x000000fffff07224 */ /* 0x000fe400078e00bf */
[----:B-1----:R-:W-:Y:S01]  /*51e0*/  FFMA.FTZ R2, R6, UR6, -R5 ;  /* 0x0000000606027c23 */ /* 0x002fe20008010805 */
[C---:B------:R-:W-:Y:S02]  /*51f0*/  ISETP.GE.AND P3, PT, R38.reuse, R201, PT ;  /* 0x000000c92600720c */ /* 0x040fe40003f66270 */
[----:B------:R-:W-:Y:S01]  /*5200*/  FSEL R102, R243, -INF , !P5 ;  /* 0xff800000f3667808 */ /* 0x000fe20006800000 */
[----:B------:R1:W-:Y:S01]  /*5210*/  MUFU.EX2 R222, R2 ;  /* 0x0000000200de7308 */ /* 0x0003e20000000800 */
[----:B------:R-:W-:Y:S01]  /*5220*/  ISETP.LT.OR P3, PT, R38, R197, P3 ;  /* 0x000000c52600720c */ /* 0x000fe20001f61670 */
[----:B------:R-:W-:Y:S01]  /*5230*/  IMAD.MOV.U32 R243, RZ, RZ, R161 ;  /* 0x000000fffff37224 */ /* 0x000fe200078e00a1 */
[----:B------:R-:W-:-:S02]  /*5240*/  ISETP.GE.AND P5, PT, R46, R200, PT ;  /* 0x000000c82e00720c */ /* 0x000fc40003fa6270 */
[----:B------:R-:W-:Y:S01]  /*5250*/  FSEL R97, R244, -INF , !P3 ;  /* 0xff800000f4617808 */ /* 0x000fe20005800000 */
[----:B------:R-:W-:Y:S01]  /*5260*/  IMAD.MOV.U32 R244, RZ, RZ, R184 ;  /* 0x000000fffff47224 */ /* 0x000fe200078e00b8 */
[C---:B------:R-:W-:Y:S02]  /*5270*/  ISETP.GE.AND P3, PT, R43.reuse, R201, PT ;  /* 0x000000c92b00720c */ /* 0x040fe40003f66270 */
[----:B------:R-:W-:Y:S02]  /*5280*/  ISETP.LT.OR P5, PT, R46, R196, P5 ;  /* 0x000000c42e00720c */ /* 0x000fe40002fa1670 */
[----:B------:R-:W-:Y:S02]  /*5290*/  ISETP.LT.OR P3, PT, R43, R197, P3 ;  /* 0x000000c52b00720c */ /* 0x000fe40001f61670 */
[----:B------:R-:W-:Y:S02]  /*52a0*/  ISETP.GE.AND P4, PT, R47, R200, PT ;  /* 0x000000c82f00720c */ /* 0x000fe40003f86270 */
[----:B------:R-:W-:Y:S01]  /*52b0*/  FSEL R107, R248, -INF , !P3 ;  /* 0xff800000f86b7808 */ /* 0x000fe20005800000 */
[----:B------:R-:W-:-:S02]  /*52c0*/  IMAD.MOV.U32 R248, RZ, RZ, R180 ;  /* 0x000000fffff87224 */ /* 0x000fc400078e00b4 */
[----:B-1----:R-:W-:Y:S01]  /*52d0*/  FFMA.FTZ R2, R8, UR6, -R5 ;  /* 0x0000000608027c23 */ /* 0x002fe20008010805 */
[----:B------:R-:W-:Y:S02]  /*52e0*/  ISETP.GE.AND P3, PT, R45, R201, PT ;  /* 0x000000c92d00720c */ /* 0x000fe40003f66270 */
[----:B------:R-:W-:Y:S01]  /*52f0*/  ISETP.LT.OR P4, PT, R47, R196, P4 ;  /* 0x000000c42f00720c */ /* 0x000fe20002781670 */
[----:B------:R1:W-:Y:S01]  /*5300*/  MUFU.EX2 R224, R2 ;  /* 0x0000000200e07308 */ /* 0x0003e20000000800 */
[----:B------:R-:W-:Y:S02]  /*5310*/  ISETP.LT.OR P3, PT, R45, R197, P3 ;  /* 0x000000c52d00720c */ /* 0x000fe40001f61670 */
[----:B------:R-:W-:Y:S01]  /*5320*/  FSEL R113, R235, -INF , !P5 ;  /* 0xff800000eb717808 */ /* 0x000fe20006800000 */
[----:B------:R-:W-:Y:S01]  /*5330*/  IMAD.MOV.U32 R235, RZ, RZ, R149 ;  /* 0x000000ffffeb7224 */ /* 0x000fe200078e0095 */
[----:B------:R-:W-:Y:S01]  /*5340*/  FSEL R110, R232, -INF , !P3 ;  /* 0xff800000e86e7808 */ /* 0x000fe20005800000 */
[----:B------:R-:W-:Y:S01]  /*5350*/  IMAD.MOV.U32 R232, RZ, RZ, R176 ;  /* 0x000000ffffe87224 */ /* 0x000fe200078e00b0 */
[----:B------:R-:W-:-:S02]  /*5360*/  ISETP.GE.AND P3, PT, R47, R201, PT ;  /* 0x000000c92f00720c */ /* 0x000fc40003f66270 */
[----:B------:R-:W-:Y:S02]  /*5370*/  FSEL R117, R117, -INF , !P4 ;  /* 0xff80000075757808 */ /* 0x000fe40006000000 */
[----:B------:R-:W-:-:S04]  /*5380*/  ISETP.LT.OR P3, PT, R47, R197, P3 ;  /* 0x000000c52f00720c */ /* 0x000fc80001f61670 */
[----:B-----5:R-:W-:Y:S02]  /*5390*/  FSEL R116, R116, -INF , !P3 ;  /* 0xff80000074747808 */ /* 0x020fe40005800000 */
[----:B-1----:R-:W-:Y:S01]  /*53a0*/  FMNMX.FTZ R2, R66, R3, !PT ;  /* 0x0000000342027209 */ /* 0x002fe20007810000 */
[----:B------:R-:W-:Y:S01]  /*53b0*/  FFMA.FTZ R3, R9, UR6, -R5 ;  /* 0x0000000609037c23 */ /* 0x000fe20008010805 */
[C---:B------:R-:W-:Y:S02]  /*53c0*/  ISETP.GE.AND P3, PT, R48.reuse, R201, PT ;  /* 0x000000c93000720c */ /* 0x040fe40003f66270 */
[----:B------:R-:W-:Y:S01]  /*53d0*/  FMNMX.FTZ R2, R65, R2, !PT ;  /* 0x0000000241027209 */ /* 0x000fe20007810000 */
[----:B------:R1:W-:Y:S01]  /*53e0*/  MUFU.EX2 R219, R3 ;  /* 0x0000000300db7308 */ /* 0x0003e20000000800 */
[----:B------:R-:W-:Y:S02]  /*53f0*/  ISETP.LT.OR P3, PT, R48, R197, P3 ;  /* 0x000000c53000720c */ /* 0x000fe40001f61670 */
[----:B------:R-:W-:-:S02]  /*5400*/  FMNMX.FTZ R2, R64, R2, !PT ;  /* 0x0000000240027209 */ /* 0x000fc40007810000 */
[----:B------:R-:W-:Y:S02]  /*5410*/  FSEL R121, R121, -INF , !P3 ;  /* 0xff80000079797808 */ /* 0x000fe40005800000 */
[----:B------:R-:W-:Y:S02]  /*5420*/  FMNMX.FTZ R2, R61, R2, !PT ;  /* 0x000000023d027209 */ /* 0x000fe40007810000 */
[----:B------:R-:W-:Y:S02]  /*5430*/  ISETP.GE.AND P3, PT, R49, R201, PT ;  /* 0x000000c93100720c */ /* 0x000fe40003f66270 */
[----:B------:R-:W-:Y:S02]  /*5440*/  FMNMX.FTZ R2, R59, R2, !PT ;  /* 0x000000023b027209 */ /* 0x000fe40007810000 */
[----:B------:R-:W-:Y:S02]  /*5450*/  ISETP.LT.OR P3, PT, R49, R197, P3 ;  /* 0x000000c53100720c */ /* 0x000fe40001f61670 */
[----:B------:R-:W-:Y:S01]  /*5460*/  FMNMX.FTZ R2, R60, R2, !PT ;  /* 0x000000023c027209 */ /* 0x000fe20007810000 */
[----:B-1----:R-:W-:Y:S01]  /*5470*/  FFMA.FTZ R3, R13, UR6, -R5 ;  /* 0x000000060d037c23 */ /* 0x002fe20008010805 */
[----:B------:R-:W-:-:S02]  /*5480*/  FSEL R140, R192, -INF , !P3 ;  /* 0xff800000c08c7808 */ /* 0x000fc40005800000 */
[----:B------:R-:W-:Y:S01]  /*5490*/  FMNMX.FTZ R2, R23, R2, !PT ;  /* 0x0000000217027209 */ /* 0x000fe20007810000 */
[----:B------:R1:W-:Y:S01]  /*54a0*/  MUFU.EX2 R225, R3 ;  /* 0x0000000300e17308 */ /* 0x0003e20000000800 */
[----:B------:R-:W-:Y:S02]  /*54b0*/  ISETP.GE.AND P3, PT, R50, R201, PT ;  /* 0x000000c93200720c */ /* 0x000fe40003f66270 */
[----:B------:R-:W-:Y:S02]  /*54c0*/  FMNMX.FTZ R2, R22, R2, !PT ;  /* 0x0000000216027209 */ /* 0x000fe40007810000 */
[----:B------:R-:W-:Y:S02]  /*54d0*/  ISETP.LT.OR P3, PT, R50, R197, P3 ;  /* 0x000000c53200720c */ /* 0x000fe40001f61670 */
[----:B------:R-:W-:Y:S02]  /*54e0*/  FMNMX.FTZ R2, R21, R2, !PT ;  /* 0x0000000215027209 */ /* 0x000fe40007810000 */
[----:B------:R-:W-:-:S02]  /*54f0*/  FSEL R131, R193, -INF , !P3 ;  /* 0xff800000c1837808 */ /* 0x000fc40005800000 */
[----:B------:R-:W-:Y:S02]  /*5500*/  FMNMX.FTZ R2, R20, R2, !PT ;  /* 0x0000000214027209 */ /* 0x000fe40007810000 */
[C---:B------:R-:W-:Y:S02]  /*5510*/  ISETP.GE.AND P3, PT, R42.reuse, R200, PT ;  /* 0x000000c82a00720c */ /* 0x040fe40003f66270 */
[----:B------:R-:W-:Y:S01]  /*5520*/  FMNMX.FTZ R2, R25, R2, !PT ;  /* 0x0000000219027209 */ /* 0x000fe20007810000 */
[----:B-1----:R-:W-:Y:S01]  /*5530*/  FFMA.FTZ R3, R11, UR6, -R5 ;  /* 0x000000060b037c23 */ /* 0x002fe20008010805 */
[----:B------:R-:W-:Y:S02]  /*5540*/  ISETP.LT.OR P3, PT, R42, R196, P3 ;  /* 0x000000c42a00720c */ /* 0x000fe40001f61670 */
[----:B------:R-:W-:Y:S01]  /*5550*/  FMNMX.FTZ R2, R69, R2, !PT ;  /* 0x0000000245027209 */ /* 0x000fe20007810000 */
[----:B------:R1:W-:Y:S01]  /*5560*/  MUFU.EX2 R228, R3 ;  /* 0x0000000300e47308 */ /* 0x0003e20000000800 */
[----:B------:R-:W-:Y:S01]  /*5570*/  FSEL R42, R239, -INF , !P1 ;  /* 0xff800000ef2a7808 */ /* 0x000fe20004800000 */
[----:B------:R-:W-:Y:S01]  /*5580*/  IMAD.MOV.U32 R239, RZ, RZ, R169 ;  /* 0x000000ffffef7224 */ /* 0x000fe200078e00a9 */
[----:B------:R-:W-:-:S02]  /*5590*/  FMNMX.FTZ R2, R7, R2, !PT ;  /* 0x0000000207027209 */ /* 0x000fc40007810000 */
[----:B------:R-:W-:Y:S02]  /*55a0*/  ISETP.GE.AND P1, PT, R44, R200, PT ;  /* 0x000000c82c00720c */ /* 0x000fe40003f26270 */
[----:B------:R-:W-:Y:S02]  /*55b0*/  FMNMX.FTZ R2, R80, R2, !PT ;  /* 0x0000000250027209 */ /* 0x000fe40007810000 */
[----:B------:R-:W-:Y:S01]  /*55c0*/  FSEL R104, R247, -INF , !P3 ;  /* 0xff800000f7687808 */ /* 0x000fe20005800000 */
[----:B------:R-:W-:Y:S01]  /*55d0*/  IMAD.MOV.U32 R247, RZ, RZ, R157 ;  /* 0x000000fffff77224 */ /* 0x000fe200078e009d */
[----:B------:R-:W-:Y:S02]  /*55e0*/  FMNMX.FTZ R2, R81, R2, !PT ;  /* 0x0000000251027209 */ /* 0x000fe40007810000 */
[----:B------:R-:W-:Y:S02]  /*55f0*/  ISETP.LT.OR P1, PT, R44, R196, P1 ;  /* 0x000000c42c00720c */ /* 0x000fe40000f21670 */
[----:B------:R-:W-:Y:S01]  /*5600*/  FMNMX.FTZ R2, R85, R2, !PT ;  /* 0x0000000255027209 */ /* 0x000fe20007810000 */
[----:B-1----:R-:W-:Y:S01]  /*5610*/  FFMA.FTZ R3, R14, UR6, -R5 ;  /* 0x000000060e037c23 */ /* 0x002fe20008010805 */
[----:B------:R-:W-:Y:S01]  /*5620*/  FSEL R111, R251, -INF , !P1 ;  /* 0xff800000fb6f7808 */ /* 0x000fe20004800000 */
[----:B------:R-:W-:Y:S01]  /*5630*/  IMAD.MOV.U32 R251, RZ, RZ, R153 ;  /* 0x000000fffffb7224 */ /* 0x000fe200078e0099 */
[----:B------:R-:W-:Y:S01]  /*5640*/  FMNMX.FTZ R2, R36, R2, !PT ;  /* 0x0000000224027209 */ /* 0x000fe20007810000 */
[----:B------:R1:W-:Y:S01]  /*5650*/  MUFU.EX2 R230, R3 ;  /* 0x0000000300e67308 */ /* 0x0003e20000000800 */
[----:B------:R-:W-:-:S02]  /*5660*/  ISETP.GE.AND P3, PT, R48, R200, PT ;  /* 0x000000c83000720c */ /* 0x000fc40003f66270 */
[----:B------:R-:W-:Y:S02]  /*5670*/  FMNMX.FTZ R2, R96, R2, !PT ;  /* 0x0000000260027209 */ /* 0x000fe40007810000 */
[----:B------:R-:W-:Y:S02]  /*5680*/  ISETP.LT.OR P3, PT, R48, R196, P3 ;  /* 0x000000c43000720c */ /* 0x000fe40001f61670 */
[----:B------:R-:W-:Y:S02]  /*5690*/  FMNMX.FTZ R2, R97, R2, !PT ;  /* 0x0000000261027209 */ /* 0x000fe40007810000 */
[----:B----4-:R-:W-:Y:S02]  /*56a0*/  FSEL R120, R120, -INF , !P3 ;  /* 0xff80000078787808 */ /* 0x010fe40005800000 */
[----:B------:R-:W-:Y:S02]  /*56b0*/  FMNMX.FTZ R2, R100, R2, !PT ;  /* 0x0000000264027209 */ /* 0x000fe40007810000 */
[----:B------:R-:W-:-:S02]  /*56c0*/  ISETP.GE.AND P1, PT, R50, R200, PT ;  /* 0x000000c83200720c */ /* 0x000fc40003f26270 */
[----:B------:R-:W-:Y:S01]  /*56d0*/  F2FP.F16.F32.PACK_AB R14, R144, R141 ;  /* 0x0000008d900e723e */ /* 0x000fe200000000ff */
[--C-:B-1----:R-:W-:Y:S01]  /*56e0*/  FFMA.FTZ R3, R15, UR6, -R5.reuse ;  /* 0x000000060f037c23 */ /* 0x102fe20008010805 */
[----:B------:R-:W-:Y:S02]  /*56f0*/  ISETP.LT.OR P1, PT, R50, R196, P1 ;  /* 0x000000c43200720c */ /* 0x000fe40000f21670 */
[----:B--2---:R-:W-:Y:S01]  /*5700*/  F2FP.F16.F32.PACK_AB R13, R162, R163 ;  /* 0x000000a3a20d723e */ /* 0x004fe200000000ff */
[----:B------:R1:W-:Y:S01]  /*5710*/  MUFU.EX2 R229, R3 ;  /* 0x0000000300e57308 */ /* 0x0003e20000000800 */
[----:B---3--:R-:W-:Y:S01]  /*5720*/  F2FP.F16.F32.PACK_AB R15, R210, R206 ;  /* 0x000000ced20f723e */ /* 0x008fe200000000ff */
[----:B-1----:R-:W-:-:S06]  /*5730*/  FFMA.FTZ R3, R19, UR6, -R5 ;  /* 0x0000000613037c23 */ /* 0x002fcc0008010805 */
[----:B------:R1:W-:Y:S02]  /*5740*/  MUFU.EX2 R227, R3 ;  /* 0x0000000300e37308 */ /* 0x0003e40000000800 */
[----:B-1----:R-:W-:-:S06]  /*5750*/  FFMA.FTZ R3, R18, UR6, -R5 ;  /* 0x0000000612037c23 */ /* 0x002fcc0008010805 */
[----:B------:R1:W-:Y:S02]  /*5760*/  MUFU.EX2 R226, R3 ;  /* 0x0000000300e27308 */ /* 0x0003e40000000800 */
[----:B-1----:R-:W-:Y:S01]  /*5770*/  FFMA.FTZ R3, R37, UR6, -R5 ;  /* 0x0000000625037c23 */ /* 0x002fe20008010805 */
[----:B------:R-:W-:Y:S01]  /*5780*/  FSEL R37, R238, -INF , !P2 ;  /* 0xff800000ee257808 */ /* 0x000fe20005000000 */
[----:B------:R-:W-:Y:S01]  /*5790*/  IMAD.MOV.U32 R238, RZ, RZ, R172 ;  /* 0x000000ffffee7224 */ /* 0x000fe200078e00ac */
[----:B------:R-:W-:-:S03]  /*57a0*/  ISETP.GE.AND P2, PT, R43, R200, PT ;  /* 0x000000c82b00720c */ /* 0x000fc60003f46270 */
[----:B------:R1:W-:Y:S01]  /*57b0*/  MUFU.EX2 R223, R3 ;  /* 0x0000000300df7308 */ /* 0x0003e20000000800 */
[----:B------:R-:W-:Y:S02]  /*57c0*/  ISETP.LT.OR P2, PT, R43, R196, P2 ;  /* 0x000000c42b00720c */ /* 0x000fe40001741670 */
[----:B------:R-:W-:Y:S01]  /*57d0*/  FSEL R43, R242, -INF , !P6 ;  /* 0xff800000f22b7808 */ /* 0x000fe20007000000 */
[----:B------:R-:W-:Y:S01]  /*57e0*/  IMAD.MOV.U32 R242, RZ, RZ, R168 ;  /* 0x000000fffff27224 */ /* 0x000fe200078e00a8 */
[C---:B------:R-:W-:Y:S02]  /*57f0*/  ISETP.GE.AND P6, PT, R45.reuse, R200, PT ;  /* 0x000000c82d00720c */ /* 0x040fe40003fc6270 */
[----:B------:R-:W-:Y:S01]  /*5800*/  FSEL R109, R250, -INF , !P2 ;  /* 0xff800000fa6d7808 */ /* 0x000fe20005000000 */
[----:B------:R-:W-:Y:S01]  /*5810*/  IMAD.MOV.U32 R250, RZ, RZ, R156 ;  /* 0x000000fffffa7224 */ /* 0x000fe200078e009c */
[----:B------:R-:W-:Y:S02]  /*5820*/  ISETP.LT.OR P6, PT, R45, R196, P6 ;  /* 0x000000c42d00720c */ /* 0x000fe400037c1670 */
[----:B------:R-:W-:-:S02]  /*5830*/  ISETP.GE.AND P2, PT, R49, R200, PT ;  /* 0x000000c83100720c */ /* 0x000fc40003f46270 */
[----:B------:R-:W-:Y:S01]  /*5840*/  FSEL R112, R234, -INF , !P6 ;  /* 0xff800000ea707808 */ /* 0x000fe20007000000 */
[----:B------:R-:W-:Y:S02]  /*5850*/  IMAD.MOV.U32 R234, RZ, RZ, R152 ;  /* 0x000000ffffea7224 */ /* 0x000fe400078e0098 */
[----:B-1----:R-:W-:Y:S01]  /*5860*/  FFMA.FTZ R3, R12, UR6, -R5 ;  /* 0x000000060c037c23 */ /* 0x002fe20008010805 */
[----:B------:R-:W-:-:S03]  /*5870*/  ISETP.LT.OR P2, PT, R49, R196, P2 ;  /* 0x000000c43100720c */ /* 0x000fc60001741670 */
[----:B------:R1:W-:Y:S01]  /*5880*/  MUFU.EX2 R218, R3 ;  /* 0x0000000300da7308 */ /* 0x0003e20000000800 */
[----:B------:R-:W-:Y:S01]  /*5890*/  FSEL R122, R194, -INF , !P2 ;  /* 0xff800000c27a7808 */ /* 0x000fe20005000000 */
[----:B------:R-:W-:Y:S01]  /*58a0*/  IMAD.MOV.U32 R194, RZ, RZ, R125 ;  /* 0x000000ffffc27224 */ /* 0x000fe200078e007d */
[----:B------:R-:W-:Y:S01]  /*58b0*/  FSEL R125, R195, -INF , !P1 ;  /* 0xff800000c37d7808 */ /* 0x000fe20004800000 */
[----:B------:R-:W-:Y:S02]  /*58c0*/  IMAD.MOV.U32 R195, RZ, RZ, R148 ;  /* 0x000000ffffc37224 */ /* 0x000fe400078e0094 */
[----:B-1----:R-:W-:-:S04]  /*58d0*/  FFMA.FTZ R3, R39, UR6, -R5 ;  /* 0x0000000627037c23 */ /* 0x002fc80008010805 */
[----:B------:R1:W-:Y:S02]  /*58e0*/  MUFU.EX2 R217, R3 ;  /* 0x0000000300d97308 */ /* 0x0003e40000000800 */
[----:B-1----:R-:W-:Y:S01]  /*58f0*/  FMNMX.FTZ R3, R107, R2, !PT ;  /* 0x000000026b037209 */ /* 0x002fe20007810000 */
[----:B------:R-:W-:-:S03]  /*5900*/  FFMA.FTZ R2, R24, UR6, -R5 ;  /* 0x0000000618027c23 */ /* 0x000fc60008010805 */
[----:B------:R-:W-:Y:S02]  /*5910*/  FMNMX.FTZ R3, R108, R3, !PT ;  /* 0x000000036c037209 */ /* 0x000fe40007810000 */
[----:B------:R1:W-:Y:S02]  /*5920*/  MUFU.EX2 R216, R2 ;  /* 0x0000000200d87308 */ /* 0x0003e40000000800 */
[----:B------:R-:W-:-:S04]  /*5930*/  FMNMX.FTZ R3, R110, R3, !PT ;  /* 0x000000036e037209 */ /* 0x000fc80007810000 */
[----:B------:R-:W-:Y:S01]  /*5940*/  FMNMX.FTZ R39, R115, R3, !PT ;  /* 0x0000000373277209 */ /* 0x000fe20007810000 */
[----:B------:R-:W-:-:S03]  /*5950*/  FFMA.FTZ R3, R51, UR6, -R5 ;  /* 0x0000000633037c23 */ /* 0x000fc60008010805 */
[----:B------:R-:W-:Y:S01]  /*5960*/  FMNMX.FTZ R39, R116, R39, !PT ;  /* 0x0000002774277209 */ /* 0x000fe20007810000 */
[----:B------:R2:W-:Y:S03]  /*5970*/  MUFU.EX2 R214, R3 ;  /* 0x0000000300d67308 */ /* 0x0005e60000000800 */
[----:B------:R-:W-:Y:S02]  /*5980*/  FMNMX.FTZ R39, R121, R39, !PT ;  /* 0x0000002779277209 */ /* 0x000fe40007810000 */
[----:B-1----:R-:W-:Y:S01]  /*5990*/  FMNMX.FTZ R2, R70, R4, !PT ;  /* 0x0000000446027209 */ /* 0x002fe20007810000 */
[----:B------:R-:W-:Y:S01]  /*59a0*/  FFMA.FTZ R4, R52, UR6, -R5 ;  /* 0x0000000634047c23 */ /* 0x000fe20008010805 */
[----:B------:R-:W-:Y:S02]  /*59b0*/  FMNMX.FTZ R39, R140, R39, !PT ;  /* 0x000000278c277209 */ /* 0x000fe40007810000 */
[----:B------:R-:W-:Y:S01]  /*59c0*/  FMNMX.FTZ R2, R72, R2, !PT ;  /* 0x0000000248027209 */ /* 0x000fe20007810000 */
[----:B------:R1:W-:Y:S01]  /*59d0*/  MUFU.EX2 R215, R4 ;  /* 0x0000000400d77308 */ /* 0x0003e20000000800 */
[----:B------:R-:W-:-:S02]  /*59e0*/  FMNMX.FTZ R39, R131, R39, !PT ;  /* 0x0000002783277209 */ /* 0x000fc40007810000 */
        /* <DEDUP_REMOVED lines=10> */
[----:B--2---:R-:W-:-:S03]  /*5a90*/  FFMA.FTZ R3, R54, UR6, -R5 ;  /* 0x0000000636037c23 */ /* 0x004fc60008010805 */
[----:B------:R-:W-:Y:S01]  /*5aa0*/  FMNMX.FTZ R2, R99, R2, !PT ;  /* 0x0000000263027209 */ /* 0x000fe20007810000 */
[----:B------:R2:W-:Y:S03]  /*5ab0*/  MUFU.EX2 R209, R3 ;  /* 0x0000000300d17308 */ /* 0x0005e60000000800 */
[----:B------:R-:W-:-:S04]  /*5ac0*/  FMNMX.FTZ R2, R103, R2, !PT ;  /* 0x0000000267027209 */ /* 0x000fc80007810000 */
[----:B------:R-:W-:Y:S02]  /*5ad0*/  FMNMX.FTZ R2, R105, R2, !PT ;  /* 0x0000000269027209 */ /* 0x000fe40007810000 */
[----:B-1----:R-:W-:-:S05]  /*5ae0*/  FMNMX.FTZ R39, R39, R4, !PT ;  /* 0x0000000427277209 */ /* 0x002fca0007810000 */
[----:B------:R-:W1:Y:S01]  /*5af0*/  SHFL.BFLY PT, R4, R39, 0x1, 0x1f ;  /* 0x0c201f0027047f89 */ /* 0x000e6200000e0000 */
[----:B--2---:R-:W-:-:S04]  /*5b00*/  FFMA.FTZ R3, R62, UR6, -R5 ;  /* 0x000000063e037c23 */ /* 0x004fc80008010805 */
[----:B------:R2:W-:Y:S01]  /*5b10*/  MUFU.EX2 R208, R3 ;  /* 0x0000000300d07308 */ /* 0x0005e20000000800 */
[----:B-1----:R-:W-:Y:S01]  /*5b20*/  FMNMX.FTZ R39, R39, R4, !PT ;  /* 0x0000000427277209 */ /* 0x002fe20007810000 */
[----:B--2---:R-:W-:-:S03]  /*5b30*/  FFMA.FTZ R3, R53, UR6, -R5 ;  /* 0x0000000635037c23 */ /* 0x004fc60008010805 */
[----:B------:R-:W-:-:S03]  /*5b40*/  FSETP.NEU.FTZ.AND P3, PT, R39, -INF , PT ;  /* 0xff8000002700780b */ /* 0x000fc60003f7d000 */
[----:B------:R1:W-:Y:S01]  /*5b50*/  MUFU.EX2 R207, R3 ;  /* 0x0000000300cf7308 */ /* 0x0003e20000000800 */
[----:B------:R-:W-:-:S05]  /*5b60*/  FMUL.FTZ R4, R39, UR6 ;  /* 0x0000000627047c20 */ /* 0x000fca0008410000 */
[----:B------:R-:W-:Y:S02]  /*5b70*/  FSEL R4, R4, RZ, P3 ;  /* 0x000000ff04047208 */ /* 0x000fe40001800000 */
[----:B-1----:R-:W-:Y:S01]  /*5b80*/  FMNMX.FTZ R3, R106, R2, !PT ;  /* 0x000000026a037209 */ /* 0x002fe20007810000 */
[----:B------:R-:W-:-:S03]  /*5b90*/  FFMA.FTZ R2, R63, UR6, -R5 ;  /* 0x000000063f027c23 */ /* 0x000fc60008010805 */
[----:B------:R-:W-:Y:S01]  /*5ba0*/  FMNMX.FTZ R3, R37, R3, !PT ;  /* 0x0000000325037209 */ /* 0x000fe20007810000 */
[----:B------:R1:W-:Y:S03]  /*5bb0*/  MUFU.EX2 R205, R2 ;  /* 0x0000000200cd7308 */ /* 0x0003e60000000800 */
[----:B-1----:R-:W-:Y:S01]  /*5bc0*/  FMNMX.FTZ R2, R42, R3, !PT ;  /* 0x000000032a027209 */ /* 0x002fe20007810000 */
[----:B------:R-:W-:-:S03]  /*5bd0*/  FFMA.FTZ R3, R57, UR6, -R5 ;  /* 0x0000000639037c23 */ /* 0x000fc60008010805 */
        /* <DEDUP_REMOVED lines=18> */
[----:B------:R-:W-:Y:S01]  /*5d00*/  FMNMX.FTZ R38, R120, R2, !PT ;  /* 0x0000000278267209 */ /* 0x000fe20007810000 */
[----:B------:R-:W-:-:S03]  /*5d10*/  FFMA.FTZ R2, R87, UR6, -R4 ;  /* 0x0000000657027c23 */ /* 0x000fc60008010804 */
[----:B------:R-:W-:Y:S02]  /*5d20*/  FMNMX.FTZ R38, R122, R38, !PT ;  /* 0x000000267a267209 */ /* 0x000fe40007810000 */
[----:B------:R2:W-:Y:S02]  /*5d30*/  MUFU.EX2 R154, R2 ;  /* 0x00000002009a7308 */ /* 0x0005e40000000800 */
[----:B------:R-:W-:-:S05]  /*5d40*/  FMNMX.FTZ R38, R125, R38, !PT ;  /* 0x000000267d267209 */ /* 0x000fca0007810000 */
[----:B------:R-:W3:Y:S01]  /*5d50*/  SHFL.BFLY PT, R6, R38, 0x2, 0x1f ;  /* 0x0c401f0026067f89 */ /* 0x000ee200000e0000 */
[----:B-1----:R-:W-:-:S04]  /*5d60*/  FFMA.FTZ R3, R64, UR6, -R4 ;  /* 0x0000000640037c23 */ /* 0x002fc80008010804 */
[----:B------:R1:W-:Y:S01]  /*5d70*/  MUFU.EX2 R176, R3 ;  /* 0x0000000300b07308 */ /* 0x0003e20000000800 */
[----:B--2---:R-:W-:-:S07]  /*5d80*/  FFMA.FTZ R2, R88, UR6, -R4 ;  /* 0x0000000658027c23 */ /* 0x004fce0008010804 */
[----:B------:R2:W4:Y:S01]  /*5d90*/  MUFU.EX2 R152, R2 ;  /* 0x0000000200987308 */ /* 0x0005220000000800 */
[----:B---3--:R-:W-:Y:S01]  /*5da0*/  FMNMX.FTZ R38, R38, R6, !PT ;  /* 0x0000000626267209 */ /* 0x008fe20007810000 */
[----:B------:R-:W-:-:S04]  /*5db0*/  IMAD R6, R189, 0x20, R185 ;  /* 0x00000020bd067824 */ /* 0x000fc800078e02b9 */
[----:B-1----:R-:W1:Y:S01]  /*5dc0*/  SHFL.BFLY PT, R3, R38, 0x1, 0x1f ;  /* 0x0c201f0026037f89 */ /* 0x002e6200000e0000 */
[----:B--2---:R-:W-:Y:S01]  /*5dd0*/  FFMA.FTZ R2, R86, UR6, -R4 ;  /* 0x0000000656027c23 */ /* 0x004fe20008010804 */
[----:B----4-:R-:W-:-:S03]  /*5de0*/  F2FP.F16.F32.PACK_AB R8, R152, R154 ;  /* 0x0000009a9808723e */ /* 0x010fc600000000ff */
[----:B------:R2:W-:Y:S02]  /*5df0*/  MUFU.EX2 R160, R2 ;  /* 0x0000000200a07308 */ /* 0x0005e40000000800 */
[----:B--2---:R-:W-:Y:S01]  /*5e00*/  FFMA.FTZ R2, R84, UR6, -R4 ;  /* 0x0000000654027c23 */ /* 0x004fe20008010804 */
[----:B-1----:R-:W-:-:S05]  /*5e10*/  FMNMX.FTZ R38, R38, R3, !PT ;  /* 0x0000000326267209 */ /* 0x002fca0007810000 */
[----:B------:R1:W2:Y:S01]  /*5e20*/  MUFU.EX2 R161, R2 ;  /* 0x0000000200a17308 */ /* 0x0002a20000000800 */
[C---:B------:R-:W-:Y:S01]  /*5e30*/  FSETP.NEU.FTZ.AND P1, PT, R38.reuse, -INF , PT ;  /* 0xff8000002600780b */ /* 0x040fe20003f3d000 */
[----:B------:R-:W-:-:S05]  /*5e40*/  FMUL.FTZ R3, R38, UR6 ;  /* 0x0000000626037c20 */ /* 0x000fca0008410000 */
[----:B------:R-:W-:Y:S01]  /*5e50*/  FSEL R3, R3, RZ, P1 ;  /* 0x000000ff03037208 */ /* 0x000fe20000800000 */
[----:B-1----:R-:W-:Y:S01]  /*5e60*/  FFMA.FTZ R2, R66, UR6, -R4 ;  /* 0x0000000642027c23 */ /* 0x002fe20008010804 */
[----:B--2---:R-:W-:-:S03]  /*5e70*/  F2FP.F16.F32.PACK_AB R10, R161, R160 ;  /* 0x000000a0a10a723e */ /* 0x004fc600000000ff */
        /* <DEDUP_REMOVED lines=17> */
[----:B-1----:R-:W-:Y:S02]  /*5f90*/  IMAD.IADD R2, R252, 0x1, R6 ;  /* 0x00000001fc027824 */ /* 0x002fe400078e0206 */
[----:B------:R-:W-:Y:S01]  /*5fa0*/  FFMA.FTZ R6, R91, UR6, -R3 ;  /* 0x000000065b067c23 */ /* 0x000fe20008010803 */
[----:B------:R-:W-:Y:S02]  /*5fb0*/  IMAD.MOV.U32 R252, RZ, RZ, R134 ;  /* 0x000000fffffc7224 */ /* 0x000fe400078e0086 */
[----:B------:R-:W-:Y:S01]  /*5fc0*/  LEA R184, R2, UR4, 0x1 ;  /* 0x0000000402b87c11 */ /* 0x000fe2000f8e08ff */
[----:B------:R1:W-:Y:S01]  /*5fd0*/  MUFU.EX2 R119, R6 ;  /* 0x0000000600777308 */ /* 0x0003e20000000800 */
[----:B------:R-:W-:-:S03]  /*5fe0*/  FFMA.FTZ R2, R164, UR6, -R5 ;  /* 0x00000006a4027c23 */ /* 0x000fc60008010805 */
[----:B------:R-:W-:Y:S02]  /*5ff0*/  IMAD R185, R0, 0x2, R184 ;  /* 0x0000000200b97824 */ /* 0x000fe400078e02b8 */
[----:B------:R-:W-:Y:S01]  /*6000*/  FFMA.FTZ R0, R93, UR6, -R3 ;  /* 0x000000065d007c23 */ /* 0x000fe20008010803 */
[----:B------:R-:W2:Y:S03]  /*6010*/  LDSM.16.MT88.4 R16, [R184+0x4000] ;  /* 0x00400000b810783b */ /* 0x000ea60000004200 */
[----:B------:R3:W4:Y:S01]  /*6020*/  MUFU.EX2 R118, R0 ;  /* 0x0000000000767308 */ /* 0x0007220000000800 */
[----:B------:R-:W5:Y:S04]  /*6030*/  LDSM.16.MT88.4 R20, [R185+0x4000] ;  /* 0x00400000b914783b */ /* 0x000f680000004200 */
[----:B------:R-:W5:Y:S01]  /*6040*/  LDSM.16.MT88.4 R28, [R185+0x4400] ;  /* 0x00440000b91c783b */ /* 0x000f620000004200 */
[----:B-1----:R-:W-:-:S05]  /*6050*/  IMAD.MOV.U32 R6, RZ, RZ, R124 ;  /* 0x000000ffff067224 */ /* 0x002fca00078e007c */
[----:B------:R-:W-:Y:S01]  /*6060*/  F2FP.F16.F32.PACK_AB R12, R136, R6 ;  /* 0x00000006880c723e */ /* 0x000fe200000000ff */
[----:B---3--:R-:W-:Y:S01]  /*6070*/  FFMA.FTZ R0, R94, UR6, -R3 ;  /* 0x000000065e007c23 */ /* 0x008fe20008010803 */
[----:B----4-:R-:W-:-:S03]  /*6080*/  F2FP.F16.F32.PACK_AB R9, R118, R119 ;  /* 0x000000777609723e */ /* 0x010fc600000000ff */
[----:B------:R1:W-:Y:S02]  /*6090*/  MUFU.EX2 R124, R0 ;  /* 0x00000000007c7308 */ /* 0x0003e40000000800 */
[----:B--2---:R-:W-:Y:S01]  /*60a0*/  HMMA.16816.F32 R76, R12, R16, RZ ;  /* 0x000000100c4c723c */ /* 0x004fe200000018ff */
[----:B-1----:R-:W-:-:S05]  /*60b0*/  FFMA.FTZ R0, R92, UR6, -R3 ;  /* 0x000000065c007c23 */ /* 0x002fca0008010803 */
[----:B------:R1:W2:Y:S01]  /*60c0*/  MUFU.EX2 R128, R0 ;  /* 0x0000000000807308 */ /* 0x0002a20000000800 */
[-C--:B-----5:R-:W-:Y:S01]  /*60d0*/  HMMA.16816.F32 R56, R12, R20.reuse, RZ ;  /* 0x000000140c38723c */ /* 0x0a0fe200000018ff */
[----:B-1----:R-:W-:Y:S01]  /*60e0*/  FFMA.FTZ R0, R25, UR6, -R4 ;  /* 0x0000000619007c23 */ /* 0x002fe20008010804 */
[----:B--2---:R-:W-:Y:S01]  /*60f0*/  F2FP.F16.F32.PACK_AB R11, R128, R124 ;  /* 0x0000007c800b723e */ /* 0x004fe200000000ff */
[----:B------:R-:W1:Y:S04]  /*6100*/  LDSM.16.MT88.4 R24, [R184+0x4400] ;  /* 0x00440000b818783b */ /* 0x000e680000004200 */
[----:B------:R2:W-:Y:S02]  /*6110*/  MUFU.EX2 R179, R0 ;  /* 0x0000000000b37308 */ /* 0x0005e40000000800 */
[C---:B------:R-:W-:Y:S06]  /*6120*/  HMMA.16816.F32 R44, R8.reuse, R20, RZ ;  /* 0x00000014082c723c */ /* 0x040fec00000018ff */
[C---:B------:R-:W-:Y:S06]  /*6130*/  HMMA.16816.F32 R32, R8.reuse, R16, RZ ;  /* 0x000000100820723c */ /* 0x040fec00000018ff */
[----:B------:R-:W-:Y:S01]  /*6140*/  HMMA.16816.F32 R48, R8, R18, RZ ;  /* 0x000000120830723c */ /* 0x000fe200000018ff */
[----:B--2---:R-:W-:-:S04]  /*6150*/  FFMA.FTZ R0, R68, UR6, -R3 ;  /* 0x0000000644007c23 */ /* 0x004fc80008010803 */
[----:B------:R2:W-:Y:S01]  /*6160*/  MUFU.EX2 R153, R0 ;  /* 0x0000000000997308 */ /* 0x0005e20000000800 */
[----:B------:R-:W-:Y:S07]  /*6170*/  HMMA.16816.F32 R52, R8, R22, RZ ;  /* 0x000000160834723c */ /* 0x000fee00000018ff */
[----:B------:R-:W-:Y:S02]  /*6180*/  F2FP.F16.F32.PACK_AB R8, R174, R171 ;  /* 0x000000abae08723e */ /* 0x000fe400000000ff */
[----:B------:R-:W-:Y:S01]  /*6190*/  F2FP.F16.F32.PACK_AB R10, R177, R176 ;  /* 0x000000b0b10a723e */ /* 0x000fe200000000ff */
[----:B--2---:R-:W-:-:S04]  /*61a0*/  FFMA.FTZ R0, R70, UR6, -R3 ;  /* 0x0000000646007c23 */ /* 0x004fc80008010803 */
[----:B------:R2:W3:Y:S02]  /*61b0*/  MUFU.EX2 R155, R0 ;  /* 0x00000000009b7308 */ /* 0x0004e40000000800 */
[----:B--2---:R-:W-:Y:S01]  /*61c0*/  FFMA.FTZ R0, R72, UR6, -R3 ;  /* 0x0000000648007c23 */ /* 0x004fe20008010803 */
[----:B---3--:R-:W-:-:S05]  /*61d0*/  F2FP.F16.F32.PACK_AB R9, R155, R153 ;  /* 0x000000999b09723e */ /* 0x008fca00000000ff */
[----:B------:R2:W-:Y:S02]  /*61e0*/  MUFU.EX2 R169, R0 ;  /* 0x0000000000a97308 */ /* 0x0005e40000000800 */
[----:B--2---:R-:W-:Y:S02]  /*61f0*/  FFMA.FTZ R0, R73, UR6, -R3 ;  /* 0x0000000649007c23 */ /* 0x004fe40008010803 */
[C---:B------:R-:W-:Y:S01]  /*6200*/  HMMA.16816.F32 R72, R12.reuse, R18, RZ ;  /* 0x000000120c48723c */ /* 0x040fe200000018ff */
[----:B------:R-:W-:Y:S03]  /*6210*/  LDSM.16.MT88.4 R16, [R185+0x4800] ;  /* 0x00480000b910783b */ /* 0x000fe60000004200 */
[----:B------:R2:W3:Y:S02]  /*6220*/  MUFU.EX2 R170, R0 ;  /* 0x0000000000aa7308 */ /* 0x0004e40000000800 */
[----:B--2---:R-:W-:Y:S01]  /*6230*/  FFMA.FTZ R0, R69, UR6, -R4 ;  /* 0x0000000645007c23 */ /* 0x004fe20008010804 */
[----:B---3--:R-:W-:Y:S01]  /*6240*/  F2FP.F16.F32.PACK_AB R11, R170, R169 ;  /* 0x000000a9aa0b723e */ /* 0x008fe200000000ff */
[----:B------:R-:W-:Y:S01]  /*6250*/  HMMA.16816.F32 R68, R12, R22, RZ ;  /* 0x000000160c44723c */ /* 0x000fe200000018ff */
[----:B------:R-:W2:Y:S03]  /*6260*/  LDSM.16.MT88.4 R20, [R184+0x4800] ;  /* 0x00480000b814783b */ /* 0x000ea60000004200 */
[----:B------:R3:W-:Y:S02]  /*6270*/  MUFU.EX2 R175, R0 ;  /* 0x0000000000af7308 */ /* 0x0007e40000000800 */
[----:B------:R-:W-:Y:S01]  /*6280*/  HMMA.16816.F32 R60, R8, R28, R44 ;  /* 0x0000001c083c723c */ /* 0x000fe2000000182c */
[----:B------:R-:W-:-:S02]  /*6290*/  F2FP.F16.F32.PACK_AB R12, R167, R145 ;  /* 0x00000091a70c723e */ /* 0x000fc400000000ff */
[----:B------:R-:W-:Y:S02]  /*62a0*/  F2FP.F16.F32.PACK_AB R13, R224, R222 ;  /* 0x000000dee00d723e */ /* 0x000fe400000000ff */
[----:B------:R-:W-:Y:S01]  /*62b0*/  F2FP.F16.F32.PACK_AB R15, R225, R219 ;  /* 0x000000dbe10f723e */ /* 0x000fe200000000ff */
[C---:B-1----:R-:W-:Y:S06]  /*62c0*/  HMMA.16816.F32 R64, R8.reuse, R24, R32 ;  /* 0x000000180840723c */ /* 0x042fec0000001820 */
[----:B------:R-:W-:Y:S01]  /*62d0*/  HMMA.16816.F32 R44, R8, R26, R48 ;  /* 0x0000001a082c723c */ /* 0x000fe20000001830 */
[----:B---3--:R-:W-:Y:S01]  /*62e0*/  FFMA.FTZ R0, R7, UR6, -R4 ;  /* 0x0000000607007c23 */ /* 0x008fe20008010804 */
[----:B------:R-:W-:-:S03]  /*62f0*/  IMAD.MOV.U32 R7, RZ, RZ, R129 ;  /* 0x000000ffff077224 */ /* 0x000fc600078e0081 */
[----:B------:R1:W-:Y:S01]  /*6300*/  MUFU.EX2 R173, R0 ;  /* 0x0000000000ad7308 */ /* 0x0003e20000000800 */
[----:B------:R-:W-:Y:S01]  /*6310*/  HMMA.16816.F32 R48, R8, R30, R52 ;  /* 0x0000001e0830723c */ /* 0x000fe20000001834 */
[----:B------:R-:W-:-:S06]  /*6320*/  F2FP.F16.F32.PACK_AB R14, R7, R137 ;  /* 0x00000089070e723e */ /* 0x000fcc00000000ff */
[----:B------:R-:W-:Y:S01]  /*6330*/  F2FP.F16.F32.PACK_AB R8, R180, R178 ;  /* 0x000000b2b408723e */ /* 0x000fe200000000ff */
[----:B------:R-:W-:Y:S01]  /*6340*/  HMMA.16816.F32 R76, R12, R24, R76 ;  /* 0x000000180c4c723c */ /* 0x000fe2000000184c */
[----:B------:R-:W-:-:S05]  /*6350*/  F2FP.F16.F32.PACK_AB R10, R183, R181 ;  /* 0x000000b5b70a723e */ /* 0x000fca00000000ff */
[----:B------:R-:W-:Y:S01]  /*6360*/  HMMA.16816.F32 R52, R12, R26, R72 ;  /* 0x0000001a0c34723c */ /* 0x000fe20000001848 */
[----:B------:R-:W-:Y:S01]  /*6370*/  LDSM.16.MT88.4 R24, [R185+0x4c00] ;  /* 0x004c0000b918783b */ /* 0x000fe20000004200 */
[----:B-1----:R-:W-:-:S04]  /*6380*/  FFMA.FTZ R0, R80, UR6, -R4 ;  /* 0x0000000650007c23 */ /* 0x002fc80008010804 */
[----:B------:R1:W-:Y:S01]  /*6390*/  MUFU.EX2 R172, R0 ;  /* 0x0000000000ac7308 */ /* 0x0003e20000000800 */
[----:B------:R-:W-:Y:S01]  /*63a0*/  HMMA.16816.F32 R32, R12, R30, R68 ;  /* 0x0000001e0c20723c */ /* 0x000fe20000001844 */
[----:B-1----:R-:W-:-:S06]  /*63b0*/  FFMA.FTZ R0, R82, UR6, -R3 ;  /* 0x0000000652007c23 */ /* 0x002fcc0008010803 */
[----:B------:R1:W-:Y:S02]  /*63c0*/  MUFU.EX2 R129, R0 ;  /* 0x0000000000817308 */ /* 0x0003e40000000800 */
[----:B-1----:R-:W-:-:S06]  /*63d0*/  FFMA.FTZ R0, R89, UR6, -R3 ;  /* 0x0000000659007c23 */ /* 0x002fcc0008010803 */
[----:B------:R1:W3:Y:S02]  /*63e0*/  MUFU.EX2 R130, R0 ;  /* 0x0000000000827308 */ /* 0x0002e40000000800 */
[----:B-1----:R-:W-:Y:S01]  /*63f0*/  FFMA.FTZ R0, R83, UR6, -R3 ;  /* 0x0000000653007c23 */ /* 0x002fe20008010803 */
[----:B---3--:R-:W-:-:S05]  /*6400*/  F2FP.F16.F32.PACK_AB R9, R130, R129 ;  /* 0x000000818209723e */ /* 0x008fca00000000ff */
[----:B------:R1:W-:Y:S02]  /*6410*/  MUFU.EX2 R123, R0 ;  /* 0x00000000007b7308 */ /* 0x0003e40000000800 */
[----:B-1----:R-:W-:-:S06]  /*6420*/  FFMA.FTZ R0, R90, UR6, -R3 ;  /* 0x000000065a007c23 */ /* 0x002fcc0008010803 */
[----:B------:R1:W3:Y:S02]  /*6430*/  MUFU.EX2 R126, R0 ;  /* 0x00000000007e7308 */ /* 0x0002e40000000800 */
[----:B-1----:R-:W-:Y:S01]  /*6440*/  FFMA.FTZ R0, R81, UR6, -R4 ;  /* 0x0000000651007c23 */ /* 0x002fe20008010804 */
[----:B---3--:R-:W-:Y:S01]  /*6450*/  F2FP.F16.F32.PACK_AB R11, R126, R123 ;  /* 0x0000007b7e0b723e */ /* 0x008fe200000000ff */
[----:B------:R-:W-:Y:S01]  /*6460*/  HMMA.16816.F32 R80, R12, R28, R56 ;  /* 0x0000001c0c50723c */ /* 0x000fe20000001838 */
[----:B------:R-:W1:Y:S03]  /*6470*/  LDSM.16.MT88.4 R28, [R184+0x4c00] ;  /* 0x004c0000b81c783b */ /* 0x000e660000004200 */
[----:B------:R3:W-:Y:S02]  /*6480*/  MUFU.EX2 R168, R0 ;  /* 0x0000000000a87308 */ /* 0x0007e40000000800 */
[----:B--2---:R-:W-:Y:S01]  /*6490*/  HMMA.16816.F32 R56, R8, R20, R64 ;  /* 0x000000140838723c */ /* 0x004fe20000001840 */
[----:B------:R-:W-:-:S02]  /*64a0*/  F2FP.F16.F32.PACK_AB R12, R195, R252 ;  /* 0x000000fcc30c723e */ /* 0x000fc400000000ff */
[----:B------:R-:W-:Y:S02]  /*64b0*/  F2FP.F16.F32.PACK_AB R13, R230, R228 ;  /* 0x000000e4e60d723e */ /* 0x000fe400000000ff */
[----:B------:R-:W-:Y:S01]  /*64c0*/  F2FP.F16.F32.PACK_AB R14, R235, R194 ;  /* 0x000000c2eb0e723e */ /* 0x000fe200000000ff */
[----:B------:R-:W-:Y:S01]  /*64d0*/  HMMA.16816.F32 R72, R8, R16, R60 ;  /* 0x000000100848723c */ /* 0x000fe2000000183c */
[----:B------:R-:W-:-:S05]  /*64e0*/  F2FP.F16.F32.PACK_AB R15, R227, R229 ;  /* 0x000000e5e30f723e */ /* 0x000fca00000000ff */
[----:B------:R-:W-:Y:S01]  /*64f0*/  HMMA.16816.F32 R60, R8, R18, R48 ;  /* 0x00000012083c723c */ /* 0x000fe20000001830 */
[----:B---3--:R-:W-:-:S04]  /*6500*/  FFMA.FTZ R0, R85, UR6, -R4 ;  /* 0x0000000655007c23 */ /* 0x008fc80008010804 */
[----:B------:R2:W-:Y:S01]  /*6510*/  MUFU.EX2 R134, R0 ;  /* 0x0000000000867308 */ /* 0x0005e20000000800 */
[----:B------:R-:W-:Y:S06]  /*6520*/  HMMA.16816.F32 R76, R12, R20, R76 ;  /* 0x000000140c4c723c */ /* 0x000fec000000184c */
[-C--:B------:R-:W-:Y:S06]  /*6530*/  HMMA.16816.F32 R44, R8, R22.reuse, R44 ;  /* 0x00000016082c723c */ /* 0x080fec000000182c */
[----:B------:R-:W-:Y:S01]  /*6540*/  HMMA.16816.F32 R68, R12, R22, R52 ;  /* 0x000000160c44723c */ /* 0x000fe20000001834 */
[----:B------:R-:W3:Y:S01]  /*6550*/  LDSM.16.MT88.4 R20, [R184+0x5000] ;  /* 0x00500000b814783b */ /* 0x000ee20000004200 */
[----:B------:R-:W-:Y:S01]  /*6560*/  F2FP.F16.F32.PACK_AB R8, R189, R182 ;  /* 0x000000b6bd08723e */ /* 0x000fe200000000ff */
[----:B--2---:R-:W-:Y:S01]  /*6570*/  FFMA.FTZ R0, R36, UR6, -R4 ;  /* 0x0000000624007c23 */ /* 0x004fe20008010804 */
[----:B------:R-:W-:-:S02]  /*6580*/  F2FP.F16.F32.PACK_AB R10, R175, R179 ;  /* 0x000000b3af0a723e */ /* 0x000fc400000000ff */
[C---:B------:R-:W-:Y:S01]  /*6590*/  HMMA.16816.F32 R64, R12.reuse, R16, R80 ;  /* 0x000000100c40723c */ /* 0x040fe20000001850 */
[----:B------:R2:W-:Y:S05]  /*65a0*/  MUFU.EX2 R127, R0 ;  /* 0x00000000007f7308 */ /* 0x0005ea0000000800 */
[----:B------:R-:W-:Y:S01]  /*65b0*/  HMMA.16816.F32 R52, R12, R18, R32 ;  /* 0x000000120c34723c */ /* 0x000fe20000001820 */
[----:B------:R-:W4:Y:S06]  /*65c0*/  LDSM.16.MT88.4 R16, [R185+0x5000] ;  /* 0x00500000b910783b */ /* 0x000f2c0000004200 */
[----:B------:R-:W-:-:S02]  /*65d0*/  F2FP.F16.F32.PACK_AB R12, R251, R234 ;  /* 0x000000eafb0c723e */ /* 0x000fc400000000ff */
[----:B------:R-:W-:Y:S02]  /*65e0*/  F2FP.F16.F32.PACK_AB R13, R223, R226 ;  /* 0x000000e2df0d723e */ /* 0x000fe400000000ff */
[----:B------:R-:W-:Y:S01]  /*65f0*/  F2FP.F16.F32.PACK_AB R14, R247, R250 ;  /* 0x000000faf70e723e */ /* 0x000fe200000000ff */
[----:B--2---:R-:W-:Y:S01]  /*6600*/  FFMA.FTZ R0, R95, UR6, -R3 ;  /* 0x000000065f007c23 */ /* 0x004fe20008010803 */
[----:B------:R-:W-:-:S03]  /*6610*/  F2FP.F16.F32.PACK_AB R15, R217, R218 ;  /* 0x000000dad90f723e */ /* 0x000fc600000000ff */
[----:B------:R2:W-:Y:S04]  /*6620*/  MUFU.EX2 R114, R0 ;  /* 0x0000000000727308 */ /* 0x0005e80000000800 */
[----:B-1----:R-:W-:Y:S01]  /*6630*/  HMMA.16816.F32 R76, R12, R28, R76 ;  /* 0x0000001c0c4c723c */ /* 0x002fe2000000184c */
[----:B--2---:R-:W-:Y:S01]  /*6640*/  FFMA.FTZ R0, R98, UR6, -R3 ;  /* 0x0000000662007c23 */ /* 0x004fe20008010803 */
[----:B------:R-:W-:-:S03]  /*6650*/  IMAD.MOV.U32 R98, RZ, RZ, R137 ;  /* 0x000000ffff627224 */ /* 0x000fc600078e0089 */
[----:B------:R1:W2:Y:S02]  /*6660*/  MUFU.EX2 R95, R0 ;  /* 0x00000000005f7308 */ /* 0x0002a40000000800 */
[----:B-1----:R-:W-:Y:S01]  /*6670*/  FFMA.FTZ R0, R99, UR6, -R3 ;  /* 0x0000000663007c23 */ /* 0x002fe20008010803 */
[----:B--2---:R-:W-:Y:S01]  /*6680*/  F2FP.F16.F32.PACK_AB R9, R95, R114 ;  /* 0x000000725f09723e */ /* 0x004fe200000000ff */
[----:B------:R-:W-:-:S04]  /*6690*/  IMAD.MOV.U32 R99, RZ, RZ, R136 ;  /* 0x000000ffff637224 */ /* 0x000fc800078e0088 */
[----:B------:R1:W-:Y:S01]  /*66a0*/  MUFU.EX2 R92, R0 ;  /* 0x00000000005c7308 */ /* 0x0003e20000000800 */
[----:B------:R-:W-:Y:S01]  /*66b0*/  FADD.FTZ R6, R6, R99 ;  /* 0x0000006306067221 */ /* 0x000fe20000010000 */
[----:B------:R-:W-:Y:S02]  /*66c0*/  IMAD.MOV.U32 R99, RZ, RZ, R167 ;  /* 0x000000ffff637224 */ /* 0x000fe400078e00a7 */
[----:B-1----:R-:W-:Y:S01]  /*66d0*/  FFMA.FTZ R0, R103, UR6, -R3 ;  /* 0x0000000667007c23 */ /* 0x002fe20008010803 */
[----:B------:R-:W-:-:S03]  /*66e0*/  IMAD.MOV.U32 R103, RZ, RZ, R145 ;  /* 0x000000ffff677224 */ /* 0x000fc600078e0091 */
[----:B------:R1:W2:Y:S02]  /*66f0*/  MUFU.EX2 R93, R0 ;  /* 0x00000000005d7308 */ /* 0x0002a40000000800 */
[----:B-1----:R-:W-:Y:S01]  /*6700*/  FFMA.FTZ R0, R96, UR6, -R4 ;  /* 0x0000000660007c23 */ /* 0x002fe20008010804 */
[----:B--2---:R-:W-:-:S05]  /*6710*/  F2FP.F16.F32.PACK_AB R11, R93, R92 ;  /* 0x0000005c5d0b723e */ /* 0x004fca00000000ff */
[----:B------:R1:W-:Y:S02]  /*6720*/  MUFU.EX2 R96, R0 ;  /* 0x0000000000607308 */ /* 0x0003e40000000800 */
[C---:B------:R-:W-:Y:S06]  /*6730*/  HMMA.16816.F32 R48, R8.reuse, R28, R56 ;  /* 0x0000001c0830723c */ /* 0x040fec0000001838 */
[C---:B------:R-:W-:Y:S06]  /*6740*/  HMMA.16816.F32 R60, R8.reuse, R26, R60 ;  /* 0x0000001a083c723c */ /* 0x040fec000000183c */
[----:B------:R-:W-:Y:S01]  /*6750*/  HMMA.16816.F32 R44, R8, R30, R44 ;  /* 0x0000001e082c723c */ /* 0x000fe2000000182c */
[----:B-1----:R-:W-:Y:S01]  /*6760*/  FFMA.FTZ R0, R97, UR6, -R4 ;  /* 0x0000000661007c23 */ /* 0x002fe20008010804 */
[----:B------:R-:W-:-:S02]  /*6770*/  IMAD.MOV.U32 R97, RZ, RZ, R144 ;  /* 0x000000ffff617224 */ /* 0x000fc400078e0090 */
[----:B------:R-:W-:Y:S01]  /*6780*/  LDSM.16.MT88.4 R144, [R184+0x5c00] ;  /* 0x005c0000b890783b */ /* 0x000fe20000004200 */
[----:B------:R1:W-:Y:S01]  /*6790*/  MUFU.EX2 R94, R0 ;  /* 0x00000000005e7308 */ /* 0x0003e20000000800 */
[----:B------:R-:W-:Y:S06]  /*67a0*/  HMMA.16816.F32 R32, R8, R24, R72 ;  /* 0x000000180820723c */ /* 0x000fec0000001848 */
[----:B------:R-:W-:Y:S01]  /*67b0*/  HMMA.16816.F32 R72, R12, R30, R68 ;  /* 0x0000001e0c48723c */ /* 0x000fe20000001844 */
[----:B------:R-:W2:Y:S01]  /*67c0*/  LDSM.16.MT88.4 R28, [R184+0x5400] ;  /* 0x00540000b81c783b */ /* 0x000ea20000004200 */
[----:B------:R-:W-:-:S02]  /*67d0*/  F2FP.F16.F32.PACK_AB R8, R172, R173 ;  /* 0x000000adac08723e */ /* 0x000fc400000000ff */
[----:B------:R-:W-:Y:S02]  /*67e0*/  F2FP.F16.F32.PACK_AB R10, R134, R168 ;  /* 0x000000a8860a723e */ /* 0x000fe400000000ff */
[----:B------:R-:W-:Y:S01]  /*67f0*/  HMMA.16816.F32 R68, R12, R24, R64 ;  /* 0x000000180c44723c */ /* 0x000fe20000001840 */
[----:B-1----:R-:W-:Y:S01]  /*6800*/  FFMA.FTZ R0, R100, UR6, -R4 ;  /* 0x0000000664007c23 */ /* 0x002fe20008010804 */
[----:B------:R-:W-:-:S04]  /*6810*/  IMAD.MOV.U32 R100, RZ, RZ, R141 ;  /* 0x000000ffff647224 */ /* 0x000fc800078e008d */
[----:B------:R-:W-:Y:S01]  /*6820*/  HMMA.16816.F32 R64, R12, R26, R52 ;  /* 0x0000001a0c40723c */ /* 0x000fe20000001834 */
[----:B------:R-:W1:Y:S01]  /*6830*/  LDSM.16.MT88.4 R24, [R185+0x5400] ;  /* 0x00540000b918783b */ /* 0x000e620000004200 */
[----:B------:R5:W-:Y:S01]  /*6840*/  MUFU.EX2 R91, R0 ;  /* 0x00000000005b7308 */ /* 0x000be20000000800 */
[----:B------:R-:W-:-:S04]  /*6850*/  FADD.FTZ R6, R100, R6 ;  /* 0x0000000664067221 */ /* 0x000fc80000010000 */
[----:B------:R-:W-:Y:S01]  /*6860*/  F2FP.F16.F32.PACK_AB R12, R243, R246 ;  /* 0x000000f6f30c723e */ /* 0x000fe200000000ff */
[----:B------:R-:W-:Y:S01]  /*6870*/  FADD.FTZ R6, R97, R6 ;  /* 0x0000000661067221 */ /* 0x000fe20000010000 */
[----:B------:R-:W-:Y:S02]  /*6880*/  F2FP.F16.F32.PACK_AB R13, R215, R216 ;  /* 0x000000d8d70d723e */ /* 0x000fe400000000ff */
[----:B------:R-:W-:Y:S02]  /*6890*/  F2FP.F16.F32.PACK_AB R14, R239, R242 ;  /* 0x000000f2ef0e723e */ /* 0x000fe400000000ff */
[----:B------:R-:W-:Y:S01]  /*68a0*/  F2FP.F16.F32.PACK_AB R15, R211, R214 ;  /* 0x000000d6d30f723e */ /* 0x000fe200000000ff */
[----:B-----5:R-:W-:-:S06]  /*68b0*/  FFMA.FTZ R0, R105, UR6, -R3 ;  /* 0x0000000669007c23 */ /* 0x020fcc0008010803 */
[C---:B---3--:R-:W-:Y:S01]  /*68c0*/  HMMA.16816.F32 R52, R12.reuse, R22, R72 ;  /* 0x000000160c34723c */ /* 0x048fe20000001848 */
[----:B------:R3:W-:Y:S05]  /*68d0*/  MUFU.EX2 R89, R0 ;  /* 0x0000000000597308 */ /* 0x0007ea0000000800 */
[----:B----4-:R-:W-:Y:S01]  /*68e0*/  HMMA.16816.F32 R68, R12, R16, R68 ;  /* 0x000000100c44723c */ /* 0x010fe20000001844 */
[----:B---3--:R-:W-:-:S04]  /*68f0*/  FFMA.FTZ R0, R106, UR6, -R3 ;  /* 0x000000066a007c23 */ /* 0x008fc80008010803 */
[----:B------:R3:W4:Y:S02]  /*6900*/  MUFU.EX2 R88, R0 ;  /* 0x0000000000587308 */ /* 0x0007240000000800 */
[----:B---3--:R-:W-:Y:S01]  /*6910*/  FFMA.FTZ R0, R37, UR6, -R3 ;  /* 0x0000000625007c23 */ /* 0x008fe20008010803 */
[----:B----4-:R-:W-:-:S05]  /*6920*/  F2FP.F16.F32.PACK_AB R9, R88, R89 ;  /* 0x000000595809723e */ /* 0x010fca00000000ff */
[----:B------:R3:W-:Y:S02]  /*6930*/  MUFU.EX2 R85, R0 ;  /* 0x0000000000557308 */ /* 0x0007e40000000800 */
[----:B---3--:R-:W-:-:S06]  /*6940*/  FFMA.FTZ R0, R42, UR6, -R3 ;  /* 0x000000062a007c23 */ /* 0x008fcc0008010803 */
[----:B------:R3:W4:Y:S02]  /*6950*/  MUFU.EX2 R86, R0 ;  /* 0x0000000000567308 */ /* 0x0007240000000800 */
[----:B---3--:R-:W-:Y:S01]  /*6960*/  FFMA.FTZ R0, R107, UR6, -R4 ;  /* 0x000000066b007c23 */ /* 0x008fe20008010804 */
[----:B----4-:R-:W-:-:S05]  /*6970*/  F2FP.F16.F32.PACK_AB R11, R86, R85 ;  /* 0x00000055560b723e */ /* 0x010fca00000000ff */
[----:B------:R3:W-:Y:S02]  /*6980*/  MUFU.EX2 R90, R0 ;  /* 0x00000000005a7308 */ /* 0x0007e40000000800 */
[C---:B------:R-:W-:Y:S06]  /*6990*/  HMMA.16816.F32 R136, R8.reuse, R20, R48 ;  /* 0x000000140888723c */ /* 0x040fec0000001830 */
[----:B------:R-:W-:Y:S06]  /*69a0*/  HMMA.16816.F32 R48, R8, R18, R60 ;  /* 0x000000120830723c */ /* 0x000fec000000183c */
[----:B------:R-:W-:Y:S01]  /*69b0*/  HMMA.16816.F32 R60, R12, R20, R76 ;  /* 0x000000140c3c723c */ /* 0x000fe2000000184c */
[----:B---3--:R-:W-:-:S04]  /*69c0*/  FFMA.FTZ R0, R108, UR6, -R4 ;  /* 0x000000066c007c23 */ /* 0x008fc80008010804 */
[----:B------:R3:W4:Y:S01]  /*69d0*/  MUFU.EX2 R87, R0 ;  /* 0x0000000000577308 */ /* 0x0007220000000800 */
[C---:B------:R-:W-:Y:S01]  /*69e0*/  HMMA.16816.F32 R56, R8.reuse, R22, R44 ;  /* 0x000000160838723c */ /* 0x040fe2000000182c */
[----:B------:R-:W-:Y:S05]  /*69f0*/  LDSM.16.MT88.4 R20, [R185+0x5800] ;  /* 0x00580000b914783b */ /* 0x000fea0000004200 */
[----:B------:R-:W-:Y:S06]  /*6a00*/  HMMA.16816.F32 R44, R8, R16, R32 ;  /* 0x00000010082c723c */ /* 0x000fec0000001820 */
[----:B------:R-:W-:Y:S01]  /*6a10*/  HMMA.16816.F32 R32, R12, R18, R64 ;  /* 0x000000120c20723c */ /* 0x000fe20000001840 */
[----:B------:R-:W5:Y:S01]  /*6a20*/  LDSM.16.MT88.4 R16, [R184+0x5800] ;  /* 0x00580000b810783b */ /* 0x000f620000004200 */
[----:B------:R-:W-:Y:S01]  /*6a30*/  F2FP.F16.F32.PACK_AB R8, R96, R127 ;  /* 0x0000007f6008723e */ /* 0x000fe200000000ff */
[----:B---3--:R-:W-:Y:S01]  /*6a40*/  FFMA.FTZ R0, R110, UR6, -R4 ;  /* 0x000000066e007c23 */ /* 0x008fe20008010804 */
[----:B------:R-:W-:-:S03]  /*6a50*/  F2FP.F16.F32.PACK_AB R10, R91, R94 ;  /* 0x0000005e5b0a723e */ /* 0x000fc600000000ff */
[----:B----4-:R-:W-:Y:S01]  /*6a60*/  F2FP.F16.F32.PACK_AB R12, R87, R90 ;  /* 0x0000005a570c723e */ /* 0x010fe200000000ff */
[----:B------:R3:W-:Y:S02]  /*6a70*/  MUFU.EX2 R84, R0 ;  /* 0x0000000000547308 */ /* 0x0007e40000000800 */
[----:B---3--:R-:W-:-:S06]  /*6a80*/  FFMA.FTZ R0, R43, UR6, -R3 ;  /* 0x000000062b007c23 */ /* 0x008fcc0008010803 */
[----:B------:R3:W-:Y:S02]  /*6a90*/  MUFU.EX2 R83, R0 ;  /* 0x0000000000537308 */ /* 0x0007e40000000800 */
[----:B---3--:R-:W-:-:S06]  /*6aa0*/  FFMA.FTZ R0, R102, UR6, -R3 ;  /* 0x0000000666007c23 */ /* 0x008fcc0008010803 */
        /* <DEDUP_REMOVED lines=8> */
[----:B------:R3:W4:Y:S02]  /*6b30*/  MUFU.EX2 R76, R0 ;  /* 0x00000000004c7308 */ /* 0x0007240000000800 */
[C---:B--2---:R-:W-:Y:S06]  /*6b40*/  HMMA.16816.F32 R136, R8.reuse, R28, R136 ;  /* 0x0000001c0888723c */ /* 0x044fec0000001888 */
[C---:B------:R-:W-:Y:S06]  /*6b50*/  HMMA.16816.F32 R56, R8.reuse, R30, R56 ;  /* 0x0000001e0838723c */ /* 0x040fec0000001838 */
[----:B-1----:R-:W-:Y:S01]  /*6b60*/  HMMA.16816.F32 R156, R8, R24, R44 ;  /* 0x00000018089c723c */ /* 0x002fe2000000182c */
[----:B---3--:R-:W-:Y:S01]  /*6b70*/  FFMA.FTZ R0, R116, UR6, -R4 ;  /* 0x0000000674007c23 */ /* 0x008fe20008010804 */
[----:B----4-:R-:W-:-:S03]  /*6b80*/  F2FP.F16.F32.PACK_AB R14, R76, R84 ;  /* 0x000000544c0e723e */ /* 0x010fc600000000ff */
        /* <DEDUP_REMOVED lines=14> */
[----:B------:R-:W1:Y:S01]  /*6c70*/  LDSM.16.MT88.4 R32, [R185+0x5c00] ;  /* 0x005c0000b920783b */ /* 0x000e620000004200 */
[----:B------:R2:W-:Y:S05]  /*6c80*/  MUFU.EX2 R72, R0 ;  /* 0x0000000000487308 */ /* 0x0005ea0000000800 */
[----:B------:R-:W-:Y:S02]  /*6c90*/  F2FP.F16.F32.PACK_AB R8, R245, R248 ;  /* 0x000000f8f508723e */ /* 0x000fe400000000ff */
[----:B------:R-:W-:Y:S02]  /*6ca0*/  F2FP.F16.F32.PACK_AB R9, R193, R204 ;  /* 0x000000ccc109723e */ /* 0x000fe400000000ff */
[----:B------:R-:W-:-:S02]  /*6cb0*/  F2FP.F16.F32.PACK_AB R10, R241, R244 ;  /* 0x000000f4f10a723e */ /* 0x000fc400000000ff */
[----:B------:R-:W-:Y:S01]  /*6cc0*/  F2FP.F16.F32.PACK_AB R11, R191, R192 ;  /* 0x000000c0bf0b723e */ /* 0x000fe200000000ff */
[----:B--2---:R-:W-:-:S06]  /*6cd0*/  FFMA.FTZ R0, R111, UR6, -R3 ;  /* 0x000000066f007c23 */ /* 0x004fcc0008010803 */
[C---:B-----5:R-:W-:Y:S01]  /*6ce0*/  HMMA.16816.F32 R28, R8.reuse, R18, R28 ;  /* 0x00000012081c723c */ /* 0x060fe2000000181c */
[----:B------:R2:W3:Y:S05]  /*6cf0*/  MUFU.EX2 R67, R0 ;  /* 0x0000000000437308 */ /* 0x0004ea0000000800 */
[C---:B------:R-:W-:Y:S06]  /*6d00*/  HMMA.16816.F32 R44, R8.reuse, R20, R44 ;  /* 0x00000014082c723c */ /* 0x040fec000000182c */
[----:B------:R-:W-:Y:S01]  /*6d10*/  HMMA.16816.F32 R24, R8, R22, R24 ;  /* 0x000000160818723c */ /* 0x000fe20000001818 */
[----:B--2---:R-:W-:Y:S01]  /*6d20*/  FFMA.FTZ R0, R112, UR6, -R3 ;  /* 0x0000000670007c23 */ /* 0x004fe20008010803 */
[----:B---3--:R-:W-:-:S03]  /*6d30*/  F2FP.F16.F32.PACK_AB R13, R67, R72 ;  /* 0x00000048430d723e */ /* 0x008fc600000000ff */
[----:B------:R2:W-:Y:S02]  /*6d40*/  MUFU.EX2 R64, R0 ;  /* 0x0000000000407308 */ /* 0x0005e40000000800 */
[----:B--2---:R-:W-:-:S06]  /*6d50*/  FFMA.FTZ R0, R113, UR6, -R3 ;  /* 0x0000000671007c23 */ /* 0x004fcc0008010803 */
[----:B------:R2:W3:Y:S02]  /*6d60*/  MUFU.EX2 R65, R0 ;  /* 0x0000000000417308 */ /* 0x0004e40000000800 */
[--C-:B--2---:R-:W-:Y:S01]  /*6d70*/  FFMA.FTZ R0, R140, UR6, -R4.reuse ;  /* 0x000000068c007c23 */ /* 0x104fe20008010804 */
[----:B---3--:R-:W-:Y:S01]  /*6d80*/  F2FP.F16.F32.PACK_AB R15, R65, R64 ;  /* 0x00000040410f723e */ /* 0x008fe200000000ff */
[-C--:B------:R-:W-:Y:S04]  /*6d90*/  HMMA.16816.F32 R140, R8, R16.reuse, R60 ;  /* 0x00000010088c723c */ /* 0x080fe8000000183c */
[----:B------:R-:W-:Y:S02]  /*6da0*/  MUFU.EX2 R8, R2 ;  /* 0x0000000200087308 */ /* 0x000fe40000000800 */
[C---:B------:R-:W-:Y:S06]  /*6db0*/  HMMA.16816.F32 R136, R12.reuse, R16, R136 ;  /* 0x000000100c88723c */ /* 0x040fec0000001888 */
[----:B------:R2:W-:Y:S01]  /*6dc0*/  MUFU.EX2 R66, R0 ;  /* 0x0000000000427308 */ /* 0x0005e20000000800 */
[C---:B------:R-:W-:Y:S06]  /*6dd0*/  HMMA.16816.F32 R148, R12.reuse, R18, R56 ;  /* 0x000000120c94723c */ /* 0x040fec0000001838 */
[C---:B------:R-:W-:Y:S06]  /*6de0*/  HMMA.16816.F32 R156, R12.reuse, R20, R156 ;  /* 0x000000140c9c723c */ /* 0x040fec000000189c */
[----:B------:R-:W-:Y:S01]  /*6df0*/  HMMA.16816.F32 R12, R12, R22, R48 ;  /* 0x000000160c0c723c */ /* 0x000fe20000001830 */
[----:B--2---:R-:W-:Y:S01]  /*6e00*/  FFMA.FTZ R0, R131, UR6, -R4 ;  /* 0x0000000683007c23 */ /* 0x004fe20008010804 */
[----:B------:R-:W-:-:S03]  /*6e10*/  FADD.FTZ R4, R154, R152 ;  /* 0x000000989a047221 */ /* 0x000fc60000010000 */
[----:B------:R2:W3:Y:S02]  /*6e20*/  MUFU.EX2 R52, R0 ;  /* 0x0000000000347308 */ /* 0x0004e40000000800 */
[----:B--2---:R-:W-:-:S06]  /*6e30*/  FFMA.FTZ R0, R117, UR6, -R3 ;  /* 0x0000000675007c23 */ /* 0x004fcc0008010803 */
[----:B------:R2:W-:Y:S02]  /*6e40*/  MUFU.EX2 R43, R0 ;  /* 0x00000000002b7308 */ /* 0x0005e40000000800 */
[----:B--2---:R-:W-:-:S06]  /*6e50*/  FFMA.FTZ R0, R120, UR6, -R3 ;  /* 0x0000000678007c23 */ /* 0x004fcc0008010803 */
[----:B------:R2:W-:Y:S02]  /*6e60*/  MUFU.EX2 R42, R0 ;  /* 0x00000000002a7308 */ /* 0x0005e40000000800 */
[--C-:B--2---:R-:W-:Y:S01]  /*6e70*/  FFMA.FTZ R0, R122, UR6, -R3.reuse ;  /* 0x000000067a007c23 */ /* 0x104fe20008010803 */
[----:B------:R-:W-:-:S05]  /*6e80*/  FFMA.FTZ R3, R125, UR6, -R3 ;  /* 0x000000067d037c23 */ /* 0x000fca0008010803 */
[----:B------:R2:W-:Y:S08]  /*6e90*/  MUFU.EX2 R37, R0 ;  /* 0x0000000000257308 */ /* 0x0005f00000000800 */
[----:B------:R4:W5:Y:S01]  /*6ea0*/  MUFU.EX2 R36, R3 ;  /* 0x0000000300247308 */ /* 0x0009620000000800 */
[----:B--2---:R-:W-:Y:S01]  /*6eb0*/  FFMA.FTZ R0, R166, UR6, -R5 ;  /* 0x00000006a6007c23 */ /* 0x004fe20008010805 */
[----:B---3--:R-:W-:-:S06]  /*6ec0*/  F2FP.F16.F32.PACK_AB R166, R52, R66 ;  /* 0x0000004234a6723e */ /* 0x008fcc00000000ff */
[----:B------:R2:W3:Y:S01]  /*6ed0*/  MUFU.EX2 R17, R0 ;  /* 0x0000000000117308 */ /* 0x0004e20000000800 */
[----:B----4-:R-:W-:Y:S01]  /*6ee0*/  FADD.FTZ R3, R163, R162 ;  /* 0x000000a2a3037221 */ /* 0x010fe20000010000 */
[----:B-----5:R-:W-:Y:S02]  /*6ef0*/  F2FP.F16.F32.PACK_AB R167, R36, R37 ;  /* 0x0000002524a7723e */ /* 0x020fe400000000ff */
[----:B------:R-:W-:Y:S01]  /*6f00*/  F2FP.F16.F32.PACK_AB R162, R231, R236 ;  /* 0x000000ece7a2723e */ /* 0x000fe200000000ff */
[----:B------:R-:W-:Y:S01]  /*6f10*/  FADD.FTZ R2, R206, R3 ;  /* 0x00000003ce027221 */ /* 0x000fe20000010000 */
[----:B--2---:R-:W-:Y:S01]  /*6f20*/  FFMA.FTZ R0, R165, UR6, -R5 ;  /* 0x00000006a5007c23 */ /* 0x004fe20008010805 */
[----:B------:R-:W-:Y:S01]  /*6f30*/  FADD.FTZ R5, R119, R118 ;  /* 0x0000007677057221 */ /* 0x000fe20000010000 */
[----:B------:R-:W-:Y:S02]  /*6f40*/  F2FP.F16.F32.PACK_AB R165, R42, R43 ;  /* 0x0000002b2aa5723e */ /* 0x000fe400000000ff */
[----:B------:R2:W4:Y:S01]  /*6f50*/  MUFU.EX2 R16, R0 ;  /* 0x0000000000107308 */ /* 0x0005220000000800 */
[----:B------:R-:W-:-:S04]  /*6f60*/  FADD.FTZ R3, R124, R5 ;  /* 0x000000057c037221 */ /* 0x000fc80000010000 */
[----:B------:R-:W-:Y:S01]  /*6f70*/  FADD.FTZ R3, R128, R3 ;  /* 0x0000000380037221 */ /* 0x000fe20000010000 */
[----:B------:R-:W-:Y:S03]  /*6f80*/  HMMA.16816.F32 R136, R164, R144, R136 ;  /* 0x00000090a488723c */ /* 0x000fe60000001888 */
[----:B------:R-:W-:-:S03]  /*6f90*/  FADD.FTZ R3, R153, R3 ;  /* 0x0000000399037221 */ /* 0x000fc60000010000 */
[----:B------:R-:W-:Y:S01]  /*6fa0*/  HMMA.16816.F32 R148, R164, R146, R148 ;  /* 0x00000092a494723c */ /* 0x000fe20000001894 */
[----:B--2---:R-:W-:Y:S01]  /*6fb0*/  FADD.FTZ R0, R160, R4 ;  /* 0x00000004a0007221 */ /* 0x004fe20000010000 */
[----:B------:R-:W-:Y:S01]  /*6fc0*/  FADD.FTZ R4, R210, R2 ;  /* 0x00000002d2047221 */ /* 0x000fe20000010000 */
[----:B------:R-:W-:-:S03]  /*6fd0*/  F2FP.F16.F32.PACK_AB R160, R237, R240 ;  /* 0x000000f0eda0723e */ /* 0x000fc600000000ff */
[----:B-1----:R-:W-:Y:S01]  /*6fe0*/  HMMA.16816.F32 R156, R164, R32, R156 ;  /* 0x00000020a49c723c */ /* 0x002fe2000000189c */
[----:B------:R-:W-:Y:S01]  /*6ff0*/  FADD.FTZ R2, R161, R0 ;  /* 0x00000000a1027221 */ /* 0x000fe20000010000 */
[----:B------:R-:W-:Y:S01]  /*7000*/  FADD.FTZ R0, R103, R6 ;  /* 0x0000000667007221 */ /* 0x000fe20000010000 */
[----:B------:R-:W-:Y:S01]  /*7010*/  FADD.FTZ R5, R222, R4 ;  /* 0x00000004de057221 */ /* 0x000fe20000010000 */
[----:B---3--:R-:W-:Y:S01]  /*7020*/  F2FP.F16.F32.PACK_AB R161, R17, R190 ;  /* 0x000000be11a1723e */ /* 0x008fe200000000ff */
[----:B------:R-:W-:Y:S01]  /*7030*/  FADD.FTZ R4, R171, R2 ;  /* 0x00000002ab047221 */ /* 0x000fe20000010000 */
[----:B------:R-:W-:Y:S01]  /*7040*/  FADD.FTZ R2, R99, R0 ;  /* 0x0000000063027221 */ /* 0x000fe20000010000 */
[----:B------:R-:W-:Y:S01]  /*7050*/  FADD.FTZ R0, R224, R5 ;  /* 0x00000005e0007221 */ /* 0x000fe20000010000 */
[----:B----4-:R-:W-:Y:S01]  /*7060*/  F2FP.F16.F32.PACK_AB R163, R8, R16 ;  /* 0x0000001008a3723e */ /* 0x010fe200000000ff */
        /* <DEDUP_REMOVED lines=107> */
[----:B------:R1:W-:Y:S01]  /*7720*/  STL [R1+0x68], R4 ;  /* 0x0000680401007387 */ /* 0x0003e20000100800 */
[----:B------:R-:W-:-:S02]  /*7730*/  VIADD R195, R188, 0x400 ;  /* 0x00000400bcc37836 */ /* 0x000fc40000000000 */
[C---:B------:R-:W-:Y:S01]  /*7740*/  VIADD R194, R188.reuse, 0x800 ;  /* 0x00000800bcc27836 */ /* 0x040fe20000000000 */
[----:B------:R1:W-:Y:S01]  /*7750*/  STL [R1+0x6c], R3 ;  /* 0x00006c0301007387 */ /* 0x0003e20000100800 */
[C---:B------:R-:W-:Y:S01]  /*7760*/  HMMA.16816.F32 R144, R160.reuse, R146, R28 ;  /* 0x00000092a090723c */ /* 0x040fe2000000181c */
[C---:B------:R-:W-:Y:S02]  /*7770*/  VIADD R193, R188.reuse, 0xc00 ;  /* 0x00000c00bcc17836 */ /* 0x040fe40000000000 */
[----:B------:R1:W-:Y:S01]  /*7780*/  STL [R1+0x70], R2 ;  /* 0x0000700201007387 */ /* 0x0003e20000100800 */
[C---:B------:R-:W-:Y:S02]  /*7790*/  VIADD R192, R188.reuse, 0x1000 ;  /* 0x00001000bcc07836 */ /* 0x040fe40000000000 */
[----:B------:R-:W-:Y:S01]  /*77a0*/  HMMA.16816.F32 R152, R160, R32, R44 ;  /* 0x00000020a098723c */ /* 0x000fe2000000182c */
[----:B------:R1:W-:Y:S01]  /*77b0*/  STL [R1+0x74], R0 ;  /* 0x0000740001007387 */ /* 0x0003e20000100800 */
[----:B------:R-:W-:-:S02]  /*77c0*/  VIADD R191, R188, 0x1400 ;  /* 0x00001400bcbf7836 */ /* 0x000fc40000000000 */
[C---:B------:R-:W-:Y:S02]  /*77d0*/  VIADD R190, R188.reuse, 0x1800 ;  /* 0x00001800bcbe7836 */ /* 0x040fe40000000000 */
[----:B------:R-:W-:Y:S01]  /*77e0*/  HMMA.16816.F32 R164, R164, R34, R12 ;  /* 0x00000022a4a4723c */ /* 0x000fe2000000180c */
[----:B------:R-:W-:-:S05]  /*77f0*/  VIADD R189, R188, 0x1c00 ;  /* 0x00001c00bcbd7836 */ /* 0x000fca0000000000 */
[----:B------:R-:W-:Y:S01]  /*7800*/  HMMA.16816.F32 R160, R160, R34, R24 ;  /* 0x00000022a0a0723c */ /* 0x000fe20000001818 */
[----:B------:R-:W-:-:S08]  /*7810*/  NOP ;  /* 0x0000000000007918 */ /* 0x000fd00000000000 */
[----:B------:R-:W-:-:S15]  /*7820*/  @!P0 BRA `(.L_x_185) ;  /* 0x0000005c00488947 */ /* 0x000fde0003800000 */
[----:B------:R-:W2:Y:S01]  /*7830*/  LDL R252, [R1+0x10] ;  /* 0x0000100001fc7983 */ /* 0x000ea20000100800 */
[----:B------:R-:W-:-:S04]  /*7840*/  DEPBAR.LE SB0, 0x0 ;  /* 0x000080000000791a */ /* 0x000fc80000000000 */
[----:B------:R-:W3:Y:S01]  /*7850*/  LDL R237, [R1+0x90] ;  /* 0x0000900001ed7983 */ /* 0x000ee20000100800 */
[----:B------:R-:W-:-:S03]  /*7860*/  ULDC.64 UR4, c[0x0][0x220] ;  /* 0x0000880000047ab9 */ /* 0x000fc60000000a00 */
[----:B------:R-:W4:Y:S04]  /*7870*/  LDL.64 R240, [R1+0x18] ;  /* 0x0000180001f07983 */ /* 0x000f280000100a00 */
[----:B------:R-:W4:Y:S04]  /*7880*/  LDL R236, [R1+0x80] ;  /* 0x0000800001ec7983 */ /* 0x000f280000100800 */
[----:B------:R-:W5:Y:S01]  /*7890*/  LDL R231, [R1+0x84] ;  /* 0x0000840001e77983 */ /* 0x000f620000100800 */
[----:B------:R-:W-:Y:S01]  /*78a0*/  IMAD.SHL.U32 R8, R212, 0x40, RZ ;  /* 0x00000040d4087824 */ /* 0x000fe200078e00ff */
[----:B------:R-:W1:Y:S02]  /*78b0*/  S2R R223, SR_TID.X ;  /* 0x0000000000df7919 */ /* 0x000e640000002100 */
[----:B-1----:R-:W-:-:S05]  /*78c0*/  IMAD.SHL.U32 R223, R223, 0x2, RZ ;  /* 0x00000002dfdf7824 */ /* 0x002fca00078e00ff */
[----:B------:R-:W-:Y:S01]  /*78d0*/  LOP3.LUT R223, R223, 0x6, RZ, 0xc0, !PT ;  /* 0x00000006dfdf7812 */ /* 0x000fe200078ec0ff */
[----:B------:R-:W-:Y:S01]  /*78e0*/  BAR.SYNC.DEFER_BLOCKING 0x0 ;  /* 0x0000000000007b1d */ /* 0x000fe20000010000 */
[----:B--2---:R-:W-:-:S05]  /*78f0*/  VIADD R221, R252, 0xfffffffe ;  /* 0xfffffffefcdd7836 */ /* 0x004fca0000000000 */
[----:B------:R-:W-:Y:S01]  /*7900*/  SHF.R.S32.HI R0, RZ, 0x1f, R221 ;  /* 0x0000001fff007819 */ /* 0x000fe200000114dd */
[----:B---3--:R-:W-:Y:S02]  /*7910*/  IMAD R4, R237, R221, RZ ;  /* 0x000000dded047224 */ /* 0x008fe400078e02ff */
[----:B----4-:R-:W-:-:S04]  /*7920*/  IMAD.WIDE.U32 R2, R221, R236, R240 ;  /* 0x000000ecdd027225 */ /* 0x010fc800078e00f0 */
[----:B------:R-:W-:Y:S01]  /*7930*/  IMAD R0, R0, R236, R4 ;  /* 0x000000ec00007224 */ /* 0x000fe200078e0204 */
[----:B------:R-:W-:-:S03]  /*7940*/  LEA R6, P1, R2, UR4, 0x1 ;  /* 0x0000000402067c11 */ /* 0x000fc6000f8208ff */
[----:B------:R-:W-:Y:S01]  /*7950*/  IMAD.IADD R3, R3, 0x1, R0 ;  /* 0x0000000103037824 */ /* 0x000fe200078e0200 */
[----:B------:R-:W-:Y:S02]  /*7960*/  SHF.L.U64.HI R0, R212, 0x6, R213 ;  /* 0x00000006d4007819 */ /* 0x000fe400000102d5 */
[----:B------:R-:W-:Y:S02]  /*7970*/  IADD3 R4, P0, R8, R6, RZ ;  /* 0x0000000608047210 */ /* 0x000fe40007f1e0ff */
[----:B------:R-:W-:Y:S02]  /*7980*/  LEA.HI.X R7, R2, UR5, R3, 0x1, P1 ;  /* 0x0000000502077c11 */ /* 0x000fe400088f0c03 */
[----:B------:R-:W-:-:S03]  /*7990*/  IADD3 R2, P1, R4, R8, RZ ;  /* 0x0000000804027210 */ /* 0x000fc60007f3e0ff */
[----:B------:R-:W-:Y:S01]  /*79a0*/  IMAD.X R5, R0, 0x1, R7, P0 ;  /* 0x0000000100057824 */ /* 0x000fe200000e0607 */
[----:B------:R-:W-:Y:S01]  /*79b0*/  IADD3 R8, P0, R2, R8, RZ ;  /* 0x0000000802087210 */ /* 0x000fe20007f1e0ff */
[----:B------:R-:W-:Y:S01]  /*79c0*/  @!PT LDS RZ, [RZ] ;  /* 0x00000000fffff984 */ /* 0x000fe20000000800 */
[----:B------:R-:W-:Y:S01]  /*79d0*/  @!PT LDS RZ, [RZ] ;  /* 0x00000000fffff984 */ /* 0x000fe20000000800 */
[----:B------:R-:W-:Y:S01]  /*79e0*/  @!PT LDS RZ, [RZ] ;  /* 0x00000000fffff984 */ /* 0x000fe20000000800 */
[----:B------:R-:W-:Y:S02]  /*79f0*/  LDGSTS.E.BYPASS.LTC128B.128 [R220+0x4000], desc[UR12][R6.64] ;  /* 0x0400000006dc7fae */ /* 0x000fe4000b901d4c */
[--C-:B------:R-:W-:Y:S02]  /*7a00*/  IMAD.X R3, R5, 0x1, R0.reuse, P1 ;  /* 0x0000000105037824 */ /* 0x100fe400008e0600 */
[----:B------:R-:W-:Y:S02]  /*7a10*/  LDGSTS.E.BYPASS.LTC128B.128 [R220+0x4800], desc[UR12][R4.64] ;  /* 0x0480000004dc7fae */ /* 0x000fe4000b901d4c */
[----:B------:R-:W-:Y:S02]  /*7a20*/  IMAD.X R9, R3, 0x1, R0, P0 ;  /* 0x0000000103097824 */ /* 0x000fe400000e0600 */
[----:B------:R-:W-:Y:S04]  /*7a30*/  LDGSTS.E.BYPASS.LTC128B.128 [R220+0x5000], desc[UR12][R2.64] ;  /* 0x0500000002dc7fae */ /* 0x000fe8000b901d4c */
[----:B------:R1:W-:Y:S04]  /*7a40*/  LDGSTS.E.BYPASS.LTC128B.128 [R220+0x5800], desc[UR12][R8.64] ;  /* 0x0580000008dc7fae */ /* 0x0003e8000b901d4c */
[----:B------:R-:W-:Y:S04]  /*7a50*/  LDSM.16.M88.4 R64, [R135+0x3000] ;  /* 0x003000008740783b */ /* 0x000fe80000000200 */
[----:B------:R-:W-:Y:S04]  /*7a60*/  LDSM.16.M88.4 R60, [R135+0x3400] ;  /* 0x00340000873c783b */ /* 0x000fe80000000200 */
[----:B------:R-:W-:Y:S04]  /*7a70*/  LDSM.16.M88.4 R56, [R135+0x3800] ;  /* 0x003800008738783b */ /* 0x000fe80000000200 */
[----:B------:R-:W-:Y:S04]  /*7a80*/  LDSM.16.M88.4 R52, [R135+0x3c00] ;  /* 0x003c00008734783b */ /* 0x000fe80000000200 */
[----:B------:R-:W-:Y:S04]  /*7a90*/  LDSM.16.M88.4 R80, [R135+0x2000] ;  /* 0x002000008750783b */ /* 0x000fe80000000200 */
[----:B------:R-:W-:Y:S04]  /*7aa0*/  LDSM.16.M88.4 R76, [R135+0x2400] ;  /* 0x00240000874c783b */ /* 0x000fe80000000200 */
[----:B-1----:R-:W1:Y:S04]  /*7ab0*/  LDSM.16.M88.4 R8, [R186+0x1000] ;  /* 0x00100000ba08783b */ /* 0x002e680000000200 */
[----:B------:R-:W2:Y:S04]  /*7ac0*/  LDSM.16.M88.4 R72, [R135+0x2800] ;  /* 0x002800008748783b */ /* 0x000ea80000000200 */
[----:B------:R-:W3:Y:S04]  /*7ad0*/  LDSM.16.M88.4 R68, [R135+0x2c00] ;  /* 0x002c00008744783b */ /* 0x000ee80000000200 */
[----:B------:R-:W-:Y:S04]  /*7ae0*/  LDSM.16.M88.4 R4, [R187+0x1000] ;  /* 0x00100000bb04783b */ /* 0x000fe80000000200 */
[----:B------:R-:W4:Y:S04]  /*7af0*/  LDSM.16.M88.4 R24, [R192] ;  /* 0x00000000c018783b */ /* 0x000f280000000200 */
[----:B------:R-:W4:Y:S04]  /*7b00*/  LDSM.16.M88.4 R20, [R191] ;  /* 0x00000000bf14783b */ /* 0x000f280000000200 */
[----:B------:R-:W4:Y:S04]  /*7b10*/  LDSM.16.M88.4 R84, [R190] ;  /* 0x00000000be54783b */ /* 0x000f280000000200 */
[----:B------:R-:W4:Y:S04]  /*7b20*/  LDSM.16.M88.4 R88, [R189] ;  /* 0x00000000bd58783b */ /* 0x000f280000000200 */
[----:B------:R-:W4:Y:S04]  /*7b30*/  LDSM.16.M88.4 R48, [R188] ;  /* 0x00000000bc30783b */ /* 0x000f280000000200 */
[----:B------:R-:W4:Y:S04]  /*7b40*/  LDSM.16.M88.4 R44, [R195] ;  /* 0x00000000c32c783b */ /* 0x000f280000000200 */
[----:B------:R-:W4:Y:S04]  /*7b50*/  LDSM.16.M88.4 R32, [R194] ;  /* 0x00000000c220783b */ /* 0x000f280000000200 */
[----:B------:R-:W4:Y:S01]  /*7b60*/  LDSM.16.M88.4 R28, [R193] ;  /* 0x00000000c11c783b */ /* 0x000f220000000200 */
[C---:B-1----:R-:W-:Y:S03]  /*7b70*/  HMMA.16816.F32 R120, R8.reuse, R64, RZ ;  /* 0x000000400878723c */ /* 0x042fe600000018ff */
[----:B------:R-:W1:Y:S03]  /*7b80*/  LDSM.16.M88.4 R12, [R186] ;  /* 0x00000000ba0c783b */ /* 0x000e660000000200 */
[----:B------:R-:W-:Y:S01]  /*7b90*/  HMMA.16816.F32 R116, R8, R66, RZ ;  /* 0x000000420874723c */ /* 0x000fe200000018ff */
[----:B------:R-:W1:Y:S01]  /*7ba0*/  LDSM.16.M88.4 R16, [R187] ;  /* 0x00000000bb10783b */ /* 0x000e620000000200 */
[----:B-----5:R-:W-:-:S02]  /*7bb0*/  IMAD.MOV.U32 R222, RZ, RZ, R231 ;  /* 0x000000ffffde7224 */ /* 0x020fc400078e00e7 */
[----:B------:R-:W-:Y:S01]  /*7bc0*/  VIADD R2, R252, 0xfffffffe ;  /* 0xfffffffefc027836 */ /* 0x000fe20000000000 */
[----:B------:R-:W0:Y:S01]  /*7bd0*/  LDGDEPBAR ;  /* 0x00000000000079af */ /* 0x000e220000000000 */
        /* <DEDUP_REMOVED lines=9> */
[C---:B--2---:R-:W-:Y:S06]  /*7c70*/  HMMA.16816.F32 R172, R8.reuse, R72, RZ ;  /* 0x0000004808ac723c */ /* 0x044fec00000018ff */
[C---:B------:R-:W-:Y:S06]  /*7c80*/  HMMA.16816.F32 R168, R8.reuse, R74, RZ ;  /* 0x0000004a08a8723c */ /* 0x040fec00000018ff */
[C---:B---3--:R-:W-:Y:S06]  /*7c90*/  HMMA.16816.F32 R128, R8.reuse, R68, RZ ;  /* 0x000000440880723c */ /* 0x048fec00000018ff */
[C---:B------:R-:W-:Y:S06]  /*7ca0*/  HMMA.16816.F32 R124, R8.reuse, R70, RZ ;  /* 0x00000046087c723c */ /* 0x040fec00000018ff */
[----:B------:R-:W-:Y:S06]  /*7cb0*/  HMMA.16816.F32 R92, R8, R54, RZ ;  /* 0x00000036085c723c */ /* 0x000fec00000018ff */
[----:B----4-:R-:W-:Y:S01]  /*7cc0*/  HMMA.16816.F32 R248, R4, R24, R120 ;  /* 0x0000001804f8723c */ /* 0x010fe20000001878 */
[C---:B------:R-:W-:Y:S01]  /*7cd0*/  IMAD R0, R2.reuse, 0x80, R223 ;  /* 0x0000008002007824 */ /* 0x040fe200078e02df */
[----:B------:R-:W-:Y:S01]  /*7ce0*/  ISETP.GT.AND P0, PT, R2, R222, PT ;  /* 0x000000de0200720c */ /* 0x000fe20003f04270 */
[----:B------:R-:W-:-:S04]  /*7cf0*/  DEPBAR.LE SB0, 0x0 ;  /* 0x000080000000791a */ /* 0x000fc80000000000 */
        /* <DEDUP_REMOVED lines=15> */
[----:B------:R-:W-:Y:S04]  /*7df0*/  STL.64 [R1], R120 ;  /* 0x0000007801007387 */ /* 0x000fe80000100a00 */
[----:B------:R-:W-:Y:S01]  /*7e00*/  STL.64 [R1+0x8], R122 ;  /* 0x0000087a01007387 */ /* 0x000fe20000100a00 */
[C---:B-1----:R-:W-:Y:S03]  /*7e10*/  HMMA.16816.F32 R8, R12.reuse, R80, RZ ;  /* 0x000000500c08723c */ /* 0x042fe600000018ff */
[----:B------:R-:W-:Y:S04]  /*7e20*/  STL.64 [R1+0x20], R116 ;  /* 0x0000207401007387 */ /* 0x000fe80000100a00 */
[----:B------:R-:W-:Y:S04]  /*7e30*/  STL.64 [R1+0x28], R118 ;  /* 0x0000287601007387 */ /* 0x000fe80000100a00 */
[----:B------:R-:W-:Y:S04]  /*7e40*/  STL.64 [R1+0x30], R112 ;  /* 0x0000307001007387 */ /* 0x000fe80000100a00 */
[----:B------:R-:W-:Y:S04]  /*7e50*/  STL.64 [R1+0x38], R114 ;  /* 0x0000387201007387 */ /* 0x000fe80000100a00 */
[----:B------:R-:W-:Y:S04]  /*7e60*/  STL.64 [R1+0x40], R108 ;  /* 0x0000406c01007387 */ /* 0x000fe80000100a00 */
[----:B------:R1:W-:Y:S04]  /*7e70*/  STL.64 [R1+0x48], R110 ;  /* 0x0000486e01007387 */ /* 0x0003e80000100a00 */
[----:B------:R-:W-:Y:S04]  /*7e80*/  STL.64 [R1+0xb0], R104 ;  /* 0x0000b06801007387 */ /* 0x000fe80000100a00 */
[----:B------:R2:W-:Y:S04]  /*7e90*/  STL.64 [R1+0xb8], R106 ;  /* 0x0000b86a01007387 */ /* 0x0005e80000100a00 */
[----:B------:R-:W-:Y:S04]  /*7ea0*/  STL.64 [R1+0x50], R96 ;  /* 0x0000506001007387 */ /* 0x000fe80000100a00 */
[----:B------:R-:W-:Y:S04]  /*7eb0*/  STL.64 [R1+0x58], R98 ;  /* 0x0000586201007387 */ /* 0x000fe80000100a00 */
[----:B------:R-:W-:Y:S01]  /*7ec0*/  STL.64 [R1+0xa0], R4 ;  /* 0x0000a00401007387 */ /* 0x000fe20000100a00 */
[C---:B-1----:R-:W-:Y:S03]  /*7ed0*/  HMMA.16816.F32 R108, R12.reuse, R82, RZ ;  /* 0x000000520c6c723c */ /* 0x042fe600000018ff */
[----:B------:R1:W-:Y:S03]  /*7ee0*/  STL.64 [R1+0xa8], R6 ;  /* 0x0000a80601007387 */ /* 0x0003e60000100a00 */
[C---:B--2---:R-:W-:Y:S06]  /*7ef0*/  HMMA.16816.F32 R104, R12.reuse, R76, RZ ;  /* 0x0000004c0c68723c */ /* 0x044fec00000018ff */
[C---:B------:R-:W-:Y:S06]  /*7f00*/  HMMA.16816.F32 R100, R12.reuse, R78, RZ ;  /* 0x0000004e0c64723c */ /* 0x040fec00000018ff */
[C---:B-1----:R-:W-:Y:S06]  /*7f10*/  HMMA.16816.F32 R4, R12.reuse, R52, RZ ;  /* 0x000000340c04723c */ /* 0x042fec00000018ff */
[C---:B------:R-:W-:Y:S06]  /*7f20*/  HMMA.16816.F32 R96, R12.reuse, R72, RZ ;  /* 0x000000480c60723c */ /* 0x040fec00000018ff */
[C---:B------:R-:W-:Y:S06]  /*7f30*/  HMMA.16816.F32 R92, R12.reuse, R74, RZ ;  /* 0x0000004a0c5c723c */ /* 0x040fec00000018ff */
[C---:B------:R-:W-:Y:S06]  /*7f40*/  HMMA.16816.F32 R80, R12.reuse, R68, RZ ;  /* 0x000000440c50723c */ /* 0x040fec00000018ff */
[----:B------:R-:W-:Y:S06]  /*7f50*/  HMMA.16816.F32 R76, R12, R70, RZ ;  /* 0x000000460c4c723c */ /* 0x000fec00000018ff */
[----:B------:R-:W-:Y:S06]  /*7f60*/  HMMA.16816.F32 R204, R16, R48, R8 ;  /* 0x0000003010cc723c */ /* 0x000fec0000001808 */
[C---:B------:R-:W-:Y:S06]  /*7f70*/  HMMA.16816.F32 R72, R12.reuse, R64, RZ ;  /* 0x000000400c48723c */ /* 0x040fec00000018ff */
[C---:B------:R-:W-:Y:S06]  /*7f80*/  HMMA.16816.F32 R68, R12.reuse, R66, RZ ;  /* 0x000000420c44723c */ /* 0x040fec00000018ff */
[C---:B------:R-:W-:Y:S06]  /*7f90*/  HMMA.16816.F32 R64, R12.reuse, R60, RZ ;  /* 0x0000003c0c40723c */ /* 0x040fec00000018ff */
[C---:B------:R-:W-:Y:S06]  /*7fa0*/  HMMA.16816.F32 R8, R12.reuse, R56, RZ ;  /* 0x000000380c08723c */ /* 0x040fec00000018ff */
[C---:B------:R-:W-:Y:S06]  /*7fb0*/  HMMA.16816.F32 R60, R12.reuse, R62, RZ ;  /* 0x0000003e0c3c723c */ /* 0x040fec00000018ff */
[C---:B------:R-:W-:Y:S06]  /*7fc0*/  HMMA.16816.F32 R56, R12.reuse, R58, RZ ;  /* 0x0000003a0c38723c */ /* 0x040fec00000018ff */
[----:B------:R-:W-:Y:S06]  /*7fd0*/  HMMA.16816.F32 R12, R12, R54, RZ ;  /* 0x000000360c0c723c */ /* 0x000fec00000018ff */
[----:B------:R-:W-:Y:S01]  /*7fe0*/  HMMA.16816.F32 R180, R16, R50, R108 ;  /* 0x0000003210b4723c */ /* 0x000fe2000000186c */
[----:B------:R-:W-:-:S05]  /*7ff0*/  ISETP.GE.AND P1, PT, R0, R203, PT ;  /* 0x000000cb0000720c */ /* 0x000fca0003f26270 */
[----:B------:R-:W-:Y:S01]  /*8000*/  HMMA.16816.F32 R172, R16, R88, R4 ;  /* 0x0000005810ac723c */ /* 0x000fe20000001804 */
[C---:B------:R-:W-:Y:S01]  /*8010*/  VIADD R3, R0.reuse, 0x8 ;  /* 0x0000000800037836 */ /* 0x040fe20000000000 */
[----:B------:R-:W-:-:S04]  /*8020*/  ISETP.LT.OR P1, PT, R0, R199, P1 ;  /* 0x000000c70000720c */ /* 0x000fc80000f21670 */
[----:B------:R-:W-:Y:S01]  /*8030*/  HMMA.16816.F32 R176, R16, R44, R104 ;  /* 0x0000002c10b0723c */ /* 0x000fe20000001868 */
[C---:B------:R-:W-:Y:S01]  /*8040*/  VIADD R4, R0.reuse, 0x1 ;  /* 0x0000000100047836 */ /* 0x040fe20000000000 */
[----:B------:R-:W-:Y:S01]  /*8050*/  ISETP.GE.AND P5, PT, R3, R203, PT ;  /* 0x000000cb0300720c */ /* 0x000fe20003fa6270 */
[----:B------:R-:W-:-:S03]  /*8060*/  VIADD R2, R0, 0x9 ;  /* 0x0000000900027836 */ /* 0x000fc60000000000 */
[----:B------:R-:W-:Y:S01]  /*8070*/  ISETP.GE.AND P6, PT, R4, R203, PT ;  /* 0x000000cb0400720c */ /* 0x000fe20003fc6270 */
[----:B------:R-:W-:Y:S01]  /*8080*/  HMMA.16816.F32 R168, R16, R46, R100 ;  /* 0x0000002e10a8723c */ /* 0x000fe20000001864 */
[----:B------:R-:W-:Y:S02]  /*8090*/  FSEL R42, R204, -INF , !P1 ;  /* 0xff800000cc2a7808 */ /* 0x000fe40004800000 */
[----:B------:R-:W-:-:S03]  /*80a0*/  ISETP.LT.OR P6, PT, R4, R199, P6 ;  /* 0x000000c70400720c */ /* 0x000fc600037c1670 */
[C---:B------:R-:W-:Y:S01]  /*80b0*/  HMMA.16816.F32 R124, R16.reuse, R84, R8 ;  /* 0x00000054107c723c */ /* 0x040fe20000001808 */
[----:B------:R-:W-:Y:S02]  /*80c0*/  ISETP.GE.AND P4, PT, R2, R203, PT ;  /* 0x000000cb0200720c */ /* 0x000fe40003f86270 */
[-C--:B------:R-:W-:Y:S02]  /*80d0*/  ISETP.LT.OR P5, PT, R3, R199.reuse, P5 ;  /* 0x000000c70300720c */ /* 0x080fe40002fa1670 */
[----:B------:R-:W-:Y:S01]  /*80e0*/  FSEL R44, R205, -INF , !P6 ;  /* 0xff800000cd2c7808 */ /* 0x000fe20007000000 */
[----:B------:R-:W-:Y:S01]  /*80f0*/  HMMA.16816.F32 R112, R16, R90, R12 ;  /* 0x0000005a1070723c */ /* 0x000fe2000000180c */
[----:B------:R-:W-:Y:S01]  /*8100*/  VIADD R11, R0, 0x10 ;  /* 0x00000010000b7836 */ /* 0x000fe20000000000 */
[----:B------:R-:W-:Y:S01]  /*8110*/  ISETP.LT.OR P4, PT, R2, R199, P4 ;  /* 0x000000c70200720c */ /* 0x000fe20002781670 */
[----:B------:R-:W-:-:S04]  /*8120*/  VIADD R10, R0, 0x11 ;  /* 0x00000011000a7836 */ /* 0x000fc80000000000 */
[----:B------:R-:W-:Y:S01]  /*8130*/  FMNMX.FTZ R12, R41, R42, !PT ;  /* 0x0000002a290c7209 */ /* 0x000fe20007810000 */
[----:B------:R-:W-:Y:S01]  /*8140*/  HMMA.16816.F32 R128, R16, R32, R96 ;  /* 0x000000201080723c */ /* 0x000fe20000001860 */
[CC--:B------:R-:W-:Y:S02]  /*8150*/  ISETP.GE.AND P3, PT, R11.reuse, R203.reuse, PT ;  /* 0x000000cb0b00720c */ /* 0x0c0fe40003f66270 */
[----:B------:R-:W-:Y:S02]  /*8160*/  FSEL R45, R180, -INF , !P5 ;  /* 0xff800000b42d7808 */ /* 0x000fe40006800000 */
[----:B------:R-:W-:Y:S01]  /*8170*/  FMNMX.FTZ R12, R44, R12, !PT ;  /* 0x0000000c2c0c7209 */ /* 0x000fe20007810000 */
[----:B------:R-:W-:Y:S01]  /*8180*/  VIADD R9, R0, 0x18 ;  /* 0x0000001800097836 */ /* 0x000fe20000000000 */
[----:B------:R-:W-:Y:S02]  /*8190*/  ISETP.GE.AND P2, PT, R10, R203, PT ;  /* 0x000000cb0a00720c */ /* 0x000fe40003f46270 */
[----:B------:R-:W-:-:S02]  /*81a0*/  ISETP.LT.OR P3, PT, R11, R199, P3 ;  /* 0x000000c70b00720c */ /* 0x000fc40001f61670 */
[----:B------:R-:W-:Y:S02]  /*81b0*/  FSEL R46, R181, -INF , !P4 ;  /* 0xff800000b52e7808 */ /* 0x000fe40006000000 */
[----:B------:R-:W-:Y:S01]  /*81c0*/  FMNMX.FTZ R12, R45, R12, !PT ;  /* 0x0000000c2d0c7209 */ /* 0x000fe20007810000 */
[----:B------:R-:W-:Y:S01]  /*81d0*/  VIADD R8, R0, 0x19 ;  /* 0x0000001900087836 */ /* 0x000fe20000000000 */
[----:B------:R-:W-:Y:S01]  /*81e0*/  HMMA.16816.F32 R120, R16, R34, R92 ;  /* 0x000000221078723c */ /* 0x000fe2000000185c */
[----:B------:R-:W-:Y:S02]  /*81f0*/  ISETP.GE.AND P1, PT, R9, R203, PT ;  /* 0x000000cb0900720c */ /* 0x000fe40003f26270 */
[----:B------:R-:W-:Y:S02]  /*8200*/  ISETP.LT.OR P2, PT, R10, R199, P2 ;  /* 0x000000c70a00720c */ /* 0x000fe40001741670 */
[----:B------:R-:W-:Y:S02]  /*8210*/  FSEL R47, R176, -INF , !P3 ;  /* 0xff800000b02f7808 */ /* 0x000fe40005800000 */
[----:B------:R-:W-:Y:S01]  /*8220*/  FMNMX.FTZ R12, R46, R12, !PT ;  /* 0x0000000c2e0c7209 */ /* 0x000fe20007810000 */
[----:B------:R-:W-:Y:S01]  /*8230*/  VIADD R7, R0, 0x20 ;  /* 0x0000002000077836 */ /* 0x000fe20000000000 */
[----:B------:R-:W-:-:S02]  /*8240*/  ISETP.GE.AND P6, PT, R8, R203, PT ;  /* 0x000000cb0800720c */ /* 0x000fc40003fc6270 */
[----:B------:R-:W-:Y:S02]  /*8250*/  ISETP.LT.OR P1, PT, R9, R199, P1 ;  /* 0x000000c70900720c */ /* 0x000fe40000f21670 */
[----:B------:R-:W-:Y:S02]  /*8260*/  FSEL R48, R177, -INF , !P2 ;  /* 0xff800000b1307808 */ /* 0x000fe40005000000 */
[----:B------:R-:W-:Y:S01]  /*8270*/  FMNMX.FTZ R12, R47, R12, !PT ;  /* 0x0000000c2f0c7209 */ /* 0x000fe20007810000 */
[----:B------:R-:W-:Y:S01]  /*8280*/  VIADD R6, R0, 0x21 ;  /* 0x0000002100067836 */ /* 0x000fe20000000000 */
[----:B------:R-:W-:Y:S01]  /*8290*/  HMMA.16816.F32 R80, R16, R28, R80 ;  /* 0x0000001c1050723c */ /* 0x000fe20000001850 */
[----:B------:R-:W-:Y:S02]  /*82a0*/  ISETP.GE.AND P5, PT, R7, R203, PT ;  /* 0x000000cb0700720c */ /* 0x000fe40003fa6270 */
[----:B------:R-:W-:Y:S02]  /*82b0*/  ISETP.LT.OR P6, PT, R8, R199, P6 ;  /* 0x000000c70800720c */ /* 0x000fe400037c1670 */
[----:B------:R-:W-:-:S02]  /*82c0*/  FSEL R49, R168, -INF , !P1 ;  /* 0xff800000a8317808 */ /* 0x000fc40004800000 */
[----:B------:R-:W-:Y:S01]  /*82d0*/  FMNMX.FTZ R12, R48, R12, !PT ;  /* 0x0000000c300c7209 */ /* 0x000fe20007810000 */
[----:B------:R-:W-:Y:S01]  /*82e0*/  VIADD R5, R0, 0x28 ;  /* 0x0000002800057836 */ /* 0x000fe20000000000 */
[----:B------:R-:W-:Y:S02]  /*82f0*/  ISETP.GE.AND P4, PT, R6, R203, PT ;  /* 0x000000cb0600720c */ /* 0x000fe40003f86270 */
[----:B------:R-:W-:Y:S02]  /*8300*/  ISETP.LT.OR P5, PT, R7, R199, P5 ;  /* 0x000000c70700720c */ /* 0x000fe40002fa1670 */
[----:B------:R-:W-:Y:S02]  /*8310*/  FSEL R50, R169, -INF , !P6 ;  /* 0xff800000a9327808 */ /* 0x000fe40007000000 */
[----:B------:R-:W-:Y:S01]  /*8320*/  FMNMX.FTZ R12, R49, R12, !PT ;  /* 0x0000000c310c7209 */ /* 0x000fe20007810000 */
[----:B------:R-:W-:Y:S01]  /*8330*/  VIADD R28, R0, 0x29 ;  /* 0x00000029001c7836 */ /* 0x000fe20000000000 */
[----:B------:R-:W-:Y:S01]  /*8340*/  HMMA.16816.F32 R104, R16, R30, R76 ;  /* 0x0000001e1068723c */ /* 0x000fe2000000184c */
[----:B------:R-:W-:-:S02]  /*8350*/  ISETP.GE.AND P3, PT, R5, R203, PT ;  /* 0x000000cb0500720c */ /* 0x000fc40003f66270 */
[----:B------:R-:W-:Y:S02]  /*8360*/  ISETP.LT.OR P4, PT, R6, R199, P4 ;  /* 0x000000c70600720c */ /* 0x000fe40002781670 */
[----:B------:R-:W-:Y:S02]  /*8370*/  FSEL R51, R128, -INF , !P5 ;  /* 0xff80000080337808 */ /* 0x000fe40006800000 */
[----:B------:R-:W-:Y:S01]  /*8380*/  FMNMX.FTZ R12, R50, R12, !PT ;  /* 0x0000000c320c7209 */ /* 0x000fe20007810000 */
[----:B------:R-:W-:Y:S01]  /*8390*/  HMMA.16816.F32 R92, R16, R26, R68 ;  /* 0x0000001a105c723c */ /* 0x000fe20000001844 */
[----:B------:R-:W-:Y:S02]  /*83a0*/  ISETP.GE.AND P2, PT, R28, R203, PT ;  /* 0x000000cb1c00720c */ /* 0x000fe40003f46270 */
[----:B------:R-:W-:Y:S02]  /*83b0*/  ISETP.LT.OR P3, PT, R5, R199, P3 ;  /* 0x000000c70500720c */ /* 0x000fe40001f61670 */
[----:B------:R-:W-:-:S02]  /*83c0*/  FSEL R52, R129, -INF , !P4 ;  /* 0xff80000081347808 */ /* 0x000fc40006000000 */
[C---:B------:R-:W-:Y:S01]  /*83d0*/  VIADD R27, R0.reuse, 0x30 ;  /* 0x00000030001b7836 */ /* 0x040fe20000000000 */
[----:B------:R-:W-:Y:S01]  /*83e0*/  FMNMX.FTZ R12, R51, R12, !PT ;  /* 0x0000000c330c7209 */ /* 0x000fe20007810000 */
[----:B------:R-:W-:Y:S01]  /*83f0*/  VIADD R26, R0, 0x31 ;  /* 0x00000031001a7836 */ /* 0x000fe20000000000 */
[----:B------:R-:W-:Y:S01]  /*8400*/  HMMA.16816.F32 R96, R16, R24, R72 ;  /* 0x000000181060723c */ /* 0x000fe20000001848 */
[----:B------:R-:W-:Y:S02]  /*8410*/  ISETP.LT.OR P2, PT, R28, R199, P2 ;  /* 0x000000c71c00720c */ /* 0x000fe40001741670 */
[-C--:B------:R-:W-:Y:S02]  /*8420*/  ISETP.GE.AND P1, PT, R27, R203.reuse, PT ;  /* 0x000000cb1b00720c */ /* 0x080fe40003f26270 */
        /* <DEDUP_REMOVED lines=8> */
[----:B------:R-:W-:Y:S02]  /*84b0*/  ISETP.GE.AND P5, PT, R25, R203, PT ;  /* 0x000000cb1900720c */ /* 0x000fe40003fa6270 */
[----:B------:R-:W-:Y:S02]  /*84c0*/  ISETP.LT.OR P6, PT, R26, R199, P6 ;  /* 0x000000c71a00720c */ /* 0x000fe400037c1670 */
[----:B------:R-:W-:-:S02]  /*84d0*/  FSEL R55, R80, -INF , !P1 ;  /* 0xff80000050377808 */ /* 0x000fc40004800000 */
[----:B------:R-:W-:Y:S01]  /*84e0*/  FMNMX.FTZ R12, R54, R12, !PT ;  /* 0x0000000c360c7209 */ /* 0x000fe20007810000 */
[C---:B------:R-:W-:Y:S01]  /*84f0*/  HMMA.16816.F32 R116, R16.reuse, R22, R60 ;  /* 0x000000161074723c */ /* 0x040fe2000000183c */
[----:B------:R-:W-:Y:S02]  /*8500*/  ISETP.GE.AND P4, PT, R24, R203, PT ;  /* 0x000000cb1800720c */ /* 0x000fe40003f86270 */
[-C--:B------:R-:W-:Y:S02]  /*8510*/  ISETP.LT.OR P5, PT, R25, R199.reuse, P5 ;  /* 0x000000c71900720c */ /* 0x080fe40002fa1670 */
[----:B------:R-:W-:Y:S01]  /*8520*/  FMNMX.FTZ R12, R55, R12, !PT ;  /* 0x0000000c370c7209 */ /* 0x000fe20007810000 */
[----:B------:R-:W-:Y:S01]  /*8530*/  HMMA.16816.F32 R100, R16, R86, R56 ;  /* 0x000000561064723c */ /* 0x000fe20000001838 */
[----:B------:R-:W-:Y:S01]  /*8540*/  VIADD R23, R0, 0x40 ;  /* 0x0000004000177836 */ /* 0x000fe20000000000 */
[----:B------:R-:W-:Y:S01]  /*8550*/  ISETP.LT.OR P4, PT, R24, R199, P4 ;  /* 0x000000c71800720c */ /* 0x000fe20002781670 */
[----:B------:R-:W-:-:S04]  /*8560*/  VIADD R22, R0, 0x41 ;  /* 0x0000004100167836 */ /* 0x000fc80000000000 */
[----:B------:R-:W-:Y:S01]  /*8570*/  FSEL R57, R81, -INF , !P6 ;  /* 0xff80000051397808 */ /* 0x000fe20007000000 */
[----:B------:R-:W-:Y:S01]  /*8580*/  HMMA.16816.F32 R108, R16, R20, R64 ;  /* 0x00000014106c723c */ /* 0x000fe20000001840 */
[-C--:B------:R-:W-:Y:S02]  /*8590*/  ISETP.GE.AND P3, PT, R23, R203.reuse, PT ;  /* 0x000000cb1700720c */ /* 0x080fe40003f66270 */
[----:B------:R-:W-:Y:S02]  /*85a0*/  FSEL R58, R104, -INF , !P5 ;  /* 0xff800000683a7808 */ /* 0x000fe40006800000 */
[----:B------:R-:W-:Y:S02]  /*85b0*/  FMNMX.FTZ R12, R57, R12, !PT ;  /* 0x0000000c390c7209 */ /* 0x000fe40007810000 */
[----:B------:R-:W-:Y:S01]  /*85c0*/  VIADD R21, R0, 0x48 ;  /* 0x0000004800157836 */ /* 0x000fe20000000000 */
[----:B------:R-:W-:Y:S02]  /*85d0*/  ISETP.GE.AND P2, PT, R22, R203, PT ;  /* 0x000000cb1600720c */ /* 0x000fe40003f46270 */
[----:B------:R-:W-:-:S02]  /*85e0*/  ISETP.LT.OR P3, PT, R23, R199, P3 ;  /* 0x000000c71700720c */ /* 0x000fc40001f61670 */
[----:B------:R-:W-:Y:S02]  /*85f0*/  FSEL R59, R105, -INF , !P4 ;  /* 0xff800000693b7808 */ /* 0x000fe40006000000 */
[----:B------:R-:W-:Y:S01]  /*8600*/  FMNMX.FTZ R12, R58, R12, !PT ;  /* 0x0000000c3a0c7209 */ /* 0x000fe20007810000 */
[----:B------:R-:W-:Y:S01]  /*8610*/  VIADD R20, R0, 0x49 ;  /* 0x0000004900147836 */ /* 0x000fe20000000000 */
[----:B------:R-:W-:Y:S02]  /*8620*/  ISETP.GE.AND P1, PT, R21, R203, PT ;  /* 0x000000cb1500720c */ /* 0x000fe40003f26270 */
[----:B------:R-:W-:Y:S02]  /*8630*/  FSEL R61, R96, -INF , !P3 ;  /* 0xff800000603d7808 */ /* 0x000fe40005800000 */
[----:B------:R-:W-:Y:S02]  /*8640*/  ISETP.LT.OR P2, PT, R22, R199, P2 ;  /* 0x000000c71600720c */ /* 0x000fe40001741670 */
[----:B------:R-:W-:Y:S01]  /*8650*/  FMNMX.FTZ R12, R59, R12, !PT ;  /* 0x0000000c3b0c7209 */ /* 0x000fe20007810000 */
[----:B------:R-:W-:Y:S01]  /*8660*/  VIADD R19, R0, 0x50 ;  /* 0x0000005000137836 */ /* 0x000fe20000000000 */
[----:B------:R-:W-:-:S02]  /*8670*/  ISETP.GE.AND P6, PT, R20, R203, PT ;  /* 0x000000cb1400720c */ /* 0x000fc40003fc6270 */
[----:B------:R-:W-:Y:S02]  /*8680*/  FSEL R62, R97, -INF , !P2 ;  /* 0xff800000613e7808 */ /* 0x000fe40005000000 */
[----:B------:R-:W-:Y:S02]  /*8690*/  ISETP.LT.OR P1, PT, R21, R199, P1 ;  /* 0x000000c71500720c */ /* 0x000fe40000f21670 */
[----:B------:R-:W-:Y:S01]  /*86a0*/  FMNMX.FTZ R12, R61, R12, !PT ;  /* 0x0000000c3d0c7209 */ /* 0x000fe20007810000 */
[----:B------:R-:W-:Y:S01]  /*86b0*/  VIADD R18, R0, 0x51 ;  /* 0x0000005100127836 */ /* 0x000fe20000000000 */
[----:B------:R-:W-:Y:S02]  /*86c0*/  ISETP.GE.AND P5, PT, R19, R203, PT ;  /* 0x000000cb1300720c */ /* 0x000fe40003fa6270 */
[----:B------:R-:W-:Y:S02]  /*86d0*/  FSEL R63, R92, -INF , !P1 ;  /* 0xff8000005c3f7808 */ /* 0x000fe40004800000 */
[----:B------:R-:W-:-:S02]  /*86e0*/  ISETP.LT.OR P6, PT, R20, R199, P6 ;  /* 0x000000c71400720c */ /* 0x000fc400037c1670 */
[----:B------:R-:W-:Y:S01]  /*86f0*/  FMNMX.FTZ R29, R62, R12, !PT ;  /* 0x0000000c3e1d7209 */ /* 0x000fe20007810000 */
[----:B------:R-:W-:Y:S01]  /*8700*/  VIADD R17, R0, 0x58 ;  /* 0x0000005800117836 */ /* 0x000fe20000000000 */
        /* <DEDUP_REMOVED lines=26> */
[----:B------:R-:W-:Y:S02]  /*88b0*/  ISETP.LT.OR P6, PT, R14, R199, P6 ;  /* 0x000000c70e00720c */ /* 0x000fe400037c1670 */
[----:B------:R-:W-:-:S02]  /*88c0*/  FSEL R68, R124, -INF , !P1 ;  /* 0xff8000007c447808 */ /* 0x000fc40004800000 */
[----:B------:R-:W-:Y:S01]  /*88d0*/  FMNMX.FTZ R29, R71, R29, !PT ;  /* 0x0000001d471d7209 */ /* 0x000fe20007810000 */
[----:B------:R-:W-:Y:S01]  /*88e0*/  VIADD R32, R0, 0x70 ;  /* 0x0000007000207836 */ /* 0x000fe20000000000 */
[----:B------:R-:W-:Y:S01]  /*88f0*/  BAR.SYNC.DEFER_BLOCKING 0x0 ;  /* 0x0000000000007b1d */ /* 0x000fe20000010000 */
        /* <DEDUP_REMOVED lines=18> */
[----:B------:R-:W-:Y:S02]  /*8a20*/  FMNMX.FTZ R33, R72, R33, !PT ;  /* 0x0000002148217209 */ /* 0x000fe40007810000 */
[----:B------:R-:W-:-:S02]  /*8a30*/  ISETP.GE.AND P3, PT, R29, R203, PT ;  /* 0x000000cb1d00720c */ /* 0x000fc40003f66270 */
[----:B------:R-:W-:Y:S02]  /*8a40*/  ISETP.LT.OR P1, PT, R30, R199, P1 ;  /* 0x000000c71e00720c */ /* 0x000fe40000f21670 */
[----:B------:R-:W-:Y:S02]  /*8a50*/  FSEL R76, R173, -INF , !P2 ;  /* 0xff800000ad4c7808 */ /* 0x000fe40005000000 */
[----:B------:R-:W-:Y:S02]  /*8a60*/  FMNMX.FTZ R33, R77, R33, !PT ;  /* 0x000000214d217209 */ /* 0x000fe40007810000 */
[----:B------:R-:W-:Y:S02]  /*8a70*/  ISETP.LT.OR P3, PT, R29, R199, P3 ;  /* 0x000000c71d00720c */ /* 0x000fe40001f61670 */
[----:B------:R-:W-:Y:S02]  /*8a80*/  FSEL R75, R112, -INF , !P1 ;  /* 0xff800000704b7808 */ /* 0x000fe40004800000 */
[----:B------:R-:W-:-:S02]  /*8a90*/  FMNMX.FTZ R33, R76, R33, !PT ;  /* 0x000000214c217209 */ /* 0x000fc40007810000 */
[----:B------:R-:W-:Y:S02]  /*8aa0*/  FSEL R74, R113, -INF , !P3 ;  /* 0xff800000714a7808 */ /* 0x000fe40005800000 */
[----:B------:R-:W-:-:S04]  /*8ab0*/  FMNMX.FTZ R33, R75, R33, !PT ;  /* 0x000000214b217209 */ /* 0x000fc80007810000 */
[----:B------:R-:W-:Y:S01]  /*8ac0*/  FMNMX.FTZ R43, R74, R33, !PT ;  /* 0x000000214a2b7209 */ /* 0x000fe20007810000 */
[----:B------:R-:W-:Y:S06]  /*8ad0*/  @!P0 BRA `(.L_x_186) ;  /* 0x0000000000748947 */ /* 0x000fec0003800000 */
[----:B------:R-:W2:Y:S04]  /*8ae0*/  LDL.64 R214, [R1+0x98] ;  /* 0x0000980001d67983 */ /* 0x000ea80000100a00 */
[----:B------:R-:W3:Y:S01]  /*8af0*/  LDL.64 R222, [R1+0x88] ;  /* 0x0000880001de7983 */ /* 0x000ee20000100a00 */
[----:B------:R-:W-:Y:S01]  /*8b00*/  VIADD R34, R252, 0xfffffffd ;  /* 0xfffffffdfc227836 */ /* 0x000fe20000000000 */
[----:B------:R-:W-:Y:S01]  /*8b10*/  ULDC.64 UR4, c[0x0][0x218] ;  /* 0x0000860000047ab9 */ /* 0x000fe20000000a00 */
[----:B------:R-:W-:-:S03]  /*8b20*/  IMAD.SHL.U32 R36, R132, 0x40, RZ ;  /* 0x0000004084247824 */ /* 0x000fc600078e00ff */
[----:B------:R-:W-:-:S05]  /*8b30*/  SHF.R.S32.HI R33, RZ, 0x1f, R34 ;  /* 0x0000001fff217819 */ /* 0x000fca0000011422 */
[----:B------:R-:W-:-:S04]  /*8b40*/  IMAD R33, R33, R132, RZ ;  /* 0x0000008421217224 */ /* 0x000fc800078e02ff */
[C---:B------:R-:W-:Y:S02]  /*8b50*/  IMAD R33, R34.reuse, R133, R33 ;  /* 0x0000008522217224 */ /* 0x040fe400078e0221 */
[----:B------:R-:W-:-:S04]  /*8b60*/  IMAD.WIDE.U32 R34, R34, R132, RZ ;  /* 0x0000008422227225 */ /* 0x000fc800078e00ff */
[----:B------:R-:W-:Y:S01]  /*8b70*/  IMAD.IADD R35, R35, 0x1, R33 ;  /* 0x0000000123237824 */ /* 0x000fe200078e0221 */
[----:B--2---:R-:W-:-:S04]  /*8b80*/  LEA R33, P0, R34, R214, 0x7 ;  /* 0x000000d622217211 */ /* 0x004fc800078038ff */
[----:B---3--:R-:W-:Y:S02]  /*8b90*/  LEA.HI.X R35, R34, R223, R35, 0x7, P0 ;  /* 0x000000df22237211 */ /* 0x008fe400000f3c23 */
[----:B------:R-:W-:-:S04]  /*8ba0*/  LEA R34, P0, R33, UR4, 0x1 ;  /* 0x0000000421227c11 */ /* 0x000fc8000f8008ff */
[----:B------:R-:W-:Y:S02]  /*8bb0*/  LEA.HI.X R35, R33, UR5, R35, 0x1, P0 ;  /* 0x0000000521237c11 */ /* 0x000fe400080f0c23 */
[----:B------:R-:W-:-:S03]  /*8bc0*/  SHF.L.U64.HI R33, R132, 0x6, R133 ;  /* 0x0000000684217819 */ /* 0x000fc60000010285 */
[----:B------:R-:W-:Y:S01]  /*8bd0*/  @!PT LDS RZ, [RZ] ;  /* 0x00000000fffff984 */ /* 0x000fe20000000800 */
[----:B------:R-:W-:Y:S01]  /*8be0*/  @!PT LDS RZ, [RZ] ;  /* 0x00000000fffff984 */ /* 0x000fe20000000800 */
[----:B------:R-:W-:Y:S01]  /*8bf0*/  @!PT LDS RZ, [RZ] ;  /* 0x00000000fffff984 */ /* 0x000fe20000000800 */
[----:B------:R1:W-:Y:S02]  /*8c00*/  LDGSTS.E.BYPASS.LTC128B.128 [R220+0x2000], desc[UR12][R34.64] ;  /* 0x0200000022dc7fae */ /* 0x0003e4000b901d4c */
[----:B-1----:R-:W-:-:S05]  /*8c10*/  IADD3 R34, P0, R34, R36, RZ ;  /* 0x0000002422227210 */ /* 0x002fca0007f1e0ff */
[----:B------:R-:W-:-:S05]  /*8c20*/  IMAD.X R35, R35, 0x1, R33, P0 ;  /* 0x0000000123237824 */ /* 0x000fca00000e0621 */
[----:B------:R1:W-:Y:S02]  /*8c30*/  LDGSTS.E.BYPASS.LTC128B.128 [R220+0x2800], desc[UR12][R34.64] ;  /* 0x0280000022dc7fae */ /* 0x0003e4000b901d4c */
[----:B-1----:R-:W-:-:S04]  /*8c40*/  IADD3 R34, P1, R34, R36, RZ ;  /* 0x0000002422227210 */ /* 0x002fc80007f3e0ff */
[----:B------:R-:W-:Y:S01]  /*8c50*/  IADD3 R36, P0, R34, R36, RZ ;  /* 0x0000002422247210 */ /* 0x000fe20007f1e0ff */
[----:B------:R-:W-:-:S04]  /*8c60*/  IMAD.X R35, R35, 0x1, R33, P1 ;  /* 0x0000000123237824 */ /* 0x000fc800008e0621 */
[----:B------:R-:W-:Y:S01]  /*8c70*/  IMAD.X R37, R35, 0x1, R33, P0 ;  /* 0x0000000123257824 */ /* 0x000fe200000e0621 */
[----:B------:R1:W-:Y:S04]  /*8c80*/  LDGSTS.E.BYPASS.LTC128B.128 [R220+0x3000], desc[UR12][R34.64] ;  /* 0x0300000022dc7fae */ /* 0x0003e8000b901d4c */
[----:B------:R1:W-:Y:S04]  /*8c90*/  LDGSTS.E.BYPASS.LTC128B.128 [R220+0x3800], desc[UR12][R36.64] ;  /* 0x0380000024dc7fae */ /* 0x0003e8000b901d4c */
[----:B------:R-:W0:Y:S02]  /*8ca0*/  LDGDEPBAR ;  /* 0x00000000000079af */ /* 0x000e240000000000 */
.L_x_186:
[----:B------:R-:W2:Y:S04]  /*8cb0*/  LDL.LU R169, [R1+0x28] ;  /* 0x0000280001a97983 */ /* 0x000ea80000300800 */
[----:B------:R-:W3:Y:S04]  /*8cc0*/  LDL.LU R129, [R1+0x40] ;  /* 0x0000400001817983 */ /* 0x000ee80000300800 */
[----:B------:R-:W4:Y:S04]  /*8cd0*/  LDL.LU R108, [R1+0x2c] ;  /* 0x00002c00016c7983 */ /* 0x000f280000300800 */
[----:B------:R-:W5:Y:S04]  /*8ce0*/  LDL.LU R124, [R1+0x24] ;  /* 0x00002400017c7983 */ /* 0x000f680000300800 */
[----:B------:R-:W2:Y:S04]  /*8cf0*/  LDL.LU R222, [R1+0x20] ;  /* 0x0000200001de7983 */ /* 0x000ea80000300800 */
[----:B------:R-:W3:Y:S04]  /*8d00*/  LDL.LU R91, [R1+0xb4] ;  /* 0x0000b400015b7983 */ /* 0x000ee80000300800 */
[----:B------:R-:W4:Y:S04]  /*8d10*/  LDL.LU R89, [R1+0xbc] ;  /* 0x0000bc0001597983 */ /* 0x000f280000300800 */
[----:B------:R-:W5:Y:S04]  /*8d20*/  LDL.LU R87, [R1+0x4] ;  /* 0x0000040001577983 */ /* 0x000f680000300800 */
[----:B------:R-:W2:Y:S04]  /*8d30*/  LDL.LU R86, [R1+0x8] ;  /* 0x0000080001567983 */ /* 0x000ea80000300800 */
[----:B------:R-:W5:Y:S04]  /*8d40*/  LDL.LU R85, [R1+0x5c] ;  /* 0x00005c0001557983 */ /* 0x000f680000300800 */
        /* <DEDUP_REMOVED lines=8> */
[----:B------:R-:W5:Y:S04]  /*8dd0*/  LDL.LU R109, [R1] ;  /* 0x00000000016d7983 */ /* 0x000f680000300800 */
        /* <DEDUP_REMOVED lines=8> */
[----:B------:R-:W5:Y:S01]  /*8e60*/  LDL.LU R79, [R1+0xac] ;  /* 0x0000ac00014f7983 */ /* 0x000f620000300800 */
[----:B------:R-:W-:-:S02]  /*8e70*/  ISETP.GE.AND P2, PT, R4, R200, PT ;  /* 0x000000c80400720c */ /* 0x000fc40003f46270 */
[C---:B------:R-:W-:Y:S01]  /*8e80*/  ISETP.GE.AND P1, PT, R0.reuse, R202, PT ;  /* 0x000000ca0000720c */ /* 0x040fe20003f26270 */
[----:B------:R-:W1:Y:S01]  /*8e90*/  SHFL.BFLY PT, R33, R43, 0x2, 0x1f ;  /* 0x0c401f002b217f89 */ /* 0x000e6200000e0000 */
[C---:B------:R-:W-:Y:S02]  /*8ea0*/  ISETP.GE.AND P3, PT, R0.reuse, R201, PT ;  /* 0x000000c90000720c */ /* 0x040fe40003f66270 */
[----:B------:R-:W-:Y:S02]  /*8eb0*/  ISETP.GE.AND P4, PT, R0, R200, PT ;  /* 0x000000c80000720c */ /* 0x000fe40003f86270 */
[----:B------:R-:W-:Y:S02]  /*8ec0*/  ISETP.LT.OR P2, PT, R4, R196, P2 ;  /* 0x000000c40400720c */ /* 0x000fe40001741670 */
[----:B------:R-:W-:Y:S02]  /*8ed0*/  ISETP.GE.AND P6, PT, R3, R202, PT ;  /* 0x000000ca0300720c */ /* 0x000fe40003fc6270 */
[----:B------:R-:W-:-:S02]  /*8ee0*/  ISETP.LT.OR P1, PT, R0, R198, P1 ;  /* 0x000000c60000720c */ /* 0x000fc40000f21670 */
[C---:B------:R-:W-:Y:S02]  /*8ef0*/  ISETP.LT.OR P3, PT, R0.reuse, R197, P3 ;  /* 0x000000c50000720c */ /* 0x040fe40001f61670 */
[----:B------:R-:W-:Y:S02]  /*8f00*/  ISETP.LT.OR P4, PT, R0, R196, P4 ;  /* 0x000000c40000720c */ /* 0x000fe40002781670 */
[C---:B------:R-:W-:Y:S02]  /*8f10*/  ISETP.GE.AND P0, PT, R4.reuse, R202, PT ;  /* 0x000000ca0400720c */ /* 0x040fe40003f06270 */
[----:B------:R-:W-:Y:S02]  /*8f20*/  ISETP.GE.AND P5, PT, R4, R201, PT ;  /* 0x000000c90400720c */ /* 0x000fe40003fa6270 */
[----:B------:R-:W-:Y:S02]  /*8f30*/  ISETP.LT.OR P6, PT, R3, R198, P6 ;  /* 0x000000c60300720c */ /* 0x000fe400037c1670 */
[----:B------:R-:W-:-:S02]  /*8f40*/  FSEL R104, R211, -INF , !P2 ;  /* 0xff800000d3687808 */ /* 0x000fc40005000000 */
[----:B------:R-:W-:Y:S02]  /*8f50*/  ISETP.GE.AND P2, PT, R11, R202, PT ;  /* 0x000000ca0b00720c */ /* 0x000fe40003f46270 */
[----:B-1----:R-:W-:Y:S02]  /*8f60*/  FMNMX.FTZ R0, R43, R33, !PT ;  /* 0x000000212b007209 */ /* 0x002fe40007810000 */
[C---:B------:R-:W-:Y:S02]  /*8f70*/  ISETP.LT.OR P0, PT, R4.reuse, R198, P0 ;  /* 0x000000c60400720c */ /* 0x040fe40000701670 */
[----:B------:R-:W-:Y:S02]  /*8f80*/  ISETP.LT.OR P5, PT, R4, R197, P5 ;  /* 0x000000c50400720c */ /* 0x000fe40002fa1670 */
[----:B------:R-:W1:Y:S01]  /*8f90*/  SHFL.BFLY PT, R4, R0, 0x1, 0x1f ;  /* 0x0c201f0000047f89 */ /* 0x000e6200000e0000 */
[----:B------:R-:W-:Y:S02]  /*8fa0*/  FSEL R34, R182, -INF , !P6 ;  /* 0xff800000b6227808 */ /* 0x000fe40007000000 */
[----:B------:R-:W-:-:S02]  /*8fb0*/  ISETP.GE.AND P6, PT, R10, R202, PT ;  /* 0x000000ca0a00720c */ /* 0x000fc40003fc6270 */
[-C--:B------:R-:W-:Y:S02]  /*8fc0*/  ISETP.LT.OR P2, PT, R11, R198.reuse, P2 ;  /* 0x000000c60b00720c */ /* 0x080fe40001741670 */
[----:B------:R-:W-:Y:S02]  /*8fd0*/  ISETP.LT.OR P6, PT, R10, R198, P6 ;  /* 0x000000c60a00720c */ /* 0x000fe400037c1670 */
[----:B------:R-:W-:Y:S02]  /*8fe0*/  FSEL R36, R178, -INF , !P2 ;  /* 0xff800000b2247808 */ /* 0x000fe40005000000 */
[C---:B------:R-:W-:Y:S02]  /*8ff0*/  ISETP.GE.AND P2, PT, R8.reuse, R202, PT ;  /* 0x000000ca0800720c */ /* 0x040fe40003f46270 */
[----:B------:R-:W-:Y:S02]  /*9000*/  FSEL R37, R179, -INF , !P6 ;  /* 0xff800000b3257808 */ /* 0x000fe40007000000 */
[----:B------:R-:W-:-:S02]  /*9010*/  ISETP.LT.OR P6, PT, R8, R198, P2 ;  /* 0x000000c60800720c */ /* 0x000fc400017c1670 */
[C---:B------:R-:W-:Y:S02]  /*9020*/  ISETP.GE.AND P2, PT, R7.reuse, R202, PT ;  /* 0x000000ca0700720c */ /* 0x040fe40003f46270 */
[----:B------:R-:W-:Y:S02]  /*9030*/  FSEL R33, R206, -INF , !P1 ;  /* 0xff800000ce217808 */ /* 0x000fe40004800000 */
[----:B------:R-:W-:Y:S02]  /*9040*/  ISETP.LT.OR P2, PT, R7, R198, P2 ;  /* 0x000000c60700720c */ /* 0x000fe40001741670 */
[----:B------:R-:W-:Y:S02]  /*9050*/  ISETP.GE.AND P1, PT, R3, R201, PT ;  /* 0x000000c90300720c */ /* 0x000fe40003f26270 */
[----:B------:R-:W-:Y:S02]  /*9060*/  FSEL R73, R130, -INF , !P2 ;  /* 0xff80000082497808 */ /* 0x000fe40005000000 */
[----:B------:R-:W-:-:S02]  /*9070*/  ISETP.GE.AND P2, PT, R27, R202, PT ;  /* 0x000000ca1b00720c */ /* 0x000fc40003f46270 */
[----:B-1----:R-:W-:Y:S02]  /*9080*/  FMNMX.FTZ R172, R0, R4, !PT ;  /* 0x0000000400ac7209 */ /* 0x002fe40007810000 */
[----:B------:R-:W-:Y:S02]  /*9090*/  ISETP.LT.OR P2, PT, R27, R198, P2 ;  /* 0x000000c61b00720c */ /* 0x000fe40001741670 */
[----:B------:R-:W-:Y:S01]  /*90a0*/  ISETP.LT.OR P1, PT, R3, R197, P1 ;  /* 0x000000c50300720c */ /* 0x000fe20000f21670 */
[----:B------:R-:W-:Y:S01]  /*90b0*/  FMUL.FTZ R0, R172, UR6 ;  /* 0x00000006ac007c20 */ /* 0x000fe20008410000 */
[----:B------:R-:W-:Y:S02]  /*90c0*/  FSEL R81, R82, -INF , !P2 ;  /* 0xff80000052517808 */ /* 0x000fe40005000000 */
[----:B------:R-:W-:Y:S02]  /*90d0*/  FSETP.NEU.FTZ.AND P2, PT, R172, -INF , PT ;  /* 0xff800000ac00780b */ /* 0x000fe40003f5d000 */
[----:B------:R-:W-:-:S02]  /*90e0*/  FSEL R96, R208, -INF , !P3 ;  /* 0xff800000d0607808 */ /* 0x000fc40005800000 */
[----:B------:R-:W-:Y:S02]  /*90f0*/  FSEL R100, R209, -INF , !P5 ;  /* 0xff800000d1647808 */ /* 0x000fe40006800000 */
[----:B------:R-:W-:Y:S02]  /*9100*/  FSEL R101, R210, -INF , !P4 ;  /* 0xff800000d2657808 */ /* 0x000fe40006000000 */
[C---:B------:R-:W-:Y:S02]  /*9110*/  ISETP.GE.AND P3, PT, R2.reuse, R202, PT ;  /* 0x000000ca0200720c */ /* 0x040fe40003f66270 */
[C---:B------:R-:W-:Y:S02]  /*9120*/  ISETP.GE.AND P5, PT, R2.reuse, R201, PT ;  /* 0x000000c90200720c */ /* 0x040fe40003fa6270 */
[----:B------:R-:W-:Y:S02]  /*9130*/  ISETP.GE.AND P4, PT, R2, R200, PT ;  /* 0x000000c80200720c */ /* 0x000fe40003f86270 */
[----:B------:R-:W-:-:S02]  /*9140*/  FSEL R0, R0, RZ, P2 ;  /* 0x000000ff00007208 */ /* 0x000fc40001000000 */
[----:B------:R-:W-:Y:S02]  /*9150*/  FSEL R97, R216, -INF , !P1 ;  /* 0xff800000d8617808 */ /* 0x000fe40004800000 */
[C---:B------:R-:W-:Y:S02]  /*9160*/  ISETP.LT.OR P3, PT, R2.reuse, R198, P3 ;  /* 0x000000c60200720c */ /* 0x040fe40001f61670 */
[C---:B------:R-:W-:Y:S02]  /*9170*/  ISETP.LT.OR P5, PT, R2.reuse, R197, P5 ;  /* 0x000000c50200720c */ /* 0x040fe40002fa1670 */
[----:B------:R-:W-:Y:S01]  /*9180*/  ISETP.LT.OR P4, PT, R2, R196, P4 ;  /* 0x000000c40200720c */ /* 0x000fe20002781670 */
[----:B------:R-:W-:Y:S01]  /*9190*/  FFMA.FTZ R2, R42, UR6, -R0 ;  /* 0x000000062a027c23 */ /* 0x000fe20008010800 */
[C---:B------:R-:W-:Y:S02]  /*91a0*/  ISETP.GE.AND P1, PT, R24.reuse, R202, PT ;  /* 0x000000ca1800720c */ /* 0x040fe40003f26270 */
[----:B------:R-:W-:Y:S01]  /*91b0*/  FSEL R43, R207, -INF , !P0 ;  /* 0xff800000cf2b7808 */ /* 0x000fe20004000000 */
[----:B------:R1:W-:Y:S01]  /*91c0*/  MUFU.EX2 R252, R2 ;  /* 0x0000000200fc7308 */ /* 0x0003e20000000800 */
[----:B------:R-:W-:-:S02]  /*91d0*/  ISETP.LT.OR P1, PT, R24, R198, P1 ;  /* 0x000000c61800720c */ /* 0x000fc40000f21670 */
[----:B------:R-:W-:Y:S02]  /*91e0*/  ISETP.GE.AND P0, PT, R3, R200, PT ;  /* 0x000000c80300720c */ /* 0x000fe40003f06270 */
[----:B------:R-:W-:Y:S02]  /*91f0*/  FSEL R35, R183, -INF , !P3 ;  /* 0xff800000b7237808 */ /* 0x000fe40005800000 */
[----:B------:R-:W-:Y:S02]  /*9200*/  ISETP.LT.OR P0, PT, R3, R196, P0 ;  /* 0x000000c40300720c */ /* 0x000fe40000701670 */
[----:B------:R-:W-:Y:S02]  /*9210*/  FMNMX.FTZ R3, R40, R33, !PT ;  /* 0x0000002128037209 */ /* 0x000fe40007810000 */
[----:B------:R-:W-:Y:S02]  /*9220*/  ISETP.GE.AND P3, PT, R9, R202, PT ;  /* 0x000000ca0900720c */ /* 0x000fe40003f66270 */
[----:B------:R-:W-:-:S02]  /*9230*/  FSEL R60, R171, -INF , !P6 ;  /* 0xff800000ab3c7808 */ /* 0x000fc40007000000 */
[----:B------:R-:W-:Y:S01]  /*9240*/  ISETP.LT.OR P3, PT, R9, R198, P3 ;  /* 0x000000c60900720c */ /* 0x000fe20001f61670 */
[----:B-1----:R-:W-:Y:S01]  /*9250*/  FFMA.FTZ R2, R44, UR6, -R0 ;  /* 0x000000062c027c23 */ /* 0x002fe20008010800 */
[CC--:B------:R-:W-:Y:S02]  /*9260*/  ISETP.GE.AND P6, PT, R5.reuse, R202.reuse, PT ;  /* 0x000000ca0500720c */ /* 0x0c0fe40003fc6270 */
[----:B------:R-:W-:Y:S01]  /*9270*/  FSEL R56, R170, -INF , !P3 ;  /* 0xff800000aa387808 */ /* 0x000fe20005800000 */
[----:B------:R1:W-:Y:S01]  /*9280*/  MUFU.EX2 R173, R2 ;  /* 0x0000000200ad7308 */ /* 0x0003e20000000800 */
[C---:B------:R-:W-:Y:S02]  /*9290*/  ISETP.GE.AND P3, PT, R6.reuse, R202, PT ;  /* 0x000000ca0600720c */ /* 0x040fe40003f66270 */
[-C--:B------:R-:W-:Y:S02]  /*92a0*/  ISETP.LT.OR P6, PT, R5, R198.reuse, P6 ;  /* 0x000000c60500720c */ /* 0x080fe400037c1670 */
[----:B------:R-:W-:-:S04]  /*92b0*/  ISETP.LT.OR P3, PT, R6, R198, P3 ;  /* 0x000000c60600720c */ /* 0x000fc80001f61670 */
[----:B------:R-:W-:Y:S02]  /*92c0*/  FSEL R78, R131, -INF , !P3 ;  /* 0xff800000834e7808 */ /* 0x000fe40005800000 */
[----:B------:R-:W-:-:S04]  /*92d0*/  ISETP.GE.AND P3, PT, R28, R202, PT ;  /* 0x000000ca1c00720c */ /* 0x000fc80003f66270 */
[----:B------:R-:W-:Y:S01]  /*92e0*/  ISETP.LT.OR P3, PT, R28, R198, P3 ;  /* 0x000000c61c00720c */ /* 0x000fe20001f61670 */
[----:B-1----:R-:W-:-:S03]  /*92f0*/  FFMA.FTZ R2, R45, UR6, -R0 ;  /* 0x000000062d027c23 */ /* 0x002fc60008010800 */
[----:B------:R-:W-:Y:S02]  /*9300*/  FSEL R80, R123, -INF , !P3 ;  /* 0xff8000007b507808 */ /* 0x000fe40005800000 */
[----:B------:R-:W-:-:S04]  /*9310*/  ISETP.GE.AND P3, PT, R25, R202, PT ;  /* 0x000000ca1900720c */ /* 0x000fc80003f66270 */
[----:B------:R-:W-:Y:S01]  /*9320*/  ISETP.LT.OR P3, PT, R25, R198, P3 ;  /* 0x000000c61900720c */ /* 0x000fe20001f61670 */
[----:B---3--:R-:W-:Y:S02]  /*9330*/  IMAD.MOV.U32 R204, RZ, RZ, R91 ;  /* 0x000000ffffcc7224 */ /* 0x008fe400078e005b */
[----:B----4-:R-:W-:Y:S02]  /*9340*/  IMAD.MOV.U32 R208, RZ, RZ, R89 ;  /* 0x000000ffffd07224 */ /* 0x010fe400078e0059 */
[----:B------:R-:W-:Y:S02]  /*9350*/  IMAD.MOV.U32 R211, RZ, RZ, R204 ;  /* 0x000000ffffd37224 */ /* 0x000fe400078e00cc */
[----:B------:R-:W-:Y:S02]  /*9360*/  IMAD.MOV.U32 R4, RZ, RZ, R208 ;  /* 0x000000ffff047224 */ /* 0x000fe400078e00d0 */
[----:B--2---:R-:W-:Y:S02]  /*9370*/  IMAD.MOV.U32 R210, RZ, RZ, R86 ;  /* 0x000000ffffd27224 */ /* 0x004fe400078e0056 */
[----:B-----5:R-:W-:-:S02]  /*9380*/  IMAD.MOV.U32 R205, RZ, RZ, R92 ;  /* 0x000000ffffcd7224 */ /* 0x020fc400078e005c */
[----:B------:R-:W-:Y:S01]  /*9390*/  IMAD.MOV.U32 R215, RZ, RZ, R84 ;  /* 0x000000ffffd77224 */ /* 0x000fe200078e0054 */
[----:B------:R-:W-:Y:S02]  /*93a0*/  FSEL R84, R106, -INF , !P3 ;  /* 0xff8000006a547808 */ /* 0x000fe40005800000 */
[----:B------:R-:W-:-:S04]  /*93b0*/  ISETP.GE.AND P3, PT, R11, R200, PT ;  /* 0x000000c80b00720c */ /* 0x000fc80003f66270 */
[----:B------:R-:W-:Y:S01]  /*93c0*/  ISETP.LT.OR P3, PT, R11, R196, P3 ;  /* 0x000000c40b00720c */ /* 0x000fe20001f61670 */
[----:B------:R-:W-:Y:S01]  /*93d0*/  IMAD.MOV.U32 R214, RZ, RZ, R88 ;  /* 0x000000ffffd67224 */ /* 0x000fe200078e0058 */
[----:B------:R-:W-:Y:S01]  /*93e0*/  FSEL R88, R107, -INF , !P1 ;  /* 0xff8000006b587808 */ /* 0x000fe20004800000 */
[----:B------:R-:W-:Y:S01]  /*93f0*/  IMAD.MOV.U32 R107, RZ, RZ, R105 ;  /* 0x000000ffff6b7224 */ /* 0x000fe200078e0069 */
[----:B------:R-:W-:Y:S01]  /*9400*/  ISETP.GE.AND P1, PT, R23, R202, PT ;  /* 0x000000ca1700720c */ /* 0x000fe20003f26270 */
[----:B------:R-:W-:-:S03]  /*9410*/  IMAD.MOV.U32 R105, RZ, RZ, R93 ;  /* 0x000000ffff697224 */ /* 0x000fc600078e005d */
[----:B------:R-:W-:Y:S01]  /*9420*/  ISETP.LT.OR P1, PT, R23, R198, P1 ;  /* 0x000000c61700720c */ /* 0x000fe20000f21670 */
[----:B------:R-:W-:-:S04]  /*9430*/  IMAD.MOV.U32 R177, RZ, RZ, R117 ;  /* 0x000000ffffb17224 */ /* 0x000fc800078e0075 */
[----:B------:R-:W-:Y:S02]  /*9440*/  IMAD.MOV.U32 R178, RZ, RZ, R177 ;  /* 0x000000ffffb27224 */ /* 0x000fe400078e00b1 */
[----:B------:R-:W-:Y:S02]  /*9450*/  IMAD.MOV.U32 R180, RZ, RZ, R120 ;  /* 0x000000ffffb47224 */ /* 0x000fe400078e0078 */
[----:B------:R-:W-:Y:S02]  /*9460*/  IMAD.MOV.U32 R120, RZ, RZ, R113 ;  /* 0x000000ffff787224 */ /* 0x000fe400078e0071 */
[----:B------:R-:W-:Y:S02]  /*9470*/  IMAD.MOV.U32 R209, RZ, RZ, R128 ;  /* 0x000000ffffd17224 */ /* 0x000fe400078e0080 */
[----:B------:R1:W-:Y:S01]  /*9480*/  MUFU.EX2 R128, R2 ;  /* 0x0000000200807308 */ /* 0x0003e20000000800 */
[----:B------:R-:W-:Y:S01]  /*9490*/  IMAD.MOV.U32 R113, RZ, RZ, R87 ;  /* 0x000000ffff717224 */ /* 0x000fe200078e0057 */
[----:B------:R-:W-:Y:S01]  /*94a0*/  FSEL R87, R98, -INF , !P1 ;  /* 0xff80000062577808 */ /* 0x000fe20004800000 */
[----:B------:R-:W-:Y:S01]  /*94b0*/  IMAD.MOV.U32 R216, RZ, RZ, R134 ;  /* 0x000000ffffd87224 */ /* 0x000fe200078e0086 */
[----:B------:R-:W-:Y:S01]  /*94c0*/  ISETP.GE.AND P1, PT, R22, R202, PT ;  /* 0x000000ca1600720c */ /* 0x000fe20003f26270 */
[----:B------:R-:W-:-:S02]  /*94d0*/  IMAD.MOV.U32 R182, RZ, RZ, R180 ;  /* 0x000000ffffb67224 */ /* 0x000fc400078e00b4 */
[----:B------:R-:W-:Y:S01]  /*94e0*/  IMAD.MOV.U32 R98, RZ, RZ, R4 ;  /* 0x000000ffff627224 */ /* 0x000fe200078e0004 */
[----:B------:R-:W-:-:S04]  /*94f0*/  ISETP.LT.OR P1, PT, R22, R198, P1 ;  /* 0x000000c61600720c */ /* 0x000fc80000f21670 */
[----:B------:R-:W-:Y:S01]  /*9500*/  FSEL R86, R99, -INF , !P1 ;  /* 0xff80000063567808 */ /* 0x000fe20004800000 */
[----:B------:R-:W-:Y:S01]  /*9510*/  IMAD.MOV.U32 R99, RZ, RZ, R121 ;  /* 0x000000ffff637224 */ /* 0x000fe200078e0079 */
[----:B------:R-:W-:Y:S01]  /*9520*/  ISETP.GE.AND P1, PT, R21, R202, PT ;  /* 0x000000ca1500720c */ /* 0x000fe20003f26270 */
[----:B-1----:R-:W-:-:S03]  /*9530*/  FFMA.FTZ R2, R46, UR6, -R0 ;  /* 0x000000062e027c23 */ /* 0x002fc60008010800 */
[----:B------:R-:W-:Y:S01]  /*9540*/  ISETP.LT.OR P1, PT, R21, R198, P1 ;  /* 0x000000c61500720c */ /* 0x000fe20000f21670 */
[----:B------:R-:W-:Y:S01]  /*9550*/  IMAD.MOV.U32 R131, RZ, RZ, R79 ;  /* 0x000000ffff837224 */ /* 0x000fe200078e004f */
[----:B------:R-:W-:Y:S01]  /*9560*/  FSEL R79, R122, -INF , !P6 ;  /* 0xff8000007a4f7808 */ /* 0x000fe20007000000 */
[----:B------:R1:W-:Y:S01]  /*9570*/  MUFU.EX2 R176, R2 ;  /* 0x0000000200b07308 */ /* 0x0003e20000000800 */
[----:B------:R-:W-:Y:S02]  /*9580*/  FSEL R89, R94, -INF , !P1 ;  /* 0xff8000005e597808 */ /* 0x000fe40004800000 */
[-C--:B------:R-:W-:Y:S02]  /*9590*/  ISETP.GE.AND P1, PT, R20, R202.reuse, PT ;  /* 0x000000ca1400720c */ /* 0x080fe40003f26270 */
[----:B------:R-:W-:Y:S02]  /*95a0*/  ISETP.GE.AND P6, PT, R26, R202, PT ;  /* 0x000000ca1a00720c */ /* 0x000fe40003fc6270 */
[----:B------:R-:W-:-:S02]  /*95b0*/  ISETP.LT.OR P1, PT, R20, R198, P1 ;  /* 0x000000c61400720c */ /* 0x000fc40000f21670 */
[----:B------:R-:W-:Y:S02]  /*95c0*/  ISETP.LT.OR P6, PT, R26, R198, P6 ;  /* 0x000000c61a00720c */ /* 0x000fe400037c1670 */
[----:B------:R-:W-:Y:S01]  /*95d0*/  FSEL R92, R95, -INF , !P1 ;  /* 0xff8000005f5c7808 */ /* 0x000fe20004800000 */
[----:B------:R-:W-:Y:S01]  /*95e0*/  IMAD.MOV.U32 R95, RZ, RZ, R90 ;  /* 0x000000ffff5f7224 */ /* 0x000fe200078e005a */
[----:B------:R-:W-:Y:S02]  /*95f0*/  ISETP.GE.AND P1, PT, R19, R202, PT ;  /* 0x000000ca1300720c */ /* 0x000fe40003f26270 */
[----:B------:R-:W-:Y:S01]  /*9600*/  FSEL R82, R83, -INF , !P6 ;  /* 0xff80000053527808 */ /* 0x000fe20007000000 */
[----:B-1----:R-:W-:Y:S01]  /*9610*/  FFMA.FTZ R2, R47, UR6, -R0 ;  /* 0x000000062f027c23 */ /* 0x002fe20008010800 */
[----:B------:R-:W-:Y:S02]  /*9620*/  ISETP.LT.OR P1, PT, R19, R198, P1 ;  /* 0x000000c61300720c */ /* 0x000fe40000f21670 */
[----:B------:R-:W-:Y:S01]  /*9630*/  ISETP.GE.AND P6, PT, R11, R201, PT ;  /* 0x000000c90b00720c */ /* 0x000fe20003fc6270 */
[----:B------:R1:W-:Y:S01]  /*9640*/  MUFU.EX2 R117, R2 ;  /* 0x0000000200757308 */ /* 0x0003e20000000800 */
[----:B------:R-:W-:Y:S01]  /*9650*/  FSEL R93, R110, -INF , !P1 ;  /* 0xff8000006e5d7808 */ /* 0x000fe20004800000 */
[----:B------:R-:W-:Y:S01]  /*9660*/  IMAD.MOV.U32 R110, RZ, RZ, R120 ;  /* 0x000000ffff6e7224 */ /* 0x000fe200078e0078 */
[----:B------:R-:W-:-:S02]  /*9670*/  ISETP.GE.AND P1, PT, R18, R202, PT ;  /* 0x000000ca1200720c */ /* 0x000fc40003f26270 */
[----:B------:R-:W-:Y:S02]  /*9680*/  ISETP.LT.OR P6, PT, R11, R197, P6 ;  /* 0x000000c50b00720c */ /* 0x000fe400037c1670 */
[----:B------:R-:W-:Y:S02]  /*9690*/  ISETP.LT.OR P1, PT, R18, R198, P1 ;  /* 0x000000c61200720c */ /* 0x000fe40000f21670 */
[----:B------:R-:W-:Y:S01]  /*96a0*/  FSEL R47, R224, -INF , !P6 ;  /* 0xff800000e02f7808 */ /* 0x000fe20007000000 */
[----:B------:R-:W-:Y:S01]  /*96b0*/  IMAD.MOV.U32 R224, RZ, RZ, R109 ;  /* 0x000000ffffe07224 */ /* 0x000fe200078e006d */
[----:B------:R-:W-:Y:S01]  /*96c0*/  FSEL R91, R111, -INF , !P1 ;  /* 0xff8000006f5b7808 */ /* 0x000fe20004800000 */
[----:B------:R-:W-:Y:S01]  /*96d0*/  IMAD.MOV.U32 R111, RZ, RZ, R85 ;  /* 0x000000ffff6f7224 */ /* 0x000fe200078e0055 */
[C---:B------:R-:W-:Y:S02]  /*96e0*/  ISETP.GE.AND P1, PT, R17.reuse, R202, PT ;  /* 0x000000ca1100720c */ /* 0x040fe40003f26270 */
[----:B------:R-:W-:Y:S01]  /*96f0*/  ISETP.GE.AND P6, PT, R8, R201, PT ;  /* 0x000000c90800720c */ /* 0x000fe20003fc6270 */
[----:B-1----:R-:W-:Y:S01]  /*9700*/  FFMA.FTZ R2, R48, UR6, -R0 ;  /* 0x0000000630027c23 */ /* 0x002fe20008010800 */
[----:B------:R-:W-:-:S02]  /*9710*/  ISETP.LT.OR P1, PT, R17, R198, P1 ;  /* 0x000000c61100720c */ /* 0x000fc40000f21670 */
[----:B------:R-:W-:Y:S01]  /*9720*/  ISETP.LT.OR P6, PT, R8, R197, P6 ;  /* 0x000000c50800720c */ /* 0x000fe200037c1670 */
[----:B------:R1:W-:Y:S01]  /*9730*/  MUFU.EX2 R134, R2 ;  /* 0x0000000200867308 */ /* 0x0003e20000000800 */
[----:B------:R-:W-:Y:S02]  /*9740*/  FSEL R90, R118, -INF , !P1 ;  /* 0xff800000765a7808 */ /* 0x000fe40004800000 */
[C---:B------:R-:W-:Y:S02]  /*9750*/  ISETP.GE.AND P1, PT, R16.reuse, R202, PT ;  /* 0x000000ca1000720c */ /* 0x040fe40003f26270 */
[----:B------:R-:W-:Y:S02]  /*9760*/  FSEL R45, R229, -INF , !P6 ;  /* 0xff800000e52d7808 */ /* 0x000fe40007000000 */
[----:B------:R-:W-:Y:S02]  /*9770*/  ISETP.LT.OR P1, PT, R16, R198, P1 ;  /* 0x000000c61000720c */ /* 0x000fe40000f21670 */
[----:B------:R-:W-:-:S02]  /*9780*/  ISETP.GE.AND P6, PT, R5, R200, PT ;  /* 0x000000c80500720c */ /* 0x000fc40003fc6270 */
[----:B------:R-:W-:Y:S01]  /*9790*/  FSEL R85, R119, -INF , !P1 ;  /* 0xff80000077557808 */ /* 0x000fe20004800000 */
[----:B------:R-:W-:Y:S01]  /*97a0*/  IMAD.MOV.U32 R119, RZ, RZ, R210 ;  /* 0x000000ffff777224 */ /* 0x000fe200078e00d2 */
[----:B------:R-:W-:Y:S01]  /*97b0*/  ISETP.GE.AND P1, PT, R15, R202, PT ;  /* 0x000000ca0f00720c */ /* 0x000fe20003f26270 */
[----:B------:R-:W-:Y:S01]  /*97c0*/  IMAD.MOV.U32 R210, RZ, RZ, R205 ;  /* 0x000000ffffd27224 */ /* 0x000fe200078e00cd */
[----:B------:R-:W-:Y:S01]  /*97d0*/  ISETP.LT.OR P6, PT, R5, R196, P6 ;  /* 0x000000c40500720c */ /* 0x000fe200037c1670 */
[----:B-1----:R-:W-:Y:S01]  /*97e0*/  FFMA.FTZ R2, R49, UR6, -R0 ;  /* 0x0000000631027c23 */ /* 0x002fe20008010800 */
[----:B------:R-:W-:Y:S02]  /*97f0*/  ISETP.LT.OR P1, PT, R15, R198, P1 ;  /* 0x000000c60f00720c */ /* 0x000fe40000f21670 */
[----:B------:R-:W-:Y:S01]  /*9800*/  FSEL R49, R217, -INF , !P5 ;  /* 0xff800000d9317808 */ /* 0x000fe20006800000 */
[----:B------:R1:W-:Y:S01]  /*9810*/  MUFU.EX2 R206, R2 ;  /* 0x0000000200ce7308 */ /* 0x0003e20000000800 */
[----:B------:R-:W-:Y:S01]  /*9820*/  FSEL R83, R126, -INF , !P1 ;  /* 0xff8000007e537808 */ /* 0x000fe20004800000 */
[----:B------:R-:W-:Y:S01]  /*9830*/  IMAD.MOV.U32 R126, RZ, RZ, R211 ;  /* 0x000000ffff7e7224 */ /* 0x000fe200078e00d3 */
[C---:B------:R-:W-:Y:S01]  /*9840*/  ISETP.GE.AND P1, PT, R14.reuse, R202, PT ;  /* 0x000000ca0e00720c */ /* 0x040fe20003f26270 */
[----:B------:R-:W-:Y:S01]  /*9850*/  IMAD.MOV.U32 R211, RZ, RZ, R222 ;  /* 0x000000ffffd37224 */ /* 0x000fe200078e00de */
[C---:B------:R-:W-:Y:S01]  /*9860*/  ISETP.GE.AND P5, PT, R9.reuse, R201, PT ;  /* 0x000000c90900720c */ /* 0x040fe20003fa6270 */
[----:B------:R-:W-:Y:S01]  /*9870*/  IMAD.MOV.U32 R222, RZ, RZ, R169 ;  /* 0x000000ffffde7224 */ /* 0x000fe200078e00a9 */
[----:B------:R-:W-:Y:S01]  /*9880*/  ISETP.LT.OR P1, PT, R14, R198, P1 ;  /* 0x000000c60e00720c */ /* 0x000fe20000f21670 */
[----:B------:R-:W-:Y:S01]  /*9890*/  IMAD.MOV.U32 R217, RZ, RZ, R211 ;  /* 0x000000ffffd97224 */ /* 0x000fe200078e00d3 */
[----:B------:R-:W-:-:S04]  /*98a0*/  ISETP.LT.OR P5, PT, R9, R197, P5 ;  /* 0x000000c50900720c */ /* 0x000fc80002fa1670 */
[----:B------:R-:W-:Y:S02]  /*98b0*/  FSEL R46, R228, -INF , !P5 ;  /* 0xff800000e42e7808 */ /* 0x000fe40006800000 */
[----:B------:R-:W-:Y:S02]  /*98c0*/  ISETP.GE.AND P5, PT, R6, R201, PT ;  /* 0x000000c90600720c */ /* 0x000fe40003fa6270 */
[----:B-1----:R-:W-:Y:S01]  /*98d0*/  FMNMX.FTZ R2, R43, R3, !PT ;  /* 0x000000032b027209 */ /* 0x002fe20007810000 */
[----:B------:R-:W-:Y:S01]  /*98e0*/  FFMA.FTZ R3, R50, UR6, -R0 ;  /* 0x0000000632037c23 */ /* 0x000fe20008010800 */
[----:B------:R-:W-:Y:S02]  /*98f0*/  ISETP.LT.OR P5, PT, R6, R197, P5 ;  /* 0x000000c50600720c */ /* 0x000fe40002fa1670 */
[----:B------:R-:W-:Y:S01]  /*9900*/  FMNMX.FTZ R2, R34, R2, !PT ;  /* 0x0000000222027209 */ /* 0x000fe20007810000 */
[----:B------:R1:W-:Y:S01]  /*9910*/  MUFU.EX2 R207, R3 ;  /* 0x0000000300cf7308 */ /* 0x0003e20000000800 */
[----:B------:R-:W-:-:S02]  /*9920*/  FSEL R42, R233, -INF , !P5 ;  /* 0xff800000e92a7808 */ /* 0x000fc40006800000 */
[----:B------:R-:W-:Y:S02]  /*9930*/  FMNMX.FTZ R2, R35, R2, !PT ;  /* 0x0000000223027209 */ /* 0x000fe40007810000 */
[----:B------:R-:W-:Y:S02]  /*9940*/  ISETP.GE.AND P5, PT, R28, R201, PT ;  /* 0x000000c91c00720c */ /* 0x000fe40003fa6270 */
[----:B------:R-:W-:Y:S02]  /*9950*/  FMNMX.FTZ R2, R36, R2, !PT ;  /* 0x0000000224027209 */ /* 0x000fe40007810000 */
[----:B------:R-:W-:Y:S02]  /*9960*/  ISETP.LT.OR P5, PT, R28, R197, P5 ;  /* 0x000000c51c00720c */ /* 0x000fe40002fa1670 */
        /* <DEDUP_REMOVED lines=23> */
[----:B-1----:R-:W-:Y:S01]  /*9ae0*/  FFMA.FTZ R3, R54, UR6, -R0 ;  /* 0x0000000636037c23 */ /* 0x002fe20008010800 */
[----:B------:R-:W-:Y:S01]  /*9af0*/  FSEL R54, R127, -INF , !P1 ;  /* 0xff8000007f367808 */ /* 0x000fe20004800000 */
[----:B------:R-:W-:Y:S01]  /*9b00*/  IMAD.MOV.U32 R127, RZ, RZ, R210 ;  /* 0x000000ffff7f7224 */ /* 0x000fe200078e00d2 */
[C---:B------:R-:W-:Y:S01]  /*9b10*/  ISETP.GE.AND P1, PT, R13.reuse, R202, PT ;  /* 0x000000ca0d00720c */ /* 0x040fe20003f26270 */
[----:B------:R1:W-:Y:S01]  /*9b20*/  MUFU.EX2 R177, R3 ;  /* 0x0000000300b17308 */ /* 0x0003e20000000800 */
[----:B------:R-:W-:Y:S01]  /*9b30*/  FMNMX.FTZ R2, R90, R2, !PT ;  /* 0x000000025a027209 */ /* 0x000fe20007810000 */
[----:B------:R-:W-:Y:S01]  /*9b40*/  IMAD.MOV.U32 R210, RZ, RZ, R129 ;  /* 0x000000ffffd27224 */ /* 0x000fe200078e0081 */
[----:B------:R-:W-:Y:S01]  /*9b50*/  ISETP.LT.OR P1, PT, R13, R198, P1 ;  /* 0x000000c60d00720c */ /* 0x000fe20000f21670 */
[----:B------:R-:W-:Y:S01]  /*9b60*/  IMAD.MOV.U32 R129, RZ, RZ, R124 ;  /* 0x000000ffff817224 */ /* 0x000fe200078e007c */
[----:B------:R-:W-:-:S02]  /*9b70*/  FMNMX.FTZ R2, R85, R2, !PT ;  /* 0x0000000255027209 */ /* 0x000fc40007810000 */
[----:B------:R-:W-:Y:S01]  /*9b80*/  FSEL R53, R102, -INF , !P1 ;  /* 0xff80000066357808 */ /* 0x000fe20004800000 */
[----:B------:R-:W-:Y:S01]  /*9b90*/  IMAD.MOV.U32 R102, RZ, RZ, R182 ;  /* 0x000000ffff667224 */ /* 0x000fe200078e00b6 */
[C---:B------:R-:W-:Y:S02]  /*9ba0*/  ISETP.GE.AND P1, PT, R12.reuse, R202, PT ;  /* 0x000000ca0c00720c */ /* 0x040fe40003f26270 */
[----:B------:R-:W-:Y:S02]  /*9bb0*/  FMNMX.FTZ R2, R83, R2, !PT ;  /* 0x0000000253027209 */ /* 0x000fe40007810000 */
[----:B------:R-:W-:Y:S02]  /*9bc0*/  ISETP.LT.OR P1, PT, R12, R198, P1 ;  /* 0x000000c60c00720c */ /* 0x000fe40000f21670 */
[----:B------:R-:W-:Y:S02]  /*9bd0*/  FMNMX.FTZ R2, R54, R2, !PT ;  /* 0x0000000236027209 */ /* 0x000fe40007810000 */
[----:B------:R-:W-:Y:S01]  /*9be0*/  FSEL R52, R103, -INF , !P1 ;  /* 0xff80000067347808 */ /* 0x000fe20004800000 */
[----:B-1----:R-:W-:Y:S01]  /*9bf0*/  FFMA.FTZ R3, R55, UR6, -R0 ;  /* 0x0000000637037c23 */ /* 0x002fe20008010800 */
[C---:B------:R-:W-:Y:S01]  /*9c00*/  ISETP.GE.AND P1, PT, R32.reuse, R202, PT ;  /* 0x000000ca2000720c */ /* 0x040fe20003f26270 */
[----:B------:R-:W-:Y:S01]  /*9c10*/  IMAD.MOV.U32 R103, RZ, RZ, R178 ;  /* 0x000000ffff677224 */ /* 0x000fe200078e00b2 */
[----:B------:R-:W-:Y:S01]  /*9c20*/  FMNMX.FTZ R2, R53, R2, !PT ;  /* 0x0000000235027209 */ /* 0x000fe20007810000 */
[----:B------:R1:W-:Y:S01]  /*9c30*/  MUFU.EX2 R180, R3 ;  /* 0x0000000300b47308 */ /* 0x0003e20000000800 */
[----:B------:R-:W-:-:S02]  /*9c40*/  ISETP.LT.OR P1, PT, R32, R198, P1 ;  /* 0x000000c62000720c */ /* 0x000fc40000f21670 */
[----:B------:R-:W-:Y:S02]  /*9c50*/  FMNMX.FTZ R2, R52, R2, !PT ;  /* 0x0000000234027209 */ /* 0x000fe40007810000 */
[----:B------:R-:W-:Y:S02]  /*9c60*/  FSEL R51, R174, -INF , !P1 ;  /* 0xff800000ae337808 */ /* 0x000fe40004800000 */
[----:B------:R-:W-:Y:S02]  /*9c70*/  ISETP.GE.AND P1, PT, R31, R202, PT ;  /* 0x000000ca1f00720c */ /* 0x000fe40003f26270 */
[----:B------:R-:W-:Y:S02]  /*9c80*/  FMNMX.FTZ R2, R51, R2, !PT ;  /* 0x0000000233027209 */ /* 0x000fe40007810000 */
[----:B------:R-:W-:Y:S02]  /*9c90*/  ISETP.LT.OR P1, PT, R31, R198, P1 ;  /* 0x000000c61f00720c */ /* 0x000fe40000f21670 */
[----:B------:R-:W-:Y:S01]  /*9ca0*/  FSEL R55, R219, -INF , !P4 ;  /* 0xff800000db377808 */ /* 0x000fe20006000000 */
[----:B------:R-:W-:Y:S01]  /*9cb0*/  IMAD.MOV.U32 R219, RZ, RZ, R113 ;  /* 0x000000ffffdb7224 */ /* 0x000fe200078e0071 */
[----:B------:R-:W-:Y:S01]  /*9cc0*/  FSEL R50, R175, -INF , !P1 ;  /* 0xff800000af327808 */ /* 0x000fe20004800000 */
[----:B-1----:R-:W-:Y:S01]  /*9cd0*/  FFMA.FTZ R3, R57, UR6, -R0 ;  /* 0x0000000639037c23 */ /* 0x002fe20008010800 */
[----:B------:R-:W-:-:S02]  /*9ce0*/  ISETP.GE.AND P1, PT, R30, R202, PT ;  /* 0x000000ca1e00720c */ /* 0x000fc40003f26270 */
[----:B------:R-:W-:Y:S01]  /*9cf0*/  FMNMX.FTZ R2, R50, R2, !PT ;  /* 0x0000000232027209 */ /* 0x000fe20007810000 */
[----:B------:R1:W-:Y:S01]  /*9d00*/  MUFU.EX2 R204, R3 ;  /* 0x0000000300cc7308 */ /* 0x0003e20000000800 */
[----:B------:R-:W-:Y:S02]  /*9d10*/  ISETP.LT.OR P1, PT, R30, R198, P1 ;  /* 0x000000c61e00720c */ /* 0x000fe40000f21670 */
[----:B------:R-:W-:Y:S02]  /*9d20*/  FSEL R57, R218, -INF , !P0 ;  /* 0xff800000da397808 */ /* 0x000fe40004000000 */
[----:B------:R-:W-:Y:S02]  /*9d30*/  FSEL R175, R114, -INF , !P1 ;  /* 0xff80000072af7808 */ /* 0x000fe40004800000 */
[----:B------:R-:W-:Y:S02]  /*9d40*/  ISETP.GE.AND P1, PT, R29, R202, PT ;  /* 0x000000ca1d00720c */ /* 0x000fe40003f26270 */
[----:B------:R-:W-:-:S02]  /*9d50*/  FMNMX.FTZ R2, R175, R2, !PT ;  /* 0x00000002af027209 */ /* 0x000fc40007810000 */
[----:B------:R-:W-:Y:S02]  /*9d60*/  ISETP.LT.OR P1, PT, R29, R198, P1 ;  /* 0x000000c61d00720c */ /* 0x000fe40000f21670 */
[----:B------:R-:W-:Y:S02]  /*9d70*/  ISETP.GE.AND P0, PT, R10, R201, PT ;  /* 0x000000c90a00720c */ /* 0x000fe40003f06270 */
[----:B------:R-:W-:Y:S01]  /*9d80*/  FSEL R174, R115, -INF , !P1 ;  /* 0xff80000073ae7808 */ /* 0x000fe20004800000 */
[----:B------:R-:W-:Y:S02]  /*9d90*/  IMAD.MOV.U32 R115, RZ, RZ, R129 ;  /* 0x000000ffff737224 */ /* 0x000fe400078e0081 */
[----:B-1----:R-:W-:Y:S01]  /*9da0*/  FFMA.FTZ R3, R58, UR6, -R0 ;  /* 0x000000063a037c23 */ /* 0x002fe20008010800 */
[----:B------:R-:W-:Y:S02]  /*9db0*/  ISETP.LT.OR P0, PT, R10, R197, P0 ;  /* 0x000000c50a00720c */ /* 0x000fe40000701670 */
[----:B------:R-:W-:Y:S01]  /*9dc0*/  FMNMX.FTZ R2, R174, R2, !PT ;  /* 0x00000002ae027209 */ /* 0x000fe20007810000 */
[----:B------:R1:W-:Y:S01]  /*9dd0*/  MUFU.EX2 R205, R3 ;  /* 0x0000000300cd7308 */ /* 0x0003e20000000800 */
[----:B------:R-:W-:-:S02]  /*9de0*/  FSEL R48, R225, -INF , !P0 ;  /* 0xff800000e1307808 */ /* 0x000fc40004000000 */
[-C--:B------:R-:W-:Y:S01]  /*9df0*/  ISETP.GE.AND P0, PT, R8, R200.reuse, PT ;  /* 0x000000c80800720c */ /* 0x080fe20003f06270 */
[----:B------:R-:W3:Y:S01]  /*9e00*/  SHFL.BFLY PT, R4, R2, 0x2, 0x1f ;  /* 0x0c401f0002047f89 */ /* 0x000ee200000e0000 */
[----:B------:R-:W-:Y:S02]  /*9e10*/  ISETP.GE.AND P1, PT, R10, R200, PT ;  /* 0x000000c80a00720c */ /* 0x000fe40003f26270 */
[-C--:B------:R-:W-:Y:S02]  /*9e20*/  ISETP.LT.OR P0, PT, R8, R196.reuse, P0 ;  /* 0x000000c40800720c */ /* 0x080fe40000701670 */
[----:B------:R-:W-:Y:S02]  /*9e30*/  ISETP.LT.OR P1, PT, R10, R196, P1 ;  /* 0x000000c40a00720c */ /* 0x000fe40000f21670 */
[----:B------:R-:W-:Y:S02]  /*9e40*/  ISETP.GE.AND P4, PT, R9, R200, PT ;  /* 0x000000c80900720c */ /* 0x000fe40003f86270 */
[----:B------:R-:W-:-:S02]  /*9e50*/  FSEL R58, R226, -INF , !P3 ;  /* 0xff800000e23a7808 */ /* 0x000fc40005800000 */
[----:B------:R-:W-:Y:S01]  /*9e60*/  ISETP.LT.OR P4, PT, R9, R196, P4 ;  /* 0x000000c40900720c */ /* 0x000fe20002781670 */
[----:B-1----:R-:W-:Y:S01]  /*9e70*/  FFMA.FTZ R3, R59, UR6, -R0 ;  /* 0x000000063b037c23 */ /* 0x002fe20008010800 */
[----:B------:R-:W-:Y:S02]  /*9e80*/  FSEL R59, R227, -INF , !P1 ;  /* 0xff800000e33b7808 */ /* 0x000fe40004800000 */
[C---:B------:R-:W-:Y:S01]  /*9e90*/  ISETP.GE.AND P1, PT, R7.reuse, R201, PT ;  /* 0x000000c90700720c */ /* 0x040fe20003f26270 */
[----:B------:R1:W-:Y:S01]  /*9ea0*/  MUFU.EX2 R208, R3 ;  /* 0x0000000300d07308 */ /* 0x0003e20000000800 */
[C---:B------:R-:W-:Y:S02]  /*9eb0*/  ISETP.GE.AND P3, PT, R7.reuse, R200, PT ;  /* 0x000000c80700720c */ /* 0x040fe40003f66270 */
[C---:B------:R-:W-:Y:S02]  /*9ec0*/  ISETP.LT.OR P1, PT, R7.reuse, R197, P1 ;  /* 0x000000c50700720c */ /* 0x040fe40000f21670 */
[----:B------:R-:W-:-:S02]  /*9ed0*/  ISETP.LT.OR P3, PT, R7, R196, P3 ;  /* 0x000000c40700720c */ /* 0x000fc40001f61670 */
[----:B---3--:R-:W-:Y:S01]  /*9ee0*/  FMNMX.FTZ R2, R2, R4, !PT ;  /* 0x0000000402027209 */ /* 0x008fe20007810000 */
[----:B------:R-:W-:Y:S01]  /*9ef0*/  FFMA.FTZ R4, R76, UR6, -R0 ;  /* 0x000000064c047c23 */ /* 0x000fe20008010800 */
[----:B------:R-:W-:-:S03]  /*9f00*/  FSEL R44, R232, -INF , !P1 ;  /* 0xff800000e82c7808 */ /* 0x000fc60004800000 */
[----:B------:R-:W3:Y:S01]  /*9f10*/  SHFL.BFLY PT, R8, R2, 0x1, 0x1f ;  /* 0x0c201f0002087f89 */ /* 0x000ee200000e0000 */
[----:B------:R-:W-:Y:S01]  /*9f20*/  MUFU.EX2 R179, R4 ;  /* 0x0000000400b37308 */ /* 0x000fe20000000800 */
[----:B-1----:R-:W-:Y:S01]  /*9f30*/  FFMA.FTZ R3, R61, UR6, -R0 ;  /* 0x000000063d037c23 */ /* 0x002fe20008010800 */
[----:B------:R-:W-:Y:S02]  /*9f40*/  FSEL R61, R230, -INF , !P4 ;  /* 0xff800000e63d7808 */ /* 0x000fe40006000000 */
[----:B------:R-:W-:-:S04]  /*9f50*/  ISETP.GE.AND P4, PT, R6, R200, PT ;  /* 0x000000c80600720c */ /* 0x000fc80003f86270 */
[----:B------:R1:W-:Y:S01]  /*9f60*/  MUFU.EX2 R169, R3 ;  /* 0x0000000300a97308 */ /* 0x0003e20000000800 */
[----:B------:R-:W-:Y:S02]  /*9f70*/  ISETP.LT.OR P4, PT, R6, R196, P4 ;  /* 0x000000c40600720c */ /* 0x000fe40002781670 */
[----:B---3--:R-:W-:Y:S01]  /*9f80*/  FMNMX.FTZ R123, R2, R8, !PT ;  /* 0x00000008027b7209 */ /* 0x008fe20007810000 */
[----:B-1----:R-:W-:Y:S01]  /*9f90*/  FFMA.FTZ R3, R62, UR6, -R0 ;  /* 0x000000063e037c23 */ /* 0x002fe20008010800 */
[----:B------:R-:W-:Y:S02]  /*9fa0*/  FMNMX.FTZ R2, R39, R96, !PT ;  /* 0x0000006027027209 */ /* 0x000fe40007810000 */
[----:B------:R-:W-:Y:S01]  /*9fb0*/  FSETP.NEU.FTZ.AND P1, PT, R123, -INF , PT ;  /* 0xff8000007b00780b */ /* 0x000fe20003f3d000 */
[----:B------:R1:W3:Y:S01]  /*9fc0*/  MUFU.EX2 R182, R3 ;  /* 0x0000000300b67308 */ /* 0x0002e20000000800 */
[----:B------:R-:W-:Y:S02]  /*9fd0*/  FMNMX.FTZ R2, R100, R2, !PT ;  /* 0x0000000264027209 */ /* 0x000fe40007810000 */
[----:B------:R-:W-:-:S02]  /*9fe0*/  FSEL R62, R231, -INF , !P0 ;  /* 0xff800000e73e7808 */ /* 0x000fc40004000000 */
[----:B------:R-:W-:Y:S02]  /*9ff0*/  FMNMX.FTZ R2, R97, R2, !PT ;  /* 0x0000000261027209 */ /* 0x000fe40007810000 */
[----:B------:R-:W-:Y:S02]  /*a000*/  ISETP.GE.AND P0, PT, R5, R201, PT ;  /* 0x000000c90500720c */ /* 0x000fe40003f06270 */
[----:B------:R-:W-:Y:S02]  /*a010*/  FMNMX.FTZ R2, R49, R2, !PT ;  /* 0x0000000231027209 */ /* 0x000fe40007810000 */
[----:B------:R-:W-:Y:S02]  /*a020*/  ISETP.LT.OR P0, PT, R5, R197, P0 ;  /* 0x000000c50500720c */ /* 0x000fe40000701670 */
[----:B------:R-:W-:Y:S01]  /*a030*/  FMNMX.FTZ R2, R47, R2, !PT ;  /* 0x000000022f027209 */ /* 0x000fe20007810000 */
[----:B-1----:R-:W-:-:S03]  /*a040*/  FFMA.FTZ R3, R63, UR6, -R0 ;  /* 0x000000063f037c23 */ /* 0x002fc60008010800 */
[----:B------:R-:W-:Y:S01]  /*a050*/  FMNMX.FTZ R2, R48, R2, !PT ;  /* 0x0000000230027209 */ /* 0x000fe20007810000 */
[----:B------:R-:W-:Y:S01]  /*a060*/  IMAD.MOV.U32 R63, RZ, RZ, R214 ;  /* 0x000000ffff3f7224 */ /* 0x000fe200078e00d6 */
[----:B------:R1:W-:Y:S02]  /*a070*/  MUFU.EX2 R124, R3 ;  /* 0x00000003007c7308 */ /* 0x0003e40000000800 */
[----:B------:R-:W-:-:S04]  /*a080*/  FMNMX.FTZ R2, R46, R2, !PT ;  /* 0x000000022e027209 */ /* 0x000fc80007810000 */
[----:B------:R-:W-:-:S04]  /*a090*/  FMNMX.FTZ R2, R45, R2, !PT ;  /* 0x000000022d027209 */ /* 0x000fc80007810000 */
[----:B------:R-:W-:-:S04]  /*a0a0*/  FMNMX.FTZ R2, R44, R2, !PT ;  /* 0x000000022c027209 */ /* 0x000fc80007810000 */
[----:B------:R-:W-:Y:S01]  /*a0b0*/  FMNMX.FTZ R2, R42, R2, !PT ;  /* 0x000000022a027209 */ /* 0x000fe20007810000 */
[--C-:B-1----:R-:W-:Y:S01]  /*a0c0*/  FFMA.FTZ R3, R64, UR6, -R0.reuse ;  /* 0x0000000640037c23 */ /* 0x102fe20008010800 */
[----:B------:R-:W-:Y:S02]  /*a0d0*/  IMAD.MOV.U32 R64, RZ, RZ, R215 ;  /* 0x000000ffff407224 */ /* 0x000fe400078e00d7 */
[----:B------:R-:W-:Y:S01]  /*a0e0*/  IMAD.MOV.U32 R215, RZ, RZ, R125 ;  /* 0x000000ffffd77224 */ /* 0x000fe200078e007d */
[----:B------:R1:W-:Y:S02]  /*a0f0*/  MUFU.EX2 R121, R3 ;  /* 0x0000000300797308 */ /* 0x0003e40000000800 */
[----:B-1----:R-:W-:Y:S01]  /*a100*/  FFMA.FTZ R3, R65, UR6, -R0 ;  /* 0x0000000641037c23 */ /* 0x002fe20008010800 */
[----:B------:R-:W-:-:S05]  /*a110*/  IMAD.MOV.U32 R65, RZ, RZ, R209 ;  /* 0x000000ffff417224 */ /* 0x000fca00078e00d1 */
[----:B------:R1:W-:Y:S02]  /*a120*/  MUFU.EX2 R209, R3 ;  /* 0x0000000300d17308 */ /* 0x0003e40000000800 */
[----:B-1----:R-:W-:Y:S01]  /*a130*/  FFMA.FTZ R3, R66, UR6, -R0 ;  /* 0x0000000642037c23 */ /* 0x002fe20008010800 */
[----:B------:R-:W-:-:S05]  /*a140*/  IMAD.MOV.U32 R66, RZ, RZ, R210 ;  /* 0x000000ffff427224 */ /* 0x000fca00078e00d2 */
[----:B------:R1:W-:Y:S02]  /*a150*/  MUFU.EX2 R114, R3 ;  /* 0x0000000300727308 */ /* 0x0003e40000000800 */
[----:B-1----:R-:W-:Y:S01]  /*a160*/  FFMA.FTZ R3, R69, UR6, -R0 ;  /* 0x0000000645037c23 */ /* 0x002fe20008010800 */
[----:B------:R-:W-:Y:S02]  /*a170*/  FSEL R69, R235, -INF , !P4 ;  /* 0xff800000eb457808 */ /* 0x000fe40006000000 */
[----:B------:R-:W-:-:S03]  /*a180*/  ISETP.GE.AND P4, PT, R27, R201, PT ;  /* 0x000000c91b00720c */ /* 0x000fc60003f86270 */
[----:B------:R1:W-:Y:S01]  /*a190*/  MUFU.EX2 R129, R3 ;  /* 0x0000000300817308 */ /* 0x0003e20000000800 */
[----:B------:R-:W-:Y:S01]  /*a1a0*/  ISETP.LT.OR P4, PT, R27, R197, P4 ;  /* 0x000000c51b00720c */ /* 0x000fe20002781670 */
        /* <DEDUP_REMOVED lines=10> */
[C---:B------:R-:W-:Y:S01]  /*a250*/  ISETP.GE.AND P3, PT, R28.reuse, R200, PT ;  /* 0x000000c81c00720c */ /* 0x040fe20003f66270 */
[----:B------:R1:W-:Y:S01]  /*a260*/  MUFU.EX2 R120, R3 ;  /* 0x0000000300787308 */ /* 0x0003e20000000800 */
[----:B------:R-:W-:Y:S01]  /*a270*/  FSEL R9, R245, -INF , !P6 ;  /* 0xff800000f5097808 */ /* 0x000fe20007000000 */
[----:B--2---:R-:W-:Y:S01]  /*a280*/  IMAD.MOV.U32 R245, RZ, RZ, R183 ;  /* 0x000000fffff57224 */ /* 0x004fe200078e00b7 */
[----:B------:R-:W-:Y:S02]  /*a290*/  ISETP.LT.OR P3, PT, R28, R196, P3 ;  /* 0x000000c41c00720c */ /* 0x000fe40001f61670 */
[----:B------:R-:W-:-:S02]  /*a2a0*/  FSEL R28, R237, -INF , !P5 ;  /* 0xff800000ed1c7808 */ /* 0x000fc40006800000 */
[-C--:B------:R-:W-:Y:S02]  /*a2b0*/  ISETP.GE.AND P5, PT, R26, R200.reuse, PT ;  /* 0x000000c81a00720c */ /* 0x080fe40003fa6270 */
[----:B------:R-:W-:Y:S02]  /*a2c0*/  ISETP.GE.AND P6, PT, R22, R200, PT ;  /* 0x000000c81600720c */ /* 0x000fe40003fc6270 */
[----:B------:R-:W-:Y:S02]  /*a2d0*/  ISETP.LT.OR P5, PT, R26, R196, P5 ;  /* 0x000000c41a00720c */ /* 0x000fe40002fa1670 */
[----:B------:R-:W-:Y:S02]  /*a2e0*/  FSEL R26, R240, -INF , !P4 ;  /* 0xff800000f01a7808 */ /* 0x000fe40006000000 */
[----:B------:R-:W-:Y:S01]  /*a2f0*/  ISETP.GE.AND P4, PT, R25, R200, PT ;  /* 0x000000c81900720c */ /* 0x000fe20003f86270 */
[----:B-1----:R-:W-:Y:S01]  /*a300*/  FFMA.FTZ R3, R67, UR6, -R0 ;  /* 0x0000000643037c23 */ /* 0x002fe20008010800 */
[----:B------:R-:W-:Y:S01]  /*a310*/  FSEL R106, R243, -INF , !P5 ;  /* 0xff800000f36a7808 */ /* 0x000fe20006800000 */
[----:B---3--:R-:W-:Y:S01]  /*a320*/  IMAD.MOV.U32 R243, RZ, RZ, R182 ;  /* 0x000000fffff37224 */ /* 0x008fe200078e00b6 */
[----:B------:R-:W-:Y:S01]  /*a330*/  ISETP.LT.OR P4, PT, R25, R196, P4 ;  /* 0x000000c41900720c */ /* 0x000fe20002781670 */
[----:B------:R1:W-:Y:S01]  /*a340*/  MUFU.EX2 R125, R3 ;  /* 0x00000003007d7308 */ /* 0x0003e20000000800 */
[----:B------:R-:W-:-:S02]  /*a350*/  ISETP.GE.AND P5, PT, R23, R201, PT ;  /* 0x000000c91700720c */ /* 0x000fc40003fa6270 */
[----:B------:R-:W-:Y:S01]  /*a360*/  FSEL R109, R246, -INF , !P4 ;  /* 0xff800000f66d7808 */ /* 0x000fe20006000000 */
[----:B------:R-:W-:Y:S01]  /*a370*/  IMAD.MOV.U32 R246, RZ, RZ, R179 ;  /* 0x000000fffff67224 */ /* 0x000fe200078e00b3 */
[C---:B------:R-:W-:Y:S02]  /*a380*/  ISETP.GE.AND P4, PT, R22.reuse, R201, PT ;  /* 0x000000c91600720c */ /* 0x040fe40003f86270 */
[-C--:B------:R-:W-:Y:S02]  /*a390*/  ISETP.LT.OR P5, PT, R23, R197.reuse, P5 ;  /* 0x000000c51700720c */ /* 0x080fe40002fa1670 */
[----:B------:R-:W-:Y:S02]  /*a3a0*/  ISETP.LT.OR P4, PT, R22, R197, P4 ;  /* 0x000000c51600720c */ /* 0x000fe40002781670 */
[----:B------:R-:W-:Y:S01]  /*a3b0*/  FSEL R8, R248, -INF , !P5 ;  /* 0xff800000f8087808 */ /* 0x000fe20006800000 */
[----:B------:R-:W-:Y:S01]  /*a3c0*/  IMAD.MOV.U32 R248, RZ, RZ, R208 ;  /* 0x000000fffff87224 */ /* 0x000fe200078e00d0 */
[----:B------:R-:W-:Y:S01]  /*a3d0*/  FSEL R7, R249, -INF , !P4 ;  /* 0xff800000f9077808 */ /* 0x000fe20006000000 */
[----:B------:R-:W-:Y:S01]  /*a3e0*/  IMAD.MOV.U32 R249, RZ, RZ, R207 ;  /* 0x000000fffff97224 */ /* 0x000fe200078e00cf */
[----:B------:R-:W-:Y:S01]  /*a3f0*/  ISETP.GE.AND P4, PT, R20, R201, PT ;  /* 0x000000c91400720c */ /* 0x000fe20003f86270 */
[----:B-1----:R-:W-:Y:S01]  /*a400*/  FFMA.FTZ R3, R70, UR6, -R0 ;  /* 0x0000000646037c23 */ /* 0x002fe20008010800 */
[----:B------:R-:W-:-:S02]  /*a410*/  FSEL R70, R239, -INF , !P3 ;  /* 0xff800000ef467808 */ /* 0x000fc40005800000 */
[C---:B------:R-:W-:Y:S01]  /*a420*/  ISETP.GE.AND P3, PT, R25.reuse, R201, PT ;  /* 0x000000c91900720c */ /* 0x040fe20003f66270 */
[----:B------:R1:W-:Y:S01]  /*a430*/  MUFU.EX2 R130, R3 ;  /* 0x0000000300827308 */ /* 0x0003e20000000800 */
[-C--:B------:R-:W-:Y:S02]  /*a440*/  ISETP.LT.OR P4, PT, R20, R197.reuse, P4 ;  /* 0x000000c51400720c */ /* 0x080fe40002781670 */
[----:B------:R-:W-:Y:S02]  /*a450*/  ISETP.LT.OR P3, PT, R25, R197, P3 ;  /* 0x000000c51900720c */ /* 0x000fe40001f61670 */
[C---:B------:R-:W-:Y:S02]  /*a460*/  ISETP.GE.AND P5, PT, R21.reuse, R201, PT ;  /* 0x000000c91500720c */ /* 0x040fe40003fa6270 */
[----:B------:R-:W-:Y:S02]  /*a470*/  FSEL R10, R244, -INF , !P3 ;  /* 0xff800000f40a7808 */ /* 0x000fe40005800000 */
[----:B------:R-:W-:-:S02]  /*a480*/  ISETP.LT.OR P5, PT, R21, R197, P5 ;  /* 0x000000c51500720c */ /* 0x000fc40002fa1670 */
[----:B------:R-:W-:Y:S02]  /*a490*/  ISETP.LT.OR P6, PT, R22, R196, P6 ;  /* 0x000000c41600720c */ /* 0x000fe400037c1670 */
[----:B------:R-:W-:Y:S02]  /*a4a0*/  FSEL R22, R224, -INF , !P5 ;  /* 0xff800000e0167808 */ /* 0x000fe40006800000 */
[----:B------:R-:W-:Y:S01]  /*a4b0*/  ISETP.GE.AND P5, PT, R19, R201, PT ;  /* 0x000000c91300720c */ /* 0x000fe20003fa6270 */
[----:B-1----:R-:W-:Y:S01]  /*a4c0*/  FFMA.FTZ R3, R72, UR6, -R0 ;  /* 0x0000000648037c23 */ /* 0x002fe20008010800 */
[----:B------:R-:W-:Y:S02]  /*a4d0*/  ISETP.GE.AND P3, PT, R23, R200, PT ;  /* 0x000000c81700720c */ /* 0x000fe40003f66270 */
[----:B------:R-:W-:Y:S01]  /*a4e0*/  ISETP.LT.OR P5, PT, R19, R197, P5 ;  /* 0x000000c51300720c */ /* 0x000fe20002fa1670 */
[----:B------:R1:W-:Y:S01]  /*a4f0*/  MUFU.EX2 R118, R3 ;  /* 0x0000000300767308 */ /* 0x0003e20000000800 */
[----:B------:R-:W-:-:S04]  /*a500*/  ISETP.LT.OR P3, PT, R23, R196, P3 ;  /* 0x000000c41700720c */ /* 0x000fc80001f61670 */
[----:B------:R-:W-:Y:S01]  /*a510*/  FSEL R72, R250, -INF , !P3 ;  /* 0xff800000fa487808 */ /* 0x000fe20005800000 */
[----:B------:R-:W-:Y:S01]  /*a520*/  IMAD.MOV.U32 R250, RZ, RZ, R176 ;  /* 0x000000fffffa7224 */ /* 0x000fe200078e00b0 */
[----:B------:R-:W-:-:S04]  /*a530*/  ISETP.GE.AND P3, PT, R18, R200, PT ;  /* 0x000000c81200720c */ /* 0x000fc80003f66270 */
[----:B------:R-:W-:-:S04]  /*a540*/  ISETP.LT.OR P3, PT, R18, R196, P3 ;  /* 0x000000c41200720c */ /* 0x000fc80001f61670 */
[----:B------:R-:W-:Y:S01]  /*a550*/  FSEL R108, R108, -INF , !P3 ;  /* 0xff8000006c6c7808 */ /* 0x000fe20005800000 */
[----:B-1----:R-:W-:Y:S01]  /*a560*/  FFMA.FTZ R3, R77, UR6, -R0 ;  /* 0x000000064d037c23 */ /* 0x002fe20008010800 */
[----:B------:R-:W-:Y:S01]  /*a570*/  FSEL R77, R251, -INF , !P6 ;  /* 0xff800000fb4d7808 */ /* 0x000fe20007000000 */
[----:B------:R-:W-:Y:S01]  /*a580*/  IMAD.MOV.U32 R251, RZ, RZ, R117 ;  /* 0x000000fffffb7224 */ /* 0x000fe200078e0075 */
[-C--:B------:R-:W-:Y:S01]  /*a590*/  ISETP.GE.AND P6, PT, R17, R200.reuse, PT ;  /* 0x000000c81100720c */ /* 0x080fe20003fc6270 */
[----:B------:R1:W2:Y:S01]  /*a5a0*/  MUFU.EX2 R170, R3 ;  /* 0x0000000300aa7308 */ /* 0x0002a20000000800 */
[----:B------:R-:W-:Y:S02]  /*a5b0*/  ISETP.GE.AND P3, PT, R13, R200, PT ;  /* 0x000000c80d00720c */ /* 0x000fe40003f66270 */
[-C--:B------:R-:W-:Y:S02]  /*a5c0*/  ISETP.LT.OR P6, PT, R17, R196.reuse, P6 ;  /* 0x000000c41100720c */ /* 0x080fe400037c1670 */
[----:B------:R-:W-:-:S02]  /*a5d0*/  ISETP.LT.OR P3, PT, R13, R196, P3 ;  /* 0x000000c40d00720c */ /* 0x000fc40001f61670 */
[----:B------:R-:W-:Y:S02]  /*a5e0*/  FSEL R107, R107, -INF , !P6 ;  /* 0xff8000006b6b7808 */ /* 0x000fe40007000000 */
[C---:B------:R-:W-:Y:S02]  /*a5f0*/  ISETP.GE.AND P6, PT, R12.reuse, R200, PT ;  /* 0x000000c80c00720c */ /* 0x040fe40003fc6270 */
[----:B------:R-:W-:Y:S02]  /*a600*/  FSEL R95, R95, -INF , !P3 ;  /* 0xff8000005f5f7808 */ /* 0x000fe40005800000 */
[----:B------:R-:W-:Y:S02]  /*a610*/  ISETP.LT.OR P6, PT, R12, R196, P6 ;  /* 0x000000c40c00720c */ /* 0x000fe400037c1670 */
[----:B------:R-:W-:Y:S01]  /*a620*/  ISETP.GE.AND P3, PT, R30, R200, PT ;  /* 0x000000c81e00720c */ /* 0x000fe20003f66270 */
[--C-:B-1----:R-:W-:Y:S01]  /*a630*/  FFMA.FTZ R3, R75, UR6, -R0.reuse ;  /* 0x000000064b037c23 */ /* 0x102fe20008010800 */
[----:B------:R-:W-:-:S02]  /*a640*/  FFMA.FTZ R0, R74, UR6, -R0 ;  /* 0x000000064a007c23 */ /* 0x000fc40008010800 */
[----:B------:R-:W-:Y:S01]  /*a650*/  ISETP.LT.OR P3, PT, R30, R196, P3 ;  /* 0x000000c41e00720c */ /* 0x000fe20001f61670 */
[----:B--2---:R-:W-:Y:S01]  /*a660*/  IMAD.MOV.U32 R23, RZ, RZ, R170 ;  /* 0x000000ffff177224 */ /* 0x004fe200078e00aa */
[----:B------:R1:W2:Y:S08]  /*a670*/  MUFU.EX2 R178, R3 ;  /* 0x0000000300b27308 */ /* 0x0002b00000000800 */
[----:B------:R3:W-:Y:S01]  /*a680*/  MUFU.EX2 R122, R0 ;  /* 0x00000000007a7308 */ /* 0x0007e20000000800 */
[----:B-1----:R-:W-:Y:S01]  /*a690*/  FMUL.FTZ R3, R123, UR6 ;  /* 0x000000067b037c20 */ /* 0x002fe20008410000 */
[----:B--2---:R-:W-:-:S04]  /*a6a0*/  IMAD.MOV.U32 R244, RZ, RZ, R178 ;  /* 0x000000fffff47224 */ /* 0x004fc800078e00b2 */
[----:B------:R-:W-:-:S05]  /*a6b0*/  FSEL R3, R3, RZ, P1 ;  /* 0x000000ff03037208 */ /* 0x000fca0000800000 */
[--C-:B---3--:R-:W-:Y:S01]  /*a6c0*/  FFMA.FTZ R0, R33, UR6, -R3.reuse ;  /* 0x0000000621007c23 */ /* 0x108fe20008010803 */
[----:B------:R-:W-:Y:S01]  /*a6d0*/  FSEL R33, R236, -INF , !P0 ;  /* 0xff800000ec217808 */ /* 0x000fe20004000000 */
[----:B------:R-:W-:Y:S01]  /*a6e0*/  FFMA.FTZ R4, R89, UR6, -R3 ;  /* 0x0000000659047c23 */ /* 0x000fe20008010803 */
[----:B------:R-:W-:Y:S01]  /*a6f0*/  ISETP.GE.AND P0, PT, R27, R200, PT ;  /* 0x000000c81b00720c */ /* 0x000fe20003f06270 */
[----:B------:R1:W-:Y:S01]  /*a700*/  MUFU.EX2 R171, R0 ;  /* 0x0000000000ab7308 */ /* 0x0003e20000000800 */
[----:B------:R-:W-:Y:S01]  /*a710*/  FMNMX.FTZ R2, R33, R2, !PT ;  /* 0x0000000221027209 */ /* 0x000fe20007810000 */
[----:B------:R-:W-:Y:S01]  /*a720*/  IMAD.MOV.U32 R89, RZ, RZ, R181 ;  /* 0x000000ffff597224 */ /* 0x000fe200078e00b5 */
[----:B------:R-:W-:Y:S02]  /*a730*/  ISETP.LT.OR P0, PT, R27, R196, P0 ;  /* 0x000000c41b00720c */ /* 0x000fe40000701670 */
[----:B------:R-:W-:Y:S02]  /*a740*/  FMNMX.FTZ R2, R28, R2, !PT ;  /* 0x000000021c027209 */ /* 0x000fe40007810000 */
[----:B------:R-:W-:Y:S01]  /*a750*/  FSEL R94, R242, -INF , !P0 ;  /* 0xff800000f25e7808 */ /* 0x000fe20004000000 */
[----:B------:R2:W-:Y:S01]  /*a760*/  MUFU.EX2 R230, R4 ;  /* 0x0000000400e67308 */ /* 0x0005e20000000800 */
[----:B------:R-:W-:-:S02]  /*a770*/  FMNMX.FTZ R2, R26, R2, !PT ;  /* 0x000000021a027209 */ /* 0x000fc40007810000 */
[C---:B------:R-:W-:Y:S02]  /*a780*/  ISETP.GE.AND P0, PT, R24.reuse, R200, PT ;  /* 0x000000c81800720c */ /* 0x040fe40003f06270 */
[----:B------:R-:W-:Y:S02]  /*a790*/  FMNMX.FTZ R2, R11, R2, !PT ;  /* 0x000000020b027209 */ /* 0x000fe40007810000 */
[----:B------:R-:W-:Y:S01]  /*a7a0*/  ISETP.LT.OR P0, PT, R24, R196, P0 ;  /* 0x000000c41800720c */ /* 0x000fe20000701670 */
[----:B-1----:R-:W-:Y:S01]  /*a7b0*/  FFMA.FTZ R0, R43, UR6, -R3 ;  /* 0x000000062b007c23 */ /* 0x002fe20008010803 */
[----:B------:R-:W-:Y:S02]  /*a7c0*/  FMNMX.FTZ R2, R10, R2, !PT ;  /* 0x000000020a027209 */ /* 0x000fe40007810000 */
[----:B------:R-:W-:Y:S01]  /*a7d0*/  FSEL R43, R219, -INF , !P4 ;  /* 0xff800000db2b7808 */ /* 0x000fe20006000000 */
[----:B------:R1:W-:Y:S01]  /*a7e0*/  MUFU.EX2 R210, R0 ;  /* 0x0000000000d27308 */ /* 0x0003e20000000800 */
[----:B------:R-:W-:-:S02]  /*a7f0*/  ISETP.GE.AND P4, PT, R18, R201, PT ;  /* 0x000000c91200720c */ /* 0x000fc40003f86270 */
[----:B------:R-:W-:Y:S01]  /*a800*/  FMNMX.FTZ R2, R9, R2, !PT ;  /* 0x0000000209027209 */ /* 0x000fe20007810000 */
[----:B--2---:R-:W-:Y:S01]  /*a810*/  FFMA.FTZ R4, R92, UR6, -R3 ;  /* 0x000000065c047c23 */ /* 0x004fe20008010803 */
[----:B------:R-:W-:Y:S02]  /*a820*/  ISETP.LT.OR P4, PT, R18, R197, P4 ;  /* 0x000000c51200720c */ /* 0x000fe40002781670 */
[----:B------:R-:W-:Y:S01]  /*a830*/  FMNMX.FTZ R2, R8, R2, !PT ;  /* 0x0000000208027209 */ /* 0x000fe20007810000 */
[----:B------:R-:W-:Y:S03]  /*a840*/  MUFU.EX2 R228, R4 ;  /* 0x0000000400e47308 */ /* 0x000fe60000000800 */
[----:B------:R-:W-:-:S04]  /*a850*/  FMNMX.FTZ R2, R7, R2, !PT ;  /* 0x0000000207027209 */ /* 0x000fc80007810000 */
[----:B------:R-:W-:Y:S01]  /*a860*/  FMNMX.FTZ R2, R22, R2, !PT ;  /* 0x0000000216027209 */ /* 0x000fe20007810000 */
[----:B-1----:R-:W-:-:S03]  /*a870*/  FFMA.FTZ R0, R34, UR6, -R3 ;  /* 0x0000000622007c23 */ /* 0x002fc60008010803 */
[----:B------:R-:W-:Y:S01]  /*a880*/  FMNMX.FTZ R2, R43, R2, !PT ;  /* 0x000000022b027209 */ /* 0x000fe20007810000 */
        /* <DEDUP_REMOVED lines=11> */
[----:B------:R-:W-:Y:S02]  /*a940*/  FMNMX.FTZ R2, R56, R2, !PT ;  /* 0x0000000238027209 */ /* 0x000fe40007810000 */
[----:B------:R-:W-:-:S04]  /*a950*/  ISETP.LT.OR P5, PT, R17, R197, P5 ;  /* 0x000000c51100720c */ /* 0x000fc80002fa1670 */
[----:B------:R-:W-:Y:S02]  /*a960*/  FSEL R63, R63, -INF , !P5 ;  /* 0xff8000003f3f7808 */ /* 0x000fe40006800000 */
[----:B------:R-:W-:-:S04]  /*a970*/  ISETP.GE.AND P5, PT, R15, R201, PT ;  /* 0x000000c90f00720c */ /* 0x000fc80003fa6270 */
[----:B------:R-:W-:Y:S01]  /*a980*/  ISETP.LT.OR P5, PT, R15, R197, P5 ;  /* 0x000000c50f00720c */ /* 0x000fe20002fa1670 */
[----:B-1----:R-:W-:Y:S01]  /*a990*/  FFMA.FTZ R0, R60, UR6, -R3 ;  /* 0x000000063c007c23 */ /* 0x002fe20008010803 */
[----:B------:R-:W-:Y:S01]  /*a9a0*/  FSEL R60, R115, -INF , !P4 ;  /* 0xff800000733c7808 */ /* 0x000fe20006000000 */
[----:B------:R-:W-:Y:S01]  /*a9b0*/  IMAD.MOV.U32 R115, RZ, RZ, R209 ;  /* 0x000000ffff737224 */ /* 0x000fe200078e00d1 */
[----:B------:R-:W-:Y:S01]  /*a9c0*/  ISETP.GE.AND P4, PT, R16, R201, PT ;  /* 0x000000c91000720c */ /* 0x000fe20003f86270 */
[----:B------:R1:W-:Y:S01]  /*a9d0*/  MUFU.EX2 R242, R0 ;  /* 0x0000000000f27308 */ /* 0x0003e20000000800 */
[----:B------:R-:W-:Y:S02]  /*a9e0*/  FMNMX.FTZ R2, R60, R2, !PT ;  /* 0x000000023c027209 */ /* 0x000fe40007810000 */
[----:B------:R-:W-:Y:S02]  /*a9f0*/  ISETP.LT.OR P4, PT, R16, R197, P4 ;  /* 0x000000c51000720c */ /* 0x000fe40002781670 */
[----:B------:R-:W-:-:S02]  /*aa00*/  FMNMX.FTZ R2, R63, R2, !PT ;  /* 0x000000023f027209 */ /* 0x000fc40007810000 */
[----:B------:R-:W-:Y:S02]  /*aa10*/  FSEL R64, R64, -INF , !P4 ;  /* 0xff80000040407808 */ /* 0x000fe40006000000 */
[----:B------:R-:W-:Y:S02]  /*aa20*/  ISETP.GE.AND P4, PT, R14, R201, PT ;  /* 0x000000c90e00720c */ /* 0x000fe40003f86270 */
[----:B------:R-:W-:Y:S02]  /*aa30*/  FSEL R66, R66, -INF , !P5 ;  /* 0xff80000042427808 */ /* 0x000fe40006800000 */
[----:B------:R-:W-:Y:S02]  /*aa40*/  ISETP.LT.OR P4, PT, R14, R197, P4 ;  /* 0x000000c50e00720c */ /* 0x000fe40002781670 */
[----:B------:R-:W-:Y:S01]  /*aa50*/  ISETP.GE.AND P5, PT, R13, R201, PT ;  /* 0x000000c90d00720c */ /* 0x000fe20003fa6270 */
[----:B-1----:R-:W-:Y:S01]  /*aa60*/  FFMA.FTZ R0, R73, UR6, -R3 ;  /* 0x0000000649007c23 */ /* 0x002fe20008010803 */
[----:B------:R-:W-:-:S02]  /*aa70*/  FSEL R67, R65, -INF , !P4 ;  /* 0xff80000041437808 */ /* 0x000fc40006000000 */
[----:B------:R-:W-:Y:S01]  /*aa80*/  ISETP.GE.AND P4, PT, R12, R201, PT ;  /* 0x000000c90c00720c */ /* 0x000fe20003f86270 */
[----:B------:R1:W-:Y:S01]  /*aa90*/  MUFU.EX2 R241, R0 ;  /* 0x0000000000f17308 */ /* 0x0003e20000000800 */
[----:B------:R-:W-:Y:S02]  /*aaa0*/  FMNMX.FTZ R2, R64, R2, !PT ;  /* 0x0000000240027209 */ /* 0x000fe40007810000 */
[-C--:B------:R-:W-:Y:S02]  /*aab0*/  ISETP.LT.OR P4, PT, R12, R197.reuse, P4 ;  /* 0x000000c50c00720c */ /* 0x080fe40002781670 */
[----:B------:R-:W-:Y:S02]  /*aac0*/  ISETP.LT.OR P5, PT, R13, R197, P5 ;  /* 0x000000c50d00720c */ /* 0x000fe40002fa1670 */
[----:B------:R-:W-:Y:S02]  /*aad0*/  FSEL R74, R102, -INF , !P4 ;  /* 0xff800000664a7808 */ /* 0x000fe40006000000 */
[----:B------:R-:W-:-:S02]  /*aae0*/  ISETP.GE.AND P4, PT, R31, R201, PT ;  /* 0x000000c91f00720c */ /* 0x000fc40003f86270 */
[----:B------:R-:W-:Y:S02]  /*aaf0*/  FMNMX.FTZ R2, R66, R2, !PT ;  /* 0x0000000242027209 */ /* 0x000fe40007810000 */
[----:B------:R-:W-:Y:S02]  /*ab00*/  ISETP.LT.OR P4, PT, R31, R197, P4 ;  /* 0x000000c51f00720c */ /* 0x000fe40002781670 */
[----:B------:R-:W-:Y:S01]  /*ab10*/  FSEL R73, R103, -INF , !P5 ;  /* 0xff80000067497808 */ /* 0x000fe20006800000 */
[----:B-1----:R-:W-:Y:S01]  /*ab20*/  FFMA.FTZ R0, R78, UR6, -R3 ;  /* 0x000000064e007c23 */ /* 0x002fe20008010803 */
[C---:B------:R-:W-:Y:S02]  /*ab30*/  ISETP.GE.AND P5, PT, R32.reuse, R201, PT ;  /* 0x000000c92000720c */ /* 0x040fe40003fa6270 */
[----:B------:R-:W-:Y:S01]  /*ab40*/  FMNMX.FTZ R2, R67, R2, !PT ;  /* 0x0000000243027209 */ /* 0x000fe20007810000 */
[----:B------:R1:W-:Y:S01]  /*ab50*/  MUFU.EX2 R240, R0 ;  /* 0x0000000000f07308 */ /* 0x0003e20000000800 */
[----:B------:R-:W-:-:S02]  /*ab60*/  ISETP.LT.OR P5, PT, R32, R197, P5 ;  /* 0x000000c52000720c */ /* 0x000fc40002fa1670 */
[----:B------:R-:W-:Y:S02]  /*ab70*/  FMNMX.FTZ R2, R73, R2, !PT ;  /* 0x0000000249027209 */ /* 0x000fe40007810000 */
[----:B------:R-:W-:Y:S02]  /*ab80*/  FSEL R75, R127, -INF , !P5 ;  /* 0xff8000007f4b7808 */ /* 0x000fe40006800000 */
[----:B------:R-:W-:Y:S02]  /*ab90*/  FMNMX.FTZ R2, R74, R2, !PT ;  /* 0x000000024a027209 */ /* 0x000fe40007810000 */
[----:B------:R-:W-:Y:S01]  /*aba0*/  FSEL R65, R247, -INF , !P0 ;  /* 0xff800000f7417808 */ /* 0x000fe20004000000 */
[----:B------:R-:W-:Y:S01]  /*abb0*/  IMAD.MOV.U32 R247, RZ, RZ, R177 ;  /* 0x000000fffff77224 */ /* 0x000fe200078e00b1 */
[----:B------:R-:W-:Y:S02]  /*abc0*/  FMNMX.FTZ R2, R75, R2, !PT ;  /* 0x000000024b027209 */ /* 0x000fe40007810000 */
[----:B------:R-:W-:-:S02]  /*abd0*/  ISETP.GE.AND P0, PT, R19, R200, PT ;  /* 0x000000c81300720c */ /* 0x000fc40003f06270 */
[----:B------:R-:W-:Y:S01]  /*abe0*/  ISETP.GE.AND P5, PT, R21, R200, PT ;  /* 0x000000c81500720c */ /* 0x000fe20003fa6270 */
[----:B-1----:R-:W-:Y:S01]  /*abf0*/  FFMA.FTZ R0, R79, UR6, -R3 ;  /* 0x000000064f007c23 */ /* 0x002fe20008010803 */
[-C--:B------:R-:W-:Y:S01]  /*ac00*/  ISETP.LT.OR P0, PT, R19, R196.reuse, P0 ;  /* 0x000000c41300720c */ /* 0x080fe20000701670 */
[----:B------:R-:W-:Y:S01]  /*ac10*/  IMAD.MOV.U32 R19, RZ, RZ, R128 ;  /* 0x000000ffff137224 */ /* 0x000fe200078e0080 */
[----:B------:R-:W-:Y:S01]  /*ac20*/  ISETP.LT.OR P5, PT, R21, R196, P5 ;  /* 0x000000c41500720c */ /* 0x000fe20002fa1670 */
[----:B------:R1:W-:Y:S01]  /*ac30*/  MUFU.EX2 R239, R0 ;  /* 0x0000000000ef7308 */ /* 0x0003e20000000800 */
[----:B------:R-:W-:Y:S01]  /*ac40*/  FSEL R92, R222, -INF , !P0 ;  /* 0xff800000de5c7808 */ /* 0x000fe20004000000 */
[----:B------:R-:W-:Y:S01]  /*ac50*/  IMAD.MOV.U32 R21, RZ, RZ, R204 ;  /* 0x000000ffff157224 */ /* 0x000fe200078e00cc */
[----:B------:R-:W-:-:S04]  /*ac60*/  ISETP.GE.AND P0, PT, R14, R200, PT ;  /* 0x000000c80e00720c */ /* 0x000fc80003f06270 */
[----:B------:R-:W-:-:S04]  /*ac70*/  ISETP.LT.OR P0, PT, R14, R196, P0 ;  /* 0x000000c40e00720c */ /* 0x000fc80000701670 */
[----:B------:R-:W-:Y:S01]  /*ac80*/  FSEL R103, R216, -INF , !P0 ;  /* 0xff800000d8677808 */ /* 0x000fe20004000000 */
        /* <DEDUP_REMOVED lines=9> */
[----:B------:R-:W-:-:S05]  /*ad20*/  IMAD.MOV.U32 R88, RZ, RZ, R206 ;  /* 0x000000ffff587224 */ /* 0x000fca00078e00ce */
[----:B------:R1:W-:Y:S02]  /*ad30*/  MUFU.EX2 R234, R0 ;  /* 0x0000000000ea7308 */ /* 0x0003e40000000800 */
[----:B-1----:R-:W-:Y:S01]  /*ad40*/  FFMA.FTZ R0, R87, UR6, -R3 ;  /* 0x0000000657007c23 */ /* 0x002fe20008010803 */
[----:B------:R-:W-:Y:S01]  /*ad50*/  FSEL R87, R126, -INF , !P4 ;  /* 0xff8000007e577808 */ /* 0x000fe20006000000 */
[----:B------:R-:W-:Y:S01]  /*ad60*/  IMAD.MOV.U32 R126, RZ, RZ, R111 ;  /* 0x000000ffff7e7224 */ /* 0x000fe200078e006f */
[----:B------:R-:W-:-:S03]  /*ad70*/  ISETP.GE.AND P4, PT, R30, R201, PT ;  /* 0x000000c91e00720c */ /* 0x000fc60003f86270 */
[----:B------:R1:W-:Y:S01]  /*ad80*/  MUFU.EX2 R233, R0 ;  /* 0x0000000000e97308 */ /* 0x0003e20000000800 */
[----:B------:R-:W-:Y:S02]  /*ad90*/  FMNMX.FTZ R4, R87, R2, !PT ;  /* 0x0000000257047209 */ /* 0x000fe40007810000 */
[----:B------:R-:W-:-:S04]  /*ada0*/  ISETP.LT.OR P4, PT, R30, R197, P4 ;  /* 0x000000c51e00720c */ /* 0x000fc80002781670 */
[----:B------:R-:W-:Y:S02]  /*adb0*/  FSEL R116, R116, -INF , !P4 ;  /* 0xff80000074747808 */ /* 0x000fe40006000000 */
[C---:B------:R-:W-:Y:S02]  /*adc0*/  ISETP.GE.AND P4, PT, R29.reuse, R201, PT ;  /* 0x000000c91d00720c */ /* 0x040fe40003f86270 */
[----:B------:R-:W-:Y:S02]  /*add0*/  FMNMX.FTZ R4, R116, R4, !PT ;  /* 0x0000000474047209 */ /* 0x000fe40007810000 */
[----:B------:R-:W-:Y:S01]  /*ade0*/  ISETP.LT.OR P4, PT, R29, R197, P4 ;  /* 0x000000c51d00720c */ /* 0x000fe20002781670 */
[----:B-1----:R-:W-:-:S03]  /*adf0*/  FFMA.FTZ R0, R86, UR6, -R3 ;  /* 0x0000000656007c23 */ /* 0x002fc60008010803 */
[----:B------:R-:W-:Y:S01]  /*ae00*/  FSEL R112, R112, -INF , !P4 ;  /* 0xff80000070707808 */ /* 0x000fe20006000000 */
[----:B------:R-:W-:Y:S01]  /*ae10*/  IMAD.MOV.U32 R86, RZ, RZ, R205 ;  /* 0x000000ffff567224 */ /* 0x000fe200078e00cd */
[C---:B------:R-:W-:Y:S01]  /*ae20*/  ISETP.GE.AND P4, PT, R20.reuse, R200, PT ;  /* 0x000000c81400720c */ /* 0x040fe20003f86270 */
[----:B------:R1:W-:Y:S03]  /*ae30*/  MUFU.EX2 R232, R0 ;  /* 0x0000000000e87308 */ /* 0x0003e60000000800 */
[----:B------:R-:W-:Y:S01]  /*ae40*/  ISETP.LT.OR P4, PT, R20, R196, P4 ;  /* 0x000000c41400720c */ /* 0x000fe20002781670 */
[----:B------:R-:W-:-:S03]  /*ae50*/  IMAD.MOV.U32 R20, RZ, RZ, R180 ;  /* 0x000000ffff147224 */ /* 0x000fc600078e00b4 */
[----:B------:R-:W-:Y:S01]  /*ae60*/  FSEL R81, R110, -INF , !P4 ;  /* 0xff8000006e517808 */ /* 0x000fe20006000000 */
[----:B------:R-:W-:Y:S01]  /*ae70*/  IMAD.MOV.U32 R110, RZ, RZ, R99 ;  /* 0x000000ffff6e7224 */ /* 0x000fe200078e0063 */
[----:B------:R-:W-:Y:S01]  /*ae80*/  ISETP.GE.AND P4, PT, R15, R200, PT ;  /* 0x000000c80f00720c */ /* 0x000fe20003f86270 */
[----:B------:R-:W-:-:S03]  /*ae90*/  IMAD.MOV.U32 R99, RZ, RZ, R223 ;  /* 0x000000ffff637224 */ /* 0x000fc600078e00df */
[----:B------:R-:W-:Y:S01]  /*aea0*/  ISETP.LT.OR P4, PT, R15, R196, P4 ;  /* 0x000000c40f00720c */ /* 0x000fe20002781670 */
[----:B------:R-:W-:Y:S01]  /*aeb0*/  IMAD.MOV.U32 R111, RZ, RZ, R99 ;  /* 0x000000ffff6f7224 */ /* 0x000fe200078e0063 */
[----:B------:R-:W-:Y:S01]  /*aec0*/  LDSM.16.MT88.4 R12, [R184+0x4000] ;  /* 0x00400000b80c783b */ /* 0x000fe20000004200 */
[----:B-1----:R-:W-:Y:S02]  /*aed0*/  FMNMX.FTZ R0, R38, R101, !PT ;  /* 0x0000006526007209 */ /* 0x002fe40007810000 */
[----:B------:R-:W-:Y:S01]  /*aee0*/  FSEL R102, R110, -INF , !P4 ;  /* 0xff8000006e667808 */ /* 0x000fe20006000000 */
[----:B------:R-:W-:Y:S01]  /*aef0*/  IMAD.MOV.U32 R110, RZ, RZ, R131 ;  /* 0x000000ffff6e7224 */ /* 0x000fe200078e0083 */
[----:B------:R-:W-:Y:S01]  /*af00*/  FMNMX.FTZ R0, R104, R0, !PT ;  /* 0x0000000068007209 */ /* 0x000fe20007810000 */
[----:B------:R-:W-:Y:S01]  /*af10*/  IMAD.MOV.U32 R131, RZ, RZ, R215 ;  /* 0x000000ffff837224 */ /* 0x000fe200078e00d7 */
[----:B------:R-:W-:Y:S02]  /*af20*/  ISETP.GE.AND P4, PT, R31, R200, PT ;  /* 0x000000c81f00720c */ /* 0x000fe40003f86270 */
[----:B------:R-:W-:-:S02]  /*af30*/  FMNMX.FTZ R0, R57, R0, !PT ;  /* 0x0000000039007209 */ /* 0x000fc40007810000 */
[----:B------:R-:W-:Y:S02]  /*af40*/  ISETP.LT.OR P4, PT, R31, R196, P4 ;  /* 0x000000c41f00720c */ /* 0x000fe40002781670 */
[----:B------:R-:W-:Y:S02]  /*af50*/  FMNMX.FTZ R0, R55, R0, !PT ;  /* 0x0000000037007209 */ /* 0x000fe40007810000 */
[----:B------:R-:W-:Y:S02]  /*af60*/  FSEL R98, R98, -INF , !P4 ;  /* 0xff80000062627808 */ /* 0x000fe40006000000 */
[----:B------:R-:W-:Y:S01]  /*af70*/  FMNMX.FTZ R2, R58, R0, !PT ;  /* 0x000000003a027209 */ /* 0x000fe20007810000 */
[--C-:B------:R-:W-:Y:S01]  /*af80*/  FFMA.FTZ R0, R93, UR6, -R3.reuse ;  /* 0x000000065d007c23 */ /* 0x100fe20008010803 */
[----:B------:R-:W-:Y:S02]  /*af90*/  FSEL R93, R131, -INF , !P3 ;  /* 0xff800000835d7808 */ /* 0x000fe40005800000 */
[----:B------:R-:W-:Y:S01]  /*afa0*/  FMNMX.FTZ R5, R59, R2, !PT ;  /* 0x000000023b057209 */ /* 0x000fe20007810000 */
[----:B------:R1:W-:Y:S01]  /*afb0*/  MUFU.EX2 R227, R0 ;  /* 0x0000000000e37308 */ /* 0x0003e20000000800 */
[----:B------:R-:W-:-:S07]  /*afc0*/  FFMA.FTZ R2, R91, UR6, -R3 ;  /* 0x000000065b027c23 */ /* 0x000fce0008010803 */
[----:B------:R2:W-:Y:S01]  /*afd0*/  MUFU.EX2 R226, R2 ;  /* 0x0000000200e27308 */ /* 0x0005e20000000800 */
[----:B-1----:R-:W-:Y:S02]  /*afe0*/  FMNMX.FTZ R0, R112, R4, !PT ;  /* 0x0000000470007209 */ /* 0x002fe40007810000 */
[----:B------:R-:W-:-:S03]  /*aff0*/  FMNMX.FTZ R4, R61, R5, !PT ;  /* 0x000000053d047209 */ /* 0x000fc60007810000 */
[----:B------:R-:W1:Y:S01]  /*b000*/  SHFL.BFLY PT, R5, R0, 0x2, 0x1f ;  /* 0x0c401f0000057f89 */ /* 0x000e6200000e0000 */
[----:B--2---:R-:W-:Y:S01]  /*b010*/  FMNMX.FTZ R2, R62, R4, !PT ;  /* 0x000000043e027209 */ /* 0x004fe20007810000 */
[----:B------:R-:W-:Y:S01]  /*b020*/  FFMA.FTZ R4, R90, UR6, -R3 ;  /* 0x000000065a047c23 */ /* 0x000fe20008010803 */
[----:B------:R-:W-:Y:S02]  /*b030*/  IMAD.MOV.U32 R90, RZ, RZ, R173 ;  /* 0x000000ffff5a7224 */ /* 0x000fe400078e00ad */
[----:B------:R-:W-:Y:S01]  /*b040*/  FMNMX.FTZ R2, R68, R2, !PT ;  /* 0x0000000244027209 */ /* 0x000fe20007810000 */
[----:B------:R2:W-:Y:S03]  /*b050*/  MUFU.EX2 R225, R4 ;  /* 0x0000000400e17308 */ /* 0x0005e60000000800 */
[----:B------:R-:W-:-:S04]  /*b060*/  FMNMX.FTZ R2, R69, R2, !PT ;  /* 0x0000000245027209 */ /* 0x000fc80007810000 */
[----:B------:R-:W-:Y:S02]  /*b070*/  FMNMX.FTZ R2, R71, R2, !PT ;  /* 0x0000000247027209 */ /* 0x000fe40007810000 */
[----:B-1----:R-:W-:Y:S01]  /*b080*/  FMNMX.FTZ R0, R0, R5, !PT ;  /* 0x0000000500007209 */ /* 0x002fe20007810000 */
[----:B--2---:R-:W-:Y:S01]  /*b090*/  FFMA.FTZ R4, R85, UR6, -R3 ;  /* 0x0000000655047c23 */ /* 0x004fe20008010803 */
[----:B------:R-:W-:Y:S02]  /*b0a0*/  FSEL R85, R119, -INF , !P5 ;  /* 0xff80000077557808 */ /* 0x000fe40006800000 */
[C---:B------:R-:W-:Y:S01]  /*b0b0*/  ISETP.GE.AND P5, PT, R16.reuse, R200, PT ;  /* 0x000000c81000720c */ /* 0x040fe20003fa6270 */
[----:B------:R1:W-:Y:S01]  /*b0c0*/  MUFU.EX2 R224, R4 ;  /* 0x0000000400e07308 */ /* 0x0003e20000000800 */
[----:B------:R-:W2:Y:S02]  /*b0d0*/  SHFL.BFLY PT, R5, R0, 0x1, 0x1f ;  /* 0x0c201f0000057f89 */ /* 0x000ea400000e0000 */
[----:B------:R-:W-:-:S04]  /*b0e0*/  ISETP.LT.OR P5, PT, R16, R196, P5 ;  /* 0x000000c41000720c */ /* 0x000fc80002fa1670 */
[----:B------:R-:W-:Y:S02]  /*b0f0*/  FSEL R105, R105, -INF , !P5 ;  /* 0xff80000069697808 */ /* 0x000fe40006800000 */
[----:B------:R-:W-:-:S04]  /*b100*/  ISETP.GE.AND P5, PT, R32, R200, PT ;  /* 0x000000c82000720c */ /* 0x000fc80003fa6270 */
[----:B------:R-:W-:Y:S02]  /*b110*/  ISETP.LT.OR P5, PT, R32, R196, P5 ;  /* 0x000000c42000720c */ /* 0x000fe40002fa1670 */
[----:B-1----:R-:W-:Y:S01]  /*b120*/  FMNMX.FTZ R4, R70, R2, !PT ;  /* 0x0000000246047209 */ /* 0x002fe20007810000 */
[--C-:B------:R-:W-:Y:S01]  /*b130*/  FFMA.FTZ R2, R83, UR6, -R3.reuse ;  /* 0x0000000653027c23 */ /* 0x100fe20008010803 */
[----:B------:R-:W-:Y:S02]  /*b140*/  FSEL R83, R126, -INF , !P6 ;  /* 0xff8000007e537808 */ /* 0x000fe40007000000 */
[----:B------:R-:W-:Y:S01]  /*b150*/  FMNMX.FTZ R4, R94, R4, !PT ;  /* 0x000000045e047209 */ /* 0x000fe20007810000 */
[----:B------:R1:W-:Y:S01]  /*b160*/  MUFU.EX2 R223, R2 ;  /* 0x0000000200df7308 */ /* 0x0003e20000000800 */
[----:B------:R-:W-:Y:S02]  /*b170*/  FSEL R76, R111, -INF , !P5 ;  /* 0xff8000006f4c7808 */ /* 0x000fe40006800000 */
[----:B--2---:R-:W-:Y:S01]  /*b180*/  FMNMX.FTZ R99, R0, R5, !PT ;  /* 0x0000000500637209 */ /* 0x004fe20007810000 */
[----:B------:R-:W-:Y:S01]  /*b190*/  FFMA.FTZ R0, R51, UR6, -R3 ;  /* 0x0000000633007c23 */ /* 0x000fe20008010803 */
[----:B------:R-:W-:-:S02]  /*b1a0*/  ISETP.GE.AND P5, PT, R29, R200, PT ;  /* 0x000000c81d00720c */ /* 0x000fc40003fa6270 */
[----:B------:R-:W-:Y:S01]  /*b1b0*/  FSETP.NEU.FTZ.AND P0, PT, R99, -INF , PT ;  /* 0xff8000006300780b */ /* 0x000fe20003f1d000 */
[----:B------:R-:W-:Y:S01]  /*b1c0*/  MUFU.EX2 R216, R0 ;  /* 0x0000000000d87308 */ /* 0x000fe20000000800 */
[----:B------:R-:W-:-:S04]  /*b1d0*/  ISETP.LT.OR P5, PT, R29, R196, P5 ;  /* 0x000000c41d00720c */ /* 0x000fc80002fa1670 */
[----:B------:R-:W-:Y:S02]  /*b1e0*/  FSEL R80, R110, -INF , !P5 ;  /* 0xff8000006e507808 */ /* 0x000fe40006800000 */
        /* <DEDUP_REMOVED lines=14> */
[----:B------:R-:W-:Y:S01]  /*b2d0*/  FMNMX.FTZ R0, R108, R2, !PT ;  /* 0x000000026c007209 */ /* 0x000fe20007810000 */
[----:B------:R-:W-:-:S03]  /*b2e0*/  FMUL.FTZ R2, R99, UR6 ;  /* 0x0000000663027c20 */ /* 0x000fc60008410000 */
[----:B------:R-:W-:Y:S01]  /*b2f0*/  FMNMX.FTZ R0, R107, R0, !PT ;  /* 0x000000006b007209 */ /* 0x000fe20007810000 */
[----:B-1----:R-:W-:Y:S01]  /*b300*/  FFMA.FTZ R4, R50, UR6, -R3 ;  /* 0x0000000632047c23 */ /* 0x002fe20008010803 */
[----:B------:R-:W-:-:S03]  /*b310*/  FSEL R2, R2, RZ, P0 ;  /* 0x000000ff02027208 */ /* 0x000fc60000000000 */
[----:B------:R1:W-:Y:S02]  /*b320*/  MUFU.EX2 R215, R4 ;  /* 0x0000000400d77308 */ /* 0x0003e40000000800 */
[----:B------:R-:W-:-:S06]  /*b330*/  FFMA.FTZ R5, R42, UR6, -R2 ;  /* 0x000000062a057c23 */ /* 0x000fcc0008010802 */
[----:B------:R-:W-:Y:S01]  /*b340*/  MUFU.EX2 R180, R5 ;  /* 0x0000000500b47308 */ /* 0x000fe20000000800 */
[----:B-1----:R-:W-:Y:S01]  /*b350*/  FMNMX.FTZ R4, R105, R0, !PT ;  /* 0x0000000069047209 */ /* 0x002fe20007810000 */
[----:B------:R-:W-:-:S03]  /*b360*/  FFMA.FTZ R0, R96, UR6, -R2 ;  /* 0x0000000660007c23 */ /* 0x000fc60008010802 */
[----:B------:R-:W-:-:S03]  /*b370*/  FMNMX.FTZ R4, R102, R4, !PT ;  /* 0x0000000466047209 */ /* 0x000fc60007810000 */
        /* <DEDUP_REMOVED lines=15> */
[----:B--2---:R-:W-:-:S05]  /*b470*/  FMNMX.FTZ R0, R0, R6, !PT ;  /* 0x0000000600007209 */ /* 0x004fca0007810000 */
[----:B------:R-:W2:Y:S01]  /*b480*/  SHFL.BFLY PT, R5, R0, 0x1, 0x1f ;  /* 0x0c201f0000057f89 */ /* 0x000ea200000e0000 */
[----:B-1----:R-:W-:-:S04]  /*b490*/  FFMA.FTZ R4, R47, UR6, -R2 ;  /* 0x000000062f047c23 */ /* 0x002fc80008010802 */
[----:B------:R1:W-:Y:S01]  /*b4a0*/  MUFU.EX2 R173, R4 ;  /* 0x0000000400ad7308 */ /* 0x0003e20000000800 */
[----:B--2---:R-:W-:Y:S01]  /*b4b0*/  FMNMX.FTZ R91, R0, R5, !PT ;  /* 0x00000005005b7209 */ /* 0x004fe20007810000 */
[--C-:B------:R-:W-:Y:S01]  /*b4c0*/  FFMA.FTZ R0, R9, UR6, -R2.reuse ;  /* 0x0000000609007c23 */ /* 0x100fe20008010802 */
[----:B------:R-:W-:Y:S01]  /*b4d0*/  FSEL R5, R99, RZ, P0 ;  /* 0x000000ff63057208 */ /* 0x000fe20000000000 */
[----:B-1----:R-:W-:Y:S01]  /*b4e0*/  FFMA.FTZ R4, R48, UR6, -R2 ;  /* 0x0000000630047c23 */ /* 0x002fe20008010802 */
[----:B------:R-:W-:-:S03]  /*b4f0*/  FSETP.NEU.FTZ.AND P3, PT, R91, -INF , PT ;  /* 0xff8000005b00780b */ /* 0x000fc60003f7d000 */
[----:B------:R1:W-:Y:S01]  /*b500*/  MUFU.EX2 R206, R0 ;  /* 0x0000000000ce7308 */ /* 0x0003e20000000800 */
[----:B------:R-:W-:-:S04]  /*b510*/  FADD.FTZ R5, R39, -R5 ;  /* 0x8000000527057221 */ /* 0x000fc80000010000 */
[----:B------:R-:W-:-:S03]  /*b520*/  FMUL.FTZ R5, R5, UR6 ;  /* 0x0000000605057c20 */ /* 0x000fc60008410000 */
[----:B------:R2:W-:Y:S08]  /*b530*/  MUFU.EX2 R176, R4 ;  /* 0x0000000400b07308 */ /* 0x0005f00000000800 */
[----:B------:R3:W4:Y:S01]  /*b540*/  MUFU.EX2 R82, R5 ;  /* 0x0000000500527308 */ /* 0x0007220000000800 */
[----:B-1----:R-:W-:-:S05]  /*b550*/  FMUL.FTZ R0, R91, UR6 ;  /* 0x000000065b007c20 */ /* 0x002fca0008410000 */
[----:B------:R-:W-:Y:S01]  /*b560*/  FSEL R0, R0, RZ, P3 ;  /* 0x000000ff00007208 */ /* 0x000fe20001800000 */
[----:B--2---:R-:W-:-:S04]  /*b570*/  FFMA.FTZ R4, R46, UR6, -R2 ;  /* 0x000000062e047c23 */ /* 0x004fc80008010802 */
[--C-:B------:R-:W-:Y:S01]  /*b580*/  FFMA.FTZ R6, R55, UR6, -R0.reuse ;  /* 0x0000000637067c23 */ /* 0x100fe20008010800 */
[----:B------:R-:W-:Y:S01]  /*b590*/  FFMA.FTZ R9, R61, UR6, -R0 ;  /* 0x000000063d097c23 */ /* 0x000fe20008010800 */
[----:B------:R1:W-:Y:S01]  /*b5a0*/  MUFU.EX2 R177, R4 ;  /* 0x0000000400b17308 */ /* 0x0003e20000000800 */
[----:B---3--:R-:W-:Y:S01]  /*b5b0*/  FSEL R5, R172, RZ, P2 ;  /* 0x000000ffac057208 */ /* 0x008fe20001000000 */
[-C--:B----4-:R-:W-:Y:S01]  /*b5c0*/  FMUL.FTZ R148, R148, R82.reuse ;  /* 0x0000005294947220 */ /* 0x090fe20000410000 */
[-C--:B------:R-:W-:Y:S01]  /*b5d0*/  FMUL.FTZ R149, R149, R82.reuse ;  /* 0x0000005295957220 */ /* 0x080fe20000410000 */
[----:B------:R-:W-:-:S04]  /*b5e0*/  FMUL.FTZ R156, R156, R82 ;  /* 0x000000529c9c7220 */ /* 0x000fc80000410000 */
[----:B------:R2:W-:Y:S01]  /*b5f0*/  MUFU.EX2 R127, R6 ;  /* 0x00000006007f7308 */ /* 0x0005e20000000800 */
[----:B------:R-:W-:Y:S01]  /*b600*/  FADD.FTZ R5, R41, -R5 ;  /* 0x8000000529057221 */ /* 0x000fe20000010000 */
[-C--:B------:R-:W-:Y:S01]  /*b610*/  FMUL.FTZ R157, R157, R82.reuse ;  /* 0x000000529d9d7220 */ /* 0x080fe20000410000 */
[-C--:B------:R-:W-:Y:S01]  /*b620*/  FMUL.FTZ R136, R136, R82.reuse ;  /* 0x0000005288887220 */ /* 0x080fe20000410000 */
[-C--:B------:R-:W-:Y:S01]  /*b630*/  FMUL.FTZ R137, R137, R82.reuse ;  /* 0x0000005289897220 */ /* 0x080fe20000410000 */
[----:B------:R-:W-:Y:S01]  /*b640*/  FMUL.FTZ R5, R5, UR6 ;  /* 0x0000000605057c20 */ /* 0x000fe20008410000 */
[-C--:B------:R-:W-:Y:S01]  /*b650*/  FMUL.FTZ R164, R164, R82.reuse ;  /* 0x00000052a4a47220 */ /* 0x080fe20000410000 */
[----:B------:R-:W-:Y:S01]  /*b660*/  FMUL.FTZ R165, R165, R82 ;  /* 0x00000052a5a57220 */ /* 0x000fe20000410000 */
[----:B-1----:R-:W-:Y:S01]  /*b670*/  FFMA.FTZ R4, R45, UR6, -R2 ;  /* 0x000000062d047c23 */ /* 0x002fe20008010802 */
[----:B------:R-:W1:Y:S01]  /*b680*/  MUFU.EX2 R79, R5 ;  /* 0x00000005004f7308 */ /* 0x000e620000000800 */
[----:B--2---:R-:W-:-:S07]  /*b690*/  FSEL R6, R123, RZ, P1 ;  /* 0x000000ff7b067208 */ /* 0x004fce0000800000 */
[----:B------:R2:W-:Y:S01]  /*b6a0*/  MUFU.EX2 R179, R4 ;  /* 0x0000000400b37308 */ /* 0x0005e20000000800 */
[-C--:B-1----:R-:W-:Y:S01]  /*b6b0*/  FMUL.FTZ R140, R140, R79.reuse ;  /* 0x0000004f8c8c7220 */ /* 0x082fe20000410000 */
[-C--:B------:R-:W-:Y:S01]  /*b6c0*/  FMUL.FTZ R141, R141, R79.reuse ;  /* 0x0000004f8d8d7220 */ /* 0x080fe20000410000 */
[-C--:B------:R-:W-:Y:S01]  /*b6d0*/  FMUL.FTZ R144, R144, R79.reuse ;  /* 0x0000004f90907220 */ /* 0x080fe20000410000 */
[-C--:B------:R-:W-:Y:S01]  /*b6e0*/  FMUL.FTZ R145, R145, R79.reuse ;  /* 0x0000004f91917220 */ /* 0x080fe20000410000 */
[-C--:B------:R-:W-:Y:S01]  /*b6f0*/  FMUL.FTZ R152, R152, R79.reuse ;  /* 0x0000004f98987220 */ /* 0x080fe20000410000 */
[-C--:B------:R-:W-:Y:S01]  /*b700*/  FMUL.FTZ R153, R153, R79.reuse ;  /* 0x0000004f99997220 */ /* 0x080fe20000410000 */
[-C--:B------:R-:W-:Y:S01]  /*b710*/  FMUL.FTZ R160, R160, R79.reuse ;  /* 0x0000004fa0a07220 */ /* 0x080fe20000410000 */
[----:B------:R-:W-:Y:S01]  /*b720*/  FMUL.FTZ R161, R161, R79 ;  /* 0x0000004fa1a17220 */ /* 0x000fe20000410000 */
[----:B--2---:R-:W-:-:S04]  /*b730*/  FFMA.FTZ R4, R44, UR6, -R2 ;  /* 0x000000062c047c23 */ /* 0x004fc80008010802 */
[----:B------:R1:W-:Y:S02]  /*b740*/  MUFU.EX2 R181, R4 ;  /* 0x0000000400b57308 */ /* 0x0003e40000000800 */
[----:B-1----:R-:W-:-:S06]  /*b750*/  FFMA.FTZ R4, R33, UR6, -R2 ;  /* 0x0000000621047c23 */ /* 0x002fcc0008010802 */
[----:B------:R1:W-:Y:S02]  /*b760*/  MUFU.EX2 R182, R4 ;  /* 0x0000000400b67308 */ /* 0x0003e40000000800 */
[----:B-1----:R-:W-:-:S06]  /*b770*/  FFMA.FTZ R4, R28, UR6, -R2 ;  /* 0x000000061c047c23 */ /* 0x002fcc0008010802 */
[----:B------:R1:W-:Y:S02]  /*b780*/  MUFU.EX2 R183, R4 ;  /* 0x0000000400b77308 */ /* 0x0003e40000000800 */
[--C-:B-1----:R-:W-:Y:S02]  /*b790*/  FFMA.FTZ R4, R26, UR6, -R2.reuse ;  /* 0x000000061a047c23 */ /* 0x102fe40008010802 */
[----:B------:R-:W1:Y:S04]  /*b7a0*/  LDSM.16.MT88.4 R24, [R185+0x4000] ;  /* 0x00400000b918783b */ /* 0x000e680000004200 */
[----:B------:R2:W-:Y:S02]  /*b7b0*/  MUFU.EX2 R204, R4 ;  /* 0x0000000400cc7308 */ /* 0x0005e40000000800 */
[----:B--2---:R-:W-:-:S06]  /*b7c0*/  FFMA.FTZ R4, R11, UR6, -R2 ;  /* 0x000000060b047c23 */ /* 0x004fcc0008010802 */
        /* <DEDUP_REMOVED lines=10> */
[----:B------:R2:W3:Y:S02]  /*b870*/  MUFU.EX2 R111, R4 ;  /* 0x00000004006f7308 */ /* 0x0004e40000000800 */
[----:B--2---:R-:W-:Y:S01]  /*b880*/  FFMA.FTZ R4, R57, UR6, -R0 ;  /* 0x0000000639047c23 */ /* 0x004fe20008010800 */
[----:B---3--:R-:W-:-:S05]  /*b890*/  F2FP.F16.F32.PACK_AB R5, R111, R110 ;  /* 0x0000006e6f05723e */ /* 0x008fca00000000ff */
[----:B------:R2:W3:Y:S02]  /*b8a0*/  MUFU.EX2 R128, R4 ;  /* 0x0000000400807308 */ /* 0x0004e40000000800 */
[----:B--2---:R-:W-:Y:S02]  /*b8b0*/  FSEL R4, R91, RZ, P3 ;  /* 0x000000ff5b047208 */ /* 0x004fe40001800000 */
[----:B---3--:R-:W-:-:S03]  /*b8c0*/  F2FP.F16.F32.PACK_AB R7, R127, R128 ;  /* 0x000000807f07723e */ /* 0x008fc600000000ff */
[----:B------:R-:W-:-:S04]  /*b8d0*/  FADD.FTZ R4, R38, -R4 ;  /* 0x8000000426047221 */ /* 0x000fc80000010000 */
[----:B------:R-:W-:-:S04]  /*b8e0*/  FMUL.FTZ R4, R4, UR6 ;  /* 0x0000000604047c20 */ /* 0x000fc80008410000 */
[----:B------:R2:W3:Y:S02]  /*b8f0*/  MUFU.EX2 R84, R4 ;  /* 0x0000000400547308 */ /* 0x0004e40000000800 */
[----:B--2---:R-:W-:Y:S01]  /*b900*/  FFMA.FTZ R4, R22, UR6, -R2 ;  /* 0x0000000616047c23 */ /* 0x004fe20008010802 */
[-C--:B---3--:R-:W-:Y:S01]  /*b910*/  FMUL.FTZ R150, R150, R84.reuse ;  /* 0x0000005496967220 */ /* 0x088fe20000410000 */
[-C--:B------:R-:W-:Y:S01]  /*b920*/  FMUL.FTZ R151, R151, R84.reuse ;  /* 0x0000005497977220 */ /* 0x080fe20000410000 */
[----:B------:R-:W-:-:S03]  /*b930*/  FMUL.FTZ R158, R158, R84 ;  /* 0x000000549e9e7220 */ /* 0x000fc60000410000 */
[----:B------:R2:W-:Y:S01]  /*b940*/  MUFU.EX2 R178, R4 ;  /* 0x0000000400b27308 */ /* 0x0005e20000000800 */
[-C--:B------:R-:W-:Y:S01]  /*b950*/  FMUL.FTZ R159, R159, R84.reuse ;  /* 0x000000549f9f7220 */ /* 0x080fe20000410000 */
[-C--:B------:R-:W-:Y:S01]  /*b960*/  FMUL.FTZ R138, R138, R84.reuse ;  /* 0x000000548a8a7220 */ /* 0x080fe20000410000 */
[-C--:B------:R-:W-:Y:S01]  /*b970*/  FMUL.FTZ R139, R139, R84.reuse ;  /* 0x000000548b8b7220 */ /* 0x080fe20000410000 */
[-C--:B------:R-:W-:Y:S01]  /*b980*/  FMUL.FTZ R166, R166, R84.reuse ;  /* 0x00000054a6a67220 */ /* 0x080fe20000410000 */
[----:B------:R-:W-:Y:S01]  /*b990*/  FMUL.FTZ R167, R167, R84 ;  /* 0x00000054a7a77220 */ /* 0x000fe20000410000 */
[----:B--2---:R-:W-:Y:S01]  /*b9a0*/  FADD.FTZ R4, R40, -R6 ;  /* 0x8000000628047221 */ /* 0x004fe20000010000 */
[----:B------:R-:W-:-:S03]  /*b9b0*/  F2FP.F16.F32.PACK_AB R6, R170, R131 ;  /* 0x00000083aa06723e */ /* 0x000fc600000000ff */
[----:B------:R-:W-:Y:S01]  /*b9c0*/  FMUL.FTZ R8, R4, UR6 ;  /* 0x0000000604087c20 */ /* 0x000fe20008410000 */
[----:B------:R-:W-:-:S03]  /*b9d0*/  F2FP.F16.F32.PACK_AB R4, R126, R119 ;  /* 0x000000777e04723e */ /* 0x000fc600000000ff */
[----:B------:R-:W2:Y:S04]  /*b9e0*/  MUFU.EX2 R78, R8 ;  /* 0x00000008004e7308 */ /* 0x000ea80000000800 */
[C---:B------:R-:W-:Y:S06]  /*b9f0*/  HMMA.16816.F32 R32, R4.reuse, R14, R148 ;  /* 0x0000000e0420723c */ /* 0x040fec0000001894 */
[----:B-1----:R-:W-:Y:S01]  /*ba00*/  HMMA.16816.F32 R28, R4, R24, R156 ;  /* 0x00000018041c723c */ /* 0x002fe2000000189c */
[----:B------:R-:W-:-:S02]  /*ba10*/  IMAD.MOV.U32 R148, RZ, RZ, R19 ;  /* 0x000000ffff947224 */ /* 0x000fc400078e0013 */
[----:B------:R-:W-:Y:S01]  /*ba20*/  IMAD.MOV.U32 R150, RZ, RZ, R90 ;  /* 0x000000ffff967224 */ /* 0x000fe200078e005a */
[----:B------:R-:W-:Y:S01]  /*ba30*/  LDSM.16.MT88.4 R16, [R184+0x4400] ;  /* 0x00440000b810783b */ /* 0x000fe20000004200 */
[----:B------:R-:W-:Y:S01]  /*ba40*/  IMAD.MOV.U32 R151, RZ, RZ, R250 ;  /* 0x000000ffff977224 */ /* 0x000fe200078e00fa */
[C---:B------:R-:W-:Y:S01]  /*ba50*/  HMMA.16816.F32 R36, R4.reuse, R12, R136 ;  /* 0x0000000c0424723c */ /* 0x040fe20000001888 */
[----:B------:R-:W-:Y:S02]  /*ba60*/  IMAD.MOV.U32 R157, RZ, RZ, R89 ;  /* 0x000000ffff9d7224 */ /* 0x000fe400078e0059 */
[-C--:B--2---:R-:W-:Y:S01]  /*ba70*/  FMUL.FTZ R142, R142, R78.reuse ;  /* 0x0000004e8e8e7220 */ /* 0x084fe20000410000 */
[----:B------:R-:W-:Y:S02]  /*ba80*/  IMAD.MOV.U32 R89, RZ, RZ, R86 ;  /* 0x000000ffff597224 */ /* 0x000fe400078e0056 */
[----:B------:R-:W-:Y:S01]  /*ba90*/  FMUL.FTZ R143, R143, R78 ;  /* 0x0000004e8f8f7220 */ /* 0x000fe20000410000 */
[----:B------:R-:W-:Y:S01]  /*baa0*/  IMAD.MOV.U32 R86, RZ, RZ, R249 ;  /* 0x000000ffff567224 */ /* 0x000fe200078e00f9 */
[----:B------:R-:W-:Y:S01]  /*bab0*/  HMMA.16816.F32 R164, R4, R26, R164 ;  /* 0x0000001a04a4723c */ /* 0x000fe200000018a4 */
[----:B------:R-:W-:-:S02]  /*bac0*/  IMAD.MOV.U32 R249, RZ, RZ, R245 ;  /* 0x000000fffff97224 */ /* 0x000fc400078e00f5 */
[----:B------:R-:W-:Y:S01]  /*bad0*/  FFMA.FTZ R8, R58, UR6, -R0 ;  /* 0x000000063a087c23 */ /* 0x000fe20008010800 */
[----:B------:R-:W-:Y:S02]  /*bae0*/  IMAD.MOV.U32 R156, RZ, RZ, R21 ;  /* 0x000000ffff9c7224 */ /* 0x000fe400078e0015 */
[-C--:B------:R-:W-:Y:S01]  /*baf0*/  FMUL.FTZ R146, R146, R78.reuse ;  /* 0x0000004e92927220 */ /* 0x080fe20000410000 */
[----:B------:R-:W-:Y:S02]  /*bb00*/  IMAD.MOV.U32 R245, RZ, RZ, R23 ;  /* 0x000000fffff57224 */ /* 0x000fe400078e0017 */
[----:B------:R-:W-:Y:S01]  /*bb10*/  FMUL.FTZ R147, R147, R78 ;  /* 0x0000004e93937220 */ /* 0x000fe20000410000 */
[----:B------:R-:W-:Y:S01]  /*bb20*/  F2FP.F16.F32.PACK_AB R4, R150, R252 ;  /* 0x000000fc9604723e */ /* 0x000fe200000000ff */
[----:B------:R-:W-:Y:S01]  /*bb30*/  IMAD.MOV.U32 R21, RZ, RZ, R88 ;  /* 0x000000ffff157224 */ /* 0x000fe200078e0058 */
[----:B------:R-:W-:Y:S01]  /*bb40*/  F2FP.F16.F32.PACK_AB R5, R210, R171 ;  /* 0x000000abd205723e */ /* 0x000fe200000000ff */
[----:B------:R-:W-:Y:S01]  /*bb50*/  IMAD.MOV.U32 R23, RZ, RZ, R120 ;  /* 0x000000ffff177224 */ /* 0x000fe200078e0078 */
[----:B------:R-:W-:Y:S01]  /*bb60*/  F2FP.F16.F32.PACK_AB R6, R151, R148 ;  /* 0x000000949706723e */ /* 0x000fe200000000ff */
[----:B------:R-:W-:Y:S01]  /*bb70*/  IMAD.MOV.U32 R158, RZ, RZ, R20 ;  /* 0x000000ffff9e7224 */ /* 0x000fe200078e0014 */
[----:B------:R-:W-:Y:S01]  /*bb80*/  F2FP.F16.F32.PACK_AB R7, R214, R211 ;  /* 0x000000d3d607723e */ /* 0x000fe200000000ff */
[----:B------:R1:W-:Y:S01]  /*bb90*/  MUFU.EX2 R120, R8 ;  /* 0x0000000800787308 */ /* 0x0003e20000000800 */
[----:B------:R-:W-:-:S02]  /*bba0*/  IMAD.MOV.U32 R88, RZ, RZ, R248 ;  /* 0x000000ffff587224 */ /* 0x000fc400078e00f8 */
[-C--:B------:R-:W-:Y:S01]  /*bbb0*/  FMUL.FTZ R154, R154, R78.reuse ;  /* 0x0000004e9a9a7220 */ /* 0x080fe20000410000 */
[----:B------:R-:W-:Y:S02]  /*bbc0*/  IMAD.MOV.U32 R248, RZ, RZ, R125 ;  /* 0x000000fffff87224 */ /* 0x000fe400078e007d */
[-C--:B------:R-:W-:Y:S01]  /*bbd0*/  FMUL.FTZ R155, R155, R78.reuse ;  /* 0x0000004e9b9b7220 */ /* 0x080fe20000410000 */
[----:B------:R-:W-:Y:S01]  /*bbe0*/  IMAD.MOV.U32 R250, RZ, RZ, R168 ;  /* 0x000000fffffa7224 */ /* 0x000fe200078e00a8 */
[C---:B------:R-:W-:Y:S01]  /*bbf0*/  HMMA.16816.F32 R52, R4.reuse, R12, R140 ;  /* 0x0000000c0434723c */ /* 0x040fe2000000188c */
[-C--:B------:R-:W-:Y:S01]  /*bc00*/  FMUL.FTZ R162, R162, R78.reuse ;  /* 0x0000004ea2a27220 */ /* 0x080fe20000410000 */
[----:B------:R-:W-:Y:S01]  /*bc10*/  FMUL.FTZ R163, R163, R78 ;  /* 0x0000004ea3a37220 */ /* 0x000fe20000410000 */
[----:B------:R-:W-:Y:S02]  /*bc20*/  IMAD.MOV.U32 R159, RZ, RZ, R247 ;  /* 0x000000ffff9f7224 */ /* 0x000fe400078e00f7 */
[----:B------:R-:W-:Y:S01]  /*bc30*/  IMAD.MOV.U32 R247, RZ, RZ, R169 ;  /* 0x000000fffff77224 */ /* 0x000fe200078e00a9 */
[----:B------:R-:W-:Y:S01]  /*bc40*/  HMMA.16816.F32 R144, R4, R14, R144 ;  /* 0x0000000e0490723c */ /* 0x000fe20000001890 */
[----:B------:R-:W-:Y:S01]  /*bc50*/  IMAD.MOV.U32 R143, RZ, RZ, R89 ;  /* 0x000000ffff8f7224 */ /* 0x000fe200078e0059 */
[----:B------:R-:W-:Y:S01]  /*bc60*/  LDSM.16.MT88.4 R12, [R184+0x4800] ;  /* 0x00480000b80c783b */ /* 0x000fe20000004200 */
[----:B------:R-:W-:-:S02]  /*bc70*/  IMAD.MOV.U32 R142, RZ, RZ, R21 ;  /* 0x000000ffff8e7224 */ /* 0x000fc400078e0015 */
[----:B------:R-:W-:Y:S02]  /*bc80*/  IMAD.MOV.U32 R89, RZ, RZ, R23 ;  /* 0x000000ffff597224 */ /* 0x000fe400078e0017 */
[----:B-1----:R-:W-:Y:S01]  /*bc90*/  FFMA.FTZ R8, R59, UR6, -R0 ;  /* 0x000000063b087c23 */ /* 0x002fe20008010800 */
[----:B------:R-:W1:Y:S01]  /*bca0*/  LDSM.16.MT88.4 R20, [R185+0x4400] ;  /* 0x00440000b914783b */ /* 0x000e620000004200 */
[----:B------:R-:W-:Y:S01]  /*bcb0*/  IMAD.MOV.U32 R141, RZ, RZ, R86 ;  /* 0x000000ffff8d7224 */ /* 0x000fe200078e0056 */
[C---:B------:R-:W-:Y:S01]  /*bcc0*/  HMMA.16816.F32 R152, R4.reuse, R24, R152 ;  /* 0x000000180498723c */ /* 0x040fe20000001898 */
[----:B------:R2:W3:Y:S01]  /*bcd0*/  MUFU.EX2 R125, R8 ;  /* 0x00000008007d7308 */ /* 0x0004e20000000800 */
[----:B------:R-:W-:Y:S02]  /*bce0*/  IMAD.MOV.U32 R140, RZ, RZ, R88 ;  /* 0x000000ffff8c7224 */ /* 0x000fe400078e0058 */
[----:B------:R-:W-:Y:S02]  /*bcf0*/  IMAD.MOV.U32 R88, RZ, RZ, R249 ;  /* 0x000000ffff587224 */ /* 0x000fe400078e00f9 */
[----:B------:R-:W-:Y:S01]  /*bd00*/  IMAD.MOV.U32 R86, RZ, RZ, R248 ;  /* 0x000000ffff567224 */ /* 0x000fe200078e00f8 */
[----:B------:R-:W-:Y:S01]  /*bd10*/  HMMA.16816.F32 R160, R4, R26, R160 ;  /* 0x0000001a04a0723c */ /* 0x000fe200000018a0 */
[----:B------:R-:W-:-:S02]  /*bd20*/  IMAD.MOV.U32 R248, RZ, RZ, R118 ;  /* 0x000000fffff87224 */ /* 0x000fc400078e0076 */
[----:B------:R-:W-:Y:S01]  /*bd30*/  IMAD.MOV.U32 R249, RZ, RZ, R130 ;  /* 0x000000fffff97224 */ /* 0x000fe200078e0082 */
[----:B------:R-:W-:Y:S01]  /*bd40*/  MUFU.EX2 R118, R9 ;  /* 0x0000000900767308 */ /* 0x000fe20000000800 */
[----:B------:R-:W-:Y:S02]  /*bd50*/  IMAD.MOV.U32 R90, RZ, RZ, R134 ;  /* 0x000000ffff5a7224 */ /* 0x000fe400078e0086 */
[----:B------:R-:W-:Y:S01]  /*bd60*/  F2FP.F16.F32.PACK_AB R4, R176, R173 ;  /* 0x000000adb004723e */ /* 0x000fe200000000ff */
[----:B------:R-:W-:Y:S01]  /*bd70*/  IMAD.MOV.U32 R136, RZ, RZ, R124 ;  /* 0x000000ffff887224 */ /* 0x000fe200078e007c */
[----:B------:R-:W-:Y:S01]  /*bd80*/  F2FP.F16.F32.PACK_AB R6, R179, R177 ;  /* 0x000000b1b306723e */ /* 0x000fe200000000ff */
[----:B------:R-:W-:Y:S02]  /*bd90*/  IMAD.MOV.U32 R149, RZ, RZ, R121 ;  /* 0x000000ffff957224 */ /* 0x000fe400078e0079 */
[----:B--2---:R-:W-:Y:S01]  /*bda0*/  FFMA.FTZ R8, R62, UR6, -R0 ;  /* 0x000000063e087c23 */ /* 0x004fe20008010800 */
[----:B---3--:R-:W-:-:S03]  /*bdb0*/  F2FP.F16.F32.PACK_AB R5, R125, R120 ;  /* 0x000000787d05723e */ /* 0x008fc600000000ff */
[----:B------:R2:W3:Y:S02]  /*bdc0*/  MUFU.EX2 R130, R8 ;  /* 0x0000000800827308 */ /* 0x0004e40000000800 */
[----:B--2---:R-:W-:Y:S01]  /*bdd0*/  FFMA.FTZ R8, R43, UR6, -R2 ;  /* 0x000000062b087c23 */ /* 0x004fe20008010802 */
[----:B---3--:R-:W-:-:S05]  /*bde0*/  F2FP.F16.F32.PACK_AB R7, R130, R118 ;  /* 0x000000768207723e */ /* 0x008fca00000000ff */
[----:B------:R2:W-:Y:S02]  /*bdf0*/  MUFU.EX2 R168, R8 ;  /* 0x0000000800a87308 */ /* 0x0005e40000000800 */
[C---:B-1----:R-:W-:Y:S06]  /*be00*/  HMMA.16816.F32 R24, R4.reuse, R22, R164 ;  /* 0x000000160418723c */ /* 0x042fec00000018a4 */
[----:B------:R-:W-:Y:S01]  /*be10*/  HMMA.16816.F32 R36, R4, R16, R36 ;  /* 0x000000100424723c */ /* 0x000fe20000001824 */
[----:B------:R-:W-:Y:S02]  /*be20*/  IMAD.MOV.U32 R164, RZ, RZ, R251 ;  /* 0x000000ffffa47224 */ /* 0x000fe400078e00fb */
[----:B------:R-:W-:-:S02]  /*be30*/  IMAD.MOV.U32 R251, RZ, RZ, R247 ;  /* 0x000000fffffb7224 */ /* 0x000fc400078e00f7 */
[----:B------:R-:W-:Y:S01]  /*be40*/  IMAD.MOV.U32 R247, RZ, RZ, R86 ;  /* 0x000000fffff77224 */ /* 0x000fe200078e0056 */
[C---:B------:R-:W-:Y:S01]  /*be50*/  HMMA.16816.F32 R32, R4.reuse, R18, R32 ;  /* 0x000000120420723c */ /* 0x040fe20000001820 */
[----:B--2---:R-:W-:Y:S01]  /*be60*/  FFMA.FTZ R8, R56, UR6, -R2 ;  /* 0x0000000638087c23 */ /* 0x004fe20008010802 */
[----:B------:R-:W-:Y:S02]  /*be70*/  IMAD.MOV.U32 R86, RZ, RZ, R114 ;  /* 0x000000ffff567224 */ /* 0x000fe400078e0072 */
[----:B------:R-:W-:Y:S01]  /*be80*/  IMAD.MOV.U32 R167, RZ, RZ, R250 ;  /* 0x000000ffffa77224 */ /* 0x000fe200078e00fa */
[----:B------:R1:W-:Y:S01]  /*be90*/  MUFU.EX2 R169, R8 ;  /* 0x0000000800a97308 */ /* 0x0003e20000000800 */
[----:B------:R-:W-:Y:S01]  /*bea0*/  IMAD.MOV.U32 R250, RZ, RZ, R89 ;  /* 0x000000fffffa7224 */ /* 0x000fe200078e0059 */
[----:B------:R-:W-:Y:S01]  /*beb0*/  HMMA.16816.F32 R28, R4, R20, R28 ;  /* 0x00000014041c723c */ /* 0x000fe2000000181c */
[----:B------:R-:W-:Y:S02]  /*bec0*/  IMAD.MOV.U32 R165, RZ, RZ, R90 ;  /* 0x000000ffffa57224 */ /* 0x000fe400078e005a */
[----:B------:R-:W-:-:S02]  /*bed0*/  IMAD.MOV.U32 R89, RZ, RZ, R115 ;  /* 0x000000ffff597224 */ /* 0x000fc400078e0073 */
[----:B------:R-:W-:Y:S02]  /*bee0*/  IMAD.MOV.U32 R90, RZ, RZ, R243 ;  /* 0x000000ffff5a7224 */ /* 0x000fe400078e00f3 */
[----:B------:R-:W-:Y:S01]  /*bef0*/  F2FP.F16.F32.PACK_AB R4, R165, R164 ;  /* 0x000000a4a504723e */ /* 0x000fe200000000ff */
[----:B------:R-:W-:Y:S01]  /*bf00*/  IMAD.MOV.U32 R243, RZ, RZ, R113 ;  /* 0x000000fffff37224 */ /* 0x000fe200078e0071 */
[----:B------:R-:W-:Y:S01]  /*bf10*/  F2FP.F16.F32.PACK_AB R5, R231, R218 ;  /* 0x000000dae705723e */ /* 0x000fe200000000ff */
[----:B------:R-:W-:Y:S01]  /*bf20*/  IMAD.MOV.U32 R166, RZ, RZ, R88 ;  /* 0x000000ffffa67224 */ /* 0x000fe200078e0058 */
[----:B------:R-:W-:Y:S01]  /*bf30*/  F2FP.F16.F32.PACK_AB R6, R141, R142 ;  /* 0x0000008e8d06723e */ /* 0x000fe200000000ff */
[----:B------:R-:W-:Y:S01]  /*bf40*/  IMAD.MOV.U32 R88, RZ, RZ, R129 ;  /* 0x000000ffff587224 */ /* 0x000fe200078e0081 */
[----:B------:R-:W-:Y:S01]  /*bf50*/  F2FP.F16.F32.PACK_AB R7, R242, R229 ;  /* 0x000000e5f207723e */ /* 0x000fe200000000ff */
[----:B------:R-:W-:Y:S02]  /*bf60*/  IMAD.MOV.U32 R138, RZ, RZ, R86 ;  /* 0x000000ffff8a7224 */ /* 0x000fe400078e0056 */
[----:B-1----:R-:W-:Y:S01]  /*bf70*/  FFMA.FTZ R8, R60, UR6, -R2 ;  /* 0x000000063c087c23 */ /* 0x002fe20008010802 */
[----:B------:R-:W-:-:S02]  /*bf80*/  IMAD.MOV.U32 R137, RZ, RZ, R88 ;  /* 0x000000ffff897224 */ /* 0x000fc400078e0058 */
[----:B------:R-:W-:Y:S01]  /*bf90*/  IMAD.MOV.U32 R139, RZ, RZ, R89 ;  /* 0x000000ffff8b7224 */ /* 0x000fe200078e0059 */
[----:B------:R1:W-:Y:S01]  /*bfa0*/  MUFU.EX2 R134, R8 ;  /* 0x0000000800867308 */ /* 0x0003e20000000800 */
[----:B------:R-:W-:Y:S01]  /*bfb0*/  HMMA.16816.F32 R52, R4, R16, R52 ;  /* 0x000000100434723c */ /* 0x000fe20000001834 */
[----:B------:R-:W-:-:S05]  /*bfc0*/  FFMA.FTZ R89, R175, UR6, -R3 ;  /* 0x00000006af597c23 */ /* 0x000fca0008010803 */
[----:B------:R-:W-:Y:S01]  /*bfd0*/  HMMA.16816.F32 R152, R4, R20, R152 ;  /* 0x000000140498723c */ /* 0x000fe20000001898 */
[----:B------:R-:W-:-:S04]  /*bfe0*/  FFMA.FTZ R16, R70, UR6, -R0 ;  /* 0x0000000646107c23 */ /* 0x000fc80008010800 */
[----:B------:R2:W-:Y:S01]  /*bff0*/  MUFU.EX2 R113, R16 ;  /* 0x0000001000717308 */ /* 0x0005e20000000800 */
[----:B------:R-:W-:Y:S01]  /*c000*/  HMMA.16816.F32 R144, R4, R18, R144 ;  /* 0x000000120490723c */ /* 0x000fe20000001890 */
[--C-:B------:R-:W-:Y:S01]  /*c010*/  FFMA.FTZ R20, R106, UR6, -R0.reuse ;  /* 0x000000066a147c23 */ /* 0x100fe20008010800 */
[----:B-1----:R-:W-:-:S04]  /*c020*/  FFMA.FTZ R8, R68, UR6, -R0 ;  /* 0x0000000644087c23 */ /* 0x002fc80008010800 */
[----:B------:R-:W-:Y:S01]  /*c030*/  HMMA.16816.F32 R44, R4, R22, R160 ;  /* 0x00000016042c723c */ /* 0x000fe200000018a0 */
[----:B------:R1:W-:Y:S06]  /*c040*/  MUFU.EX2 R96, R20 ;  /* 0x0000001400607308 */ /* 0x0003ec0000000800 */
[----:B------:R-:W-:Y:S01]  /*c050*/  F2FP.F16.F32.PACK_AB R4, R180, R181 ;  /* 0x000000b5b404723e */ /* 0x000fe200000000ff */
[----:B------:R-:W-:Y:S01]  /*c060*/  IMAD.MOV.U32 R163, RZ, RZ, R90 ;  /* 0x000000ffffa37224 */ /* 0x000fe200078e005a */
[----:B------:R3:W-:Y:S01]  /*c070*/  MUFU.EX2 R117, R8 ;  /* 0x0000000800757308 */ /* 0x0007e20000000800 */
[----:B--2---:R-:W-:Y:S01]  /*c080*/  FFMA.FTZ R16, R63, UR6, -R2 ;  /* 0x000000063f107c23 */ /* 0x004fe20008010802 */
[----:B------:R-:W-:-:S06]  /*c090*/  F2FP.F16.F32.PACK_AB R6, R183, R182 ;  /* 0x000000b6b706723e */ /* 0x000fcc00000000ff */
[----:B------:R2:W-:Y:S01]  /*c0a0*/  MUFU.EX2 R129, R16 ;  /* 0x0000001000817308 */ /* 0x0005e20000000800 */
[----:B-1----:R-:W-:-:S07]  /*c0b0*/  FFMA.FTZ R20, R109, UR6, -R0 ;  /* 0x000000066d147c23 */ /* 0x002fce0008010800 */
[----:B------:R1:W-:Y:S01]  /*c0c0*/  MUFU.EX2 R97, R20 ;  /* 0x0000001400617308 */ /* 0x0003e20000000800 */
[----:B---3--:R-:W-:-:S07]  /*c0d0*/  FFMA.FTZ R8, R69, UR6, -R0 ;  /* 0x0000000645087c23 */ /* 0x008fce0008010800 */
[----:B------:R3:W4:Y:S01]  /*c0e0*/  MUFU.EX2 R114, R8 ;  /* 0x0000000800727308 */ /* 0x0007220000000800 */
[----:B--2---:R-:W-:Y:S01]  /*c0f0*/  FFMA.FTZ R16, R64, UR6, -R2 ;  /* 0x0000000640107c23 */ /* 0x004fe20008010802 */
[----:B------:R-:W-:Y:S02]  /*c100*/  IMAD.MOV.U32 R64, RZ, RZ, R251 ;  /* 0x000000ffff407224 */ /* 0x000fe400078e00fb */
[----:B------:R-:W-:Y:S02]  /*c110*/  IMAD.MOV.U32 R251, RZ, RZ, R243 ;  /* 0x000000fffffb7224 */ /* 0x000fe400078e00f3 */
[----:B------:R-:W-:Y:S02]  /*c120*/  IMAD.MOV.U32 R243, RZ, RZ, R122 ;  /* 0x000000fffff37224 */ /* 0x000fe400078e007a */
[----:B------:R2:W-:Y:S01]  /*c130*/  MUFU.EX2 R122, R16 ;  /* 0x00000010007a7308 */ /* 0x0005e20000000800 */
[----:B-1----:R-:W-:Y:S01]  /*c140*/  LDSM.16.MT88.4 R20, [R185+0x4c00] ;  /* 0x004c0000b914783b */ /* 0x002fe20000004200 */
[----:B---3--:R-:W-:Y:S01]  /*c150*/  FFMA.FTZ R8, R71, UR6, -R0 ;  /* 0x0000000647087c23 */ /* 0x008fe20008010800 */
[----:B----4-:R-:W-:-:S05]  /*c160*/  F2FP.F16.F32.PACK_AB R5, R114, R117 ;  /* 0x000000757205723e */ /* 0x010fca00000000ff */
[----:B------:R1:W3:Y:S01]  /*c170*/  MUFU.EX2 R115, R8 ;  /* 0x0000000800737308 */ /* 0x0002e20000000800 */
[----:B--2---:R-:W-:-:S07]  /*c180*/  FFMA.FTZ R16, R66, UR6, -R2 ;  /* 0x0000000642107c23 */ /* 0x004fce0008010802 */
[----:B------:R2:W-:Y:S01]  /*c190*/  MUFU.EX2 R124, R16 ;  /* 0x00000010007c7308 */ /* 0x0005e20000000800 */
[----:B-1----:R-:W1:Y:S01]  /*c1a0*/  LDSM.16.MT88.4 R8, [R185+0x4800] ;  /* 0x00480000b908783b */ /* 0x002e620000004200 */
[----:B---3--:R-:W-:-:S07]  /*c1b0*/  F2FP.F16.F32.PACK_AB R7, R113, R115 ;  /* 0x000000737107723e */ /* 0x008fce00000000ff */
[----:B------:R-:W-:Y:S01]  /*c1c0*/  HMMA.16816.F32 R56, R4, R12, R36 ;  /* 0x0000000c0438723c */ /* 0x000fe20000001824 */
[----:B--2---:R-:W-:-:S04]  /*c1d0*/  FFMA.FTZ R16, R67, UR6, -R2 ;  /* 0x0000000643107c23 */ /* 0x004fc80008010802 */
[----:B------:R2:W-:Y:S01]  /*c1e0*/  MUFU.EX2 R121, R16 ;  /* 0x0000001000797308 */ /* 0x0005e20000000800 */
[----:B------:R-:W-:Y:S01]  /*c1f0*/  HMMA.16816.F32 R48, R4, R14, R32 ;  /* 0x0000000e0430723c */ /* 0x000fe20000001820 */
[----:B--2---:R-:W-:-:S06]  /*c200*/  FFMA.FTZ R16, R94, UR6, -R0 ;  /* 0x000000065e107c23 */ /* 0x004fcc0008010800 */
[----:B------:R2:W3:Y:S01]  /*c210*/  MUFU.EX2 R100, R16 ;  /* 0x0000001000647308 */ /* 0x0004e20000000800 */
[C---:B-1----:R-:W-:Y:S06]  /*c220*/  HMMA.16816.F32 R40, R4.reuse, R8, R28 ;  /* 0x000000080428723c */ /* 0x042fec000000181c */
[----:B------:R-:W-:Y:S01]  /*c230*/  HMMA.16816.F32 R36, R4, R10, R24 ;  /* 0x0000000a0424723c */ /* 0x000fe20000001818 */
[----:B--2---:R-:W1:Y:S06]  /*c240*/  LDSM.16.MT88.4 R16, [R184+0x4c00] ;  /* 0x004c0000b810783b */ /* 0x004e6c0000004200 */
[----:B------:R-:W-:-:S02]  /*c250*/  F2FP.F16.F32.PACK_AB R4, R166, R167 ;  /* 0x000000a7a604723e */ /* 0x000fc400000000ff */
[----:B------:R-:W-:Y:S02]  /*c260*/  F2FP.F16.F32.PACK_AB R5, R240, R241 ;  /* 0x000000f1f005723e */ /* 0x000fe400000000ff */
[----:B------:R-:W-:Y:S02]  /*c270*/  F2FP.F16.F32.PACK_AB R6, R159, R157 ;  /* 0x0000009d9f06723e */ /* 0x000fe400000000ff */
[----:B------:R-:W-:-:S07]  /*c280*/  F2FP.F16.F32.PACK_AB R7, R238, R239 ;  /* 0x000000efee07723e */ /* 0x000fce00000000ff */
[C---:B------:R-:W-:Y:S06]  /*c290*/  HMMA.16816.F32 R28, R4.reuse, R12, R52 ;  /* 0x0000000c041c723c */ /* 0x040fec0000001834 */
[C---:B------:R-:W-:Y:S01]  /*c2a0*/  HMMA.16816.F32 R32, R4.reuse, R14, R144 ;  /* 0x0000000e0420723c */ /* 0x040fe20000001890 */
[--C-:B------:R-:W-:Y:S01]  /*c2b0*/  FFMA.FTZ R12, R65, UR6, -R0.reuse ;  /* 0x00000006410c7c23 */ /* 0x100fe20008010800 */
[--C-:B------:R-:W-:Y:S01]  /*c2c0*/  FFMA.FTZ R66, R83, UR6, -R0.reuse ;  /* 0x0000000653427c23 */ /* 0x100fe20008010800 */
[--C-:B------:R-:W-:Y:S01]  /*c2d0*/  FFMA.FTZ R67, R76, UR6, -R0.reuse ;  /* 0x000000064c437c23 */ /* 0x100fe20008010800 */
[----:B------:R-:W-:Y:S01]  /*c2e0*/  FFMA.FTZ R80, R80, UR6, -R0 ;  /* 0x0000000650507c23 */ /* 0x000fe20008010800 */
[----:B------:R2:W4:Y:S01]  /*c2f0*/  MUFU.EX2 R94, R12 ;  /* 0x0000000c005e7308 */ /* 0x0005220000000800 */
[C---:B------:R-:W-:Y:S01]  /*c300*/  HMMA.16816.F32 R24, R4.reuse, R8, R152 ;  /* 0x000000080418723c */ /* 0x040fe20000001898 */
[----:B------:R-:W-:Y:S01]  /*c310*/  IMAD.MOV.U32 R162, RZ, RZ, R148 ;  /* 0x000000ffffa27224 */ /* 0x000fe200078e0094 */
[----:B------:R-:W-:Y:S04]  /*c320*/  LDSM.16.MT88.4 R144, [R184+0x5c00] ;  /* 0x005c0000b890783b */ /* 0x000fe80000004200 */
[----:B------:R-:W-:Y:S01]  /*c330*/  HMMA.16816.F32 R44, R4, R10, R44 ;  /* 0x0000000a042c723c */ /* 0x000fe2000000182c */
[----:B------:R-:W-:Y:S01]  /*c340*/  FFMA.FTZ R8, R74, UR6, -R2 ;  /* 0x000000064a087c23 */ /* 0x000fe20008010802 */
[----:B------:R-:W-:-:S03]  /*c350*/  F2FP.F16.F32.PACK_AB R9, R236, R237 ;  /* 0x000000edec09723e */ /* 0x000fc600000000ff */
[----:B------:R5:W-:Y:S02]  /*c360*/  MUFU.EX2 R104, R8 ;  /* 0x0000000800687308 */ /* 0x000be40000000800 */
[----:B------:R-:W-:Y:S02]  /*c370*/  F2FP.F16.F32.PACK_AB R4, R205, R204 ;  /* 0x000000cccd04723e */ /* 0x000fe400000000ff */
[----:B---3--:R-:W-:Y:S01]  /*c380*/  F2FP.F16.F32.PACK_AB R5, R96, R100 ;  /* 0x000000646005723e */ /* 0x008fe200000000ff */
[----:B--2---:R-:W-:Y:S01]  /*c390*/  FFMA.FTZ R12, R73, UR6, -R2 ;  /* 0x00000006490c7c23 */ /* 0x004fe20008010802 */
[----:B------:R-:W-:Y:S02]  /*c3a0*/  F2FP.F16.F32.PACK_AB R6, R206, R207 ;  /* 0x000000cfce06723e */ /* 0x000fe400000000ff */
[----:B----4-:R-:W-:Y:S01]  /*c3b0*/  F2FP.F16.F32.PACK_AB R7, R94, R97 ;  /* 0x000000615e07723e */ /* 0x010fe200000000ff */
[----:B------:R2:W-:Y:S01]  /*c3c0*/  MUFU.EX2 R109, R12 ;  /* 0x0000000c006d7308 */ /* 0x0005e20000000800 */
[----:B------:R-:W-:-:S02]  /*c3d0*/  F2FP.F16.F32.PACK_AB R10, R140, R143 ;  /* 0x0000008f8c0a723e */ /* 0x000fc400000000ff */
[----:B------:R-:W-:-:S03]  /*c3e0*/  F2FP.F16.F32.PACK_AB R11, R234, R235 ;  /* 0x000000ebea0b723e */ /* 0x000fc600000000ff */
[----:B------:R-:W-:Y:S01]  /*c3f0*/  HMMA.16816.F32 R52, R4, R22, R36 ;  /* 0x000000160434723c */ /* 0x000fe20000001824 */
[----:B-----5:R-:W-:-:S04]  /*c400*/  FFMA.FTZ R8, R75, UR6, -R2 ;  /* 0x000000064b087c23 */ /* 0x020fc80008010802 */
[----:B------:R3:W-:Y:S02]  /*c410*/  MUFU.EX2 R106, R8 ;  /* 0x00000008006a7308 */ /* 0x0007e40000000800 */
[--C-:B------:R-:W-:Y:S01]  /*c420*/  FFMA.FTZ R39, R112, UR6, -R2.reuse ;  /* 0x0000000670277c23 */ /* 0x100fe20008010802 */
[----:B------:R-:W-:Y:S02]  /*c430*/  IMAD.MOV.U32 R112, RZ, RZ, R149 ;  /* 0x000000ffff707224 */ /* 0x000fe400078e0095 */
[--C-:B------:R-:W-:Y:S01]  /*c440*/  FFMA.FTZ R36, R116, UR6, -R2.reuse ;  /* 0x0000000674247c23 */ /* 0x100fe20008010802 */
[----:B------:R-:W4:Y:S01]  /*c450*/  LDL.LU R149, [R1+0x68] ;  /* 0x0000680001957983 */ /* 0x000f220000300800 */
[C---:B-1----:R-:W-:Y:S03]  /*c460*/  HMMA.16816.F32 R56, R4.reuse, R16, R56 ;  /* 0x000000100438723c */ /* 0x042fe60000001838 */
[----:B--2---:R-:W1:Y:S03]  /*c470*/  LDSM.16.MT88.4 R12, [R184+0x5000] ;  /* 0x00500000b80c783b */ /* 0x004e660000004200 */
[----:B------:R-:W-:Y:S01]  /*c480*/  HMMA.16816.F32 R68, R4, R18, R48 ;  /* 0x000000120444723c */ /* 0x000fe20000001830 */
[----:B---3--:R-:W-:Y:S01]  /*c490*/  FFMA.FTZ R8, R87, UR6, -R2 ;  /* 0x0000000657087c23 */ /* 0x008fe20008010802 */
[----:B------:R-:W-:Y:S01]  /*c4a0*/  FFMA.FTZ R2, R108, UR6, -R0 ;  /* 0x000000066c027c23 */ /* 0x000fe20008010800 */
[----:B------:R-:W-:-:S02]  /*c4b0*/  IMAD.MOV.U32 R108, RZ, RZ, R136 ;  /* 0x000000ffff6c7224 */ /* 0x000fc400078e0088 */
[----:B------:R-:W2:Y:S01]  /*c4c0*/  LDL.LU R136, [R1+0x6c] ;  /* 0x00006c0001887983 */ /* 0x000ea20000300800 */
[----:B------:R3:W-:Y:S02]  /*c4d0*/  MUFU.EX2 R101, R8 ;  /* 0x0000000800657308 */ /* 0x0007e40000000800 */
[--C-:B---3--:R-:W-:Y:S02]  /*c4e0*/  FFMA.FTZ R8, R72, UR6, -R0.reuse ;  /* 0x0000000648087c23 */ /* 0x108fe40008010800 */
[----:B------:R-:W-:Y:S04]  /*c4f0*/  HMMA.16816.F32 R72, R4, R20, R40 ;  /* 0x000000140448723c */ /* 0x000fe80000001828 */
[----:B------:R3:W-:Y:S03]  /*c500*/  MUFU.EX2 R90, R8 ;  /* 0x00000008005a7308 */ /* 0x0007e60000000800 */
[----:B------:R-:W-:-:S05]  /*c510*/  FFMA.FTZ R4, R77, UR6, -R0 ;  /* 0x000000064d047c23 */ /* 0x000fca0008010800 */
[----:B------:R5:W1:Y:S01]  /*c520*/  MUFU.EX2 R88, R4 ;  /* 0x0000000400587308 */ /* 0x000a620000000800 */
[----:B---3--:R-:W-:-:S07]  /*c530*/  F2FP.F16.F32.PACK_AB R8, R156, R158 ;  /* 0x0000009e9c08723e */ /* 0x008fce00000000ff */
[----:B------:R-:W-:Y:S01]  /*c540*/  HMMA.16816.F32 R60, R8, R16, R28 ;  /* 0x00000010083c723c */ /* 0x000fe2000000181c */
[----:B-----5:R-:W-:-:S04]  /*c550*/  FFMA.FTZ R4, R85, UR6, -R0 ;  /* 0x0000000655047c23 */ /* 0x020fc80008010800 */
[----:B------:R3:W-:Y:S01]  /*c560*/  MUFU.EX2 R87, R4 ;  /* 0x0000000400577308 */ /* 0x0007e20000000800 */
[C---:B------:R-:W-:Y:S01]  /*c570*/  HMMA.16816.F32 R48, R8.reuse, R18, R32 ;  /* 0x000000120830723c */ /* 0x040fe20000001820 */
[----:B------:R-:W5:Y:S05]  /*c580*/  LDSM.16.MT88.4 R16, [R185+0x5000] ;  /* 0x00500000b910783b */ /* 0x000f6a0000004200 */
[C---:B------:R-:W-:Y:S01]  /*c590*/  HMMA.16816.F32 R40, R8.reuse, R20, R24 ;  /* 0x000000140828723c */ /* 0x040fe20000001818 */
[----:B------:R-:W-:Y:S05]  /*c5a0*/  LDSM.16.MT88.4 R24, [R184+0x5400] ;  /* 0x00540000b818783b */ /* 0x000fea0000004200 */
[----:B------:R-:W-:Y:S01]  /*c5b0*/  HMMA.16816.F32 R28, R8, R22, R44 ;  /* 0x00000016081c723c */ /* 0x000fe2000000182c */
[----:B------:R-:W5:Y:S01]  /*c5c0*/  LDSM.16.MT88.4 R20, [R185+0x5400] ;  /* 0x00540000b914783b */ /* 0x000f620000004200 */
[----:B---3--:R-:W-:-:S04]  /*c5d0*/  FFMA.FTZ R4, R81, UR6, -R0 ;  /* 0x0000000651047c23 */ /* 0x008fc80008010800 */
[----:B------:R3:W1:Y:S02]  /*c5e0*/  MUFU.EX2 R86, R4 ;  /* 0x0000000400567308 */ /* 0x0006640000000800 */
[--C-:B---3--:R-:W-:Y:S01]  /*c5f0*/  FFMA.FTZ R4, R92, UR6, -R0.reuse ;  /* 0x000000065c047c23 */ /* 0x108fe20008010800 */
[----:B------:R-:W-:Y:S01]  /*c600*/  FFMA.FTZ R92, R174, UR6, -R3 ;  /* 0x00000006ae5c7c23 */ /* 0x000fe20008010803 */
[----:B------:R-:W-:Y:S01]  /*c610*/  FFMA.FTZ R3, R107, UR6, -R0 ;  /* 0x000000066b037c23 */ /* 0x000fe20008010800 */
[----:B------:R-:W-:-:S03]  /*c620*/  IMAD.MOV.U32 R107, RZ, RZ, R163 ;  /* 0x000000ffff6b7224 */ /* 0x000fc600078e00a3 */
[----:B------:R3:W-:Y:S01]  /*c630*/  MUFU.EX2 R85, R4 ;  /* 0x0000000400557308 */ /* 0x0007e20000000800 */
[----:B------:R-:W5:Y:S01]  /*c640*/  LDL.LU R163, [R1+0x70] ;  /* 0x0000700001a37983 */ /* 0x000f620000300800 */
[----:B----4-:R-:W-:-:S03]  /*c650*/  FFMA.FTZ R38, R149, R79, R252 ;  /* 0x0000004f95267223 */ /* 0x010fc600000100fc */
[----:B------:R-:W4:Y:S01]  /*c660*/  LDL.LU R149, [R1+0x74] ;  /* 0x0000740001957983 */ /* 0x000f220000300800 */
[----:B---3--:R-:W-:Y:S02]  /*c670*/  F2FP.F16.F32.PACK_AB R4, R209, R208 ;  /* 0x000000d0d104723e */ /* 0x008fe400000000ff */
[----:B-1----:R-:W-:Y:S02]  /*c680*/  F2FP.F16.F32.PACK_AB R5, R88, R90 ;  /* 0x0000005a5805723e */ /* 0x002fe400000000ff */
[----:B------:R-:W-:Y:S02]  /*c690*/  F2FP.F16.F32.PACK_AB R6, R168, R178 ;  /* 0x000000b2a806723e */ /* 0x000fe400000000ff */
[----:B------:R-:W-:Y:S01]  /*c6a0*/  F2FP.F16.F32.PACK_AB R7, R86, R87 ;  /* 0x000000575607723e */ /* 0x000fe200000000ff */
[----:B------:R-:W-:Y:S01]  /*c6b0*/  FFMA.FTZ R8, R105, UR6, -R0 ;  /* 0x0000000669087c23 */ /* 0x000fe20008010800 */
[----:B------:R-:W-:Y:S01]  /*c6c0*/  IMAD.MOV.U32 R105, RZ, RZ, R64 ;  /* 0x000000ffff697224 */ /* 0x000fe200078e0040 */
[----:B------:R2:W-:Y:S01]  /*c6d0*/  MUFU.EX2 R83, R3 ;  /* 0x0000000300537308 */ /* 0x0005e20000000800 */
[----:B------:R-:W-:-:S02]  /*c6e0*/  F2FP.F16.F32.PACK_AB R9, R232, R233 ;  /* 0x000000e9e809723e */ /* 0x000fc400000000ff */
[----:B------:R-:W-:Y:S01]  /*c6f0*/  F2FP.F16.F32.PACK_AB R10, R112, R108 ;  /* 0x0000006c700a723e */ /* 0x000fe200000000ff */
[----:B------:R-:W-:Y:S01]  /*c700*/  HMMA.16816.F32 R32, R4, R12, R56 ;  /* 0x0000000c0420723c */ /* 0x000fe20000001838 */
[----:B------:R-:W-:-:S03]  /*c710*/  F2FP.F16.F32.PACK_AB R11, R228, R230 ;  /* 0x000000e6e40b723e */ /* 0x000fc600000000ff */
[----:B------:R-:W1:Y:S02]  /*c720*/  MUFU.EX2 R81, R2 ;  /* 0x0000000200517308 */ /* 0x000e640000000800 */
[----:B------:R-:W-:Y:S01]  /*c730*/  HMMA.16816.F32 R44, R4, R14, R68 ;  /* 0x0000000e042c723c */ /* 0x000fe20000001844 */
[----:B--2---:R-:W-:-:S05]  /*c740*/  FFMA.FTZ R3, R136, R78, R171 ;  /* 0x0000004e88037223 */ /* 0x004fca00000100ab */
[C---:B-----5:R-:W-:Y:S01]  /*c750*/  HMMA.16816.F32 R56, R4.reuse, R16, R72 ;  /* 0x000000100438723c */ /* 0x060fe20000001848 */
[----:B------:R2:W3:Y:S05]  /*c760*/  MUFU.EX2 R78, R8 ;  /* 0x00000008004e7308 */ /* 0x0004ea0000000800 */
[----:B------:R-:W-:Y:S01]  /*c770*/  HMMA.16816.F32 R52, R4, R18, R52 ;  /* 0x000000120434723c */ /* 0x000fe20000001834 */
[----:B--2---:R-:W-:-:S07]  /*c780*/  F2FP.F16.F32.PACK_AB R8, R107, R105 ;  /* 0x000000696b08723e */ /* 0x004fce00000000ff */
[C---:B------:R-:W-:Y:S06]  /*c790*/  HMMA.16816.F32 R60, R8.reuse, R12, R60 ;  /* 0x0000000c083c723c */ /* 0x040fec000000183c */
[C---:B------:R-:W-:Y:S01]  /*c7a0*/  HMMA.16816.F32 R48, R8.reuse, R14, R48 ;  /* 0x0000000e0830723c */ /* 0x040fe20000001830 */
[----:B------:R-:W2:Y:S05]  /*c7b0*/  LDSM.16.MT88.4 R12, [R184+0x5800] ;  /* 0x00580000b80c783b */ /* 0x000eaa0000004200 */
[C---:B------:R-:W-:Y:S06]  /*c7c0*/  HMMA.16816.F32 R40, R8.reuse, R16, R40 ;  /* 0x000000100828723c */ /* 0x040fec0000001828 */
[----:B------:R-:W-:Y:S01]  /*c7d0*/  HMMA.16816.F32 R28, R8, R18, R28 ;  /* 0x00000012081c723c */ /* 0x000fe2000000181c */
[----:B------:R-:W5:Y:S01]  /*c7e0*/  LDSM.16.MT88.4 R16, [R185+0x5800] ;  /* 0x00580000b910783b */ /* 0x000f620000004200 */
[----:B------:R-:W-:Y:S01]  /*c7f0*/  F2FP.F16.F32.PACK_AB R4, R134, R169 ;  /* 0x000000a98604723e */ /* 0x000fe200000000ff */
[----:B------:R-:W-:Y:S01]  /*c800*/  FFMA.FTZ R64, R103, UR6, -R0 ;  /* 0x0000000667407c23 */ /* 0x000fe20008010800 */
[----:B-1----:R-:W-:-:S02]  /*c810*/  F2FP.F16.F32.PACK_AB R5, R81, R85 ;  /* 0x000000555105723e */ /* 0x002fc400000000ff */
[----:B------:R-:W-:Y:S02]  /*c820*/  F2FP.F16.F32.PACK_AB R6, R122, R129 ;  /* 0x000000817a06723e */ /* 0x000fe400000000ff */
[----:B---3--:R-:W-:Y:S01]  /*c830*/  F2FP.F16.F32.PACK_AB R7, R78, R83 ;  /* 0x000000534e07723e */ /* 0x008fe200000000ff */
[--C-:B------:R-:W-:Y:S01]  /*c840*/  FFMA.FTZ R65, R95, UR6, -R0.reuse ;  /* 0x000000065f417c23 */ /* 0x100fe20008010800 */
[--C-:B------:R-:W-:Y:S01]  /*c850*/  FFMA.FTZ R37, R102, UR6, -R0.reuse ;  /* 0x0000000666257c23 */ /* 0x100fe20008010800 */
[--C-:B------:R-:W-:Y:S01]  /*c860*/  FFMA.FTZ R76, R98, UR6, -R0.reuse ;  /* 0x00000006624c7c23 */ /* 0x100fe20008010800 */
[----:B------:R-:W-:Y:S01]  /*c870*/  FFMA.FTZ R77, R93, UR6, -R0 ;  /* 0x000000065d4d7c23 */ /* 0x000fe20008010800 */
[----:B------:R1:W-:Y:S01]  /*c880*/  MUFU.EX2 R68, R64 ;  /* 0x0000004000447308 */ /* 0x0003e20000000800 */
[----:B------:R-:W-:Y:S01]  /*c890*/  IMAD.MOV.U32 R175, RZ, RZ, R137 ;  /* 0x000000ffffaf7224 */ /* 0x000fe200078e0089 */
[----:B------:R-:W-:Y:S01]  /*c8a0*/  HMMA.16816.F32 R56, R4, R20, R56 ;  /* 0x000000140438723c */ /* 0x000fe20000001838 */
[----:B------:R-:W-:-:S02]  /*c8b0*/  IMAD.MOV.U32 R174, RZ, RZ, R138 ;  /* 0x000000ffffae7224 */ /* 0x000fc400078e008a */
[----:B------:R-:W-:-:S03]  /*c8c0*/  IMAD.MOV.U32 R116, RZ, RZ, R139 ;  /* 0x000000ffff747224 */ /* 0x000fc600078e008b */
[----:B------:R-:W3:Y:S01]  /*c8d0*/  MUFU.EX2 R69, R37 ;  /* 0x0000002500457308 */ /* 0x000ee20000000800 */
[----:B------:R-:W-:Y:S01]  /*c8e0*/  HMMA.16816.F32 R136, R4, R24, R32 ;  /* 0x000000180488723c */ /* 0x000fe20000001820 */
[----:B-1----:R-:W-:-:S06]  /*c8f0*/  FADD.FTZ R64, R150, R38 ;  /* 0x0000002696407221 */ /* 0x002fcc0000010000 */
[----:B------:R-:W-:Y:S01]  /*c900*/  MUFU.EX2 R65, R65 ;  /* 0x0000004100417308 */ /* 0x000fe20000000800 */
[----:B------:R-:W-:Y:S01]  /*c910*/  FFMA.FTZ R2, R163, R82, R119 ;  /* 0x00000052a3027223 */ /* 0x000fe20000010077 */
[----:B------:R-:W-:-:S06]  /*c920*/  IMAD.MOV.U32 R163, RZ, RZ, R151 ;  /* 0x000000ffffa37224 */ /* 0x000fcc00078e0097 */
[----:B------:R-:W1:Y:S01]  /*c930*/  MUFU.EX2 R66, R66 ;  /* 0x0000004200427308 */ /* 0x000e620000000800 */
[----:B------:R-:W-:Y:S02]  /*c940*/  F2FP.F16.F32.PACK_AB R8, R174, R116 ;  /* 0x00000074ae08723e */ /* 0x000fe400000000ff */
[----:B------:R-:W-:Y:S02]  /*c950*/  F2FP.F16.F32.PACK_AB R9, R226, R227 ;  /* 0x000000e3e209723e */ /* 0x000fe400000000ff */
[----:B------:R-:W-:Y:S02]  /*c960*/  F2FP.F16.F32.PACK_AB R10, R251, R175 ;  /* 0x000000affb0a723e */ /* 0x000fe400000000ff */
[----:B------:R-:W-:Y:S01]  /*c970*/  F2FP.F16.F32.PACK_AB R11, R224, R225 ;  /* 0x000000e1e00b723e */ /* 0x000fe200000000ff */
[----:B------:R-:W-:Y:S01]  /*c980*/  FADD.FTZ R3, R210, R3 ;  /* 0x00000003d2037221 */ /* 0x000fe20000010000 */
[----:B------:R-:W-:-:S03]  /*c990*/  FADD.FTZ R2, R126, R2 ;  /* 0x000000027e027221 */ /* 0x000fc60000010000 */
[----:B------:R-:W-:Y:S02]  /*c9a0*/  FADD.FTZ R3, R211, R3 ;  /* 0x00000003d3037221 */ /* 0x000fe40000010000 */
[----:B------:R-:W-:Y:S01]  /*c9b0*/  HMMA.16816.F32 R40, R8, R20, R40 ;  /* 0x000000140828723c */ /* 0x000fe20000001828 */
[----:B------:R-:W-:-:S06]  /*c9c0*/  FADD.FTZ R2, R131, R2 ;  /* 0x0000000283027221 */ /* 0x000fcc0000010000 */
[----:B------:R-:W-:Y:S01]  /*c9d0*/  FADD.FTZ R20, R162, R64 ;  /* 0x00000040a2147221 */ /* 0x000fe20000010000 */
[----:B------:R-:W-:Y:S01]  /*c9e0*/  HMMA.16816.F32 R28, R8, R22, R28 ;  /* 0x00000016081c723c */ /* 0x000fe2000000181c */
[----:B------:R-:W-:Y:S01]  /*c9f0*/  FADD.FTZ R21, R214, R3 ;  /* 0x00000003d6157221 */ /* 0x000fe20000010000 */
[----:B------:R-:W-:-:S03]  /*ca00*/  FADD.FTZ R3, R170, R2 ;  /* 0x00000002aa037221 */ /* 0x000fc60000010000 */
[----:B------:R-:W-:Y:S01]  /*ca10*/  FADD.FTZ R2, R218, R21 ;  /* 0x00000015da027221 */ /* 0x000fe20000010000 */
[----:B------:R-:W-:Y:S01]  /*ca20*/  FADD.FTZ R3, R173, R3 ;  /* 0x00000003ad037221 */ /* 0x000fe20000010000 */
[----:B------:R-:W-:-:S03]  /*ca30*/  IMAD.MOV.U32 R75, RZ, RZ, R141 ;  /* 0x000000ffff4b7224 */ /* 0x000fc600078e008d */
[----:B------:R-:W-:Y:S01]  /*ca40*/  FADD.FTZ R3, R176, R3 ;  /* 0x00000003b0037221 */ /* 0x000fe20000010000 */
[----:B------:R-:W-:Y:S02]  /*ca50*/  IMAD.MOV.U32 R171, RZ, RZ, R167 ;  /* 0x000000ffffab7224 */ /* 0x000fe400078e00a7 */
[----:B------:R-:W-:Y:S02]  /*ca60*/  IMAD.MOV.U32 R79, RZ, RZ, R166 ;  /* 0x000000ffff4f7224 */ /* 0x000fe400078e00a6 */
[----:B------:R-:W-:Y:S02]  /*ca70*/  IMAD.MOV.U32 R252, RZ, RZ, R157 ;  /* 0x000000fffffc7224 */ /* 0x000fe400078e009d */
[----:B------:R-:W-:Y:S02]  /*ca80*/  IMAD.MOV.U32 R93, RZ, RZ, R159 ;  /* 0x000000ffff5d7224 */ /* 0x000fe400078e009f */
[----:B------:R-:W-:Y:S02]  /*ca90*/  IMAD.MOV.U32 R98, RZ, RZ, R158 ;  /* 0x000000ffff627224 */ /* 0x000fe400078e009e */
[----:B------:R-:W-:-:S02]  /*caa0*/  IMAD.MOV.U32 R95, RZ, RZ, R156 ;  /* 0x000000ffff5f7224 */ /* 0x000fc400078e009c */
[----:B------:R-:W-:Y:S02]  /*cab0*/  IMAD.MOV.U32 R103, RZ, RZ, R143 ;  /* 0x000000ffff677224 */ /* 0x000fe400078e008f */
[----:B------:R-:W-:Y:S01]  /*cac0*/  IMAD.MOV.U32 R102, RZ, RZ, R140 ;  /* 0x000000ffff667224 */ /* 0x000fe200078e008c */
[----:B------:R-:W-:Y:S01]  /*cad0*/  MUFU.EX2 R71, R36 ;  /* 0x0000002400477308 */ /* 0x000fe20000000800 */
[C---:B------:R-:W-:Y:S07]  /*cae0*/  HMMA.16816.F32 R32, R8.reuse, R26, R48 ;  /* 0x0000001a0820723c */ /* 0x040fee0000001830 */
[----:B------:R2:W-:Y:S02]  /*caf0*/  MUFU.EX2 R70, R39 ;  /* 0x0000002700467308 */ /* 0x0005e40000000800 */
[----:B--2---:R-:W-:Y:S06]  /*cb00*/  HMMA.16816.F32 R36, R8, R24, R60 ;  /* 0x000000180824723c */ /* 0x004fec000000183c */
[----:B------:R-:W2:Y:S01]  /*cb10*/  MUFU.EX2 R67, R67 ;  /* 0x0000004300437308 */ /* 0x000ea20000000800 */
[----:B------:R-:W-:-:S02]  /*cb20*/  F2FP.F16.F32.PACK_AB R8, R247, R250 ;  /* 0x000000faf708723e */ /* 0x000fc400000000ff */
[----:B------:R-:W-:Y:S02]  /*cb30*/  F2FP.F16.F32.PACK_AB R9, R222, R223 ;  /* 0x000000dfde09723e */ /* 0x000fe400000000ff */
[----:B------:R-:W-:Y:S01]  /*cb40*/  F2FP.F16.F32.PACK_AB R10, R248, R249 ;  /* 0x000000f9f80a723e */ /* 0x000fe200000000ff */
[----:B----4-:R-:W-:Y:S02]  /*cb50*/  FFMA.FTZ R0, R149, R84, R110 ;  /* 0x0000005495007223 */ /* 0x010fe4000001006e */
[C---:B------:R-:W-:Y:S01]  /*cb60*/  HMMA.16816.F32 R148, R4.reuse, R26, R44 ;  /* 0x0000001a0494723c */ /* 0x040fe2000000182c */
[----:B------:R-:W4:Y:S05]  /*cb70*/  LDSM.16.MT88.4 R24, [R185+0x5c00] ;  /* 0x005c0000b918783b */ /* 0x000f2a0000004200 */
[----:B------:R-:W-:Y:S01]  /*cb80*/  HMMA.16816.F32 R44, R4, R22, R52 ;  /* 0x00000016042c723c */ /* 0x000fe20000001834 */
[----:B------:R-:W-:-:S04]  /*cb90*/  FADD.FTZ R0, R111, R0 ;  /* 0x000000006f007221 */ /* 0x000fc80000010000 */
[----:B------:R-:W-:Y:S02]  /*cba0*/  FADD.FTZ R0, R128, R0 ;  /* 0x0000000080007221 */ /* 0x000fe40000010000 */
[----:B------:R-:W-:Y:S01]  /*cbb0*/  F2FP.F16.F32.PACK_AB R4, R121, R124 ;  /* 0x0000007c7904723e */ /* 0x000fe200000000ff */
[----:B------:R-:W-:Y:S01]  /*cbc0*/  FADD.FTZ R22, R163, R20 ;  /* 0x00000014a3167221 */ /* 0x000fe20000010000 */
[----:B---3--:R-:W-:Y:S02]  /*cbd0*/  F2FP.F16.F32.PACK_AB R5, R68, R69 ;  /* 0x000000454405723e */ /* 0x008fe400000000ff */
[----:B------:R-:W-:Y:S02]  /*cbe0*/  F2FP.F16.F32.PACK_AB R6, R104, R109 ;  /* 0x0000006d6806723e */ /* 0x000fe400000000ff */
[----:B-1----:R-:W-:Y:S01]  /*cbf0*/  F2FP.F16.F32.PACK_AB R7, R66, R65 ;  /* 0x000000414207723e */ /* 0x002fe200000000ff */
[----:B------:R-:W-:Y:S01]  /*cc00*/  FADD.FTZ R20, R127, R0 ;  /* 0x000000007f147221 */ /* 0x000fe20000010000 */
[----:B------:R-:W-:-:S05]  /*cc10*/  FADD.FTZ R0, R164, R22 ;  /* 0x00000016a4007221 */ /* 0x000fca0000010000 */
[C---:B------:R-:W-:Y:S06]  /*cc20*/  HMMA.16816.F32 R136, R4.reuse, R12, R136 ;  /* 0x0000000c0488723c */ /* 0x040fec0000001888 */
[C---:B------:R-:W-:Y:S06]  /*cc30*/  HMMA.16816.F32 R148, R4.reuse, R14, R148 ;  /* 0x0000000e0494723c */ /* 0x040fec0000001894 */
[C---:B-----5:R-:W-:Y:S06]  /*cc40*/  HMMA.16816.F32 R56, R4.reuse, R16, R56 ;  /* 0x000000100438723c */ /* 0x060fec0000001838 */
[----:B------:R-:W-:Y:S07]  /*cc50*/  HMMA.16816.F32 R44, R4, R18, R44 ;  /* 0x00000012042c723c */ /* 0x000fee000000182c */
[----:B------:R-:W-:Y:S01]  /*cc60*/  FADD.FTZ R4, R120, R20 ;  /* 0x0000001478047221 */ /* 0x000fe20000010000 */
[----:B------:R-:W-:Y:S01]  /*cc70*/  FADD.FTZ R5, R165, R0 ;  /* 0x00000000a5057221 */ /* 0x000fe20000010000 */
[----:B------:R-:W-:-:S02]  /*cc80*/  FADD.FTZ R0, R231, R2 ;  /* 0x00000002e7007221 */ /* 0x000fc40000010000 */
        /* <DEDUP_REMOVED lines=80> */
[----:B------:R-:W1:Y:S01]  /*d190*/  MUFU.EX2 R76, R76 ;  /* 0x0000004c004c7308 */ /* 0x000e620000000800 */
[----:B------:R-:W-:Y:S01]  /*d1a0*/  FADD.FTZ R2, R121, R2 ;  /* 0x0000000279027221 */ /* 0x000fe20000010000 */
[----:B------:R-:W-:Y:S01]  /*d1b0*/  HMMA.16816.F32 R36, R8, R12, R36 ;  /* 0x0000000c0824723c */ /* 0x000fe20000001824 */
[----:B------:R-:W-:Y:S01]  /*d1c0*/  FADD.FTZ R0, R68, R0 ;  /* 0x0000000044007221 */ /* 0x000fe20000010000 */
[----:B------:R-:W-:Y:S01]  /*d1d0*/  FADD.FTZ R4, R249, R4 ;  /* 0x00000004f9047221 */ /* 0x000fe20000010000 */
[----:B------:R-:W-:Y:S01]  /*d1e0*/  FADD.FTZ R3, R219, R3 ;  /* 0x00000003db037221 */ /* 0x000fe20000010000 */
[----:B------:R-:W-:-:S02]  /*d1f0*/  FADD.FTZ R2, R109, R2 ;  /* 0x000000026d027221 */ /* 0x000fc40000010000 */
[----:B------:R-:W3:Y:S01]  /*d200*/  MUFU.EX2 R12, R89 ;  /* 0x00000059000c7308 */ /* 0x000ee20000000800 */
[----:B------:R-:W-:Y:S01]  /*d210*/  FADD.FTZ R0, R65, R0 ;  /* 0x0000000041007221 */ /* 0x000fe20000010000 */
[----:B------:R-:W-:Y:S01]  /*d220*/  FADD.FTZ R4, R248, R4 ;  /* 0x00000004f8047221 */ /* 0x000fe20000010000 */
[----:B------:R-:W-:Y:S01]  /*d230*/  HMMA.16816.F32 R32, R8, R14, R32 ;  /* 0x0000000e0820723c */ /* 0x000fe20000001820 */
[----:B------:R-:W-:-:S04]  /*d240*/  FADD.FTZ R3, R217, R3 ;  /* 0x00000003d9037221 */ /* 0x000fc80000010000 */
[----:B------:R-:W5:Y:S01]  /*d250*/  MUFU.EX2 R48, R77 ;  /* 0x0000004d00307308 */ /* 0x000f620000000800 */
[----:B------:R-:W-:Y:S01]  /*d260*/  HMMA.16816.F32 R40, R8, R16, R40 ;  /* 0x000000100828723c */ /* 0x000fe20000001828 */
[----:B------:R-:W-:Y:S01]  /*d270*/  FADD.FTZ R2, R104, R2 ;  /* 0x0000000268027221 */ /* 0x000fe20000010000 */
[----:B------:R-:W-:Y:S01]  /*d280*/  FADD.FTZ R0, R66, R0 ;  /* 0x0000000042007221 */ /* 0x000fe20000010000 */
[----:B------:R-:W-:-:S04]  /*d290*/  FADD.FTZ R4, R245, R4 ;  /* 0x00000004f5047221 */ /* 0x000fc80000010000 */
[----:B------:R-:W-:Y:S01]  /*d2a0*/  MUFU.EX2 R23, R80 ;  /* 0x0000005000177308 */ /* 0x000fe20000000800 */
[----:B------:R-:W-:Y:S01]  /*d2b0*/  HMMA.16816.F32 R28, R8, R18, R28 ;  /* 0x00000012081c723c */ /* 0x000fe2000000181c */
[----:B------:R-:W-:-:S06]  /*d2c0*/  FADD.FTZ R3, R216, R3 ;  /* 0x00000003d8037221 */ /* 0x000fcc0000010000 */
[----:B------:R-:W4:Y:S01]  /*d2d0*/  MUFU.EX2 R7, R92 ;  /* 0x0000005c00077308 */ /* 0x000f220000000800 */
[----:B------:R-:W-:Y:S01]  /*d2e0*/  FADD.FTZ R2, R106, R2 ;  /* 0x000000026a027221 */ /* 0x000fe20000010000 */
[----:B--2---:R-:W-:Y:S01]  /*d2f0*/  FADD.FTZ R0, R67, R0 ;  /* 0x0000000043007221 */ /* 0x004fe20000010000 */
[----:B------:R-:W-:Y:S01]  /*d300*/  FADD.FTZ R4, R246, R4 ;  /* 0x00000004f6047221 */ /* 0x000fe20000010000 */
[----:B------:R-:W-:Y:S01]  /*d310*/  FADD.FTZ R3, R215, R3 ;  /* 0x00000003d7037221 */ /* 0x000fe20000010000 */
[----:B------:R-:W-:Y:S01]  /*d320*/  FADD.FTZ R2, R101, R2 ;  /* 0x0000000265027221 */ /* 0x000fe20000010000 */
[----:B-1----:R-:W-:Y:S01]  /*d330*/  FADD.FTZ R0, R76, R0 ;  /* 0x000000004c007221 */ /* 0x002fe20000010000 */
[----:B------:R-:W-:Y:S01]  /*d340*/  FADD.FTZ R4, R244, R4 ;  /* 0x00000004f4047221 */ /* 0x000fe20000010000 */
[----:B---3--:R-:W-:Y:S01]  /*d350*/  FADD.FTZ R3, R12, R3 ;  /* 0x000000030c037221 */ /* 0x008fe20000010000 */
[----:B------:R-:W-:Y:S01]  /*d360*/  FADD.FTZ R2, R71, R2 ;  /* 0x0000000247027221 */ /* 0x000fe20000010000 */
[----:B-----5:R-:W-:Y:S01]  /*d370*/  FADD.FTZ R0, R48, R0 ;  /* 0x0000000030007221 */ /* 0x020fe20000010000 */
[----:B------:R-:W-:Y:S01]  /*d380*/  FADD.FTZ R4, R243, R4 ;  /* 0x00000004f3047221 */ /* 0x000fe20000010000 */
[----:B------:R-:W-:Y:S01]  /*d390*/  F2FP.F16.F32.PACK_AB R164, R101, R106 ;  /* 0x0000006a65a4723e */ /* 0x000fe200000000ff */
[----:B------:R-:W-:Y:S01]  /*d3a0*/  FADD.FTZ R2, R70, R2 ;  /* 0x0000000246027221 */ /* 0x000fe20000010000 */
[----:B------:R-:W-:-:S02]  /*d3b0*/  F2FP.F16.F32.PACK_AB R165, R76, R67 ;  /* 0x000000434ca5723e */ /* 0x000fc400000000ff */
[----:B------:R-:W-:Y:S01]  /*d3c0*/  F2FP.F16.F32.PACK_AB R166, R70, R71 ;  /* 0x0000004746a6723e */ /* 0x000fe200000000ff */
[----:B----4-:R-:W-:Y:S01]  /*d3d0*/  FADD.FTZ R3, R7, R3 ;  /* 0x0000000307037221 */ /* 0x010fe20000010000 */
[----:B------:R-:W-:Y:S02]  /*d3e0*/  F2FP.F16.F32.PACK_AB R167, R23, R48 ;  /* 0x0000003017a7723e */ /* 0x000fe400000000ff */
[----:B------:R-:W-:Y:S02]  /*d3f0*/  F2FP.F16.F32.PACK_AB R160, R246, R245 ;  /* 0x000000f5f6a0723e */ /* 0x000fe400000000ff */
[----:B------:R-:W-:Y:S02]  /*d400*/  F2FP.F16.F32.PACK_AB R161, R215, R216 ;  /* 0x000000d8d7a1723e */ /* 0x000fe400000000ff */
[----:B------:R-:W-:Y:S02]  /*d410*/  F2FP.F16.F32.PACK_AB R162, R243, R244 ;  /* 0x000000f4f3a2723e */ /* 0x000fe400000000ff */
[----:B------:R-:W-:Y:S01]  /*d420*/  F2FP.F16.F32.PACK_AB R163, R7, R12 ;  /* 0x0000000c07a3723e */ /* 0x000fe200000000ff */
[----:B------:R-:W-:Y:S01]  /*d430*/  FADD.FTZ R0, R23, R0 ;  /* 0x0000000017007221 */ /* 0x000fe20000010000 */
[----:B------:R2:W-:Y:S01]  /*d440*/  STL [R1+0x68], R4 ;  /* 0x0000680401007387 */ /* 0x0005e20000100800 */
[C---:B------:R-:W-:Y:S03]  /*d450*/  HMMA.16816.F32 R136, R164.reuse, R144, R136 ;  /* 0x00000090a488723c */ /* 0x040fe60000001888 */
[----:B------:R2:W-:Y:S03]  /*d460*/  STL [R1+0x6c], R3 ;  /* 0x00006c0301007387 */ /* 0x0005e60000100800 */
[----:B------:R-:W-:Y:S01]  /*d470*/  HMMA.16816.F32 R148, R164, R146, R148 ;  /* 0x00000092a494723c */ /* 0x000fe20000001894 */
[----:B------:R2:W-:Y:S04]  /*d480*/  STL [R1+0x70], R2 ;  /* 0x0000700201007387 */ /* 0x0005e80000100800 */
[----:B------:R2:W-:Y:S01]  /*d490*/  STL [R1+0x74], R0 ;  /* 0x0000740001007387 */ /* 0x0005e20000100800 */
[----:B------:R-:W-:Y:S06]  /*d4a0*/  HMMA.16816.F32 R140, R160, R144, R36 ;  /* 0x00000090a08c723c */ /* 0x000fec0000001824 */
[----:B------:R-:W-:Y:S06]  /*d4b0*/  HMMA.16816.F32 R156, R164, R24, R56 ;  /* 0x00000018a49c723c */ /* 0x000fec0000001838 */
[C---:B------:R-:W-:Y:S06]  /*d4c0*/  HMMA.16816.F32 R144, R160.reuse, R146, R32 ;  /* 0x00000092a090723c */ /* 0x040fec0000001820 */
[----:B------:R-:W-:Y:S06]  /*d4d0*/  HMMA.16816.F32 R152, R160, R24, R40 ;  /* 0x00000018a098723c */ /* 0x000fec0000001828 */
[-C--:B------:R-:W-:Y:S06]  /*d4e0*/  HMMA.16816.F32 R164, R164, R26.reuse, R44 ;  /* 0x0000001aa4a4723c */ /* 0x080fec000000182c */
[----:B------:R-:W-:Y:S01]  /*d4f0*/  HMMA.16816.F32 R160, R160, R26, R28 ;  /* 0x0000001aa0a0723c */ /* 0x000fe2000000181c */
[----:B------:R-:W-:-:S02]  /*d500*/  IMAD.MOV.U32 R40, RZ, RZ, R123 ;  /* 0x000000ffff287224 */ /* 0x000fc400078e007b */
[----:B------:R-:W-:Y:S02]  /*d510*/  IMAD.MOV.U32 R41, RZ, RZ, R172 ;  /* 0x000000ffff297224 */ /* 0x000fe400078e00ac */
[----:B------:R-:W-:Y:S02]  /*d520*/  IMAD.MOV.U32 R38, RZ, RZ, R91 ;  /* 0x000000ffff267224 */ /* 0x000fe400078e005b */
[----:B--2---:R-:W-:-:S15]  /*d530*/  IMAD.MOV.U32 R39, RZ, RZ, R99 ;  /* 0x000000ffff277224 */ /* 0x004fde00078e0063 */
[----:B------:R-:W-:-:S02]  /*d540*/  NOP ;  /* 0x0000000000007918 */ /* 0x000fc40000000000 */
.L_x_185:
[----:B-1----:R-:W2:Y:S02]  /*d550*/  LDL R0, [R1+0x84] ;  /* 0x0000840001007983 */ /* 0x002ea40000100800 */
[----:B--2---:R-:W-:-:S13]  /*d560*/  ISETP.GT.AND P0, PT, R221, R0, PT ;  /* 0x00000000dd00720c */ /* 0x004fda0003f04270 */
[----:B------:R-:W-:Y:S05]  /*d570*/  @!P0 BRA `(.L_x_187) ;  /* 0x00000054006c8947 */ /* 0x000fea0003800000 */
[----:B------:R-:W2:Y:S01]  /*d580*/  LDL.LU.64 R6, [R1+0x18] ;  /* 0x0000180001067983 */ /* 0x000ea20000300a00 */
[----:B------:R-:W-:Y:S01]  /*d590*/  SHF.L.U64.HI R223, R132, 0x6, R133 ;  /* 0x0000000684df7819 */ /* 0x000fe20000010285 */
[----:B------:R-:W-:Y:S01]  /*d5a0*/  IMAD.SHL.U32 R224, R212, 0x40, RZ ;  /* 0x00000040d4e07824 */ /* 0x000fe200078e00ff */
[----:B------:R-:W-:Y:S01]  /*d5b0*/  SHF.L.U32 R222, R132, 0x6, RZ ;  /* 0x0000000684de7819 */ /* 0x000fe200000006ff */
[----:B------:R-:W2:Y:S01]  /*d5c0*/  LDL.LU.64 R4, [R1+0x60] ;  /* 0x0000600001047983 */ /* 0x000ea20000300a00 */
[----:B------:R-:W-:Y:S01]  /*d5d0*/  SHF.L.U64.HI R225, R212, 0x6, R213 ;  /* 0x00000006d4e17819 */ /* 0x000fe200000102d5 */
        /* <DEDUP_REMOVED lines=8> */
[----:B--2---:R-:W-:-:S05]  /*d660*/  IMAD.MOV.U32 R5, RZ, RZ, R7 ;  /* 0x000000ffff057224 */ /* 0x004fca00078e0007 */
[----:B------:R1:W-:Y:S01]  /*d670*/  STL.64 [R1+0x78], R4 ;  /* 0x0000780401007387 */ /* 0x0003e20000100a00 */
[----:B------:R-:W-:Y:S05]  /*d680*/  BRA `(.L_x_188) ;  /* 0x00000000006c7947 */ /* 0x000fea0003800000 */
.L_x_190:
[----:B------:R-:W2:Y:S01]  /*d690*/  LDL.64 R230, [R1+0x98] ;  /* 0x0000980001e67983 */ /* 0x000ea20000100a00 */
[----:B------:R-:W-:Y:S03]  /*d6a0*/  VIADD R7, R221, 0xfffffffe ;  /* 0xfffffffedd077836 */ /* 0x000fe60000000000 */
[----:B------:R-:W3:Y:S01]  /*d6b0*/  LDL.64 R228, [R1+0x88] ;  /* 0x0000880001e47983 */ /* 0x000ee20000100a00 */
[C---:B------:R-:W-:Y:S01]  /*d6c0*/  IMAD.WIDE.U32 R8, R7.reuse, UR8, RZ ;  /* 0x0000000807087c25 */ /* 0x040fe2000f8e00ff */
[----:B------:R-:W-:Y:S05]  /*d6d0*/  SHF.R.S32.HI R10, RZ, 0x1f, R7 ;  /* 0x0000001fff0a7819 */ /* 0x000fea0000011407 */
[----:B------:R-:W-:Y:S04]  /*d6e0*/  IMAD R10, R10, UR8, RZ ;  /* 0x000000080a0a7c24 */ /* 0x000fe8000f8e02ff */
[----:B------:R-:W-:Y:S04]  /*d6f0*/  IMAD R10, R7, UR9, R10 ;  /* 0x00000009070a7c24 */ /* 0x000fe8000f8e020a */
[----:B------:R-:W-:Y:S01]  /*d700*/  IMAD.IADD R10, R9, 0x1, R10 ;  /* 0x00000001090a7824 */ /* 0x000fe200078e020a */
[C---:B--2---:R-:W-:Y:S04]  /*d710*/  LEA R7, P0, R8.reuse, R230, 0x7 ;  /* 0x000000e608077211 */ /* 0x044fe800078038ff */
[----:B---3--:R-:W-:Y:S02]  /*d720*/  LEA.HI.X R10, R8, R229, R10, 0x7, P0 ;  /* 0x000000e5080a7211 */ /* 0x008fe400000f3c0a */
[C---:B------:R-:W-:Y:S04]  /*d730*/  LEA R12, P0, R7.reuse, UR6, 0x1 ;  /* 0x00000006070c7c11 */ /* 0x040fe8000f8008ff */
[----:B------:R-:W-:Y:S02]  /*d740*/  LEA.HI.X R13, R7, UR7, R10, 0x1, P0 ;  /* 0x00000007070d7c11 */ /* 0x000fe400080f0c0a */
[-C--:B------:R-:W-:Y:S03]  /*d750*/  IADD3 R10, P0, R12, R222.reuse, RZ ;  /* 0x000000de0c0a7210 */ /* 0x080fe60007f1e0ff */
[----:B------:R-:W-:Y:S01]  /*d760*/  @!PT LDS RZ, [RZ] ;  /* 0x00000000fffff984 */ /* 0x000fe20000000800 */
[----:B------:R-:W-:Y:S01]  /*d770*/  @!PT LDS RZ, [RZ] ;  /* 0x00000000fffff984 */ /* 0x000fe20000000800 */
[----:B------:R-:W-:Y:S01]  /*d780*/  @!PT LDS RZ, [RZ] ;  /* 0x00000000fffff984 */ /* 0x000fe20000000800 */
[----:B------:R1:W-:Y:S02]  /*d790*/  LDGSTS.E.BYPASS.LTC128B.128 [R220+0x2000], desc[UR12][R12.64] ;  /* 0x020000000cdc7fae */ /* 0x0003e4000b901d4c */
[--C-:B------:R-:W-:Y:S01]  /*d7a0*/  IMAD.X R11, R13, 0x1, R223.reuse, P0 ;  /* 0x000000010d0b7824 */ /* 0x100fe200000e06df */
[-C--:B------:R-:W-:Y:S04]  /*d7b0*/  IADD3 R8, P0, R10, R222.reuse, RZ ;  /* 0x000000de0a087210 */ /* 0x080fe80007f1e0ff */
[----:B------:R1:W-:Y:S01]  /*d7c0*/  LDGSTS.E.BYPASS.LTC128B.128 [R220+0x2800], desc[UR12][R10.64] ;  /* 0x028000000adc7fae */ /* 0x0003e2000b901d4c */
[--C-:B------:R-:W-:Y:S01]  /*d7d0*/  IMAD.X R9, R11, 0x1, R223.reuse, P0 ;  /* 0x000000010b097824 */ /* 0x100fe200000e06df */
[----:B------:R-:W-:Y:S04]  /*d7e0*/  IADD3 R14, P0, R8, R222, RZ ;  /* 0x000000de080e7210 */ /* 0x000fe80007f1e0ff */
[----:B------:R1:W-:Y:S01]  /*d7f0*/  LDGSTS.E.BYPASS.LTC128B.128 [R220+0x3000], desc[UR12][R8.64] ;  /* 0x0300000008dc7fae */ /* 0x0003e2000b901d4c */
[----:B------:R-:W-:Y:S05]  /*d800*/  IMAD.X R15, R9, 0x1, R223, P0 ;  /* 0x00000001090f7824 */ /* 0x000fea00000e06df */
[----:B------:R1:W-:Y:S04]  /*d810*/  LDGSTS.E.BYPASS.LTC128B.128 [R220+0x3800], desc[UR12][R14.64] ;  /* 0x038000000edc7fae */ /* 0x0003e8000b901d4c */
[----:B------:R-:W0:Y:S01]  /*d820*/  LDGDEPBAR ;  /* 0x00000000000079af */ /* 0x000e220000000000 */
[----:B------:R-:W-:Y:S05]  /*d830*/  BRA `(.L_x_189) ;  /* 0x0000002000107947 */ /* 0x000fea0003800000 */
.L_x_188:
[----:B--2---:R-:W2:Y:S01]  /*d840*/  LDL R0, [R1+0x90] ;  /* 0x0000900001007983 */ /* 0x004ea20000100800 */
[----:B------:R-:W-:Y:S04]  /*d850*/  DEPBAR.LE SB0, 0x0 ;  /* 0x000080000000791a */ /* 0x000fe80000000000 */
[----:B-1----:R-:W3:Y:S01]  /*d860*/  LDL.64 R4, [R1+0x78] ;  /* 0x0000780001047983 */ /* 0x002ee20000100a00 */
[----:B------:R-:W-:Y:S05]  /*d870*/  VIADD R204, R221, 0xffffffff ;  /* 0xffffffffddcc7836 */ /* 0x000fea0000000000 */
[----:B------:R-:W-:Y:S01]  /*d880*/  SHF.R.S32.HI R2, RZ, 0x1f, R204 ;  /* 0x0000001fff027819 */ /* 0x000fe200000114cc */
[----:B------:R-:W3:Y:S04]  /*d890*/  LDL R6, [R1+0x80] ;  /* 0x0000800001067983 */ /* 0x000ee80000100800 */
[----:B------:R-:W4:Y:S01]  /*d8a0*/  LDL R226, [R1+0x84] ;  /* 0x0000840001e27983 */ /* 0x000f220000100800 */
[----:B------:R-:W-:Y:S06]  /*d8b0*/  BAR.SYNC.DEFER_BLOCKING 0x0 ;  /* 0x0000000000007b1d */ /* 0x000fec0000010000 */
[----:B------:R-:W1:Y:S02]  /*d8c0*/  S2R R205, SR_TID.X ;  /* 0x0000000000cd7919 */ /* 0x000e640000002100 */
[----:B-1----:R-:W-:Y:S05]  /*d8d0*/  IMAD.SHL.U32 R205, R205, 0x2, RZ ;  /* 0x00000002cdcd7824 */ /* 0x002fea00078e00ff */
[----:B------:R-:W-:Y:S01]  /*d8e0*/  LOP3.LUT R205, R205, 0x6, RZ, 0xc0, !PT ;  /* 0x00000006cdcd7812 */ /* 0x000fe200078ec0ff */
[----:B--2---:R-:W-:Y:S02]  /*d8f0*/  IMAD R0, R0, R204, RZ ;  /* 0x000000cc00007224 */ /* 0x004fe400078e02ff */
[-C--:B---3--:R-:W-:Y:S04]  /*d900*/  IMAD.WIDE.U32 R4, R204, R6.reuse, R4 ;  /* 0x00000006cc047225 */ /* 0x088fe800078e0004 */
[----:B------:R-:W-:Y:S01]  /*d910*/  IMAD R0, R2, R6, R0 ;  /* 0x0000000602007224 */ /* 0x000fe200078e0200 */
[----:B------:R-:W-:Y:S03]  /*d920*/  LEA R8, P1, R4, UR10, 0x1 ;  /* 0x0000000a04087c11 */ /* 0x000fe6000f8208ff */
[----:B------:R-:W-:Y:S01]  /*d930*/  IMAD.IADD R0, R5, 0x1, R0 ;  /* 0x0000000105007824 */ /* 0x000fe200078e0200 */
[-C--:B------:R-:W-:Y:S04]  /*d940*/  IADD3 R6, P0, R8, R224.reuse, RZ ;  /* 0x000000e008067210 */ /* 0x080fe80007f1e0ff */
[----:B------:R-:W-:Y:S01]  /*d950*/  LEA.HI.X R9, R4, UR11, R0, 0x1, P1 ;  /* 0x0000000b04097c11 */ /* 0x000fe200088f0c00 */
[----:B------:R-:W-:Y:S01]  /*d960*/  IMAD R0, R204, 0x80, R205 ;  /* 0x00000080cc007824 */ /* 0x000fe200078e02cd */
[-C--:B------:R-:W-:Y:S03]  /*d970*/  IADD3 R4, P1, R6, R224.reuse, RZ ;  /* 0x000000e006047210 */ /* 0x080fe60007f3e0ff */
[----:B------:R-:W-:Y:S01]  /*d980*/  @!PT LDS RZ, [RZ] ;  /* 0x00000000fffff984 */ /* 0x000fe20000000800 */
[----:B------:R-:W-:Y:S01]  /*d990*/  @!PT LDS RZ, [RZ] ;  /* 0x00000000fffff984 */ /* 0x000fe20000000800 */
[----:B------:R-:W-:Y:S01]  /*d9a0*/  @!PT LDS RZ, [RZ] ;  /* 0x00000000fffff984 */ /* 0x000fe20000000800 */
[----:B------:R-:W-:Y:S01]  /*d9b0*/  LDGSTS.E.BYPASS.LTC128B.128 [R220+0x4000], desc[UR12][R8.64] ;  /* 0x0400000008dc7fae */ /* 0x000fe2000b901d4c */
[----:B------:R-:W-:Y:S01]  /*d9c0*/  ISETP.GE.AND P4, PT, R0, R199, PT ;  /* 0x000000c70000720c */ /* 0x000fe20003f86270 */
[--C-:B------:R-:W-:Y:S01]  /*d9d0*/  IMAD.X R7, R9, 0x1, R225.reuse, P0 ;  /* 0x0000000109077824 */ /* 0x100fe200000e06e1 */
[----:B------:R-:W-:Y:S01]  /*d9e0*/  IADD3 R10, P0, R4, R224, RZ ;  /* 0x000000e0040a7210 */ /* 0x000fe20007f1e0ff */
[C---:B------:R-:W-:Y:S01]  /*d9f0*/  VIADD R2, R0.reuse, 0x1 ;  /* 0x0000000100027836 */ /* 0x040fe20000000000 */
[C---:B------:R-:W-:Y:S01]  /*da00*/  ISETP.GE.AND P5, PT, R0.reuse, R197, PT ;  /* 0x000000c50000720c */ /* 0x040fe20003fa6270 */
[--C-:B------:R-:W-:Y:S01]  /*da10*/  IMAD.X R5, R7, 0x1, R225.reuse, P1 ;  /* 0x0000000107057824 */ /* 0x100fe200008e06e1 */
[----:B------:R-:W-:Y:S01]  /*da20*/  ISETP.GE.OR P4, PT, R0, R203, !P4 ;  /* 0x000000cb0000720c */ /* 0x000fe20006786670 */
[----:B------:R-:W-:Y:S01]  /*da30*/  LDGSTS.E.BYPASS.LTC128B.128 [R220+0x4800], desc[UR12][R6.64] ;  /* 0x0480000006dc7fae */ /* 0x000fe2000b901d4c */
[C---:B------:R-:W-:Y:S01]  /*da40*/  ISETP.GE.AND P3, PT, R2.reuse, R199, PT ;  /* 0x000000c70200720c */ /* 0x040fe20003f66270 */
[----:B------:R-:W-:Y:S01]  /*da50*/  IMAD.X R11, R5, 0x1, R225, P0 ;  /* 0x00000001050b7824 */ /* 0x000fe200000e06e1 */
[C---:B------:R-:W-:Y:S02]  /*da60*/  ISETP.GE.AND P2, PT, R2.reuse, R198, PT ;  /* 0x000000c60200720c */ /* 0x040fe40003f46270 */
[C---:B------:R-:W-:Y:S02]  /*da70*/  ISETP.GE.AND P6, PT, R2.reuse, R197, PT ;  /* 0x000000c50200720c */ /* 0x040fe40003fc6270 */
[----:B------:R-:W-:Y:S01]  /*da80*/  ISETP.GE.AND P1, PT, R2, R196, PT ;  /* 0x000000c40200720c */ /* 0x000fe20003f26270 */
[----:B------:R1:W-:Y:S01]  /*da90*/  LDGSTS.E.BYPASS.LTC128B.128 [R220+0x5000], desc[UR12][R4.64] ;  /* 0x0500000004dc7fae */ /* 0x0003e2000b901d4c */
[----:B------:R-:W-:Y:S02]  /*daa0*/  ISETP.GE.AND P0, PT, R0, R198, PT ;  /* 0x000000c60000720c */ /* 0x000fe40003f06270 */
[C---:B------:R-:W-:Y:S02]  /*dab0*/  ISETP.GE.OR P3, PT, R2.reuse, R203, !P3 ;  /* 0x000000cb0200720c */ /* 0x040fe40005f66670 */
[C---:B------:R-:W-:Y:S02]  /*dac0*/  ISETP.GE.OR P2, PT, R2.reuse, R202, !P2 ;  /* 0x000000ca0200720c */ /* 0x040fe40005746670 */
[CC--:B------:R-:W-:Y:S01]  /*dad0*/  ISETP.GE.OR P6, PT, R2.reuse, R201.reuse, !P6 ;  /* 0x000000c90200720c */ /* 0x0c0fe200077c6670 */
[----:B------:R2:W-:Y:S01]  /*dae0*/  LDGSTS.E.BYPASS.LTC128B.128 [R220+0x5800], desc[UR12][R10.64] ;  /* 0x058000000adc7fae */ /* 0x0005e2000b901d4c */
[----:B------:R-:W-:Y:S01]  /*daf0*/  ISETP.GE.OR P1, PT, R2, R200, !P1 ;  /* 0x000000c80200720c */ /* 0x000fe20004f26670 */
[C---:B------:R-:W-:Y:S01]  /*db00*/  VIADD R2, R0.reuse, 0x8 ;  /* 0x0000000800027836 */ /* 0x040fe20000000000 */
[C---:B------:R-:W-:Y:S02]  /*db10*/  ISETP.GE.OR P0, PT, R0.reuse, R202, !P0 ;  /* 0x000000ca0000720c */ /* 0x040fe40004706670 */
[----:B------:R-:W-:Y:S03]  /*db20*/  ISETP.GE.OR P5, PT, R0, R201, !P5 ;  /* 0x000000c90000720c */ /* 0x000fe60006fa6670 */
[----:B------:R-:W-:Y:S08]  /*db30*/  LDSM.16.M88.4 R128, [R186] ;  /* 0x00000000ba80783b */ /* 0x000ff00000000200 */
[----:B------:R-:W0:Y:S08]  /*db40*/  LDGDEPBAR ;  /* 0x00000000000079af */ /* 0x000e300000000000 */
[----:B------:R-:W1:Y:S08]  /*db50*/  LDSM.16.M88.4 R16, [R135+0x2000] ;  /* 0x002000008710783b */ /* 0x000e700000000200 */
[----:B------:R-:W2:Y:S08]  /*db60*/  LDSM.16.M88.4 R124, [R186+0x1000] ;  /* 0x00100000ba7c783b */ /* 0x000eb00000000200 */
[----:B------:R-:W3:Y:S08]  /*db70*/  LDSM.16.M88.4 R32, [R135+0x2400] ;  /* 0x002400008720783b */ /* 0x000ef00000000200 */
[----:B------:R-:W5:Y:S08]  /*db80*/  LDSM.16.M88.4 R48, [R135+0x2800] ;  /* 0x002800008730783b */ /* 0x000f700000000200 */
[----:B------:R-:W4:Y:S08]  /*db90*/  LDSM.16.M88.4 R64, [R135+0x2c00] ;  /* 0x002c00008740783b */ /* 0x000f300000000200 */
[----:B------:R-:W4:Y:S01]  /*dba0*/  LDSM.16.M88.4 R80, [R135+0x3000] ;  /* 0x003000008750783b */ /* 0x000f220000000200 */
[-C--:B-1----:R-:W-:Y:S07]  /*dbb0*/  HMMA.16816.F32 R4, R128, R16.reuse, RZ ;  /* 0x000000108004723c */ /* 0x082fee00000018ff */
[----:B------:R-:W1:Y:S01]  /*dbc0*/  LDSM.16.M88.4 R96, [R135+0x3400] ;  /* 0x003400008760783b */ /* 0x000e620000000200 */
[C---:B--2---:R-:W-:Y:S06]  /*dbd0*/  HMMA.16816.F32 R8, R124.reuse, R16, RZ ;  /* 0x000000107c08723c */ /* 0x044fec00000018ff */
[-C--:B------:R-:W-:Y:S01]  /*dbe0*/  HMMA.16816.F32 R12, R124, R18.reuse, RZ ;  /* 0x000000127c0c723c */ /* 0x080fe200000018ff */
[----:B------:R-:W2:Y:S05]  /*dbf0*/  LDSM.16.M88.4 R112, [R135+0x3800] ;  /* 0x003800008770783b */ /* 0x000eaa0000000200 */
[C---:B------:R-:W-:Y:S03]  /*dc00*/  HMMA.16816.F32 R16, R128.reuse, R18, RZ ;  /* 0x000000128010723c */ /* 0x040fe600000018ff */
[----:B------:R-:W2:Y:S03]  /*dc10*/  LDSM.16.M88.4 R168, [R135+0x3c00] ;  /* 0x003c000087a8783b */ /* 0x000ea60000000200 */
[-C--:B---3--:R-:W-:Y:S05]  /*dc20*/  HMMA.16816.F32 R20, R128, R32.reuse, RZ ;  /* 0x000000208014723c */ /* 0x088fea00000018ff */
[----:B------:R-:W-:Y:S01]  /*dc30*/  LDSM.16.M88.4 R172, [R187] ;  /* 0x00000000bbac783b */ /* 0x000fe20000000200 */
[C---:B------:R-:W-:Y:S06]  /*dc40*/  HMMA.16816.F32 R24, R124.reuse, R32, RZ ;  /* 0x000000207c18723c */ /* 0x040fec00000018ff */
[-C--:B------:R-:W-:Y:S01]  /*dc50*/  HMMA.16816.F32 R28, R124, R34.reuse, RZ ;  /* 0x000000227c1c723c */ /* 0x080fe200000018ff */
[----:B------:R-:W3:Y:S05]  /*dc60*/  LDSM.16.M88.4 R176, [R188] ;  /* 0x00000000bcb0783b */ /* 0x000eea0000000200 */
[C---:B------:R-:W-:Y:S03]  /*dc70*/  HMMA.16816.F32 R32, R128.reuse, R34, RZ ;  /* 0x000000228020723c */ /* 0x040fe600000018ff */
[----:B------:R-:W3:Y:S03]  /*dc80*/  LDSM.16.M88.4 R180, [R187+0x1000] ;  /* 0x00100000bbb4783b */ /* 0x000ee60000000200 */
[-C--:B-----5:R-:W-:Y:S06]  /*dc90*/  HMMA.16816.F32 R36, R128, R48.reuse, RZ ;  /* 0x000000308024723c */ /* 0x0a0fec00000018ff */
[C---:B------:R-:W-:Y:S06]  /*dca0*/  HMMA.16816.F32 R40, R124.reuse, R48, RZ ;  /* 0x000000307c28723c */ /* 0x040fec00000018ff */
[-C--:B------:R-:W-:Y:S06]  /*dcb0*/  HMMA.16816.F32 R44, R124, R50.reuse, RZ ;  /* 0x000000327c2c723c */ /* 0x080fec00000018ff */
[C---:B------:R-:W-:Y:S06]  /*dcc0*/  HMMA.16816.F32 R48, R128.reuse, R50, RZ ;  /* 0x000000328030723c */ /* 0x040fec00000018ff */
[-C--:B----4-:R-:W-:Y:S06]  /*dcd0*/  HMMA.16816.F32 R52, R128, R64.reuse, RZ ;  /* 0x000000408034723c */ /* 0x090fec00000018ff */
[C---:B------:R-:W-:Y:S06]  /*dce0*/  HMMA.16816.F32 R56, R124.reuse, R64, RZ ;  /* 0x000000407c38723c */ /* 0x040fec00000018ff */
[-C--:B------:R-:W-:Y:S06]  /*dcf0*/  HMMA.16816.F32 R60, R124, R66.reuse, RZ ;  /* 0x000000427c3c723c */ /* 0x080fec00000018ff */
[C---:B------:R-:W-:Y:S06]  /*dd00*/  HMMA.16816.F32 R64, R128.reuse, R66, RZ ;  /* 0x000000428040723c */ /* 0x040fec00000018ff */
[-C--:B------:R-:W-:Y:S06]  /*dd10*/  HMMA.16816.F32 R68, R128, R80.reuse, RZ ;  /* 0x000000508044723c */ /* 0x080fec00000018ff */
        /* <DEDUP_REMOVED lines=14> */
[----:B------:R-:W-:Y:S01]  /*de00*/  HMMA.16816.F32 R128, R128, R170, RZ ;  /* 0x000000aa8080723c */ /* 0x000fe200000018ff */
[----:B------:R-:W1:Y:S05]  /*de10*/  LDSM.16.M88.4 R168, [R195] ;  /* 0x00000000c3a8783b */ /* 0x000e6a0000000200 */
[-C--:B---3--:R-:W-:Y:S06]  /*de20*/  HMMA.16816.F32 R4, R172, R176.reuse, R4 ;  /* 0x000000b0ac04723c */ /* 0x088fec0000001804 */
[C---:B------:R-:W-:Y:S06]  /*de30*/  HMMA.16816.F32 R8, R180.reuse, R176, R8 ;  /* 0x000000b0b408723c */ /* 0x040fec0000001808 */
[-C--:B------:R-:W-:Y:S06]  /*de40*/  HMMA.16816.F32 R12, R180, R178.reuse, R12 ;  /* 0x000000b2b40c723c */ /* 0x080fec000000180c */
[C---:B------:R-:W-:Y:S06]  /*de50*/  HMMA.16816.F32 R16, R172.reuse, R178, R16 ;  /* 0x000000b2ac10723c */ /* 0x040fec0000001810 */
[----:B------:R-:W-:Y:S02]  /*de60*/  FSEL R208, R4, -INF , !P4 ;  /* 0xff80000004d07808 */ /* 0x000fe40006000000 */
[----:B------:R-:W-:Y:S02]  /*de70*/  FSEL R207, R6, -INF , !P0 ;  /* 0xff80000006cf7808 */ /* 0x000fe40004000000 */
[----:B------:R-:W-:Y:S02]  /*de80*/  ISETP.GE.AND P0, PT, R2, R197, PT ;  /* 0x000000c50200720c */ /* 0x000fe40003f06270 */
[----:B------:R-:W-:Y:S02]  /*de90*/  FSEL R215, R7, -INF , !P2 ;  /* 0xff80000007d77808 */ /* 0x000fe40005000000 */
[----:B------:R-:W-:Y:S02]  /*dea0*/  FSEL R210, R8, -INF , !P5 ;  /* 0xff80000008d27808 */ /* 0x000fe40006800000 */
[----:B------:R-:W-:Y:S01]  /*deb0*/  FSEL R216, R5, -INF , !P3 ;  /* 0xff80000005d87808 */ /* 0x000fe20005800000 */
[-C--:B-1----:R-:W-:Y:S01]  /*dec0*/  HMMA.16816.F32 R20, R172, R168.reuse, R20 ;  /* 0x000000a8ac14723c */ /* 0x082fe20000001814 */
[----:B------:R-:W1:Y:S02]  /*ded0*/  LDSM.16.M88.4 R4, [R194] ;  /* 0x00000000c204783b */ /* 0x000e640000000200 */
[C---:B------:R-:W-:Y:S02]  /*dee0*/  ISETP.GE.AND P2, PT, R2.reuse, R196, PT ;  /* 0x000000c40200720c */ /* 0x040fe40003f46270 */
[C---:B------:R-:W-:Y:S01]  /*def0*/  ISETP.GE.AND P4, PT, R2.reuse, R199, PT ;  /* 0x000000c70200720c */ /* 0x040fe20003f86270 */
[C---:B------:R-:W-:Y:S04]  /*df00*/  HMMA.16816.F32 R24, R180.reuse, R168, R24 ;  /* 0x000000a8b418723c */ /* 0x040fe80000001818 */
[----:B------:R-:W-:Y:S02]  /*df10*/  ISETP.GE.AND P5, PT, R2, R198, PT ;  /* 0x000000c60200720c */ /* 0x000fe40003fa6270 */
[----:B------:R-:W-:Y:S01]  /*df20*/  ISETP.GE.AND P3, PT, R0, R196, PT ;  /* 0x000000c40000720c */ /* 0x000fe20003f66270 */
[-C--:B------:R-:W-:Y:S03]  /*df30*/  HMMA.16816.F32 R28, R180, R170.reuse, R28 ;  /* 0x000000aab41c723c */ /* 0x080fe6000000181c */
[C---:B------:R-:W-:Y:S02]  /*df40*/  ISETP.GE.OR P0, PT, R2.reuse, R201, !P0 ;  /* 0x000000c90200720c */ /* 0x040fe40004706670 */
[C---:B------:R-:W-:Y:S01]  /*df50*/  ISETP.GE.OR P2, PT, R2.reuse, R200, !P2 ;  /* 0x000000c80200720c */ /* 0x040fe20005746670 */
[C---:B------:R-:W-:Y:S04]  /*df60*/  HMMA.16816.F32 R32, R172.reuse, R170, R32 ;  /* 0x000000aaac20723c */ /* 0x040fe80000001820 */
[C---:B------:R-:W-:Y:S02]  /*df70*/  ISETP.GE.OR P4, PT, R2.reuse, R203, !P4 ;  /* 0x000000cb0200720c */ /* 0x040fe40006786670 */
[----:B------:R-:W-:Y:S01]  /*df80*/  ISETP.GE.OR P5, PT, R2, R202, !P5 ;  /* 0x000000ca0200720c */ /* 0x000fe20006fa6670 */
[C---:B------:R-:W-:Y:S01]  /*df90*/  VIADD R2, R0.reuse, 0x9 ;  /* 0x0000000900027836 */ /* 0x040fe20000000000 */
[----:B------:R-:W-:Y:S03]  /*dfa0*/  ISETP.GE.OR P3, PT, R0, R200, !P3 ;  /* 0x000000c80000720c */ /* 0x000fe60005f66670 */
[----:B------:R-:W-:Y:S02]  /*dfb0*/  FSEL R218, R9, -INF , !P6 ;  /* 0xff80000009da7808 */ /* 0x000fe40007000000 */
[----:B------:R-:W-:Y:S02]  /*dfc0*/  FSEL R211, R10, -INF , !P3 ;  /* 0xff8000000ad37808 */ /* 0x000fe40005800000 */
[----:B------:R-:W-:Y:S02]  /*dfd0*/  FSEL R219, R11, -INF , !P1 ;  /* 0xff8000000bdb7808 */ /* 0x000fe40004800000 */
[----:B------:R-:W-:Y:S01]  /*dfe0*/  FSEL R217, R12, -INF , !P0 ;  /* 0xff8000000cd97808 */ /* 0x000fe20004000000 */
[----:B------:R-:W2:Y:S01]  /*dff0*/  LDSM.16.M88.4 R8, [R193] ;  /* 0x00000000c108783b */ /* 0x000ea20000000200 */
[C---:B------:R-:W-:Y:S02]  /*e000*/  ISETP.GE.AND P3, PT, R2.reuse, R197, PT ;  /* 0x000000c50200720c */ /* 0x040fe40003f66270 */
[C---:B------:R-:W-:Y:S01]  /*e010*/  ISETP.GE.AND P1, PT, R2.reuse, R196, PT ;  /* 0x000000c40200720c */ /* 0x040fe20003f26270 */
[-C--:B-1----:R-:W-:Y:S03]  /*e020*/  HMMA.16816.F32 R36, R172, R4.reuse, R36 ;  /* 0x00000004ac24723c */ /* 0x082fe60000001824 */
[C---:B------:R-:W-:Y:S02]  /*e030*/  ISETP.GE.OR P3, PT, R2.reuse, R201, !P3 ;  /* 0x000000c90200720c */ /* 0x040fe40005f66670 */
[C---:B------:R-:W-:Y:S01]  /*e040*/  ISETP.GE.OR P1, PT, R2.reuse, R200, !P1 ;  /* 0x000000c80200720c */ /* 0x040fe20004f26670 */
[C---:B------:R-:W-:Y:S04]  /*e050*/  HMMA.16816.F32 R40, R180.reuse, R4, R40 ;  /* 0x00000004b428723c */ /* 0x040fe80000001828 */
[C---:B------:R-:W-:Y:S02]  /*e060*/  ISETP.GE.AND P6, PT, R2.reuse, R199, PT ;  /* 0x000000c70200720c */ /* 0x040fe40003fc6270 */
[----:B------:R-:W-:Y:S01]  /*e070*/  FSEL R212, R13, -INF , !P3 ;  /* 0xff8000000dd47808 */ /* 0x000fe20005800000 */
[-C--:B------:R-:W-:Y:S03]  /*e080*/  HMMA.16816.F32 R44, R180, R6.reuse, R44 ;  /* 0x00000006b42c723c */ /* 0x080fe6000000182c */
[----:B------:R-:W-:Y:S02]  /*e090*/  ISETP.GE.AND P0, PT, R2, R198, PT ;  /* 0x000000c60200720c */ /* 0x000fe40003f06270 */
[----:B------:R-:W-:Y:S01]  /*e0a0*/  FSEL R214, R14, -INF , !P2 ;  /* 0xff8000000ed67808 */ /* 0x000fe20005000000 */
[C---:B------:R-:W-:Y:S01]  /*e0b0*/  HMMA.16816.F32 R48, R172.reuse, R6, R48 ;  /* 0x00000006ac30723c */ /* 0x040fe20000001830 */
[----:B------:R-:W1:Y:S03]  /*e0c0*/  LDSM.16.M88.4 R4, [R192] ;  /* 0x00000000c004783b */ /* 0x000e660000000200 */
[C---:B------:R-:W-:Y:S02]  /*e0d0*/  ISETP.GE.OR P6, PT, R2.reuse, R203, !P6 ;  /* 0x000000cb0200720c */ /* 0x040fe400077c6670 */
[----:B------:R-:W-:Y:S02]  /*e0e0*/  FSEL R213, R15, -INF , !P1 ;  /* 0xff8000000fd57808 */ /* 0x000fe40004800000 */
[----:B------:R-:W-:Y:S01]  /*e0f0*/  ISETP.GE.OR P0, PT, R2, R202, !P0 ;  /* 0x000000ca0200720c */ /* 0x000fe20004706670 */
[----:B------:R-:W-:Y:S02]  /*e100*/  LDSM.16.M88.4 R12, [R189] ;  /* 0x00000000bd0c783b */ /* 0x000fe40000000200 */
[----:B------:R-:W-:Y:S01]  /*e110*/  FSEL R177, R16, -INF , !P4 ;  /* 0xff80000010b17808 */ /* 0x000fe20006000000 */
[----:B------:R-:W-:Y:S01]  /*e120*/  VIADD R2, R0, 0x10 ;  /* 0x0000001000027836 */ /* 0x000fe20000000000 */
[----:B------:R-:W-:Y:S02]  /*e130*/  FSEL R168, R17, -INF , !P6 ;  /* 0xff80000011a87808 */ /* 0x000fe40007000000 */
[----:B------:R-:W-:Y:S02]  /*e140*/  FSEL R169, R18, -INF , !P5 ;  /* 0xff80000012a97808 */ /* 0x000fe40006800000 */
[C---:B------:R-:W-:Y:S01]  /*e150*/  ISETP.GE.AND P1, PT, R2.reuse, R199, PT ;  /* 0x000000c70200720c */ /* 0x040fe20003f26270 */
[-C--:B--2---:R-:W-:Y:S03]  /*e160*/  HMMA.16816.F32 R52, R172, R8.reuse, R52 ;  /* 0x00000008ac34723c */ /* 0x084fe60000001834 */
[C---:B------:R-:W-:Y:S02]  /*e170*/  ISETP.GE.AND P2, PT, R2.reuse, R198, PT ;  /* 0x000000c60200720c */ /* 0x040fe40003f46270 */
[C---:B------:R-:W-:Y:S01]  /*e180*/  ISETP.GE.AND P3, PT, R2.reuse, R197, PT ;  /* 0x000000c50200720c */ /* 0x040fe20003f66270 */
[C---:B------:R-:W-:Y:S04]  /*e190*/  HMMA.16816.F32 R56, R180.reuse, R8, R56 ;  /* 0x00000008b438723c */ /* 0x040fe80000001838 */
[C---:B------:R-:W-:Y:S02]  /*e1a0*/  ISETP.GE.AND P4, PT, R2.reuse, R196, PT ;  /* 0x000000c40200720c */ /* 0x040fe40003f86270 */
[C---:B------:R-:W-:Y:S01]  /*e1b0*/  ISETP.GE.OR P1, PT, R2.reuse, R203, !P1 ;  /* 0x000000cb0200720c */ /* 0x040fe20004f26670 */
[-C--:B------:R-:W-:Y:S03]  /*e1c0*/  HMMA.16816.F32 R60, R180, R10.reuse, R60 ;  /* 0x0000000ab43c723c */ /* 0x080fe6000000183c */
[C---:B------:R-:W-:Y:S02]  /*e1d0*/  ISETP.GE.OR P2, PT, R2.reuse, R202, !P2 ;  /* 0x000000ca0200720c */ /* 0x040fe40005746670 */
[C---:B------:R-:W-:Y:S01]  /*e1e0*/  ISETP.GE.OR P3, PT, R2.reuse, R201, !P3 ;  /* 0x000000c90200720c */ /* 0x040fe20005f66670 */
[C---:B------:R-:W-:Y:S01]  /*e1f0*/  HMMA.16816.F32 R64, R172.reuse, R10, R64 ;  /* 0x0000000aac40723c */ /* 0x040fe20000001840 */
[----:B------:R-:W2:Y:S03]  /*e200*/  LDSM.16.M88.4 R8, [R191] ;  /* 0x00000000bf08783b */ /* 0x000ea60000000200 */
[----:B------:R-:W-:Y:S01]  /*e210*/  ISETP.GE.OR P4, PT, R2, R200, !P4 ;  /* 0x000000c80200720c */ /* 0x000fe20006786670 */
[----:B------:R-:W-:Y:S01]  /*e220*/  VIADD R2, R0, 0x11 ;  /* 0x0000001100027836 */ /* 0x000fe20000000000 */
[----:B------:R-:W-:Y:S01]  /*e230*/  FSEL R176, R19, -INF , !P0 ;  /* 0xff80000013b07808 */ /* 0x000fe20004000000 */
[-C--:B-1----:R-:W-:Y:S03]  /*e240*/  HMMA.16816.F32 R68, R172, R4.reuse, R68 ;  /* 0x00000004ac44723c */ /* 0x082fe60000001844 */
[----:B------:R-:W-:Y:S02]  /*e250*/  ISETP.GE.AND P5, PT, R2, R199, PT ;  /* 0x000000c70200720c */ /* 0x000fe40003fa6270 */
[----:B------:R-:W-:Y:S01]  /*e260*/  FSEL R209, R20, -INF , !P1 ;  /* 0xff80000014d17808 */ /* 0x000fe20004800000 */
[C---:B------:R-:W-:Y:S04]  /*e270*/  HMMA.16816.F32 R72, R180.reuse, R4, R72 ;  /* 0x00000004b448723c */ /* 0x040fe80000001848 */
[C---:B------:R-:W-:Y:S02]  /*e280*/  ISETP.GE.AND P0, PT, R2.reuse, R198, PT ;  /* 0x000000c60200720c */ /* 0x040fe40003f06270 */
[C---:B------:R-:W-:Y:S01]  /*e290*/  ISETP.GE.AND P6, PT, R2.reuse, R197, PT ;  /* 0x000000c50200720c */ /* 0x040fe20003fc6270 */
[-C--:B------:R-:W-:Y:S03]  /*e2a0*/  HMMA.16816.F32 R76, R180, R6.reuse, R76 ;  /* 0x00000006b44c723c */ /* 0x080fe6000000184c */
[C---:B------:R-:W-:Y:S02]  /*e2b0*/  ISETP.GE.AND P1, PT, R2.reuse, R196, PT ;  /* 0x000000c40200720c */ /* 0x040fe40003f26270 */
[C---:B------:R-:W-:Y:S01]  /*e2c0*/  ISETP.GE.OR P5, PT, R2.reuse, R203, !P5 ;  /* 0x000000cb0200720c */ /* 0x040fe20006fa6670 */
[C---:B------:R-:W-:Y:S01]  /*e2d0*/  HMMA.16816.F32 R80, R172.reuse, R6, R80 ;  /* 0x00000006ac50723c */ /* 0x040fe20000001850 */
[----:B------:R-:W1:Y:S01]  /*e2e0*/  LDSM.16.M88.4 R4, [R190] ;  /* 0x00000000be04783b */ /* 0x000e620000000200 */
[----:B------:R-:W-:Y:S04]  /*e2f0*/  DEPBAR.LE SB0, 0x0 ;  /* 0x000080000000791a */ /* 0x000fe80000000000 */
[C---:B------:R-:W-:Y:S02]  /*e300*/  ISETP.GE.OR P0, PT, R2.reuse, R202, !P0 ;  /* 0x000000ca0200720c */ /* 0x040fe40004706670 */
[C---:B------:R-:W-:Y:S01]  /*e310*/  ISETP.GE.OR P6, PT, R2.reuse, R201, !P6 ;  /* 0x000000c90200720c */ /* 0x040fe200077c6670 */
[----:B------:R-:W-:Y:S01]  /*e320*/  BAR.SYNC.DEFER_BLOCKING 0x0 ;  /* 0x0000000000007b1d */ /* 0x000fe20000010000 */
[----:B------:R-:W-:Y:S01]  /*e330*/  ISETP.GE.OR P1, PT, R2, R200, !P1 ;  /* 0x000000c80200720c */ /* 0x000fe20004f26670 */
[----:B------:R-:W-:Y:S01]  /*e340*/  VIADD R2, R0, 0x18 ;  /* 0x0000001800027836 */ /* 0x000fe20000000000 */
[----:B------:R-:W-:Y:S02]  /*e350*/  FSEL R206, R21, -INF , !P5 ;  /* 0xff80000015ce7808 */ /* 0x000fe40006800000 */
[----:B------:R-:W-:Y:S01]  /*e360*/  FSEL R205, R22, -INF , !P2 ;  /* 0xff80000016cd7808 */ /* 0x000fe20005000000 */
[-C--:B--2---:R-:W-:Y:S05]  /*e370*/  HMMA.16816.F32 R84, R172, R8.reuse, R84 ;  /* 0x00000008ac54723c */ /* 0x084fea0000001854 */
[----:B------:R-:W-:Y:S01]  /*e380*/  FSEL R179, R23, -INF , !P0 ;  /* 0xff80000017b37808 */ /* 0x000fe20004000000 */
[C---:B------:R-:W-:Y:S04]  /*e390*/  HMMA.16816.F32 R88, R180.reuse, R8, R88 ;  /* 0x00000008b458723c */ /* 0x040fe80000001858 */
[----:B------:R-:W-:Y:S02]  /*e3a0*/  ISETP.GE.AND P0, PT, R2, R197, PT ;  /* 0x000000c50200720c */ /* 0x000fe40003f06270 */
[----:B------:R-:W-:Y:S01]  /*e3b0*/  FSEL R171, R24, -INF , !P3 ;  /* 0xff80000018ab7808 */ /* 0x000fe20005800000 */
[-C--:B------:R-:W-:Y:S03]  /*e3c0*/  HMMA.16816.F32 R92, R180, R10.reuse, R92 ;  /* 0x0000000ab45c723c */ /* 0x080fe6000000185c */
[C---:B------:R-:W-:Y:S02]  /*e3d0*/  ISETP.GE.AND P2, PT, R2.reuse, R196, PT ;  /* 0x000000c40200720c */ /* 0x040fe40003f46270 */
[C---:B------:R-:W-:Y:S01]  /*e3e0*/  ISETP.GE.AND P5, PT, R2.reuse, R199, PT ;  /* 0x000000c70200720c */ /* 0x040fe20003fa6270 */
[C---:B------:R-:W-:Y:S04]  /*e3f0*/  HMMA.16816.F32 R96, R172.reuse, R10, R96 ;  /* 0x0000000aac60723c */ /* 0x040fe80000001860 */
[C---:B------:R-:W-:Y:S02]  /*e400*/  ISETP.GE.AND P3, PT, R2.reuse, R198, PT ;  /* 0x000000c60200720c */ /* 0x040fe40003f66270 */
[C---:B------:R-:W-:Y:S01]  /*e410*/  ISETP.GE.OR P0, PT, R2.reuse, R201, !P0 ;  /* 0x000000c90200720c */ /* 0x040fe20004706670 */
[-C--:B-1----:R-:W-:Y:S03]  /*e420*/  HMMA.16816.F32 R100, R172, R4.reuse, R100 ;  /* 0x00000004ac64723c */ /* 0x082fe60000001864 */
[C---:B------:R-:W-:Y:S02]  /*e430*/  ISETP.GE.OR P2, PT, R2.reuse, R200, !P2 ;  /* 0x000000c80200720c */ /* 0x040fe40005746670 */
[C---:B------:R-:W-:Y:S01]  /*e440*/  ISETP.GE.OR P5, PT, R2.reuse, R203, !P5 ;  /* 0x000000cb0200720c */ /* 0x040fe20006fa6670 */
[C---:B------:R-:W-:Y:S04]  /*e450*/  HMMA.16816.F32 R104, R180.reuse, R4, R104 ;  /* 0x00000004b468723c */ /* 0x040fe80000001868 */
[----:B------:R-:W-:Y:S01]  /*e460*/  ISETP.GE.OR P3, PT, R2, R202, !P3 ;  /* 0x000000ca0200720c */ /* 0x000fe20005f66670 */
[----:B------:R-:W-:Y:S01]  /*e470*/  VIADD R2, R0, 0x19 ;  /* 0x0000001900027836 */ /* 0x000fe20000000000 */
[----:B------:R-:W-:Y:S01]  /*e480*/  FSEL R170, R25, -INF , !P6 ;  /* 0xff80000019aa7808 */ /* 0x000fe20007000000 */
[-C--:B------:R-:W-:Y:S03]  /*e490*/  HMMA.16816.F32 R108, R180, R6.reuse, R108 ;  /* 0x00000006b46c723c */ /* 0x080fe6000000186c */
[----:B------:R-:W-:Y:S01]  /*e4a0*/  ISETP.GE.AND P6, PT, R2, R199, PT ;  /* 0x000000c70200720c */ /* 0x000fe20003fc6270 */
[----:B------:R-:W-:Y:S01]  /*e4b0*/  VIADD R5, R0, 0x70 ;  /* 0x0000007000057836 */ /* 0x000fe20000000000 */
[----:B------:R-:W-:Y:S01]  /*e4c0*/  FSEL R178, R26, -INF , !P4 ;  /* 0xff8000001ab27808 */ /* 0x000fe20006000000 */
[C---:B------:R-:W-:Y:S04]  /*e4d0*/  HMMA.16816.F32 R112, R172.reuse, R6, R112 ;  /* 0x00000006ac70723c */ /* 0x040fe80000001870 */
[----:B------:R-:W-:Y:S01]  /*e4e0*/  ISETP.GE.AND P4, PT, R2, R197, PT ;  /* 0x000000c50200720c */ /* 0x000fe20003f86270 */
        /* <DEDUP_REMOVED lines=9> */
[C---:B------:R-:W-:Y:S01]  /*e580*/  ISETP.GE.OR P4, PT, R2.reuse, R201, !P4 ;  /* 0x000000c90200720c */ /* 0x040fe20006786670 */
[-C--:B------:R-:W-:Y:S03]  /*e590*/  HMMA.16816.F32 R124, R180, R14.reuse, R124 ;  /* 0x0000000eb47c723c */ /* 0x080fe6000000187c */
[C---:B------:R-:W-:Y:S02]  /*e5a0*/  ISETP.GE.OR P1, PT, R2.reuse, R200, !P1 ;  /* 0x000000c80200720c */ /* 0x040fe40004f26670 */
[C---:B------:R-:W-:Y:S01]  /*e5b0*/  ISETP.GE.OR P6, PT, R2.reuse, R203, !P6 ;  /* 0x000000cb0200720c */ /* 0x040fe200077c6670 */
[----:B------:R-:W-:Y:S04]  /*e5c0*/  HMMA.16816.F32 R128, R172, R14, R128 ;  /* 0x0000000eac80723c */ /* 0x000fe80000001880 */
[----:B------:R-:W-:Y:S01]  /*e5d0*/  ISETP.GE.OR P0, PT, R2, R202, !P0 ;  /* 0x000000ca0200720c */ /* 0x000fe20004706670 */
[----:B------:R-:W-:Y:S01]  /*e5e0*/  VIADD R2, R0, 0x20 ;  /* 0x0000002000027836 */ /* 0x000fe20000000000 */
[----:B------:R-:W-:Y:S02]  /*e5f0*/  FSEL R29, R29, -INF , !P4 ;  /* 0xff8000001d1d7808 */ /* 0x000fe40006000000 */
[----:B------:R-:W-:Y:S02]  /*e600*/  FSEL R30, R30, -INF , !P2 ;  /* 0xff8000001e1e7808 */ /* 0x000fe40005000000 */
[----:B------:R-:W-:Y:S02]  /*e610*/  ISETP.GE.AND P2, PT, R2, R198, PT ;  /* 0x000000c60200720c */ /* 0x000fe40003f46270 */
[----:B------:R-:W-:Y:S02]  /*e620*/  FSEL R31, R31, -INF , !P1 ;  /* 0xff8000001f1f7808 */ /* 0x000fe40004800000 */
[----:B------:R-:W-:Y:S02]  /*e630*/  FSEL R32, R32, -INF , !P5 ;  /* 0xff80000020207808 */ /* 0x000fe40006800000 */
[C---:B------:R-:W-:Y:S02]  /*e640*/  ISETP.GE.AND P1, PT, R2.reuse, R199, PT ;  /* 0x000000c70200720c */ /* 0x040fe40003f26270 */
[C---:B------:R-:W-:Y:S02]  /*e650*/  ISETP.GE.AND P4, PT, R2.reuse, R197, PT ;  /* 0x000000c50200720c */ /* 0x040fe40003f86270 */
[C---:B------:R-:W-:Y:S02]  /*e660*/  ISETP.GE.AND P5, PT, R2.reuse, R196, PT ;  /* 0x000000c40200720c */ /* 0x040fe40003fa6270 */
[C---:B------:R-:W-:Y:S02]  /*e670*/  ISETP.GE.OR P1, PT, R2.reuse, R203, !P1 ;  /* 0x000000cb0200720c */ /* 0x040fe40004f26670 */
[C---:B------:R-:W-:Y:S02]  /*e680*/  ISETP.GE.OR P2, PT, R2.reuse, R202, !P2 ;  /* 0x000000ca0200720c */ /* 0x040fe40005746670 */
[C---:B------:R-:W-:Y:S02]  /*e690*/  ISETP.GE.OR P4, PT, R2.reuse, R201, !P4 ;  /* 0x000000c90200720c */ /* 0x040fe40006786670 */
[----:B------:R-:W-:Y:S01]  /*e6a0*/  ISETP.GE.OR P5, PT, R2, R200, !P5 ;  /* 0x000000c80200720c */ /* 0x000fe20006fa6670 */
[----:B------:R-:W-:Y:S01]  /*e6b0*/  VIADD R2, R0, 0x21 ;  /* 0x0000002100027836 */ /* 0x000fe20000000000 */
[----:B------:R-:W-:Y:S02]  /*e6c0*/  FSEL R33, R33, -INF , !P6 ;  /* 0xff80000021217808 */ /* 0x000fe40007000000 */
[----:B------:R-:W-:Y:S02]  /*e6d0*/  FSEL R34, R34, -INF , !P3 ;  /* 0xff80000022227808 */ /* 0x000fe40005800000 */
[----:B------:R-:W-:Y:S02]  /*e6e0*/  FSEL R35, R35, -INF , !P0 ;  /* 0xff80000023237808 */ /* 0x000fe40004000000 */
[----:B------:R-:W-:Y:S02]  /*e6f0*/  FSEL R36, R36, -INF , !P1 ;  /* 0xff80000024247808 */ /* 0x000fe40004800000 */
[C---:B------:R-:W-:Y:S02]  /*e700*/  ISETP.GE.AND P3, PT, R2.reuse, R199, PT ;  /* 0x000000c70200720c */ /* 0x040fe40003f66270 */
        /* <DEDUP_REMOVED lines=205> */
[C---:B------:R-:W-:Y:S02]  /*f3e0*/  ISETP.GE.AND P4, PT, R2.reuse, R199, PT ;  /* 0x000000c70200720c */ /* 0x040fe40003f86270 */
[C---:B------:R-:W-:Y:S02]  /*f3f0*/  ISETP.GE.AND P0, PT, R2.reuse, R198, PT ;  /* 0x000000c60200720c */ /* 0x040fe40003f06270 */
[C---:B------:R-:W-:Y:S02]  /*f400*/  ISETP.GE.OR P4, PT, R2.reuse, R203, !P4 ;  /* 0x000000cb0200720c */ /* 0x040fe40006786670 */
[----:B------:R-:W-:Y:S02]  /*f410*/  ISETP.GE.OR P0, PT, R2, R202, !P0 ;  /* 0x000000ca0200720c */ /* 0x000fe40004706670 */
[----:B------:R-:W-:Y:S02]  /*f420*/  FSEL R101, R101, -INF , !P4 ;  /* 0xff80000065657808 */ /* 0x000fe40006000000 */
[----:B------:R-:W-:Y:S02]  /*f430*/  ISETP.GE.AND P4, PT, R7, R199, PT ;  /* 0x000000c70700720c */ /* 0x000fe40003f86270 */
[----:B------:R-:W-:Y:S02]  /*f440*/  FSEL R103, R103, -INF , !P0 ;  /* 0xff80000067677808 */ /* 0x000fe40004000000 */
[----:B------:R-:W-:Y:S02]  /*f450*/  ISETP.GE.OR P0, PT, R7, R203, !P4 ;  /* 0x000000cb0700720c */ /* 0x000fe40006706670 */
[----:B------:R-:W-:Y:S02]  /*f460*/  ISETP.GE.AND P4, PT, R6, R199, PT ;  /* 0x000000c70600720c */ /* 0x000fe40003f86270 */
[----:B------:R-:W-:Y:S02]  /*f470*/  FSEL R112, R112, -INF , !P0 ;  /* 0xff80000070707808 */ /* 0x000fe40004000000 */
[C---:B------:R-:W-:Y:S02]  /*f480*/  ISETP.GE.AND P0, PT, R6.reuse, R198, PT ;  /* 0x000000c60600720c */ /* 0x040fe40003f06270 */
[C---:B------:R-:W-:Y:S02]  /*f490*/  ISETP.GE.OR P4, PT, R6.reuse, R203, !P4 ;  /* 0x000000cb0600720c */ /* 0x040fe40006786670 */
[----:B------:R-:W-:Y:S02]  /*f4a0*/  ISETP.GE.OR P0, PT, R6, R202, !P0 ;  /* 0x000000ca0600720c */ /* 0x000fe40004706670 */
[----:B------:R-:W-:Y:S02]  /*f4b0*/  FSEL R113, R113, -INF , !P4 ;  /* 0xff80000071717808 */ /* 0x000fe40006000000 */
[----:B------:R-:W-:Y:S02]  /*f4c0*/  ISETP.GE.AND P4, PT, R5, R199, PT ;  /* 0x000000c70500720c */ /* 0x000fe40003f86270 */
[----:B------:R-:W-:Y:S02]  /*f4d0*/  FSEL R97, R97, -INF , !P5 ;  /* 0xff80000061617808 */ /* 0x000fe40006800000 */
[----:B------:R-:W-:Y:S02]  /*f4e0*/  FSEL R100, R100, -INF , !P2 ;  /* 0xff80000064647808 */ /* 0x000fe40005000000 */
[----:B------:R-:W-:Y:S02]  /*f4f0*/  FSEL R115, R115, -INF , !P0 ;  /* 0xff80000073737808 */ /* 0x000fe40004000000 */
[C---:B------:R-:W-:Y:S02]  /*f500*/  ISETP.GE.AND P5, PT, R2.reuse, R197, PT ;  /* 0x000000c50200720c */ /* 0x040fe40003fa6270 */
[----:B------:R-:W-:Y:S02]  /*f510*/  ISETP.GE.AND P2, PT, R2, R196, PT ;  /* 0x000000c40200720c */ /* 0x000fe40003f46270 */
[----:B------:R-:W-:Y:S02]  /*f520*/  ISETP.GE.OR P0, PT, R5, R203, !P4 ;  /* 0x000000cb0500720c */ /* 0x000fe40006706670 */
[----:B------:R-:W-:Y:S02]  /*f530*/  FSEL R102, R102, -INF , !P1 ;  /* 0xff80000066667808 */ /* 0x000fe40004800000 */
[----:B------:R-:W-:Y:S02]  /*f540*/  ISETP.GE.AND P4, PT, R4, R199, PT ;  /* 0x000000c70400720c */ /* 0x000fe40003f86270 */
[C---:B------:R-:W-:Y:S02]  /*f550*/  ISETP.GE.AND P1, PT, R7.reuse, R198, PT ;  /* 0x000000c60700720c */ /* 0x040fe40003f26270 */
[----:B------:R-:W-:Y:S02]  /*f560*/  FMNMX.FTZ R9, R208, R3, !PT ;  /* 0x00000003d0097209 */ /* 0x000fe40007810000 */
[C---:B------:R-:W-:Y:S02]  /*f570*/  ISETP.GE.OR P5, PT, R2.reuse, R201, !P5 ;  /* 0x000000c90200720c */ /* 0x040fe40006fa6670 */
[----:B------:R-:W-:Y:S01]  /*f580*/  ISETP.GE.OR P2, PT, R2, R200, !P2 ;  /* 0x000000c80200720c */ /* 0x000fe20005746670 */
[----:B------:R-:W-:Y:S01]  /*f590*/  VIADD R2, R0, 0x78 ;  /* 0x0000007800027836 */ /* 0x000fe20000000000 */
[----:B------:R-:W-:Y:S01]  /*f5a0*/  FSEL R116, R116, -INF , !P0 ;  /* 0xff80000074747808 */ /* 0x000fe20004000000 */
[----:B------:R-:W-:Y:S01]  /*f5b0*/  VIADD R0, R0, 0x79 ;  /* 0x0000007900007836 */ /* 0x000fe20000000000 */
[C---:B------:R-:W-:Y:S02]  /*f5c0*/  ISETP.GE.AND P0, PT, R4.reuse, R198, PT ;  /* 0x000000c60400720c */ /* 0x040fe40003f06270 */
[----:B------:R-:W-:Y:S02]  /*f5d0*/  ISETP.GE.OR P4, PT, R4, R203, !P4 ;  /* 0x000000cb0400720c */ /* 0x000fe40006786670 */
[-C--:B------:R-:W-:Y:S02]  /*f5e0*/  ISETP.GE.OR P1, PT, R7, R202.reuse, !P1 ;  /* 0x000000ca0700720c */ /* 0x080fe40004f26670 */
[----:B------:R-:W-:Y:S02]  /*f5f0*/  FMNMX.FTZ R9, R216, R9, !PT ;  /* 0x00000009d8097209 */ /* 0x000fe40007810000 */
[----:B------:R-:W-:Y:S02]  /*f600*/  ISETP.GE.OR P0, PT, R4, R202, !P0 ;  /* 0x000000ca0400720c */ /* 0x000fe40004706670 */
[----:B------:R-:W-:Y:S02]  /*f610*/  FSEL R117, R117, -INF , !P4 ;  /* 0xff80000075757808 */ /* 0x000fe40006000000 */
[----:B------:R-:W-:Y:S02]  /*f620*/  FSEL R114, R114, -INF , !P1 ;  /* 0xff80000072727808 */ /* 0x000fe40004800000 */
[C---:B------:R-:W-:Y:S02]  /*f630*/  ISETP.GE.AND P4, PT, R2.reuse, R199, PT ;  /* 0x000000c70200720c */ /* 0x040fe40003f86270 */
[----:B------:R-:W-:Y:S02]  /*f640*/  ISETP.GE.AND P1, PT, R5, R198, PT ;  /* 0x000000c60500720c */ /* 0x000fe40003f26270 */
[----:B------:R-:W-:Y:S02]  /*f650*/  FMNMX.FTZ R9, R177, R9, !PT ;  /* 0x00000009b1097209 */ /* 0x000fe40007810000 */
[----:B------:R-:W-:Y:S02]  /*f660*/  FSEL R119, R119, -INF , !P0 ;  /* 0xff80000077777808 */ /* 0x000fe40004000000 */
[----:B------:R-:W-:Y:S02]  /*f670*/  ISETP.GE.OR P0, PT, R2, R203, !P4 ;  /* 0x000000cb0200720c */ /* 0x000fe40006706670 */
[----:B------:R-:W-:Y:S02]  /*f680*/  ISETP.GE.OR P1, PT, R5, R202, !P1 ;  /* 0x000000ca0500720c */ /* 0x000fe40004f26670 */
[----:B------:R-:W-:Y:S02]  /*f690*/  FMNMX.FTZ R9, R168, R9, !PT ;  /* 0x00000009a8097209 */ /* 0x000fe40007810000 */
[----:B------:R-:W-:Y:S02]  /*f6a0*/  FSEL R128, R128, -INF , !P0 ;  /* 0xff80000080807808 */ /* 0x000fe40004000000 */
[----:B------:R-:W-:Y:S02]  /*f6b0*/  FSEL R118, R118, -INF , !P1 ;  /* 0xff80000076767808 */ /* 0x000fe40004800000 */
[CC--:B------:R-:W-:Y:S02]  /*f6c0*/  ISETP.GE.AND P0, PT, R0.reuse, R198.reuse, PT ;  /* 0x000000c60000720c */ /* 0x0c0fe40003f06270 */
[----:B------:R-:W-:Y:S02]  /*f6d0*/  FMNMX.FTZ R9, R209, R9, !PT ;  /* 0x00000009d1097209 */ /* 0x000fe40007810000 */
[----:B------:R-:W-:Y:S02]  /*f6e0*/  ISETP.GE.AND P4, PT, R0, R199, PT ;  /* 0x000000c70000720c */ /* 0x000fe40003f86270 */
[----:B------:R-:W-:Y:S02]  /*f6f0*/  ISETP.GE.AND P1, PT, R2, R198, PT ;  /* 0x000000c60200720c */ /* 0x000fe40003f26270 */
[----:B------:R-:W-:Y:S02]  /*f700*/  FMNMX.FTZ R8, R207, R132, !PT ;  /* 0x00000084cf087209 */ /* 0x000fe40007810000 */
[----:B------:R-:W-:Y:S02]  /*f710*/  FMNMX.FTZ R9, R206, R9, !PT ;  /* 0x00000009ce097209 */ /* 0x000fe40007810000 */
[CC--:B------:R-:W-:Y:S02]  /*f720*/  ISETP.GE.OR P0, PT, R0.reuse, R202.reuse, !P0 ;  /* 0x000000ca0000720c */ /* 0x0c0fe40004706670 */
[----:B------:R-:W-:Y:S02]  /*f730*/  ISETP.GE.OR P4, PT, R0, R203, !P4 ;  /* 0x000000cb0000720c */ /* 0x000fe40006786670 */
[----:B------:R-:W-:Y:S02]  /*f740*/  ISETP.GE.OR P1, PT, R2, R202, !P1 ;  /* 0x000000ca0200720c */ /* 0x000fe40004f26670 */
[----:B------:R-:W-:Y:S02]  /*f750*/  FMNMX.FTZ R8, R215, R8, !PT ;  /* 0x00000008d7087209 */ /* 0x000fe40007810000 */
[----:B------:R-:W-:Y:S02]  /*f760*/  FMNMX.FTZ R9, R32, R9, !PT ;  /* 0x0000000920097209 */ /* 0x000fe40007810000 */
[----:B------:R-:W-:Y:S02]  /*f770*/  FSEL R131, R131, -INF , !P0 ;  /* 0xff80000083837808 */ /* 0x000fe40004000000 */
[----:B------:R-:W-:Y:S02]  /*f780*/  FSEL R129, R129, -INF , !P4 ;  /* 0xff80000081817808 */ /* 0x000fe40006000000 */
[----:B------:R-:W-:Y:S02]  /*f790*/  FSEL R130, R130, -INF , !P1 ;  /* 0xff80000082827808 */ /* 0x000fe40004800000 */
[----:B------:R-:W-:Y:S02]  /*f7a0*/  ISETP.GT.AND P0, PT, R204, R226, PT ;  /* 0x000000e2cc00720c */ /* 0x000fe40003f04270 */
[C---:B------:R-:W-:Y:S02]  /*f7b0*/  ISETP.GE.AND P4, PT, R7.reuse, R197, PT ;  /* 0x000000c50700720c */ /* 0x040fe40003f86270 */
[----:B------:R-:W-:Y:S02]  /*f7c0*/  ISETP.GE.AND P1, PT, R7, R196, PT ;  /* 0x000000c40700720c */ /* 0x000fe40003f26270 */
[----:B------:R-:W-:Y:S02]  /*f7d0*/  FMNMX.FTZ R8, R169, R8, !PT ;  /* 0x00000008a9087209 */ /* 0x000fe40007810000 */
[----:B------:R-:W-:Y:S02]  /*f7e0*/  FMNMX.FTZ R9, R33, R9, !PT ;  /* 0x0000000921097209 */ /* 0x000fe40007810000 */
[C---:B------:R-:W-:Y:S02]  /*f7f0*/  ISETP.GE.OR P4, PT, R7.reuse, R201, !P4 ;  /* 0x000000c90700720c */ /* 0x040fe40006786670 */
[----:B------:R-:W-:Y:S02]  /*f800*/  ISETP.GE.OR P1, PT, R7, R200, !P1 ;  /* 0x000000c80700720c */ /* 0x000fe40004f26670 */
[----:B------:R-:W-:Y:S02]  /*f810*/  FMNMX.FTZ R7, R176, R8, !PT ;  /* 0x00000008b0077209 */ /* 0x000fe40007810000 */
[----:B------:R-:W-:Y:S02]  /*f820*/  FMNMX.FTZ R8, R36, R9, !PT ;  /* 0x0000000924087209 */ /* 0x000fe40007810000 */
[----:B------:R-:W-:Y:S02]  /*f830*/  FMNMX.FTZ R7, R205, R7, !PT ;  /* 0x00000007cd077209 */ /* 0x000fe40007810000 */
[----:B------:R-:W-:Y:S02]  /*f840*/  FMNMX.FTZ R8, R37, R8, !PT ;  /* 0x0000000825087209 */ /* 0x000fe40007810000 */
[----:B------:R-:W-:Y:S02]  /*f850*/  FMNMX.FTZ R16, R179, R7, !PT ;  /* 0x00000007b3107209 */ /* 0x000fe40007810000 */
[----:B------:R-:W-:Y:S01]  /*f860*/  FMNMX.FTZ R17, R48, R8, !PT ;  /* 0x0000000830117209 */ /* 0x000fe20007810000 */
[----:B------:R-:W-:Y:S06]  /*f870*/  @P0 BRA `(.L_x_190) ;  /* 0xffffffdc00840947 */ /* 0x000fec000383ffff */
.L_x_189:
[----:B-1----:R-:W-:Y:S02]  /*f880*/  FMNMX.FTZ R9, R49, R17, !PT ;  /* 0x0000001131097209 */ /* 0x002fe40007810000 */
[----:B------:R-:W-:Y:S02]  /*f890*/  FMNMX.FTZ R8, R34, R16, !PT ;  /* 0x0000001022087209 */ /* 0x000fe40007810000 */
[----:B------:R-:W-:Y:S02]  /*f8a0*/  FMNMX.FTZ R9, R52, R9, !PT ;  /* 0x0000000934097209 */ /* 0x000fe40007810000 */
[----:B------:R-:W-:Y:S02]  /*f8b0*/  FMNMX.FTZ R7, R210, R133, !PT ;  /* 0x00000085d2077209 */ /* 0x000fe40007810000 */
[----:B------:R-:W-:Y:S02]  /*f8c0*/  FMNMX.FTZ R8, R35, R8, !PT ;  /* 0x0000000823087209 */ /* 0x000fe40007810000 */
[----:B------:R-:W-:Y:S02]  /*f8d0*/  FSEL R104, R104, -INF , !P6 ;  /* 0xff80000068687808 */ /* 0x000fe40007000000 */
[C---:B------:R-:W-:Y:S02]  /*f8e0*/  ISETP.GE.AND P0, PT, R6.reuse, R197, PT ;  /* 0x000000c50600720c */ /* 0x040fe40003f06270 */
[----:B------:R-:W-:Y:S02]  /*f8f0*/  ISETP.GE.AND P6, PT, R6, R196, PT ;  /* 0x000000c40600720c */ /* 0x000fe40003fc6270 */
[----:B------:R-:W-:Y:S02]  /*f900*/  FMNMX.FTZ R9, R53, R9, !PT ;  /* 0x0000000935097209 */ /* 0x000fe40007810000 */
        /* <DEDUP_REMOVED lines=75> */
[----:B------:R-:W-:Y:S02]  /*fdc0*/  FSEL R105, R105, -INF , !P5 ;  /* 0xff80000069697808 */ /* 0x000fe40006800000 */
[----:B------:R-:W-:Y:S02]  /*fdd0*/  FSEL R106, R106, -INF , !P3 ;  /* 0xff8000006a6a7808 */ /* 0x000fe40005800000 */
[----:B------:R-:W-:Y:S02]  /*fde0*/  FMNMX.FTZ R41, R129, R41, !PT ;  /* 0x0000002981297209 */ /* 0x000fe40007810000 */
[----:B------:R-:W-:Y:S02]  /*fdf0*/  FMNMX.FTZ R40, R119, R40, !PT ;  /* 0x0000002877287209 */ /* 0x000fe40007810000 */
[----:B------:R-:W-:Y:S01]  /*fe00*/  FMNMX.FTZ R7, R88, R6, !PT ;  /* 0x0000000658077209 */ /* 0x000fe20007810000 */
[----:B------:R-:W1:Y:S01]  /*fe10*/  SHFL.BFLY PT, R9, R41, 0x2, 0x1f ;  /* 0x0c401f0029097f89 */ /* 0x000e6200000e0000 */
[C---:B------:R-:W-:Y:S02]  /*fe20*/  ISETP.GE.AND P5, PT, R5.reuse, R197, PT ;  /* 0x000000c50500720c */ /* 0x040fe40003fa6270 */
[C---:B------:R-:W-:Y:S02]  /*fe30*/  ISETP.GE.AND P3, PT, R5.reuse, R196, PT ;  /* 0x000000c40500720c */ /* 0x040fe40003f66270 */
        /* <DEDUP_REMOVED lines=9> */
[----:B------:R-:W-:Y:S01]  /*fed0*/  FSEL R108, R108, -INF , !P4 ;  /* 0xff8000006c6c7808 */ /* 0x000fe20006000000 */
[----:B------:R-:W2:Y:S01]  /*fee0*/  SHFL.BFLY PT, R7, R40, 0x2, 0x1f ;  /* 0x0c401f0028077f89 */ /* 0x000ea200000e0000 */
[----:B------:R-:W-:Y:S02]  /*fef0*/  FSEL R109, R109, -INF , !P0 ;  /* 0xff8000006d6d7808 */ /* 0x000fe40004000000 */
[C---:B------:R-:W-:Y:S02]  /*ff00*/  ISETP.GE.AND P0, PT, R4.reuse, R196, PT ;  /* 0x000000c40400720c */ /* 0x040fe40003f06270 */
[C---:B------:R-:W-:Y:S02]  /*ff10*/  ISETP.GE.AND P4, PT, R4.reuse, R197, PT ;  /* 0x000000c50400720c */ /* 0x040fe40003f86270 */
        /* <DEDUP_REMOVED lines=9> */
[----:B-1----:R-:W-:Y:S02]  /*ffb0*/  FMNMX.FTZ R41, R41, R9, !PT ;  /* 0x0000000929297209 */ /* 0x002fe40007810000 */
[----:B------:R-:W-:Y:S02]  /*ffc0*/  FMNMX.FTZ R4, R95, R4, !PT ;  /* 0x000000045f047209 */ /* 0x000fe40007810000 */
[----:B------:R-:W-:Y:S01]  /*ffd0*/  FSEL R107, R107, -INF , !P2 ;  /* 0xff8000006b6b7808 */ /* 0x000fe20005000000 */
[----:B------:R-:W1:Y:S01]  /*ffe0*/  SHFL.BFLY PT, R6, R41, 0x1, 0x1f ;  /* 0x0c201f0029067f89 */ /* 0x000e6200000e0000 */
[----:B------:R-:W-:Y:S02]  /*fff0*/  FMNMX.FTZ R4, R106, R4, !PT ;  /* 0x000000046a047209 */ /* 0x000fe40007810000 */
[----:B--2---:R-:W-:Y:S02]  /*10000*/  FMNMX.FTZ R40, R40, R7, !PT ;  /* 0x0000000728287209 */ /* 0x004fe40007810000 */
[----:B------:R-:W-:Y:S02]  /*10010*/  FSEL R110, R110, -INF , !P1 ;  /* 0xff8000006e6e7808 */ /* 0x000fe40004800000 */
[----:B------:R-:W-:Y:S02]  /*10020*/  FMNMX.FTZ R7, R107, R4, !PT ;  /* 0x000000046b077209 */ /* 0x000fe40007810000 */
[----:B------:R-:W-:Y:S01]  /*10030*/  FSEL R111, R111, -INF , !P6 ;  /* 0xff8000006f6f7808 */ /* 0x000fe20007000000 */
[----:B------:R-:W2:Y:S01]  /*10040*/  SHFL.BFLY PT, R4, R40, 0x1, 0x1f ;  /* 0x0c201f0028047f89 */ /* 0x000ea200000e0000 */
[----:B------:R-:W-:Y:S02]  /*10050*/  FMNMX.FTZ R7, R110, R7, !PT ;  /* 0x000000076e077209 */ /* 0x000fe40007810000 */
[----:B------:R-:W-:Y:S02]  /*10060*/  FSEL R120, R120, -INF , !P5 ;  /* 0xff80000078787808 */ /* 0x000fe40006800000 */
[C---:B------:R-:W-:Y:S02]  /*10070*/  ISETP.GE.AND P5, PT, R2.reuse, R197, PT ;  /* 0x000000c50200720c */ /* 0x040fe40003fa6270 */
[----:B------:R-:W-:Y:S02]  /*10080*/  ISETP.GE.AND P1, PT, R2, R196, PT ;  /* 0x000000c40200720c */ /* 0x000fe40003f26270 */
[----:B------:R-:W-:Y:S02]  /*10090*/  FMNMX.FTZ R39, R108, R39, !PT ;  /* 0x000000276c277209 */ /* 0x000fe40007810000 */
[----:B------:R-:W-:Y:S02]  /*100a0*/  FSEL R122, R122, -INF , !P3 ;  /* 0xff8000007a7a7808 */ /* 0x000fe40005800000 */
[----:B------:R-:W-:Y:S02]  /*100b0*/  FMNMX.FTZ R7, R111, R7, !PT ;  /* 0x000000076f077209 */ /* 0x000fe40007810000 */
[----:B------:R-:W-:Y:S02]  /*100c0*/  FSEL R121, R121, -INF , !P4 ;  /* 0xff80000079797808 */ /* 0x000fe40006000000 */
[C---:B------:R-:W-:Y:S02]  /*100d0*/  ISETP.GE.OR P1, PT, R2.reuse, R200, !P1 ;  /* 0x000000c80200720c */ /* 0x040fe40004f26670 */
[----:B------:R-:W-:Y:S02]  /*100e0*/  ISETP.GE.OR P5, PT, R2, R201, !P5 ;  /* 0x000000c90200720c */ /* 0x000fe40006fa6670 */
[C---:B------:R-:W-:Y:S02]  /*100f0*/  ISETP.GE.AND P2, PT, R0.reuse, R196, PT ;  /* 0x000000c40000720c */ /* 0x040fe40003f46270 */
[----:B------:R-:W-:Y:S02]  /*10100*/  ISETP.GE.AND P4, PT, R0, R197, PT ;  /* 0x000000c50000720c */ /* 0x000fe40003f86270 */
[----:B------:R-:W-:Y:S02]  /*10110*/  FMNMX.FTZ R39, R109, R39, !PT ;  /* 0x000000276d277209 */ /* 0x000fe40007810000 */
[----:B------:R-:W-:Y:S02]  /*10120*/  FSEL R123, R123, -INF , !P0 ;  /* 0xff8000007b7b7808 */ /* 0x000fe40004000000 */
[----:B------:R-:W-:Y:S02]  /*10130*/  FMNMX.FTZ R2, R122, R7, !PT ;  /* 0x000000077a027209 */ /* 0x000fe40007810000 */
[C---:B------:R-:W-:Y:S02]  /*10140*/  ISETP.GE.OR P2, PT, R0.reuse, R200, !P2 ;  /* 0x000000c80000720c */ /* 0x040fe40005746670 */
[----:B------:R-:W-:Y:S02]  /*10150*/  ISETP.GE.OR P4, PT, R0, R201, !P4 ;  /* 0x000000c90000720c */ /* 0x000fe40006786670 */
[----:B------:R-:W-:Y:S02]  /*10160*/  FMNMX.FTZ R39, R120, R39, !PT ;  /* 0x0000002778277209 */ /* 0x000fe40007810000 */
[----:B------:R-:W-:Y:S02]  /*10170*/  FSEL R126, R126, -INF , !P1 ;  /* 0xff8000007e7e7808 */ /* 0x000fe40004800000 */
[----:B------:R-:W-:Y:S02]  /*10180*/  FMNMX.FTZ R0, R123, R2, !PT ;  /* 0x000000027b007209 */ /* 0x000fe40007810000 */
[----:B------:R-:W-:Y:S02]  /*10190*/  FSEL R124, R124, -INF , !P5 ;  /* 0xff8000007c7c7808 */ /* 0x000fe40006800000 */
[----:B------:R-:W-:Y:S02]  /*101a0*/  FMNMX.FTZ R39, R121, R39, !PT ;  /* 0x0000002779277209 */ /* 0x000fe40007810000 */
[----:B------:R-:W-:Y:S02]  /*101b0*/  FSEL R42, R127, -INF , !P2 ;  /* 0xff8000007f2a7808 */ /* 0x000fe40005000000 */
[----:B-1----:R-:W-:Y:S02]  /*101c0*/  FMNMX.FTZ R41, R41, R6, !PT ;  /* 0x0000000629297209 */ /* 0x002fe40007810000 */
[----:B------:R-:W-:Y:S02]  /*101d0*/  FMNMX.FTZ R0, R126, R0, !PT ;  /* 0x000000007e007209 */ /* 0x000fe40007810000 */
[----:B------:R-:W-:Y:S01]  /*101e0*/  FSEL R125, R125, -INF , !P4 ;  /* 0xff8000007d7d7808 */ /* 0x000fe20006000000 */
[C---:B------:R-:W-:Y:S01]  /*101f0*/  FMUL.FTZ R43, R41.reuse, UR4 ;  /* 0x00000004292b7c20 */ /* 0x040fe20008410000 */
[----:B------:R-:W-:Y:S02]  /*10200*/  FMNMX.FTZ R39, R124, R39, !PT ;  /* 0x000000277c277209 */ /* 0x000fe40007810000 */
[----:B------:R-:W-:Y:S02]  /*10210*/  FMNMX.FTZ R0, R42, R0, !PT ;  /* 0x000000002a007209 */ /* 0x000fe40007810000 */
[----:B------:R-:W-:Y:S02]  /*10220*/  FSETP.NEU.FTZ.AND P3, PT, R41, -INF , PT ;  /* 0xff8000002900780b */ /* 0x000fe40003f7d000 */
[----:B------:R-:W-:Y:S01]  /*10230*/  FMNMX.FTZ R39, R125, R39, !PT ;  /* 0x000000277d277209 */ /* 0x000fe20007810000 */
[----:B------:R-:W1:Y:S01]  /*10240*/  SHFL.BFLY PT, R2, R0, 0x2, 0x1f ;  /* 0x0c401f0000027f89 */ /* 0x000e6200000e0000 */
[----:B------:R-:W-:Y:S02]  /*10250*/  FSEL R43, R43, RZ, P3 ;  /* 0x000000ff2b2b7208 */ /* 0x000fe40001800000 */
[----:B--2---:R-:W-:Y:S05]  /*10260*/  FMNMX.FTZ R40, R40, R4, !PT ;  /* 0x0000000428287209 */ /* 0x004fea0007810000 */
[----:B------:R-:W2:Y:S01]  /*10270*/  SHFL.BFLY PT, R5, R39, 0x2, 0x1f ;  /* 0x0c401f0027057f89 */ /* 0x000ea200000e0000 */
[----:B------:R-:W-:Y:S01]  /*10280*/  MOV R15, R226 ;  /* 0x000000e2000f7202 */ /* 0x000fe20000000f00 */
[--C-:B------:R-:W-:Y:S01]  /*10290*/  FFMA.FTZ R4, R208, UR4, -R43.reuse ;  /* 0x00000004d0047c23 */ /* 0x100fe2000801082b */
[C---:B------:R-:W-:Y:S01]  /*102a0*/  FSETP.NEU.FTZ.AND P2, PT, R40.reuse, -INF , PT ;  /* 0xff8000002800780b */ /* 0x040fe20003f5d000 */
[----:B------:R-:W-:Y:S01]  /*102b0*/  FMUL.FTZ R64, R40, UR4 ;  /* 0x0000000428407c20 */ /* 0x000fe20008410000 */
[--C-:B------:R-:W-:Y:S01]  /*102c0*/  FFMA.FTZ R6, R206, UR4, -R43.reuse ;  /* 0x00000004ce067c23 */ /* 0x100fe2000801082b */
[----:B------:R3:W-:Y:S01]  /*102d0*/  MUFU.EX2 R174, R4 ;  /* 0x0000000400ae7308 */ /* 0x0007e20000000800 */
[--C-:B------:R-:W-:Y:S02]  /*102e0*/  FFMA.FTZ R7, R209, UR4, -R43.reuse ;  /* 0x00000004d1077c23 */ /* 0x100fe4000801082b */
[----:B------:R-:W-:Y:S02]  /*102f0*/  FSEL R64, R64, RZ, P2 ;  /* 0x000000ff40407208 */ /* 0x000fe40001000000 */
[----:B-1----:R-:W-:Y:S01]  /*10300*/  FMNMX.FTZ R0, R0, R2, !PT ;  /* 0x0000000200007209 */ /* 0x002fe20007810000 */
[--C-:B------:R-:W-:Y:S01]  /*10310*/  FFMA.FTZ R2, R177, UR4, -R43.reuse ;  /* 0x00000004b1027c23 */ /* 0x100fe2000801082b */
[--C-:B---3--:R-:W-:Y:S01]  /*10320*/  FFMA.FTZ R4, R216, UR4, -R43.reuse ;  /* 0x00000004d8047c23 */ /* 0x108fe2000801082b */
[----:B--2---:R-:W-:Y:S02]  /*10330*/  FMNMX.FTZ R39, R39, R5, !PT ;  /* 0x0000000527277209 */ /* 0x004fe40007810000 */
[----:B------:R1:W-:Y:S03]  /*10340*/  MUFU.EX2 R216, R2 ;  /* 0x0000000200d87308 */ /* 0x0003e60000000800 */
[----:B------:R-:W2:Y:S07]  /*10350*/  SHFL.BFLY PT, R5, R39, 0x1, 0x1f ;  /* 0x0c201f0027057f89 */ /* 0x000eae00000e0000 */
[----:B------:R3:W-:Y:S01]  /*10360*/  MUFU.EX2 R180, R4 ;  /* 0x0000000400b47308 */ /* 0x0007e20000000800 */
[----:B-1----:R-:W1:Y:S01]  /*10370*/  SHFL.BFLY PT, R2, R0, 0x1, 0x1f ;  /* 0x0c201f0000027f89 */ /* 0x002e6200000e0000 */
[--C-:B---3--:R-:W-:Y:S08]  /*10380*/  FFMA.FTZ R4, R207, UR4, -R64.reuse ;  /* 0x00000004cf047c23 */ /* 0x108ff00008010840 */
[----:B------:R3:W-:Y:S01]  /*10390*/  MUFU.EX2 R207, R7 ;  /* 0x0000000700cf7308 */ /* 0x0007e20000000800 */
[----:B--2---:R-:W-:Y:S01]  /*103a0*/  FMNMX.FTZ R39, R39, R5, !PT ;  /* 0x0000000527277209 */ /* 0x004fe20007810000 */
[----:B------:R-:W-:Y:S03]  /*103b0*/  FFMA.FTZ R5, R32, UR4, -R43 ;  /* 0x0000000420057c23 */ /* 0x000fe6000801082b */
[C---:B------:R-:W-:Y:S01]  /*103c0*/  FSETP.NEU.FTZ.AND P1, PT, R39.reuse, -INF , PT ;  /* 0xff8000002700780b */ /* 0x040fe20003f3d000 */
[----:B------:R-:W-:Y:S04]  /*103d0*/  FMUL.FTZ R65, R39, UR4 ;  /* 0x0000000427417c20 */ /* 0x000fe80008410000 */
[----:B------:R2:W-:Y:S01]  /*103e0*/  MUFU.EX2 R173, R4 ;  /* 0x0000000400ad7308 */ /* 0x0005e20000000800 */
[----:B------:R-:W-:Y:S02]  /*103f0*/  FSEL R65, R65, RZ, P1 ;  /* 0x000000ff41417208 */ /* 0x000fe40000800000 */
[----:B-1----:R-:W-:Y:S03]  /*10400*/  FMNMX.FTZ R38, R0, R2, !PT ;  /* 0x0000000200267209 */ /* 0x002fe60007810000 */
[----:B------:R-:W-:Y:S01]  /*10410*/  FFMA.FTZ R0, R218, UR4, -R65 ;  /* 0x00000004da007c23 */ /* 0x000fe20008010841 */
[----:B---3--:R-:W-:Y:S01]  /*10420*/  FFMA.FTZ R7, R36, UR4, -R43 ;  /* 0x0000000424077c23 */ /* 0x008fe2000801082b */
[C---:B------:R-:W-:Y:S01]  /*10430*/  FSETP.NEU.FTZ.AND P0, PT, R38.reuse, -INF , PT ;  /* 0xff8000002600780b */ /* 0x040fe20003f1d000 */
[----:B------:R-:W-:Y:S01]  /*10440*/  FMUL.FTZ R66, R38, UR4 ;  /* 0x0000000426427c20 */ /* 0x000fe20008410000 */
[----:B------:R1:W-:Y:S01]  /*10450*/  MUFU.EX2 R172, R0 ;  /* 0x0000000000ac7308 */ /* 0x0003e20000000800 */
[--C-:B------:R-:W-:Y:S03]  /*10460*/  FFMA.FTZ R2, R212, UR4, -R65.reuse ;  /* 0x00000004d4027c23 */ /* 0x100fe60008010841 */
[----:B------:R-:W-:Y:S01]  /*10470*/  FSEL R66, R66, RZ, P0 ;  /* 0x000000ff42427208 */ /* 0x000fe20000000000 */
[----:B--2---:R-:W-:Y:S05]  /*10480*/  FFMA.FTZ R4, R215, UR4, -R64 ;  /* 0x00000004d7047c23 */ /* 0x004fea0008010840 */
[----:B------:R2:W-:Y:S01]  /*10490*/  MUFU.EX2 R233, R7 ;  /* 0x0000000700e97308 */ /* 0x0005e20000000800 */
[--C-:B------:R-:W-:Y:S09]  /*104a0*/  FFMA.FTZ R126, R126, UR4, -R66.reuse ;  /* 0x000000047e7e7c23 */ /* 0x100ff20008010842 */
[----:B------:R3:W-:Y:S01]  /*104b0*/  MUFU.EX2 R181, R4 ;  /* 0x0000000400b57308 */ /* 0x0007e20000000800 */
[----:B-1----:R-:W-:Y:S09]  /*104c0*/  FFMA.FTZ R0, R217, UR4, -R65 ;  /* 0x00000004d9007c23 */ /* 0x002ff20008010841 */
[----:B------:R1:W-:Y:S01]  /*104d0*/  MUFU.EX2 R182, R0 ;  /* 0x0000000000b67308 */ /* 0x0003e20000000800 */
[--C-:B--2---:R-:W-:Y:S09]  /*104e0*/  FFMA.FTZ R7, R52, UR4, -R43.reuse ;  /* 0x0000000434077c23 */ /* 0x104ff2000801082b */
[----:B------:R2:W-:Y:S01]  /*104f0*/  MUFU.EX2 R239, R7 ;  /* 0x0000000700ef7308 */ /* 0x0005e20000000800 */
[--C-:B---3--:R-:W-:Y:S09]  /*10500*/  FFMA.FTZ R4, R168, UR4, -R43.reuse ;  /* 0x00000004a8047c23 */ /* 0x108ff2000801082b */
[----:B------:R3:W-:Y:S01]  /*10510*/  MUFU.EX2 R226, R4 ;  /* 0x0000000400e27308 */ /* 0x0007e20000000800 */
[----:B-1----:R-:W-:Y:S09]  /*10520*/  FFMA.FTZ R0, R211, UR4, -R66 ;  /* 0x00000004d3007c23 */ /* 0x002ff20008010842 */
[----:B------:R1:W-:Y:S01]  /*10530*/  MUFU.EX2 R127, R0 ;  /* 0x00000000007f7308 */ /* 0x0003e20000000800 */
[--C-:B--2---:R-:W-:Y:S09]  /*10540*/  FFMA.FTZ R7, R68, UR4, -R43.reuse ;  /* 0x0000000444077c23 */ /* 0x104ff2000801082b */
[----:B------:R2:W-:Y:S01]  /*10550*/  MUFU.EX2 R211, R6 ;  /* 0x0000000600d37308 */ /* 0x0005e20000000800 */
[----:B---3--:R-:W-:Y:S09]  /*10560*/  FFMA.FTZ R4, R169, UR4, -R64 ;  /* 0x00000004a9047c23 */ /* 0x008ff20008010840 */
[----:B------:R3:W-:Y:S01]  /*10570*/  MUFU.EX2 R215, R4 ;  /* 0x0000000400d77308 */ /* 0x0007e20000000800 */
[----:B-1----:R-:W-:Y:S09]  /*10580*/  FFMA.FTZ R0, R219, UR4, -R66 ;  /* 0x00000004db007c23 */ /* 0x002ff20008010842 */
[----:B------:R1:W4:Y:S01]  /*10590*/  MUFU.EX2 R169, R0 ;  /* 0x0000000000a97308 */ /* 0x0003220000000800 */
[--C-:B--2---:R-:W-:Y:S09]  /*105a0*/  FFMA.FTZ R6, R37, UR4, -R43.reuse ;  /* 0x0000000425067c23 */ /* 0x104ff2000801082b */
[----:B------:R2:W-:Y:S01]  /*105b0*/  MUFU.EX2 R240, R6 ;  /* 0x0000000600f07308 */ /* 0x0005e20000000800 */
[----:B---3--:R-:W-:Y:S09]  /*105c0*/  FFMA.FTZ R4, R176, UR4, -R64 ;  /* 0x00000004b0047c23 */ /* 0x008ff20008010840 */
[----:B------:R3:W-:Y:S01]  /*105d0*/  MUFU.EX2 R221, R4 ;  /* 0x0000000400dd7308 */ /* 0x0007e20000000800 */
[--C-:B-1----:R-:W-:Y:S09]  /*105e0*/  FFMA.FTZ R0, R214, UR4, -R66.reuse ;  /* 0x00000004d6007c23 */ /* 0x102ff20008010842 */
[----:B------:R1:W-:Y:S01]  /*105f0*/  MUFU.EX2 R175, R0 ;  /* 0x0000000000af7308 */ /* 0x0003e20000000800 */
[----:B--2---:R-:W-:Y:S09]  /*10600*/  FFMA.FTZ R6, R53, UR4, -R43 ;  /* 0x0000000435067c23 */ /* 0x004ff2000801082b */
[----:B------:R2:W-:Y:S01]  /*10610*/  MUFU.EX2 R244, R6 ;  /* 0x0000000600f47308 */ /* 0x0005e20000000800 */
[----:B---3--:R-:W-:Y:S09]  /*10620*/  FFMA.FTZ R4, R210, UR4, -R65 ;  /* 0x00000004d2047c23 */ /* 0x008ff20008010841 */
[----:B------:R3:W-:Y:S01]  /*10630*/  MUFU.EX2 R210, R2 ;  /* 0x0000000200d27308 */ /* 0x0007e20000000800 */
[----:B-1----:R-:W-:Y:S09]  /*10640*/  FFMA.FTZ R0, R213, UR4, -R66 ;  /* 0x00000004d5007c23 */ /* 0x002ff20008010842 */
[----:B------:R1:W-:Y:S01]  /*10650*/  MUFU.EX2 R208, R0 ;  /* 0x0000000000d07308 */ /* 0x0003e20000000800 */
[--C-:B--2---:R-:W-:Y:S09]  /*10660*/  FFMA.FTZ R6, R69, UR4, -R43.reuse ;  /* 0x0000000445067c23 */ /* 0x104ff2000801082b */
[----:B------:R2:W5:Y:S01]  /*10670*/  MUFU.EX2 R168, R4 ;  /* 0x0000000400a87308 */ /* 0x0005620000000800 */
[--C-:B---3--:R-:W-:Y:S09]  /*10680*/  FFMA.FTZ R2, R205, UR4, -R64.reuse ;  /* 0x00000004cd027c23 */ /* 0x108ff20008010840 */
[----:B------:R3:W-:Y:S01]  /*10690*/  MUFU.EX2 R183, R2 ;  /* 0x0000000200b77308 */ /* 0x0007e20000000800 */
[--C-:B-1----:R-:W-:Y:S09]  /*106a0*/  FFMA.FTZ R0, R179, UR4, -R64.reuse ;  /* 0x00000004b3007c23 */ /* 0x102ff20008010840 */
[----:B------:R1:W-:Y:S01]  /*106b0*/  MUFU.EX2 R206, R0 ;  /* 0x0000000000ce7308 */ /* 0x0003e20000000800 */
[--C-:B--2---:R-:W-:Y:S09]  /*106c0*/  FFMA.FTZ R4, R33, UR4, -R43.reuse ;  /* 0x0000000421047c23 */ /* 0x104ff2000801082b */
[----:B------:R2:W-:Y:S01]  /*106d0*/  MUFU.EX2 R219, R4 ;  /* 0x0000000400db7308 */ /* 0x0005e20000000800 */
[--C-:B---3--:R-:W-:Y:S09]  /*106e0*/  FFMA.FTZ R2, R26, UR4, -R64.reuse ;  /* 0x000000041a027c23 */ /* 0x108ff20008010840 */
[----:B------:R3:W-:Y:S01]  /*106f0*/  MUFU.EX2 R232, R2 ;  /* 0x0000000200e87308 */ /* 0x0007e20000000800 */
[--C-:B-1----:R-:W-:Y:S09]  /*10700*/  FFMA.FTZ R0, R34, UR4, -R64.reuse ;  /* 0x0000000422007c23 */ /* 0x102ff20008010840 */
[----:B------:R1:W-:Y:S01]  /*10710*/  MUFU.EX2 R209, R0 ;  /* 0x0000000000d17308 */ /* 0x0003e20000000800 */
[--C-:B--2---:R-:W-:Y:S01]  /*10720*/  FFMA.FTZ R4, R49, UR4, -R43.reuse ;  /* 0x0000000431047c23 */ /* 0x104fe2000801082b */
[----:B----4-:R-:W-:Y:S08]  /*10730*/  F2FP.F16.F32.PACK_AB R49, R169, R127 ;  /* 0x0000007fa931723e */ /* 0x010ff000000000ff */
[----:B------:R2:W-:Y:S01]  /*10740*/  MUFU.EX2 R251, R4 ;  /* 0x0000000400fb7308 */ /* 0x0005e20000000800 */
[--C-:B---3--:R-:W-:Y:S09]  /*10750*/  FFMA.FTZ R2, R54, UR4, -R64.reuse ;  /* 0x0000000436027c23 */ /* 0x108ff20008010840 */
[----:B------:R3:W-:Y:S01]  /*10760*/  MUFU.EX2 R238, R2 ;  /* 0x0000000200ee7308 */ /* 0x0007e20000000800 */
[--C-:B-1----:R-:W-:Y:S09]  /*10770*/  FFMA.FTZ R0, R35, UR4, -R64.reuse ;  /* 0x0000000423007c23 */ /* 0x102ff20008010840 */
[----:B------:R1:W-:Y:S01]  /*10780*/  MUFU.EX2 R227, R0 ;  /* 0x0000000000e37308 */ /* 0x0003e20000000800 */
[----:B--2---:R-:W-:Y:S09]  /*10790*/  FFMA.FTZ R4, R19, UR4, -R43 ;  /* 0x0000000413047c23 */ /* 0x004ff2000801082b */
[----:B------:R2:W4:Y:S01]  /*107a0*/  MUFU.EX2 R14, R4 ;  /* 0x00000004000e7308 */ /* 0x0005220000000800 */
[--C-:B---3--:R-:W-:Y:S09]  /*107b0*/  FFMA.FTZ R2, R70, UR4, -R64.reuse ;  /* 0x0000000446027c23 */ /* 0x108ff20008010840 */
[----:B------:R3:W-:Y:S01]  /*107c0*/  MUFU.EX2 R32, R2 ;  /* 0x0000000200207308 */ /* 0x0007e20000000800 */
[----:B-1----:R-:W-:Y:S09]  /*107d0*/  FFMA.FTZ R0, R171, UR4, -R65 ;  /* 0x00000004ab007c23 */ /* 0x002ff20008010841 */
[----:B------:R1:W-:Y:S01]  /*107e0*/  MUFU.EX2 R176, R0 ;  /* 0x0000000000b07308 */ /* 0x0003e20000000800 */
[----:B--2---:R-:W-:Y:S09]  /*107f0*/  FFMA.FTZ R4, R81, UR4, -R43 ;  /* 0x0000000451047c23 */ /* 0x004ff2000801082b */
[----:B------:R2:W-:Y:S01]  /*10800*/  MUFU.EX2 R12, R4 ;  /* 0x00000004000c7308 */ /* 0x0005e20000000800 */
[----:B---3--:R-:W-:Y:S01]  /*10810*/  FFMA.FTZ R2, R86, UR4, -R64 ;  /* 0x0000000456027c23 */ /* 0x008fe20008010840 */
[----:B------:R-:W-:Y:S08]  /*10820*/  FFMA.FTZ R86, R122, UR4, -R66 ;  /* 0x000000047a567c23 */ /* 0x000ff00008010842 */
[----:B------:R3:W-:Y:S01]  /*10830*/  MUFU.EX2 R213, R5 ;  /* 0x0000000500d57308 */ /* 0x0007e20000000800 */
[----:B-1----:R-:W-:Y:S09]  /*10840*/  FFMA.FTZ R0, R170, UR4, -R65 ;  /* 0x00000004aa007c23 */ /* 0x002ff20008010841 */
[----:B------:R1:W-:Y:S01]  /*10850*/  MUFU.EX2 R179, R0 ;  /* 0x0000000000b37308 */ /* 0x0003e20000000800 */
[--C-:B--2---:R-:W-:Y:S09]  /*10860*/  FFMA.FTZ R4, R85, UR4, -R43.reuse ;  /* 0x0000000455047c23 */ /* 0x104ff2000801082b */
[----:B------:R2:W-:Y:S01]  /*10870*/  MUFU.EX2 R70, R4 ;  /* 0x0000000400467308 */ /* 0x0005e20000000800 */
[----:B---3--:R-:W-:Y:S01]  /*10880*/  FFMA.FTZ R5, R48, UR4, -R43 ;  /* 0x0000000430057c23 */ /* 0x008fe2000801082b */
[----:B-----5:R-:W-:Y:S08]  /*10890*/  F2FP.F16.F32.PACK_AB R48, R172, R168 ;  /* 0x000000a8ac30723e */ /* 0x020ff000000000ff */
[----:B------:R3:W-:Y:S01]  /*108a0*/  MUFU.EX2 R245, R5 ;  /* 0x0000000500f57308 */ /* 0x0007e20000000800 */
[----:B-1----:R-:W-:Y:S09]  /*108b0*/  FFMA.FTZ R0, R28, UR4, -R65 ;  /* 0x000000041c007c23 */ /* 0x002ff20008010841 */
[----:B------:R1:W-:Y:S01]  /*108c0*/  MUFU.EX2 R205, R0 ;  /* 0x0000000000cd7308 */ /* 0x0003e20000000800 */
[----:B--2---:R-:W-:Y:S01]  /*108d0*/  FFMA.FTZ R4, R87, UR4, -R64 ;  /* 0x0000000457047c23 */ /* 0x004fe20008010840 */
[--C-:B------:R-:W-:Y:S08]  /*108e0*/  FFMA.FTZ R87, R123, UR4, -R66.reuse ;  /* 0x000000047b577c23 */ /* 0x100ff00008010842 */
[----:B------:R-:W-:Y:S01]  /*108f0*/  MUFU.EX2 R33, R7 ;  /* 0x0000000700217308 */ /* 0x000fe20000000800 */
[----:B---3--:R-:W-:Y:S09]  /*10900*/  FFMA.FTZ R5, R20, UR4, -R43 ;  /* 0x0000000414057c23 */ /* 0x008ff2000801082b */
[----:B------:R2:W-:Y:S01]  /*10910*/  MUFU.EX2 R16, R5 ;  /* 0x0000000500107308 */ /* 0x0005e20000000800 */
[----:B-1----:R-:W-:Y:S09]  /*10920*/  FFMA.FTZ R0, R29, UR4, -R65 ;  /* 0x000000041d007c23 */ /* 0x002ff20008010841 */
[----:B------:R1:W-:Y:S10]  /*10930*/  MUFU.EX2 R214, R0 ;  /* 0x0000000000d67308 */ /* 0x0003f40000000800 */
[----:B------:R-:W-:Y:S01]  /*10940*/  MUFU.EX2 R69, R4 ;  /* 0x0000000400457308 */ /* 0x000fe20000000800 */
[--C-:B--2---:R-:W-:Y:S01]  /*10950*/  FFMA.FTZ R5, R80, UR4, -R43.reuse ;  /* 0x0000000450057c23 */ /* 0x104fe2000801082b */
[----:B----4-:R-:W-:Y:S08]  /*10960*/  MOV R80, R14 ;  /* 0x0000000e00507202 */ /* 0x010ff00000000f00 */
[----:B------:R2:W-:Y:S01]  /*10970*/  MUFU.EX2 R28, R5 ;  /* 0x00000005001c7308 */ /* 0x0005e20000000800 */
[--C-:B-1----:R-:W-:Y:S09]  /*10980*/  FFMA.FTZ R0, R178, UR4, -R66.reuse ;  /* 0x00000004b2007c23 */ /* 0x102ff20008010842 */
[----:B------:R1:W-:Y:S01]  /*10990*/  MUFU.EX2 R170, R0 ;  /* 0x0000000000aa7308 */ /* 0x0003e20000000800 */
[----:B--2---:R-:W-:Y:S01]  /*109a0*/  FFMA.FTZ R5, R84, UR4, -R43 ;  /* 0x0000000454057c23 */ /* 0x004fe2000801082b */
[--C-:B-1----:R-:W-:Y:S08]  /*109b0*/  FFMA.FTZ R0, R27, UR4, -R66.reuse ;  /* 0x000000041b007c23 */ /* 0x102ff00008010842 */
[----:B------:R1:W-:Y:S02]  /*109c0*/  MUFU.EX2 R171, R0 ;  /* 0x0000000000ab7308 */ /* 0x0003e40000000800 */
[--C-:B-1----:R-:W-:Y:S08]  /*109d0*/  FFMA.FTZ R0, R30, UR4, -R66.reuse ;  /* 0x000000041e007c23 */ /* 0x102ff00008010842 */
[----:B------:R1:W-:Y:S02]  /*109e0*/  MUFU.EX2 R177, R0 ;  /* 0x0000000000b17308 */ /* 0x0003e40000000800 */
[----:B-1----:R-:W-:Y:S08]  /*109f0*/  FFMA.FTZ R0, R31, UR4, -R66 ;  /* 0x000000041f007c23 */ /* 0x002ff00008010842 */
[----:B------:R-:W-:Y:S10]  /*10a00*/  MUFU.EX2 R31, R6 ;  /* 0x00000006001f7308 */ /* 0x000ff40000000800 */
[----:B------:R1:W-:Y:S02]  /*10a10*/  MUFU.EX2 R212, R0 ;  /* 0x0000000000d47308 */ /* 0x0003e40000000800 */
[--C-:B-1----:R-:W-:Y:S08]  /*10a20*/  FFMA.FTZ R0, R25, UR4, -R64.reuse ;  /* 0x0000000419007c23 */ /* 0x102ff00008010840 */
[----:B------:R1:W-:Y:S02]  /*10a30*/  MUFU.EX2 R241, R0 ;  /* 0x0000000000f17308 */ /* 0x0003e40000000800 */
[--C-:B-1----:R-:W-:Y:S01]  /*10a40*/  FFMA.FTZ R0, R50, UR4, -R64.reuse ;  /* 0x0000000432007c23 */ /* 0x102fe20008010840 */
[----:B------:R-:W-:Y:S07]  /*10a50*/  F2FP.F16.F32.PACK_AB R50, R210, R182 ;  /* 0x000000b6d232723e */ /* 0x000fee00000000ff */
[----:B------:R1:W-:Y:S02]  /*10a60*/  MUFU.EX2 R243, R0 ;  /* 0x0000000000f37308 */ /* 0x0003e40000000800 */
[----:B-1----:R-:W-:Y:S01]  /*10a70*/  FFMA.FTZ R0, R51, UR4, -R64 ;  /* 0x0000000433007c23 */ /* 0x002fe20008010840 */
[----:B------:R-:W-:Y:S07]  /*10a80*/  F2FP.F16.F32.PACK_AB R51, R208, R175 ;  /* 0x000000afd033723e */ /* 0x000fee00000000ff */
[----:B------:R1:W-:Y:S02]  /*10a90*/  MUFU.EX2 R248, R0 ;  /* 0x0000000000f87308 */ /* 0x0003e40000000800 */
[--C-:B-1----:R-:W-:Y:S08]  /*10aa0*/  FFMA.FTZ R0, R22, UR4, -R65.reuse ;  /* 0x0000000416007c23 */ /* 0x102ff00008010841 */
[----:B------:R1:W-:Y:S02]  /*10ab0*/  MUFU.EX2 R218, R0 ;  /* 0x0000000000da7308 */ /* 0x0003e40000000800 */
[--C-:B-1----:R-:W-:Y:S08]  /*10ac0*/  FFMA.FTZ R0, R21, UR4, -R65.reuse ;  /* 0x0000000415007c23 */ /* 0x102ff00008010841 */
[----:B------:R1:W-:Y:S02]  /*10ad0*/  MUFU.EX2 R231, R0 ;  /* 0x0000000000e77308 */ /* 0x0003e40000000800 */
[--C-:B-1----:R-:W-:Y:S01]  /*10ae0*/  FFMA.FTZ R0, R44, UR4, -R65.reuse ;  /* 0x000000042c007c23 */ /* 0x102fe20008010841 */
[----:B------:R-:W-:Y:S07]  /*10af0*/  F2FP.F16.F32.PACK_AB R44, R180, R174 ;  /* 0x000000aeb42c723e */ /* 0x000fee00000000ff */
[----:B------:R1:W-:Y:S02]  /*10b00*/  MUFU.EX2 R237, R0 ;  /* 0x0000000000ed7308 */ /* 0x0003e40000000800 */
[--C-:B-1----:R-:W-:Y:S01]  /*10b10*/  FFMA.FTZ R0, R45, UR4, -R65.reuse ;  /* 0x000000042d007c23 */ /* 0x102fe20008010841 */
[----:B------:R-:W-:Y:S07]  /*10b20*/  F2FP.F16.F32.PACK_AB R45, R181, R173 ;  /* 0x000000adb52d723e */ /* 0x000fee00000000ff */
[----:B------:R1:W-:Y:S02]  /*10b30*/  MUFU.EX2 R242, R0 ;  /* 0x0000000000f27308 */ /* 0x0003e40000000800 */
[--C-:B-1----:R-:W-:Y:S02]  /*10b40*/  FFMA.FTZ R0, R24, UR4, -R66.reuse ;  /* 0x0000000418007c23 */ /* 0x102fe40008010842 */
[----:B------:R-:W1:Y:S06]  /*10b50*/  LDSM.16.MT88.4 R24, [R184+0x4000] ;  /* 0x00400000b818783b */ /* 0x000e6c0000004200 */
[----:B------:R2:W-:Y:S02]  /*10b60*/  MUFU.EX2 R178, R0 ;  /* 0x0000000000b27308 */ /* 0x0005e40000000800 */
[--C-:B--2---:R-:W-:Y:S08]  /*10b70*/  FFMA.FTZ R0, R23, UR4, -R66.reuse ;  /* 0x0000000417007c23 */ /* 0x104ff00008010842 */
[----:B------:R2:W-:Y:S02]  /*10b80*/  MUFU.EX2 R229, R0 ;  /* 0x0000000000e57308 */ /* 0x0005e40000000800 */
[--C-:B--2---:R-:W-:Y:S01]  /*10b90*/  FFMA.FTZ R0, R46, UR4, -R66.reuse ;  /* 0x000000042e007c23 */ /* 0x104fe20008010842 */
[----:B------:R-:W-:Y:S07]  /*10ba0*/  F2FP.F16.F32.PACK_AB R46, R226, R216 ;  /* 0x000000d8e22e723e */ /* 0x000fee00000000ff */
[----:B------:R2:W-:Y:S02]  /*10bb0*/  MUFU.EX2 R230, R0 ;  /* 0x0000000000e67308 */ /* 0x0005e40000000800 */
[----:B--2---:R-:W-:Y:S01]  /*10bc0*/  FFMA.FTZ R0, R47, UR4, -R66 ;  /* 0x000000042f007c23 */ /* 0x004fe20008010842 */
[----:B------:R-:W-:Y:S07]  /*10bd0*/  F2FP.F16.F32.PACK_AB R47, R221, R215 ;  /* 0x000000d7dd2f723e */ /* 0x000fee00000000ff */
[----:B------:R2:W-:Y:S02]  /*10be0*/  MUFU.EX2 R235, R0 ;  /* 0x0000000000eb7308 */ /* 0x0005e40000000800 */
[--C-:B--2---:R-:W-:Y:S02]  /*10bf0*/  FFMA.FTZ R0, R55, UR4, -R64.reuse ;  /* 0x0000000437007c23 */ /* 0x104fe40008010840 */
[----:B------:R-:W2:Y:S06]  /*10c00*/  LDSM.16.MT88.4 R52, [R185+0x4000] ;  /* 0x00400000b934783b */ /* 0x000eac0000004200 */
[----:B------:R3:W-:Y:S02]  /*10c10*/  MUFU.EX2 R247, R0 ;  /* 0x0000000000f77308 */ /* 0x0007e40000000800 */
[--C-:B---3--:R-:W-:Y:S08]  /*10c20*/  FFMA.FTZ R0, R18, UR4, -R64.reuse ;  /* 0x0000000412007c23 */ /* 0x108ff00008010840 */
[----:B------:R3:W-:Y:S02]  /*10c30*/  MUFU.EX2 R35, R0 ;  /* 0x0000000000237308 */ /* 0x0007e40000000800 */
[----:B---3--:R-:W-:Y:S08]  /*10c40*/  FFMA.FTZ R0, R67, UR4, -R64 ;  /* 0x0000000443007c23 */ /* 0x008ff00008010840 */
[----:B------:R3:W4:Y:S02]  /*10c50*/  MUFU.EX2 R13, R0 ;  /* 0x00000000000d7308 */ /* 0x0007240000000800 */
[--C-:B---3--:R-:W-:Y:S01]  /*10c60*/  FFMA.FTZ R0, R56, UR4, -R65.reuse ;  /* 0x0000000438007c23 */ /* 0x108fe20008010841 */
[----:B----4-:R-:W-:Y:S07]  /*10c70*/  MOV R81, R13 ;  /* 0x0000000d00517202 */ /* 0x010fee0000000f00 */
[----:B------:R3:W-:Y:S02]  /*10c80*/  MUFU.EX2 R228, R0 ;  /* 0x0000000000e47308 */ /* 0x0007e40000000800 */
[--C-:B---3--:R-:W-:Y:S08]  /*10c90*/  FFMA.FTZ R0, R57, UR4, -R65.reuse ;  /* 0x0000000439007c23 */ /* 0x108ff00008010841 */
[----:B------:R3:W-:Y:S02]  /*10ca0*/  MUFU.EX2 R236, R0 ;  /* 0x0000000000ec7308 */ /* 0x0007e40000000800 */
[--C-:B---3--:R-:W-:Y:S08]  /*10cb0*/  FFMA.FTZ R0, R60, UR4, -R65.reuse ;  /* 0x000000043c007c23 */ /* 0x108ff00008010841 */
[----:B------:R3:W4:Y:S02]  /*10cc0*/  MUFU.EX2 R10, R0 ;  /* 0x00000000000a7308 */ /* 0x0007240000000800 */
[--C-:B---3--:R-:W-:Y:S01]  /*10cd0*/  FFMA.FTZ R0, R61, UR4, -R65.reuse ;  /* 0x000000043d007c23 */ /* 0x108fe20008010841 */
[----:B------:R-:W-:Y:S07]  /*10ce0*/  MOV R61, R16 ;  /* 0x00000010003d7202 */ /* 0x000fee0000000f00 */
[----:B------:R3:W5:Y:S02]  /*10cf0*/  MUFU.EX2 R11, R0 ;  /* 0x00000000000b7308 */ /* 0x0007640000000800 */
[--C-:B---3--:R-:W-:Y:S08]  /*10d00*/  FFMA.FTZ R0, R58, UR4, -R66.reuse ;  /* 0x000000043a007c23 */ /* 0x108ff00008010842 */
[----:B------:R3:W-:Y:S02]  /*10d10*/  MUFU.EX2 R217, R0 ;  /* 0x0000000000d97308 */ /* 0x0007e40000000800 */
[--C-:B---3--:R-:W-:Y:S02]  /*10d20*/  FFMA.FTZ R0, R59, UR4, -R66.reuse ;  /* 0x000000043b007c23 */ /* 0x108fe40008010842 */
[----:B------:R-:W3:Y:S06]  /*10d30*/  LDSM.16.MT88.4 R56, [R184+0x4400] ;  /* 0x00440000b838783b */ /* 0x000eec0000004200 */
[----:B------:R1:W-:Y:S02]  /*10d40*/  MUFU.EX2 R234, R0 ;  /* 0x0000000000ea7308 */ /* 0x0003e40000000800 */
[--C-:B-1----:R-:W-:Y:S01]  /*10d50*/  FFMA.FTZ R0, R62, UR4, -R66.reuse ;  /* 0x000000043e007c23 */ /* 0x102fe20008010842 */
[----:B------:R-:W-:Y:S07]  /*10d60*/  MOV R62, R15 ;  /* 0x0000000f003e7202 */ /* 0x000fee0000000f00 */
[----:B------:R1:W-:Y:S02]  /*10d70*/  MUFU.EX2 R250, R0 ;  /* 0x0000000000fa7308 */ /* 0x0003e40000000800 */
[----:B-1----:R-:W-:Y:S08]  /*10d80*/  FFMA.FTZ R0, R63, UR4, -R66 ;  /* 0x000000043f007c23 */ /* 0x002ff00008010842 */
[----:B------:R1:W-:Y:S02]  /*10d90*/  MUFU.EX2 R34, R0 ;  /* 0x0000000000227308 */ /* 0x0003e40000000800 */
[--C-:B-1----:R-:W-:Y:S08]  /*10da0*/  FFMA.FTZ R0, R71, UR4, -R64.reuse ;  /* 0x0000000447007c23 */ /* 0x102ff00008010840 */
[----:B------:R-:W-:Y:S10]  /*10db0*/  MUFU.EX2 R71, R2 ;  /* 0x0000000200477308 */ /* 0x000ff40000000800 */
[----:B------:R1:W-:Y:S02]  /*10dc0*/  MUFU.EX2 R30, R0 ;  /* 0x00000000001e7308 */ /* 0x0003e40000000800 */
[--C-:B-1----:R-:W-:Y:S01]  /*10dd0*/  FFMA.FTZ R0, R82, UR4, -R64.reuse ;  /* 0x0000000452007c23 */ /* 0x102fe20008010840 */
[----:B----4-:R-:W-:Y:S07]  /*10de0*/  MOV R82, R10 ;  /* 0x0000000a00527202 */ /* 0x010fee0000000f00 */
[----:B------:R1:W-:Y:S02]  /*10df0*/  MUFU.EX2 R60, R0 ;  /* 0x00000000003c7308 */ /* 0x0003e40000000800 */
[----:B-1----:R-:W-:Y:S01]  /*10e00*/  FFMA.FTZ R0, R83, UR4, -R64 ;  /* 0x0000000453007c23 */ /* 0x002fe20008010840 */
[----:B-----5:R-:W-:Y:S07]  /*10e10*/  MOV R83, R11 ;  /* 0x0000000b00537202 */ /* 0x020fee0000000f00 */
[----:B------:R1:W-:Y:S02]  /*10e20*/  MUFU.EX2 R23, R0 ;  /* 0x0000000000177308 */ /* 0x0003e40000000800 */
[--C-:B-1----:R-:W-:Y:S08]  /*10e30*/  FFMA.FTZ R0, R72, UR4, -R65.reuse ;  /* 0x0000000448007c23 */ /* 0x102ff00008010841 */
[----:B------:R1:W-:Y:S02]  /*10e40*/  MUFU.EX2 R252, R0 ;  /* 0x0000000000fc7308 */ /* 0x0003e40000000800 */
[--C-:B-1----:R-:W-:Y:S01]  /*10e50*/  FFMA.FTZ R0, R73, UR4, -R65.reuse ;  /* 0x0000000449007c23 */ /* 0x102fe20008010841 */
[----:B------:R-:W-:Y:S07]  /*10e60*/  MOV R73, R12 ;  /* 0x0000000c00497202 */ /* 0x000fee0000000f00 */
[----:B------:R1:W-:Y:S02]  /*10e70*/  MUFU.EX2 R29, R0 ;  /* 0x00000000001d7308 */ /* 0x0003e40000000800 */
[--C-:B-1----:R-:W-:Y:S08]  /*10e80*/  FFMA.FTZ R0, R76, UR4, -R65.reuse ;  /* 0x000000044c007c23 */ /* 0x102ff00008010841 */
[----:B------:R1:W-:Y:S02]  /*10e90*/  MUFU.EX2 R63, R0 ;  /* 0x00000000003f7308 */ /* 0x0003e40000000800 */
[--C-:B-1----:R-:W-:Y:S08]  /*10ea0*/  FFMA.FTZ R0, R77, UR4, -R65.reuse ;  /* 0x000000044d007c23 */ /* 0x102ff00008010841 */
[----:B------:R-:W-:Y:S10]  /*10eb0*/  MUFU.EX2 R77, R5 ;  /* 0x00000005004d7308 */ /* 0x000ff40000000800 */
[----:B------:R1:W-:Y:S02]  /*10ec0*/  MUFU.EX2 R17, R0 ;  /* 0x0000000000117308 */ /* 0x0003e40000000800 */
[----:B-1----:R-:W-:Y:S01]  /*10ed0*/  FFMA.FTZ R0, R74, UR4, -R66 ;  /* 0x000000044a007c23 */ /* 0x002fe20008010842 */
[----:B------:R-:W-:Y:S07]  /*10ee0*/  FFMA.FTZ R74, R130, UR4, -R64 ;  /* 0x00000004824a7c23 */ /* 0x000fee0008010840 */
[----:B------:R1:W-:Y:S10]  /*10ef0*/  MUFU.EX2 R246, R0 ;  /* 0x0000000000f67308 */ /* 0x0003f40000000800 */
[----:B------:R-:W-:Y:S01]  /*10f00*/  MUFU.EX2 R74, R74 ;  /* 0x0000004a004a7308 */ /* 0x000fe20000000800 */
[--C-:B-1----:R-:W-:Y:S01]  /*10f10*/  FFMA.FTZ R0, R75, UR4, -R66.reuse ;  /* 0x000000044b007c23 */ /* 0x102fe20008010842 */
[--C-:B------:R-:W-:Y:S08]  /*10f20*/  FFMA.FTZ R75, R120, UR4, -R65.reuse ;  /* 0x00000004784b7c23 */ /* 0x100ff00008010841 */
[----:B------:R1:W-:Y:S02]  /*10f30*/  MUFU.EX2 R249, R0 ;  /* 0x0000000000f97308 */ /* 0x0003e40000000800 */
[--C-:B-1----:R-:W-:Y:S01]  /*10f40*/  FFMA.FTZ R0, R78, UR4, -R66.reuse ;  /* 0x000000044e007c23 */ /* 0x102fe20008010842 */
[----:B------:R-:W-:Y:S07]  /*10f50*/  FFMA.FTZ R78, R121, UR4, -R65 ;  /* 0x00000004794e7c23 */ /* 0x000fee0008010841 */
[----:B------:R1:W-:Y:S02]  /*10f60*/  MUFU.EX2 R72, R0 ;  /* 0x0000000000487308 */ /* 0x0003e40000000800 */
[----:B-1----:R-:W-:Y:S08]  /*10f70*/  FFMA.FTZ R0, R79, UR4, -R66 ;  /* 0x000000044f007c23 */ /* 0x002ff00008010842 */
[----:B------:R1:W-:Y:S02]  /*10f80*/  MUFU.EX2 R8, R0 ;  /* 0x0000000000087308 */ /* 0x0003e40000000800 */
[----:B-1----:R-:W-:Y:S05]  /*10f90*/  FSEL R0, R41, RZ, P3 ;  /* 0x000000ff29007208 */ /* 0x002fea0001800000 */
[----:B------:R-:W-:Y:S01]  /*10fa0*/  FADD.FTZ R2, -R0, R3 ;  /* 0x0000000300027221 */ /* 0x000fe20000010100 */
[----:B------:R-:W-:Y:S02]  /*10fb0*/  FSEL R0, R40, RZ, P2 ;  /* 0x000000ff28007208 */ /* 0x000fe40001000000 */
[----:B------:R-:W-:Y:S01]  /*10fc0*/  FSEL R3, R39, RZ, P1 ;  /* 0x000000ff27037208 */ /* 0x000fe20000800000 */
[----:B------:R-:W-:Y:S02]  /*10fd0*/  FMUL.FTZ R2, R2, UR4 ;  /* 0x0000000402027c20 */ /* 0x000fe40008410000 */
[----:B------:R-:W-:Y:S02]  /*10fe0*/  FADD.FTZ R0, -R0, R132 ;  /* 0x0000008400007221 */ /* 0x000fe40000010100 */
[----:B------:R1:W4:Y:S01]  /*10ff0*/  MUFU.EX2 R37, R2 ;  /* 0x0000000200257308 */ /* 0x0003220000000800 */
[----:B------:R-:W-:Y:S01]  /*11000*/  FADD.FTZ R3, -R3, R133 ;  /* 0x0000008503037221 */ /* 0x000fe20000010100 */
[----:B-1----:R-:W-:Y:S01]  /*11010*/  FMUL.FTZ R2, R0, UR4 ;  /* 0x0000000400027c20 */ /* 0x002fe20008410000 */
[C---:B----4-:R-:W-:Y:S01]  /*11020*/  FMUL.FTZ R21, R37.reuse, R153 ;  /* 0x0000009925157220 */ /* 0x050fe20000410000 */
[----:B------:R-:W-:Y:S01]  /*11030*/  FSEL R0, R38, RZ, P0 ;  /* 0x000000ff26007208 */ /* 0x000fe20000000000 */
[C---:B------:R-:W-:Y:S05]  /*11040*/  FMUL.FTZ R20, R37.reuse, R152 ;  /* 0x0000009825147220 */ /* 0x040fea0000410000 */
[----:B------:R1:W4:Y:S01]  /*11050*/  MUFU.EX2 R36, R2 ;  /* 0x0000000200247308 */ /* 0x0003220000000800 */
[C---:B------:R-:W-:Y:S01]  /*11060*/  FMUL.FTZ R4, R37.reuse, R140 ;  /* 0x0000008c25047220 */ /* 0x040fe20000410000 */
[C---:B------:R-:W-:Y:S01]  /*11070*/  FMUL.FTZ R5, R37.reuse, R141 ;  /* 0x0000008d25057220 */ /* 0x040fe20000410000 */
[----:B------:R-:W-:Y:S01]  /*11080*/  FADD.FTZ R0, -R0, R134 ;  /* 0x0000008600007221 */ /* 0x000fe20000010100 */
[----:B------:R-:W-:Y:S01]  /*11090*/  FMUL.FTZ R16, R37, R144 ;  /* 0x0000009025107220 */ /* 0x000fe20000410000 */
[----:B------:R-:W-:Y:S01]  /*110a0*/  MOV R140, R71 ;  /* 0x00000047008c7202 */ /* 0x000fe20000000f00 */
[----:B------:R-:W-:Y:S01]  /*110b0*/  FFMA.FTZ R71, R118, UR4, -R64 ;  /* 0x0000000476477c23 */ /* 0x000fe20008010840 */
[----:B------:R-:W-:Y:S01]  /*110c0*/  FMUL.FTZ R0, R0, UR4 ;  /* 0x0000000400007c20 */ /* 0x000fe20008410000 */
[----:B------:R-:W-:Y:S01]  /*110d0*/  MOV R141, R70 ;  /* 0x00000046008d7202 */ /* 0x000fe20000000f00 */
[--C-:B------:R-:W-:Y:S03]  /*110e0*/  FFMA.FTZ R70, R117, UR4, -R43.reuse ;  /* 0x0000000475467c23 */ /* 0x100fe6000801082b */
[----:B------:R-:W-:Y:S01]  /*110f0*/  MUFU.EX2 R71, R71 ;  /* 0x0000004700477308 */ /* 0x000fe20000000800 */
[----:B-1----:R-:W-:Y:S01]  /*11100*/  FMUL.FTZ R2, R3, UR4 ;  /* 0x0000000403027c20 */ /* 0x002fe20008410000 */
[--C-:B------:R-:W-:Y:S01]  /*11110*/  FFMA.FTZ R3, R96, UR4, -R43.reuse ;  /* 0x0000000460037c23 */ /* 0x100fe2000801082b */
[C---:B----4-:R-:W-:Y:S01]  /*11120*/  FMUL.FTZ R6, R36.reuse, R142 ;  /* 0x0000008e24067220 */ /* 0x050fe20000410000 */
[----:B------:R-:W-:Y:S06]  /*11130*/  MOV R142, R8 ;  /* 0x00000008008e7202 */ /* 0x000fec0000000f00 */
[----:B------:R-:W1:Y:S01]  /*11140*/  MUFU.EX2 R0, R0 ;  /* 0x0000000000007308 */ /* 0x000e620000000800 */
[C---:B------:R-:W-:Y:S01]  /*11150*/  FMUL.FTZ R7, R36.reuse, R143 ;  /* 0x0000008f24077220 */ /* 0x040fe20000410000 */
[C---:B------:R-:W-:Y:S01]  /*11160*/  FMUL.FTZ R18, R36.reuse, R146 ;  /* 0x0000009224127220 */ /* 0x040fe20000410000 */
[----:B------:R-:W-:Y:S01]  /*11170*/  MOV R146, R82 ;  /* 0x0000005200927202 */ /* 0x000fe20000000f00 */
[C---:B------:R-:W-:Y:S01]  /*11180*/  FMUL.FTZ R19, R36.reuse, R147 ;  /* 0x0000009324137220 */ /* 0x040fe20000410000 */
[----:B------:R-:W-:Y:S01]  /*11190*/  MOV R147, R35 ;  /* 0x0000002300937202 */ /* 0x000fe20000000f00 */
[C---:B------:R-:W-:Y:S01]  /*111a0*/  FMUL.FTZ R22, R36.reuse, R154 ;  /* 0x0000009a24167220 */ /* 0x040fe20000410000 */
[C---:B------:R-:W-:Y:S01]  /*111b0*/  FMUL.FTZ R35, R36.reuse, R163 ;  /* 0x000000a324237220 */ /* 0x040fe20000410000 */
[-C--:B------:R-:W-:Y:S02]  /*111c0*/  HMMA.16816.F32 R4, R44, R24.reuse, R4 ;  /* 0x000000182c04723c */ /* 0x080fe40000001804 */
[----:B------:R4:W-:Y:S03]  /*111d0*/  MUFU.EX2 R68, R3 ;  /* 0x0000000300447308 */ /* 0x0009e60000000800 */
[----:B------:R-:W-:Y:S01]  /*111e0*/  MOV R143, R17 ;  /* 0x00000011008f7202 */ /* 0x000fe20000000f00 */
[----:B------:R-:W-:Y:S01]  /*111f0*/  FMUL.FTZ R17, R37, R145 ;  /* 0x0000009125117220 */ /* 0x000fe20000410000 */
[----:B------:R-:W-:Y:S01]  /*11200*/  MOV R154, R23 ;  /* 0x00000017009a7202 */ /* 0x000fe20000000f00 */
[----:B------:R-:W-:Y:S04]  /*11210*/  FMUL.FTZ R23, R36, R155 ;  /* 0x0000009b24177220 */ /* 0x000fe80000410000 */
[----:B------:R-:W5:Y:S01]  /*11220*/  MUFU.EX2 R2, R2 ;  /* 0x0000000200027308 */ /* 0x000f620000000800 */
[C---:B-1----:R-:W-:Y:S01]  /*11230*/  FMUL.FTZ R14, R0.reuse, R150 ;  /* 0x00000096000e7220 */ /* 0x042fe20000410000 */
[C---:B------:R-:W-:Y:S01]  /*11240*/  FMUL.FTZ R10, R0.reuse, R138 ;  /* 0x0000008a000a7220 */ /* 0x040fe20000410000 */
[----:B------:R-:W3:Y:S01]  /*11250*/  LDL.LU R150, [R1+0x68] ;  /* 0x0000680001967983 */ /* 0x000ee20000300800 */
[C---:B------:R-:W-:Y:S01]  /*11260*/  FMUL.FTZ R11, R0.reuse, R139 ;  /* 0x0000008b000b7220 */ /* 0x040fe20000410000 */
[----:B------:R-:W-:Y:S01]  /*11270*/  FMUL.FTZ R15, R0, R151 ;  /* 0x00000097000f7220 */ /* 0x000fe20000410000 */
[----:B------:R-:W-:Y:S01]  /*11280*/  MOV R155, R73 ;  /* 0x00000049009b7202 */ /* 0x000fe20000000f00 */
[----:B------:R-:W3:Y:S01]  /*11290*/  LDL.LU R79, [R1+0x6c] ;  /* 0x00006c00014f7983 */ /* 0x000ee20000300800 */
[--C-:B----4-:R-:W-:Y:S01]  /*112a0*/  FFMA.FTZ R3, R97, UR4, -R43.reuse ;  /* 0x0000000461037c23 */ /* 0x110fe2000801082b */
[----:B------:R-:W-:Y:S02]  /*112b0*/  MOV R73, R83 ;  /* 0x0000005300497202 */ /* 0x000fe40000000f00 */
[----:B------:R-:W-:Y:S01]  /*112c0*/  MOV R83, R80 ;  /* 0x0000005000537202 */ /* 0x000fe20000000f00 */
[----:B------:R1:W4:Y:S01]  /*112d0*/  MUFU.EX2 R67, R3 ;  /* 0x0000000300437308 */ /* 0x0003220000000800 */
[----:B------:R-:W-:Y:S02]  /*112e0*/  MOV R80, R62 ;  /* 0x0000003e00507202 */ /* 0x000fe40000000f00 */
[----:B------:R-:W-:Y:S01]  /*112f0*/  MOV R145, R83 ;  /* 0x0000005300917202 */ /* 0x000fe20000000f00 */
[C---:B-----5:R-:W-:Y:S01]  /*11300*/  FMUL.FTZ R12, R2.reuse, R148 ;  /* 0x00000094020c7220 */ /* 0x060fe20000410000 */
[C---:B------:R-:W-:Y:S01]  /*11310*/  FMUL.FTZ R9, R2.reuse, R137 ;  /* 0x0000008902097220 */ /* 0x040fe20000410000 */
[C---:B------:R-:W-:Y:S01]  /*11320*/  FMUL.FTZ R8, R2.reuse, R136 ;  /* 0x0000008802087220 */ /* 0x040fe20000410000 */
[----:B------:R-:W-:Y:S01]  /*11330*/  FMUL.FTZ R13, R2, R149 ;  /* 0x00000095020d7220 */ /* 0x000fe20000410000 */
[----:B------:R-:W-:Y:S01]  /*11340*/  MOV R138, R69 ;  /* 0x00000045008a7202 */ /* 0x000fe20000000f00 */
[----:B------:R-:W-:Y:S01]  /*11350*/  FFMA.FTZ R69, R116, UR4, -R43 ;  /* 0x0000000474457c23 */ /* 0x000fe2000801082b */
[----:B------:R-:W-:Y:S01]  /*11360*/  MOV R139, R68 ;  /* 0x00000044008b7202 */ /* 0x000fe20000000f00 */
[----:B------:R-:W-:Y:S01]  /*11370*/  FFMA.FTZ R68, R111, UR4, -R66 ;  /* 0x000000046f447c23 */ /* 0x000fe20008010842 */
[----:B------:R-:W-:Y:S01]  /*11380*/  MOV R76, R80 ;  /* 0x00000050004c7202 */ /* 0x000fe20000000f00 */
[C---:B------:R-:W-:Y:S04]  /*11390*/  HMMA.16816.F32 R8, R48.reuse, R24, R8 ;  /* 0x000000183008723c */ /* 0x040fe80000001808 */
[--C-:B-1----:R-:W-:Y:S01]  /*113a0*/  FFMA.FTZ R3, R98, UR4, -R64.reuse ;  /* 0x0000000462037c23 */ /* 0x102fe20008010840 */
[----:B------:R-:W-:Y:S01]  /*113b0*/  MOV R151, R139 ;  /* 0x0000008b00977202 */ /* 0x000fe20000000f00 */
[-C--:B------:R-:W-:Y:S02]  /*113c0*/  HMMA.16816.F32 R12, R48, R26.reuse, R12 ;  /* 0x0000001a300c723c */ /* 0x080fe4000000180c */
[----:B------:R1:W-:Y:S03]  /*113d0*/  MUFU.EX2 R148, R3 ;  /* 0x0000000300947308 */ /* 0x0003e60000000800 */
[C---:B------:R-:W-:Y:S01]  /*113e0*/  FMUL.FTZ R24, R2.reuse, R156 ;  /* 0x0000009c02187220 */ /* 0x040fe20000410000 */
[C---:B------:R-:W-:Y:S05]  /*113f0*/  HMMA.16816.F32 R16, R44.reuse, R26, R16 ;  /* 0x0000001a2c10723c */ /* 0x040fea0000001810 */
[----:B------:R-:W-:Y:S01]  /*11400*/  FMUL.FTZ R25, R2, R157 ;  /* 0x0000009d02197220 */ /* 0x000fe20000410000 */
[-C--:B--2---:R-:W-:Y:S05]  /*11410*/  HMMA.16816.F32 R20, R44, R52.reuse, R20 ;  /* 0x000000342c14723c */ /* 0x084fea0000001814 */
[C---:B------:R-:W-:Y:S01]  /*11420*/  FMUL.FTZ R27, R0.reuse, R159 ;  /* 0x0000009f001b7220 */ /* 0x040fe20000410000 */
[----:B------:R-:W-:Y:S01]  /*11430*/  MOV R159, R28 ;  /* 0x0000001c009f7202 */ /* 0x000fe20000000f00 */
[--C-:B-1----:R-:W-:Y:S01]  /*11440*/  FFMA.FTZ R3, R99, UR4, -R64.reuse ;  /* 0x0000000463037c23 */ /* 0x102fe20008010840 */
[----:B------:R-:W-:Y:S03]  /*11450*/  FMUL.FTZ R26, R0, R158 ;  /* 0x0000009e001a7220 */ /* 0x000fe60000410000 */
[----:B------:R1:W2:Y:S01]  /*11460*/  MUFU.EX2 R153, R3 ;  /* 0x0000000300997308 */ /* 0x0002a20000000800 */
[C---:B------:R-:W-:Y:S01]  /*11470*/  FMUL.FTZ R28, R2.reuse, R164 ;  /* 0x000000a4021c7220 */ /* 0x040fe20000410000 */
[----:B------:R-:W-:Y:S01]  /*11480*/  MOV R164, R29 ;  /* 0x0000001d00a47202 */ /* 0x000fe20000000f00 */
[----:B------:R-:W-:Y:S01]  /*11490*/  FMUL.FTZ R29, R2, R165 ;  /* 0x000000a5021d7220 */ /* 0x000fe20000410000 */
[C---:B------:R-:W-:Y:S04]  /*114a0*/  HMMA.16816.F32 R24, R48.reuse, R52, R24 ;  /* 0x000000343018723c */ /* 0x040fe80000001818 */
[----:B------:R-:W-:Y:S01]  /*114b0*/  MOV R165, R30 ;  /* 0x0000001e00a57202 */ /* 0x000fe20000000f00 */
[C---:B------:R-:W-:Y:S01]  /*114c0*/  FMUL.FTZ R30, R0.reuse, R166 ;  /* 0x000000a6001e7220 */ /* 0x040fe20000410000 */
[----:B------:R-:W-:Y:S01]  /*114d0*/  MOV R166, R31 ;  /* 0x0000001f00a67202 */ /* 0x000fe20000000f00 */
[----:B------:R-:W-:Y:S01]  /*114e0*/  FMUL.FTZ R31, R0, R167 ;  /* 0x000000a7001f7220 */ /* 0x000fe20000410000 */
[----:B------:R-:W-:Y:S03]  /*114f0*/  MOV R156, R72 ;  /* 0x00000048009c7202 */ /* 0x000fe60000000f00 */
[----:B------:R-:W-:Y:S01]  /*11500*/  MOV R167, R32 ;  /* 0x0000002000a77202 */ /* 0x000fe20000000f00 */
[C---:B------:R-:W-:Y:S01]  /*11510*/  FMUL.FTZ R32, R37.reuse, R160 ;  /* 0x000000a025207220 */ /* 0x040fe20000410000 */
[--C-:B-1----:R-:W-:Y:S01]  /*11520*/  FFMA.FTZ R3, R88, UR4, -R65.reuse ;  /* 0x0000000458037c23 */ /* 0x102fe20008010841 */
[-C--:B------:R-:W-:Y:S03]  /*11530*/  HMMA.16816.F32 R28, R48, R54.reuse, R28 ;  /* 0x00000036301c723c */ /* 0x080fe6000000181c */
[----:B------:R1:W-:Y:S01]  /*11540*/  MUFU.EX2 R137, R3 ;  /* 0x0000000300897308 */ /* 0x0003e20000000800 */
[----:B------:R-:W-:Y:S02]  /*11550*/  MOV R72, R81 ;  /* 0x0000005100487202 */ /* 0x000fe40000000f00 */
[----:B------:R-:W-:Y:S02]  /*11560*/  MOV R157, R63 ;  /* 0x0000003f009d7202 */ /* 0x000fe40000000f00 */
[----:B------:R-:W-:Y:S03]  /*11570*/  MOV R81, R61 ;  /* 0x0000003d00517202 */ /* 0x000fe60000000f00 */
[----:B------:R-:W-:Y:S02]  /*11580*/  MOV R158, R60 ;  /* 0x0000003c009e7202 */ /* 0x000fe40000000f00 */
[----:B------:R-:W-:Y:S01]  /*11590*/  MOV R160, R33 ;  /* 0x0000002100a07202 */ /* 0x000fe20000000f00 */
[----:B------:R-:W-:Y:S01]  /*115a0*/  FMUL.FTZ R33, R37, R161 ;  /* 0x000000a125217220 */ /* 0x000fe20000410000 */
[----:B------:R-:W5:Y:S01]  /*115b0*/  LDSM.16.MT88.4 R60, [R185+0x4400] ;  /* 0x00440000b93c783b */ /* 0x000f620000004200 */
[----:B------:R-:W-:Y:S01]  /*115c0*/  MOV R161, R34 ;  /* 0x0000002200a17202 */ /* 0x000fe20000000f00 */
[----:B------:R-:W-:Y:S01]  /*115d0*/  FMUL.FTZ R34, R36, R162 ;  /* 0x000000a224227220 */ /* 0x000fe20000410000 */
[----:B------:R-:W-:Y:S01]  /*115e0*/  MOV R144, R72 ;  /* 0x0000004800907202 */ /* 0x000fe20000000f00 */
[----:B------:R-:W-:Y:S01]  /*115f0*/  FFMA.FTZ R72, R119, UR4, -R64 ;  /* 0x0000000477487c23 */ /* 0x000fe20008010840 */
[--C-:B-1----:R-:W-:Y:S01]  /*11600*/  FFMA.FTZ R3, R89, UR4, -R65.reuse ;  /* 0x0000000459037c23 */ /* 0x102fe20008010841 */
[----:B------:R-:W-:Y:S02]  /*11610*/  F2FP.F16.F32.PACK_AB R48, R211, R207 ;  /* 0x000000cfd330723e */ /* 0x000fe400000000ff */
[----:B------:R-:W2:Y:S01]  /*11620*/  LDL.LU R89, [R1+0x70] ;  /* 0x0000700001597983 */ /* 0x000ea20000300800 */
[----:B------:R-:W-:Y:S01]  /*11630*/  HMMA.16816.F32 R32, R44, R54, R32 ;  /* 0x000000362c20723c */ /* 0x000fe20000001820 */
[----:B------:R1:W2:Y:S02]  /*11640*/  MUFU.EX2 R136, R3 ;  /* 0x0000000300887308 */ /* 0x0002a40000000800 */
[----:B------:R-:W2:Y:S01]  /*11650*/  LDL.LU R88, [R1+0x74] ;  /* 0x0000740001587983 */ /* 0x000ea20000300800 */
[----:B------:R-:W-:Y:S02]  /*11660*/  F2FP.F16.F32.PACK_AB R49, R206, R183 ;  /* 0x000000b7ce31723e */ /* 0x000fe400000000ff */
[----:B------:R-:W-:Y:S01]  /*11670*/  F2FP.F16.F32.PACK_AB R50, R219, R213 ;  /* 0x000000d5db32723e */ /* 0x000fe200000000ff */
[----:B------:R-:W4:Y:S01]  /*11680*/  LDSM.16.MT88.4 R52, [R184+0x4800] ;  /* 0x00480000b834783b */ /* 0x000f220000004200 */
[----:B------:R-:W-:Y:S03]  /*11690*/  F2FP.F16.F32.PACK_AB R51, R227, R209 ;  /* 0x000000d1e333723e */ /* 0x000fe600000000ff */
[----:B------:R-:W-:Y:S01]  /*116a0*/  MUFU.EX2 R72, R72 ;  /* 0x0000004800487308 */ /* 0x000fe20000000800 */
[----:B------:R-:W-:Y:S02]  /*116b0*/  F2FP.F16.F32.PACK_AB R44, R179, R176 ;  /* 0x000000b0b32c723e */ /* 0x000fe400000000ff */
[----:B------:R-:W-:Y:S01]  /*116c0*/  F2FP.F16.F32.PACK_AB R46, R214, R205 ;  /* 0x000000cdd62e723e */ /* 0x000fe200000000ff */
[-C--:B---3--:R-:W-:Y:S05]  /*116d0*/  HMMA.16816.F32 R4, R48, R56.reuse, R4 ;  /* 0x000000383004723c */ /* 0x088fea0000001804 */
[--C-:B-1----:R-:W-:Y:S01]  /*116e0*/  FFMA.FTZ R3, R92, UR4, -R65.reuse ;  /* 0x000000045c037c23 */ /* 0x102fe20008010841 */
[----:B------:R-:W-:Y:S02]  /*116f0*/  F2FP.F16.F32.PACK_AB R45, R171, R170 ;  /* 0x000000aaab2d723e */ /* 0x000fe400000000ff */
[----:B------:R-:W-:Y:S01]  /*11700*/  F2FP.F16.F32.PACK_AB R47, R212, R177 ;  /* 0x000000b1d42f723e */ /* 0x000fe200000000ff */
[----:B------:R1:W-:Y:S02]  /*11710*/  MUFU.EX2 R134, R3 ;  /* 0x0000000300867308 */ /* 0x0003e40000000800 */
[----:B------:R-:W-:Y:S01]  /*11720*/  MOV R163, R81 ;  /* 0x0000005100a37202 */ /* 0x000fe20000000f00 */
[----:B------:R-:W-:Y:S01]  /*11730*/  FFMA.FTZ R81, R124, UR4, -R65 ;  /* 0x000000047c517c23 */ /* 0x000fe20008010841 */
[----:B------:R-:W-:Y:S01]  /*11740*/  MOV R162, R73 ;  /* 0x0000004900a27202 */ /* 0x000fe20000000f00 */
[----:B------:R-:W-:Y:S01]  /*11750*/  FFMA.FTZ R73, R128, UR4, -R43 ;  /* 0x0000000480497c23 */ /* 0x000fe2000801082b */
[C---:B------:R-:W-:Y:S04]  /*11760*/  HMMA.16816.F32 R8, R44.reuse, R56, R8 ;  /* 0x000000382c08723c */ /* 0x040fe80000001808 */
[----:B------:R-:W-:Y:S01]  /*11770*/  MOV R139, R141 ;  /* 0x0000008d008b7202 */ /* 0x000fe20000000f00 */
[----:B------:R-:W-:Y:S01]  /*11780*/  MUFU.EX2 R73, R73 ;  /* 0x0000004900497308 */ /* 0x000fe20000000800 */
[-C--:B------:R-:W-:Y:S05]  /*11790*/  HMMA.16816.F32 R12, R44, R58.reuse, R12 ;  /* 0x0000003a2c0c723c */ /* 0x080fea000000180c */
[----:B-1----:R-:W-:Y:S01]  /*117a0*/  FFMA.FTZ R3, R93, UR4, -R65 ;  /* 0x000000045d037c23 */ /* 0x002fe20008010841 */
[C---:B------:R-:W-:Y:S01]  /*117b0*/  HMMA.16816.F32 R16, R48.reuse, R58, R16 ;  /* 0x0000003a3010723c */ /* 0x040fe20000001810 */
[----:B------:R-:W1:Y:S02]  /*117c0*/  LDSM.16.MT88.4 R56, [R185+0x4800] ;  /* 0x00480000b938783b */ /* 0x000e640000004200 */
[----:B------:R3:W2:Y:S02]  /*117d0*/  MUFU.EX2 R152, R3 ;  /* 0x0000000300987308 */ /* 0x0006a40000000800 */
[----:B------:R-:W-:Y:S01]  /*117e0*/  MOV R141, R77 ;  /* 0x0000004d008d7202 */ /* 0x000fe20000000f00 */
[-C--:B-----5:R-:W-:Y:S05]  /*117f0*/  HMMA.16816.F32 R20, R48, R60.reuse, R20 ;  /* 0x0000003c3014723c */ /* 0x0a0fea0000001814 */
[----:B----4-:R-:W-:Y:S01]  /*11800*/  MOV R149, R67 ;  /* 0x0000004300957202 */ /* 0x010fe20000000f00 */
[C---:B------:R-:W-:Y:S05]  /*11810*/  HMMA.16816.F32 R24, R44.reuse, R60, R24 ;  /* 0x0000003c2c18723c */ /* 0x040fea0000001818 */
[--C-:B------:R-:W-:Y:S01]  /*11820*/  FFMA.FTZ R67, R110, UR4, -R66.reuse ;  /* 0x000000046e437c23 */ /* 0x100fe20008010842 */
[-C--:B------:R-:W-:Y:S03]  /*11830*/  HMMA.16816.F32 R28, R44, R62.reuse, R28 ;  /* 0x0000003e2c1c723c */ /* 0x080fe6000000181c */
[----:B------:R-:W-:Y:S02]  /*11840*/  MUFU.EX2 R77, R67 ;  /* 0x00000043004d7308 */ /* 0x000fe40000000800 */
[--C-:B---3--:R-:W-:Y:S01]  /*11850*/  FFMA.FTZ R3, R90, UR4, -R66.reuse ;  /* 0x000000045a037c23 */ /* 0x108fe20008010842 */
[----:B------:R-:W-:Y:S01]  /*11860*/  HMMA.16816.F32 R32, R48, R62, R32 ;  /* 0x0000003e3020723c */ /* 0x000fe20000001820 */
[----:B------:R-:W3:Y:S06]  /*11870*/  LDSM.16.MT88.4 R60, [R184+0x4c00] ;  /* 0x004c0000b83c783b */ /* 0x000eec0000004200 */
[----:B------:R4:W-:Y:S01]  /*11880*/  MUFU.EX2 R133, R3 ;  /* 0x0000000300857308 */ /* 0x0009e20000000800 */
[----:B------:R-:W-:Y:S03]  /*11890*/  F2FP.F16.F32.PACK_AB R44, R240, R233 ;  /* 0x000000e9f02c723e */ /* 0x000fe600000000ff */
[----:B------:R-:W-:Y:S02]  /*118a0*/  F2FP.F16.F32.PACK_AB R45, R241, R232 ;  /* 0x000000e8f12d723e */ /* 0x000fe400000000ff */
[----:B------:R-:W-:Y:S02]  /*118b0*/  F2FP.F16.F32.PACK_AB R46, R251, R245 ;  /* 0x000000f5fb2e723e */ /* 0x000fe400000000ff */
[----:B------:R-:W-:Y:S02]  /*118c0*/  F2FP.F16.F32.PACK_AB R47, R248, R243 ;  /* 0x000000f3f82f723e */ /* 0x000fe400000000ff */
[----:B------:R-:W-:Y:S01]  /*118d0*/  MUFU.EX2 R67, R78 ;  /* 0x0000004e00437308 */ /* 0x000fe20000000800 */
[----:B------:R-:W-:Y:S02]  /*118e0*/  F2FP.F16.F32.PACK_AB R48, R231, R218 ;  /* 0x000000dae730723e */ /* 0x000fe400000000ff */
[----:B------:R-:W-:Y:S02]  /*118f0*/  F2FP.F16.F32.PACK_AB R50, R242, R237 ;  /* 0x000000edf232723e */ /* 0x000fe400000000ff */
[----:B------:R-:W-:Y:S01]  /*11900*/  F2FP.F16.F32.PACK_AB R49, R229, R178 ;  /* 0x000000b2e531723e */ /* 0x000fe200000000ff */
[-C--:B------:R-:W-:Y:S05]  /*11910*/  HMMA.16816.F32 R4, R44, R52.reuse, R4 ;  /* 0x000000342c04723c */ /* 0x080fea0000001804 */
[--C-:B----4-:R-:W-:Y:S01]  /*11920*/  FFMA.FTZ R3, R91, UR4, -R66.reuse ;  /* 0x000000045b037c23 */ /* 0x110fe20008010842 */
[----:B------:R-:W-:Y:S03]  /*11930*/  F2FP.F16.F32.PACK_AB R51, R235, R230 ;  /* 0x000000e6eb33723e */ /* 0x000fe600000000ff */
[----:B------:R4:W5:Y:S04]  /*11940*/  MUFU.EX2 R99, R3 ;  /* 0x0000000300637308 */ /* 0x0009680000000800 */
[C---:B------:R-:W-:Y:S06]  /*11950*/  HMMA.16816.F32 R8, R48.reuse, R52, R8 ;  /* 0x000000343008723c */ /* 0x040fec0000001808 */
[-C--:B------:R-:W-:Y:S06]  /*11960*/  HMMA.16816.F32 R12, R48, R54.reuse, R12 ;  /* 0x00000036300c723c */ /* 0x080fec000000180c */
[C---:B------:R-:W-:Y:S01]  /*11970*/  HMMA.16816.F32 R16, R44.reuse, R54, R16 ;  /* 0x000000362c10723c */ /* 0x040fe20000001810 */
[----:B------:R-:W5:Y:S04]  /*11980*/  LDSM.16.MT88.4 R52, [R185+0x4c00] ;  /* 0x004c0000b934783b */ /* 0x000f680000004200 */
[--C-:B----4-:R-:W-:Y:S01]  /*11990*/  FFMA.FTZ R3, R94, UR4, -R66.reuse ;  /* 0x000000045e037c23 */ /* 0x110fe20008010842 */
[-C--:B-1----:R-:W-:Y:S03]  /*119a0*/  HMMA.16816.F32 R20, R44, R56.reuse, R20 ;  /* 0x000000382c14723c */ /* 0x082fe60000001814 */
[----:B------:R1:W-:Y:S03]  /*119b0*/  MUFU.EX2 R98, R3 ;  /* 0x0000000300627308 */ /* 0x0003e60000000800 */
[C---:B------:R-:W-:Y:S06]  /*119c0*/  HMMA.16816.F32 R24, R48.reuse, R56, R24 ;  /* 0x000000383018723c */ /* 0x040fec0000001818 */
[-C--:B------:R-:W-:Y:S06]  /*119d0*/  HMMA.16816.F32 R28, R48, R58.reuse, R28 ;  /* 0x0000003a301c723c */ /* 0x080fec000000181c */
[----:B------:R-:W-:Y:S01]  /*119e0*/  HMMA.16816.F32 R32, R44, R58, R32 ;  /* 0x0000003a2c20723c */ /* 0x000fe20000001820 */
[----:B------:R-:W4:Y:S04]  /*119f0*/  LDSM.16.MT88.4 R56, [R184+0x5000] ;  /* 0x00500000b838783b */ /* 0x000f280000004200 */
[--C-:B-1----:R-:W-:Y:S01]  /*11a00*/  FFMA.FTZ R3, R95, UR4, -R66.reuse ;  /* 0x000000045f037c23 */ /* 0x102fe20008010842 */
[----:B------:R-:W-:Y:S02]  /*11a10*/  F2FP.F16.F32.PACK_AB R50, R162, R146 ;  /* 0x00000092a232723e */ /* 0x000fe400000000ff */
[----:B------:R-:W-:Y:S01]  /*11a20*/  F2FP.F16.F32.PACK_AB R46, R145, R163 ;  /* 0x000000a3912e723e */ /* 0x000fe200000000ff */
[----:B------:R1:W2:Y:S02]  /*11a30*/  MUFU.EX2 R132, R3 ;  /* 0x0000000300847308 */ /* 0x0002a40000000800 */
[----:B------:R-:W-:Y:S02]  /*11a40*/  F2FP.F16.F32.PACK_AB R47, R144, R147 ;  /* 0x00000093902f723e */ /* 0x000fe400000000ff */
[----:B------:R-:W-:Y:S02]  /*11a50*/  F2FP.F16.F32.PACK_AB R44, R244, R239 ;  /* 0x000000eff42c723e */ /* 0x000fe400000000ff */
[----:B------:R-:W-:Y:S02]  /*11a60*/  F2FP.F16.F32.PACK_AB R45, R247, R238 ;  /* 0x000000eef72d723e */ /* 0x000fe400000000ff */
[----:B------:R-:W-:Y:S02]  /*11a70*/  F2FP.F16.F32.PACK_AB R48, R236, R228 ;  /* 0x000000e4ec30723e */ /* 0x000fe400000000ff */
[----:B------:R-:W-:Y:S02]  /*11a80*/  F2FP.F16.F32.PACK_AB R49, R234, R217 ;  /* 0x000000d9ea31723e */ /* 0x000fe400000000ff */
[----:B------:R-:W-:Y:S01]  /*11a90*/  F2FP.F16.F32.PACK_AB R51, R161, R250 ;  /* 0x000000faa133723e */ /* 0x000fe200000000ff */
[-C--:B---3--:R-:W-:Y:S03]  /*11aa0*/  HMMA.16816.F32 R4, R44, R60.reuse, R4 ;  /* 0x0000003c2c04723c */ /* 0x088fe60000001804 */
[--C-:B-1----:R-:W-:Y:S03]  /*11ab0*/  FFMA.FTZ R3, R100, UR4, -R43.reuse ;  /* 0x0000000464037c23 */ /* 0x102fe6000801082b */
[C---:B------:R-:W-:Y:S01]  /*11ac0*/  HMMA.16816.F32 R8, R48.reuse, R60, R8 ;  /* 0x0000003c3008723c */ /* 0x040fe20000001808 */
[----:B------:R1:W-:Y:S05]  /*11ad0*/  MUFU.EX2 R97, R3 ;  /* 0x0000000300617308 */ /* 0x0003ea0000000800 */
[-C--:B------:R-:W-:Y:S05]  /*11ae0*/  HMMA.16816.F32 R12, R48, R62.reuse, R12 ;  /* 0x0000003e300c723c */ /* 0x080fea000000180c */
[----:B------:R-:W-:Y:S01]  /*11af0*/  FFMA.FTZ R60, R107, UR4, -R66 ;  /* 0x000000046b3c7c23 */ /* 0x000fe20008010842 */
[C---:B------:R-:W-:Y:S06]  /*11b00*/  HMMA.16816.F32 R16, R44.reuse, R62, R16 ;  /* 0x0000003e2c10723c */ /* 0x040fec0000001810 */
[-C--:B-----5:R-:W-:Y:S05]  /*11b10*/  HMMA.16816.F32 R20, R44, R52.reuse, R20 ;  /* 0x000000342c14723c */ /* 0x0a0fea0000001814 */
[----:B-1----:R-:W-:Y:S01]  /*11b20*/  FFMA.FTZ R3, R101, UR4, -R43 ;  /* 0x0000000465037c23 */ /* 0x002fe2000801082b */
[C---:B------:R-:W-:Y:S03]  /*11b30*/  HMMA.16816.F32 R24, R48.reuse, R52, R24 ;  /* 0x000000343018723c */ /* 0x040fe60000001818 */
[----:B------:R1:W3:Y:S03]  /*11b40*/  MUFU.EX2 R96, R3 ;  /* 0x0000000300607308 */ /* 0x0002e60000000800 */
[-C--:B------:R-:W-:Y:S06]  /*11b50*/  HMMA.16816.F32 R28, R48, R54.reuse, R28 ;  /* 0x00000036301c723c */ /* 0x080fec000000181c */
[----:B------:R-:W-:Y:S01]  /*11b60*/  HMMA.16816.F32 R32, R44, R54, R32 ;  /* 0x000000362c20723c */ /* 0x000fe20000001820 */
[----:B------:R-:W-:Y:S04]  /*11b70*/  LDSM.16.MT88.4 R52, [R184+0x5400] ;  /* 0x00540000b834783b */ /* 0x000fe80000004200 */
[----:B------:R-:W-:Y:S02]  /*11b80*/  F2FP.F16.F32.PACK_AB R48, R166, R160 ;  /* 0x000000a0a630723e */ /* 0x000fe400000000ff */
[----:B------:R-:W-:Y:S01]  /*11b90*/  F2FP.F16.F32.PACK_AB R49, R165, R167 ;  /* 0x000000a7a531723e */ /* 0x000fe200000000ff */
[----:B-1----:R-:W-:Y:S03]  /*11ba0*/  FFMA.FTZ R3, R102, UR4, -R64 ;  /* 0x0000000466037c23 */ /* 0x002fe60008010840 */
[----:B------:R-:W-:Y:S01]  /*11bb0*/  F2FP.F16.F32.PACK_AB R50, R155, R159 ;  /* 0x0000009f9b32723e */ /* 0x000fe200000000ff */
[----:B------:R1:W-:Y:S01]  /*11bc0*/  MUFU.EX2 R93, R3 ;  /* 0x00000003005d7308 */ /* 0x0003e20000000800 */
[----:B------:R-:W-:Y:S01]  /*11bd0*/  FFMA.FTZ R36, R36, R79, R173 ;  /* 0x0000004f24247223 */ /* 0x000fe200000100ad */
[----:B------:R-:W-:Y:S01]  /*11be0*/  F2FP.F16.F32.PACK_AB R51, R154, R158 ;  /* 0x0000009e9a33723e */ /* 0x000fe200000000ff */
[----:B------:R-:W-:Y:S01]  /*11bf0*/  FFMA.FTZ R37, R37, R150, R174 ;  /* 0x0000009625257223 */ /* 0x000fe200000100ae */
[----:B------:R-:W-:Y:S02]  /*11c00*/  F2FP.F16.F32.PACK_AB R44, R164, R252 ;  /* 0x000000fca42c723e */ /* 0x000fe400000000ff */
[----:B------:R-:W-:Y:S01]  /*11c10*/  F2FP.F16.F32.PACK_AB R46, R143, R157 ;  /* 0x0000009d8f2e723e */ /* 0x000fe200000000ff */
[----:B------:R-:W-:Y:S03]  /*11c20*/  FADD.FTZ R37, R180, R37 ;  /* 0x00000025b4257221 */ /* 0x000fe60000010000 */
[----:B------:R5:W-:Y:S01]  /*11c30*/  MUFU.EX2 R79, R60 ;  /* 0x0000003c004f7308 */ /* 0x000be20000000800 */
[-C--:B----4-:R-:W-:Y:S05]  /*11c40*/  HMMA.16816.F32 R4, R48, R56.reuse, R4 ;  /* 0x000000383004723c */ /* 0x090fea0000001804 */
[----:B------:R-:W-:Y:S02]  /*11c50*/  F2FP.F16.F32.PACK_AB R45, R249, R246 ;  /* 0x000000f6f92d723e */ /* 0x000fe400000000ff */
[----:B------:R-:W-:Y:S01]  /*11c60*/  F2FP.F16.F32.PACK_AB R47, R142, R156 ;  /* 0x0000009c8e2f723e */ /* 0x000fe200000000ff */
[--C-:B-1----:R-:W-:Y:S03]  /*11c70*/  FFMA.FTZ R3, R103, UR4, -R64.reuse ;  /* 0x0000000467037c23 */ /* 0x102fe60008010840 */
[----:B------:R-:W-:Y:S01]  /*11c80*/  MOV R150, R149 ;  /* 0x0000009500967202 */ /* 0x000fe20000000f00 */
[----:B------:R1:W4:Y:S01]  /*11c90*/  MUFU.EX2 R92, R3 ;  /* 0x00000003005c7308 */ /* 0x0003220000000800 */
[----:B------:R-:W-:Y:S01]  /*11ca0*/  MOV R149, R76 ;  /* 0x0000004c00957202 */ /* 0x000fe20000000f00 */
[C---:B------:R-:W-:Y:S01]  /*11cb0*/  HMMA.16816.F32 R8, R44.reuse, R56, R8 ;  /* 0x000000382c08723c */ /* 0x040fe20000001808 */
[----:B-----5:R-:W5:Y:S03]  /*11cc0*/  LDSM.16.MT88.4 R60, [R185+0x5000] ;  /* 0x00500000b93c783b */ /* 0x020f660000004200 */
[----:B------:R-:W-:Y:S02]  /*11cd0*/  MOV R100, R149 ;  /* 0x0000009500647202 */ /* 0x000fe40000000f00 */
[-C--:B------:R-:W-:Y:S02]  /*11ce0*/  HMMA.16816.F32 R12, R44, R58.reuse, R12 ;  /* 0x0000003a2c0c723c */ /* 0x080fe4000000180c */
[----:B------:R-:W-:Y:S01]  /*11cf0*/  MUFU.EX2 R76, R68 ;  /* 0x00000044004c7308 */ /* 0x000fe20000000800 */
[----:B------:R-:W-:Y:S03]  /*11d00*/  ISETP.GT.AND P0, PT, R204, R100, PT ;  /* 0x00000064cc00720c */ /* 0x000fe60003f04270 */
[C---:B------:R-:W-:Y:S01]  /*11d10*/  HMMA.16816.F32 R16, R48.reuse, R58, R16 ;  /* 0x0000003a3010723c */ /* 0x040fe20000001810 */
[----:B------:R-:W3:Y:S05]  /*11d20*/  LDSM.16.MT88.4 R56, [R185+0x5400] ;  /* 0x00540000b938783b */ /* 0x000eea0000004200 */
[----:B------:R-:W-:Y:S01]  /*11d30*/  MUFU.EX2 R68, R75 ;  /* 0x0000004b00447308 */ /* 0x000fe20000000800 */
[--C-:B-1----:R-:W-:Y:S09]  /*11d40*/  FFMA.FTZ R3, R112, UR4, -R43.reuse ;  /* 0x0000000470037c23 */ /* 0x102ff2000801082b */
[----:B------:R1:W-:Y:S02]  /*11d50*/  MUFU.EX2 R95, R3 ;  /* 0x00000003005f7308 */ /* 0x0003e40000000800 */
[--C-:B-1----:R-:W-:Y:S01]  /*11d60*/  FFMA.FTZ R3, R113, UR4, -R43.reuse ;  /* 0x0000000471037c23 */ /* 0x102fe2000801082b */
[----:B------:R-:W-:Y:S01]  /*11d70*/  FFMA.FTZ R43, R129, UR4, -R43 ;  /* 0x00000004812b7c23 */ /* 0x000fe2000801082b */
[-C--:B-----5:R-:W-:Y:S06]  /*11d80*/  HMMA.16816.F32 R20, R48, R60.reuse, R20 ;  /* 0x0000003c3014723c */ /* 0x0a0fec0000001814 */
[----:B------:R1:W5:Y:S01]  /*11d90*/  MUFU.EX2 R94, R3 ;  /* 0x00000003005e7308 */ /* 0x0003620000000800 */
[C---:B------:R-:W-:Y:S06]  /*11da0*/  HMMA.16816.F32 R24, R44.reuse, R60, R24 ;  /* 0x0000003c2c18723c */ /* 0x040fec0000001818 */
[-C--:B------:R-:W-:Y:S06]  /*11db0*/  HMMA.16816.F32 R28, R44, R62.reuse, R28 ;  /* 0x0000003e2c1c723c */ /* 0x080fec000000181c */
[----:B------:R-:W-:Y:S01]  /*11dc0*/  HMMA.16816.F32 R32, R48, R62, R32 ;  /* 0x0000003e3020723c */ /* 0x000fe20000001820 */
[----:B------:R-:W5:Y:S04]  /*11dd0*/  LDSM.16.MT88.4 R60, [R184+0x5800] ;  /* 0x00580000b83c783b */ /* 0x000f680000004200 */
[----:B-1----:R-:W-:Y:S01]  /*11de0*/  FFMA.FTZ R3, R114, UR4, -R64 ;  /* 0x0000000472037c23 */ /* 0x002fe20008010840 */
[----:B------:R-:W-:Y:S01]  /*11df0*/  F2FP.F16.F32.PACK_AB R44, R139, R141 ;  /* 0x0000008d8b2c723e */ /* 0x000fe200000000ff */
[----:B--2---:R-:W-:Y:S01]  /*11e00*/  FFMA.FTZ R2, R2, R89, R168 ;  /* 0x0000005902027223 */ /* 0x004fe200000100a8 */
[----:B------:R-:W-:Y:S01]  /*11e10*/  F2FP.F16.F32.PACK_AB R45, R138, R140 ;  /* 0x0000008c8a2d723e */ /* 0x000fe200000000ff */
[----:B------:R1:W-:Y:S02]  /*11e20*/  MUFU.EX2 R91, R3 ;  /* 0x00000003005b7308 */ /* 0x0003e40000000800 */
[----:B------:R-:W-:Y:S01]  /*11e30*/  F2FP.F16.F32.PACK_AB R46, R150, R151 ;  /* 0x00000097962e723e */ /* 0x000fe200000000ff */
[----:B------:R-:W-:Y:S01]  /*11e40*/  FFMA.FTZ R0, R0, R88, R127 ;  /* 0x0000005800007223 */ /* 0x000fe2000001007f */
[----:B------:R-:W-:Y:S01]  /*11e50*/  F2FP.F16.F32.PACK_AB R47, R153, R148 ;  /* 0x00000094992f723e */ /* 0x000fe200000000ff */
[----:B------:R-:W-:Y:S01]  /*11e60*/  FADD.FTZ R2, R172, R2 ;  /* 0x00000002ac027221 */ /* 0x000fe20000010000 */
[----:B------:R-:W-:Y:S02]  /*11e70*/  F2FP.F16.F32.PACK_AB R48, R136, R137 ;  /* 0x000000898830723e */ /* 0x000fe400000000ff */
[----:B------:R-:W-:Y:S02]  /*11e80*/  F2FP.F16.F32.PACK_AB R50, R152, R134 ;  /* 0x000000869832723e */ /* 0x000fe400000000ff */
[----:B------:R-:W-:Y:S01]  /*11e90*/  MUFU.EX2 R89, R69 ;  /* 0x0000004500597308 */ /* 0x000fe20000000800 */
[----:B------:R-:W-:Y:S01]  /*11ea0*/  F2FP.F16.F32.PACK_AB R49, R99, R133 ;  /* 0x000000856331723e */ /* 0x000fe200000000ff */
[-C--:B------:R-:W-:Y:S05]  /*11eb0*/  HMMA.16816.F32 R4, R44, R52.reuse, R4 ;  /* 0x000000342c04723c */ /* 0x080fea0000001804 */
[----:B------:R-:W-:Y:S01]  /*11ec0*/  F2FP.F16.F32.PACK_AB R51, R132, R98 ;  /* 0x000000628433723e */ /* 0x000fe200000000ff */
[----:B-1----:R-:W-:Y:S01]  /*11ed0*/  FFMA.FTZ R3, R115, UR4, -R64 ;  /* 0x0000000473037c23 */ /* 0x002fe20008010840 */
[----:B------:R-:W-:Y:S01]  /*11ee0*/  FADD.FTZ R2, R182, R2 ;  /* 0x00000002b6027221 */ /* 0x000fe20000010000 */
[----:B------:R-:W-:Y:S01]  /*11ef0*/  FFMA.FTZ R64, R131, UR4, -R64 ;  /* 0x0000000483407c23 */ /* 0x000fe20008010840 */
[----:B------:R-:W-:Y:S02]  /*11f00*/  MUFU.EX2 R88, R70 ;  /* 0x0000004600587308 */ /* 0x000fe40000000800 */
[----:B------:R-:W-:Y:S01]  /*11f10*/  FADD.FTZ R2, R210, R2 ;  /* 0x00000002d2027221 */ /* 0x000fe20000010000 */
[C---:B------:R-:W-:Y:S07]  /*11f20*/  HMMA.16816.F32 R8, R48.reuse, R52, R8 ;  /* 0x000000343008723c */ /* 0x040fee0000001808 */
[----:B------:R1:W2:Y:S01]  /*11f30*/  MUFU.EX2 R90, R3 ;  /* 0x00000003005a7308 */ /* 0x0002a20000000800 */
[-C--:B------:R-:W-:Y:S06]  /*11f40*/  HMMA.16816.F32 R12, R48, R54.reuse, R12 ;  /* 0x00000036300c723c */ /* 0x080fec000000180c */
[C---:B------:R-:W-:Y:S01]  /*11f50*/  HMMA.16816.F32 R16, R44.reuse, R54, R16 ;  /* 0x000000362c10723c */ /* 0x040fe20000001810 */
[----:B------:R-:W2:Y:S02]  /*11f60*/  LDSM.16.MT88.4 R52, [R185+0x5800] ;  /* 0x00580000b934783b */ /* 0x000ea40000004200 */
[----:B------:R-:W-:Y:S03]  /*11f70*/  MUFU.EX2 R70, R43 ;  /* 0x0000002b00467308 */ /* 0x000fe60000000800 */
[-C--:B---3--:R-:W-:Y:S07]  /*11f80*/  HMMA.16816.F32 R20, R44, R56.reuse, R20 ;  /* 0x000000382c14723c */ /* 0x088fee0000001814 */
[----:B------:R-:W-:Y:S01]  /*11f90*/  MUFU.EX2 R69, R64 ;  /* 0x0000004000457308 */ /* 0x000fe20000000800 */
[--C-:B-1----:R-:W-:Y:S01]  /*11fa0*/  FFMA.FTZ R3, R104, UR4, -R65.reuse ;  /* 0x0000000468037c23 */ /* 0x102fe20008010841 */
[C---:B------:R-:W-:Y:S08]  /*11fb0*/  HMMA.16816.F32 R24, R48.reuse, R56, R24 ;  /* 0x000000383018723c */ /* 0x040ff00000001818 */
[----:B------:R1:W-:Y:S01]  /*11fc0*/  MUFU.EX2 R84, R3 ;  /* 0x0000000300547308 */ /* 0x0003e20000000800 */
[-C--:B------:R-:W-:Y:S06]  /*11fd0*/  HMMA.16816.F32 R28, R48, R58.reuse, R28 ;  /* 0x0000003a301c723c */ /* 0x080fec000000181c */
[----:B------:R-:W-:Y:S01]  /*11fe0*/  HMMA.16816.F32 R32, R44, R58, R32 ;  /* 0x0000003a2c20723c */ /* 0x000fe20000001820 */
[----:B------:R-:W-:Y:S02]  /*11ff0*/  LDSM.16.MT88.4 R56, [R185+0x5c00] ;  /* 0x005c0000b938783b */ /* 0x000fe40000004200 */
[----:B------:R-:W-:Y:S02]  /*12000*/  MUFU.EX2 R64, R81 ;  /* 0x0000005100407308 */ /* 0x000fe40000000800 */
[----:B------:R-:W-:Y:S02]  /*12010*/  F2FP.F16.F32.PACK_AB R48, R96, R97 ;  /* 0x000000616030723e */ /* 0x000fe400000000ff */
[----:B----4-:R-:W-:Y:S06]  /*12020*/  F2FP.F16.F32.PACK_AB R49, R92, R93 ;  /* 0x0000005d5c31723e */ /* 0x010fec00000000ff */
[----:B------:R-:W-:Y:S01]  /*12030*/  MUFU.EX2 R43, R126 ;  /* 0x0000007e002b7308 */ /* 0x000fe20000000800 */
[--C-:B-1----:R-:W-:Y:S01]  /*12040*/  FFMA.FTZ R3, R105, UR4, -R65.reuse ;  /* 0x0000000469037c23 */ /* 0x102fe20008010841 */
[----:B-----5:R-:W-:Y:S02]  /*12050*/  F2FP.F16.F32.PACK_AB R50, R94, R95 ;  /* 0x0000005f5e32723e */ /* 0x020fe400000000ff */
[----:B--2---:R-:W-:Y:S02]  /*12060*/  F2FP.F16.F32.PACK_AB R51, R90, R91 ;  /* 0x0000005b5a33723e */ /* 0x004fe400000000ff */
[----:B------:R-:W-:Y:S04]  /*12070*/  F2FP.F16.F32.PACK_AB R47, R76, R77 ;  /* 0x0000004d4c2f723e */ /* 0x000fe800000000ff */
[----:B------:R1:W2:Y:S01]  /*12080*/  MUFU.EX2 R83, R3 ;  /* 0x0000000300537308 */ /* 0x0002a20000000800 */
[-C--:B------:R-:W-:Y:S05]  /*12090*/  HMMA.16816.F32 R4, R48, R60.reuse, R4 ;  /* 0x0000003c3004723c */ /* 0x080fea0000001804 */
[--C-:B-1----:R-:W-:Y:S01]  /*120a0*/  FFMA.FTZ R3, R108, UR4, -R65.reuse ;  /* 0x000000046c037c23 */ /* 0x102fe20008010841 */
[----:B--2---:R-:W-:Y:S03]  /*120b0*/  F2FP.F16.F32.PACK_AB R44, R83, R84 ;  /* 0x00000054532c723e */ /* 0x004fe600000000ff */
[----:B------:R1:W-:Y:S02]  /*120c0*/  MUFU.EX2 R82, R3 ;  /* 0x0000000300527308 */ /* 0x0003e40000000800 */
[--C-:B-1----:R-:W-:Y:S01]  /*120d0*/  FFMA.FTZ R3, R109, UR4, -R65.reuse ;  /* 0x000000046d037c23 */ /* 0x102fe20008010841 */
[----:B------:R-:W-:Y:S07]  /*120e0*/  FFMA.FTZ R65, R125, UR4, -R65 ;  /* 0x000000047d417c23 */ /* 0x000fee0008010841 */
[----:B------:R1:W2:Y:S10]  /*120f0*/  MUFU.EX2 R85, R3 ;  /* 0x0000000300557308 */ /* 0x0002b40000000800 */
[----:B------:R-:W-:Y:S01]  /*12100*/  MUFU.EX2 R65, R65 ;  /* 0x0000004100417308 */ /* 0x000fe20000000800 */
[--C-:B-1----:R-:W-:Y:S01]  /*12110*/  FFMA.FTZ R3, R106, UR4, -R66.reuse ;  /* 0x000000046a037c23 */ /* 0x102fe20008010842 */
[----:B------:R-:W-:Y:S01]  /*12120*/  FFMA.FTZ R66, R42, UR4, -R66 ;  /* 0x000000042a427c23 */ /* 0x000fe20008010842 */
[----:B--2---:R-:W-:Y:S07]  /*12130*/  F2FP.F16.F32.PACK_AB R46, R85, R82 ;  /* 0x00000052552e723e */ /* 0x004fee00000000ff */
[----:B------:R-:W1:Y:S10]  /*12140*/  MUFU.EX2 R80, R3 ;  /* 0x0000000300507308 */ /* 0x000e740000000800 */
[----:B------:R-:W-:Y:S01]  /*12150*/  MUFU.EX2 R66, R66 ;  /* 0x0000004200427308 */ /* 0x000fe20000000800 */
[----:B-1----:R-:W-:Y:S01]  /*12160*/  F2FP.F16.F32.PACK_AB R45, R79, R80 ;  /* 0x000000504f2d723e */ /* 0x002fe200000000ff */
[----:B------:R-:W-:Y:S01]  /*12170*/  FADD.FTZ R3, R181, R36 ;  /* 0x00000024b5037221 */ /* 0x000fe20000010000 */
[----:B------:R-:W-:Y:S01]  /*12180*/  FADD.FTZ R36, R169, R0 ;  /* 0x00000000a9247221 */ /* 0x000fe20000010000 */
[----:B------:R-:W-:Y:S02]  /*12190*/  FADD.FTZ R0, R216, R37 ;  /* 0x00000025d8007221 */ /* 0x000fe40000010000 */
[----:B------:R-:W-:Y:S01]  /*121a0*/  FADD.FTZ R3, R215, R3 ;  /* 0x00000003d7037221 */ /* 0x000fe20000010000 */
[----:B------:R-:W-:Y:S01]  /*121b0*/  FADD.FTZ R37, R175, R36 ;  /* 0x00000024af257221 */ /* 0x000fe20000010000 */
[----:B------:R-:W-:Y:S01]  /*121c0*/  FADD.FTZ R36, R226, R0 ;  /* 0x00000000e2247221 */ /* 0x000fe20000010000 */
[C---:B------:R-:W-:Y:S01]  /*121d0*/  HMMA.16816.F32 R8, R44.reuse, R60, R8 ;  /* 0x0000003c2c08723c */ /* 0x040fe20000001808 */
[----:B------:R-:W-:Y:S03]  /*121e0*/  MUFU.EX2 R61, R86 ;  /* 0x00000056003d7308 */ /* 0x000fe60000000800 */
[----:B------:R-:W-:Y:S01]  /*121f0*/  FADD.FTZ R0, R208, R37 ;  /* 0x00000025d0007221 */ /* 0x000fe20000010000 */
[----:B------:R-:W-:Y:S01]  /*12200*/  FADD.FTZ R37, R207, R36 ;  /* 0x00000024cf257221 */ /* 0x000fe20000010000 */
[----:B------:R-:W-:Y:S01]  /*12210*/  FADD.FTZ R3, R221, R3 ;  /* 0x00000003dd037221 */ /* 0x000fe20000010000 */
[-C--:B------:R-:W-:Y:S04]  /*12220*/  HMMA.16816.F32 R12, R44, R62.reuse, R12 ;  /* 0x0000003e2c0c723c */ /* 0x080fe8000000180c */
[----:B------:R-:W1:Y:S01]  /*12230*/  MUFU.EX2 R60, R87 ;  /* 0x00000057003c7308 */ /* 0x000e620000000800 */
[----:B------:R-:W-:Y:S01]  /*12240*/  FADD.FTZ R36, R183, R3 ;  /* 0x00000003b7247221 */ /* 0x000fe20000010000 */
[----:B------:R-:W-:Y:S01]  /*12250*/  FADD.FTZ R3, R176, R2 ;  /* 0x00000002b0037221 */ /* 0x000fe20000010000 */
[----:B------:R-:W-:Y:S01]  /*12260*/  FADD.FTZ R2, R170, R0 ;  /* 0x00000000aa027221 */ /* 0x000fe20000010000 */
[----:B------:R-:W-:Y:S03]  /*12270*/  FADD.FTZ R0, R211, R37 ;  /* 0x00000025d3007221 */ /* 0x000fe60000010000 */
[----:B------:R-:W-:Y:S01]  /*12280*/  FADD.FTZ R36, R206, R36 ;  /* 0x00000024ce247221 */ /* 0x000fe20000010000 */
[C---:B------:R-:W-:Y:S04]  /*12290*/  HMMA.16816.F32 R16, R48.reuse, R62, R16 ;  /* 0x0000003e3010723c */ /* 0x040fe80000001810 */
[----:B------:R-:W-:Y:S01]  /*122a0*/  FADD.FTZ R36, R209, R36 ;  /* 0x00000024d1247221 */ /* 0x000fe20000010000 */
[----:B------:R-:W-:Y:S01]  /*122b0*/  FADD.FTZ R3, R179, R3 ;  /* 0x00000003b3037221 */ /* 0x000fe20000010000 */
[----:B------:R-:W-:Y:S01]  /*122c0*/  FADD.FTZ R2, R171, R2 ;  /* 0x00000002ab027221 */ /* 0x000fe20000010000 */
[----:B------:R-:W-:Y:S01]  /*122d0*/  FADD.FTZ R0, R213, R0 ;  /* 0x00000000d5007221 */ /* 0x000fe20000010000 */
[----:B------:R-:W-:Y:S01]  /*122e0*/  FADD.FTZ R42, R227, R36 ;  /* 0x00000024e32a7221 */ /* 0x000fe20000010000 */
[-C--:B------:R-:W-:Y:S03]  /*122f0*/  HMMA.16816.F32 R20, R48, R52.reuse, R20 ;  /* 0x000000343014723c */ /* 0x080fe60000001814 */
[----:B------:R-:W-:Y:S01]  /*12300*/  FADD.FTZ R3, R205, R3 ;  /* 0x00000003cd037221 */ /* 0x000fe20000010000 */
[----:B------:R-:W-:Y:S01]  /*12310*/  FADD.FTZ R2, R177, R2 ;  /* 0x00000002b1027221 */ /* 0x000fe20000010000 */
[----:B------:R-:W-:Y:S01]  /*12320*/  FADD.FTZ R0, R219, R0 ;  /* 0x00000000db007221 */ /* 0x000fe20000010000 */
[C---:B------:R-:W-:Y:S05]  /*12330*/  HMMA.16816.F32 R24, R44.reuse, R52, R24 ;  /* 0x000000342c18723c */ /* 0x040fea0000001818 */
        /* <DEDUP_REMOVED lines=8> */
[----:B------:R-:W-:Y:S01]  /*123c0*/  FADD.FTZ R3, R241, R3 ;  /* 0x00000003f1037221 */ /* 0x000fe20000010000 */
[----:B------:R-:W-:Y:S01]  /*123d0*/  FADD.FTZ R2, R231, R2 ;  /* 0x00000002e7027221 */ /* 0x000fe20000010000 */
[----:B------:R-:W-:Y:S01]  /*123e0*/  FADD.FTZ R0, R229, R37 ;  /* 0x00000025e5007221 */ /* 0x000fe20000010000 */
[----:B------:R-:W-:Y:S04]  /*123f0*/  HMMA.16816.F32 R32, R48, R54, R32 ;  /* 0x000000363020723c */ /* 0x000fe80000001820 */
[----:B------:R-:W-:Y:S01]  /*12400*/  FADD.FTZ R37, R245, R36 ;  /* 0x00000024f5257221 */ /* 0x000fe20000010000 */
[----:B------:R-:W-:Y:S01]  /*12410*/  FADD.FTZ R36, R243, R3 ;  /* 0x00000003f3247221 */ /* 0x000fe20000010000 */
[----:B------:R-:W-:Y:S01]  /*12420*/  FADD.FTZ R3, R237, R2 ;  /* 0x00000002ed037221 */ /* 0x000fe20000010000 */
[----:B------:R-:W-:Y:S01]  /*12430*/  FADD.FTZ R2, R230, R0 ;  /* 0x00000000e6027221 */ /* 0x000fe20000010000 */
[----:B------:R-:W-:Y:S03]  /*12440*/  FADD.FTZ R0, R251, R37 ;  /* 0x00000025fb007221 */ /* 0x000fe60000010000 */
        /* <DEDUP_REMOVED lines=19> */
[----:B------:R-:W2:Y:S01]  /*12580*/  LDSM.16.MT88.4 R144, [R184+0x5c00] ;  /* 0x005c0000b890783b */ /* 0x000ea20000004200 */
[----:B------:R-:W-:Y:S01]  /*12590*/  FADD.FTZ R36, R160, R42 ;  /* 0x0000002aa0247221 */ /* 0x000fe20000010000 */
[----:B------:R-:W-:Y:S01]  /*125a0*/  F2FP.F16.F32.PACK_AB R160, R88, R89 ;  /* 0x0000005958a0723e */ /* 0x000fe200000000ff */
[----:B------:R-:W-:Y:S01]  /*125b0*/  FADD.FTZ R0, R161, R37 ;  /* 0x00000025a1007221 */ /* 0x000fe20000010000 */
[----:B------:R-:W-:Y:S01]  /*125c0*/  F2FP.F16.F32.PACK_AB R161, R72, R71 ;  /* 0x0000004748a1723e */ /* 0x000fe200000000ff */
        /* <DEDUP_REMOVED lines=22> */
[----:B------:R-:W-:Y:S02]  /*12730*/  F2FP.F16.F32.PACK_AB R166, R65, R64 ;  /* 0x0000004041a6723e */ /* 0x000fe400000000ff */
[----:B-1----:R-:W-:Y:S02]  /*12740*/  F2FP.F16.F32.PACK_AB R165, R60, R61 ;  /* 0x0000003d3ca5723e */ /* 0x002fe400000000ff */
[----:B------:R-:W-:Y:S02]  /*12750*/  F2FP.F16.F32.PACK_AB R167, R66, R43 ;  /* 0x0000002b42a7723e */ /* 0x000fe400000000ff */
[----:B------:R-:W-:Y:S02]  /*12760*/  MOV R221, R204 ;  /* 0x000000cc00dd7202 */ /* 0x000fe40000000f00 */
[----:B------:R-:W-:Y:S01]  /*12770*/  MOV R133, R39 ;  /* 0x0000002700857202 */ /* 0x000fe20000000f00 */
[-C--:B--2---:R-:W-:Y:S07]  /*12780*/  HMMA.16816.F32 R140, R160, R144.reuse, R4 ;  /* 0x00000090a08c723c */ /* 0x084fee0000001804 */
[----:B------:R-:W-:Y:S01]  /*12790*/  FADD.FTZ R5, R136, R2 ;  /* 0x0000000288057221 */ /* 0x000fe20000010000 */
[----:B------:R-:W-:Y:S03]  /*127a0*/  FADD.FTZ R4, R99, R0 ;  /* 0x0000000063047221 */ /* 0x000fe60000010000 */
[----:B------:R-:W-:Y:S01]  /*127b0*/  FADD.FTZ R6, R138, R37 ;  /* 0x000000258a067221 */ /* 0x000fe20000010000 */
[----:B------:R-:W-:Y:S01]  /*127c0*/  FADD.FTZ R0, R151, R3 ;  /* 0x0000000397007221 */ /* 0x000fe20000010000 */
[C---:B------:R-:W-:Y:S04]  /*127d0*/  HMMA.16816.F32 R136, R164.reuse, R144, R8 ;  /* 0x00000090a488723c */ /* 0x040fe80000001808 */
[----:B------:R-:W-:Y:S01]  /*127e0*/  FADD.FTZ R3, R134, R5 ;  /* 0x0000000586037221 */ /* 0x000fe20000010000 */
[----:B------:R-:W-:Y:S01]  /*127f0*/  FADD.FTZ R4, R98, R4 ;  /* 0x0000000462047221 */ /* 0x000fe20000010000 */
[----:B------:R-:W-:Y:S01]  /*12800*/  FADD.FTZ R5, R150, R0 ;  /* 0x0000000096057221 */ /* 0x000fe20000010000 */
[----:B------:R-:W-:Y:S01]  /*12810*/  FADD.FTZ R2, R148, R6 ;  /* 0x0000000694027221 */ /* 0x000fe20000010000 */
[----:B------:R-:W-:Y:S01]  /*12820*/  MOV R134, R38 ;  /* 0x0000002600867202 */ /* 0x000fe20000000f00 */
[-C--:B------:R-:W-:Y:S03]  /*12830*/  HMMA.16816.F32 R148, R164, R146.reuse, R12 ;  /* 0x00000092a494723c */ /* 0x080fe6000000180c */
[----:B------:R-:W-:Y:S01]  /*12840*/  FADD.FTZ R5, R97, R5 ;  /* 0x0000000561057221 */ /* 0x000fe20000010000 */
[----:B------:R-:W-:Y:S01]  /*12850*/  FADD.FTZ R0, R153, R2 ;  /* 0x0000000299007221 */ /* 0x000fe20000010000 */
[----:B------:R-:W-:Y:S01]  /*12860*/  FADD.FTZ R2, R152, R3 ;  /* 0x0000000398027221 */ /* 0x000fe20000010000 */
[----:B------:R-:W-:Y:S01]  /*12870*/  FADD.FTZ R3, R132, R4 ;  /* 0x0000000484037221 */ /* 0x000fe20000010000 */
[----:B------:R-:W-:Y:S01]  /*12880*/  FADD.FTZ R5, R96, R5 ;  /* 0x0000000560057221 */ /* 0x000fe20000010000 */
[----:B------:R-:W-:Y:S01]  /*12890*/  FADD.FTZ R4, R93, R0 ;  /* 0x000000005d047221 */ /* 0x000fe20000010000 */
[C---:B------:R-:W-:Y:S04]  /*128a0*/  HMMA.16816.F32 R144, R160.reuse, R146, R16 ;  /* 0x00000092a090723c */ /* 0x040fe80000001810 */
        /* <DEDUP_REMOVED lines=30> */
[----:B------:R-:W-:Y:S01]  /*12a90*/  MOV R132, R40 ;  /* 0x0000002800847202 */ /* 0x000fe20000000f00 */
[----:B------:R-:W-:Y:S01]  /*12aa0*/  STL [R1+0x68], R4 ;  /* 0x0000680401007387 */ /* 0x000fe20000100800 */
[----:B------:R-:W-:Y:S01]  /*12ab0*/  FADD.FTZ R3, R69, R3 ;  /* 0x0000000345037221 */ /* 0x000fe20000010000 */
[----:B------:R-:W-:Y:S01]  /*12ac0*/  FADD.FTZ R2, R65, R2 ;  /* 0x0000000241027221 */ /* 0x000fe20000010000 */
[----:B------:R-:W-:Y:S03]  /*12ad0*/  FADD.FTZ R0, R66, R0 ;  /* 0x0000000042007221 */ /* 0x000fe60000010000 */
[----:B------:R1:W-:Y:S04]  /*12ae0*/  STL [R1+0x6c], R3 ;  /* 0x00006c0301007387 */ /* 0x0003e80000100800 */
[----:B------:R2:W-:Y:S04]  /*12af0*/  STL [R1+0x70], R2 ;  /* 0x0000700201007387 */ /* 0x0005e80000100800 */
[----:B------:R2:W-:Y:S01]  /*12b00*/  STL [R1+0x74], R0 ;  /* 0x0000740001007387 */ /* 0x0005e20000100800 */
[----:B-1----:R-:W-:Y:S01]  /*12b10*/  MOV R3, R41 ;  /* 0x0000002900037202 */ /* 0x002fe20000000f00 */
[----:B------:R-:W-:Y:S06]  /*12b20*/  @P0 BRA `(.L_x_188) ;  /* 0xffffffac00440947 */ /* 0x000fec000383ffff */
.L_x_187:
[----:B------:R-:W3:Y:S04]  /*12b30*/  LDL.LU R7, [R1+0x68] ;  /* 0x0000680001077983 */ /* 0x000ee80000300800 */
[----:B--2---:R-:W2:Y:S04]  /*12b40*/  LDL.LU R2, [R1+0x6c] ;  /* 0x00006c0001027983 */ /* 0x004ea80000300800 */
[----:B------:R-:W4:Y:S04]  /*12b50*/  LDL.LU R14, [R1+0x70] ;  /* 0x00007000010e7983 */ /* 0x000f280000300800 */
[----:B------:R-:W5:Y:S04]  /*12b60*/  LDL.LU R13, [R1+0x74] ;  /* 0x00007400010d7983 */ /* 0x000f680000300800 */
[----:B------:R-:W5:Y:S01]  /*12b70*/  LDL R12, [R1+0x94] ;  /* 0x00009400010c7983 */ /* 0x000f620000100800 */
[----:B------:R-:W1:Y:S01]  /*12b80*/  S2UR UR4, SR_CgaCtaId ;  /* 0x00000000000479c3 */ /* 0x000e620000008800 */
[----:B------:R-:W-:Y:S01]  /*12b90*/  UMOV UR5, 0x400 ;  /* 0x0000040000057882 */ /* 0x000fe20000000000 */
[----:B------:R-:W1:Y:S02]  /*12ba0*/  S2R R36, SR_TID.X ;  /* 0x0000000000247919 */ /* 0x000e640000002100 */
[----:B-1----:R-:W-:Y:S01]  /*12bb0*/  ULEA UR4, UR4, UR5, 0x18 ;  /* 0x0000000504047291 */ /* 0x002fe2000f8ec03f */
[----:B------:R-:W-:-:S04]  /*12bc0*/  SHF.R.S32.HI R31, RZ, 0x1f, R36 ;  /* 0x0000001fff1f7819 */ /* 0x000fc80000011424 */
[CC--:B------:R-:W-:Y:S02]  /*12bd0*/  LEA.HI R6, R31.reuse, R36.reuse, RZ, 0x2 ;  /* 0x000000241f067211 */ /* 0x0c0fe400078f10ff */
[----:B------:R-:W-:Y:S02]  /*12be0*/  LEA.HI R31, R31, R36, RZ, 0x5 ;  /* 0x000000241f1f7211 */ /* 0x000fe400078f28ff */
[----:B------:R-:W-:Y:S02]  /*12bf0*/  SHF.R.S32.HI R0, RZ, 0x2, R6 ;  /* 0x00000002ff007819 */ /* 0x000fe40000011406 */
[----:B------:R-:W-:Y:S02]  /*12c00*/  LOP3.LUT R6, R6, 0xfffffffc, RZ, 0xc0, !PT ;  /* 0xfffffffc06067812 */ /* 0x000fe400078ec0ff */
[----:B------:R-:W-:Y:S02]  /*12c10*/  SHF.R.S32.HI R3, RZ, 0x1f, R0 ;  /* 0x0000001fff037819 */ /* 0x000fe40000011400 */
[----:B------:R-:W-:-:S02]  /*12c20*/  SHF.R.S32.HI R28, RZ, 0x5, R31 ;  /* 0x00000005ff1c7819 */ /* 0x000fc4000001141f */
[----:B------:R-:W-:-:S04]  /*12c30*/  LEA.HI R3, R3, R0, RZ, 0x3 ;  /* 0x0000000003037211 */ /* 0x000fc800078f18ff */
[----:B------:R-:W-:-:S05]  /*12c40*/  LOP3.LUT R3, R3, 0xfffffff8, RZ, 0xc0, !PT ;  /* 0xfffffff803037812 */ /* 0x000fca00078ec0ff */
[----:B------:R-:W-:Y:S01]  /*12c50*/  IMAD.IADD R3, R0, 0x1, -R3 ;  /* 0x0000000100037824 */ /* 0x000fe200078e0a03 */
[----:B---3--:R-:W1:Y:S04]  /*12c60*/  SHFL.BFLY PT, R5, R7, 0x2, 0x1f ;  /* 0x0c401f0007057f89 */ /* 0x008e6800000e0000 */
[----:B--2---:R-:W2:Y:S04]  /*12c70*/  SHFL.BFLY PT, R4, R2, 0x2, 0x1f ;  /* 0x0c401f0002047f89 */ /* 0x004ea800000e0000 */
[----:B----4-:R-:W3:Y:S04]  /*12c80*/  SHFL.BFLY PT, R8, R14, 0x2, 0x1f ;  /* 0x0c401f000e087f89 */ /* 0x010ee800000e0000 */
[----:B-----5:R-:W4:Y:S01]  /*12c90*/  SHFL.BFLY PT, R9, R13, 0x2, 0x1f ;  /* 0x0c401f000d097f89 */ /* 0x020f2200000e0000 */
[----:B------:R-:W-:Y:S01]  /*12ca0*/  ISETP.NE.AND P2, PT, R12, -0x1, PT ;  /* 0xffffffff0c00780c */ /* 0x000fe20003f45270 */
[----:B-1----:R-:W-:Y:S01]  /*12cb0*/  FADD.FTZ R5, R5, R7 ;  /* 0x0000000705057221 */ /* 0x002fe20000010000 */
[----:B--2---:R-:W-:-:S04]  /*12cc0*/  FADD.FTZ R4, R4, R2 ;  /* 0x0000000204047221 */ /* 0x004fc80000010000 */
[----:B------:R-:W1:Y:S01]  /*12cd0*/  SHFL.BFLY PT, R25, R5, 0x1, 0x1f ;  /* 0x0c201f0005197f89 */ /* 0x000e6200000e0000 */
[----:B------:R-:W-:-:S06]  /*12ce0*/  LEA.HI R2, R3, R3, RZ, 0x1 ;  /* 0x0000000303027211 */ /* 0x000fcc00078f08ff */
[----:B------:R-:W2:Y:S01]  /*12cf0*/  @P2 LDC.64 R10, c[0x0][0x298] ;  /* 0x0000a600ff0a2b82 */ /* 0x000ea20000000a00 */
[----:B------:R-:W5:Y:S01]  /*12d00*/  SHFL.BFLY PT, R26, R4, 0x1, 0x1f ;  /* 0x0c201f00041a7f89 */ /* 0x000f6200000e0000 */
[----:B------:R-:W-:Y:S02]  /*12d10*/  SHF.R.S32.HI R0, RZ, 0x1, R2 ;  /* 0x00000001ff007819 */ /* 0x000fe40000011402 */
[----:B------:R-:W-:Y:S01]  /*12d20*/  LOP3.LUT R16, R2, 0x3fffffe, RZ, 0xc0, !PT ;  /* 0x03fffffe02107812 */ /* 0x000fe200078ec0ff */
[----:B------:R-:W-:Y:S02]  /*12d30*/  IMAD.IADD R2, R36, 0x1, -R6 ;  /* 0x0000000124027824 */ /* 0x000fe400078e0a06 */
[----:B---3--:R-:W-:Y:S01]  /*12d40*/  FADD.FTZ R6, R8, R14 ;  /* 0x0000000e08067221 */ /* 0x008fe20000010000 */
[----:B------:R-:W-:Y:S02]  /*12d50*/  IMAD.SHL.U32 R7, R0, 0x40, RZ ;  /* 0x0000004000077824 */ /* 0x000fe400078e00ff */
[----:B------:R-:W-:-:S02]  /*12d60*/  IMAD.IADD R16, R3, 0x1, -R16 ;  /* 0x0000000103107824 */ /* 0x000fc400078e0a10 */
[----:B------:R-:W-:Y:S01]  /*12d70*/  IMAD R2, R28, 0x100, R2 ;  /* 0x000001001c027824 */ /* 0x000fe200078e0202 */
[----:B------:R-:W-:Y:S01]  /*12d80*/  LOP3.LUT R3, R7, 0xc0, RZ, 0xc0, !PT ;  /* 0x000000c007037812 */ /* 0x000fe200078ec0ff */
[----:B----4-:R-:W-:Y:S01]  /*12d90*/  FADD.FTZ R7, R9, R13 ;  /* 0x0000000d09077221 */ /* 0x010fe20000010000 */
[----:B------:R3:W4:Y:S01]  /*12da0*/  SHFL.BFLY PT, R21, R6, 0x1, 0x1f ;  /* 0x0c201f0006157f89 */ /* 0x00072200000e0000 */
[----:B------:R-:W-:Y:S01]  /*12db0*/  IMAD R16, R16, 0x10, R2 ;  /* 0x0000001010107824 */ /* 0x000fe200078e0202 */
[----:B------:R-:W-:Y:S02]  /*12dc0*/  LOP3.LUT R9, R0, 0x1, RZ, 0xc0, !PT ;  /* 0x0000000100097812 */ /* 0x000fe400078ec0ff */
[----:B------:R3:W2:Y:S01]  /*12dd0*/  SHFL.BFLY PT, R24, R7, 0x1, 0x1f ;  /* 0x0c201f0007187f89 */ /* 0x0006a200000e0000 */
[----:B-1----:R-:W-:Y:S01]  /*12de0*/  FADD.FTZ R25, R5, R25 ;  /* 0x0000001905197221 */ /* 0x002fe20000010000 */
[----:B------:R-:W-:Y:S01]  /*12df0*/  LEA.HI R5, R3, R3, RZ, 0x1d ;  /* 0x0000000303057211 */ /* 0x000fe200078fe8ff */
[----:B--2---:R-:W-:-:S04]  /*12e00*/  @P2 IMAD.WIDE.U32 R2, R12, R10, RZ ;  /* 0x0000000a0c022225 */ /* 0x004fc800078e00ff */
[----:B-----5:R-:W-:Y:S01]  /*12e10*/  FADD.FTZ R26, R4, R26 ;  /* 0x0000001a041a7221 */ /* 0x020fe20000010000 */
[----:B------:R-:W-:Y:S02]  /*12e20*/  IMAD.U32 R16, R16, 0x2, R5 ;  /* 0x0000000210107824 */ /* 0x000fe400078e0005 */
[----:B------:R-:W-:Y:S02]  /*12e30*/  @P2 IMAD R30, R12, R11, R3 ;  /* 0x0000000b0c1e2224 */ /* 0x000fe400078e0203 */
[----:B------:R-:W-:Y:S01]  /*12e40*/  @P2 IMAD.MOV.U32 R29, RZ, RZ, R2 ;  /* 0x000000ffff1d2224 */ /* 0x000fe200078e0002 */
[----:B------:R-:W-:Y:S01]  /*12e50*/  LEA R16, R16, UR4, 0x1 ;  /* 0x0000000410107c11 */ /* 0x000fe2000f8e08ff */
[----:B---34-:R-:W-:Y:S06]  /*12e60*/  @P2 BRA `(.L_x_191) ;  /* 0x0000000000202947 */ /* 0x018fec0003800000 */
        /* <DEDUP_REMOVED lines=8> */
.L_x_191:
[----:B------:R-:W-:Y:S01]  /*12ef0*/  ULDC.U8 UR4, c[0x0][0x3d8] ;  /* 0x0000f60000047ab9 */ /* 0x000fe20000000000 */
[----:B------:R-:W-:Y:S01]  /*12f00*/  P2R R2, PR, RZ, 0x4 ;  /* 0x00000004ff027803 */ /* 0x000fe20000000000 */
[----:B------:R-:W-:Y:S01]  /*12f10*/  FADD.FTZ R21, R6, R21 ;  /* 0x0000001506157221 */ /* 0x000fe20000010000 */
[----:B------:R-:W-:Y:S01]  /*12f20*/  ISETP.NE.AND P1, PT, RZ, UR4, PT ;  /* 0x00000004ff007c0c */ /* 0x000fe2000bf25270 */
[----:B------:R-:W-:Y:S01]  /*12f30*/  ULDC.U8 UR4, c[0x0][0x3d9] ;  /* 0x0000f64000047ab9 */ /* 0x000fe20000000000 */
[----:B------:R-:W-:Y:S02]  /*12f40*/  PLOP3.LUT P2, PT, PT, PT, PT, 0x8, 0x0 ;  /* 0x000000000000781c */ /* 0x000fe40003f4e170 */
[----:B------:R-:W-:Y:S02]  /*12f50*/  CS2R R22, SRZ ;  /* 0x0000000000167805 */ /* 0x000fe4000001ff00 */
[----:B------:R-:W-:Y:S02]  /*12f60*/  ISETP.NE.OR P0, PT, RZ, UR4, !P1 ;  /* 0x00000004ff007c0c */ /* 0x000fe4000cf05670 */
[----:B------:R-:W-:-:S02]  /*12f70*/  LOP3.LUT P3, RZ, R0, 0x2, RZ, 0xc0, !PT ;  /* 0x0000000200ff7812 */ /* 0x000fc4000786c0ff */
[----:B------:R-:W-:Y:S02]  /*12f80*/  P2R R0, PR, RZ, 0x4 ;  /* 0x00000004ff007803 */ /* 0x000fe40000000000 */
[----:B------:R-:W-:Y:S02]  /*12f90*/  ISETP.NE.U32.AND P4, PT, R9, 0x1, PT ;  /* 0x000000010900780c */ /* 0x000fe40003f85070 */
[----:B------:R-:W-:Y:S02]  /*12fa0*/  FSETP.NE.FTZ.AND P6, PT, R25, RZ, PT ;  /* 0x000000ff1900720b */ /* 0x000fe40003fd5000 */
[----:B------:R-:W-:Y:S02]  /*12fb0*/  FSETP.NE.FTZ.AND P5, PT, R26, RZ, PT ;  /* 0x000000ff1a00720b */ /* 0x000fe40003fb5000 */
[----:B------:R-:W-:Y:S01]  /*12fc0*/  ISETP.NE.AND P2, PT, R2, RZ, PT ;  /* 0x000000ff0200720c */ /* 0x000fe20003f45270 */
[----:B------:R-:W-:-:S12]  /*12fd0*/  @P0 BRA `(.L_x_192) ;  /* 0x0000000000200947 */ /* 0x000fd80003800000 */
[----:B------:R-:W1:Y:S01]  /*12fe0*/  S2R R2, SR_CTAID.Y ;  /* 0x0000000000027919 */ /* 0x000e620000002600 */
[----:B------:R-:W1:Y:S01]  /*12ff0*/  LDC R0, c[0x0][0x2c4] ;  /* 0x0000b100ff007b82 */ /* 0x000e620000000800 */
[----:B------:R-:W-:Y:S01]  /*13000*/  PLOP3.LUT P0, PT, PT, PT, PT, 0x80, 0x0 ;  /* 0x000000000000781c */ /* 0x000fe20003f0f070 */
[----:B-1----:R-:W-:-:S03]  /*13010*/  @!P2 IMAD R12, R2, R0, RZ ;  /* 0x00000000020ca224 */ /* 0x002fc600078e02ff */
[----:B------:R-:W-:Y:S01]  /*13020*/  P2R R0, PR, RZ, 0x1 ;  /* 0x00000001ff007803 */ /* 0x000fe20000000000 */
[--C-:B------:R-:W-:Y:S01]  /*13030*/  IMAD.MOV.U32 R22, RZ, RZ, R12.reuse ;  /* 0x000000ffff167224 */ /* 0x100fe200078e000c */
[----:B------:R1:W-:Y:S01]  /*13040*/  @!P2 STL [R1+0x94], R12 ;  /* 0x0000940c0100a387 */ /* 0x0003e20000100800 */
[----:B------:R-:W-:-:S07]  /*13050*/  SHF.R.S32.HI R23, RZ, 0x1f, R12 ;  /* 0x0000001fff177819 */ /* 0x000fce000001140c */
.L_x_192:
[----:B------:R2:W5:Y:S01]  /*13060*/  LDL R42, [R1+0xc0] ;  /* 0x0000c000012a7983 */ /* 0x0005620000100800 */
[----:B------:R-:W-:Y:S01]  /*13070*/  ISETP.NE.AND P0, PT, RZ, UR4, PT ;  /* 0x00000004ff007c0c */ /* 0x000fe2000bf05270 */
[----:B------:R-:W-:Y:S01]  /*13080*/  FADD.FTZ R24, R7, R24 ;  /* 0x0000001807187221 */ /* 0x000fe20000010000 */
[C---:B------:R-:W-:Y:S01]  /*13090*/  IADD3 R19, R16.reuse, 0x20, RZ ;  /* 0x0000002010137810 */ /* 0x040fe20007ffe0ff */
[----:B------:R-:W-:Y:S01]  /*130a0*/  @P3 VIADD R19, R16, 0xffffffe0 ;  /* 0xffffffe010133836 */ /* 0x000fe20000000000 */
[----:B------:R-:W-:Y:S01]  /*130b0*/  PLOP3.LUT P3, PT, PT, PT, PT, 0x8, 0x0 ;  /* 0x000000000000781c */ /* 0x000fe20003f6e170 */
[----:B------:R-:W3:Y:S01]  /*130c0*/  S2R R37, SR_TID.X ;  /* 0x0000000000257919 */ /* 0x000ee20000002100 */
[----:B------:R-:W-:Y:S01]  /*130d0*/  FSETP.NE.FTZ.AND P2, PT, R21, RZ, PT ;  /* 0x000000ff1500720b */ /* 0x000fe20003f55000 */
[----:B------:R-:W4:Y:S01]  /*130e0*/  S2UR UR4, SR_CTAID.X ;  /* 0x00000000000479c3 */ /* 0x000f220000002500 */
[----:B------:R-:W-:Y:S01]  /*130f0*/  MOV R27, 0x10 ;  /* 0x00000010001b7802 */ /* 0x000fe20000000f00 */
[----:B------:R-:W-:Y:S01]  /*13100*/  BSSY B0, `(.L_x_193) ;  /* 0x00000ad000007945 */ /* 0x000fe20003800000 */
[----:B------:R-:W-:-:S02]  /*13110*/  MOV R3, 0x3f800000 ;  /* 0x3f80000000037802 */ /* 0x000fc40000000f00 */
[----:B------:R-:W-:Y:S02]  /*13120*/  MOV R4, 0x3f800000 ;  /* 0x3f80000000047802 */ /* 0x000fe40000000f00 */
[----:B------:R-:W-:Y:S01]  /*13130*/  @!P0 PLOP3.LUT P3, PT, P1, PT, PT, 0x80, 0x0 ;  /* 0x000000000000881c */ /* 0x000fe20000f6f070 */
[----:B------:R-:W2:Y:S01]  /*13140*/  @!P0 LDC R18, c[0x0][0x2c4] ;  /* 0x0000b100ff128b82 */ /* 0x000ea20000000800 */
[----:B------:R-:W-:Y:S01]  /*13150*/  FSETP.NE.FTZ.AND P1, PT, R24, RZ, PT ;  /* 0x000000ff1800720b */ /* 0x000fe20003f35000 */
[----:B------:R-:W1:Y:S01]  /*13160*/  @P6 MUFU.RCP R3, R25 ;  /* 0x0000001900036308 */ /* 0x000e620000001000 */
[----:B------:R-:W-:Y:S02]  /*13170*/  SEL R27, R27, 0xfffffff0, P4 ;  /* 0xfffffff01b1b7807 */ /* 0x000fe40002000000 */
[----:B------:R-:W-:Y:S02]  /*13180*/  ISETP.NE.AND P4, PT, R0, RZ, PT ;  /* 0x000000ff0000720c */ /* 0x000fe40003f85270 */
[----:B------:R-:W-:-:S02]  /*13190*/  MOV R0, 0x3f800000 ;  /* 0x3f80000000007802 */ /* 0x000fc40000000f00 */
[----:B------:R-:W-:Y:S01]  /*131a0*/  MOV R2, 0x3f800000 ;  /* 0x3f80000000027802 */ /* 0x000fe20000000f00 */
[----:B------:R-:W4:Y:S08]  /*131b0*/  @P5 MUFU.RCP R4, R26 ;  /* 0x0000001a00045308 */ /* 0x000f300000001000 */
[----:B------:R-:W3:Y:S01]  /*131c0*/  @P2 MUFU.RCP R0, R21 ;  /* 0x0000001500002308 */ /* 0x000ee20000001000 */
[C---:B-1----:R-:W-:Y:S01]  /*131d0*/  FMUL.FTZ R140, R3.reuse, R140 ;  /* 0x0000008c038c7220 */ /* 0x042fe20000410000 */
[C---:B------:R-:W-:Y:S01]  /*131e0*/  FMUL.FTZ R7, R3.reuse, R141 ;  /* 0x0000008d03077220 */ /* 0x040fe20000410000 */
[C---:B------:R-:W-:Y:S01]  /*131f0*/  FMUL.FTZ R144, R3.reuse, R144 ;  /* 0x0000009003907220 */ /* 0x040fe20000410000 */
[C---:B------:R-:W-:Y:S01]  /*13200*/  FMUL.FTZ R145, R3.reuse, R145 ;  /* 0x0000009103917220 */ /* 0x040fe20000410000 */
[C---:B------:R-:W-:Y:S01]  /*13210*/  FMUL.FTZ R152, R3.reuse, R152 ;  /* 0x0000009803987220 */ /* 0x040fe20000410000 */
[----:B------:R-:W-:Y:S01]  /*13220*/  FMUL.FTZ R14, R3, R153 ;  /* 0x00000099030e7220 */ /* 0x000fe20000410000 */
[----:B------:R-:W-:Y:S01]  /*13230*/  F2FP.F16.F32.PACK_AB R7, R7, R140 ;  /* 0x0000008c0707723e */ /* 0x000fe200000000ff */
        /* <DEDUP_REMOVED lines=25> */
[----:B------:R-:W-:Y:S01]  /*133d0*/  F2FP.F16.F32.PACK_AB R6, R6, R142 ;  /* 0x0000008e0606723e */ /* 0x000fe200000000ff */
[----:B------:R-:W-:Y:S01]  /*133e0*/  FMUL.FTZ R160, R3, R160 ;  /* 0x000000a003a07220 */ /* 0x000fe20000410000 */
[----:B------:R-:W-:Y:S01]  /*133f0*/  F2FP.F16.F32.PACK_AB R0, R147, R146 ;  /* 0x000000929300723e */ /* 0x000fe200000000ff */
[----:B------:R-:W-:Y:S01]  /*13400*/  FMUL.FTZ R10, R3, R161 ;  /* 0x000000a1030a7220 */ /* 0x000fe20000410000 */
[----:B------:R-:W-:Y:S01]  /*13410*/  IADD3 R2, R16, R27, RZ ;  /* 0x0000001b10027210 */ /* 0x000fe20007ffe0ff */
[----:B------:R1:W-:Y:S01]  /*13420*/  STS [R16], R7 ;  /* 0x0000000710007388 */ /* 0x0003e20000000800 */
[----:B------:R-:W-:Y:S01]  /*13430*/  F2FP.F16.F32.PACK_AB R3, R145, R144 ;  /* 0x000000909103723e */ /* 0x000fe200000000ff */
[----:B--2---:R-:W2:Y:S01]  /*13440*/  @P3 LDC R18, c[0x0][0x2e4] ;  /* 0x0000b900ff123b82 */ /* 0x004ea20000000800 */
[----:B------:R-:W-:Y:S01]  /*13450*/  F2FP.F16.F32.PACK_AB R5, R5, R136 ;  /* 0x000000880505723e */ /* 0x000fe200000000ff */
[----:B------:R3:W-:Y:S01]  /*13460*/  STS [R16+0x200], R6 ;  /* 0x0002000610007388 */ /* 0x0007e20000000800 */
[----:B------:R-:W-:-:S02]  /*13470*/  F2FP.F16.F32.PACK_AB R4, R139, R4 ;  /* 0x000000048b04723e */ /* 0x000fc400000000ff */
[----:B------:R-:W-:Y:S01]  /*13480*/  F2FP.F16.F32.PACK_AB R17, R17, R148 ;  /* 0x000000941111723e */ /* 0x000fe200000000ff */
[----:B------:R4:W-:Y:S01]  /*13490*/  STS [R2+0x200], R0 ;  /* 0x0002000002007388 */ /* 0x0009e20000000800 */
[----:B------:R-:W-:Y:S02]  /*134a0*/  F2FP.F16.F32.PACK_AB R15, R151, R15 ;  /* 0x0000000f970f723e */ /* 0x000fe400000000ff */
[----:B------:R-:W-:Y:S01]  /*134b0*/  F2FP.F16.F32.PACK_AB R14, R14, R152 ;  /* 0x000000980e0e723e */ /* 0x000fe200000000ff */
[----:B------:R4:W-:Y:S01]  /*134c0*/  STS [R2], R3 ;  /* 0x0000000302007388 */ /* 0x0009e20000000800 */
        /* <DEDUP_REMOVED lines=8> */
[----:B------:R2:W-:Y:S01]  /*13550*/  STS [R2+0x1000], R17 ;  /* 0x0010001102007388 */ /* 0x0005e20000000800 */
[----:B------:R-:W-:Y:S01]  /*13560*/  F2FP.F16.F32.PACK_AB R20, R167, R20 ;  /* 0x00000014a714723e */ /* 0x000fe200000000ff */
[----:B-1----:R-:W1:Y:S02]  /*13570*/  @P0 LDC R7, c[0x0][0x2c0] ;  /* 0x0000b000ff070b82 */ /* 0x002e640000000800 */
[----:B------:R1:W-:Y:S01]  /*13580*/  STS [R2+0x1200], R15 ;  /* 0x0012000f02007388 */ /* 0x0003e20000000800 */
[----:B---3--:R3:W-:Y:S03]  /*13590*/  @P5 MUFU.LG2 R6, R26 ;  /* 0x0000001a00065308 */ /* 0x0087e60000000c00 */
[----:B------:R1:W-:Y:S01]  /*135a0*/  STS [R19], R14 ;  /* 0x0000000e13007388 */ /* 0x0003e20000000800 */
[----:B----4-:R-:W-:-:S03]  /*135b0*/  IMAD.IADD R0, R27, 0x1, R19 ;  /* 0x000000011b007824 */ /* 0x010fc600078e0213 */
[----:B------:R-:W-:Y:S01]  /*135c0*/  STS [R19+0x200], R13 ;  /* 0x0002000d13007388 */ /* 0x000fe20000000800 */
[----:B------:R-:W4:Y:S03]  /*135d0*/  @P6 MUFU.LG2 R3, R25 ;  /* 0x0000001900036308 */ /* 0x000f260000000c00 */
[----:B------:R4:W-:Y:S01]  /*135e0*/  STS [R0], R10 ;  /* 0x0000000a00007388 */ /* 0x0009e20000000800 */
[----:B------:R-:W4:Y:S03]  /*135f0*/  @P6 LDC R5, c[0x0][0x2e8] ;  /* 0x0000ba00ff056b82 */ /* 0x000f260000000800 */
[----:B------:R-:W-:Y:S01]  /*13600*/  STS [R0+0x200], R9 ;  /* 0x0002000900007388 */ /* 0x000fe20000000800 */
[----:B---3--:R-:W-:-:S03]  /*13610*/  IMAD.MOV.U32 R26, RZ, RZ, 0x7f800000 ;  /* 0x7f800000ff1a7424 */ /* 0x008fc600078e00ff */
[----:B------:R3:W-:Y:S01]  /*13620*/  STS [R19+0x1000], R12 ;  /* 0x0010000c13007388 */ /* 0x0007e20000000800 */
[----:B--2---:R-:W-:Y:S02]  /*13630*/  MOV R17, 0x7f800000 ;  /* 0x7f80000000117802 */ /* 0x004fe40000000f00 */
[----:B------:R-:W-:Y:S01]  /*13640*/  @!P0 MOV R7, 0x1 ;  /* 0x0000000100078802 */ /* 0x000fe20000000f00 */
[----:B------:R2:W-:Y:S01]  /*13650*/  STS [R19+0x1200], R11 ;  /* 0x0012000b13007388 */ /* 0x0005e20000000800 */
[----:B-1----:R-:W1:Y:S01]  /*13660*/  @P2 LDC R15, c[0x0][0x2e8] ;  /* 0x0000ba00ff0f2b82 */ /* 0x002e620000000800 */
[----:B------:R-:W-:Y:S01]  /*13670*/  LOP3.LUT R2, R31, 0xffffffe0, RZ, 0xc0, !PT ;  /* 0xffffffe01f027812 */ /* 0x000fe200078ec0ff */
[----:B----4-:R-:W-:Y:S01]  /*13680*/  @P6 FMUL.FTZ R3, R3, 0.69314718246459960938 ;  /* 0x3f31721803036820 */ /* 0x010fe20000410000 */
[----:B------:R4:W-:Y:S01]  /*13690*/  STS [R0+0x1000], R8 ;  /* 0x0010000800007388 */ /* 0x0009e20000000800 */
[----:B------:R-:W-:Y:S02]  /*136a0*/  MOV R25, 0x7f800000 ;  /* 0x7f80000000197802 */ /* 0x000fe40000000f00 */
[----:B------:R-:W-:Y:S01]  /*136b0*/  IADD3 R4, -R2, R36, RZ ;  /* 0x0000002402047210 */ /* 0x000fe20007ffe1ff */
[----:B------:R4:W-:Y:S01]  /*136c0*/  STS [R0+0x1200], R20 ;  /* 0x0012001400007388 */ /* 0x0009e20000000800 */
[----:B------:R-:W1:Y:S02]  /*136d0*/  @!P0 LDC R14, c[0x0][0x270] ;  /* 0x00009c00ff0e8b82 */ /* 0x000e640000000800 */
[----:B------:R-:W-:-:S06]  /*136e0*/  LOP3.LUT P3, RZ, R4, 0x3, RZ, 0xc0, !PT ;  /* 0x0000000304ff7812 */ /* 0x000fcc000786c0ff */
[----:B------:R-:W-:Y:S01]  /*136f0*/  BAR.SYNC.DEFER_BLOCKING 0x0 ;  /* 0x0000000000007b1d */ /* 0x000fe20000010000 */
[----:B------:R-:W-:Y:S01]  /*13700*/  @P6 FFMA.FTZ R26, R41, R5, R3 ;  /* 0x00000005291a6223 */ /* 0x000fe20000010003 */
[----:B------:R-:W-:Y:S02]  /*13710*/  IMAD R3, R7, UR4, RZ ;  /* 0x0000000407037c24 */ /* 0x000fe4000f8e02ff */
[----:B------:R-:W-:Y:S02]  /*13720*/  @P5 FMUL.FTZ R4, R6, 0.69314718246459960938 ;  /* 0x3f31721806045820 */ /* 0x000fe40000410000 */
[----:B------:R-:W1:Y:S01]  /*13730*/  @P2 MUFU.LG2 R10, R21 ;  /* 0x00000015000a2308 */ /* 0x000e620000000c00 */
[----:B------:R-:W-:Y:S01]  /*13740*/  SHF.L.U32 R3, R3, 0x7, RZ ;  /* 0x0000000703037819 */ /* 0x000fe200000006ff */
[----:B------:R-:W1:Y:S01]  /*13750*/  S2R R16, SR_CTAID.Y ;  /* 0x0000000000107919 */ /* 0x000e620000002600 */
[----:B---3--:R-:W-:Y:S01]  /*13760*/  SHF.R.S32.HI R12, RZ, 0x1f, R37 ;  /* 0x0000001fff0c7819 */ /* 0x008fe20000011425 */
[----:B------:R-:W3:Y:S01]  /*13770*/  S2R R27, SR_CTAID.Z ;  /* 0x00000000001b7919 */ /* 0x000ee20000002700 */
[----:B--2---:R-:W2:Y:S02]  /*13780*/  @P5 LDC R11, c[0x0][0x2e8] ;  /* 0x0000ba00ff0b5b82 */ /* 0x004ea40000000800 */
[----:B------:R-:W-:-:S04]  /*13790*/  LEA.HI R12, R12, R37, RZ, 0x2 ;  /* 0x000000250c0c7211 */ /* 0x000fc800078f10ff */
[----:B------:R-:W-:Y:S02]  /*137a0*/  LOP3.LUT R13, R12, 0xfffffffc, RZ, 0xc0, !PT ;  /* 0xfffffffc0c0d7812 */ /* 0x000fe400078ec0ff */
[----:B----4-:R-:W4:Y:S01]  /*137b0*/  @P0 LDC.64 R8, c[0x0][0x2c0] ;  /* 0x0000b000ff080b82 */ /* 0x010f220000000a00 */
[----:B------:R-:W-:Y:S01]  /*137c0*/  @P0 MOV R0, 0x1 ;  /* 0x0000000100000802 */ /* 0x000fe20000000f00 */
[----:B-1----:R-:W-:Y:S01]  /*137d0*/  @!P0 IMAD R0, R18, R14, RZ ;  /* 0x0000000e12008224 */ /* 0x002fe200078e02ff */
[----:B------:R1:W1:Y:S01]  /*137e0*/  LDS.128 R32, [R220+0x1800] ;  /* 0x00180000dc207984 */ /* 0x0002620000000c00 */
[----:B------:R-:W-:Y:S01]  /*137f0*/  @P2 FMUL.FTZ R5, R10, 0.69314718246459960938 ;  /* 0x3f3172180a052820 */ /* 0x000fe20000410000 */
[----:B------:R-:W-:-:S03]  /*13800*/  IADD3 R13, -R13, R37, RZ ;  /* 0x000000250d0d7210 */ /* 0x000fc60007ffe1ff */
[----:B------:R-:W1:Y:S01]  /*13810*/  @P1 LDC R14, c[0x0][0x2e8] ;  /* 0x0000ba00ff0e1b82 */ /* 0x000e620000000800 */
[----:B--2---:R-:W-:Y:S01]  /*13820*/  @P5 FFMA.FTZ R25, R40, R11, R4 ;  /* 0x0000000b28195223 */ /* 0x004fe20000010004 */
[----:B------:R-:W-:Y:S01]  /*13830*/  SHF.R.S32.HI R4, RZ, 0x1f, R3 ;  /* 0x0000001fff047819 */ /* 0x000fe20000011403 */
[----:B------:R-:W-:Y:S01]  /*13840*/  IMAD R0, R16, R0, RZ ;  /* 0x0000000010007224 */ /* 0x000fe200078e02ff */
[----:B------:R-:W-:Y:S01]  /*13850*/  SHF.L.U32 R16, R13, 0x3, RZ ;  /* 0x000000030d107819 */ /* 0x000fe200000006ff */
[----:B----4-:R-:W-:Y:S01]  /*13860*/  @P0 IMAD R2, R9, R8, RZ ;  /* 0x0000000809020224 */ /* 0x010fe200078e02ff */
[----:B------:R-:W-:Y:S01]  /*13870*/  @!P0 MOV R2, R18 ;  /* 0x0000001200028202 */ /* 0x000fe20000000f00 */
[----:B------:R2:W4:Y:S01]  /*13880*/  @P1 MUFU.LG2 R8, R24 ;  /* 0x0000001800081308 */ /* 0x0005220000000c00 */
[----:B------:R-:W-:-:S05]  /*13890*/  SEL R0, R0, RZ, !P4 ;  /* 0x000000ff00007207 */ /* 0x000fca0006000000 */
[----:B---3--:R-:W-:Y:S02]  /*138a0*/  IMAD R0, R27, R2, R0 ;  /* 0x000000021b007224 */ /* 0x008fe400078e0200 */
[----:B--2---:R-:W-:Y:S02]  /*138b0*/  IMAD.MOV.U32 R24, RZ, RZ, 0x7f800000 ;  /* 0x7f800000ff187424 */ /* 0x004fe400078e00ff */
[----:B------:R-:W-:Y:S01]  /*138c0*/  @P2 FFMA.FTZ R24, R39, R15, R5 ;  /* 0x0000000f27182223 */ /* 0x000fe20000010005 */
[----:B----4-:R-:W-:Y:S01]  /*138d0*/  @P1 FMUL.FTZ R2, R8, 0.69314718246459960938 ;  /* 0x3f31721808021820 */ /* 0x010fe20000410000 */
[--C-:B------:R-:W-:Y:S02]  /*138e0*/  IADD3 R3, P2, P0, R3, R22, R0.reuse ;  /* 0x0000001603037210 */ /* 0x100fe4000785e000 */
[----:B------:R-:W-:Y:S01]  /*138f0*/  SHF.R.S32.HI R0, RZ, 0x1f, R0 ;  /* 0x0000001fff007819 */ /* 0x000fe20000011400 */
[----:B-1----:R-:W-:Y:S01]  /*13900*/  @P1 FFMA.FTZ R17, R38, R14, R2 ;  /* 0x0000000e26111223 */ /* 0x002fe20000010002 */
[----:B------:R-:W-:-:S02]  /*13910*/  SHF.R.S32.HI R2, RZ, 0x2, R12 ;  /* 0x00000002ff027819 */ /* 0x000fc4000001140c */
[----:B------:R-:W-:Y:S01]  /*13920*/  IADD3.X R9, R4, R23, R0, P2, P0 ;  /* 0x0000001704097210 */ /* 0x000fe200017e0400 */
[----:B------:R-:W-:Y:S06]  /*13930*/  @P3 BRA `(.L_x_194) ;  /* 0x0000000000a43947 */ /* 0x000fec0003800000 */
[----:B------:R-:W2:Y:S01]  /*13940*/  LDL.LU R43, [R1+0xc4] ;  /* 0x0000c400012b7983 */ /* 0x000ea20000300800 */
[----:B------:R-:W-:-:S04]  /*13950*/  SHF.R.S32.HI R0, RZ, 0x1f, R28 ;  /* 0x0000001fff007819 */ /* 0x000fc8000001141c */
[----:B------:R-:W-:-:S04]  /*13960*/  LEA.HI R0, R0, R28, RZ, 0x2 ;  /* 0x0000001c00007211 */ /* 0x000fc800078f10ff */
[----:B------:R-:W-:-:S05]  /*13970*/  LOP3.LUT R0, R0, 0xffffffc, RZ, 0xc0, !PT ;  /* 0x0ffffffc00007812 */ /* 0x000fca00078ec0ff */
[----:B------:R-:W-:-:S04]  /*13980*/  IMAD.IADD R0, R28, 0x1, -R0 ;  /* 0x000000011c007824 */ /* 0x000fc800078e0a00 */
[----:B--2---:R-:W-:-:S04]  /*13990*/  IMAD R0, R0, 0x10, R43 ;  /* 0x0000001000007824 */ /* 0x004fc800078e022b */
        /* <DEDUP_REMOVED lines=11> */
[-C--:B------:R-:W-:Y:S01]  /*13a50*/  @!P6 IADD3 R11, P0, R8, R3.reuse, RZ ;  /* 0x00000003080be210 */ /* 0x080fe20007f1e0ff */
[----:B------:R-:W2:Y:S01]  /*13a60*/  @!P5 LDC.64 R18, c[0x0][0x2b0] ;  /* 0x0000ac00ff12db82 */ /* 0x000ea20000000a00 */
[----:B------:R-:W-:Y:S01]  /*13a70*/  @!P5 IADD3 R4, P2, R0, R3, RZ ;  /* 0x000000030004d210 */ /* 0x000fe20007f5e0ff */
[----:B------:R-:W-:Y:S01]  /*13a80*/  @!P3 IMAD R5, R5, R7, RZ ;  /* 0x000000070505b224 */ /* 0x000fe200078e02ff */
[----:B------:R-:W-:Y:S02]  /*13a90*/  @!P4 IADD3 R7, P1, R6, R3, RZ ;  /* 0x000000030607c210 */ /* 0x000fe40007f3e0ff */
[-C--:B------:R-:W-:Y:S02]  /*13aa0*/  @!P5 LEA.HI.X.SX32 R0, R0, R9.reuse, 0x1, P2 ;  /* 0x000000090000d211 */ /* 0x080fe400010f0eff */
[----:B------:R-:W-:Y:S01]  /*13ab0*/  @!P6 LEA.HI.X.SX32 R13, R8, R9, 0x1, P0 ;  /* 0x00000009080de211 */ /* 0x000fe200000f0eff */
[----:B------:R-:W3:Y:S01]  /*13ac0*/  @!P4 LDC.64 R20, c[0x0][0x2b0] ;  /* 0x0000ac00ff14cb82 */ /* 0x000ee20000000a00 */
[----:B------:R-:W-:-:S04]  /*13ad0*/  @!P3 IADD3 R12, P0, R5, R3, RZ ;  /* 0x00000003050cb210 */ /* 0x000fc80007f1e0ff */
[----:B------:R-:W-:-:S03]  /*13ae0*/  @!P3 LEA.HI.X.SX32 R5, R5, R9, 0x1, P0 ;  /* 0x000000090505b211 */ /* 0x000fc600000f0eff */
[----:B------:R-:W4:Y:S01]  /*13af0*/  @!P3 LDC.64 R22, c[0x0][0x2b0] ;  /* 0x0000ac00ff16bb82 */ /* 0x000f220000000a00 */
[C---:B-1----:R-:W-:Y:S02]  /*13b00*/  @!P6 LEA R10, P2, R11.reuse, R14, 0x2 ;  /* 0x0000000e0b0ae211 */ /* 0x042fe400078410ff */
        /* <DEDUP_REMOVED lines=12> */
.L_x_194:
[----:B------:R-:W-:Y:S05]  /*13bd0*/  BSYNC B0 ;  /* 0x0000000000007941 */ /* 0x000fea0003800000 */
.L_x_193:
[----:B------:R2:W3:Y:S01]  /*13be0*/  LDS.128 R12, [R220] ;  /* 0x00000000dc0c7984 */ /* 0x0004e20000000c00 */
[C---:B------:R-:W-:Y:S01]  /*13bf0*/  VIADD R0, R2.reuse, 0x40 ;  /* 0x0000004002007836 */ /* 0x040fe20000000000 */
[CC--:B-----5:R-:W-:Y:S01]  /*13c00*/  ISETP.GE.AND P3, PT, R2.reuse, R42.reuse, PT ;  /* 0x0000002a0200720c */ /* 0x0e0fe20003f66270 */
[----:B------:R-:W-:Y:S01]  /*13c10*/  VIADD R3, R2, 0x20 ;  /* 0x0000002002037836 */ /* 0x000fe20000000000 */
[----:B-1----:R-:W1:Y:S01]  /*13c20*/  S2R R7, SR_CTAID.X ;  /* 0x0000000000077919 */ /* 0x002e620000002500 */
[----:B------:R-:W-:Y:S01]  /*13c30*/  IADD3 R4, P0, R16, R29, RZ ;  /* 0x0000001d10047210 */ /* 0x000fe20007f1e0ff */
[----:B------:R-:W-:Y:S01]  /*13c40*/  ULDC.64 UR4, c[0x0][0x2a0] ;  /* 0x0000a80000047ab9 */ /* 0x000fe20000000a00 */
[----:B------:R-:W-:Y:S01]  /*13c50*/  SHF.R.S32.HI R5, RZ, 0x1f, R16 ;  /* 0x0000001fff057819 */ /* 0x000fe20000011410 */
[----:B------:R-:W-:Y:S01]  /*13c60*/  BSSY B0, `(.L_x_195) ;  /* 0x0000018000007945 */ /* 0x000fe20003800000 */
[----:B------:R-:W-:Y:S02]  /*13c70*/  SHF.R.S32.HI R6, RZ, 0x1f, R27 ;  /* 0x0000001fff067819 */ /* 0x000fe4000001141b */
[----:B------:R-:W-:Y:S01]  /*13c80*/  ISETP.GE.AND P1, PT, R0, R42, PT ;  /* 0x0000002a0000720c */ /* 0x000fe20003f26270 */
[----:B------:R-:W-:Y:S01]  /*13c90*/  VIADD R0, R2, 0x60 ;  /* 0x0000006002007836 */ /* 0x000fe20000000000 */
[----:B------:R-:W-:Y:S01]  /*13ca0*/  IADD3.X R5, R5, R30, RZ, P0, !PT ;  /* 0x0000001e05057210 */ /* 0x000fe200007fe4ff */
[----:B------:R-:W-:Y:S01]  /*13cb0*/  IMAD R6, R6, UR4, RZ ;  /* 0x0000000406067c24 */ /* 0x000fe2000f8e02ff */
[----:B------:R-:W-:-:S02]  /*13cc0*/  ISETP.GE.AND P2, PT, R3, R42, PT ;  /* 0x0000002a0300720c */ /* 0x000fc40003f46270 */
[----:B------:R-:W-:Y:S01]  /*13cd0*/  ISETP.GE.AND P0, PT, R0, R42, PT ;  /* 0x0000002a0000720c */ /* 0x000fe20003f06270 */
[C---:B------:R-:W-:Y:S01]  /*13ce0*/  IMAD R0, R27.reuse, UR5, R6 ;  /* 0x000000051b007c24 */ /* 0x040fe2000f8e0206 */
[----:B------:R-:W-:Y:S01]  /*13cf0*/  SHF.R.S32.HI R3, RZ, 0x1f, R2 ;  /* 0x0000001fff037819 */ /* 0x000fe20000011402 */
[----:B------:R-:W-:-:S05]  /*13d00*/  IMAD.WIDE.U32 R8, R27, UR4, R4 ;  /* 0x000000041b087c25 */ /* 0x000fca000f8e0004 */
[----:B------:R-:W-:Y:S01]  /*13d10*/  IADD3 R5, R0, R9, RZ ;  /* 0x0000000900057210 */ /* 0x000fe20007ffe0ff */
[----:B-1----:R-:W-:Y:S01]  /*13d20*/  IMAD.WIDE R2, R7, 0x80, R2 ;  /* 0x0000008007027825 */ /* 0x002fe200078e0202 */
        /* <DEDUP_REMOVED lines=10> */
[----:B---3--:R1:W-:Y:S02]  /*13dd0*/  STG.E.128 desc[UR12][R10.64], R12 ;  /* 0x0000000c0a007986 */ /* 0x0083e4000c101d0c */
.L_x_196:
[----:B------:R-:W-:Y:S05]  /*13de0*/  BSYNC B0 ;  /* 0x0000000000007941 */ /* 0x000fea0003800000 */
.L_x_195:
[----:B-1-3--:R1:W2:Y:S01]  /*13df0*/  LDS.128 R12, [R220+0x800] ;  /* 0x00080000dc0c7984 */ /* 0x00a2a20000000c00 */
        /* <DEDUP_REMOVED lines=15> */
.L_x_198:
[----:B------:R-:W-:Y:S05]  /*13ef0*/  BSYNC B0 ;  /* 0x0000000000007941 */ /* 0x000fea0003800000 */
.L_x_197:
        /* <DEDUP_REMOVED lines=16> */
.L_x_200:
[----:B------:R-:W-:Y:S05]  /*14000*/  BSYNC B0 ;  /* 0x0000000000007941 */ /* 0x000fea0003800000 */
.L_x_199:
[----:B------:R-:W-:Y:S05]  /*14010*/  @P0 EXIT ;  /* 0x000000000000094d */ /* 0x000fea0003800000 */
[----:B------:R-:W-:Y:S01]  /*14020*/  IADD3 R0, P0, R2, 0x60, RZ ;  /* 0x0000006002007810 */ /* 0x000fe20007f1e0ff */
[----:B------:R-:W-:-:S04]  /*14030*/  ULDC.64 UR4, c[0x0][0x298] ;  /* 0x0000a60000047ab9 */ /* 0x000fc80000000a00 */
[----:B------:R-:W-:Y:S01]  /*14040*/  IMAD.X R2, RZ, RZ, R3, P0 ;  /* 0x000000ffff027224 */ /* 0x000fe200000e0603 */
[----:B------:R-:W-:-:S03]  /*14050*/  MOV R3, R5 ;  /* 0x0000000500037202 */ /* 0x000fc60000000f00 */
        /* <DEDUP_REMOVED lines=8> */
[----:B------:R-:W-:Y:S01]  /*140e0*/  STG.E.128 desc[UR12][R2.64], R32 ;  /* 0x0000002002007986 */ /* 0x000fe2000c101d0c */
[----:B------:R-:W-:Y:S05]  /*140f0*/  EXIT ;  /* 0x000000000000794d */ /* 0x000fea0003800000 */
.L_x_201:
        /* <DEDUP_REMOVED lines=16> */
.L_x_1308:


//--------------------- .text._ZN5flash16flash_fwd_kernelI23Flash_fwd_kernel_traitsILi32ELi128ELi128ELi4ELb0ELb0EN7cutlass6half_tE19Flash_kernel_traitsILi32ELi128ELi128ELi4ES3_EELb0ELb0ELb1ELb0ELb0ELb0ELb0ELb0EEEvNS_16Flash_fwd_paramsE --------------------------
	.section	.text._ZN5flash16flash_fwd_kernelI23Flash_fwd_kernel_traitsILi32ELi128ELi128ELi4ELb0ELb0EN7cutlass6half_tE19Flash_kernel_traitsILi32ELi128ELi128ELi4ES3_EELb0ELb0ELb1ELb0ELb0ELb0ELb0ELb0EEEvNS_16Flash_fwd_paramsE,"ax",@progbits
	.align	128
        .global         _ZN5flash16flash_fwd_kernelI23Flash_fwd_kernel_traitsILi32ELi128ELi128ELi4ELb0ELb0EN7cutlass6half_tE19Flash_kernel_traitsILi32ELi128ELi128ELi4ES3_EELb0ELb0ELb1ELb0ELb0ELb0ELb0ELb0EEEvNS_16Flash_fwd_paramsE
        .type           _ZN5flash16flash_fwd_kernelI23Flash_fwd_kernel_traitsILi32ELi128ELi128ELi4ELb0ELb0EN7cutlass6half_tE19Flash_kernel_traitsILi32ELi128ELi128ELi4ES3_EELb0ELb0ELb1ELb0ELb0ELb0ELb0ELb0EEEvNS_16Flash_fwd_paramsE,@function
        .size           _ZN5flash16flash_fwd_kernelI23Flash_fwd_kernel_traitsILi32ELi128ELi128ELi4ELb0ELb0EN7cutlass6half_tE19Flash_kernel_traitsILi32ELi128ELi128ELi4ES3_EELb0ELb0ELb1ELb0ELb0ELb0ELb0ELb0EEEvNS_16Flash_fwd_paramsE,(.L_x_1309 - _ZN5flash16flash_fwd_kernelI23Flash_fwd_kernel_traitsILi32ELi128ELi128ELi4ELb0ELb0EN7cutlass6half_tE19Flash_kernel_traitsILi32ELi128ELi128ELi4ES3_EELb0ELb0ELb1ELb0ELb0ELb0ELb0ELb0EEEvNS_16Flash_fwd_paramsE)
        .other          _ZN5flash16flash_fwd_kernelI23Flash_fwd_kernel_traitsILi32ELi128ELi128ELi4ELb0ELb0EN7cutlass6half_tE19Flash_kernel_traitsILi32ELi128ELi128ELi4ES3_EELb0ELb0ELb1ELb0ELb0ELb0ELb0ELb0EEEvNS_16Flash_fwd_paramsE,@"STO_CUDA_ENTRY STV_DEFAULT"
_ZN5flash16flash_fwd_kernelI23Flash_fwd_kernel_traitsILi32ELi128ELi128ELi4ELb0ELb0EN7cutlass6half_tE19Flash_kernel_traitsILi32ELi128ELi128ELi4ES3_EELb0ELb0ELb1ELb0ELb0ELb0ELb0ELb0EEEvNS_16Flash_fwd_paramsE:
.text._ZN5flash16flash_fwd_kernelI23Flash_fwd_kernel_traitsILi32ELi128ELi128ELi4ELb0ELb0EN7cutlass6half_tE19Flash_kernel_traitsILi32ELi128ELi128ELi4ES3_EELb0ELb0ELb1ELb0ELb0ELb0ELb0ELb0EEEvNS_16Flash_fwd_paramsE:
[----:B------:R-:W1:Y:S08]  /*0000*/  LDC R1, c[0x0][0x28] ;  /* 0x00000a00ff017b82 */ /* 0x000e700000000800 */
[----:B------:R-:W2:Y:S01]  /*0010*/  S2UR UR32, SR_CTAID.Y ;  /* 0x00000000002079c3 */ /* 0x000ea20000002600 */
[----:B------:R-:W-:Y:S01]  /*0020*/  ULDC.64 UR4, c[0x0][0x300] ;  /* 0x0000c00000047ab9 */ /* 0x000fe20000000a00 */
[----:B------:R-:W-:Y:S01]  /*0030*/  ULDC.64 UR6, c[0x0][0x2f0] ;  /* 0x0000bc0000067ab9 */ /* 0x000fe20000000a00 */
[----:B------:R-:W-:Y:S01]  /*0040*/  UISETP.NE.U32.AND UP1, UPT, UR4, URZ, UPT ;  /* 0x0000003f0400728c */ /* 0x000fe2000bf25070 */
[----:B-1----:R-:W-:Y:S01]  /*0050*/  VIADD R1, R1, 0xffffffb0 ;  /* 0xffffffb001017836 */ /* 0x002fe20000000000 */
[----:B------:R-:W-:-:S02]  /*0060*/  UISETP.NE.U32.AND UP2, UPT, UR6, URZ, UPT ;  /* 0x0000003f0600728c */ /* 0x000fc4000bf45070 */
[----:B------:R-:W-:Y:S01]  /*0070*/  UISETP.NE.AND.EX UP1, UPT, UR5, URZ, UPT, UP1 ;  /* 0x0000003f0500728c */ /* 0x000fe2000bf25310 */
[----:B------:R-:W-:Y:S01]  /*0080*/  ULDC.64 UR8, c[0x0][0x2f0] ;  /* 0x0000bc0000087ab9 */ /* 0x000fe20000000a00 */
[----:B------:R-:W-:Y:S01]  /*0090*/  UISETP.NE.AND.EX UP2, UPT, UR7, URZ, UPT, UP2 ;  /* 0x0000003f0700728c */ /* 0x000fe2000bf45320 */
[----:B------:R-:W-:-:S03]  /*00a0*/  ULDC.U8 UR6, c[0x0][0x3c2] ;  /* 0x0000f08000067ab9 */ /* 0x000fc60000000000 */
[----:B------:R-:W-:Y:S01]  /*00b0*/  PLOP3.LUT P0, PT, PT, PT, UP1, 0x80, 0x0 ;  /* 0x000000000000781c */ /* 0x000fe20003f0f018 */
[----:B------:R-:W-:Y:S01]  /*00c0*/  ULDC.64 UR4, c[0x0][0x2f8] ;  /* 0x0000be0000047ab9 */ /* 0x000fe20000000a00 */
[----:B------:R-:W-:Y:S01]  /*00d0*/  UISETP.NE.AND UP3, UPT, UR6, URZ, UPT ;  /* 0x0000003f0600728c */ /* 0x000fe2000bf65270 */
[----:B------:R-:W-:Y:S01]  /*00e0*/  PLOP3.LUT P2, PT, PT, PT, UP2, 0x80, 0x0 ;  /* 0x000000000000781c */ /* 0x000fe20003f4f028 */
[----:B------:R-:W-:Y:S01]  /*00f0*/  UISETP.EQ.U32.AND UP0, UPT, UR4, URZ, UPT ;  /* 0x0000003f0400728c */ /* 0x000fe2000bf02070 */
[----:B------:R-:W-:Y:S01]  /*0100*/  ULDC.64 UR22, c[0x0][0x208] ;  /* 0x0000820000167ab9 */ /* 0x000fe20000000a00 */
[----:B------:R-:W-:Y:S02]  /*0110*/  ULDC.64 UR6, c[0x0][0x2f8] ;  /* 0x0000be0000067ab9 */ /* 0x000fe40000000a00 */
[----:B------:R-:W-:Y:S02]  /*0120*/  UISETP.EQ.OR.EX UP0, UPT, UR5, URZ, !UP3, UP0 ;  /* 0x0000003f0500728c */ /* 0x000fe4000df02700 */
[----:B--2---:R-:W-:-:S06]  /*0130*/  UIMAD.WIDE UR8, UR32, 0x4, UR8 ;  /* 0x00000004200878a5 */ /* 0x004fcc000f8e0208 */
[----:B------:R-:W-:Y:S02]  /*0140*/  IMAD.U32 R2, RZ, RZ, UR8 ;  /* 0x00000008ff027e24 */ /* 0x000fe4000f8e00ff */
[----:B------:R-:W-:Y:S01]  /*0150*/  IMAD.U32 R3, RZ, RZ, UR9 ;  /* 0x00000009ff037e24 */ /* 0x000fe2000f8e00ff */
[----:B------:R-:W-:Y:S02]  /*0160*/  @UP1 ULDC.64 UR8, c[0x0][0x300] ;  /* 0x0000c00000081ab9 */ /* 0x000fe40000000a00 */
[----:B------:R-:W-:Y:S02]  /*0170*/  @UP1 UIMAD.WIDE UR8, UR32, 0x4, UR8 ;  /* 0x00000004200818a5 */ /* 0x000fe4000f8e0208 */
[----:B------:R-:W2:Y:S04]  /*0180*/  @P2 LDG.E R7, desc[UR22][R2.64] ;  /* 0x0000001602072981 */ /* 0x000ea8000c1e1900 */
[----:B------:R-:W-:Y:S01]  /*0190*/  IMAD.U32 R4, RZ, RZ, UR8 ;  /* 0x00000008ff047e24 */ /* 0x000fe2000f8e00ff */
[----:B------:R1:W3:Y:S01]  /*01a0*/  @P2 LDG.E R6, desc[UR22][R2.64+0x4] ;  /* 0x0000041602062981 */ /* 0x0002e2000c1e1900 */
[----:B------:R-:W-:Y:S01]  /*01b0*/  IMAD.U32 R5, RZ, RZ, UR9 ;  /* 0x00000009ff057e24 */ /* 0x000fe2000f8e00ff */
[----:B------:R-:W-:Y:S01]  /*01c0*/  PLOP3.LUT P1, PT, PT, PT, UP0, 0x80, 0x0 ;  /* 0x000000000000781c */ /* 0x000fe20003f2f008 */
[----:B------:R-:W-:-:S03]  /*01d0*/  UIMAD.WIDE UR6, UR32, 0x4, UR6 ;  /* 0x00000004200678a5 */ /* 0x000fc6000f8e0206 */
[----:B------:R-:W4:Y:S03]  /*01e0*/  @P0 LDG.E R4, desc[UR22][R4.64] ;  /* 0x0000001604040981 */ /* 0x000f26000c1e1900 */
[----:B-1----:R-:W-:Y:S02]  /*01f0*/  IMAD.U32 R2, RZ, RZ, UR6 ;  /* 0x00000006ff027e24 */ /* 0x002fe4000f8e00ff */
[----:B------:R-:W-:-:S05]  /*0200*/  IMAD.U32 R3, RZ, RZ, UR7 ;  /* 0x00000007ff037e24 */ /* 0x000fca000f8e00ff */
[----:B------:R-:W5:Y:S01]  /*0210*/  @!P1 LDG.E R0, desc[UR22][R2.64] ;  /* 0x0000001602009981 */ /* 0x000f62000c1e1900 */
[----:B------:R-:W-:Y:S01]  /*0220*/  UMOV UR13, 0xffffffff ;  /* 0xffffffff000d7882 */ /* 0x000fe20000000000 */
[----:B------:R-:W-:Y:S01]  /*0230*/  UMOV UR33, URZ ;  /* 0x0000003f00217c82 */ /* 0x000fe20008000000 */
[----:B------:R-:W-:Y:S01]  /*0240*/  UMOV UR8, 0xffffffff ;  /* 0xffffffff00087882 */ /* 0x000fe20000000000 */
[----:B------:R-:W1:Y:S08]  /*0250*/  S2UR UR14, SR_CTAID.X ;  /* 0x00000000000e79c3 */ /* 0x000e700000002500 */
[----:B------:R-:W1:Y:S01]  /*0260*/  S2UR UR29, SR_CTAID.Z ;  /* 0x00000000001d79c3 */ /* 0x000e620000002700 */
[----:B--2---:R-:W-:-:S02]  /*0270*/  @P2 R2UR UR13, R7 ;  /* 0x00000000070d22ca */ /* 0x004fc400000e0000 */
[----:B---3--:R-:W-:Y:S02]  /*0280*/  @P2 R2UR UR15, R6 ;  /* 0x00000000060f22ca */ /* 0x008fe400000e0000 */
[----:B----4-:R-:W-:Y:S02]  /*0290*/  @P0 R2UR UR33, R4 ;  /* 0x00000000042102ca */ /* 0x010fe400000e0000 */
[----:B------:R-:W-:-:S04]  /*02a0*/  ISETP.NE.U32.AND P0, PT, RZ, UR4, PT ;  /* 0x00000004ff007c0c */ /* 0x000fc8000bf05070 */
[----:B------:R-:W-:-:S05]  /*02b0*/  ISETP.NE.AND.EX P0, PT, RZ, UR5, PT, P0 ;  /* 0x00000005ff007c0c */ /* 0x000fca000bf05300 */
[----:B------:R-:W-:-:S07]  /*02c0*/  @UP2 UIADD3 UR15, UR15, -UR13, URZ ;  /* 0x8000000d0f0f2290 */ /* 0x000fce000fffe03f */
[----:B------:R-:W-:Y:S01]  /*02d0*/  @!UP2 ULDC UR15, c[0x0][0x2c4] ;  /* 0x0000b100000faab9 */ /* 0x000fe20000000800 */
[----:B-----5:R-:W-:Y:S01]  /*02e0*/  @!P1 R2UR UR8, R0 ;  /* 0x00000000000892ca */ /* 0x020fe200000e0000 */
[----:B-1----:R-:W-:-:S14]  /*02f0*/  @!P0 BRA `(.L_x_202) ;  /* 0x00000000001c8947 */ /* 0x002fdc0003800000 */
[----:B------:R-:W-:-:S13]  /*0300*/  PLOP3.LUT P0, PT, PT, PT, UP3, 0x80, 0x0 ;  /* 0x000000000000781c */ /* 0x000fda0003f0f038 */
[----:B------:R-:W2:Y:S04]  /*0310*/  @P0 LDG.E R0, desc[UR22][R2.64+0x4] ;  /* 0x0000041602000981 */ /* 0x000ea8000c1e1900 */
[----:B------:R-:W3:Y:S01]  /*0320*/  @!P0 LDG.E R2, desc[UR22][R2.64] ;  /* 0x0000001602028981 */ /* 0x000ee2000c1e1900 */
[----:B--2---:R-:W-:-:S13]  /*0330*/  @P0 R2UR UR6, R0 ;  /* 0x00000000000602ca */ /* 0x004fda00000e0000 */
[----:B------:R-:W-:-:S07]  /*0340*/  @UP3 UIADD3 UR6, UR6, -UR8, URZ ;  /* 0x8000000806063290 */ /* 0x000fce000fffe03f */
[----:B---3--:R-:W-:Y:S01]  /*0350*/  @!P0 R2UR UR6, R2 ;  /* 0x00000000020682ca */ /* 0x008fe200000e0000 */
[----:B------:R-:W-:-:S14]  /*0360*/  BRA `(.L_x_203) ;  /* 0x0000000000047947 */ /* 0x000fdc0003800000 */
.L_x_202:
[----:B------:R-:W-:-:S05]  /*0370*/  ULDC UR6, c[0x0][0x2c8] ;  /* 0x0000b20000067ab9 */ /* 0x000fca0000000800 */
.L_x_203:
[----:B------:R-:W-:Y:S02]  /*0380*/  ULDC.64 UR4, c[0x0][0x308] ;  /* 0x0000c20000047ab9 */ /* 0x000fe40000000a00 */
[----:B------:R-:W-:-:S04]  /*0390*/  UISETP.NE.U32.AND UP2, UPT, UR4, URZ, UPT ;  /* 0x0000003f0400728c */ /* 0x000fc8000bf45070 */
[----:B------:R-:W-:-:S06]  /*03a0*/  UISETP.NE.AND.EX UP2, UPT, UR5, URZ, UPT, UP2 ;  /* 0x0000003f0500728c */ /* 0x000fcc000bf45320 */
[----:B------:R-:W-:-:S05]  /*03b0*/  PLOP3.LUT P0, PT, PT, PT, UP2, 0x80, 0x0 ;  /* 0x000000000000781c */ /* 0x000fca0003f0f028 */
[----:B------:R-:W-:Y:S02]  /*03c0*/  @UP2 ULDC.64 UR4, c[0x0][0x308] ;  /* 0x0000c20000042ab9 */ /* 0x000fe40000000a00 */
[----:B------:R-:W-:-:S06]  /*03d0*/  @UP2 UIMAD.WIDE UR4, UR32, 0x4, UR4 ;  /* 0x00000004200428a5 */ /* 0x000fcc000f8e0204 */
[----:B------:R-:W-:Y:S02]  /*03e0*/  IMAD.U32 R2, RZ, RZ, UR4 ;  /* 0x00000004ff027e24 */ /* 0x000fe4000f8e00ff */
[----:B------:R-:W-:Y:S01]  /*03f0*/  IMAD.U32 R3, RZ, RZ, UR5 ;  /* 0x00000005ff037e24 */ /* 0x000fe2000f8e00ff */
[----:B------:R-:W-:Y:S01]  /*0400*/  USHF.L.U32 UR21, UR14, 0x7, URZ ;  /* 0x000000070e157899 */ /* 0x000fe2000800063f */
[----:B------:R-:W-:-:S03]  /*0410*/  @!UP2 ULDC.64 UR4, c[0x0][0x318] ;  /* 0x0000c6000004aab9 */ /* 0x000fc60000000a00 */
[----:B------:R-:W2:Y:S01]  /*0420*/  @P0 LDG.E R0, desc[UR22][R2.64] ;  /* 0x0000001602000981 */ /* 0x000ea2000c1e1900 */
[----:B------:R-:W-:Y:S02]  /*0430*/  UISETP.GT.AND UP1, UPT, UR15, UR21, UPT ;  /* 0x000000150f00728c */ /* 0x000fe4000bf24270 */
[----:B------:R-:W-:-:S03]  /*0440*/  @!UP2 UISETP.NE.U32.AND UP0, UPT, UR4, URZ, UPT ;  /* 0x0000003f0400a28c */ /* 0x000fc6000bf05070 */
[----:B------:R-:W-:Y:S01]  /*0450*/  @!UP2 ULDC UR4, c[0x0][0x2cc] ;  /* 0x0000b3000004aab9 */ /* 0x000fe20000000800 */
[----:B------:R-:W-:-:S04]  /*0460*/  @!UP2 UISETP.NE.AND.EX UP0, UPT, UR5, URZ, UPT, UP0 ;  /* 0x0000003f0500a28c */ /* 0x000fc8000bf05300 */
[----:B------:R-:W-:Y:S01]  /*0470*/  @!UP2 USEL UR4, UR4, URZ, UP0 ;  /* 0x0000003f0404a287 */ /* 0x000fe20008000000 */
[----:B--2---:R-:W-:Y:S02]  /*0480*/  @P0 R2UR UR24, R0 ;  /* 0x00000000001802ca */ /* 0x004fe400000e0000 */
[----:B------:R-:W-:-:S11]  /*0490*/  PLOP3.LUT P0, PT, PT, PT, UP1, 0x80, 0x0 ;  /* 0x000000000000781c */ /* 0x000fd60003f0f018 */
[----:B------:R-:W-:Y:S02]  /*04a0*/  @UP2 UIADD3 UR24, UR24, -UR33, URZ ;  /* 0x8000002118182290 */ /* 0x000fe4000fffe03f */
[----:B------:R-:W-:Y:S10]  /*04b0*/  @!P0 EXIT ;  /* 0x000000000000894d */ /* 0x000ff40003800000 */
[----:B------:R-:W-:Y:S01]  /*04c0*/  @!UP2 UIADD3 UR24, UR4, UR6, -UR33 ;  /* 0x000000060418a290 */ /* 0x000fe2000fffe821 */
[----:B------:R-:W1:Y:S01]  /*04d0*/  S2R R106, SR_TID.X ;  /* 0x00000000006a7919 */ /* 0x000e620000002100 */
[----:B------:R-:W-:Y:S02]  /*04e0*/  UIADD3 UR5, -UR15, 0xff, UR21 ;  /* 0x000000ff0f057890 */ /* 0x000fe4000fffe115 */
[----:B------:R-:W-:Y:S01]  /*04f0*/  UIADD3 UR10, UR24, UR21, -UR15 ;  /* 0x00000015180a7290 */ /* 0x000fe2000fffe80f */
[----:B------:R-:W-:Y:S01]  /*0500*/  ULDC UR20, c[0x0][0x394] ;  /* 0x0000e50000147ab9 */ /* 0x000fe20000000800 */
[----:B------:R-:W-:Y:S01]  /*0510*/  ULDC UR19, c[0x0][0x398] ;  /* 0x0000e60000137ab9 */ /* 0x000fe20000000800 */
[----:B------:R-:W-:Y:S02]  /*0520*/  UIADD3 UR7, UR24, 0x7f, URZ ;  /* 0x0000007f18077890 */ /* 0x000fe4000fffe03f */
[----:B------:R-:W-:Y:S02]  /*0530*/  UIADD3 UR5, UR5, UR19, UR24 ;  /* 0x0000001305057290 */ /* 0x000fe4000fffe018 */
[----:B------:R-:W-:-:S02]  /*0540*/  UIADD3 UR10, UR10, -UR20, URZ ;  /* 0x800000140a0a7290 */ /* 0x000fc4000fffe03f */
[----:B------:R-:W-:Y:S02]  /*0550*/  USHF.R.S32.HI UR6, URZ, 0x1f, UR7 ;  /* 0x0000001f3f067899 */ /* 0x000fe40008011407 */
[----:B------:R-:W-:Y:S02]  /*0560*/  USHF.R.S32.HI UR4, URZ, 0x1f, UR5 ;  /* 0x0000001f3f047899 */ /* 0x000fe40008011405 */
[----:B------:R-:W-:Y:S02]  /*0570*/  USHF.R.S32.HI UR9, URZ, 0x1f, UR10 ;  /* 0x0000001f3f097899 */ /* 0x000fe4000801140a */
[----:B------:R-:W-:Y:S02]  /*0580*/  ULEA.HI UR6, UR6, UR7, URZ, 0x7 ;  /* 0x0000000706067291 */ /* 0x000fe4000f8f383f */
[----:B------:R-:W-:Y:S02]  /*0590*/  ULEA.HI UR4, UR4, UR5, URZ, 0x7 ;  /* 0x0000000504047291 */ /* 0x000fe4000f8f383f */
[----:B------:R-:W-:-:S02]  /*05a0*/  ULEA.HI UR9, UR9, UR10, URZ, 0x7 ;  /* 0x0000000a09097291 */ /* 0x000fc4000f8f383f */
[----:B------:R-:W-:Y:S02]  /*05b0*/  USHF.R.S32.HI UR6, URZ, 0x7, UR6 ;  /* 0x000000073f067899 */ /* 0x000fe40008011406 */
[----:B------:R-:W-:Y:S02]  /*05c0*/  USHF.R.S32.HI UR4, URZ, 0x7, UR4 ;  /* 0x000000073f047899 */ /* 0x000fe40008011404 */
[----:B------:R-:W-:Y:S02]  /*05d0*/  USHF.R.S32.HI UR9, URZ, 0x7, UR9 ;  /* 0x000000073f097899 */ /* 0x000fe40008011409 */
[----:B------:R-:W-:Y:S02]  /*05e0*/  UISETP.LT.AND UP0, UPT, UR6, UR4, UPT ;  /* 0x000000040600728c */ /* 0x000fe4000bf01270 */
[----:B------:R-:W-:Y:S02]  /*05f0*/  UISETP.LT.AND UP1, UPT, URZ, UR9, UPT ;  /* 0x000000093f00728c */ /* 0x000fe4000bf21270 */
[----:B------:R-:W-:-:S02]  /*0600*/  USEL UR18, UR6, UR4, UP0 ;  /* 0x0000000406127287 */ /* 0x000fc40008000000 */
[----:B------:R-:W-:-:S04]  /*0610*/  USEL UR12, URZ, UR9, !UP1 ;  /* 0x000000093f0c7287 */ /* 0x000fc8000c800000 */
[----:B------:R-:W-:-:S06]  /*0620*/  UISETP.GT.AND UP0, UPT, UR18, UR12, UPT ;  /* 0x0000000c1200728c */ /* 0x000fcc000bf04270 */
[----:B------:R-:W-:-:S13]  /*0630*/  PLOP3.LUT P0, PT, PT, PT, UP0, 0x80, 0x0 ;  /* 0x000000000000781c */ /* 0x000fda0003f0f008 */
[----:B-1----:R-:W-:Y:S05]  /*0640*/  @P0 BRA `(.L_x_204) ;  /* 0x0000000800d80947 */ /* 0x002fea0003800000 */
[----:B------:R-:W-:Y:S01]  /*0650*/  UISETP.NE.AND UP1, UPT, UR13, -0x1, UPT ;  /* 0xffffffff0d00788c */ /* 0x000fe2000bf25270 */
[----:B------:R-:W-:Y:S01]  /*0660*/  SHF.R.S32.HI R2, RZ, 0x1f, R106 ;  /* 0x0000001fff027819 */ /* 0x000fe2000001146a */
[----:B------:R-:W-:Y:S01]  /*0670*/  ULDC.U8 UR8, c[0x0][0x3d9] ;  /* 0x0000f64000087ab9 */ /* 0x000fe20000000000 */
[----:B------:R-:W-:Y:S01]  /*0680*/  USHF.R.S32.HI UR12, URZ, 0x1f, UR29 ;  /* 0x0000001f3f0c7899 */ /* 0x000fe2000801141d */
[----:B------:R-:W-:Y:S01]  /*0690*/  BSSY B0, `(.L_x_205) ;  /* 0x0000055000007945 */ /* 0x000fe20003800000 */
[----:B------:R-:W-:Y:S01]  /*06a0*/  UISETP.NE.AND UP2, UPT, UR8, URZ, UPT ;  /* 0x0000003f0800728c */ /* 0x000fe2000bf45270 */
[----:B------:R-:W-:Y:S01]  /*06b0*/  LEA.HI R2, R2, R106, RZ, 0x2 ;  /* 0x0000006a02027211 */ /* 0x000fe200078f10ff */
[----:B------:R-:W-:Y:S01]  /*06c0*/  UIADD3 UR15, -UR21, UR15, URZ ;  /* 0x0000000f150f7290 */ /* 0x000fe2000fffe13f */
[----:B------:R-:W-:Y:S02]  /*06d0*/  UMOV UR24, URZ ;  /* 0x0000003f00187c82 */ /* 0x000fe40008000000 */
[----:B------:R-:W-:Y:S01]  /*06e0*/  LOP3.LUT R0, R2, 0xfffffffc, RZ, 0xc0, !PT ;  /* 0xfffffffc02007812 */ /* 0x000fe200078ec0ff */
[----:B------:R-:W-:Y:S01]  /*06f0*/  @UP1 ULDC.64 UR6, c[0x0][0x298] ;  /* 0x0000a60000061ab9 */ /* 0x000fe20000000a00 */
[----:B------:R-:W-:Y:S01]  /*0700*/  @!UP1 USHF.R.S32.HI UR9, URZ, 0x1f, UR32 ;  /* 0x0000001f3f099899 */ /* 0x000fe20008011420 */
[----:B------:R-:W-:Y:S01]  /*0710*/  SHF.R.S32.HI R2, RZ, 0x2, R2 ;  /* 0x00000002ff027819 */ /* 0x000fe20000011402 */
[----:B------:R-:W-:Y:S01]  /*0720*/  @UP1 UIMAD.WIDE.U32 UR10, UR13, UR6, URZ ;  /* 0x000000060d0a12a5 */ /* 0x000fe2000f8e003f */
[----:B------:R-:W-:Y:S01]  /*0730*/  IMAD.IADD R0, R106, 0x1, -R0 ;  /* 0x000000016a007824 */ /* 0x000fe200078e0a00 */
[----:B------:R-:W-:Y:S01]  /*0740*/  @!UP1 ULDC.64 UR4, c[0x0][0x290] ;  /* 0x0000a40000049ab9 */ /* 0x000fe20000000a00 */
[----:B------:R-:W-:Y:S01]  /*0750*/  UMOV UR25, URZ ;  /* 0x0000003f00197c82 */ /* 0x000fe20008000000 */
[----:B------:R-:W-:Y:S01]  /*0760*/  @UP1 UIMAD UR7, UR13, UR7, UR11 ;  /* 0x000000070d0712a4 */ /* 0x000fe2000f8e020b */
[----:B------:R-:W-:Y:S01]  /*0770*/  IMAD.SHL.U32 R4, R0, 0x8, RZ ;  /* 0x0000000800047824 */ /* 0x000fe200078e00ff */
[----:B------:R-:W-:Y:S01]  /*0780*/  @!UP1 UIMAD UR6, UR9, UR4, URZ ;  /* 0x00000004090692a4 */ /* 0x000fe2000f8e023f */
[C---:B------:R-:W-:Y:S01]  /*0790*/  VIADD R14, R2.reuse, 0x20 ;  /* 0x00000020020e7836 */ /* 0x040fe20000000000 */
[----:B------:R-:W-:Y:S01]  /*07a0*/  ULDC.U8 UR11, c[0x0][0x3d8] ;  /* 0x0000f600000b7ab9 */ /* 0x000fe20000000000 */
[----:B------:R-:W-:Y:S01]  /*07b0*/  @!UP1 UIMAD.WIDE.U32 UR16, UR32, UR4, URZ ;  /* 0x00000004201092a5 */ /* 0x000fe2000f8e003f */
[C---:B------:R-:W-:Y:S01]  /*07c0*/  VIADD R15, R2.reuse, 0x40 ;  /* 0x00000040020f7836 */ /* 0x040fe20000000000 */
[----:B------:R-:W-:Y:S01]  /*07d0*/  UISETP.NE.AND UP3, UPT, UR11, URZ, UPT ;  /* 0x0000003f0b00728c */ /* 0x000fe2000bf65270 */
[C---:B------:R-:W-:Y:S01]  /*07e0*/  VIADD R16, R2.reuse, 0x60 ;  /* 0x0000006002107836 */ /* 0x040fe20000000000 */
[----:B------:R-:W-:Y:S01]  /*07f0*/  UISETP.NE.AND UP0, UPT, UR11, URZ, !UP2 ;  /* 0x0000003f0b00728c */ /* 0x000fe2000d705270 */
[----:B------:R-:W-:Y:S01]  /*0800*/  ISETP.GE.AND P4, PT, R2, UR15, PT ;  /* 0x0000000f02007c0c */ /* 0x000fe2000bf86270 */
[----:B------:R-:W-:Y:S01]  /*0810*/  UISETP.NE.OR UP3, UPT, UR8, URZ, !UP3 ;  /* 0x0000003f0800728c */ /* 0x000fe2000df65670 */
[----:B------:R-:W-:Y:S01]  /*0820*/  ISETP.GE.AND P3, PT, R14, UR15, PT ;  /* 0x0000000f0e007c0c */ /* 0x000fe2000bf66270 */
[----:B------:R-:W-:Y:S01]  /*0830*/  @!UP1 UIMAD UR6, UR32, UR5, UR6 ;  /* 0x00000005200692a4 */ /* 0x000fe2000f8e0206 */
[----:B------:R-:W-:Y:S01]  /*0840*/  ISETP.GE.AND P2, PT, R15, UR15, PT ;  /* 0x0000000f0f007c0c */ /* 0x000fe2000bf46270 */
[----:B------:R-:W-:Y:S01]  /*0850*/  @!UP2 ULDC UR8, c[0x0][0x2c4] ;  /* 0x0000b1000008aab9 */ /* 0x000fe20000000800 */
[----:B------:R-:W-:Y:S01]  /*0860*/  @UP2 ULDC.64 UR4, c[0x0][0x2c0] ;  /* 0x0000b00000042ab9 */ /* 0x000fe20000000a00 */
[----:B------:R-:W-:Y:S01]  /*0870*/  @UP2 UMOV UR11, 0x1 ;  /* 0x00000001000b2882 */ /* 0x000fe20000000000 */
[----:B------:R-:W-:Y:S01]  /*0880*/  @UP2 UIMAD UR18, UR5, UR4, URZ ;  /* 0x00000004051222a4 */ /* 0x000fe2000f8e023f */
[----:B------:R-:W-:Y:S01]  /*0890*/  ISETP.GE.AND P1, PT, R16, UR15, PT ;  /* 0x0000000f10007c0c */ /* 0x000fe2000bf26270 */
[----:B------:R-:W-:Y:S01]  /*08a0*/  @UP0 ULDC UR8, c[0x0][0x2e4] ;  /* 0x0000b90000080ab9 */ /* 0x000fe20000000800 */
[----:B------:R-:W-:Y:S01]  /*08b0*/  ULDC.64 UR4, c[0x0][0x2a0] ;  /* 0x0000a80000047ab9 */ /* 0x000fe20000000a00 */
[----:B------:R-:W-:Y:S01]  /*08c0*/  @UP1 UMOV UR19, UR10 ;  /* 0x0000000a00131c82 */ /* 0x000fe20008000000 */
[----:B------:R-:W-:Y:S01]  /*08d0*/  UIMAD UR12, UR12, UR4, URZ ;  /* 0x000000040c0c72a4 */ /* 0x000fe2000f8e023f */
[----:B------:R-:W-:Y:S01]  /*08e0*/  IMAD.U32 R3, RZ, RZ, UR4 ;  /* 0x00000004ff037e24 */ /* 0x000fe2000f8e00ff */
[----:B------:R-:W-:Y:S01]  /*08f0*/  @!UP3 ULDC UR10, c[0x0][0x2c4] ;  /* 0x0000b100000abab9 */ /* 0x000fe20000000800 */
[----:B------:R-:W-:Y:S01]  /*0900*/  @!UP2 ULDC UR4, c[0x0][0x270] ;  /* 0x00009c000004aab9 */ /* 0x000fe20000000800 */
[----:B------:R-:W-:Y:S01]  /*0910*/  ULDC UR9, c[0x0][0x2d0] ;  /* 0x0000b40000097ab9 */ /* 0x000fe20000000800 */
[----:B------:R-:W-:Y:S01]  /*0920*/  @!UP2 UIMAD UR11, UR8, UR4, URZ ;  /* 0x00000004080ba2a4 */ /* 0x000fe2000f8e023f */
[----:B------:R-:W-:Y:S01]  /*0930*/  ISETP.GE.AND P5, PT, R4, UR9, PT ;  /* 0x0000000904007c0c */ /* 0x000fe2000bfa6270 */
[----:B------:R-:W-:Y:S01]  /*0940*/  @!UP3 UIMAD UR10, UR32, UR10, URZ ;  /* 0x0000000a200ab2a4 */ /* 0x000fe2000f8e023f */
[----:B------:R-:W-:Y:S01]  /*0950*/  ISETP.NE.OR P4, PT, R0, RZ, P4 ;  /* 0x000000ff0000720c */ /* 0x000fe20002785670 */
[----:B------:R-:W-:Y:S01]  /*0960*/  UIMAD UR11, UR32, UR11, URZ ;  /* 0x0000000b200b72a4 */ /* 0x000fe2000f8e023f */
[----:B------:R-:W-:Y:S01]  /*0970*/  ISETP.GE.OR P6, PT, R2, UR15, P5 ;  /* 0x0000000f02007c0c */ /* 0x000fe2000afc6670 */
[----:B------:R-:W-:Y:S01]  /*0980*/  @!UP1 UIADD3 UR7, UR17, UR6, URZ ;  /* 0x0000000611079290 */ /* 0x000fe2000fffe03f */
[----:B------:R-:W-:Y:S01]  /*0990*/  ISETP.NE.OR P3, PT, R0, RZ, P3 ;  /* 0x000000ff0000720c */ /* 0x000fe20001f65670 */
[----:B------:R-:W-:Y:S01]  /*09a0*/  @!UP1 UMOV UR19, UR16 ;  /* 0x0000001000139c82 */ /* 0x000fe20008000000 */
[----:B------:R-:W-:Y:S01]  /*09b0*/  UIMAD UR5, UR29, UR5, UR12 ;  /* 0x000000051d0572a4 */ /* 0x000fe2000f8e020c */
[----:B------:R-:W-:Y:S01]  /*09c0*/  IADD3 R8, P0, R4, UR19, RZ ;  /* 0x0000001304087c10 */ /* 0x000fe2000ff1e0ff */
[----:B------:R-:W-:Y:S01]  /*09d0*/  @!UP3 USEL UR10, UR10, UR13, !UP1 ;  /* 0x0000000d0a0ab287 */ /* 0x000fe2000c800000 */
[----:B------:R-:W-:Y:S01]  /*09e0*/  ISETP.NE.OR P2, PT, R0, RZ, P2 ;  /* 0x000000ff0000720c */ /* 0x000fe20001745670 */
[----:B------:R-:W-:Y:S01]  /*09f0*/  @UP2 ULDC UR12, c[0x0][0x2c0] ;  /* 0x0000b000000c2ab9 */ /* 0x000fe20000000800 */
[----:B------:R-:W-:Y:S01]  /*0a00*/  USEL UR11, UR11, URZ, UP3 ;  /* 0x0000003f0b0b7287 */ /* 0x000fe20009800000 */
[----:B------:R-:W-:Y:S01]  /*0a10*/  LEA.HI.X.SX32 R9, R4, UR7, 0x1, P0 ;  /* 0x0000000704097c11 */ /* 0x000fe200080f0eff */
[----:B------:R-:W-:Y:S01]  /*0a20*/  @!UP2 UMOV UR12, 0x1 ;  /* 0x00000001000ca882 */ /* 0x000fe20000000000 */
[----:B------:R-:W-:Y:S01]  /*0a30*/  @!UP2 UMOV UR18, UR8 ;  /* 0x000000080012ac82 */ /* 0x000fe20008000000 */
[----:B------:R-:W-:Y:S01]  /*0a40*/  UIMAD UR21, UR21, UR12, URZ ;  /* 0x0000000c151572a4 */ /* 0x000fe2000f8e023f */
[----:B------:R-:W-:Y:S01]  /*0a50*/  IMAD.U32 R4, RZ, RZ, UR14 ;  /* 0x0000000eff047e24 */ /* 0x000fe2000f8e00ff */
[----:B------:R-:W-:Y:S01]  /*0a60*/  UIMAD UR11, UR29, UR18, UR11 ;  /* 0x000000121d0b72a4 */ /* 0x000fe2000f8e020b */
[----:B------:R-:W-:Y:S01]  /*0a70*/  IMAD.WIDE.U32 R8, R3, UR29, R8 ;  /* 0x0000001d03087c25 */ /* 0x000fe2000f8e0008 */
[----:B------:R-:W-:Y:S01]  /*0a80*/  @!UP3 UMOV UR24, UR10 ;  /* 0x0000000a0018bc82 */ /* 0x000fe20008000000 */
[----:B------:R-:W-:Y:S01]  /*0a90*/  USHF.R.S32.HI UR4, URZ, 0x1f, UR21 ;  /* 0x0000001f3f047899 */ /* 0x000fe20008011415 */
[--C-:B------:R-:W-:Y:S01]  /*0aa0*/  SHF.R.S32.HI R3, RZ, 0x1f, R2.reuse ;  /* 0x0000001fff037819 */ /* 0x100fe20000011402 */
[----:B------:R-:W-:Y:S01]  /*0ab0*/  @!UP3 USHF.R.S32.HI UR25, URZ, 0x1f, UR10 ;  /* 0x0000001f3f19b899 */ /* 0x000fe2000801140a */
[----:B------:R-:W-:Y:S01]  /*0ac0*/  VIADD R7, R9, UR5 ;  /* 0x0000000509077c36 */ /* 0x000fe20008000000 */
[----:B------:R-:W-:Y:S01]  /*0ad0*/  USHF.R.S32.HI UR6, URZ, 0x1f, UR11 ;  /* 0x0000001f3f067899 */ /* 0x000fe2000801140b */
[----:B------:R-:W-:Y:S01]  /*0ae0*/  ISETP.NE.OR P1, PT, R0, RZ, P1 ;  /* 0x000000ff0000720c */ /* 0x000fe20000f25670 */
[----:B------:R-:W-:Y:S01]  /*0af0*/  UIADD3 UR21, UP1, UP0, UR21, UR24, UR11 ;  /* 0x0000001815157290 */ /* 0x000fe2000f83e00b */
[----:B------:R-:W-:Y:S01]  /*0b00*/  ISETP.GE.OR P0, PT, R14, UR15, P5 ;  /* 0x0000000f0e007c0c */ /* 0x000fe2000af06670 */
[----:B------:R-:W-:-:S02]  /*0b10*/  IMAD.WIDE R4, R4, 0x80, R2 ;  /* 0x0000008004047825 */ /* 0x000fc400078e0202 */
[----:B------:R-:W-:Y:S01]  /*0b20*/  UIADD3.X UR24, UR4, UR25, UR6, UP1, UP0 ;  /* 0x0000001904187290 */ /* 0x000fe20008fe0406 */
[----:B------:R-:W-:Y:S11]  /*0b30*/  @P6 BRA `(.L_x_206) ;  /* 0x0000000000286947 */ /* 0x000ff60003800000 */
        /* <DEDUP_REMOVED lines=10> */
.L_x_206:
[----:B------:R-:W-:Y:S05]  /*0be0*/  BSYNC B0 ;  /* 0x0000000000007941 */ /* 0x000fea0003800000 */
.L_x_205:
[----:B------:R-:W-:Y:S01]  /*0bf0*/  BSSY B0, `(.L_x_207) ;  /* 0x0000011000007945 */ /* 0x000fe20003800000 */
[----:B------:R-:W-:Y:S02]  /*0c00*/  ISETP.GE.OR P6, PT, R15, UR15, P5 ;  /* 0x0000000f0f007c0c */ /* 0x000fe4000afc6670 */
[----:B------:R-:W-:Y:S01]  /*0c10*/  ISETP.GE.OR P5, PT, R16, UR15, P5 ;  /* 0x0000000f10007c0c */ /* 0x000fe2000afa6670 */
[----:B------:R-:W-:-:S12]  /*0c20*/  @P0 BRA `(.L_x_208) ;  /* 0x0000000000340947 */ /* 0x000fd80003800000 */
        /* <DEDUP_REMOVED lines=13> */
.L_x_208:
[----:B------:R-:W-:Y:S05]  /*0d00*/  BSYNC B0 ;  /* 0x0000000000007941 */ /* 0x000fea0003800000 */
.L_x_207:
        /* <DEDUP_REMOVED lines=15> */
.L_x_210:
[----:B------:R-:W-:Y:S05]  /*0e00*/  BSYNC B0 ;  /* 0x0000000000007941 */ /* 0x000fea0003800000 */
.L_x_209:
[----:B------:R-:W-:Y:S04]  /*0e10*/  BSSY B0, `(.L_x_211) ;  /* 0x000000e000007945 */ /* 0x000fe80003800000 */
        /* <DEDUP_REMOVED lines=13> */
.L_x_212:
[----:B------:R-:W-:Y:S05]  /*0ef0*/  BSYNC B0 ;  /* 0x0000000000007941 */ /* 0x000fea0003800000 */
.L_x_211:
[----:B------:R-:W-:Y:S04]  /*0f00*/  BSSY B0, `(.L_x_213) ;  /* 0x000000a000007945 */ /* 0x000fe80003800000 */
[----:B------:R-:W-:Y:S05]  /*0f10*/  @P4 BRA `(.L_x_214) ;  /* 0x0000000000204947 */ /* 0x000fea0003800000 */
[----:B------:R-:W-:Y:S01]  /*0f20*/  IMAD R2, R2, UR12, RZ ;  /* 0x0000000c02027c24 */ /* 0x000fe2000f8e02ff */
[----:B------:R-:W-:-:S04]  /*0f30*/  ULDC.64 UR4, c[0x0][0x2b0] ;  /* 0x0000ac0000047ab9 */ /* 0x000fc80000000a00 */
[----:B------:R-:W-:-:S04]  /*0f40*/  IADD3 R0, P0, R2, UR21, RZ ;  /* 0x0000001502007c10 */ /* 0x000fc8000ff1e0ff */
[----:B------:R-:W-:Y:S02]  /*0f50*/  LEA.HI.X.SX32 R3, R2, UR24, 0x1, P0 ;  /* 0x0000001802037c11 */ /* 0x000fe400080f0eff */
[----:B------:R-:W-:-:S04]  /*0f60*/  LEA R2, P0, R0, UR4, 0x2 ;  /* 0x0000000400027c11 */ /* 0x000fc8000f8010ff */
[----:B------:R-:W-:Y:S01]  /*0f70*/  LEA.HI.X R3, R0, UR5, R3, 0x2, P0 ;  /* 0x0000000500037c11 */ /* 0x000fe200080f1403 */
[----:B------:R-:W-:-:S05]  /*0f80*/  IMAD.MOV.U32 R0, RZ, RZ, 0x7f800000 ;  /* 0x7f800000ff007424 */ /* 0x000fca00078e00ff */
[----:B------:R1:W-:Y:S03]  /*0f90*/  STG.E desc[UR22][R2.64], R0 ;  /* 0x0000000002007986 */ /* 0x0003e6000c101916 */
.L_x_214:
[----:B------:R-:W-:Y:S05]  /*0fa0*/  BSYNC B0 ;  /* 0x0000000000007941 */ /* 0x000fea0003800000 */
.L_x_213:
[----:B------:R-:W-:Y:S04]  /*0fb0*/  BSSY B0, `(.L_x_215) ;  /* 0x000000a000007945 */ /* 0x000fe80003800000 */
[----:B------:R-:W-:Y:S05]  /*0fc0*/  @P3 BRA `(.L_x_216) ;  /* 0x0000000000203947 */ /* 0x000fea0003800000 */
[----:B-1----:R-:W-:Y:S01]  /*0fd0*/  IMAD R0, R14, UR12, RZ ;  /* 0x0000000c0e007c24 */ /* 0x002fe2000f8e02ff */
[----:B------:R-:W-:-:S04]  /*0fe0*/  ULDC.64 UR4, c[0x0][0x2b0] ;  /* 0x0000ac0000047ab9 */ /* 0x000fc80000000a00 */
[----:B------:R-:W-:-:S04]  /*0ff0*/  IADD3 R3, P0, R0, UR21, RZ ;  /* 0x0000001500037c10 */ /* 0x000fc8000ff1e0ff */
[----:B------:R-:W-:Y:S02]  /*1000*/  LEA.HI.X.SX32 R0, R0, UR24, 0x1, P0 ;  /* 0x0000001800007c11 */ /* 0x000fe400080f0eff */
[----:B------:R-:W-:-:S04]  /*1010*/  LEA R2, P0, R3, UR4, 0x2 ;  /* 0x0000000403027c11 */ /* 0x000fc8000f8010ff */
[----:B------:R-:W-:Y:S01]  /*1020*/  LEA.HI.X R3, R3, UR5, R0, 0x2, P0 ;  /* 0x0000000503037c11 */ /* 0x000fe200080f1400 */
[----:B------:R-:W-:-:S05]  /*1030*/  IMAD.MOV.U32 R0, RZ, RZ, 0x7f800000 ;  /* 0x7f800000ff007424 */ /* 0x000fca00078e00ff */
[----:B------:R1:W-:Y:S03]  /*1040*/  STG.E desc[UR22][R2.64], R0 ;  /* 0x0000000002007986 */ /* 0x0003e6000c101916 */
.L_x_216:
[----:B------:R-:W-:Y:S05]  /*1050*/  BSYNC B0 ;  /* 0x0000000000007941 */ /* 0x000fea0003800000 */
.L_x_215:
        /* <DEDUP_REMOVED lines=10> */
.L_x_218:
[----:B------:R-:W-:Y:S05]  /*1100*/  BSYNC B0 ;  /* 0x0000000000007941 */ /* 0x000fea0003800000 */
.L_x_217:
[----:B------:R-:W-:Y:S05]  /*1110*/  @P1 EXIT ;  /* 0x000000000000194d */ /* 0x000fea0003800000 */
[----:B-1----:R-:W-:Y:S01]  /*1120*/  IMAD R0, R16, UR12, RZ ;  /* 0x0000000c10007c24 */ /* 0x002fe2000f8e02ff */
[----:B------:R-:W-:-:S04]  /*1130*/  ULDC.64 UR4, c[0x0][0x2b0] ;  /* 0x0000ac0000047ab9 */ /* 0x000fc80000000a00 */
[----:B------:R-:W-:-:S04]  /*1140*/  IADD3 R3, P0, R0, UR21, RZ ;  /* 0x0000001500037c10 */ /* 0x000fc8000ff1e0ff */
[----:B------:R-:W-:Y:S02]  /*1150*/  LEA.HI.X.SX32 R0, R0, UR24, 0x1, P0 ;  /* 0x0000001800007c11 */ /* 0x000fe400080f0eff */
[----:B------:R-:W-:-:S04]  /*1160*/  LEA R2, P0, R3, UR4, 0x2 ;  /* 0x0000000403027c11 */ /* 0x000fc8000f8010ff */
[----:B------:R-:W-:Y:S01]  /*1170*/  LEA.HI.X R3, R3, UR5, R0, 0x2, P0 ;  /* 0x0000000503037c11 */ /* 0x000fe200080f1400 */
[----:B------:R-:W-:-:S05]  /*1180*/  IMAD.MOV.U32 R0, RZ, RZ, 0x7f800000 ;  /* 0x7f800000ff007424 */ /* 0x000fca00078e00ff */
[----:B------:R-:W-:Y:S01]  /*1190*/  STG.E desc[UR22][R2.64], R0 ;  /* 0x0000000002007986 */ /* 0x000fe2000c101916 */
[----:B------:R-:W-:Y:S05]  /*11a0*/  EXIT ;  /* 0x000000000000794d */ /* 0x000fea0003800000 */
.L_x_204:
[----:B------:R-:W1:Y:S01]  /*11b0*/  LDC R10, c[0x0][0x278] ;  /* 0x00009e00ff0a7b82 */ /* 0x000e620000000800 */
[----:B------:R-:W2:Y:S01]  /*11c0*/  S2R R4, SR_CTAID.Z ;  /* 0x0000000000047919 */ /* 0x000ea20000002700 */
[----:B------:R-:W-:Y:S01]  /*11d0*/  UISETP.NE.AND UP0, UPT, UR13, -0x1, UPT ;  /* 0xffffffff0d00788c */ /* 0x000fe2000bf05270 */
[----:B------:R-:W-:Y:S01]  /*11e0*/  SHF.R.S32.HI R19, RZ, 0x1f, R106 ;  /* 0x0000001fff137819 */ /* 0x000fe2000001146a */
[----:B------:R-:W-:Y:S02]  /*11f0*/  UISETP.NE.AND UP1, UPT, UR8, -0x1, UPT ;  /* 0xffffffff0800788c */ /* 0x000fe4000bf25270 */
[----:B------:R-:W-:Y:S01]  /*1200*/  UIADD3 UR17, UR18, -0x1, URZ ;  /* 0xffffffff12117890 */ /* 0x000fe2000fffe03f */
[CC--:B------:R-:W-:Y:S02]  /*1210*/  LEA.HI R7, R19.reuse, R106.reuse, RZ, 0x2 ;  /* 0x0000006a13077211 */ /* 0x0c0fe400078f10ff */
[----:B------:R-:W-:Y:S01]  /*1220*/  LEA.HI R17, R19, R106, RZ, 0x3 ;  /* 0x0000006a13117211 */ /* 0x000fe200078f18ff */
[----:B------:R-:W-:Y:S01]  /*1230*/  UIMAD UR16, UR17, -0x80, UR24 ;  /* 0xffffff80111078a4 */ /* 0x000fe2000f8e0218 */
[----:B------:R-:W-:-:S02]  /*1240*/  PLOP3.LUT P2, PT, PT, PT, UP1, 0x80, 0x0 ;  /* 0x000000000000781c */ /* 0x000fc40003f4f018 */
[----:B------:R-:W-:Y:S01]  /*1250*/  @UP0 ULDC.64 UR4, c[0x0][0x240] ;  /* 0x0000900000040ab9 */ /* 0x000fe20000000a00 */
[----:B------:R-:W-:Y:S01]  /*1260*/  @!UP0 USHF.R.S32.HI UR9, URZ, 0x1f, UR32 ;  /* 0x0000001f3f098899 */ /* 0x000fe20008011420 */
[----:B------:R-:W-:Y:S01]  /*1270*/  SHF.R.S32.HI R18, RZ, 0x3, R17 ;  /* 0x00000003ff127819 */ /* 0x000fe20000011411 */
[----:B------:R-:W-:Y:S01]  /*1280*/  @UP0 UIMAD.WIDE.U32 UR30, UR13, UR4, URZ ;  /* 0x000000040d1e02a5 */ /* 0x000fe2000f8e003f */
[----:B------:R-:W-:Y:S01]  /*1290*/  LEA.HI R107, R19, R106, RZ, 0x5 ;  /* 0x0000006a136b7211 */ /* 0x000fe200078f28ff */
[----:B------:R-:W-:Y:S01]  /*12a0*/  @!UP0 ULDC.64 UR6, c[0x0][0x228] ;  /* 0x00008a0000068ab9 */ /* 0x000fe20000000a00 */
[----:B------:R-:W-:Y:S01]  /*12b0*/  @UP1 UIADD3 UR25, UR33, UR8, URZ ;  /* 0x0000000821191290 */ /* 0x000fe2000fffe03f */
[----:B------:R-:W-:Y:S01]  /*12c0*/  IMAD.SHL.U32 R6, R18, 0x40, RZ ;  /* 0x0000004012067824 */ /* 0x000fe200078e00ff */
[----:B------:R-:W-:Y:S01]  /*12d0*/  @UP0 UIMAD UR4, UR13, UR5, UR31 ;  /* 0x000000050d0402a4 */ /* 0x000fe2000f8e021f */
[----:B------:R-:W-:Y:S01]  /*12e0*/  SHF.R.S32.HI R59, RZ, 0x5, R107 ;  /* 0x00000005ff3b7819 */ /* 0x000fe2000001146b */
[----:B------:R-:W-:Y:S01]  /*12f0*/  @!UP0 UIMAD UR5, UR9, UR6, URZ ;  /* 0x00000006090582a4 */ /* 0x000fe2000f8e023f */
[----:B-1----:R-:W-:Y:S01]  /*1300*/  IABS R0, R10 ;  /* 0x0000000a00007213 */ /* 0x002fe20000000000 */
[----:B------:R-:W-:Y:S01]  /*1310*/  @!UP0 UIMAD.WIDE.U32 UR34, UR32, UR6, URZ ;  /* 0x00000006202282a5 */ /* 0x000fe2000f8e003f */
[----:B------:R-:W-:Y:S01]  /*1320*/  @UP1 ULDC.64 UR10, c[0x0][0x248] ;  /* 0x00009200000a1ab9 */ /* 0x000fe20000000a00 */
[----:B------:R-:W-:-:S02]  /*1330*/  @!UP0 UIMAD UR7, UR32, UR7, UR5 ;  /* 0x00000007200782a4 */ /* 0x000fc4000f8e0205 */
[----:B------:R-:W-:Y:S01]  /*1340*/  IMAD.MOV.U32 R5, RZ, RZ, R0 ;  /* 0x000000ffff057224 */ /* 0x000fe200078e0000 */
[----:B------:R-:W-:Y:S02]  /*1350*/  @UP1 UIMAD.WIDE.U32 UR26, UR25, UR10, URZ ;  /* 0x0000000a191a12a5 */ /* 0x000fe4000f8e003f */
[----:B------:R-:W-:Y:S01]  /*1360*/  @UP1 UIMAD UR25, UR25, UR11, URZ ;  /* 0x0000000b191912a4 */ /* 0x000fe2000f8e023f */
[----:B------:R-:W1:Y:S01]  /*1370*/  I2F.RP R2, R5 ;  /* 0x0000000500027306 */ /* 0x000e620000209400 */
[----:B--2---:R-:W-:Y:S01]  /*1380*/  IABS R4, R4 ;  /* 0x0000000400047213 */ /* 0x004fe20000000000 */
[----:B------:R-:W-:Y:S02]  /*1390*/  UIADD3 UR5, -UR21, UR15, URZ ;  /* 0x0000000f15057290 */ /* 0x000fe4000fffe13f */
[----:B------:R-:W-:Y:S02]  /*13a0*/  @UP1 UIADD3 UR25, UR27, UR25, URZ ;  /* 0x000000191b191290 */ /* 0x000fe4000fffe03f */
[----:B------:R-:W-:Y:S01]  /*13b0*/  @!UP0 UIADD3 UR4, UR35, UR7, URZ ;  /* 0x0000000723048290 */ /* 0x000fe2000fffe03f */
[----:B------:R-:W-:Y:S01]  /*13c0*/  @!UP0 UMOV UR30, UR34 ;  /* 0x00000022001e8c82 */ /* 0x000fe20008000000 */
[----:B-1----:R-:W1:Y:S02]  /*13d0*/  MUFU.RCP R2, R2 ;  /* 0x0000000200027308 */ /* 0x002e640000001000 */
[----:B-1----:R-:W-:-:S06]  /*13e0*/  VIADD R2, R2, 0xffffffe ;  /* 0x0ffffffe02027836 */ /* 0x002fcc0000000000 */
[----:B------:R-:W1:Y:S02]  /*13f0*/  F2I.FTZ.U32.TRUNC.NTZ R3, R2 ;  /* 0x0000000200037305 */ /* 0x000e64000021f000 */
[----:B-1----:R-:W-:Y:S02]  /*1400*/  IMAD.MOV R0, RZ, RZ, -R3 ;  /* 0x000000ffff007224 */ /* 0x002fe400078e0a03 */
[----:B------:R-:W-:Y:S02]  /*1410*/  IMAD.MOV.U32 R2, RZ, RZ, RZ ;  /* 0x000000ffff027224 */ /* 0x000fe400078e00ff */
[----:B------:R-:W-:-:S04]  /*1420*/  IMAD R0, R0, R5, RZ ;  /* 0x0000000500007224 */ /* 0x000fc800078e02ff */
[----:B------:R-:W-:-:S04]  /*1430*/  IMAD.HI.U32 R2, R3, R0, R2 ;  /* 0x0000000003027227 */ /* 0x000fc800078e0002 */
[----:B------:R-:W-:-:S04]  /*1440*/  IMAD.MOV.U32 R3, RZ, RZ, R4 ;  /* 0x000000ffff037224 */ /* 0x000fc800078e0004 */
[----:B------:R-:W-:Y:S01]  /*1450*/  IMAD.HI.U32 R4, R2, R3, RZ ;  /* 0x0000000302047227 */ /* 0x000fe200078e00ff */
[----:B------:R-:W-:-:S03]  /*1460*/  SHF.R.S32.HI R2, RZ, 0x2, R7 ;  /* 0x00000002ff027819 */ /* 0x000fc60000011407 */
[----:B------:R-:W-:-:S04]  /*1470*/  IMAD.MOV R0, RZ, RZ, -R4 ;  /* 0x000000ffff007224 */ /* 0x000fc800078e0a04 */
[----:B------:R-:W-:-:S05]  /*1480*/  IMAD R0, R5, R0, R3 ;  /* 0x0000000005007224 */ /* 0x000fca00078e0203 */
[----:B------:R-:W-:-:S13]  /*1490*/  ISETP.GT.U32.AND P5, PT, R5, R0, PT ;  /* 0x000000000500720c */ /* 0x000fda0003fa4070 */
[----:B------:R-:W-:-:S05]  /*14a0*/  @!P5 IMAD.IADD R0, R0, 0x1, -R5 ;  /* 0x000000010000d824 */ /* 0x000fca00078e0a05 */
[----:B------:R-:W-:Y:S01]  /*14b0*/  ISETP.GE.U32.AND P1, PT, R0, R5, PT ;  /* 0x000000050000720c */ /* 0x000fe20003f26070 */
[----:B------:R-:W-:Y:S01]  /*14c0*/  VIADD R0, R2, 0x20 ;  /* 0x0000002002007836 */ /* 0x000fe20000000000 */
[C---:B------:R-:W-:Y:S02]  /*14d0*/  LOP3.LUT R5, R7.reuse, 0xfffffffc, RZ, 0xc0, !PT ;  /* 0xfffffffc07057812 */ /* 0x040fe400078ec0ff */
[----:B------:R-:W-:Y:S02]  /*14e0*/  LEA.HI R7, R7, R2, RZ, 0x1 ;  /* 0x0000000207077211 */ /* 0x000fe400078f08ff */
[----:B------:R-:W-:Y:S01]  /*14f0*/  ISETP.GE.AND P4, PT, R0, UR5, PT ;  /* 0x0000000500007c0c */ /* 0x000fe2000bf86270 */
[----:B------:R-:W-:Y:S01]  /*1500*/  IMAD.IADD R5, R106, 0x1, -R5 ;  /* 0x000000016a057824 */ /* 0x000fe200078e0a05 */
[----:B------:R-:W-:-:S03]  /*1510*/  ISETP.GE.AND P0, PT, R0, UR16, PT ;  /* 0x0000001000007c0c */ /* 0x000fc6000bf06270 */
[----:B------:R-:W-:Y:S01]  /*1520*/  IMAD.SHL.U32 R104, R5, 0x8, RZ ;  /* 0x0000000805687824 */ /* 0x000fe200078e00ff */
[----:B------:R-:W-:Y:S02]  /*1530*/  LOP3.LUT R5, R6, 0xc0, RZ, 0xc0, !PT ;  /* 0x000000c006057812 */ /* 0x000fe400078ec0ff */
[----:B------:R-:W-:Y:S02]  /*1540*/  LOP3.LUT R6, R7, 0x7fffffe, RZ, 0xc0, !PT ;  /* 0x07fffffe07067812 */ /* 0x000fe400078ec0ff */
[----:B------:R-:W-:Y:S01]  /*1550*/  LOP3.LUT R7, R5, 0x18, R104, 0xf8, !PT ;  /* 0x0000001805077812 */ /* 0x000fe200078ef868 */
[----:B------:R-:W-:Y:S06]  /*1560*/  @P2 BRA `(.L_x_219) ;  /* 0x0000000000302947 */ /* 0x000fec0003800000 */
[----:B------:R-:W-:Y:S01]  /*1570*/  USHF.R.S32.HI UR25, URZ, 0x1f, UR33 ;  /* 0x0000001f3f197899 */ /* 0x000fe20008011421 */
[----:B------:R-:W-:Y:S01]  /*1580*/  ULDC.64 UR10, c[0x0][0x248] ;  /* 0x00009200000a7ab9 */ /* 0x000fe20000000a00 */
[----:B------:R-:W-:Y:S02]  /*1590*/  USHF.R.S32.HI UR9, URZ, 0x1f, UR32 ;  /* 0x0000001f3f097899 */ /* 0x000fe40008011420 */
[----:B------:R-:W-:Y:S02]  /*15a0*/  UIMAD UR25, UR25, UR10, URZ ;  /* 0x0000000a191972a4 */ /* 0x000fe4000f8e023f */
[----:B------:R-:W-:Y:S02]  /*15b0*/  UIMAD.WIDE.U32 UR26, UR33, UR10, URZ ;  /* 0x0000000a211a72a5 */ /* 0x000fe4000f8e003f */
[----:B------:R-:W-:Y:S01]  /*15c0*/  UIMAD UR25, UR33, UR11, UR25 ;  /* 0x0000000b211972a4 */ /* 0x000fe2000f8e0219 */
[----:B------:R-:W-:-:S03]  /*15d0*/  ULDC.64 UR6, c[0x0][0x230] ;  /* 0x00008c0000067ab9 */ /* 0x000fc60000000a00 */
[----:B------:R-:W-:Y:S02]  /*15e0*/  UIADD3 UR27, UR27, UR25, URZ ;  /* 0x000000191b1b7290 */ /* 0x000fe4000fffe03f */
[----:B------:R-:W-:Y:S02]  /*15f0*/  UIMAD UR9, UR9, UR6, URZ ;  /* 0x00000006090972a4 */ /* 0x000fe4000f8e023f */
[----:B------:R-:W-:Y:S02]  /*1600*/  UIMAD.WIDE.U32 UR26, UR32, UR6, UR26 ;  /* 0x00000006201a72a5 */ /* 0x000fe4000f8e001a */
[----:B------:R-:W-:-:S04]  /*1610*/  UIMAD UR7, UR32, UR7, UR9 ;  /* 0x00000007200772a4 */ /* 0x000fc8000f8e0209 */
[----:B------:R-:W-:-:S12]  /*1620*/  UIADD3 UR25, UR27, UR7, URZ ;  /* 0x000000071b197290 */ /* 0x000fd8000fffe03f */
.L_x_219:
[----:B------:R-:W-:Y:S01]  /*1630*/  @UP1 UIADD3 UR27, UR33, UR8, URZ ;  /* 0x00000008211b1290 */ /* 0x000fe2000fffe03f */
[----:B------:R-:W-:Y:S01]  /*1640*/  SHF.R.U32.HI R8, RZ, 0x3, R5 ;  /* 0x00000003ff087819 */ /* 0x000fe20000011605 */
[----:B------:R-:W-:Y:S01]  /*1650*/  IMAD.IADD R5, R2, 0x1, -R6 ;  /* 0x0000000102057824 */ /* 0x000fe200078e0a06 */
[----:B------:R-:W-:Y:S01]  /*1660*/  @UP1 ULDC.64 UR8, c[0x0][0x250] ;  /* 0x0000940000081ab9 */ /* 0x000fe20000000a00 */
[----:B------:R-:W-:Y:S01]  /*1670*/  USHF.R.S32.HI UR31, URZ, 0x1f, UR29 ;  /* 0x0000001f3f1f7899 */ /* 0x000fe2000801141d */
[----:B------:R-:W-:Y:S01]  /*1680*/  LOP3.LUT R6, R7, R8, RZ, 0x3c, !PT ;  /* 0x0000000807067212 */ /* 0x000fe200078e3cff */
[----:B------:R-:W-:Y:S01]  /*1690*/  @UP1 UIMAD.WIDE.U32 UR6, UR27, UR8, URZ ;  /* 0x000000081b0612a5 */ /* 0x000fe2000f8e003f */
[----:B------:R-:W-:Y:S01]  /*16a0*/  LOP3.LUT R7, R10, UR29, RZ, 0x3c, !PT ;  /* 0x0000001d0a077c12 */ /* 0x000fe2000f8e3cff */
[----:B------:R-:W-:Y:S01]  /*16b0*/  @UP1 UIMAD UR27, UR27, UR9, URZ ;  /* 0x000000091b1b12a4 */ /* 0x000fe2000f8e023f */
[----:B------:R-:W-:-:S03]  /*16c0*/  IMAD R5, R59, 0x8, R5 ;  /* 0x000000083b057824 */ /* 0x000fc600078e0205 */
[----:B------:R-:W-:Y:S01]  /*16d0*/  @UP1 UIADD3 UR27, UR7, UR27, URZ ;  /* 0x0000001b071b1290 */ /* 0x000fe2000fffe03f */
[----:B------:R-:W-:Y:S01]  /*16e0*/  @UP1 UMOV UR28, UR6 ;  /* 0x00000006001c1c82 */ /* 0x000fe20008000000 */
[----:B------:R-:W-:Y:S10]  /*16f0*/  @P2 BRA `(.L_x_220) ;  /* 0x0000000000342947 */ /* 0x000ff40003800000 */
[----:B------:R-:W-:Y:S01]  /*1700*/  USHF.R.S32.HI UR6, URZ, 0x1f, UR33 ;  /* 0x0000001f3f067899 */ /* 0x000fe20008011421 */
[----:B------:R-:W-:Y:S01]  /*1710*/  ULDC.64 UR8, c[0x0][0x250] ;  /* 0x0000940000087ab9 */ /* 0x000fe20000000a00 */
[----:B------:R-:W-:Y:S02]  /*1720*/  USHF.R.S32.HI UR27, URZ, 0x1f, UR32 ;  /* 0x0000001f3f1b7899 */ /* 0x000fe40008011420 */
[----:B------:R-:W-:Y:S02]  /*1730*/  UIMAD UR6, UR6, UR8, URZ ;  /* 0x00000008060672a4 */ /* 0x000fe4000f8e023f */
[----:B------:R-:W-:Y:S02]  /*1740*/  UIMAD.WIDE.U32 UR34, UR33, UR8, URZ ;  /* 0x00000008212272a5 */ /* 0x000fe4000f8e003f */
[----:B------:R-:W-:-:S03]  /*1750*/  UIMAD UR33, UR33, UR9, UR6 ;  /* 0x00000009212172a4 */ /* 0x000fc6000f8e0206 */
[----:B------:R-:W-:Y:S01]  /*1760*/  ULDC.64 UR6, c[0x0][0x238] ;  /* 0x00008e0000067ab9 */ /* 0x000fe20000000a00 */
[----:B------:R-:W-:Y:S02]  /*1770*/  UIADD3 UR35, UR35, UR33, URZ ;  /* 0x0000002123237290 */ /* 0x000fe4000fffe03f */
[----:B------:R-:W-:-:S04]  /*1780*/  UIMAD UR27, UR27, UR6, URZ ;  /* 0x000000061b1b72a4 */ /* 0x000fc8000f8e023f */
[----:B------:R-:W-:Y:S02]  /*1790*/  UIMAD UR27, UR32, UR7, UR27 ;  /* 0x00000007201b72a4 */ /* 0x000fe4000f8e021b */
[----:B------:R-:W-:-:S04]  /*17a0*/  UIMAD.WIDE.U32 UR6, UR32, UR6, UR34 ;  /* 0x00000006200672a5 */ /* 0x000fc8000f8e0022 */
[----:B------:R-:W-:-:S03]  /*17b0*/  UIADD3 UR27, UR7, UR27, URZ ;  /* 0x0000001b071b7290 */ /* 0x000fc6000fffe03f */
[----:B------:R-:W-:-:S09]  /*17c0*/  UMOV UR28, UR6 ;  /* 0x00000006001c7c82 */ /* 0x000fd20008000000 */
.L_x_220:
[----:B------:R-:W1:Y:S01]  /*17d0*/  S2UR UR32, SR_CgaCtaId ;  /* 0x00000000002079c3 */ /* 0x000e620000008800 */
[----:B------:R-:W-:Y:S01]  /*17e0*/  @!P5 VIADD R4, R4, 0x1 ;  /* 0x000000010404d836 */ /* 0x000fe20000000000 */
[----:B------:R-:W-:Y:S01]  /*17f0*/  SHF.R.S32.HI R105, RZ, 0x1f, R104 ;  /* 0x0000001fff697819 */ /* 0x000fe20000011468 */
[----:B------:R-:W-:Y:S01]  /*1800*/  ULDC.64 UR6, c[0x0][0x258] ;  /* 0x0000960000067ab9 */ /* 0x000fe20000000a00 */
[----:B------:R-:W-:Y:S01]  /*1810*/  ISETP.GE.AND P5, PT, R2, UR5, PT ;  /* 0x0000000502007c0c */ /* 0x000fe2000bfa6270 */
[----:B------:R-:W-:Y:S01]  /*1820*/  @P1 VIADD R4, R4, 0x1 ;  /* 0x0000000104041836 */ /* 0x000fe20000000000 */
[----:B------:R-:W-:Y:S01]  /*1830*/  IADD3 R8, P1, R104, UR30, RZ ;  /* 0x0000001e68087c10 */ /* 0x000fe2000ff3e0ff */
[----:B------:R-:W-:Y:S01]  /*1840*/  UIMAD UR31, UR31, UR6, URZ ;  /* 0x000000061f1f72a4 */ /* 0x000fe2000f8e023f */
[----:B------:R-:W-:Y:S01]  /*1850*/  ISETP.GE.AND P2, PT, R7, RZ, PT ;  /* 0x000000ff0700720c */ /* 0x000fe20003f46270 */
[----:B------:R-:W-:Y:S01]  /*1860*/  IMAD.U32 R6, R5, 0x20, R6 ;  /* 0x0000002005067824 */ /* 0x000fe200078e0006 */
[----:B------:R-:W-:Y:S01]  /*1870*/  ISETP.NE.AND P6, PT, R10, RZ, PT ;  /* 0x000000ff0a00720c */ /* 0x000fe20003fc5270 */
[----:B------:R-:W-:Y:S01]  /*1880*/  UIMAD UR7, UR29, UR7, UR31 ;  /* 0x000000071d0772a4 */ /* 0x000fe2000f8e021f */
[----:B------:R-:W-:Y:S01]  /*1890*/  ISETP.GE.AND P3, PT, R0, UR16, PT ;  /* 0x0000001000007c0c */ /* 0x000fe2000bf66270 */
[----:B------:R-:W-:Y:S01]  /*18a0*/  IMAD.U32 R0, RZ, RZ, UR6 ;  /* 0x00000006ff007e24 */ /* 0x000fe2000f8e00ff */
[----:B------:R-:W-:Y:S01]  /*18b0*/  IADD3.X R9, R105, UR4, RZ, P1, !PT ;  /* 0x0000000469097c10 */ /* 0x000fe20008ffe4ff */
[----:B------:R-:W-:Y:S01]  /*18c0*/  UMOV UR4, 0x400 ;  /* 0x0000040000047882 */ /* 0x000fe20000000000 */
[----:B------:R-:W-:Y:S01]  /*18d0*/  SHF.R.S32.HI R3, RZ, 0x1f, R2 ;  /* 0x0000001fff037819 */ /* 0x000fe20000011402 */
[----:B------:R-:W-:Y:S01]  /*18e0*/  IMAD.MOV.U32 R14, RZ, RZ, R4 ;  /* 0x000000ffff0e7224 */ /* 0x000fe200078e0004 */
[----:B------:R-:W-:Y:S01]  /*18f0*/  BSSY B0, `(.L_x_221) ;  /* 0x0000021000007945 */ /* 0x000fe20003800000 */
[----:B------:R-:W-:-:S04]  /*1900*/  IMAD.WIDE.U32 R8, R0, UR29, R8 ;  /* 0x0000001d00087c25 */ /* 0x000fc8000f8e0008 */
[C---:B------:R-:W-:Y:S01]  /*1910*/  VIADD R15, R2.reuse, 0x40 ;  /* 0x00000040020f7836 */ /* 0x040fe20000000000 */
[----:B-1----:R-:W-:Y:S01]  /*1920*/  ULEA UR4, UR32, UR4, 0x18 ;  /* 0x0000000420047291 */ /* 0x002fe2000f8ec03f */
[----:B------:R-:W-:Y:S02]  /*1930*/  VIADD R16, R2, 0x60 ;  /* 0x0000006002107836 */ /* 0x000fe40000000000 */
[----:B------:R-:W-:Y:S02]  /*1940*/  IMAD.U32 R5, RZ, RZ, UR14 ;  /* 0x0000000eff057e24 */ /* 0x000fe4000f8e00ff */
[----:B------:R-:W-:Y:S01]  /*1950*/  VIADD R7, R9, UR7 ;  /* 0x0000000709077c36 */ /* 0x000fe20008000000 */
[----:B------:R-:W-:Y:S01]  /*1960*/  ISETP.GE.AND P1, PT, R16, UR5, PT ;  /* 0x0000000510007c0c */ /* 0x000fe2000bf26270 */
[----:B------:R-:W-:Y:S01]  /*1970*/  @!P2 IMAD.MOV R14, RZ, RZ, -R14 ;  /* 0x000000ffff0ea224 */ /* 0x000fe200078e0a0e */
[----:B------:R-:W-:Y:S01]  /*1980*/  ISETP.GE.AND P2, PT, R15, UR5, PT ;  /* 0x000000050f007c0c */ /* 0x000fe2000bf46270 */
[----:B------:R-:W-:Y:S01]  /*1990*/  IMAD.WIDE R4, R5, 0x80, R2 ;  /* 0x0000008005047825 */ /* 0x000fe200078e0202 */
[----:B------:R-:W-:-:S02]  /*19a0*/  @!P6 LOP3.LUT R14, RZ, R10, RZ, 0x33, !PT ;  /* 0x0000000aff0ee212 */ /* 0x000fc400078e33ff */
[----:B------:R-:W-:Y:S01]  /*19b0*/  LEA R204, R6, UR4, 0x1 ;  /* 0x0000000406cc7c11 */ /* 0x000fe2000f8e08ff */
[----:B------:R-:W-:Y:S08]  /*19c0*/  @P5 BRA `(.L_x_222) ;  /* 0x00000000004c5947 */ /* 0x000ff00003800000 */
        /* <DEDUP_REMOVED lines=19> */
.L_x_222:
[----:B------:R-:W-:Y:S05]  /*1b00*/  BSYNC B0 ;  /* 0x0000000000007941 */ /* 0x000fea0003800000 */
.L_x_221:
        /* <DEDUP_REMOVED lines=22> */
.L_x_224:
[----:B------:R-:W-:Y:S05]  /*1c70*/  BSYNC B0 ;  /* 0x0000000000007941 */ /* 0x000fea0003800000 */
.L_x_223:
        /* <DEDUP_REMOVED lines=10> */
[----:B--2-4-:R-:W-:Y:S02]  /*1d20*/  IMAD R12, R10, UR6, RZ ;  /* 0x000000060a0c7c24 */ /* 0x014fe4000f8e02ff */
        /* <DEDUP_REMOVED lines=11> */
.L_x_226:
[----:B------:R-:W-:Y:S05]  /*1de0*/  BSYNC B0 ;  /* 0x0000000000007941 */ /* 0x000fea0003800000 */
.L_x_225:
        /* <DEDUP_REMOVED lines=21> */
.L_x_228:
[----:B------:R-:W-:Y:S05]  /*1f40*/  BSYNC B0 ;  /* 0x0000000000007941 */ /* 0x000fea0003800000 */
.L_x_227:
[----:B------:R-:W-:Y:S01]  /*1f50*/  IMAD R0, R3, UR10, RZ ;  /* 0x0000000a03007c24 */ /* 0x000fe2000f8e02ff */
[C---:B------:R-:W-:Y:S01]  /*1f60*/  ISETP.GE.AND P1, PT, R2.reuse, UR16, PT ;  /* 0x0000001002007c0c */ /* 0x040fe2000bf26270 */
[C---:B-1----:R-:W-:Y:S01]  /*1f70*/  IMAD.WIDE.U32 R4, R2.reuse, UR10, R104 ;  /* 0x0000000a02047c25 */ /* 0x042fe2000f8e0068 */
[----:B------:R-:W-:Y:S01]  /*1f80*/  ISETP.GE.AND P4, PT, R2, UR16, PT ;  /* 0x0000001002007c0c */ /* 0x000fe2000bf86270 */
[----:B------:R-:W-:Y:S01]  /*1f90*/  ULDC.64 UR6, c[0x0][0x260] ;  /* 0x0000980000067ab9 */ /* 0x000fe20000000a00 */
[----:B------:R-:W-:Y:S01]  /*1fa0*/  LEA.HI R9, R19, R106, RZ, 0x4 ;  /* 0x0000006a13097211 */ /* 0x000fe200078f20ff */
[----:B------:R-:W-:Y:S01]  /*1fb0*/  IMAD R3, R3, UR8, RZ ;  /* 0x0000000803037c24 */ /* 0x000fe2000f8e02ff */
[----:B------:R-:W-:Y:S01]  /*1fc0*/  IADD3 R4, P2, R4, UR26, RZ ;  /* 0x0000001a04047c10 */ /* 0x000fe2000ff5e0ff */
[C---:B------:R-:W-:Y:S01]  /*1fd0*/  IMAD R0, R2.reuse, UR11, R0 ;  /* 0x0000000b02007c24 */ /* 0x040fe2000f8e0200 */
[----:B------:R-:W-:Y:S01]  /*1fe0*/  USHF.R.S32.HI UR31, URZ, 0x1f, UR17 ;  /* 0x0000001f3f1f7899 */ /* 0x000fe20008011411 */
[C---:B------:R-:W-:Y:S01]  /*1ff0*/  IMAD.WIDE.U32 R6, R2.reuse, UR8, R104 ;  /* 0x0000000802067c25 */ /* 0x040fe2000f8e0068 */
[----:B------:R-:W-:Y:S01]  /*2000*/  USHF.L.U32 UR26, UR10, 0x7, URZ ;  /* 0x000000070a1a7899 */ /* 0x000fe2000800063f */
[----:B------:R-:W-:Y:S01]  /*2010*/  LOP3.LUT R11, R17, 0xfffffff8, RZ, 0xc0, !PT ;  /* 0xfffffff8110b7812 */ /* 0x000fe200078ec0ff */
[----:B------:R-:W-:Y:S01]  /*2020*/  BSSY B0, `(.L_x_229) ;  /* 0x000002e000007945 */ /* 0x000fe20003800000 */
[----:B------:R-:W-:Y:S01]  /*2030*/  IMAD R2, R2, UR9, R3 ;  /* 0x0000000902027c24 */ /* 0x000fe2000f8e0203 */
[----:B------:R-:W-:-:S02]  /*2040*/  SHF.R.S32.HI R3, RZ, 0x1f, R14 ;  /* 0x0000001fff037819 */ /* 0x000fc4000001140e */
[----:B------:R-:W-:Y:S01]  /*2050*/  IADD3.X R5, R5, UR25, R0, P2, !PT ;  /* 0x0000001905057c10 */ /* 0x000fe200097fe400 */
[----:B------:R-:W-:Y:S01]  /*2060*/  USHF.L.U64.HI UR25, UR10, 0x7, UR11 ;  /* 0x000000070a197899 */ /* 0x000fe2000801020b */
[----:B------:R-:W-:Y:S01]  /*2070*/  IADD3 R6, P5, R6, UR28, RZ ;  /* 0x0000001c06067c10 */ /* 0x000fe2000ffbe0ff */
[----:B------:R-:W-:Y:S01]  /*2080*/  IMAD R0, R3, UR6, RZ ;  /* 0x0000000603007c24 */ /* 0x000fe2000f8e02ff */
[----:B------:R-:W-:Y:S01]  /*2090*/  ISETP.GE.AND P6, PT, R15, UR16, PT ;  /* 0x000000100f007c0c */ /* 0x000fe2000bfc6270 */
[C---:B------:R-:W-:Y:S01]  /*20a0*/  IMAD.WIDE.U32 R20, R14.reuse, UR6, R4 ;  /* 0x000000060e147c25 */ /* 0x040fe2000f8e0004 */
[----:B------:R-:W-:Y:S01]  /*20b0*/  IADD3.X R7, R7, UR27, R2, P5, !PT ;  /* 0x0000001b07077c10 */ /* 0x000fe2000affe402 */
[----:B------:R-:W-:Y:S01]  /*20c0*/  UIMAD UR27, UR25, UR17, URZ ;  /* 0x00000011191b72a4 */ /* 0x000fe2000f8e023f */
[----:B------:R-:W-:Y:S01]  /*20d0*/  ISETP.GE.AND P2, PT, R15, UR16, PT ;  /* 0x000000100f007c0c */ /* 0x000fe2000bf46270 */
[----:B------:R-:W-:Y:S01]  /*20e0*/  IMAD R8, R14, UR7, R0 ;  /* 0x000000070e087c24 */ /* 0x000fe2000f8e0200 */
[----:B------:R-:W-:Y:S01]  /*20f0*/  ULDC.64 UR6, c[0x0][0x268] ;  /* 0x00009a0000067ab9 */ /* 0x000fe20000000a00 */
[----:B------:R1:W-:Y:S01]  /*2100*/  STL.64 [R1+0x40], R20 ;  /* 0x0000401401007387 */ /* 0x0003e20000100a00 */
[----:B------:R-:W-:Y:S01]  /*2110*/  MOV R184, R20 ;  /* 0x0000001400b87202 */ /* 0x000fe20000000f00 */
[----:B------:R-:W-:Y:S01]  /*2120*/  IMAD.U32 R2, RZ, RZ, UR17 ;  /* 0x00000011ff027e24 */ /* 0x000fe2000f8e00ff */
[----:B------:R-:W-:Y:S01]  /*2130*/  IADD3 R185, R21, R8, RZ ;  /* 0x0000000815b97210 */ /* 0x000fe20007ffe0ff */
[----:B------:R-:W-:Y:S01]  /*2140*/  UIMAD UR27, UR31, UR26, UR27 ;  /* 0x0000001a1f1b72a4 */ /* 0x000fe2000f8e021b */
[----:B------:R-:W-:Y:S01]  /*2150*/  LOP3.LUT R0, R9, 0xfffffff0, RZ, 0xc0, !PT ;  /* 0xfffffff009007812 */ /* 0x000fe200078ec0ff */
[----:B------:R-:W-:Y:S01]  /*2160*/  IMAD.IADD R11, R106, 0x1, -R11 ;  /* 0x000000016a0b7824 */ /* 0x000fe200078e0a0b */
[----:B------:R-:W-:Y:S01]  /*2170*/  ISETP.GE.AND P5, PT, R16, UR16, PT ;  /* 0x0000001010007c0c */ /* 0x000fe2000bfa6270 */
[----:B------:R3:W-:Y:S02]  /*2180*/  STL.64 [R1+0x38], R184 ;  /* 0x000038b801007387 */ /* 0x0007e40000100a00 */
[----:B--2-4-:R-:W-:Y:S01]  /*2190*/  IMAD.IADD R12, R106, 0x1, -R0 ;  /* 0x000000016a0c7824 */ /* 0x014fe200078e0a00 */
[----:B------:R-:W-:Y:S01]  /*21a0*/  LEA.HI R4, R11, R11, RZ, 0x1 ;  /* 0x0000000b0b047211 */ /* 0x000fe200078f08ff */
[----:B------:R-:W-:-:S02]  /*21b0*/  IMAD R0, R3, UR6, RZ ;  /* 0x0000000603007c24 */ /* 0x000fc4000f8e02ff */
[----:B------:R-:W-:Y:S01]  /*21c0*/  IMAD.WIDE.U32 R2, R2, UR26, R184 ;  /* 0x0000001a02027c25 */ /* 0x000fe2000f8e00b8 */
[----:B------:R-:W-:-:S03]  /*21d0*/  LEA.HI R13, R12, R12, RZ, 0x1 ;  /* 0x0000000c0c0d7211 */ /* 0x000fc600078f08ff */
[C---:B------:R-:W-:Y:S02]  /*21e0*/  IMAD R17, R14.reuse, UR7, R0 ;  /* 0x000000070e117c24 */ /* 0x040fe4000f8e0200 */
[----:B------:R-:W-:Y:S02]  /*21f0*/  VIADD R5, R3, UR27 ;  /* 0x0000001b03057c36 */ /* 0x000fe40008000000 */
[----:B-1----:R-:W-:-:S05]  /*2200*/  IMAD.WIDE.U32 R20, R14, UR6, R6 ;  /* 0x000000060e147c25 */ /* 0x002fca000f8e0006 */
[----:B------:R3:W-:Y:S01]  /*2210*/  STL.64 [R1+0x48], R20 ;  /* 0x0000481401007387 */ /* 0x0007e20000100a00 */
        /* <DEDUP_REMOVED lines=14> */
.L_x_230:
[----:B------:R-:W-:Y:S05]  /*2300*/  BSYNC B0 ;  /* 0x0000000000007941 */ /* 0x000fea0003800000 */
.L_x_229:
[----:B------:R-:W-:Y:S01]  /*2310*/  SHF.R.S32.HI R19, RZ, 0x1, R4 ;  /* 0x00000001ff137819 */ /* 0x000fe20000011404 */
[----:B------:R-:W-:Y:S01]  /*2320*/  IMAD.SHL.U32 R15, R18, 0x8, RZ ;  /* 0x00000008120f7824 */ /* 0x000fe200078e00ff */
[--C-:B--2---:R-:W-:Y:S01]  /*2330*/  SHF.R.S32.HI R6, RZ, 0x1, R13.reuse ;  /* 0x00000001ff067819 */ /* 0x104fe2000001140d */
[----:B------:R-:W-:Y:S01]  /*2340*/  USHF.L.U64.HI UR27, UR10, 0x5, UR11 ;  /* 0x000000050a1b7899 */ /* 0x000fe2000801020b */
[----:B------:R-:W-:Y:S01]  /*2350*/  SHF.R.S32.HI R7, RZ, 0x1f, R13 ;  /* 0x0000001fff077819 */ /* 0x000fe2000001140d */
[----:B------:R-:W-:Y:S01]  /*2360*/  IMAD.SHL.U32 R0, R19, 0x40, RZ ;  /* 0x0000004013007824 */ /* 0x000fe200078e00ff */
[----:B------:R-:W-:Y:S01]  /*2370*/  SHF.R.S32.HI R14, RZ, 0x4, R9 ;  /* 0x00000004ff0e7819 */ /* 0x000fe20000011409 */
[----:B------:R-:W-:Y:S01]  /*2380*/  USHF.L.U32 UR28, UR10, 0x5, URZ ;  /* 0x000000050a1c7899 */ /* 0x000fe2000800063f */
[----:B------:R-:W-:Y:S01]  /*2390*/  LEA.HI R7, R7, R6, RZ, 0x2 ;  /* 0x0000000607077211 */ /* 0x000fe200078f10ff */
[----:B------:R-:W-:Y:S01]  /*23a0*/  BSSY B0, `(.L_x_231) ;  /* 0x000001c000007945 */ /* 0x000fe20003800000 */
[----:B------:R-:W-:-:S02]  /*23b0*/  LEA.HI R10, R9, R14, RZ, 0x1 ;  /* 0x0000000e090a7211 */ /* 0x000fc400078f08ff */
[----:B------:R-:W-:Y:S02]  /*23c0*/  LOP3.LUT R0, R0, 0xc0, RZ, 0xc0, !PT ;  /* 0x000000c000007812 */ /* 0x000fe400078ec0ff */
[----:B------:R-:W-:Y:S02]  /*23d0*/  LOP3.LUT R9, R4, 0x7fffffe, RZ, 0xc0, !PT ;  /* 0x07fffffe04097812 */ /* 0x000fe400078ec0ff */
[----:B------:R-:W-:Y:S02]  /*23e0*/  LOP3.LUT R8, R7, 0xfffffffc, RZ, 0xc0, !PT ;  /* 0xfffffffc07087812 */ /* 0x000fe400078ec0ff */
[----:B------:R-:W-:Y:S01]  /*23f0*/  LOP3.LUT R10, R10, 0xfffffffe, RZ, 0xc0, !PT ;  /* 0xfffffffe0a0a7812 */ /* 0x000fe200078ec0ff */
[----:B------:R-:W-:Y:S01]  /*2400*/  IMAD.IADD R9, R11, 0x1, -R9 ;  /* 0x000000010b097824 */ /* 0x000fe200078e0a09 */
[----:B------:R-:W-:Y:S02]  /*2410*/  LOP3.LUT R7, R0, 0x8, R15, 0xf8, !PT ;  /* 0x0000000800077812 */ /* 0x000fe400078ef80f */
[----:B------:R-:W-:Y:S01]  /*2420*/  SHF.R.U32.HI R0, RZ, 0x3, R0 ;  /* 0x00000003ff007819 */ /* 0x000fe20000011600 */
[----:B------:R-:W-:Y:S01]  /*2430*/  IMAD.IADD R10, R14, 0x1, -R10 ;  /* 0x000000010e0a7824 */ /* 0x000fe200078e0a0a */
[----:B------:R-:W-:Y:S01]  /*2440*/  ISETP.GE.AND P1, PT, R16, UR16, PT ;  /* 0x0000001010007c0c */ /* 0x000fe2000bf26270 */
[----:B------:R-:W-:Y:S01]  /*2450*/  IMAD.IADD R16, R6, 0x1, -R8 ;  /* 0x0000000106107824 */ /* 0x000fe200078e0a08 */
[----:B------:R-:W-:-:S02]  /*2460*/  LOP3.LUT R8, R7, R0, RZ, 0x3c, !PT ;  /* 0x0000000007087212 */ /* 0x000fc400078e3cff */
[----:B------:R-:W-:Y:S01]  /*2470*/  SHF.R.S32.HI R11, RZ, 0x1f, R12 ;  /* 0x0000001fff0b7819 */ /* 0x000fe2000001140c */
[----:B------:R-:W-:Y:S05]  /*2480*/  @P0 BRA `(.L_x_232) ;  /* 0x0000000000340947 */ /* 0x000fea0003800000 */
[----:B------:R-:W-:Y:S02]  /*2490*/  ULDC UR6, c[0x0][0x2d0] ;  /* 0x0000b40000067ab9 */ /* 0x000fe40000000800 */
[----:B------:R-:W-:-:S13]  /*24a0*/  ISETP.GE.AND P0, PT, R104, UR6, PT ;  /* 0x0000000668007c0c */ /* 0x000fda000bf06270 */
[----:B------:R2:W-:Y:S01]  /*24b0*/  @P0 STS.128 [R204+0x2800], RZ ;  /* 0x002800ffcc000388 */ /* 0x0005e20000000c00 */
[----:B------:R-:W-:Y:S05]  /*24c0*/  @P0 BRA `(.L_x_232) ;  /* 0x0000000000240947 */ /* 0x000fea0003800000 */
[----:B------:R-:W-:Y:S01]  /*24d0*/  IADD3 R0, P0, R2, UR28, RZ ;  /* 0x0000001c02007c10 */ /* 0x000fe2000ff1e0ff */
[----:B------:R-:W-:-:S03]  /*24e0*/  ULDC.64 UR6, c[0x0][0x218] ;  /* 0x0000860000067ab9 */ /* 0x000fc60000000a00 */
[----:B------:R-:W-:Y:S02]  /*24f0*/  IADD3.X R7, R5, UR27, RZ, P0, !PT ;  /* 0x0000001b05077c10 */ /* 0x000fe400087fe4ff */
[----:B------:R-:W-:-:S04]  /*2500*/  LEA R6, P0, R0, UR6, 0x1 ;  /* 0x0000000600067c11 */ /* 0x000fc8000f8008ff */
[----:B------:R-:W-:-:S05]  /*2510*/  LEA.HI.X R7, R0, UR7, R7, 0x1, P0 ;  /* 0x0000000700077c11 */ /* 0x000fca00080f0c07 */
[----:B------:R-:W-:Y:S01]  /*2520*/  @!PT LDS RZ, [RZ] ;  /* 0x00000000fffff984 */ /* 0x000fe20000000800 */
[----:B------:R-:W-:Y:S01]  /*2530*/  @!PT LDS RZ, [RZ] ;  /* 0x00000000fffff984 */ /* 0x000fe20000000800 */
[----:B------:R-:W-:Y:S01]  /*2540*/  @!PT LDS RZ, [RZ] ;  /* 0x00000000fffff984 */ /* 0x000fe20000000800 */
[----:B------:R4:W-:Y:S04]  /*2550*/  LDGSTS.E.BYPASS.LTC128B.128 [R204+0x2800], desc[UR22][R6.64] ;  /* 0x0280000006cc7fae */ /* 0x0009e8000b901d56 */
.L_x_232:
[----:B------:R-:W-:Y:S05]  /*2560*/  BSYNC B0 ;  /* 0x0000000000007941 */ /* 0x000fea0003800000 */
.L_x_231:
[----:B------:R-:W-:Y:S04]  /*2570*/  BSSY B0, `(.L_x_233) ;  /* 0x0000012000007945 */ /* 0x000fe80003800000 */
[----:B------:R-:W-:Y:S05]  /*2580*/  @P6 BRA `(.L_x_234) ;  /* 0x0000000000406947 */ /* 0x000fea0003800000 */
[----:B------:R-:W-:Y:S02]  /*2590*/  ULDC UR6, c[0x0][0x2d0] ;  /* 0x0000b40000067ab9 */ /* 0x000fe40000000800 */
[----:B------:R-:W-:-:S13]  /*25a0*/  ISETP.GE.AND P0, PT, R104, UR6, PT ;  /* 0x0000000668007c0c */ /* 0x000fda000bf06270 */
[----:B------:R1:W-:Y:S01]  /*25b0*/  @P0 STS.128 [R204+0x3000], RZ ;  /* 0x003000ffcc000388 */ /* 0x0003e20000000c00 */
[----:B------:R-:W-:Y:S05]  /*25c0*/  @P0 BRA `(.L_x_234) ;  /* 0x0000000000300947 */ /* 0x000fea0003800000 */
[----:B------:R-:W-:Y:S01]  /*25d0*/  IMAD.U32 R0, RZ, RZ, UR10 ;  /* 0x0000000aff007e24 */ /* 0x000fe2000f8e00ff */
[----:B------:R-:W-:Y:S01]  /*25e0*/  ULDC.64 UR6, c[0x0][0x218] ;  /* 0x0000860000067ab9 */ /* 0x000fe20000000a00 */
[----:B----4-:R-:W-:Y:S02]  /*25f0*/  IMAD.U32 R7, RZ, RZ, UR10 ;  /* 0x0000000aff077e24 */ /* 0x010fe4000f8e00ff */
[----:B------:R-:W-:Y:S01]  /*2600*/  IMAD.U32 R6, RZ, RZ, UR11 ;  /* 0x0000000bff067e24 */ /* 0x000fe2000f8e00ff */
[----:B------:R-:W-:-:S04]  /*2610*/  LEA R0, P0, R0, R2, 0x6 ;  /* 0x0000000200007211 */ /* 0x000fc800078030ff */
[----:B------:R-:W-:Y:S02]  /*2620*/  LEA.HI.X R7, R7, R5, R6, 0x6, P0 ;  /* 0x0000000507077211 */ /* 0x000fe400000f3406 */
[----:B------:R-:W-:-:S04]  /*2630*/  LEA R6, P0, R0, UR6, 0x1 ;  /* 0x0000000600067c11 */ /* 0x000fc8000f8008ff */
[----:B------:R-:W-:-:S05]  /*2640*/  LEA.HI.X R7, R0, UR7, R7, 0x1, P0 ;  /* 0x0000000700077c11 */ /* 0x000fca00080f0c07 */
[----:B------:R-:W-:Y:S01]  /*2650*/  @!PT LDS RZ, [RZ] ;  /* 0x00000000fffff984 */ /* 0x000fe20000000800 */
[----:B------:R-:W-:Y:S01]  /*2660*/  @!PT LDS RZ, [RZ] ;  /* 0x00000000fffff984 */ /* 0x000fe20000000800 */
[----:B------:R-:W-:Y:S01]  /*2670*/  @!PT LDS RZ, [RZ] ;  /* 0x00000000fffff984 */ /* 0x000fe20000000800 */
[----:B------:R4:W-:Y:S04]  /*2680*/  LDGSTS.E.BYPASS.LTC128B.128 [R204+0x3000], desc[UR22][R6.64] ;  /* 0x0300000006cc7fae */ /* 0x0009e8000b901d56 */
.L_x_234:
[----:B------:R-:W-:Y:S05]  /*2690*/  BSYNC B0 ;  /* 0x0000000000007941 */ /* 0x000fea0003800000 */
.L_x_233:
[----:B------:R-:W-:Y:S04]  /*26a0*/  BSSY B0, `(.L_x_235) ;  /* 0x0000012000007945 */ /* 0x000fe80003800000 */
[----:B------:R-:W-:Y:S05]  /*26b0*/  @P5 BRA `(.L_x_236) ;  /* 0x0000000000405947 */ /* 0x000fea0003800000 */
[----:B------:R-:W-:Y:S02]  /*26c0*/  ULDC UR6, c[0x0][0x2d0] ;  /* 0x0000b40000067ab9 */ /* 0x000fe40000000800 */
[----:B------:R-:W-:-:S13]  /*26d0*/  ISETP.GE.AND P0, PT, R104, UR6, PT ;  /* 0x0000000668007c0c */ /* 0x000fda000bf06270 */
[----:B------:R1:W-:Y:S01]  /*26e0*/  @P0 STS.128 [R204+0x3800], RZ ;  /* 0x003800ffcc000388 */ /* 0x0003e20000000c00 */
[----:B------:R-:W-:Y:S05]  /*26f0*/  @P0 BRA `(.L_x_236) ;  /* 0x0000000000300947 */ /* 0x000fea0003800000 */
[----:B------:R-:W-:Y:S01]  /*2700*/  MOV R4, R2 ;  /* 0x0000000200047202 */ /* 0x000fe20000000f00 */
[----:B------:R-:W-:Y:S01]  /*2710*/  IMAD.U32 R3, RZ, RZ, UR10 ;  /* 0x0000000aff037e24 */ /* 0x000fe2000f8e00ff */
[----:B------:R-:W-:Y:S01]  /*2720*/  UIMAD UR29, UR11, 0x60, URZ ;  /* 0x000000600b1d78a4 */ /* 0x000fe2000f8e023f */
[----:B------:R-:W-:Y:S02]  /*2730*/  ULDC.64 UR6, c[0x0][0x218] ;  /* 0x0000860000067ab9 */ /* 0x000fe40000000a00 */
[----:B------:R-:W-:-:S04]  /*2740*/  IMAD.WIDE.U32 R2, R3, 0x60, R4 ;  /* 0x0000006003027825 */ /* 0x000fc800078e0004 */
[----:B------:R-:W-:Y:S01]  /*2750*/  VIADD R0, R3, UR29 ;  /* 0x0000001d03007c36 */ /* 0x000fe20008000000 */
[----:B------:R-:W-:-:S04]  /*2760*/  LEA R4, P0, R2, UR6, 0x1 ;  /* 0x0000000602047c11 */ /* 0x000fc8000f8008ff */
[----:B------:R-:W-:-:S05]  /*2770*/  LEA.HI.X R5, R2, UR7, R0, 0x1, P0 ;  /* 0x0000000702057c11 */ /* 0x000fca00080f0c00 */
[----:B------:R-:W-:Y:S01]  /*2780*/  @!PT LDS RZ, [RZ] ;  /* 0x00000000fffff984 */ /* 0x000fe20000000800 */
[----:B------:R-:W-:Y:S01]  /*2790*/  @!PT LDS RZ, [RZ] ;  /* 0x00000000fffff984 */ /* 0x000fe20000000800 */
[----:B------:R-:W-:Y:S01]  /*27a0*/  @!PT LDS RZ, [RZ] ;  /* 0x00000000fffff984 */ /* 0x000fe20000000800 */
[----:B------:R1:W-:Y:S04]  /*27b0*/  LDGSTS.E.BYPASS.LTC128B.128 [R204+0x3800], desc[UR22][R4.64] ;  /* 0x0380000004cc7fae */ /* 0x0003e8000b901d56 */
.L_x_236:
[----:B------:R-:W-:Y:S05]  /*27c0*/  BSYNC B0 ;  /* 0x0000000000007941 */ /* 0x000fea0003800000 */
.L_x_235:
[----:B------:R-:W0:Y:S01]  /*27d0*/  LDGDEPBAR ;  /* 0x00000000000079af */ /* 0x000e220000000000 */
[----:B------:R-:W-:Y:S01]  /*27e0*/  LEA.HI R3, R11, R12, RZ, 0x3 ;  /* 0x0000000c0b037211 */ /* 0x000fe200078f18ff */
[----:B------:R-:W-:Y:S01]  /*27f0*/  IMAD.SHL.U32 R0, R16, 0x40, RZ ;  /* 0x0000004010007824 */ /* 0x000fe200078e00ff */
[----:B------:R-:W-:Y:S01]  /*2800*/  USHF.L.U64.HI UR29, UR8, 0x7, UR9 ;  /* 0x00000007081d7899 */ /* 0x000fe20008010209 */
[----:B------:R-:W-:Y:S01]  /*2810*/  IMAD.SHL.U32 R2, R10, 0x8, RZ ;  /* 0x000000080a027824 */ /* 0x000fe200078e00ff */
[----:B-1----:R-:W-:Y:S01]  /*2820*/  SHF.L.U32 R4, R3, 0x5, RZ ;  /* 0x0000000503047819 */ /* 0x002fe200000006ff */
[----:B------:R-:W-:Y:S01]  /*2830*/  USHF.L.U32 UR30, UR8, 0x7, URZ ;  /* 0x00000007081e7899 */ /* 0x000fe2000800063f */
[----:B------:R-:W-:Y:S01]  /*2840*/  LOP3.LUT R0, R0, 0xc0, RZ, 0xc0, !PT ;  /* 0x000000c000007812 */ /* 0x000fe200078ec0ff */
[----:B------:R-:W-:Y:S01]  /*2850*/  UIMAD UR6, UR29, UR17, URZ ;  /* 0x000000111d0672a4 */ /* 0x000fe2000f8e023f */
[----:B------:R-:W-:Y:S01]  /*2860*/  LOP3.LUT R5, R13, 0x7fffffe, RZ, 0xc0, !PT ;  /* 0x07fffffe0d057812 */ /* 0x000fe200078ec0ff */
[----:B------:R-:W-:Y:S01]  /*2870*/  IMAD.IADD R235, R21, 0x1, R17 ;  /* 0x0000000115eb7824 */ /* 0x000fe200078e0211 */
[----:B------:R-:W-:Y:S01]  /*2880*/  LOP3.LUT R57, R4, 0xffffff00, RZ, 0xc0, !PT ;  /* 0xffffff0004397812 */ /* 0x000fe200078ec0ff */
[----:B------:R-:W-:Y:S01]  /*2890*/  IMAD.U32 R4, RZ, RZ, UR17 ;  /* 0x00000011ff047e24 */ /* 0x000fe2000f8e00ff */
[----:B------:R-:W-:Y:S01]  /*28a0*/  LOP3.LUT R3, R0, 0x8, R2, 0xf8, !PT ;  /* 0x0000000800037812 */ /* 0x000fe200078ef802 */
[----:B------:R-:W-:Y:S01]  /*28b0*/  IMAD.MOV.U32 R234, RZ, RZ, R20 ;  /* 0x000000ffffea7224 */ /* 0x000fe200078e0014 */
[----:B------:R-:W-:Y:S01]  /*28c0*/  SHF.R.U32.HI R2, RZ, 0x3, R0 ;  /* 0x00000003ff027819 */ /* 0x000fe20000011600 */
[----:B------:R-:W-:Y:S01]  /*28d0*/  IMAD.IADD R58, R12, 0x1, -R5 ;  /* 0x000000010c3a7824 */ /* 0x000fe200078e0a05 */
[----:B------:R-:W-:Y:S01]  /*28e0*/  UIMAD UR6, UR31, UR30, UR6 ;  /* 0x0000001e1f0672a4 */ /* 0x000fe2000f8e0206 */
[----:B------:R-:W-:Y:S01]  /*28f0*/  IMAD.WIDE.U32 R4, R4, UR30, R234 ;  /* 0x0000001e04047c25 */ /* 0x000fe2000f8e00ea */
[----:B------:R-:W-:Y:S01]  /*2900*/  LOP3.LUT R56, R3, R2, RZ, 0x3c, !PT ;  /* 0x0000000203387212 */ /* 0x000fe200078e3cff */
[----:B------:R-:W-:Y:S01]  /*2910*/  UIADD3 UR32, UR24, -UR20, -UR15 ;  /* 0x8000001418207290 */ /* 0x000fe2000fffe80f */
[----:B------:R-:W-:Y:S01]  /*2920*/  LEA R2, R59, R57, 0x9 ;  /* 0x000000393b027211 */ /* 0x000fe200078e48ff */
[----:B----4-:R-:W-:Y:S01]  /*2930*/  IMAD R6, R10, 0x8, R9 ;  /* 0x000000080a067824 */ /* 0x010fe200078e0209 */
[----:B------:R-:W-:Y:S01]  /*2940*/  IADD3 R7, R5, UR6, RZ ;  /* 0x0000000605077c10 */ /* 0x000fe2000fffe0ff */
[----:B------:R-:W-:-:S04]  /*2950*/  DEPBAR.LE SB0, 0x0 ;  /* 0x000080000000791a */ /* 0x000fc80000000000 */
[----:B------:R-:W-:Y:S01]  /*2960*/  BAR.SYNC.DEFER_BLOCKING 0x0 ;  /* 0x0000000000007b1d */ /* 0x000fe20000010000 */
[----:B------:R-:W-:Y:S01]  /*2970*/  IMAD.U32 R0, R6, 0x20, R8 ;  /* 0x0000002006007824 */ /* 0x000fe200078e0008 */
[----:B------:R-:W-:Y:S02]  /*2980*/  LEA R59, R59, UR21, 0x4 ;  /* 0x000000153b3b7c11 */ /* 0x000fe4000f8e20ff */
[----:B------:R-:W-:Y:S02]  /*2990*/  LEA R6, R58, R2, 0x5 ;  /* 0x000000023a067211 */ /* 0x000fe400078e28ff */
[----:B------:R-:W-:Y:S01]  /*29a0*/  BSSY B0, `(.L_x_237) ;  /* 0x0000012000007945 */ /* 0x000fe20003800000 */
        /* <DEDUP_REMOVED lines=17> */
.L_x_238:
[----:B------:R-:W-:Y:S05]  /*2ac0*/  BSYNC B0 ;  /* 0x0000000000007941 */ /* 0x000fea0003800000 */
.L_x_237:
[----:B------:R2:W-:Y:S01]  /*2ad0*/  @P3 STS.128 [R204+0x4800], RZ ;  /* 0x004800ffcc003388 */ /* 0x0005e20000000c00 */
[----:B------:R-:W-:Y:S01]  /*2ae0*/  USHF.L.U64.HI UR21, UR8, 0x5, UR9 ;  /* 0x0000000508157899 */ /* 0x000fe20008010209 */
[----:B------:R-:W-:Y:S01]  /*2af0*/  BSSY B0, `(.L_x_239) ;  /* 0x0000011000007945 */ /* 0x000fe20003800000 */
[----:B------:R-:W-:Y:S01]  /*2b00*/  USHF.L.U32 UR31, UR8, 0x5, URZ ;  /* 0x00000005081f7899 */ /* 0x000fe2000800063f */
[----:B-1----:R-:W-:Y:S02]  /*2b10*/  IADD3 R2, R56, R6, RZ ;  /* 0x0000000638027210 */ /* 0x002fe40007ffe0ff */
        /* <DEDUP_REMOVED lines=14> */
.L_x_240:
[----:B------:R-:W-:Y:S05]  /*2c00*/  BSYNC B0 ;  /* 0x0000000000007941 */ /* 0x000fea0003800000 */
.L_x_239:
[----:B------:R1:W-:Y:S01]  /*2c10*/  @P2 STS.128 [R204+0x5000], RZ ;  /* 0x005000ffcc002388 */ /* 0x0003e20000000c00 */
        /* <DEDUP_REMOVED lines=8> */
[----:B-1----:R-:W-:Y:S02]  /*2ca0*/  IMAD.U32 R9, RZ, RZ, UR8 ;  /* 0x00000008ff097e24 */ /* 0x002fe4000f8e00ff */
        /* <DEDUP_REMOVED lines=9> */
.L_x_242:
[----:B------:R-:W-:Y:S05]  /*2d40*/  BSYNC B0 ;  /* 0x0000000000007941 */ /* 0x000fea0003800000 */
.L_x_241:
[----:B------:R1:W-:Y:S01]  /*2d50*/  @P1 STS.128 [R204+0x5800], RZ ;  /* 0x005800ffcc001388 */ /* 0x0003e20000000c00 */
[----:B------:R-:W-:Y:S01]  /*2d60*/  UIADD3 UR6, UR24, 0x1, -UR15 ;  /* 0x0000000118067890 */ /* 0x000fe2000fffe80f */
[----:B------:R-:W-:Y:S01]  /*2d70*/  BSSY B0, `(.L_x_243) ;  /* 0x0000015000007945 */ /* 0x000fe20003800000 */
[----:B------:R-:W-:Y:S02]  /*2d80*/  LEA R186, R2, UR4, 0x1 ;  /* 0x0000000402ba7c11 */ /* 0x000fe4000f8e08ff */
[----:B------:R-:W-:Y:S01]  /*2d90*/  UIADD3 UR19, UR6, UR19, URZ ;  /* 0x0000001306137290 */ /* 0x000fe2000fffe03f */
[----:B------:R-:W-:Y:S01]  /*2da0*/  LEA R135, R0, UR4, 0x1 ;  /* 0x0000000400877c11 */ /* 0x000fe2000f8e08ff */
[----:B------:R-:W-:Y:S10]  /*2db0*/  @P1 BRA `(.L_x_244) ;  /* 0x0000000000401947 */ /* 0x000ff40003800000 */
        /* <DEDUP_REMOVED lines=16> */
.L_x_244:
[----:B------:R-:W-:Y:S05]  /*2ec0*/  BSYNC B0 ;  /* 0x0000000000007941 */ /* 0x000fea0003800000 */
.L_x_243:
[----:B-1----:R-:W-:Y:S01]  /*2ed0*/  LDSM.16.M88.4 R8, [R186] ;  /* 0x00000000ba08783b */ /* 0x002fe20000000200 */
[----:B------:R-:W-:Y:S01]  /*2ee0*/  LOP3.LUT P0, RZ, R19, 0x2, RZ, 0xc0, !PT ;  /* 0x0000000213ff7812 */ /* 0x000fe2000780c0ff */
[----:B------:R-:W-:Y:S01]  /*2ef0*/  IMAD.MOV.U32 R0, RZ, RZ, 0x10 ;  /* 0x00000010ff007424 */ /* 0x000fe200078e00ff */
[----:B------:R-:W-:Y:S01]  /*2f00*/  LOP3.LUT P1, RZ, R16, 0x2, RZ, 0xc0, !PT ;  /* 0x0000000210ff7812 */ /* 0x000fe2000782c0ff */
[----:B------:R-:W1:Y:S01]  /*2f10*/  LDSM.16.M88.4 R12, [R135+0x2000] ;  /* 0x00200000870c783b */ /* 0x000e620000000200 */
[C---:B------:R-:W-:Y:S01]  /*2f20*/  VIADD R2, R135.reuse, 0x2000 ;  /* 0x0000200087027836 */ /* 0x040fe20000000000 */
[----:B------:R-:W-:Y:S01]  /*2f30*/  UISETP.GT.AND UP0, UPT, UR17, UR12, UPT ;  /* 0x0000000c1100728c */ /* 0x000fe2000bf04270 */
[----:B------:R-:W-:Y:S01]  /*2f40*/  SEL R0, R0, 0xfffffff0, !P1 ;  /* 0xfffffff000007807 */ /* 0x000fe20004800000 */
[----:B------:R-:W5:Y:S01]  /*2f50*/  LDSM.16.M88.4 R4, [R186+0x1000] ;  /* 0x00100000ba04783b */ /* 0x000f620000000200 */
[----:B------:R-:W-:-:S03]  /*2f60*/  VIADD R188, R135, 0x2020 ;  /* 0x0000202087bc7836 */ /* 0x000fc60000000000 */
[----:B------:R-:W2:Y:S01]  /*2f70*/  LDSM.16.M88.4 R40, [R135+0x2400] ;  /* 0x002400008728783b */ /* 0x000ea20000000200 */
[----:B------:R-:W-:Y:S02]  /*2f80*/  IMAD R187, R0, 0x2, R186 ;  /* 0x0000000200bb7824 */ /* 0x000fe400078e02ba */
[----:B------:R-:W-:Y:S01]  /*2f90*/  @P0 VIADD R188, R2, 0xffffffe0 ;  /* 0xffffffe002bc0836 */ /* 0x000fe20000000000 */
[----:B------:R-:W4:Y:S01]  /*2fa0*/  LDSM.16.M88.4 R36, [R135+0x2800] ;  /* 0x002800008724783b */ /* 0x000f220000000200 */
[----:B------:R-:W-:Y:S02]  /*2fb0*/  LOP3.LUT R2, R107, 0xffffffe0, RZ, 0xc0, !PT ;  /* 0xffffffe06b027812 */ /* 0x000fe400078ec0ff */
[C---:B------:R-:W-:Y:S01]  /*2fc0*/  VIADD R191, R188.reuse, 0x1400 ;  /* 0x00001400bcbf7836 */ /* 0x040fe20000000000 */
[----:B------:R-:W4:Y:S01]  /*2fd0*/  LDSM.16.M88.4 R32, [R135+0x2c00] ;  /* 0x002c00008720783b */ /* 0x000f220000000200 */
[----:B------:R-:W-:Y:S02]  /*2fe0*/  VIADD R190, R188, 0x1800 ;  /* 0x00001800bcbe7836 */ /* 0x000fe40000000000 */
[C---:B------:R-:W-:Y:S01]  /*2ff0*/  IMAD.IADD R2, R106.reuse, 0x1, -R2 ;  /* 0x000000016a027824 */ /* 0x040fe200078e0a02 */
[----:B------:R-:W4:Y:S01]  /*3000*/  LDSM.16.M88.4 R28, [R135+0x3000] ;  /* 0x00300000871c783b */ /* 0x000f220000000200 */
[----:B------:R-:W-:-:S02]  /*3010*/  IMAD.SHL.U32 R106, R106, 0x2, RZ ;  /* 0x000000026a6a7824 */ /* 0x000fc400078e00ff */
[----:B------:R-:W-:Y:S01]  /*3020*/  VIADD R189, R188, 0x1c00 ;  /* 0x00001c00bcbd7836 */ /* 0x000fe20000000000 */
[----:B------:R-:W4:Y:S01]  /*3030*/  LDSM.16.M88.4 R24, [R135+0x3400] ;  /* 0x003400008718783b */ /* 0x000f220000000200 */
[----:B------:R-:W-:Y:S02]  /*3040*/  SHF.R.S32.HI R3, RZ, 0x1f, R2 ;  /* 0x0000001fff037819 */ /* 0x000fe40000011402 */
[----:B------:R-:W-:Y:S01]  /*3050*/  LOP3.LUT R120, R106, 0x6, RZ, 0xc0, !PT ;  /* 0x000000066a787812 */ /* 0x000fe200078ec0ff */
[----:B---3--:R-:W3:Y:S01]  /*3060*/  LDSM.16.M88.4 R20, [R135+0x3800] ;  /* 0x003800008714783b */ /* 0x008ee20000000200 */
[----:B------:R-:W-:Y:S01]  /*3070*/  LEA.HI R2, R3, R2, RZ, 0x2 ;  /* 0x0000000203027211 */ /* 0x000fe200078f10ff */
[----:B------:R-:W-:Y:S02]  /*3080*/  IMAD.U32 R3, RZ, RZ, UR17 ;  /* 0x00000011ff037e24 */ /* 0x000fe4000f8e00ff */
[----:B------:R-:W3:Y:S01]  /*3090*/  LDSM.16.M88.4 R44, [R135+0x3c00] ;  /* 0x003c0000872c783b */ /* 0x000ee20000000200 */
[----:B------:R-:W-:Y:S01]  /*30a0*/  SHF.R.S32.HI R2, RZ, 0x2, R2 ;  /* 0x00000002ff027819 */ /* 0x000fe20000011402 */
[----:B------:R-:W-:-:S02]  /*30b0*/  IMAD R3, R3, 0x80, R120 ;  /* 0x0000008003037824 */ /* 0x000fc400078e0278 */
[----:B------:R-:W-:Y:S04]  /*30c0*/  LDSM.16.M88.4 R16, [R187] ;  /* 0x00000000bb10783b */ /* 0x000fe80000000200 */
[----:B------:R-:W3:Y:S01]  /*30d0*/  LDSM.16.M88.4 R48, [R188] ;  /* 0x00000000bc30783b */ /* 0x000ee20000000200 */
[-C--:B-1----:R-:W-:Y:S03]  /*30e0*/  HMMA.16816.F32 R52, R8, R12.reuse, RZ ;  /* 0x0000000c0834723c */ /* 0x082fe600000018ff */
[----:B------:R-:W0:Y:S03]  /*30f0*/  LDGDEPBAR ;  /* 0x00000000000079af */ /* 0x000e260000000000 */
[----:B-----5:R-:W-:Y:S06]  /*3100*/  HMMA.16816.F32 R60, R4, R12, RZ ;  /* 0x0000000c043c723c */ /* 0x020fec00000018ff */
[-C--:B------:R-:W-:Y:S06]  /*3110*/  HMMA.16816.F32 R68, R8, R14.reuse, RZ ;  /* 0x0000000e0844723c */ /* 0x080fec00000018ff */
[C---:B------:R-:W-:Y:S01]  /*3120*/  HMMA.16816.F32 R72, R4.reuse, R14, RZ ;  /* 0x0000000e0448723c */ /* 0x040fe200000018ff */
[----:B------:R-:W1:Y:S05]  /*3130*/  LDSM.16.M88.4 R12, [R187+0x1000] ;  /* 0x00100000bb0c783b */ /* 0x000e6a0000000200 */
[C---:B--2---:R-:W-:Y:S06]  /*3140*/  HMMA.16816.F32 R76, R4.reuse, R40, RZ ;  /* 0x00000028044c723c */ /* 0x044fec00000018ff */
[----:B------:R-:W-:Y:S06]  /*3150*/  HMMA.16816.F32 R84, R4, R42, RZ ;  /* 0x0000002a0454723c */ /* 0x000fec00000018ff */
[----:B------:R-:W-:Y:S06]  /*3160*/  HMMA.16816.F32 R64, R8, R40, RZ ;  /* 0x000000280840723c */ /* 0x000fec00000018ff */
[C---:B----4-:R-:W-:Y:S06]  /*3170*/  HMMA.16816.F32 R92, R4.reuse, R36, RZ ;  /* 0x00000024045c723c */ /* 0x050fec00000018ff */
[C---:B------:R-:W-:Y:S06]  /*3180*/  HMMA.16816.F32 R100, R4.reuse, R38, RZ ;  /* 0x000000260464723c */ /* 0x040fec00000018ff */
[C---:B------:R-:W-:Y:S06]  /*3190*/  HMMA.16816.F32 R112, R4.reuse, R32, RZ ;  /* 0x000000200470723c */ /* 0x040fec00000018ff */
[C---:B------:R-:W-:Y:S06]  /*31a0*/  HMMA.16816.F32 R124, R4.reuse, R34, RZ ;  /* 0x00000022047c723c */ /* 0x040fec00000018ff */
[C---:B------:R-:W-:Y:S06]  /*31b0*/  HMMA.16816.F32 R136, R4.reuse, R28, RZ ;  /* 0x0000001c0488723c */ /* 0x040fec00000018ff */
[C---:B------:R-:W-:Y:S06]  /*31c0*/  HMMA.16816.F32 R144, R4.reuse, R30, RZ ;  /* 0x0000001e0490723c */ /* 0x040fec00000018ff */
[C---:B------:R-:W-:Y:S06]  /*31d0*/  HMMA.16816.F32 R152, R4.reuse, R24, RZ ;  /* 0x000000180498723c */ /* 0x040fec00000018ff */
[C---:B------:R-:W-:Y:S06]  /*31e0*/  HMMA.16816.F32 R168, R4.reuse, R26, RZ ;  /* 0x0000001a04a8723c */ /* 0x040fec00000018ff */
[C---:B---3--:R-:W-:Y:S06]  /*31f0*/  HMMA.16816.F32 R192, R4.reuse, R20, RZ ;  /* 0x0000001404c0723c */ /* 0x048fec00000018ff */
[C---:B------:R-:W-:Y:S06]  /*3200*/  HMMA.16816.F32 R216, R4.reuse, R44, RZ ;  /* 0x0000002c04d8723c */ /* 0x040fec00000018ff */
[C---:B------:R-:W-:Y:S06]  /*3210*/  HMMA.16816.F32 R220, R4.reuse, R22, RZ ;  /* 0x0000001604dc723c */ /* 0x040fec00000018ff */
[----:B------:R-:W-:Y:S06]  /*3220*/  HMMA.16816.F32 R224, R4, R46, RZ ;  /* 0x0000002e04e0723c */ /* 0x000fec00000018ff */
[----:B------:R-:W-:Y:S01]  /*3230*/  HMMA.16816.F32 R40, R8, R42, RZ ;  /* 0x0000002a0828723c */ /* 0x000fe200000018ff */
[----:B------:R-:W-:-:S02]  /*3240*/  IMAD.IADD R4, R59, 0x1, R2 ;  /* 0x000000013b047824 */ /* 0x000fc400078e0202 */
[----:B------:R-:W-:Y:S02]  /*3250*/  IMAD.U32 R6, RZ, RZ, UR19 ;  /* 0x00000013ff067e24 */ /* 0x000fe4000f8e00ff */
[----:B------:R-:W-:Y:S01]  /*3260*/  IMAD R5, R58, 0x20, R57 ;  /* 0x000000203a057824 */ /* 0x000fe200078e0239 */
[C---:B------:R-:W-:Y:S01]  /*3270*/  HMMA.16816.F32 R80, R8.reuse, R36, RZ ;  /* 0x000000240850723c */ /* 0x040fe200000018ff */
[----:B------:R-:W-:Y:S01]  /*3280*/  IMAD.U32 R7, RZ, RZ, UR19 ;  /* 0x00000013ff077e24 */ /* 0x000fe2000f8e00ff */
[----:B------:R-:W-:Y:S01]  /*3290*/  VIADDMNMX R203, R4, R6, UR24, PT ;  /* 0x0000001804cb7e46 */ /* 0x000fe2000b800106 */
[----:B------:R-:W-:Y:S01]  /*32a0*/  IMAD.IADD R2, R56, 0x1, R5 ;  /* 0x0000000138027824 */ /* 0x000fe200078e0205 */
[----:B------:R-:W-:Y:S01]  /*32b0*/  VIADDMNMX R198, R4, UR32, RZ, !PT ;  /* 0x0000002004c67c46 */ /* 0x000fe2000f8001ff */
[----:B------:R-:W-:Y:S01]  /*32c0*/  VIADD R5, R3, 0x1 ;  /* 0x0000000103057836 */ /* 0x000fe20000000000 */
[----:B------:R-:W-:Y:S01]  /*32d0*/  HMMA.16816.F32 R88, R8, R38, RZ ;  /* 0x000000260858723c */ /* 0x000fe200000018ff */
[----:B------:R-:W-:-:S02]  /*32e0*/  IADD3 R7, R7, 0x48, R4 ;  /* 0x0000004807077810 */ /* 0x000fc40007ffe004 */
[-C--:B------:R-:W-:Y:S02]  /*32f0*/  ISETP.GE.AND P5, PT, R3, R203.reuse, PT ;  /* 0x000000cb0300720c */ /* 0x080fe40003fa6270 */
[----:B------:R-:W-:Y:S01]  /*3300*/  ISETP.GE.AND P4, PT, R5, R203, PT ;  /* 0x000000cb0500720c */ /* 0x000fe20003f86270 */
[C---:B------:R-:W-:Y:S01]  /*3310*/  HMMA.16816.F32 R96, R8.reuse, R32, RZ ;  /* 0x000000200860723c */ /* 0x040fe200000018ff */
[----:B------:R-:W-:Y:S02]  /*3320*/  VIMNMX R200, R7, UR24, PT ;  /* 0x0000001807c87c48 */ /* 0x000fe4000bfe0100 */
[C---:B------:R-:W-:Y:S02]  /*3330*/  ISETP.LT.OR P4, PT, R5.reuse, R198, P4 ;  /* 0x000000c60500720c */ /* 0x040fe40002781670 */
[----:B------:R-:W-:Y:S01]  /*3340*/  ISETP.GE.AND P2, PT, R5, R200, PT ;  /* 0x000000c80500720c */ /* 0x000fe20003f46270 */
[----:B------:R-:W-:Y:S01]  /*3350*/  HMMA.16816.F32 R108, R8, R34, RZ ;  /* 0x00000022086c723c */ /* 0x000fe200000018ff */
[----:B------:R-:W-:-:S05]  /*3360*/  ISETP.LT.OR P5, PT, R3, R198, P5 ;  /* 0x000000c60300720c */ /* 0x000fca0002fa1670 */
[C---:B------:R-:W-:Y:S06]  /*3370*/  HMMA.16816.F32 R116, R8.reuse, R28, RZ ;  /* 0x0000001c0874723c */ /* 0x040fec00000018ff */
[C---:B------:R-:W-:Y:S06]  /*3380*/  HMMA.16816.F32 R128, R8.reuse, R30, RZ ;  /* 0x0000001e0880723c */ /* 0x040fec00000018ff */
[C---:B------:R-:W-:Y:S06]  /*3390*/  HMMA.16816.F32 R140, R8.reuse, R24, RZ ;  /* 0x00000018088c723c */ /* 0x040fec00000018ff */
[C---:B------:R-:W-:Y:S06]  /*33a0*/  HMMA.16816.F32 R148, R8.reuse, R26, RZ ;  /* 0x0000001a0894723c */ /* 0x040fec00000018ff */
[C---:B------:R-:W-:Y:S06]  /*33b0*/  HMMA.16816.F32 R156, R8.reuse, R20, RZ ;  /* 0x00000014089c723c */ /* 0x040fec00000018ff */
[----:B------:R-:W-:Y:S01]  /*33c0*/  HMMA.16816.F32 R180, R8, R22, RZ ;  /* 0x0000001608b4723c */ /* 0x000fe200000018ff */
[----:B------:R-:W-:-:S05]  /*33d0*/  VIADD R20, R4, 0x48 ;  /* 0x0000004804147836 */ /* 0x000fca0000000000 */
[C---:B------:R-:W-:Y:S01]  /*33e0*/  HMMA.16816.F32 R160, R8.reuse, R44, RZ ;  /* 0x0000002c08a0723c */ /* 0x040fe200000018ff */
[----:B------:R-:W-:Y:S02]  /*33f0*/  VIADDMNMX R196, R20, UR32, RZ, !PT ;  /* 0x0000002014c47c46 */ /* 0x000fe4000f8001ff */
[----:B------:R-:W-:Y:S02]  /*3400*/  LDSM.16.M88.4 R20, [R188+0x800] ;  /* 0x00080000bc14783b */ /* 0x000fe40000000200 */
[----:B------:R-:W-:Y:S01]  /*3410*/  ISETP.LT.OR P2, PT, R5, R196, P2 ;  /* 0x000000c40500720c */ /* 0x000fe20001741670 */
[----:B------:R-:W-:Y:S06]  /*3420*/  HMMA.16816.F32 R208, R8, R46, RZ ;  /* 0x0000002e08d0723c */ /* 0x000fec00000018ff */
[----:B------:R-:W-:Y:S01]  /*3430*/  HMMA.16816.F32 R36, R16, R48, R52 ;  /* 0x000000301024723c */ /* 0x000fe20000001834 */
[----:B------:R-:W-:-:S02]  /*3440*/  IMAD.U32 R9, RZ, RZ, UR19 ;  /* 0x00000013ff097e24 */ /* 0x000fc4000f8e00ff */
[C---:B------:R-:W-:Y:S02]  /*3450*/  VIADD R10, R4.reuse, 0x8 ;  /* 0x00000008040a7836 */ /* 0x040fe40000000000 */
[----:B------:R-:W-:Y:S01]  /*3460*/  VIADD R11, R4, 0x40 ;  /* 0x00000040040b7836 */ /* 0x000fe20000000000 */
[--C-:B------:R-:W-:Y:S01]  /*3470*/  IADD3 R9, R9, 0x8, R4.reuse ;  /* 0x0000000809097810 */ /* 0x100fe20007ffe004 */
[----:B------:R-:W-:Y:S01]  /*3480*/  IMAD.U32 R8, RZ, RZ, UR19 ;  /* 0x00000013ff087e24 */ /* 0x000fe2000f8e00ff */
[----:B------:R-:W-:Y:S01]  /*3490*/  VIADDMNMX R197, R10, UR32, RZ, !PT ;  /* 0x000000200ac57c46 */ /* 0x000fe2000f8001ff */
[----:B-1----:R-:W-:Y:S01]  /*34a0*/  HMMA.16816.F32 R32, R12, R48, R60 ;  /* 0x000000300c20723c */ /* 0x002fe2000000183c */
[----:B------:R-:W-:Y:S02]  /*34b0*/  VIADDMNMX R199, R11, UR32, RZ, !PT ;  /* 0x000000200bc77c46 */ /* 0x000fe4000f8001ff */
[----:B------:R-:W-:Y:S01]  /*34c0*/  IADD3 R6, R8, 0x40, R4 ;  /* 0x0000004008067810 */ /* 0x000fe20007ffe004 */
[----:B------:R-:W-:Y:S01]  /*34d0*/  VIADD R4, R3, 0x8 ;  /* 0x0000000803047836 */ /* 0x000fe20000000000 */
[----:B------:R-:W-:Y:S01]  /*34e0*/  VIMNMX R202, R9, UR24, PT ;  /* 0x0000001809ca7c48 */ /* 0x000fe2000bfe0100 */
[----:B------:R-:W-:Y:S01]  /*34f0*/  HMMA.16816.F32 R24, R16, R50, R68 ;  /* 0x000000321018723c */ /* 0x000fe20000001844 */
[----:B------:R-:W1:Y:S01]  /*3500*/  LDSM.16.M88.4 R8, [R188+0x400] ;  /* 0x00040000bc08783b */ /* 0x000e620000000200 */
[----:B------:R-:W-:Y:S01]  /*3510*/  VIMNMX R201, R6, UR24, PT ;  /* 0x0000001806c97c48 */ /* 0x000fe2000bfe0100 */
[----:B------:R-:W-:Y:S01]  /*3520*/  VIADD R6, R3, 0x50 ;  /* 0x0000005003067836 */ /* 0x000fe20000000000 */
[----:B------:R-:W-:-:S02]  /*3530*/  ISETP.GE.AND P0, PT, R5, R202, PT ;  /* 0x000000ca0500720c */ /* 0x000fc40003f06270 */
[----:B------:R-:W-:Y:S01]  /*3540*/  HMMA.16816.F32 R28, R12, R50, R72 ;  /* 0x000000320c1c723c */ /* 0x000fe20000001848 */
[----:B------:R-:W-:Y:S02]  /*3550*/  ISETP.GE.AND P3, PT, R3, R202, PT ;  /* 0x000000ca0300720c */ /* 0x000fe40003f66270 */
[-C--:B------:R-:W-:Y:S02]  /*3560*/  ISETP.GE.AND P6, PT, R5, R201.reuse, PT ;  /* 0x000000c90500720c */ /* 0x080fe40003fc6270 */
[----:B------:R-:W-:Y:S02]  /*3570*/  ISETP.GE.AND P1, PT, R3, R201, PT ;  /* 0x000000c90300720c */ /* 0x000fe40003f26270 */
[----:B------:R-:W-:Y:S02]  /*3580*/  FSEL R106, R37, -INF , !P4 ;  /* 0xff800000256a7808 */ /* 0x000fe40006000000 */
[----:B------:R-:W-:Y:S02]  /*3590*/  ISETP.GE.AND P4, PT, R3, R200, PT ;  /* 0x000000c80300720c */ /* 0x000fe40003f86270 */
[----:B------:R-:W-:-:S02]  /*35a0*/  ISETP.LT.OR P0, PT, R5, R197, P0 ;  /* 0x000000c50500720c */ /* 0x000fc40000701670 */
[----:B------:R-:W-:Y:S02]  /*35b0*/  ISETP.LT.OR P3, PT, R3, R197, P3 ;  /* 0x000000c50300720c */ /* 0x000fe40001f61670 */
[-C--:B------:R-:W-:Y:S01]  /*35c0*/  ISETP.LT.OR P6, PT, R5, R199.reuse, P6 ;  /* 0x000000c70500720c */ /* 0x080fe200037c1670 */
[C---:B------:R-:W-:Y:S01]  /*35d0*/  VIADD R5, R3.reuse, 0x9 ;  /* 0x0000000903057836 */ /* 0x040fe20000000000 */
[C---:B------:R-:W-:Y:S02]  /*35e0*/  ISETP.LT.OR P1, PT, R3.reuse, R199, P1 ;  /* 0x000000c70300720c */ /* 0x040fe40000f21670 */
[----:B------:R-:W-:Y:S02]  /*35f0*/  ISETP.LT.OR P4, PT, R3, R196, P4 ;  /* 0x000000c40300720c */ /* 0x000fe40002781670 */
[----:B------:R-:W-:Y:S02]  /*3600*/  FSEL R107, R36, -INF , !P5 ;  /* 0xff800000246b7808 */ /* 0x000fe40006800000 */
[----:B------:R-:W-:-:S02]  /*3610*/  FSEL R123, R38, -INF , !P3 ;  /* 0xff800000267b7808 */ /* 0x000fc40005800000 */
[----:B------:R-:W-:Y:S02]  /*3620*/  FSEL R122, R39, -INF , !P0 ;  /* 0xff800000277a7808 */ /* 0x000fe40004000000 */
[----:B------:R-:W-:Y:S02]  /*3630*/  FSEL R173, R32, -INF , !P1 ;  /* 0xff80000020ad7808 */ /* 0x000fe40004800000 */
[C---:B------:R-:W-:Y:S02]  /*3640*/  ISETP.GE.AND P5, PT, R4.reuse, R203, PT ;  /* 0x000000cb0400720c */ /* 0x040fe40003fa6270 */
[C---:B------:R-:W-:Y:S02]  /*3650*/  ISETP.GE.AND P0, PT, R4.reuse, R202, PT ;  /* 0x000000ca0400720c */ /* 0x040fe40003f06270 */
[C---:B------:R-:W-:Y:S01]  /*3660*/  ISETP.GE.AND P3, PT, R4.reuse, R201, PT ;  /* 0x000000c90400720c */ /* 0x040fe20003f66270 */
[----:B-1----:R-:W-:Y:S01]  /*3670*/  HMMA.16816.F32 R36, R16, R8, R64 ;  /* 0x000000081024723c */ /* 0x002fe20000001840 */
[----:B------:R-:W-:-:S02]  /*3680*/  ISETP.GE.AND P1, PT, R4, R200, PT ;  /* 0x000000c80400720c */ /* 0x000fc40003f26270 */
[----:B------:R-:W-:Y:S02]  /*3690*/  FSEL R178, R34, -INF , !P4 ;  /* 0xff80000022b27808 */ /* 0x000fe40006000000 */
[----:B------:R-:W-:Y:S02]  /*36a0*/  ISETP.GE.AND P4, PT, R5, R203, PT ;  /* 0x000000cb0500720c */ /* 0x000fe40003f86270 */
[C---:B------:R-:W-:Y:S02]  /*36b0*/  ISETP.LT.OR P5, PT, R4.reuse, R198, P5 ;  /* 0x000000c60400720c */ /* 0x040fe40002fa1670 */
[C---:B------:R-:W-:Y:S02]  /*36c0*/  ISETP.LT.OR P0, PT, R4.reuse, R197, P0 ;  /* 0x000000c50400720c */ /* 0x040fe40000701670 */
[C---:B------:R-:W-:Y:S02]  /*36d0*/  ISETP.LT.OR P3, PT, R4.reuse, R199, P3 ;  /* 0x000000c70400720c */ /* 0x040fe40001f61670 */
[----:B------:R-:W-:Y:S01]  /*36e0*/  ISETP.LT.OR P1, PT, R4, R196, P1 ;  /* 0x000000c40400720c */ /* 0x000fe20000f21670 */
[----:B------:R-:W-:Y:S01]  /*36f0*/  VIADD R4, R3, 0x10 ;  /* 0x0000001003047836 */ /* 0x000fe20000000000 */
[----:B------:R-:W-:-:S02]  /*3700*/  ISETP.LT.OR P4, PT, R5, R198, P4 ;  /* 0x000000c60500720c */ /* 0x000fc40002781670 */
[----:B------:R-:W-:Y:S02]  /*3710*/  FSEL R172, R33, -INF , !P6 ;  /* 0xff80000021ac7808 */ /* 0x000fe40007000000 */
[----:B------:R-:W-:Y:S02]  /*3720*/  FSEL R179, R35, -INF , !P2 ;  /* 0xff80000023b37808 */ /* 0x000fe40005000000 */
[----:B------:R-:W-:Y:S01]  /*3730*/  HMMA.16816.F32 R32, R12, R8, R76 ;  /* 0x000000080c20723c */ /* 0x000fe2000000184c */
[----:B------:R-:W-:Y:S02]  /*3740*/  FSEL R120, R24, -INF , !P5 ;  /* 0xff80000018787808 */ /* 0x000fe40006800000 */
[----:B------:R-:W-:Y:S02]  /*3750*/  FSEL R132, R26, -INF , !P0 ;  /* 0xff8000001a847808 */ /* 0x000fe40004000000 */
[----:B------:R-:W-:Y:S02]  /*3760*/  FSEL R167, R28, -INF , !P3 ;  /* 0xff8000001ca77808 */ /* 0x000fe40005800000 */
[----:B------:R-:W-:-:S02]  /*3770*/  FSEL R206, R30, -INF , !P1 ;  /* 0xff8000001ece7808 */ /* 0x000fc40004800000 */
[----:B------:R-:W-:Y:S02]  /*3780*/  FSEL R76, R25, -INF , !P4 ;  /* 0xff800000194c7808 */ /* 0x000fe40006000000 */
[C---:B------:R-:W-:Y:S02]  /*3790*/  ISETP.GE.AND P2, PT, R4.reuse, R203, PT ;  /* 0x000000cb0400720c */ /* 0x040fe40003f46270 */
[C---:B------:R-:W-:Y:S02]  /*37a0*/  ISETP.GE.AND P6, PT, R5.reuse, R202, PT ;  /* 0x000000ca0500720c */ /* 0x040fe40003fc6270 */
[C---:B------:R-:W-:Y:S02]  /*37b0*/  ISETP.GE.AND P5, PT, R5.reuse, R201, PT ;  /* 0x000000c90500720c */ /* 0x040fe40003fa6270 */
[----:B------:R-:W-:Y:S02]  /*37c0*/  ISETP.GE.AND P0, PT, R5, R200, PT ;  /* 0x000000c80500720c */ /* 0x000fe40003f06270 */
[----:B------:R-:W-:-:S02]  /*37d0*/  ISETP.GE.AND P3, PT, R4, R202, PT ;  /* 0x000000ca0400720c */ /* 0x000fc40003f66270 */
[C---:B------:R-:W-:Y:S02]  /*37e0*/  ISETP.GE.AND P1, PT, R4.reuse, R201, PT ;  /* 0x000000c90400720c */ /* 0x040fe40003f26270 */
[C---:B------:R-:W-:Y:S02]  /*37f0*/  ISETP.GE.AND P4, PT, R4.reuse, R200, PT ;  /* 0x000000c80400720c */ /* 0x040fe40003f86270 */
[C---:B------:R-:W-:Y:S02]  /*3800*/  ISETP.LT.OR P6, PT, R5.reuse, R197, P6 ;  /* 0x000000c50500720c */ /* 0x040fe400037c1670 */
[C---:B------:R-:W-:Y:S02]  /*3810*/  ISETP.LT.OR P5, PT, R5.reuse, R199, P5 ;  /* 0x000000c70500720c */ /* 0x040fe40002fa1670 */
[----:B------:R-:W-:Y:S01]  /*3820*/  ISETP.LT.OR P0, PT, R5, R196, P0 ;  /* 0x000000c40500720c */ /* 0x000fe20000701670 */
[----:B------:R-:W-:Y:S01]  /*3830*/  VIADD R5, R3, 0x19 ;  /* 0x0000001903057836 */ /* 0x000fe20000000000 */
[----:B------:R-:W-:-:S02]  /*3840*/  ISETP.LT.OR P2, PT, R4, R198, P2 ;  /* 0x000000c60400720c */ /* 0x000fc40001741670 */
[C---:B------:R-:W-:Y:S02]  /*3850*/  ISETP.LT.OR P3, PT, R4.reuse, R197, P3 ;  /* 0x000000c50400720c */ /* 0x040fe40001f61670 */
[C---:B------:R-:W-:Y:S02]  /*3860*/  ISETP.LT.OR P1, PT, R4.reuse, R199, P1 ;  /* 0x000000c70400720c */ /* 0x040fe40000f21670 */
[----:B------:R-:W-:Y:S01]  /*3870*/  ISETP.LT.OR P4, PT, R4, R196, P4 ;  /* 0x000000c40400720c */ /* 0x000fe20002781670 */
[----:B------:R-:W-:Y:S01]  /*3880*/  VIADD R4, R3, 0x11 ;  /* 0x0000001103047836 */ /* 0x000fe20000000000 */
[----:B------:R-:W-:Y:S02]  /*3890*/  FSEL R121, R27, -INF , !P6 ;  /* 0xff8000001b797808 */ /* 0x000fe40007000000 */
[----:B------:R-:W-:Y:S01]  /*38a0*/  FSEL R166, R29, -INF , !P5 ;  /* 0xff8000001da67808 */ /* 0x000fe20006800000 */
[----:B------:R-:W-:Y:S01]  /*38b0*/  HMMA.16816.F32 R24, R12, R10, R84 ;  /* 0x0000000a0c18723c */ /* 0x000fe20000001854 */
[----:B------:R-:W-:-:S02]  /*38c0*/  FSEL R205, R31, -INF , !P0 ;  /* 0xff8000001fcd7808 */ /* 0x000fc40004000000 */
[C---:B------:R-:W-:Y:S02]  /*38d0*/  ISETP.GE.AND P5, PT, R4.reuse, R203, PT ;  /* 0x000000cb0400720c */ /* 0x040fe40003fa6270 */
[----:B------:R-:W-:Y:S01]  /*38e0*/  ISETP.GE.AND P0, PT, R4, R202, PT ;  /* 0x000000ca0400720c */ /* 0x000fe20003f06270 */
[----:B------:R-:W-:Y:S01]  /*38f0*/  HMMA.16816.F32 R28, R16, R10, R40 ;  /* 0x0000000a101c723c */ /* 0x000fe20000001828 */
[----:B------:R-:W-:Y:S01]  /*3900*/  FSEL R66, R36, -INF , !P2 ;  /* 0xff80000024427808 */ /* 0x000fe20005000000 */
[----:B------:R-:W1:Y:S01]  /*3910*/  LDSM.16.M88.4 R8, [R188+0xc00] ;  /* 0x000c0000bc08783b */ /* 0x000e620000000200 */
[C---:B------:R-:W-:Y:S02]  /*3920*/  ISETP.GE.AND P6, PT, R4.reuse, R201, PT ;  /* 0x000000c90400720c */ /* 0x040fe40003fc6270 */
[C---:B------:R-:W-:Y:S02]  /*3930*/  ISETP.GE.AND P2, PT, R4.reuse, R200, PT ;  /* 0x000000c80400720c */ /* 0x040fe40003f46270 */
[----:B------:R-:W-:-:S02]  /*3940*/  ISETP.LT.OR P5, PT, R4, R198, P5 ;  /* 0x000000c60400720c */ /* 0x000fc40002fa1670 */
[C---:B------:R-:W-:Y:S02]  /*3950*/  ISETP.LT.OR P0, PT, R4.reuse, R197, P0 ;  /* 0x000000c50400720c */ /* 0x040fe40000701670 */
[C---:B------:R-:W-:Y:S02]  /*3960*/  ISETP.LT.OR P6, PT, R4.reuse, R199, P6 ;  /* 0x000000c70400720c */ /* 0x040fe400037c1670 */
[----:B------:R-:W-:Y:S01]  /*3970*/  ISETP.LT.OR P2, PT, R4, R196, P2 ;  /* 0x000000c40400720c */ /* 0x000fe20001741670 */
[----:B------:R-:W-:Y:S01]  /*3980*/  VIADD R4, R3, 0x18 ;  /* 0x0000001803047836 */ /* 0x000fe20000000000 */
[----:B------:R-:W-:Y:S02]  /*3990*/  FSEL R63, R37, -INF , !P5 ;  /* 0xff800000253f7808 */ /* 0x000fe40006800000 */
[----:B------:R-:W-:Y:S02]  /*39a0*/  FSEL R84, R38, -INF , !P3 ;  /* 0xff80000026547808 */ /* 0x000fe40005800000 */
[----:B------:R-:W-:-:S02]  /*39b0*/  FSEL R85, R39, -INF , !P0 ;  /* 0xff80000027557808 */ /* 0x000fc40004000000 */
[----:B------:R-:W-:Y:S01]  /*39c0*/  HMMA.16816.F32 R36, R16, R20, R80 ;  /* 0x000000141024723c */ /* 0x000fe20000001850 */
[----:B------:R-:W-:Y:S02]  /*39d0*/  FSEL R165, R32, -INF , !P1 ;  /* 0xff80000020a57808 */ /* 0x000fe40004800000 */
[C---:B------:R-:W-:Y:S02]  /*39e0*/  ISETP.GE.AND P5, PT, R4.reuse, R203, PT ;  /* 0x000000cb0400720c */ /* 0x040fe40003fa6270 */
[C---:B------:R-:W-:Y:S02]  /*39f0*/  ISETP.GE.AND P0, PT, R4.reuse, R202, PT ;  /* 0x000000ca0400720c */ /* 0x040fe40003f06270 */
[C---:B------:R-:W-:Y:S02]  /*3a00*/  ISETP.GE.AND P3, PT, R4.reuse, R201, PT ;  /* 0x000000c90400720c */ /* 0x040fe40003f66270 */
[----:B------:R-:W-:Y:S02]  /*3a10*/  ISETP.GE.AND P1, PT, R4, R200, PT ;  /* 0x000000c80400720c */ /* 0x000fe40003f26270 */
[----:B------:R-:W-:-:S02]  /*3a20*/  FSEL R175, R34, -INF , !P4 ;  /* 0xff80000022af7808 */ /* 0x000fc40006000000 */
[----:B------:R-:W-:Y:S02]  /*3a30*/  ISETP.GE.AND P4, PT, R5, R203, PT ;  /* 0x000000cb0500720c */ /* 0x000fe40003f86270 */
[C---:B------:R-:W-:Y:S02]  /*3a40*/  ISETP.LT.OR P5, PT, R4.reuse, R198, P5 ;  /* 0x000000c60400720c */ /* 0x040fe40002fa1670 */
[C---:B------:R-:W-:Y:S02]  /*3a50*/  ISETP.LT.OR P0, PT, R4.reuse, R197, P0 ;  /* 0x000000c50400720c */ /* 0x040fe40000701670 */
[C---:B------:R-:W-:Y:S02]  /*3a60*/  ISETP.LT.OR P3, PT, R4.reuse, R199, P3 ;  /* 0x000000c70400720c */ /* 0x040fe40001f61670 */
[----:B------:R-:W-:Y:S01]  /*3a70*/  ISETP.LT.OR P1, PT, R4, R196, P1 ;  /* 0x000000c40400720c */ /* 0x000fe20000f21670 */
[----:B------:R-:W-:Y:S01]  /*3a80*/  VIADD R4, R3, 0x20 ;  /* 0x0000002003047836 */ /* 0x000fe20000000000 */
[----:B------:R-:W-:-:S02]  /*3a90*/  FSEL R164, R33, -INF , !P6 ;  /* 0xff80000021a47808 */ /* 0x000fc40007000000 */
[C---:B------:R-:W-:Y:S02]  /*3aa0*/  ISETP.GE.AND P6, PT, R5.reuse, R202, PT ;  /* 0x000000ca0500720c */ /* 0x040fe40003fc6270 */
[----:B------:R-:W-:Y:S02]  /*3ab0*/  ISETP.LT.OR P4, PT, R5, R198, P4 ;  /* 0x000000c60500720c */ /* 0x000fe40002781670 */
[----:B------:R-:W-:Y:S02]  /*3ac0*/  FSEL R176, R35, -INF , !P2 ;  /* 0xff80000023b07808 */ /* 0x000fe40005000000 */
[----:B------:R-:W-:Y:S01]  /*3ad0*/  ISETP.LT.OR P6, PT, R5, R197, P6 ;  /* 0x000000c50500720c */ /* 0x000fe200037c1670 */
[----:B------:R-:W-:Y:S01]  /*3ae0*/  HMMA.16816.F32 R32, R12, R20, R92 ;  /* 0x000000140c20723c */ /* 0x000fe2000000185c */
[----:B------:R-:W-:Y:S02]  /*3af0*/  FSEL R134, R24, -INF , !P3 ;  /* 0xff80000018867808 */ /* 0x000fe40005800000 */
[----:B------:R-:W-:-:S02]  /*3b00*/  FSEL R174, R26, -INF , !P1 ;  /* 0xff8000001aae7808 */ /* 0x000fc40004800000 */
[----:B------:R-:W-:Y:S02]  /*3b10*/  FSEL R61, R29, -INF , !P4 ;  /* 0xff8000001d3d7808 */ /* 0x000fe40006000000 */
[----:B------:R-:W-:Y:S02]  /*3b20*/  ISETP.GE.AND P2, PT, R4, R203, PT ;  /* 0x000000cb0400720c */ /* 0x000fe40003f46270 */
[----:B------:R-:W-:Y:S02]  /*3b30*/  FSEL R62, R28, -INF , !P5 ;  /* 0xff8000001c3e7808 */ /* 0x000fe40006800000 */
[----:B------:R-:W-:Y:S02]  /*3b40*/  FSEL R83, R30, -INF , !P0 ;  /* 0xff8000001e537808 */ /* 0x000fe40004000000 */
[C---:B------:R-:W-:Y:S02]  /*3b50*/  ISETP.GE.AND P3, PT, R4.reuse, R202, PT ;  /* 0x000000ca0400720c */ /* 0x040fe40003f66270 */
[----:B------:R-:W-:-:S02]  /*3b60*/  ISETP.GE.AND P1, PT, R4, R201, PT ;  /* 0x000000c90400720c */ /* 0x000fc40003f26270 */
[CC--:B------:R-:W-:Y:S02]  /*3b70*/  ISETP.GE.AND P4, PT, R4.reuse, R200.reuse, PT ;  /* 0x000000c80400720c */ /* 0x0c0fe40003f86270 */
[C---:B------:R-:W-:Y:S02]  /*3b80*/  ISETP.GE.AND P5, PT, R5.reuse, R201, PT ;  /* 0x000000c90500720c */ /* 0x040fe40003fa6270 */
[----:B------:R-:W-:Y:S02]  /*3b90*/  ISETP.GE.AND P0, PT, R5, R200, PT ;  /* 0x000000c80500720c */ /* 0x000fe40003f06270 */
[----:B------:R-:W-:Y:S02]  /*3ba0*/  FSEL R82, R31, -INF , !P6 ;  /* 0xff8000001f527808 */ /* 0x000fe40007000000 */
[C---:B------:R-:W-:Y:S01]  /*3bb0*/  ISETP.LT.OR P2, PT, R4.reuse, R198, P2 ;  /* 0x000000c60400720c */ /* 0x040fe20001741670 */
[----:B------:R-:W-:Y:S01]  /*3bc0*/  HMMA.16816.F32 R28, R12, R22, R100 ;  /* 0x000000160c1c723c */ /* 0x000fe20000001864 */
[----:B------:R-:W-:-:S02]  /*3bd0*/  ISETP.LT.OR P3, PT, R4, R197, P3 ;  /* 0x000000c50400720c */ /* 0x000fc40001f61670 */
[CC--:B------:R-:W-:Y:S02]  /*3be0*/  ISETP.LT.OR P1, PT, R4.reuse, R199.reuse, P1 ;  /* 0x000000c70400720c */ /* 0x0c0fe40000f21670 */
[-C--:B------:R-:W-:Y:S01]  /*3bf0*/  ISETP.LT.OR P4, PT, R4, R196.reuse, P4 ;  /* 0x000000c40400720c */ /* 0x080fe20002781670 */
[----:B------:R-:W-:Y:S01]  /*3c00*/  VIADD R4, R3, 0x21 ;  /* 0x0000002103047836 */ /* 0x000fe20000000000 */
[C---:B------:R-:W-:Y:S02]  /*3c10*/  ISETP.LT.OR P5, PT, R5.reuse, R199, P5 ;  /* 0x000000c70500720c */ /* 0x040fe40002fa1670 */
[----:B------:R-:W-:Y:S01]  /*3c20*/  ISETP.LT.OR P0, PT, R5, R196, P0 ;  /* 0x000000c40500720c */ /* 0x000fe20000701670 */
[----:B------:R-:W-:Y:S01]  /*3c30*/  VIADD R5, R3, 0x29 ;  /* 0x0000002903057836 */ /* 0x000fe20000000000 */
[----:B------:R-:W-:Y:S02]  /*3c40*/  FSEL R133, R25, -INF , !P5 ;  /* 0xff80000019857808 */ /* 0x000fe40006800000 */
[----:B------:R-:W-:-:S02]  /*3c50*/  FSEL R177, R27, -INF , !P0 ;  /* 0xff8000001bb17808 */ /* 0x000fc40004000000 */
[----:B------:R-:W-:Y:S01]  /*3c60*/  FSEL R60, R36, -INF , !P2 ;  /* 0xff800000243c7808 */ /* 0x000fe20005000000 */
[----:B------:R-:W-:Y:S01]  /*3c70*/  HMMA.16816.F32 R24, R16, R22, R88 ;  /* 0x000000161018723c */ /* 0x000fe20000001858 */
[C---:B------:R-:W-:Y:S01]  /*3c80*/  ISETP.GE.AND P5, PT, R4.reuse, R203, PT ;  /* 0x000000cb0400720c */ /* 0x040fe20003fa6270 */
[----:B------:R-:W2:Y:S01]  /*3c90*/  LDSM.16.M88.4 R20, [R188+0x1000] ;  /* 0x00100000bc14783b */ /* 0x000ea20000000200 */
[C---:B------:R-:W-:Y:S02]  /*3ca0*/  ISETP.GE.AND P0, PT, R4.reuse, R202, PT ;  /* 0x000000ca0400720c */ /* 0x040fe40003f06270 */
        /* <DEDUP_REMOVED lines=9> */
[----:B------:R-:W-:-:S02]  /*3d40*/  ISETP.GE.AND P5, PT, R4, R201, PT ;  /* 0x000000c90400720c */ /* 0x000fc40003fa6270 */
[----:B------:R-:W-:Y:S02]  /*3d50*/  FSEL R81, R39, -INF , !P0 ;  /* 0xff80000027517808 */ /* 0x000fe40004000000 */
[----:B------:R-:W-:Y:S01]  /*3d60*/  FSEL R94, R32, -INF , !P1 ;  /* 0xff800000205e7808 */ /* 0x000fe20004800000 */
[----:B-1----:R-:W-:Y:S01]  /*3d70*/  HMMA.16816.F32 R36, R16, R8, R96 ;  /* 0x000000081024723c */ /* 0x002fe20000001860 */
[C---:B------:R-:W-:Y:S02]  /*3d80*/  ISETP.GE.AND P1, PT, R4.reuse, R200, PT ;  /* 0x000000c80400720c */ /* 0x040fe40003f26270 */
[C---:B------:R-:W-:Y:S02]  /*3d90*/  ISETP.LT.OR P5, PT, R4.reuse, R199, P5 ;  /* 0x000000c70400720c */ /* 0x040fe40002fa1670 */
[C---:B------:R-:W-:Y:S02]  /*3da0*/  ISETP.GE.AND P3, PT, R4.reuse, R203, PT ;  /* 0x000000cb0400720c */ /* 0x040fe40003f66270 */
[----:B------:R-:W-:-:S02]  /*3db0*/  ISETP.GE.AND P0, PT, R4, R202, PT ;  /* 0x000000ca0400720c */ /* 0x000fc40003f06270 */
[----:B------:R-:W-:Y:S02]  /*3dc0*/  ISETP.LT.OR P1, PT, R4, R196, P1 ;  /* 0x000000c40400720c */ /* 0x000fe40000f21670 */
[----:B------:R-:W-:Y:S02]  /*3dd0*/  FSEL R91, R28, -INF , !P5 ;  /* 0xff8000001c5b7808 */ /* 0x000fe40006800000 */
[----:B------:R-:W-:Y:S02]  /*3de0*/  ISETP.GE.AND P5, PT, R5, R201, PT ;  /* 0x000000c90500720c */ /* 0x000fe40003fa6270 */
[C---:B------:R-:W-:Y:S02]  /*3df0*/  ISETP.LT.OR P3, PT, R4.reuse, R198, P3 ;  /* 0x000000c60400720c */ /* 0x040fe40001f61670 */
[----:B------:R-:W-:Y:S01]  /*3e00*/  ISETP.LT.OR P0, PT, R4, R197, P0 ;  /* 0x000000c50400720c */ /* 0x000fe20000701670 */
[----:B------:R-:W-:Y:S01]  /*3e10*/  VIADD R4, R3, 0x30 ;  /* 0x0000003003047836 */ /* 0x000fe20000000000 */
[----:B------:R-:W-:-:S02]  /*3e20*/  FSEL R212, R30, -INF , !P1 ;  /* 0xff8000001ed47808 */ /* 0x000fc40004800000 */
[C---:B------:R-:W-:Y:S02]  /*3e30*/  ISETP.GE.AND P1, PT, R5.reuse, R200, PT ;  /* 0x000000c80500720c */ /* 0x040fe40003f26270 */
[----:B------:R-:W-:Y:S02]  /*3e40*/  ISETP.LT.OR P5, PT, R5, R199, P5 ;  /* 0x000000c70500720c */ /* 0x000fe40002fa1670 */
[----:B------:R-:W-:Y:S02]  /*3e50*/  FSEL R92, R33, -INF , !P6 ;  /* 0xff800000215c7808 */ /* 0x000fe40007000000 */
[----:B------:R-:W-:Y:S02]  /*3e60*/  FSEL R103, R34, -INF , !P4 ;  /* 0xff80000022677808 */ /* 0x000fe40006000000 */
[----:B------:R-:W-:Y:S02]  /*3e70*/  FSEL R207, R35, -INF , !P2 ;  /* 0xff80000023cf7808 */ /* 0x000fe40005000000 */
[----:B------:R-:W-:Y:S01]  /*3e80*/  ISETP.LT.OR P1, PT, R5, R196, P1 ;  /* 0x000000c40500720c */ /* 0x000fe20000f21670 */
[----:B------:R-:W-:Y:S01]  /*3e90*/  HMMA.16816.F32 R32, R12, R8, R112 ;  /* 0x000000080c20723c */ /* 0x000fe20000001870 */
[----:B------:R-:W-:-:S02]  /*3ea0*/  FSEL R58, R24, -INF , !P3 ;  /* 0xff800000183a7808 */ /* 0x000fc40005800000 */
[----:B------:R-:W-:Y:S02]  /*3eb0*/  FSEL R79, R26, -INF , !P0 ;  /* 0xff8000001a4f7808 */ /* 0x000fe40004000000 */
[----:B------:R-:W-:Y:S02]  /*3ec0*/  FSEL R89, R29, -INF , !P5 ;  /* 0xff8000001d597808 */ /* 0x000fe40006800000 */
[C---:B------:R-:W-:Y:S02]  /*3ed0*/  ISETP.GE.AND P2, PT, R4.reuse, R203, PT ;  /* 0x000000cb0400720c */ /* 0x040fe40003f46270 */
[C---:B------:R-:W-:Y:S02]  /*3ee0*/  ISETP.GE.AND P3, PT, R4.reuse, R202, PT ;  /* 0x000000ca0400720c */ /* 0x040fe40003f66270 */
[C---:B------:R-:W-:Y:S02]  /*3ef0*/  ISETP.GE.AND P0, PT, R4.reuse, R201, PT ;  /* 0x000000c90400720c */ /* 0x040fe40003f06270 */
[----:B------:R-:W-:-:S02]  /*3f00*/  ISETP.GE.AND P5, PT, R4, R200, PT ;  /* 0x000000c80400720c */ /* 0x000fc40003fa6270 */
[C---:B------:R-:W-:Y:S02]  /*3f10*/  ISETP.GE.AND P6, PT, R5.reuse, R203, PT ;  /* 0x000000cb0500720c */ /* 0x040fe40003fc6270 */
[----:B------:R-:W-:Y:S02]  /*3f20*/  ISETP.GE.AND P4, PT, R5, R202, PT ;  /* 0x000000ca0500720c */ /* 0x000fe40003f86270 */
[----:B------:R-:W-:Y:S02]  /*3f30*/  FSEL R112, R31, -INF , !P1 ;  /* 0xff8000001f707808 */ /* 0x000fe40004800000 */
[C---:B------:R-:W-:Y:S01]  /*3f40*/  ISETP.LT.OR P2, PT, R4.reuse, R198, P2 ;  /* 0x000000c60400720c */ /* 0x040fe20001741670 */
[----:B------:R-:W-:Y:S01]  /*3f50*/  HMMA.16816.F32 R28, R12, R10, R124 ;  /* 0x0000000a0c1c723c */ /* 0x000fe2000000187c */
[C---:B------:R-:W-:Y:S02]  /*3f60*/  ISETP.LT.OR P3, PT, R4.reuse, R197, P3 ;  /* 0x000000c50400720c */ /* 0x040fe40001f61670 */
[----:B------:R-:W-:-:S02]  /*3f70*/  ISETP.LT.OR P0, PT, R4, R199, P0 ;  /* 0x000000c70400720c */ /* 0x000fc40000701670 */
[----:B------:R-:W-:Y:S01]  /*3f80*/  ISETP.LT.OR P5, PT, R4, R196, P5 ;  /* 0x000000c40400720c */ /* 0x000fe20002fa1670 */
[----:B------:R-:W-:Y:S01]  /*3f90*/  VIADD R4, R3, 0x31 ;  /* 0x0000003103047836 */ /* 0x000fe20000000000 */
[C---:B------:R-:W-:Y:S02]  /*3fa0*/  ISETP.LT.OR P6, PT, R5.reuse, R198, P6 ;  /* 0x000000c60500720c */ /* 0x040fe400037c1670 */
[----:B------:R-:W-:Y:S01]  /*3fb0*/  ISETP.LT.OR P4, PT, R5, R197, P4 ;  /* 0x000000c50500720c */ /* 0x000fe20002781670 */
[----:B------:R-:W-:Y:S01]  /*3fc0*/  VIADD R5, R3, 0x39 ;  /* 0x0000003903057836 */ /* 0x000fe20000000000 */
[----:B------:R-:W-:Y:S02]  /*3fd0*/  FSEL R56, R25, -INF , !P6 ;  /* 0xff80000019387808 */ /* 0x000fe40007000000 */
[----:B------:R-:W-:Y:S02]  /*3fe0*/  FSEL R78, R27, -INF , !P4 ;  /* 0xff8000001b4e7808 */ /* 0x000fe40006000000 */
[----:B------:R-:W-:Y:S01]  /*3ff0*/  FSEL R57, R36, -INF , !P2 ;  /* 0xff80000024397808 */ /* 0x000fe20005000000 */
[----:B------:R-:W-:Y:S01]  /*4000*/  HMMA.16816.F32 R24, R16, R10, R108 ;  /* 0x0000000a1018723c */ /* 0x000fe2000000186c */
[C---:B------:R-:W-:Y:S01]  /*4010*/  ISETP.GE.AND P4, PT, R4.reuse, R203, PT ;  /* 0x000000cb0400720c */ /* 0x040fe20003f86270 */
[----:B------:R-:W1:Y:S01]  /*4020*/  LDSM.16.M88.4 R8, [R188+0x1400] ;  /* 0x00140000bc08783b */ /* 0x000e620000000200 */
[----:B------:R-:W-:-:S02]  /*4030*/  ISETP.GE.AND P1, PT, R4, R202, PT ;  /* 0x000000ca0400720c */ /* 0x000fc40003f26270 */
[C---:B------:R-:W-:Y:S02]  /*4040*/  ISETP.GE.AND P6, PT, R4.reuse, R201, PT ;  /* 0x000000c90400720c */ /* 0x040fe40003fc6270 */
[C---:B------:R-:W-:Y:S02]  /*4050*/  ISETP.GE.AND P2, PT, R4.reuse, R200, PT ;  /* 0x000000c80400720c */ /* 0x040fe40003f46270 */
[C---:B------:R-:W-:Y:S02]  /*4060*/  ISETP.LT.OR P4, PT, R4.reuse, R198, P4 ;  /* 0x000000c60400720c */ /* 0x040fe40002781670 */
[C---:B------:R-:W-:Y:S02]  /*4070*/  ISETP.LT.OR P1, PT, R4.reuse, R197, P1 ;  /* 0x000000c50400720c */ /* 0x040fe40000f21670 */
[C---:B------:R-:W-:Y:S02]  /*4080*/  ISETP.LT.OR P6, PT, R4.reuse, R199, P6 ;  /* 0x000000c70400720c */ /* 0x040fe400037c1670 */
[----:B------:R-:W-:Y:S01]  /*4090*/  ISETP.LT.OR P2, PT, R4, R196, P2 ;  /* 0x000000c40400720c */ /* 0x000fe20001741670 */
[----:B------:R-:W-:Y:S01]  /*40a0*/  VIADD R4, R3, 0x38 ;  /* 0x0000003803047836 */ /* 0x000fe20000000000 */
[----:B------:R-:W-:-:S02]  /*40b0*/  FSEL R55, R37, -INF , !P4 ;  /* 0xff80000025377808 */ /* 0x000fc40006000000 */
[----:B------:R-:W-:Y:S02]  /*40c0*/  FSEL R75, R38, -INF , !P3 ;  /* 0xff800000264b7808 */ /* 0x000fe40005800000 */
[----:B------:R-:W-:Y:S02]  /*40d0*/  ISETP.GE.AND P4, PT, R4, R201, PT ;  /* 0x000000c90400720c */ /* 0x000fe40003f86270 */
[----:B------:R-:W-:Y:S02]  /*40e0*/  FSEL R77, R39, -INF , !P1 ;  /* 0xff800000274d7808 */ /* 0x000fe40004800000 */
[----:B--2---:R-:W-:Y:S01]  /*40f0*/  HMMA.16816.F32 R36, R16, R20, R116 ;  /* 0x000000141024723c */ /* 0x004fe20000001874 */
[----:B------:R-:W-:Y:S02]  /*4100*/  FSEL R87, R32, -INF , !P0 ;  /* 0xff80000020577808 */ /* 0x000fe40004000000 */
[C---:B------:R-:W-:Y:S02]  /*4110*/  ISETP.LT.OR P4, PT, R4.reuse, R199, P4 ;  /* 0x000000c70400720c */ /* 0x040fe40002781670 */
[----:B------:R-:W-:-:S02]  /*4120*/  ISETP.GE.AND P0, PT, R4, R200, PT ;  /* 0x000000c80400720c */ /* 0x000fc40003f06270 */
[C---:B------:R-:W-:Y:S02]  /*4130*/  ISETP.GE.AND P3, PT, R4.reuse, R203, PT ;  /* 0x000000cb0400720c */ /* 0x040fe40003f66270 */
[----:B------:R-:W-:Y:S02]  /*4140*/  ISETP.GE.AND P1, PT, R4, R202, PT ;  /* 0x000000ca0400720c */ /* 0x000fe40003f26270 */
[----:B------:R-:W-:Y:S02]  /*4150*/  FSEL R88, R28, -INF , !P4 ;  /* 0xff8000001c587808 */ /* 0x000fe40006000000 */
[C---:B------:R-:W-:Y:S02]  /*4160*/  ISETP.LT.OR P0, PT, R4.reuse, R196, P0 ;  /* 0x000000c40400720c */ /* 0x040fe40000701670 */
[----:B------:R-:W-:Y:S02]  /*4170*/  ISETP.GE.AND P4, PT, R5, R201, PT ;  /* 0x000000c90500720c */ /* 0x000fe40003f86270 */
[----:B------:R-:W-:-:S02]  /*4180*/  ISETP.LT.OR P3, PT, R4, R198, P3 ;  /* 0x000000c60400720c */ /* 0x000fc40001f61670 */
[----:B------:R-:W-:Y:S01]  /*4190*/  ISETP.LT.OR P1, PT, R4, R197, P1 ;  /* 0x000000c50400720c */ /* 0x000fe20000f21670 */
[----:B------:R-:W-:Y:S01]  /*41a0*/  VIADD R4, R3, 0x40 ;  /* 0x0000004003047836 */ /* 0x000fe20000000000 */
[----:B------:R-:W-:Y:S02]  /*41b0*/  FSEL R86, R33, -INF , !P6 ;  /* 0xff80000021567808 */ /* 0x000fe40007000000 */
[----:B------:R-:W-:Y:S02]  /*41c0*/  FSEL R109, R34, -INF , !P5 ;  /* 0xff800000226d7808 */ /* 0x000fe40006800000 */
[----:B------:R-:W-:Y:S02]  /*41d0*/  FSEL R110, R35, -INF , !P2 ;  /* 0xff800000236e7808 */ /* 0x000fe40005000000 */
[----:B------:R-:W-:Y:S01]  /*41e0*/  FSEL R111, R30, -INF , !P0 ;  /* 0xff8000001e6f7808 */ /* 0x000fe20004000000 */
[----:B------:R-:W-:Y:S01]  /*41f0*/  HMMA.16816.F32 R32, R12, R20, R136 ;  /* 0x000000140c20723c */ /* 0x000fe20000001888 */
[----:B------:R-:W-:-:S02]  /*4200*/  ISETP.LT.OR P4, PT, R5, R199, P4 ;  /* 0x000000c70500720c */ /* 0x000fc40002781670 */
[----:B------:R-:W-:Y:S02]  /*4210*/  ISETP.GE.AND P0, PT, R5, R200, PT ;  /* 0x000000c80500720c */ /* 0x000fe40003f06270 */
[----:B------:R-:W-:Y:S02]  /*4220*/  FSEL R54, R24, -INF , !P3 ;  /* 0xff80000018367808 */ /* 0x000fe40005800000 */
[----:B------:R-:W-:Y:S02]  /*4230*/  FSEL R73, R26, -INF , !P1 ;  /* 0xff8000001a497808 */ /* 0x000fe40004800000 */
[----:B------:R-:W-:Y:S02]  /*4240*/  FSEL R95, R29, -INF , !P4 ;  /* 0xff8000001d5f7808 */ /* 0x000fe40006000000 */
[----:B------:R-:W-:Y:S02]  /*4250*/  ISETP.GE.AND P2, PT, R4, R203, PT ;  /* 0x000000cb0400720c */ /* 0x000fe40003f46270 */
[----:B------:R-:W-:-:S02]  /*4260*/  ISETP.LT.OR P0, PT, R5, R196, P0 ;  /* 0x000000c40500720c */ /* 0x000fc40000701670 */
[C---:B------:R-:W-:Y:S02]  /*4270*/  ISETP.GE.AND P3, PT, R4.reuse, R202, PT ;  /* 0x000000ca0400720c */ /* 0x040fe40003f66270 */
[C---:B------:R-:W-:Y:S02]  /*4280*/  ISETP.GE.AND P1, PT, R4.reuse, R201, PT ;  /* 0x000000c90400720c */ /* 0x040fe40003f26270 */
[C---:B------:R-:W-:Y:S02]  /*4290*/  ISETP.GE.AND P4, PT, R4.reuse, R200, PT ;  /* 0x000000c80400720c */ /* 0x040fe40003f86270 */
[C---:B------:R-:W-:Y:S02]  /*42a0*/  ISETP.GE.AND P6, PT, R5.reuse, R203, PT ;  /* 0x000000cb0500720c */ /* 0x040fe40003fc6270 */
[----:B------:R-:W-:Y:S02]  /*42b0*/  ISETP.GE.AND P5, PT, R5, R202, PT ;  /* 0x000000ca0500720c */ /* 0x000fe40003fa6270 */
[----:B------:R-:W-:-:S02]  /*42c0*/  ISETP.LT.OR P2, PT, R4, R198, P2 ;  /* 0x000000c60400720c */ /* 0x000fc40001741670 */
[C---:B------:R-:W-:Y:S02]  /*42d0*/  ISETP.LT.OR P3, PT, R4.reuse, R197, P3 ;  /* 0x000000c50400720c */ /* 0x040fe40001f61670 */
[C---:B------:R-:W-:Y:S02]  /*42e0*/  ISETP.LT.OR P1, PT, R4.reuse, R199, P1 ;  /* 0x000000c70400720c */ /* 0x040fe40000f21670 */
[----:B------:R-:W-:Y:S01]  /*42f0*/  ISETP.LT.OR P4, PT, R4, R196, P4 ;  /* 0x000000c40400720c */ /* 0x000fe20002781670 */
[----:B------:R-:W-:Y:S01]  /*4300*/  VIADD R4, R3, 0x41 ;  /* 0x0000004103047836 */ /* 0x000fe20000000000 */
[----:B------:R-:W-:Y:S02]  /*4310*/  FSEL R113, R31, -INF , !P0 ;  /* 0xff8000001f717808 */ /* 0x000fe40004000000 */
[C---:B------:R-:W-:Y:S01]  /*4320*/  ISETP.LT.OR P6, PT, R5.reuse, R198, P6 ;  /* 0x000000c60500720c */ /* 0x040fe200037c1670 */
[----:B------:R-:W-:Y:S01]  /*4330*/  HMMA.16816.F32 R28, R12, R22, R144 ;  /* 0x000000160c1c723c */ /* 0x000fe20000001890 */
[----:B------:R-:W-:Y:S01]  /*4340*/  ISETP.LT.OR P5, PT, R5, R197, P5 ;  /* 0x000000c50500720c */ /* 0x000fe20002fa1670 */
[----:B------:R-:W-:Y:S01]  /*4350*/  VIADD R5, R3, 0x51 ;  /* 0x0000005103057836 */ /* 0x000fe20000000000 */
[----:B------:R-:W-:-:S02]  /*4360*/  FSEL R52, R25, -INF , !P6 ;  /* 0xff80000019347808 */ /* 0x000fc40007000000 */
[----:B------:R-:W-:Y:S02]  /*4370*/  FSEL R72, R27, -INF , !P5 ;  /* 0xff8000001b487808 */ /* 0x000fe40006800000 */
[----:B------:R-:W-:Y:S01]  /*4380*/  FSEL R53, R36, -INF , !P2 ;  /* 0xff80000024357808 */ /* 0x000fe20005000000 */
[----:B------:R-:W-:Y:S01]  /*4390*/  HMMA.16816.F32 R24, R16, R22, R128 ;  /* 0x000000161018723c */ /* 0x000fe20000001880 */
[C---:B------:R-:W-:Y:S01]  /*43a0*/  ISETP.GE.AND P5, PT, R4.reuse, R203, PT ;  /* 0x000000cb0400720c */ /* 0x040fe20003fa6270 */
[----:B------:R-:W2:Y:S01]  /*43b0*/  LDSM.16.M88.4 R20, [R188+0x1800] ;  /* 0x00180000bc14783b */ /* 0x000ea20000000200 */
[C---:B------:R-:W-:Y:S02]  /*43c0*/  ISETP.GE.AND P0, PT, R4.reuse, R202, PT ;  /* 0x000000ca0400720c */ /* 0x040fe40003f06270 */
[C---:B------:R-:W-:Y:S02]  /*43d0*/  ISETP.GE.AND P6, PT, R4.reuse, R201, PT ;  /* 0x000000c90400720c */ /* 0x040fe40003fc6270 */
[----:B------:R-:W-:-:S02]  /*43e0*/  ISETP.GE.AND P2, PT, R4, R200, PT ;  /* 0x000000c80400720c */ /* 0x000fc40003f46270 */
[C---:B------:R-:W-:Y:S02]  /*43f0*/  ISETP.LT.OR P5, PT, R4.reuse, R198, P5 ;  /* 0x000000c60400720c */ /* 0x040fe40002fa1670 */
[C---:B------:R-:W-:Y:S02]  /*4400*/  ISETP.LT.OR P0, PT, R4.reuse, R197, P0 ;  /* 0x000000c50400720c */ /* 0x040fe40000701670 */
[C---:B------:R-:W-:Y:S02]  /*4410*/  ISETP.LT.OR P6, PT, R4.reuse, R199, P6 ;  /* 0x000000c70400720c */ /* 0x040fe400037c1670 */
[----:B------:R-:W-:Y:S01]  /*4420*/  ISETP.LT.OR P2, PT, R4, R196, P2 ;  /* 0x000000c40400720c */ /* 0x000fe20001741670 */
[----:B------:R-:W-:Y:S01]  /*4430*/  VIADD R4, R3, 0x48 ;  /* 0x0000004803047836 */ /* 0x000fe20000000000 */
[----:B------:R-:W-:Y:S02]  /*4440*/  FSEL R51, R37, -INF , !P5 ;  /* 0xff80000025337808 */ /* 0x000fe40006800000 */
[----:B------:R-:W-:-:S02]  /*4450*/  FSEL R71, R38, -INF , !P3 ;  /* 0xff80000026477808 */ /* 0x000fc40005800000 */
[----:B------:R-:W-:Y:S02]  /*4460*/  FSEL R74, R39, -INF , !P0 ;  /* 0xff800000274a7808 */ /* 0x000fe40004000000 */
[----:B------:R-:W-:Y:S01]  /*4470*/  FSEL R90, R32, -INF , !P1 ;  /* 0xff800000205a7808 */ /* 0x000fe20004800000 */
[----:B-1----:R-:W-:Y:S01]  /*4480*/  HMMA.16816.F32 R36, R12, R8, R152 ;  /* 0x000000080c24723c */ /* 0x002fe20000001898 */
[C---:B------:R-:W-:Y:S02]  /*4490*/  ISETP.GE.AND P3, PT, R4.reuse, R203, PT ;  /* 0x000000cb0400720c */ /* 0x040fe40003f66270 */
        /* <DEDUP_REMOVED lines=8> */
[----:B------:R-:W-:Y:S01]  /*4520*/  FSEL R93, R33, -INF , !P6 ;  /* 0xff800000215d7808 */ /* 0x000fe20007000000 */
[----:B--2---:R-:W-:Y:S01]  /*4530*/  HMMA.16816.F32 R40, R16, R20, R156 ;  /* 0x000000141028723c */ /* 0x004fe2000000189c */
[----:B------:R-:W-:-:S02]  /*4540*/  FSEL R114, R34, -INF , !P4 ;  /* 0xff80000022727808 */ /* 0x000fc40006000000 */
[----:B------:R-:W-:Y:S02]  /*4550*/  FSEL R117, R35, -INF , !P2 ;  /* 0xff80000023757808 */ /* 0x000fe40005000000 */
[----:B------:R-:W-:Y:S01]  /*4560*/  FSEL R98, R28, -INF , !P5 ;  /* 0xff8000001c627808 */ /* 0x000fe20006800000 */
[----:B------:R-:W-:Y:S01]  /*4570*/  HMMA.16816.F32 R32, R16, R8, R140 ;  /* 0x000000081020723c */ /* 0x000fe2000000188c */
[----:B------:R-:W-:Y:S02]  /*4580*/  FSEL R119, R30, -INF , !P1 ;  /* 0xff8000001e777808 */ /* 0x000fe40004800000 */
[C---:B------:R-:W-:Y:S02]  /*4590*/  ISETP.GE.AND P4, PT, R4.reuse, R203, PT ;  /* 0x000000cb0400720c */ /* 0x040fe40003f86270 */
[C---:B------:R-:W-:Y:S02]  /*45a0*/  ISETP.GE.AND P6, PT, R4.reuse, R202, PT ;  /* 0x000000ca0400720c */ /* 0x040fe40003fc6270 */
[----:B------:R-:W-:-:S02]  /*45b0*/  ISETP.GE.AND P5, PT, R4, R201, PT ;  /* 0x000000c90400720c */ /* 0x000fc40003fa6270 */
        /* <DEDUP_REMOVED lines=8> */
[----:B------:R-:W-:Y:S02]  /*4640*/  FSEL R49, R25, -INF , !P4 ;  /* 0xff80000019317808 */ /* 0x000fe40006000000 */
[----:B------:R-:W-:Y:S02]  /*4650*/  FSEL R97, R29, -INF , !P5 ;  /* 0xff8000001d617808 */ /* 0x000fe40006800000 */
[----:B------:R-:W-:Y:S02]  /*4660*/  FSEL R118, R31, -INF , !P1 ;  /* 0xff8000001f767808 */ /* 0x000fe40004800000 */
[----:B------:R-:W-:Y:S01]  /*4670*/  FSEL R69, R27, -INF , !P6 ;  /* 0xff8000001b457808 */ /* 0x000fe20007000000 */
[----:B------:R-:W-:Y:S01]  /*4680*/  HMMA.16816.F32 R28, R12, R10, R168 ;  /* 0x0000000a0c1c723c */ /* 0x000fe200000018a8 */
[----:B------:R-:W-:-:S02]  /*4690*/  ISETP.GE.AND P2, PT, R6, R203, PT ;  /* 0x000000cb0600720c */ /* 0x000fc40003f46270 */
[----:B------:R-:W-:Y:S02]  /*46a0*/  ISETP.GE.AND P1, PT, R5, R202, PT ;  /* 0x000000ca0500720c */ /* 0x000fe40003f26270 */
[C---:B------:R-:W-:Y:S01]  /*46b0*/  ISETP.LT.OR P2, PT, R6.reuse, R198, P2 ;  /* 0x000000c60600720c */ /* 0x040fe20001741670 */
[----:B------:R-:W-:Y:S01]  /*46c0*/  HMMA.16816.F32 R24, R16, R10, R148 ;  /* 0x0000000a1018723c */ /* 0x000fe20000001894 */
[----:B------:R-:W1:Y:S01]  /*46d0*/  LDSM.16.M88.4 R8, [R188+0x1c00] ;  /* 0x001c0000bc08783b */ /* 0x000e620000000200 */
[----:B------:R-:W-:Y:S01]  /*46e0*/  ISETP.GE.AND P0, PT, R6, R201, PT ;  /* 0x000000c90600720c */ /* 0x000fe20003f06270 */
[----:B------:R-:W-:-:S04]  /*46f0*/  DEPBAR.LE SB0, 0x0 ;  /* 0x000080000000791a */ /* 0x000fc80000000000 */
[----:B------:R-:W-:Y:S01]  /*4700*/  FSEL R48, R32, -INF , !P2 ;  /* 0xff80000020307808 */ /* 0x000fe20005000000 */
[----:B------:R-:W-:Y:S01]  /*4710*/  BAR.SYNC.DEFER_BLOCKING 0x0 ;  /* 0x0000000000007b1d */ /* 0x000fe20000010000 */
[CC--:B------:R-:W-:Y:S02]  /*4720*/  ISETP.GE.AND P4, PT, R6.reuse, R200.reuse, PT ;  /* 0x000000c80600720c */ /* 0x0c0fe40003f86270 */
[C---:B------:R-:W-:Y:S02]  /*4730*/  ISETP.GE.AND P6, PT, R5.reuse, R201, PT ;  /* 0x000000c90500720c */ /* 0x040fe40003fc6270 */
[C---:B------:R-:W-:Y:S02]  /*4740*/  ISETP.GE.AND P2, PT, R5.reuse, R200, PT ;  /* 0x000000c80500720c */ /* 0x040fe40003f46270 */
[----:B------:R-:W-:Y:S02]  /*4750*/  ISETP.LT.OR P1, PT, R5, R197, P1 ;  /* 0x000000c50500720c */ /* 0x000fe40000f21670 */
[----:B------:R-:W-:-:S02]  /*4760*/  ISETP.LT.OR P0, PT, R6, R199, P0 ;  /* 0x000000c70600720c */ /* 0x000fc40000701670 */
[CC--:B------:R-:W-:Y:S02]  /*4770*/  ISETP.LT.OR P4, PT, R6.reuse, R196.reuse, P4 ;  /* 0x000000c40600720c */ /* 0x0c0fe40002781670 */
[C---:B------:R-:W-:Y:S02]  /*4780*/  ISETP.LT.OR P6, PT, R5.reuse, R199, P6 ;  /* 0x000000c70500720c */ /* 0x040fe400037c1670 */
[C---:B------:R-:W-:Y:S02]  /*4790*/  ISETP.LT.OR P2, PT, R5.reuse, R196, P2 ;  /* 0x000000c40500720c */ /* 0x040fe40001741670 */
[----:B------:R-:W-:Y:S02]  /*47a0*/  ISETP.GE.AND P3, PT, R6, R202, PT ;  /* 0x000000ca0600720c */ /* 0x000fe40003f66270 */
[----:B------:R-:W-:Y:S02]  /*47b0*/  ISETP.GE.AND P5, PT, R5, R203, PT ;  /* 0x000000cb0500720c */ /* 0x000fe40003fa6270 */
[----:B------:R-:W-:-:S02]  /*47c0*/  FSEL R68, R35, -INF , !P1 ;  /* 0xff80000023447808 */ /* 0x000fc40004800000 */
[----:B------:R-:W-:Y:S02]  /*47d0*/  ISETP.GE.AND P1, PT, R4, R201, PT ;  /* 0x000000c90400720c */ /* 0x000fe40003f26270 */
[----:B------:R-:W-:Y:S02]  /*47e0*/  FSEL R96, R36, -INF , !P0 ;  /* 0xff80000024607808 */ /* 0x000fe40004000000 */
[----:B------:R-:W-:Y:S02]  /*47f0*/  FSEL R100, R37, -INF , !P6 ;  /* 0xff80000025647808 */ /* 0x000fe40007000000 */
[----:B------:R-:W-:Y:S02]  /*4800*/  FSEL R125, R38, -INF , !P4 ;  /* 0xff800000267d7808 */ /* 0x000fe40006000000 */
[----:B------:R-:W-:Y:S02]  /*4810*/  FSEL R129, R39, -INF , !P2 ;  /* 0xff80000027817808 */ /* 0x000fe40005000000 */
[----:B------:R-:W-:Y:S01]  /*4820*/  HMMA.16816.F32 R36, R12, R20, R192 ;  /* 0x000000140c24723c */ /* 0x000fe200000018c0 */
[----:B------:R-:W-:-:S02]  /*4830*/  ISETP.LT.OR P3, PT, R6, R197, P3 ;  /* 0x000000c50600720c */ /* 0x000fc40001f61670 */
[----:B------:R-:W-:Y:S01]  /*4840*/  ISETP.LT.OR P5, PT, R5, R198, P5 ;  /* 0x000000c60500720c */ /* 0x000fe20002fa1670 */
[----:B------:R-:W-:Y:S01]  /*4850*/  VIADD R5, R3, 0x59 ;  /* 0x0000005903057836 */ /* 0x000fe20000000000 */
[----:B------:R-:W-:Y:S02]  /*4860*/  ISETP.LT.OR P1, PT, R4, R199, P1 ;  /* 0x000000c70400720c */ /* 0x000fe40000f21670 */
[----:B------:R-:W-:Y:S01]  /*4870*/  FSEL R47, R33, -INF , !P5 ;  /* 0xff800000212f7808 */ /* 0x000fe20006800000 */
[----:B------:R-:W-:Y:S01]  /*4880*/  VIADD R195, R188, 0x400 ;  /* 0x00000400bcc37836 */ /* 0x000fe20000000000 */
[----:B------:R-:W-:Y:S01]  /*4890*/  FSEL R67, R34, -INF , !P3 ;  /* 0xff80000022437808 */ /* 0x000fe20005800000 */
[----:B------:R-:W-:Y:S01]  /*48a0*/  VIADD R194, R188, 0x800 ;  /* 0x00000800bcc27836 */ /* 0x000fe20000000000 */
[CC--:B------:R-:W-:Y:S01]  /*48b0*/  ISETP.GE.AND P5, PT, R4.reuse, R203.reuse, PT ;  /* 0x000000cb0400720c */ /* 0x0c0fe20003fa6270 */
[-C--:B------:R-:W-:Y:S01]  /*48c0*/  HMMA.16816.F32 R32, R12, R22.reuse, R220 ;  /* 0x000000160c20723c */ /* 0x080fe200000018dc */
[----:B------:R-:W-:Y:S01]  /*48d0*/  ISETP.GE.AND P3, PT, R4, R202, PT ;  /* 0x000000ca0400720c */ /* 0x000fe20003f66270 */
[----:B------:R-:W-:Y:S01]  /*48e0*/  VIADD R193, R188, 0xc00 ;  /* 0x00000c00bcc17836 */ /* 0x000fe20000000000 */
[----:B------:R-:W-:Y:S01]  /*48f0*/  ISETP.GE.AND P0, PT, R4, R200, PT ;  /* 0x000000c80400720c */ /* 0x000fe20003f06270 */
[----:B------:R-:W-:Y:S01]  /*4900*/  VIADD R192, R188, 0x1000 ;  /* 0x00001000bcc07836 */ /* 0x000fe20000000000 */
[----:B------:R-:W-:Y:S01]  /*4910*/  FSEL R99, R28, -INF , !P1 ;  /* 0xff8000001c637808 */ /* 0x000fe20004800000 */
[----:B------:R-:W-:Y:S01]  /*4920*/  HMMA.16816.F32 R20, R16, R22, R180 ;  /* 0x000000161014723c */ /* 0x000fe200000018b4 */
[----:B------:R-:W-:-:S02]  /*4930*/  ISETP.GE.AND P4, PT, R5, R203, PT ;  /* 0x000000cb0500720c */ /* 0x000fc40003f86270 */
[C---:B------:R-:W-:Y:S02]  /*4940*/  ISETP.GE.AND P2, PT, R5.reuse, R202, PT ;  /* 0x000000ca0500720c */ /* 0x040fe40003f46270 */
[C---:B------:R-:W-:Y:S02]  /*4950*/  ISETP.GE.AND P6, PT, R5.reuse, R201, PT ;  /* 0x000000c90500720c */ /* 0x040fe40003fc6270 */
[----:B------:R-:W-:Y:S02]  /*4960*/  ISETP.GE.AND P1, PT, R5, R200, PT ;  /* 0x000000c80500720c */ /* 0x000fe40003f26270 */
        /* <DEDUP_REMOVED lines=17> */
[----:B------:R-:W-:-:S02]  /*4a80*/  FSEL R45, R25, -INF , !P4 ;  /* 0xff800000192d7808 */ /* 0x000fc40006000000 */
[----:B------:R-:W-:Y:S02]  /*4a90*/  ISETP.GE.AND P4, PT, R5, R203, PT ;  /* 0x000000cb0500720c */ /* 0x000fe40003f86270 */
[----:B------:R-:W-:Y:S02]  /*4aa0*/  FSEL R64, R27, -INF , !P2 ;  /* 0xff8000001b407808 */ /* 0x000fe40005000000 */
[----:B------:R-:W-:Y:S01]  /*4ab0*/  FSEL R131, R31, -INF , !P1 ;  /* 0xff8000001f837808 */ /* 0x000fe20004800000 */
[-C--:B-1----:R-:W-:Y:S01]  /*4ac0*/  HMMA.16816.F32 R24, R12, R8.reuse, R216 ;  /* 0x000000080c18723c */ /* 0x082fe200000018d8 */
[C---:B------:R-:W-:Y:S02]  /*4ad0*/  ISETP.LT.OR P0, PT, R4.reuse, R198, P0 ;  /* 0x000000c60400720c */ /* 0x040fe40000701670 */
[C---:B------:R-:W-:Y:S02]  /*4ae0*/  ISETP.LT.OR P5, PT, R4.reuse, R197, P5 ;  /* 0x000000c50400720c */ /* 0x040fe40002fa1670 */
[C---:B------:R-:W-:Y:S01]  /*4af0*/  ISETP.LT.OR P3, PT, R4.reuse, R199, P3 ;  /* 0x000000c70400720c */ /* 0x040fe20001f61670 */
[----:B------:R-:W-:Y:S01]  /*4b00*/  HMMA.16816.F32 R28, R16, R8, R160 ;  /* 0x00000008101c723c */ /* 0x000fe200000018a0 */
[----:B------:R-:W-:Y:S01]  /*4b10*/  ISETP.LT.OR P6, PT, R4, R196, P6 ;  /* 0x000000c40400720c */ /* 0x000fe200037c1670 */
[----:B------:R-:W-:Y:S01]  /*4b20*/  VIADD R4, R3, 0x70 ;  /* 0x0000007003047836 */ /* 0x000fe20000000000 */
[----:B------:R-:W-:-:S02]  /*4b30*/  ISETP.LT.OR P4, PT, R5, R198, P4 ;  /* 0x000000c60500720c */ /* 0x000fc40002781670 */
[----:B------:R-:W-:Y:S01]  /*4b40*/  FSEL R102, R36, -INF , !P3 ;  /* 0xff80000024667808 */ /* 0x000fe20005800000 */
[-C--:B------:R-:W-:Y:S01]  /*4b50*/  HMMA.16816.F32 R12, R12, R10.reuse, R224 ;  /* 0x0000000a0c0c723c */ /* 0x080fe200000018e0 */
[----:B------:R-:W-:Y:S02]  /*4b60*/  FSEL R42, R42, -INF , !P5 ;  /* 0xff8000002a2a7808 */ /* 0x000fe40006800000 */
[----:B------:R-:W-:Y:S02]  /*4b70*/  FSEL R145, R38, -INF , !P6 ;  /* 0xff80000026917808 */ /* 0x000fe40007000000 */
[----:B------:R-:W-:Y:S01]  /*4b80*/  FSEL R36, R41, -INF , !P4 ;  /* 0xff80000029247808 */ /* 0x000fe20006000000 */
[----:B------:R-:W-:Y:S01]  /*4b90*/  HMMA.16816.F32 R16, R16, R10, R208 ;  /* 0x0000000a1010723c */ /* 0x000fe200000018d0 */
[----:B------:R-:W-:Y:S02]  /*4ba0*/  ISETP.GE.AND P1, PT, R5, R202, PT ;  /* 0x000000ca0500720c */ /* 0x000fe40003f26270 */
[----:B------:R-:W-:-:S02]  /*4bb0*/  ISETP.GE.AND P5, PT, R4, R203, PT ;  /* 0x000000cb0400720c */ /* 0x000fc40003fa6270 */
[C---:B------:R-:W-:Y:S02]  /*4bc0*/  ISETP.GE.AND P3, PT, R4.reuse, R202, PT ;  /* 0x000000ca0400720c */ /* 0x040fe40003f66270 */
[CC--:B------:R-:W-:Y:S02]  /*4bd0*/  ISETP.GE.AND P6, PT, R4.reuse, R201.reuse, PT ;  /* 0x000000c90400720c */ /* 0x0c0fe40003fc6270 */
[C---:B------:R-:W-:Y:S02]  /*4be0*/  ISETP.GE.AND P4, PT, R4.reuse, R200, PT ;  /* 0x000000c80400720c */ /* 0x040fe40003f86270 */
[C---:B------:R-:W-:Y:S02]  /*4bf0*/  ISETP.GE.AND P2, PT, R5.reuse, R201, PT ;  /* 0x000000c90500720c */ /* 0x040fe40003f46270 */
[----:B------:R-:W-:Y:S02]  /*4c00*/  ISETP.LT.OR P1, PT, R5, R197, P1 ;  /* 0x000000c50500720c */ /* 0x000fe40000f21670 */
[----:B------:R-:W-:-:S02]  /*4c10*/  ISETP.LT.OR P5, PT, R4, R198, P5 ;  /* 0x000000c60400720c */ /* 0x000fc40002fa1670 */
[C---:B------:R-:W-:Y:S02]  /*4c20*/  ISETP.LT.OR P3, PT, R4.reuse, R197, P3 ;  /* 0x000000c50400720c */ /* 0x040fe40001f61670 */
[CC--:B------:R-:W-:Y:S02]  /*4c30*/  ISETP.LT.OR P6, PT, R4.reuse, R199.reuse, P6 ;  /* 0x000000c70400720c */ /* 0x0c0fe400037c1670 */
[----:B------:R-:W-:Y:S01]  /*4c40*/  ISETP.LT.OR P4, PT, R4, R196, P4 ;  /* 0x000000c40400720c */ /* 0x000fe20002781670 */
[----:B------:R-:W-:Y:S01]  /*4c50*/  VIADD R4, R3, 0x71 ;  /* 0x0000007103047836 */ /* 0x000fe20000000000 */
[----:B------:R-:W-:Y:S02]  /*4c60*/  ISETP.LT.OR P2, PT, R5, R199, P2 ;  /* 0x000000c70500720c */ /* 0x000fe40001741670 */
[----:B------:R-:W-:Y:S02]  /*4c70*/  FSEL R38, R43, -INF , !P1 ;  /* 0xff8000002b267808 */ /* 0x000fe40004800000 */
[----:B------:R-:W-:-:S02]  /*4c80*/  FSEL R44, R40, -INF , !P0 ;  /* 0xff800000282c7808 */ /* 0x000fc40004000000 */
[----:B------:R-:W-:Y:S02]  /*4c90*/  FSEL R43, R37, -INF , !P2 ;  /* 0xff800000252b7808 */ /* 0x000fe40005000000 */
[C---:B------:R-:W-:Y:S02]  /*4ca0*/  ISETP.GE.AND P0, PT, R5.reuse, R200, PT ;  /* 0x000000c80500720c */ /* 0x040fe40003f06270 */
[C---:B------:R-:W-:Y:S02]  /*4cb0*/  ISETP.GE.AND P2, PT, R4.reuse, R203, PT ;  /* 0x000000cb0400720c */ /* 0x040fe40003f46270 */
[----:B------:R-:W-:Y:S01]  /*4cc0*/  ISETP.LT.OR P0, PT, R5, R196, P0 ;  /* 0x000000c40500720c */ /* 0x000fe20000701670 */
[----:B------:R-:W-:Y:S01]  /*4cd0*/  VIADD R5, R3, 0x68 ;  /* 0x0000006803057836 */ /* 0x000fe20000000000 */
[----:B------:R-:W-:Y:S02]  /*4ce0*/  ISETP.LT.OR P2, PT, R4, R198, P2 ;  /* 0x000000c60400720c */ /* 0x000fe40001741670 */
[----:B------:R-:W-:-:S02]  /*4cf0*/  FSEL R147, R26, -INF , !P4 ;  /* 0xff8000001a937808 */ /* 0x000fc40006000000 */
[----:B------:R-:W-:Y:S02]  /*4d00*/  FSEL R115, R24, -INF , !P6 ;  /* 0xff80000018737808 */ /* 0x000fe40007000000 */
[----:B------:R-:W-:Y:S02]  /*4d10*/  FSEL R26, R29, -INF , !P2 ;  /* 0xff8000001d1a7808 */ /* 0x000fe40005000000 */
[----:B------:R-:W-:Y:S02]  /*4d20*/  FSEL R28, R28, -INF , !P5 ;  /* 0xff8000001c1c7808 */ /* 0x000fe40006800000 */
[----:B------:R-:W-:Y:S02]  /*4d30*/  FSEL R30, R30, -INF , !P3 ;  /* 0xff8000001e1e7808 */ /* 0x000fe40005800000 */
[C---:B------:R-:W-:Y:S02]  /*4d40*/  ISETP.GE.AND P6, PT, R4.reuse, R202, PT ;  /* 0x000000ca0400720c */ /* 0x040fe40003fc6270 */
[----:B------:R-:W-:-:S02]  /*4d50*/  ISETP.GE.AND P4, PT, R4, R201, PT ;  /* 0x000000c90400720c */ /* 0x000fc40003f86270 */
[CC--:B------:R-:W-:Y:S02]  /*4d60*/  ISETP.GE.AND P2, PT, R4.reuse, R200.reuse, PT ;  /* 0x000000c80400720c */ /* 0x0c0fe40003f46270 */
[C---:B------:R-:W-:Y:S02]  /*4d70*/  ISETP.GE.AND P5, PT, R5.reuse, R201, PT ;  /* 0x000000c90500720c */ /* 0x040fe40003fa6270 */
[----:B------:R-:W-:Y:S02]  /*4d80*/  ISETP.GE.AND P3, PT, R5, R200, PT ;  /* 0x000000c80500720c */ /* 0x000fe40003f66270 */
[C---:B------:R-:W-:Y:S02]  /*4d90*/  ISETP.LT.OR P6, PT, R4.reuse, R197, P6 ;  /* 0x000000c50400720c */ /* 0x040fe400037c1670 */
[CC--:B------:R-:W-:Y:S02]  /*4da0*/  ISETP.LT.OR P4, PT, R4.reuse, R199.reuse, P4 ;  /* 0x000000c70400720c */ /* 0x0c0fe40002781670 */
[----:B------:R-:W-:Y:S01]  /*4db0*/  ISETP.LT.OR P2, PT, R4, R196, P2 ;  /* 0x000000c40400720c */ /* 0x000fe20001741670 */
[----:B------:R-:W-:Y:S01]  /*4dc0*/  VIADD R4, R3, 0x69 ;  /* 0x0000006903047836 */ /* 0x000fe20000000000 */
[----:B------:R-:W-:-:S02]  /*4dd0*/  ISETP.LT.OR P5, PT, R5, R199, P5 ;  /* 0x000000c70500720c */ /* 0x000fc40002fa1670 */
[----:B------:R-:W-:Y:S02]  /*4de0*/  ISETP.LT.OR P3, PT, R5, R196, P3 ;  /* 0x000000c40500720c */ /* 0x000fe40001f61670 */
[----:B------:R-:W-:Y:S02]  /*4df0*/  FSEL R156, R31, -INF , !P6 ;  /* 0xff8000001f9c7808 */ /* 0x000fe40007000000 */
[----:B------:R-:W-:Y:S02]  /*4e00*/  FSEL R37, R32, -INF , !P5 ;  /* 0xff80000020257808 */ /* 0x000fe40006800000 */
[----:B------:R-:W-:Y:S02]  /*4e10*/  FSEL R128, R34, -INF , !P3 ;  /* 0xff80000022807808 */ /* 0x000fe40005800000 */
[----:B------:R-:W-:Y:S02]  /*4e20*/  FSEL R116, R25, -INF , !P4 ;  /* 0xff80000019747808 */ /* 0x000fe40006000000 */
[----:B------:R-:W-:-:S02]  /*4e30*/  FSEL R144, R39, -INF , !P0 ;  /* 0xff80000027907808 */ /* 0x000fc40004000000 */
        /* <DEDUP_REMOVED lines=10> */
[----:B------:R-:W-:Y:S01]  /*4ee0*/  ISETP.LT.OR P0, PT, R5, R197, P0 ;  /* 0x000000c50500720c */ /* 0x000fe20000701670 */
[----:B------:R-:W-:Y:S01]  /*4ef0*/  VIADD R3, R3, 0x79 ;  /* 0x0000007903037836 */ /* 0x000fe20000000000 */
[----:B------:R-:W-:Y:S02]  /*4f00*/  ISETP.GE.AND P1, PT, R5, R203, PT ;  /* 0x000000cb0500720c */ /* 0x000fe40003f26270 */
[----:B------:R-:W-:-:S02]  /*4f10*/  FSEL R22, R22, -INF , !P0 ;  /* 0xff80000016167808 */ /* 0x000fc40004000000 */
[C---:B------:R-:W-:Y:S02]  /*4f20*/  ISETP.GE.AND P0, PT, R4.reuse, R200, PT ;  /* 0x000000c80400720c */ /* 0x040fe40003f06270 */
[----:B------:R-:W-:Y:S02]  /*4f30*/  ISETP.LT.OR P1, PT, R5, R198, P1 ;  /* 0x000000c60500720c */ /* 0x000fe40000f21670 */
[----:B------:R-:W-:Y:S02]  /*4f40*/  ISETP.LT.OR P0, PT, R4, R196, P0 ;  /* 0x000000c40400720c */ /* 0x000fe40000701670 */
[----:B------:R-:W-:Y:S02]  /*4f50*/  FSEL R126, R35, -INF , !P4 ;  /* 0xff800000237e7808 */ /* 0x000fe40006000000 */
[----:B------:R-:W-:Y:S02]  /*4f60*/  FSEL R153, R14, -INF , !P0 ;  /* 0xff8000000e997808 */ /* 0x000fe40004000000 */
[----:B------:R-:W-:-:S02]  /*4f70*/  ISETP.GE.AND P0, PT, R3, R200, PT ;  /* 0x000000c80300720c */ /* 0x000fc40003f06270 */
[----:B------:R-:W-:Y:S02]  /*4f80*/  FSEL R24, R20, -INF , !P1 ;  /* 0xff80000014187808 */ /* 0x000fe40004800000 */
[C---:B------:R-:W-:Y:S02]  /*4f90*/  ISETP.LT.OR P0, PT, R3.reuse, R196, P0 ;  /* 0x000000c40300720c */ /* 0x040fe40000701670 */
[-C--:B------:R-:W-:Y:S02]  /*4fa0*/  ISETP.GE.AND P4, PT, R4, R201.reuse, PT ;  /* 0x000000c90400720c */ /* 0x080fe40003f86270 */
[----:B------:R-:W-:Y:S02]  /*4fb0*/  ISETP.GE.AND P1, PT, R3, R201, PT ;  /* 0x000000c90300720c */ /* 0x000fe40003f26270 */
[----:B------:R-:W-:Y:S02]  /*4fc0*/  FSEL R152, R15, -INF , !P0 ;  /* 0xff8000000f987808 */ /* 0x000fe40004000000 */
[----:B------:R-:W-:-:S02]  /*4fd0*/  PLOP3.LUT P0, PT, PT, PT, UP0, 0x80, 0x0 ;  /* 0x000000000000781c */ /* 0x000fc40003f0f008 */
[-C--:B------:R-:W-:Y:S02]  /*4fe0*/  ISETP.LT.OR P4, PT, R4, R199.reuse, P4 ;  /* 0x000000c70400720c */ /* 0x080fe40002781670 */
[----:B------:R-:W-:Y:S02]  /*4ff0*/  ISETP.LT.OR P1, PT, R3, R199, P1 ;  /* 0x000000c70300720c */ /* 0x000fe40000f21670 */
[----:B------:R-:W-:Y:S02]  /*5000*/  FSEL R146, R27, -INF , !P2 ;  /* 0xff8000001b927808 */ /* 0x000fe40005000000 */
[----:B------:R-:W-:Y:S02]  /*5010*/  FSEL R108, R33, -INF , !P5 ;  /* 0xff800000216c7808 */ /* 0x000fe40006800000 */
[----:B------:R-:W-:Y:S02]  /*5020*/  FSEL R127, R12, -INF , !P4 ;  /* 0xff8000000c7f7808 */ /* 0x000fe40006000000 */
[----:B------:R-:W-:-:S02]  /*5030*/  FSEL R130, R13, -INF , !P1 ;  /* 0xff8000000d827808 */ /* 0x000fc40004800000 */
[CC--:B------:R-:W-:Y:S02]  /*5040*/  ISETP.GE.AND P5, PT, R4.reuse, R203.reuse, PT ;  /* 0x000000cb0400720c */ /* 0x0c0fe40003fa6270 */
[CC--:B------:R-:W-:Y:S02]  /*5050*/  ISETP.GE.AND P2, PT, R4.reuse, R202.reuse, PT ;  /* 0x000000ca0400720c */ /* 0x0c0fe40003f46270 */
[C---:B------:R-:W-:Y:S02]  /*5060*/  ISETP.GE.AND P4, PT, R3.reuse, R203, PT ;  /* 0x000000cb0300720c */ /* 0x040fe40003f86270 */
[----:B------:R-:W-:Y:S02]  /*5070*/  ISETP.GE.AND P1, PT, R3, R202, PT ;  /* 0x000000ca0300720c */ /* 0x000fe40003f26270 */
[C---:B------:R-:W-:Y:S02]  /*5080*/  ISETP.LT.OR P5, PT, R4.reuse, R198, P5 ;  /* 0x000000c60400720c */ /* 0x040fe40002fa1670 */
[----:B------:R-:W-:-:S02]  /*5090*/  ISETP.LT.OR P2, PT, R4, R197, P2 ;  /* 0x000000c50400720c */ /* 0x000fc40001741670 */
[C---:B------:R-:W-:Y:S02]  /*50a0*/  ISETP.LT.OR P4, PT, R3.reuse, R198, P4 ;  /* 0x000000c60300720c */ /* 0x040fe40002781670 */
[----:B------:R-:W-:Y:S02]  /*50b0*/  ISETP.LT.OR P1, PT, R3, R197, P1 ;  /* 0x000000c50300720c */ /* 0x000fe40000f21670 */
[----:B------:R-:W-:Y:S02]  /*50c0*/  FSEL R21, R21, -INF , !P6 ;  /* 0xff80000015157808 */ /* 0x000fe40007000000 */
[----:B------:R-:W-:Y:S02]  /*50d0*/  FSEL R23, R23, -INF , !P3 ;  /* 0xff80000017177808 */ /* 0x000fe40005800000 */
[----:B------:R-:W-:Y:S02]  /*50e0*/  FSEL R20, R16, -INF , !P5 ;  /* 0xff80000010147808 */ /* 0x000fe40006800000 */
[----:B------:R-:W-:-:S02]  /*50f0*/  FSEL R154, R18, -INF , !P2 ;  /* 0xff800000129a7808 */ /* 0x000fc40005000000 */
[----:B------:R-:W-:Y:S02]  /*5100*/  FSEL R15, R17, -INF , !P4 ;  /* 0xff800000110f7808 */ /* 0x000fe40006000000 */
[----:B------:R-:W-:Y:S01]  /*5110*/  FSEL R155, R19, -INF , !P1 ;  /* 0xff800000139b7808 */ /* 0x000fe20004800000 */
[----:B------:R-:W-:Y:S06]  /*5120*/  @!P0 BRA `(.L_x_245) ;  /* 0x0000000000ec8947 */ /* 0x000fec0003800000 */
[----:B------:R-:W-:Y:S01]  /*5130*/  ULDC UR6, c[0x0][0x2d0] ;  /* 0x0000b40000067ab9 */ /* 0x000fe20000000800 */
[----:B------:R-:W-:Y:S01]  /*5140*/  UIADD3 UR7, UR18, -0x2, URZ ;  /* 0xfffffffe12077890 */ /* 0x000fe2000fffe03f */
[----:B------:R-:W-:Y:S01]  /*5150*/  ISETP.GE.AND P1, PT, R104, UR6, PT ;  /* 0x0000000668007c0c */ /* 0x000fe2000bf26270 */
[----:B------:R-:W-:Y:S01]  /*5160*/  IMAD.U32 R6, RZ, RZ, UR10 ;  /* 0x0000000aff067e24 */ /* 0x000fe2000f8e00ff */
[----:B------:R-:W-:Y:S01]  /*5170*/  BSSY B0, `(.L_x_246) ;  /* 0x0000035000007945 */ /* 0x000fe20003800000 */
[----:B------:R-:W-:Y:S01]  /*5180*/  USHF.R.S32.HI UR6, URZ, 0x1f, UR7 ;  /* 0x0000001f3f067899 */ /* 0x000fe20008011407 */
[----:B------:R-:W-:Y:S02]  /*5190*/  IMAD.U32 R9, RZ, RZ, UR10 ;  /* 0x0000000aff097e24 */ /* 0x000fe4000f8e00ff */
[----:B------:R-:W-:Y:S01]  /*51a0*/  IMAD.U32 R4, RZ, RZ, UR7 ;  /* 0x00000007ff047e24 */ /* 0x000fe2000f8e00ff */
[----:B------:R-:W-:Y:S01]  /*51b0*/  UIMAD UR7, UR25, UR7, URZ ;  /* 0x00000007190772a4 */ /* 0x000fe2000f8e023f */
[----:B------:R-:W-:-:S02]  /*51c0*/  IMAD.U32 R8, RZ, RZ, UR11 ;  /* 0x0000000bff087e24 */ /* 0x000fc4000f8e00ff */
[----:B------:R-:W-:Y:S01]  /*51d0*/  IMAD.WIDE.U32 R4, R4, UR26, R184 ;  /* 0x0000001a04047c25 */ /* 0x000fe2000f8e00b8 */
[----:B------:R-:W-:Y:S02]  /*51e0*/  UIMAD UR6, UR6, UR26, UR7 ;  /* 0x0000001a060672a4 */ /* 0x000fe4000f8e0207 */
[----:B------:R-:W1:Y:S01]  /*51f0*/  @!P1 LDC.64 R12, c[0x0][0x218] ;  /* 0x00008600ff0c9b82 */ /* 0x000e620000000a00 */
[----:B------:R2:W-:Y:S01]  /*5200*/  @P1 STS [R204+0x2000], RZ ;  /* 0x002000ffcc001388 */ /* 0x0005e20000000800 */
[----:B------:R-:W-:Y:S02]  /*5210*/  @!P1 LEA R6, P2, R6, R4, 0x6 ;  /* 0x0000000406069211 */ /* 0x000fe400078430ff */
[----:B------:R-:W-:Y:S01]  /*5220*/  VIADD R7, R5, UR6 ;  /* 0x0000000605077c36 */ /* 0x000fe20008000000 */
[----:B------:R-:W-:Y:S01]  /*5230*/  @!P1 IADD3 R3, P3, R4, UR28, RZ ;  /* 0x0000001c04039c10 */ /* 0x000fe2000ff7e0ff */
[----:B------:R2:W-:Y:S02]  /*5240*/  @P1 STS [R204+0x2004], RZ ;  /* 0x002004ffcc001388 */ /* 0x0005e40000000800 */
[----:B------:R-:W3:Y:S01]  /*5250*/  @!P1 LDC.64 R10, c[0x0][0x218] ;  /* 0x00008600ff0a9b82 */ /* 0x000ee20000000a00 */
[----:B------:R-:W-:Y:S01]  /*5260*/  @!P1 LEA.HI.X R14, R9, R7, R8, 0x6, P2 ;  /* 0x00000007090e9211 */ /* 0x000fe200010f3408 */
[----:B------:R2:W-:Y:S01]  /*5270*/  @P1 STS.64 [R204+0x2008], RZ ;  /* 0x002008ffcc001388 */ /* 0x0005e20000000a00 */
[----:B------:R-:W-:-:S05]  /*5280*/  @!P1 IADD3.X R9, R7, UR27, RZ, P3, !PT ;  /* 0x0000001b07099c10 */ /* 0x000fca0009ffe4ff */
        /* <DEDUP_REMOVED lines=8> */
[----:B------:R-:W-:-:S03]  /*5310*/  @!P1 LEA.HI.X R11, R3, R11, R9, 0x1, P3 ;  /* 0x0000000b030b9211 */ /* 0x000fc600018f0c09 */
        /* <DEDUP_REMOVED lines=26> */
.L_x_247:
[----:B------:R-:W-:Y:S05]  /*54c0*/  BSYNC B0 ;  /* 0x0000000000007941 */ /* 0x000fea0003800000 */
.L_x_246:
[----:B------:R-:W0:Y:S02]  /*54d0*/  LDGDEPBAR ;  /* 0x00000000000079af */ /* 0x000e240000000000 */
.L_x_245:
        /* <DEDUP_REMOVED lines=82> */
[----:B------:R-:W-:-:S06]  /*5a00*/  FFMA.FTZ R6, R77, UR16, -R5 ;  /* 0x000000104d067c23 */ /* 0x000fcc0008010805 */
        /* <DEDUP_REMOVED lines=10> */
[----:B------:R1:W4:Y:S01]  /*5ab0*/  MUFU.EX2 R238, R4 ;  /* 0x0000000400ee7308 */ /* 0x0003220000000800 */
[----:B---3--:R-:W-:-:S07]  /*5ac0*/  FFMA.FTZ R6, R71, UR16, -R5 ;  /* 0x0000001047067c23 */ /* 0x008fce0008010805 */
[----:B------:R3:W-:Y:S01]  /*5ad0*/  MUFU.EX2 R226, R6 ;  /* 0x0000000600e27308 */ /* 0x0007e20000000800 */
[----:B-1----:R-:W-:Y:S01]  /*5ae0*/  FFMA.FTZ R4, R66, UR16, -R3 ;  /* 0x0000001042047c23 */ /* 0x002fe20008010803 */
[----:B----4-:R-:W-:-:S06]  /*5af0*/  F2FP.F16.F32.PACK_AB R14, R238, R237 ;  /* 0x000000edee0e723e */ /* 0x010fcc00000000ff */
[----:B------:R1:W-:Y:S01]  /*5b00*/  MUFU.EX2 R240, R4 ;  /* 0x0000000400f07308 */ /* 0x0003e20000000800 */
[----:B---3--:R-:W-:-:S07]  /*5b10*/  FFMA.FTZ R6, R74, UR16, -R5 ;  /* 0x000000104a067c23 */ /* 0x008fce0008010805 */
[----:B------:R3:W-:Y:S01]  /*5b20*/  MUFU.EX2 R224, R6 ;  /* 0x0000000600e07308 */ /* 0x0007e20000000800 */
[----:B-1----:R-:W-:-:S07]  /*5b30*/  FFMA.FTZ R4, R63, UR16, -R3 ;  /* 0x000000103f047c23 */ /* 0x002fce0008010803 */
[----:B------:R1:W-:Y:S01]  /*5b40*/  MUFU.EX2 R239, R4 ;  /* 0x0000000400ef7308 */ /* 0x0003e20000000800 */
[----:B---3--:R-:W-:-:S07]  /*5b50*/  FFMA.FTZ R6, R70, UR16, -R5 ;  /* 0x0000001046067c23 */ /* 0x008fce0008010805 */
        /* <DEDUP_REMOVED lines=47> */
[--C-:B-1----:R-:W-:Y:S02]  /*5e50*/  FFMA.FTZ R4, R26, UR16, -R3.reuse ;  /* 0x000000101a047c23 */ /* 0x102fe40008010803 */
[----:B------:R-:W-:Y:S04]  /*5e60*/  LDSM.16.MT88.4 R24, [R184+0x4400] ;  /* 0x00440000b818783b */ /* 0x000fe80000004200 */
        /* <DEDUP_REMOVED lines=11> */
[----:B--2---:R-:W-:-:S05]  /*5f20*/  FADD.FTZ R2, R160, R158 ;  /* 0x0000009ea0027221 */ /* 0x004fca0000010000 */
[----:B------:R1:W2:Y:S02]  /*5f30*/  MUFU.EX2 R159, R3 ;  /* 0x00000003009f7308 */ /* 0x0002a40000000800 */
[----:B-1----:R-:W-:Y:S01]  /*5f40*/  FFMA.FTZ R3, R121, UR16, -R5 ;  /* 0x0000001079037c23 */ /* 0x002fe20008010805 */
[----:B--2---:R-:W-:-:S05]  /*5f50*/  FADD.FTZ R2, R159, R2 ;  /* 0x000000029f027221 */ /* 0x004fca0000010000 */
        /* <DEDUP_REMOVED lines=93> */
[----:B-1----:R-:W-:-:S04]  /*6530*/  FFMA.FTZ R4, R38, UR16, -R5 ;  /* 0x0000001026047c23 */ /* 0x002fc80008010805 */
[----:B------:R1:W-:Y:S02]  /*6540*/  MUFU.EX2 R214, R4 ;  /* 0x0000000400d67308 */ /* 0x0003e40000000800 */
[----:B-1----:R-:W-:Y:S01]  /*6550*/  FMNMX.FTZ R4, R128, R3, !PT ;  /* 0x0000000380047209 */ /* 0x002fe20007810000 */
[----:B------:R-:W-:-:S03]  /*6560*/  FFMA.FTZ R3, R22, UR16, -R5 ;  /* 0x0000001016037c23 */ /* 0x000fc60008010805 */
[----:B------:R-:W-:Y:S02]  /*6570*/  FMNMX.FTZ R4, R126, R4, !PT ;  /* 0x000000047e047209 */ /* 0x000fe40007810000 */
[----:B------:R1:W-:Y:S02]  /*6580*/  MUFU.EX2 R213, R3 ;  /* 0x0000000300d57308 */ /* 0x0003e40000000800 */
[----:B-1----:R-:W-:Y:S01]  /*6590*/  FMNMX.FTZ R3, R147, R4, !PT ;  /* 0x0000000493037209 */ /* 0x002fe20007810000 */
[--C-:B------:R-:W-:Y:S02]  /*65a0*/  FFMA.FTZ R4, R23, UR16, -R5.reuse ;  /* 0x0000001017047c23 */ /* 0x100fe40008010805 */
[----:B------:R-:W-:Y:S01]  /*65b0*/  LDSM.16.MT88.4 R20, [R185+0x4000] ;  /* 0x00400000b914783b */ /* 0x000fe20000004200 */
[----:B------:R-:W-:Y:S02]  /*65c0*/  FMNMX.FTZ R3, R146, R3, !PT ;  /* 0x0000000392037209 */ /* 0x000fe40007810000 */
[----:B------:R1:W-:Y:S02]  /*65d0*/  MUFU.EX2 R210, R4 ;  /* 0x0000000400d27308 */ /* 0x0003e40000000800 */
[----:B------:R-:W-:Y:S01]  /*65e0*/  FMNMX.FTZ R38, R153, R3, !PT ;  /* 0x0000000399267209 */ /* 0x000fe20007810000 */
[----:B------:R-:W-:-:S02]  /*65f0*/  FFMA.FTZ R3, R30, UR16, -R5 ;  /* 0x000000101e037c23 */ /* 0x000fc40008010805 */
[----:B------:R-:W-:Y:S01]  /*6600*/  LDSM.16.MT88.4 R28, [R185+0x4400] ;  /* 0x00440000b91c783b */ /* 0x000fe20000004200 */
[----:B------:R-:W-:Y:S02]  /*6610*/  FMNMX.FTZ R38, R152, R38, !PT ;  /* 0x0000002698267209 */ /* 0x000fe40007810000 */
[----:B------:R2:W-:Y:S03]  /*6620*/  MUFU.EX2 R209, R3 ;  /* 0x0000000300d17308 */ /* 0x0005e60000000800 */
[----:B------:R-:W3:Y:S01]  /*6630*/  SHFL.BFLY PT, R7, R38, 0x2, 0x1f ;  /* 0x0c401f0026077f89 */ /* 0x000ee200000e0000 */
[----:B-1----:R-:W-:-:S05]  /*6640*/  FSEL R4, R6, RZ, P1 ;  /* 0x000000ff06047208 */ /* 0x002fca0000800000 */
[--C-:B------:R-:W-:Y:S01]  /*6650*/  FFMA.FTZ R6, R164, UR16, -R4.reuse ;  /* 0x00000010a4067c23 */ /* 0x100fe20008010804 */
[----:B--2---:R-:W-:-:S03]  /*6660*/  FFMA.FTZ R3, R173, UR16, -R4 ;  /* 0x00000010ad037c23 */ /* 0x004fc60008010804 */
[----:B------:R1:W-:Y:S08]  /*6670*/  MUFU.EX2 R169, R6 ;  /* 0x0000000600a97308 */ /* 0x0003f00000000800 */
[----:B------:R2:W-:Y:S01]  /*6680*/  MUFU.EX2 R123, R3 ;  /* 0x00000003007b7308 */ /* 0x0005e20000000800 */
[----:B---3--:R-:W-:-:S05]  /*6690*/  FMNMX.FTZ R38, R38, R7, !PT ;  /* 0x0000000726267209 */ /* 0x008fca0007810000 */
[----:B-1----:R-:W1:Y:S01]  /*66a0*/  SHFL.BFLY PT, R6, R38, 0x1, 0x1f ;  /* 0x0c201f0026067f89 */ /* 0x002e6200000e0000 */
[----:B--2---:R-:W-:-:S04]  /*66b0*/  FFMA.FTZ R3, R172, UR16, -R4 ;  /* 0x00000010ac037c23 */ /* 0x004fc80008010804 */
[----:B------:R2:W-:Y:S01]  /*66c0*/  MUFU.EX2 R122, R3 ;  /* 0x00000003007a7308 */ /* 0x0005e20000000800 */
[----:B-1----:R-:W-:Y:S01]  /*66d0*/  FMNMX.FTZ R38, R38, R6, !PT ;  /* 0x0000000626267209 */ /* 0x002fe20007810000 */
[----:B------:R-:W-:-:S03]  /*66e0*/  FFMA.FTZ R6, R87, UR16, -R4 ;  /* 0x0000001057067c23 */ /* 0x000fc60008010804 */
[----:B------:R-:W-:Y:S01]  /*66f0*/  FSETP.NEU.FTZ.AND P1, PT, R38, -INF , PT ;  /* 0xff8000002600780b */ /* 0x000fe20003f3d000 */
[--C-:B--2---:R-:W-:Y:S02]  /*6700*/  FFMA.FTZ R3, R167, UR16, -R4.reuse ;  /* 0x00000010a7037c23 */ /* 0x104fe40008010804 */
[----:B------:R1:W-:Y:S08]  /*6710*/  MUFU.EX2 R183, R6 ;  /* 0x0000000600b77308 */ /* 0x0003f00000000800 */
[----:B------:R2:W-:Y:S01]  /*6720*/  MUFU.EX2 R132, R3 ;  /* 0x0000000300847308 */ /* 0x0005e20000000800 */
[----:B-1----:R-:W-:-:S07]  /*6730*/  FFMA.FTZ R6, R86, UR16, -R4 ;  /* 0x0000001056067c23 */ /* 0x002fce0008010804 */
[----:B------:R-:W-:Y:S01]  /*6740*/  MUFU.EX2 R208, R6 ;  /* 0x0000000600d07308 */ /* 0x000fe20000000800 */
[----:B--2---:R-:W-:-:S07]  /*6750*/  FFMA.FTZ R3, R166, UR16, -R4 ;  /* 0x00000010a6037c23 */ /* 0x004fce0008010804 */
        /* <DEDUP_REMOVED lines=43> */
[----:B------:R1:W2:Y:S01]  /*6a10*/  MUFU.EX2 R107, R0 ;  /* 0x00000000006b7308 */ /* 0x0002a20000000800 */
[----:B------:R-:W-:-:S03]  /*6a20*/  F2FP.F16.F32.PACK_AB R160, R205, R175 ;  /* 0x000000afcda0723e */ /* 0x000fc600000000ff */
[----:B------:R-:W-:Y:S07]  /*6a30*/  HMMA.16816.F32 R48, R8, R18, RZ ;  /* 0x000000120830723c */ /* 0x000fee00000018ff */
[----:B------:R-:W-:Y:S02]  /*6a40*/  F2FP.F16.F32.PACK_AB R8, R169, R168 ;  /* 0x000000a8a908723e */ /* 0x000fe400000000ff */
[----:B------:R-:W-:Y:S01]  /*6a50*/  F2FP.F16.F32.PACK_AB R10, R172, R171 ;  /* 0x000000abac0a723e */ /* 0x000fe200000000ff */
[----:B-1----:R-:W-:Y:S01]  /*6a60*/  FFMA.FTZ R0, R174, UR16, -R3 ;  /* 0x00000010ae007c23 */ /* 0x002fe20008010803 */
[----:B------:R-:W-:-:S02]  /*6a70*/  MOV R174, R12 ;  /* 0x0000000c00ae7202 */ /* 0x000fc40000000f00 */
[----:B------:R-:W-:Y:S01]  /*6a80*/  F2FP.F16.F32.PACK_AB R12, R162, R163 ;  /* 0x000000a3a20c723e */ /* 0x000fe200000000ff */
[----:B------:R1:W-:Y:S01]  /*6a90*/  MUFU.EX2 R120, R0 ;  /* 0x0000000000787308 */ /* 0x0003e20000000800 */
[----:B--2---:R-:W-:-:S05]  /*6aa0*/  F2FP.F16.F32.PACK_AB R9, R107, R106 ;  /* 0x0000006a6b09723e */ /* 0x004fca00000000ff */
[C---:B------:R-:W-:Y:S06]  /*6ab0*/  HMMA.16816.F32 R72, R12.reuse, R16, RZ ;  /* 0x000000100c48723c */ /* 0x040fec00000018ff */
[----:B------:R-:W-:Y:S01]  /*6ac0*/  HMMA.16816.F32 R60, R12, R20, RZ ;  /* 0x000000140c3c723c */ /* 0x000fe200000018ff */
[----:B-1----:R-:W-:-:S05]  /*6ad0*/  FFMA.FTZ R0, R177, UR16, -R3 ;  /* 0x00000010b1007c23 */ /* 0x002fca0008010803 */
[C---:B------:R-:W-:Y:S01]  /*6ae0*/  HMMA.16816.F32 R68, R12.reuse, R18, RZ ;  /* 0x000000120c44723c */ /* 0x040fe200000018ff */
[----:B------:R-:W1:Y:S01]  /*6af0*/  LDSM.16.MT88.4 R16, [R185+0x4800] ;  /* 0x00480000b910783b */ /* 0x000e620000004200 */
[----:B------:R-:W-:Y:S01]  /*6b00*/  MOV R177, R136 ;  /* 0x0000008800b17202 */ /* 0x000fe20000000f00 */
[----:B------:R2:W3:Y:S03]  /*6b10*/  MUFU.EX2 R121, R0 ;  /* 0x0000000000797308 */ /* 0x0004e60000000800 */
[----:B------:R-:W-:Y:S01]  /*6b20*/  HMMA.16816.F32 R64, R12, R22, RZ ;  /* 0x000000160c40723c */ /* 0x000fe200000018ff */
[----:B------:R-:W4:Y:S06]  /*6b30*/  LDSM.16.MT88.4 R20, [R184+0x4800] ;  /* 0x00480000b814783b */ /* 0x000f2c0000004200 */
[----:B------:R-:W-:-:S02]  /*6b40*/  F2FP.F16.F32.PACK_AB R12, R239, R240 ;  /* 0x000000f0ef0c723e */ /* 0x000fc400000000ff */
[----:B------:R-:W-:Y:S02]  /*6b50*/  F2FP.F16.F32.PACK_AB R13, R222, R211 ;  /* 0x000000d3de0d723e */ /* 0x000fe400000000ff */
[----:B------:R-:W-:Y:S02]  /*6b60*/  F2FP.F16.F32.PACK_AB R14, R242, R241 ;  /* 0x000000f1f20e723e */ /* 0x000fe400000000ff */
[----:B------:R-:W-:Y:S01]  /*6b70*/  F2FP.F16.F32.PACK_AB R15, R225, R221 ;  /* 0x000000dde10f723e */ /* 0x000fe200000000ff */
[----:B--2---:R-:W-:Y:S01]  /*6b80*/  FFMA.FTZ R0, R95, UR16, -R4 ;  /* 0x000000105f007c23 */ /* 0x004fe20008010804 */
[----:B---3--:R-:W-:-:S03]  /*6b90*/  F2FP.F16.F32.PACK_AB R11, R121, R120 ;  /* 0x00000078790b723e */ /* 0x008fc600000000ff */
[----:B------:R2:W-:Y:S02]  /*6ba0*/  MUFU.EX2 R170, R0 ;  /* 0x0000000000aa7308 */ /* 0x0005e40000000800 */
[----:B------:R-:W-:Y:S06]  /*6bb0*/  HMMA.16816.F32 R72, R12, R24, R72 ;  /* 0x000000180c48723c */ /* 0x000fec0000001848 */
[C---:B------:R-:W-:Y:S06]  /*6bc0*/  HMMA.16816.F32 R56, R8.reuse, R28, R44 ;  /* 0x0000001c0838723c */ /* 0x040fec000000182c */
[----:B------:R-:W-:Y:S01]  /*6bd0*/  HMMA.16816.F32 R44, R8, R30, R52 ;  /* 0x0000001e082c723c */ /* 0x000fe20000001834 */
[----:B--2---:R-:W-:-:S05]  /*6be0*/  FFMA.FTZ R0, R90, UR16, -R4 ;  /* 0x000000105a007c23 */ /* 0x004fca0008010804 */
[----:B------:R-:W-:Y:S01]  /*6bf0*/  HMMA.16816.F32 R76, R12, R28, R60 ;  /* 0x0000001c0c4c723c */ /* 0x000fe2000000183c */
[----:B------:R2:W-:Y:S05]  /*6c00*/  MUFU.EX2 R134, R0 ;  /* 0x0000000000867308 */ /* 0x0005ea0000000800 */
[C---:B------:R-:W-:Y:S06]  /*6c10*/  HMMA.16816.F32 R136, R8.reuse, R24, R32 ;  /* 0x000000180888723c */ /* 0x040fec0000001820 */
[----:B------:R-:W-:Y:S01]  /*6c20*/  HMMA.16816.F32 R32, R8, R26, R48 ;  /* 0x0000001a0820723c */ /* 0x000fe20000001830 */
[----:B--2---:R-:W-:-:S05]  /*6c30*/  FFMA.FTZ R0, R93, UR16, -R4 ;  /* 0x000000105d007c23 */ /* 0x004fca0008010804 */
[C---:B------:R-:W-:Y:S01]  /*6c40*/  HMMA.16816.F32 R48, R12.reuse, R26, R68 ;  /* 0x0000001a0c30723c */ /* 0x040fe20000001844 */
[----:B------:R-:W-:Y:S01]  /*6c50*/  LDSM.16.MT88.4 R24, [R185+0x4c00] ;  /* 0x004c0000b918783b */ /* 0x000fe20000004200 */
[----:B------:R-:W-:Y:S01]  /*6c60*/  F2FP.F16.F32.PACK_AB R8, R180, R173 ;  /* 0x000000adb408723e */ /* 0x000fe200000000ff */
[----:B------:R2:W-:Y:S01]  /*6c70*/  MUFU.EX2 R133, R0 ;  /* 0x0000000000857308 */ /* 0x0005e20000000800 */
[----:B------:R-:W-:Y:S02]  /*6c80*/  F2FP.F16.F32.PACK_AB R10, R181, R182 ;  /* 0x000000b6b50a723e */ /* 0x000fe400000000ff */
[----:B------:R-:W-:Y:S01]  /*6c90*/  HMMA.16816.F32 R52, R12, R30, R64 ;  /* 0x0000001e0c34723c */ /* 0x000fe20000001840 */
[----:B------:R-:W3:Y:S06]  /*6ca0*/  LDSM.16.MT88.4 R28, [R184+0x4c00] ;  /* 0x004c0000b81c783b */ /* 0x000eec0000004200 */
[----:B------:R-:W-:-:S02]  /*6cb0*/  F2FP.F16.F32.PACK_AB R13, R236, R228 ;  /* 0x000000e4ec0d723e */ /* 0x000fc400000000ff */
[----:B------:R-:W-:Y:S02]  /*6cc0*/  F2FP.F16.F32.PACK_AB R14, R251, R252 ;  /* 0x000000fcfb0e723e */ /* 0x000fe400000000ff */
[----:B------:R-:W-:Y:S01]  /*6cd0*/  F2FP.F16.F32.PACK_AB R15, R232, R233 ;  /* 0x000000e9e80f723e */ /* 0x000fe200000000ff */
[----:B--2---:R-:W-:-:S04]  /*6ce0*/  FFMA.FTZ R0, R103, UR16, -R3 ;  /* 0x0000001067007c23 */ /* 0x004fc80008010803 */
[----:B------:R2:W-:Y:S02]  /*6cf0*/  MUFU.EX2 R95, R0 ;  /* 0x00000000005f7308 */ /* 0x0005e40000000800 */
[----:B--2---:R-:W-:Y:S01]  /*6d00*/  FFMA.FTZ R0, R207, UR16, -R3 ;  /* 0x00000010cf007c23 */ /* 0x004fe20008010803 */
[----:B------:R-:W-:-:S05]  /*6d10*/  MOV R207, R150 ;  /* 0x0000009600cf7202 */ /* 0x000fca0000000f00 */
[----:B------:R2:W5:Y:S02]  /*6d20*/  MUFU.EX2 R103, R0 ;  /* 0x0000000000677308 */ /* 0x0005640000000800 */
[----:B--2---:R-:W-:Y:S01]  /*6d30*/  FFMA.FTZ R0, R212, UR16, -R3 ;  /* 0x00000010d4007c23 */ /* 0x004fe20008010803 */
[----:B-----5:R-:W-:Y:S02]  /*6d40*/  F2FP.F16.F32.PACK_AB R9, R103, R95 ;  /* 0x0000005f6709723e */ /* 0x020fe400000000ff */
[----:B------:R-:W-:-:S03]  /*6d50*/  MOV R212, R149 ;  /* 0x0000009500d47202 */ /* 0x000fc60000000f00 */
[----:B------:R2:W-:Y:S02]  /*6d60*/  MUFU.EX2 R90, R0 ;  /* 0x00000000005a7308 */ /* 0x0005e40000000800 */
[----:B--2---:R-:W-:Y:S01]  /*6d70*/  FFMA.FTZ R0, R112, UR16, -R3 ;  /* 0x0000001070007c23 */ /* 0x004fe20008010803 */
[----:B------:R-:W-:-:S05]  /*6d80*/  MOV R112, R148 ;  /* 0x0000009400707202 */ /* 0x000fca0000000f00 */
[----:B------:R2:W5:Y:S02]  /*6d90*/  MUFU.EX2 R92, R0 ;  /* 0x00000000005c7308 */ /* 0x0005640000000800 */
[----:B--2---:R-:W-:Y:S01]  /*6da0*/  FFMA.FTZ R0, R98, UR16, -R4 ;  /* 0x0000001062007c23 */ /* 0x004fe20008010804 */
[----:B-----5:R-:W-:-:S05]  /*6db0*/  F2FP.F16.F32.PACK_AB R11, R92, R90 ;  /* 0x0000005a5c0b723e */ /* 0x020fca00000000ff */
[----:B------:R2:W-:Y:S02]  /*6dc0*/  MUFU.EX2 R98, R0 ;  /* 0x0000000000627308 */ /* 0x0005e40000000800 */
[C---:B-1----:R-:W-:Y:S06]  /*6dd0*/  HMMA.16816.F32 R60, R8.reuse, R18, R44 ;  /* 0x00000012083c723c */ /* 0x042fec000000182c */
[C---:B------:R-:W-:Y:S06]  /*6de0*/  HMMA.16816.F32 R64, R8.reuse, R16, R56 ;  /* 0x000000100840723c */ /* 0x040fec0000001838 */
[----:B----4-:R-:W-:Y:S01]  /*6df0*/  HMMA.16816.F32 R136, R8, R20, R136 ;  /* 0x000000140888723c */ /* 0x010fe20000001888 */
[----:B--2---:R-:W-:-:S04]  /*6e00*/  FFMA.FTZ R0, R97, UR16, -R4 ;  /* 0x0000001061007c23 */ /* 0x004fc80008010804 */
[----:B------:R1:W-:Y:S01]  /*6e10*/  MUFU.EX2 R97, R0 ;  /* 0x0000000000617308 */ /* 0x0003e20000000800 */
[----:B------:R-:W-:Y:S07]  /*6e20*/  HMMA.16816.F32 R148, R8, R22, R32 ;  /* 0x000000160894723c */ /* 0x000fee0000001820 */
[----:B------:R-:W-:Y:S02]  /*6e30*/  F2FP.F16.F32.PACK_AB R8, R208, R183 ;  /* 0x000000b7d008723e */ /* 0x000fe400000000ff */
[----:B------:R-:W-:Y:S01]  /*6e40*/  F2FP.F16.F32.PACK_AB R10, R170, R178 ;  /* 0x000000b2aa0a723e */ /* 0x000fe200000000ff */
[----:B-1----:R-:W-:Y:S01]  /*6e50*/  FFMA.FTZ R0, R96, UR16, -R4 ;  /* 0x0000001060007c23 */ /* 0x002fe20008010804 */
[----:B------:R-:W-:-:S03]  /*6e60*/  MOV R96, R143 ;  /* 0x0000008f00607202 */ /* 0x000fc60000000f00 */
[----:B------:R1:W-:Y:S02]  /*6e70*/  MUFU.EX2 R93, R0 ;  /* 0x00000000005d7308 */ /* 0x0003e40000000800 */
[----:B-1----:R-:W-:Y:S01]  /*6e80*/  FFMA.FTZ R0, R109, UR16, -R3 ;  /* 0x000000106d007c23 */ /* 0x002fe20008010803 */
[----:B------:R-:W-:-:S05]  /*6e90*/  MOV R109, R142 ;  /* 0x0000008e006d7202 */ /* 0x000fca0000000f00 */
[----:B------:R1:W-:Y:S02]  /*6ea0*/  MUFU.EX2 R88, R0 ;  /* 0x0000000000587308 */ /* 0x0003e40000000800 */
[----:B-1----:R-:W-:Y:S01]  /*6eb0*/  FFMA.FTZ R0, R110, UR16, -R3 ;  /* 0x000000106e007c23 */ /* 0x002fe20008010803 */
[----:B------:R-:W-:-:S05]  /*6ec0*/  MOV R110, R141 ;  /* 0x0000008d006e7202 */ /* 0x000fca0000000f00 */
[----:B------:R1:W2:Y:S02]  /*6ed0*/  MUFU.EX2 R87, R0 ;  /* 0x0000000000577308 */ /* 0x0002a40000000800 */
[----:B-1----:R-:W-:Y:S01]  /*6ee0*/  FFMA.FTZ R0, R111, UR16, -R3 ;  /* 0x000000106f007c23 */ /* 0x002fe20008010803 */
[----:B------:R-:W-:Y:S02]  /*6ef0*/  MOV R111, R140 ;  /* 0x0000008c006f7202 */ /* 0x000fe40000000f00 */
[----:B--2---:R-:W-:-:S03]  /*6f00*/  F2FP.F16.F32.PACK_AB R9, R87, R88 ;  /* 0x000000585709723e */ /* 0x004fc600000000ff */
[----:B------:R1:W-:Y:S01]  /*6f10*/  MUFU.EX2 R84, R0 ;  /* 0x0000000000547308 */ /* 0x0003e20000000800 */
[----:B------:R-:W-:-:S07]  /*6f20*/  F2FP.F16.F32.PACK_AB R12, R111, R243 ;  /* 0x000000f36f0c723e */ /* 0x000fce00000000ff */
[C---:B------:R-:W-:Y:S06]  /*6f30*/  HMMA.16816.F32 R68, R12.reuse, R20, R72 ;  /* 0x000000140c44723c */ /* 0x040fec0000001848 */
[----:B------:R-:W-:Y:S01]  /*6f40*/  HMMA.16816.F32 R44, R12, R16, R76 ;  /* 0x000000100c2c723c */ /* 0x000fe2000000184c */
[----:B-1----:R-:W-:-:S05]  /*6f50*/  FFMA.FTZ R0, R113, UR16, -R3 ;  /* 0x0000001071007c23 */ /* 0x002fca0008010803 */
[C---:B------:R-:W-:Y:S01]  /*6f60*/  HMMA.16816.F32 R56, R12.reuse, R22, R48 ;  /* 0x000000160c38723c */ /* 0x040fe20000001830 */
[----:B------:R1:W2:Y:S01]  /*6f70*/  MUFU.EX2 R85, R0 ;  /* 0x0000000000557308 */ /* 0x0002a20000000800 */
[----:B------:R-:W4:Y:S04]  /*6f80*/  LDSM.16.MT88.4 R20, [R184+0x5000] ;  /* 0x00500000b814783b */ /* 0x000f280000004200 */
[----:B------:R-:W-:Y:S01]  /*6f90*/  HMMA.16816.F32 R32, R12, R18, R52 ;  /* 0x000000120c20723c */ /* 0x000fe20000001834 */
[----:B------:R-:W5:Y:S06]  /*6fa0*/  LDSM.16.MT88.4 R16, [R185+0x5000] ;  /* 0x00500000b910783b */ /* 0x000f6c0000004200 */
[----:B------:R-:W-:-:S02]  /*6fb0*/  F2FP.F16.F32.PACK_AB R12, R249, R250 ;  /* 0x000000faf90c723e */ /* 0x000fc400000000ff */
[----:B------:R-:W-:Y:S02]  /*6fc0*/  F2FP.F16.F32.PACK_AB R13, R230, R231 ;  /* 0x000000e7e60d723e */ /* 0x000fe400000000ff */
[----:B------:R-:W-:Y:S01]  /*6fd0*/  F2FP.F16.F32.PACK_AB R14, R247, R248 ;  /* 0x000000f8f70e723e */ /* 0x000fe200000000ff */
[--C-:B-1----:R-:W-:Y:S01]  /*6fe0*/  FFMA.FTZ R0, R100, UR16, -R4.reuse ;  /* 0x0000001064007c23 */ /* 0x102fe20008010804 */
[----:B------:R-:W-:Y:S02]  /*6ff0*/  F2FP.F16.F32.PACK_AB R15, R227, R229 ;  /* 0x000000e5e30f723e */ /* 0x000fe400000000ff */
[----:B--2---:R-:W-:Y:S01]  /*7000*/  F2FP.F16.F32.PACK_AB R11, R85, R84 ;  /* 0x00000054550b723e */ /* 0x004fe200000000ff */
[----:B------:R1:W-:Y:S04]  /*7010*/  MUFU.EX2 R89, R0 ;  /* 0x0000000000597308 */ /* 0x0003e80000000800 */
[----:B---3--:R-:W-:Y:S06]  /*7020*/  HMMA.16816.F32 R68, R12, R28, R68 ;  /* 0x0000001c0c44723c */ /* 0x008fec0000001844 */
[C---:B------:R-:W-:Y:S06]  /*7030*/  HMMA.16816.F32 R48, R8.reuse, R24, R64 ;  /* 0x000000180830723c */ /* 0x040fec0000001840 */
[----:B------:R-:W-:Y:S01]  /*7040*/  HMMA.16816.F32 R136, R8, R28, R136 ;  /* 0x0000001c0888723c */ /* 0x000fe20000001888 */
[----:B-1----:R-:W-:-:S04]  /*7050*/  FFMA.FTZ R0, R99, UR16, -R4 ;  /* 0x0000001063007c23 */ /* 0x002fc80008010804 */
[----:B------:R1:W-:Y:S01]  /*7060*/  MUFU.EX2 R86, R0 ;  /* 0x0000000000567308 */ /* 0x0003e20000000800 */
[C---:B------:R-:W-:Y:S06]  /*7070*/  HMMA.16816.F32 R148, R8.reuse, R30, R148 ;  /* 0x0000001e0894723c */ /* 0x040fec0000001894 */
[----:B------:R-:W-:Y:S06]  /*7080*/  HMMA.16816.F32 R60, R8, R26, R60 ;  /* 0x0000001a083c723c */ /* 0x000fec000000183c */
[----:B------:R-:W-:Y:S01]  /*7090*/  HMMA.16816.F32 R56, R12, R30, R56 ;  /* 0x0000001e0c38723c */ /* 0x000fe20000001838 */
[----:B------:R-:W2:Y:S01]  /*70a0*/  LDSM.16.MT88.4 R28, [R184+0x5400] ;  /* 0x00540000b81c783b */ /* 0x000ea20000004200 */
[----:B------:R-:W-:Y:S01]  /*70b0*/  F2FP.F16.F32.PACK_AB R8, R133, R134 ;  /* 0x000000868508723e */ /* 0x000fe200000000ff */
[----:B-1----:R-:W-:Y:S01]  /*70c0*/  FFMA.FTZ R0, R101, UR16, -R4 ;  /* 0x0000001065007c23 */ /* 0x002fe20008010804 */
[----:B------:R-:W-:-:S02]  /*70d0*/  F2FP.F16.F32.PACK_AB R10, R97, R98 ;  /* 0x00000062610a723e */ /* 0x000fc400000000ff */
[C---:B------:R-:W-:Y:S01]  /*70e0*/  HMMA.16816.F32 R52, R12.reuse, R24, R44 ;  /* 0x000000180c34723c */ /* 0x040fe2000000182c */
[----:B------:R1:W-:Y:S05]  /*70f0*/  MUFU.EX2 R83, R0 ;  /* 0x0000000000537308 */ /* 0x0003ea0000000800 */
[----:B------:R-:W-:Y:S01]  /*7100*/  HMMA.16816.F32 R32, R12, R26, R32 ;  /* 0x0000001a0c20723c */ /* 0x000fe20000001820 */
[----:B------:R-:W3:Y:S06]  /*7110*/  LDSM.16.MT88.4 R24, [R185+0x5400] ;  /* 0x00540000b918783b */ /* 0x000eec0000004200 */
[----:B------:R-:W-:-:S02]  /*7120*/  F2FP.F16.F32.PACK_AB R12, R245, R246 ;  /* 0x000000f6f50c723e */ /* 0x000fc400000000ff */
[----:B------:R-:W-:Y:S02]  /*7130*/  F2FP.F16.F32.PACK_AB R13, R224, R226 ;  /* 0x000000e2e00d723e */ /* 0x000fe400000000ff */
[----:B------:R-:W-:Y:S01]  /*7140*/  F2FP.F16.F32.PACK_AB R14, R110, R244 ;  /* 0x000000f46e0e723e */ /* 0x000fe200000000ff */
[----:B-1----:R-:W-:Y:S01]  /*7150*/  FFMA.FTZ R0, R114, UR16, -R3 ;  /* 0x0000001072007c23 */ /* 0x002fe20008010803 */
[----:B------:R-:W-:-:S03]  /*7160*/  F2FP.F16.F32.PACK_AB R15, R220, R223 ;  /* 0x000000dfdc0f723e */ /* 0x000fc600000000ff */
[----:B------:R1:W-:Y:S04]  /*7170*/  MUFU.EX2 R81, R0 ;  /* 0x0000000000517308 */ /* 0x0003e80000000800 */
[C---:B----4-:R-:W-:Y:S06]  /*7180*/  HMMA.16816.F32 R140, R12.reuse, R20, R68 ;  /* 0x000000140c8c723c */ /* 0x050fec0000001844 */
[----:B-----5:R-:W-:Y:S01]  /*7190*/  HMMA.16816.F32 R32, R12, R18, R32 ;  /* 0x000000120c20723c */ /* 0x020fe20000001820 */
[----:B-1----:R-:W-:-:S04]  /*71a0*/  FFMA.FTZ R0, R117, UR16, -R3 ;  /* 0x0000001075007c23 */ /* 0x002fc80008010803 */
        /* <DEDUP_REMOVED lines=10> */
[C---:B------:R-:W-:Y:S06]  /*7250*/  HMMA.16816.F32 R136, R8.reuse, R20, R136 ;  /* 0x000000140888723c */ /* 0x040fec0000001888 */
[----:B------:R-:W-:Y:S01]  /*7260*/  HMMA.16816.F32 R148, R8, R22, R148 ;  /* 0x000000160894723c */ /* 0x000fe20000001894 */
[----:B-1----:R-:W-:-:S04]  /*7270*/  FFMA.FTZ R0, R43, UR16, -R4 ;  /* 0x000000102b007c23 */ /* 0x002fc80008010804 */
[----:B------:R1:W-:Y:S01]  /*7280*/  MUFU.EX2 R79, R0 ;  /* 0x00000000004f7308 */ /* 0x0003e20000000800 */
[----:B------:R-:W-:Y:S06]  /*7290*/  HMMA.16816.F32 R48, R8, R18, R60 ;  /* 0x000000120830723c */ /* 0x000fec000000183c */
[----:B------:R-:W-:Y:S01]  /*72a0*/  HMMA.16816.F32 R60, R12, R22, R56 ;  /* 0x000000160c3c723c */ /* 0x000fe20000001838 */
[----:B------:R-:W4:Y:S01]  /*72b0*/  LDSM.16.MT88.4 R20, [R184+0x5800] ;  /* 0x00580000b814783b */ /* 0x000f220000004200 */
[----:B------:R-:W-:Y:S02]  /*72c0*/  F2FP.F16.F32.PACK_AB R8, R89, R93 ;  /* 0x0000005d5908723e */ /* 0x000fe400000000ff */
[----:B------:R-:W-:-:S02]  /*72d0*/  F2FP.F16.F32.PACK_AB R10, R83, R86 ;  /* 0x00000056530a723e */ /* 0x000fc400000000ff */
[----:B------:R-:W-:Y:S01]  /*72e0*/  HMMA.16816.F32 R56, R12, R16, R52 ;  /* 0x000000100c38723c */ /* 0x000fe20000001834 */
[----:B------:R-:W5:Y:S01]  /*72f0*/  LDSM.16.MT88.4 R16, [R185+0x5800] ;  /* 0x00580000b910783b */ /* 0x000f620000004200 */
[----:B-1----:R-:W-:-:S05]  /*7300*/  FFMA.FTZ R0, R37, UR16, -R4 ;  /* 0x0000001025007c23 */ /* 0x002fca0008010804 */
[----:B------:R-:W-:Y:S01]  /*7310*/  F2FP.F16.F32.PACK_AB R12, R96, R109 ;  /* 0x0000006d600c723e */ /* 0x000fe200000000ff */
[----:B------:R1:W-:Y:S01]  /*7320*/  MUFU.EX2 R76, R0 ;  /* 0x00000000004c7308 */ /* 0x0003e20000000800 */
[----:B------:R-:W-:Y:S02]  /*7330*/  F2FP.F16.F32.PACK_AB R13, R218, R219 ;  /* 0x000000dbda0d723e */ /* 0x000fe400000000ff */
[----:B------:R-:W-:Y:S02]  /*7340*/  F2FP.F16.F32.PACK_AB R14, R212, R112 ;  /* 0x00000070d40e723e */ /* 0x000fe400000000ff */
[----:B------:R-:W-:-:S07]  /*7350*/  F2FP.F16.F32.PACK_AB R15, R216, R217 ;  /* 0x000000d9d80f723e */ /* 0x000fce00000000ff */
[----:B--2---:R-:W-:Y:S01]  /*7360*/  HMMA.16816.F32 R140, R12, R28, R140 ;  /* 0x0000001c0c8c723c */ /* 0x004fe2000000188c */
[----:B-1----:R-:W-:-:S05]  /*7370*/  FFMA.FTZ R0, R125, UR16, -R3 ;  /* 0x000000107d007c23 */ /* 0x002fca0008010803 */
        /* <DEDUP_REMOVED lines=14> */
[----:B------:R-:W-:Y:S01]  /*7460*/  HMMA.16816.F32 R148, R8, R30, R148 ;  /* 0x0000001e0894723c */ /* 0x000fe20000001894 */
[----:B-1----:R-:W-:-:S04]  /*7470*/  FFMA.FTZ R0, R115, UR16, -R4 ;  /* 0x0000001073007c23 */ /* 0x002fc80008010804 */
[----:B------:R1:W-:Y:S01]  /*7480*/  MUFU.EX2 R67, R0 ;  /* 0x0000000000437308 */ /* 0x0003e20000000800 */
[----:B------:R-:W-:Y:S06]  /*7490*/  HMMA.16816.F32 R44, R8, R26, R48 ;  /* 0x0000001a082c723c */ /* 0x000fec0000001830 */
[----:B------:R-:W-:Y:S01]  /*74a0*/  HMMA.16816.F32 R28, R12, R24, R56 ;  /* 0x000000180c1c723c */ /* 0x000fe20000001838 */
[----:B------:R-:W-:Y:S02]  /*74b0*/  F2FP.F16.F32.PACK_AB R8, R79, R82 ;  /* 0x000000524f08723e */ /* 0x000fe400000000ff */
[----:B--2---:R-:W-:-:S03]  /*74c0*/  F2FP.F16.F32.PACK_AB R10, R68, R76 ;  /* 0x0000004c440a723e */ /* 0x004fc600000000ff */
[----:B------:R-:W-:Y:S01]  /*74d0*/  HMMA.16816.F32 R12, R12, R26, R32 ;  /* 0x0000001a0c0c723c */ /* 0x000fe20000001820 */
[----:B------:R-:W-:Y:S01]  /*74e0*/  LDSM.16.MT88.4 R24, [R185+0x5c00] ;  /* 0x005c0000b918783b */ /* 0x000fe20000004200 */
        /* <DEDUP_REMOVED lines=17> */
[----:B-----5:R-:W-:Y:S01]  /*7600*/  HMMA.16816.F32 R52, R8, R16, R52 ;  /* 0x000000100834723c */ /* 0x020fe20000001834 */
[----:B-1----:R-:W-:Y:S01]  /*7610*/  FFMA.FTZ R0, R130, UR16, -R4 ;  /* 0x0000001082007c23 */ /* 0x002fe20008010804 */
[----:B------:R-:W-:-:S03]  /*7620*/  FADD.FTZ R4, R7, R6 ;  /* 0x0000000607047221 */ /* 0x000fc60000010000 */
[----:B------:R1:W2:Y:S01]  /*7630*/  MUFU.EX2 R36, R0 ;  /* 0x0000000000247308 */ /* 0x0002a20000000800 */
[----:B------:R-:W-:Y:S01]  /*7640*/  HMMA.16816.F32 R44, R8, R18, R44 ;  /* 0x00000012082c723c */ /* 0x000fe2000000182c */
[----:B------:R-:W-:-:S06]  /*7650*/  FADD.FTZ R4, R91, R4 ;  /* 0x000000045b047221 */ /* 0x000fcc0000010000 */
[----:B------:R-:W-:Y:S02]  /*7660*/  F2FP.F16.F32.PACK_AB R8, R177, R207 ;  /* 0x000000cfb108723e */ /* 0x000fe400000000ff */
[----:B------:R-:W-:Y:S02]  /*7670*/  F2FP.F16.F32.PACK_AB R9, R214, R215 ;  /* 0x000000d7d609723e */ /* 0x000fe400000000ff */
[----:B------:R-:W-:Y:S02]  /*7680*/  F2FP.F16.F32.PACK_AB R10, R176, R174 ;  /* 0x000000aeb00a723e */ /* 0x000fe400000000ff */
[----:B------:R-:W-:Y:S01]  /*7690*/  F2FP.F16.F32.PACK_AB R11, R210, R213 ;  /* 0x000000d5d20b723e */ /* 0x000fe200000000ff */
[----:B-1----:R-:W-:Y:S01]  /*76a0*/  FFMA.FTZ R0, R147, UR16, -R3 ;  /* 0x0000001093007c23 */ /* 0x002fe20008010803 */
[----:B--2---:R-:W-:-:S03]  /*76b0*/  F2FP.F16.F32.PACK_AB R166, R36, R43 ;  /* 0x0000002b24a6723e */ /* 0x004fc600000000ff */
[----:B------:R1:W-:Y:S02]  /*76c0*/  MUFU.EX2 R35, R0 ;  /* 0x0000000000237308 */ /* 0x0003e40000000800 */
[C---:B------:R-:W-:Y:S06]  /*76d0*/  HMMA.16816.F32 R140, R8.reuse, R20, R140 ;  /* 0x00000014088c723c */ /* 0x040fec000000188c */
[C---:B------:R-:W-:Y:S06]  /*76e0*/  HMMA.16816.F32 R28, R8.reuse, R16, R28 ;  /* 0x00000010081c723c */ /* 0x040fec000000181c */
[----:B------:R-:W-:Y:S01]  /*76f0*/  HMMA.16816.F32 R60, R8, R22, R60 ;  /* 0x00000016083c723c */ /* 0x000fe2000000183c */
[----:B-1----:R-:W-:-:S05]  /*7700*/  FFMA.FTZ R0, R146, UR16, -R3 ;  /* 0x0000001092007c23 */ /* 0x002fca0008010803 */
[----:B------:R-:W-:Y:S01]  /*7710*/  HMMA.16816.F32 R12, R8, R18, R12 ;  /* 0x00000012080c723c */ /* 0x000fe2000000180c */
[----:B------:R-:W1:Y:S01]  /*7720*/  LDSM.16.MT88.4 R144, [R184+0x5c00] ;  /* 0x005c0000b890783b */ /* 0x000e620000004200 */
        /* <DEDUP_REMOVED lines=10> */
[----:B------:R-:W-:Y:S01]  /*77d0*/  F2FP.F16.F32.PACK_AB R162, R179, R206 ;  /* 0x000000ceb3a2723e */ /* 0x000fe200000000ff */
[----:B------:R-:W-:-:S04]  /*77e0*/  FADD.FTZ R3, R237, R3 ;  /* 0x00000003ed037221 */ /* 0x000fc80000010000 */
[----:B------:R-:W-:Y:S01]  /*77f0*/  FADD.FTZ R6, R238, R3 ;  /* 0x00000003ee067221 */ /* 0x000fe20000010000 */
[----:B------:R-:W-:Y:S01]  /*7800*/  FADD.FTZ R3, R161, R2 ;  /* 0x00000002a1037221 */ /* 0x000fe20000010000 */
[----:B------:R-:W-:Y:S01]  /*7810*/  FADD.FTZ R2, R94, R4 ;  /* 0x000000045e027221 */ /* 0x000fe20000010000 */
[C---:B-1----:R-:W-:Y:S01]  /*7820*/  HMMA.16816.F32 R136, R164.reuse, R144, R136 ;  /* 0x00000090a488723c */ /* 0x042fe20000001888 */
[----:B--2---:R-:W-:Y:S01]  /*7830*/  FFMA.FTZ R0, R154, UR16, -R5 ;  /* 0x000000109a007c23 */ /* 0x004fe20008010805 */
[----:B------:R-:W-:Y:S01]  /*7840*/  FADD.FTZ R3, R211, R3 ;  /* 0x00000003d3037221 */ /* 0x000fe20000010000 */
[----:B------:R-:W-:Y:S01]  /*7850*/  FADD.FTZ R4, R106, R2 ;  /* 0x000000026a047221 */ /* 0x000fe20000010000 */
[----:B-----5:R-:W-:Y:S01]  /*7860*/  F2FP.F16.F32.PACK_AB R161, R20, R209 ;  /* 0x000000d114a1723e */ /* 0x020fe200000000ff */
[----:B------:R1:W-:Y:S01]  /*7870*/  MUFU.EX2 R16, R0 ;  /* 0x0000000000107308 */ /* 0x0003e20000000800 */
[----:B------:R-:W-:Y:S01]  /*7880*/  HMMA.16816.F32 R148, R164, R146, R148 ;  /* 0x00000092a494723c */ /* 0x000fe20000001894 */
[----:B------:R-:W-:-:S04]  /*7890*/  FADD.FTZ R4, R107, R4 ;  /* 0x000000046b047221 */ /* 0x000fc80000010000 */
[----:B------:R-:W-:Y:S01]  /*78a0*/  FADD.FTZ R4, R120, R4 ;  /* 0x0000000478047221 */ /* 0x000fe20000010000 */
[----:B-1----:R-:W-:-:S04]  /*78b0*/  FFMA.FTZ R0, R155, UR16, -R5 ;  /* 0x000000109b007c23 */ /* 0x002fc80008010805 */
[----:B------:R1:W2:Y:S02]  /*78c0*/  MUFU.EX2 R8, R0 ;  /* 0x0000000000087308 */ /* 0x0002a40000000800 */
[----:B-1----:R-:W-:Y:S01]  /*78d0*/  FADD.FTZ R0, R123, R122 ;  /* 0x0000007a7b007221 */ /* 0x002fe20000010000 */
[----:B--2---:R-:W-:-:S03]  /*78e0*/  F2FP.F16.F32.PACK_AB R163, R8, R16 ;  /* 0x0000001008a3723e */ /* 0x004fc600000000ff */
[----:B------:R-:W-:-:S04]  /*78f0*/  FADD.FTZ R0, R132, R0 ;  /* 0x0000000084007221 */ /* 0x000fc80000010000 */
[----:B------:R-:W-:Y:S01]  /*7900*/  FADD.FTZ R5, R157, R0 ;  /* 0x000000009d057221 */ /* 0x000fe20000010000 */
[----:B------:R-:W-:Y:S01]  /*7910*/  FADD.FTZ R0, R240, R6 ;  /* 0x00000006f0007221 */ /* 0x000fe20000010000 */
[----:B------:R-:W-:Y:S02]  /*7920*/  HMMA.16816.F32 R140, R160, R144, R140 ;  /* 0x00000090a08c723c */ /* 0x000fe4000000188c */
[----:B------:R-:W-:Y:S01]  /*7930*/  FADD.FTZ R5, R168, R5 ;  /* 0x00000005a8057221 */ /* 0x000fe20000010000 */
[----:B------:R-:W-:Y:S01]  /*7940*/  FADD.FTZ R2, R239, R0 ;  /* 0x00000000ef027221 */ /* 0x000fe20000010000 */
[----:B------:R-:W-:Y:S02]  /*7950*/  FADD.FTZ R0, R222, R3 ;  /* 0x00000003de007221 */ /* 0x000fe40000010000 */
[----:B------:R-:W-:Y:S01]  /*7960*/  FADD.FTZ R5, R169, R5 ;  /* 0x00000005a9057221 */ /* 0x000fe20000010000 */
[----:B------:R-:W-:Y:S01]  /*7970*/  FADD.FTZ R3, R241, R2 ;  /* 0x00000002f1037221 */ /* 0x000fe20000010000 */
[----:B------:R-:W-:Y:S01]  /*7980*/  FADD.FTZ R2, R221, R0 ;  /* 0x00000000dd027221 */ /* 0x000fe20000010000 */
[----:B------:R-:W-:Y:S01]  /*7990*/  HMMA.16816.F32 R156, R164, R24, R52 ;  /* 0x00000018a49c723c */ /* 0x000fe20000001834 */
        /* <DEDUP_REMOVED lines=102> */
[----:B------:R1:W-:Y:S04]  /*8000*/  STL [R1], R238 ;  /* 0x000000ee01007387 */ /* 0x0003e80000100800 */
[----:B------:R1:W-:Y:S01]  /*8010*/  STL [R1+0x4], R236 ;  /* 0x000004ec01007387 */ /* 0x0003e20000100800 */
[----:B------:R-:W-:Y:S03]  /*8020*/  HMMA.16816.F32 R152, R160, R24, R28 ;  /* 0x00000018a098723c */ /* 0x000fe6000000181c */
[----:B------:R1:W-:Y:S03]  /*8030*/  STL [R1+0x8], R240 ;  /* 0x000008f001007387 */ /* 0x0003e60000100800 */
[-C--:B------:R-:W-:Y:S01]  /*8040*/  HMMA.16816.F32 R164, R164, R26.reuse, R44 ;  /* 0x0000001aa4a4723c */ /* 0x080fe2000000182c */
[----:B------:R1:W-:Y:S05]  /*8050*/  STL [R1+0xc], R237 ;  /* 0x00000ced01007387 */ /* 0x0003ea0000100800 */
[----:B------:R-:W-:Y:S01]  /*8060*/  HMMA.16816.F32 R160, R160, R26, R12 ;  /* 0x0000001aa0a0723c */ /* 0x000fe2000000180c */
[----:B------:R-:W-:-:S08]  /*8070*/  NOP ;  /* 0x0000000000007918 */ /* 0x000fd00000000000 */
[----:B------:R-:W-:-:S15]  /*8080*/  @!P0 BRA `(.L_x_248) ;  /* 0x0000005c00988947 */ /* 0x000fde0003800000 */
[----:B------:R-:W-:Y:S01]  /*8090*/  ULDC UR4, c[0x0][0x2d0] ;  /* 0x0000b40000047ab9 */ /* 0x000fe20000000800 */
[----:B------:R-:W-:Y:S01]  /*80a0*/  UIADD3 UR17, UR18, -0x2, URZ ;  /* 0xfffffffe12117890 */ /* 0x000fe2000fffe03f */
[----:B------:R-:W-:Y:S01]  /*80b0*/  ISETP.GE.AND P1, PT, R104, UR4, PT ;  /* 0x0000000468007c0c */ /* 0x000fe2000bf26270 */
[----:B------:R-:W-:-:S04]  /*80c0*/  DEPBAR.LE SB0, 0x0 ;  /* 0x000080000000791a */ /* 0x000fc80000000000 */
[----:B------:R-:W-:Y:S01]  /*80d0*/  USHF.R.S32.HI UR6, URZ, 0x1f, UR17 ;  /* 0x0000001f3f067899 */ /* 0x000fe20008011411 */
[----:B------:R-:W-:Y:S01]  /*80e0*/  IMAD.U32 R2, RZ, RZ, UR17 ;  /* 0x00000011ff027e24 */ /* 0x000fe2000f8e00ff */
[----:B------:R-:W-:Y:S01]  /*80f0*/  UIMAD UR4, UR29, UR17, URZ ;  /* 0x000000111d0472a4 */ /* 0x000fe2000f8e023f */
[----:B------:R-:W-:Y:S01]  /*8100*/  BAR.SYNC.DEFER_BLOCKING 0x0 ;  /* 0x0000000000007b1d */ /* 0x000fe20000010000 */
[----:B------:R-:W-:Y:S02]  /*8110*/  IMAD.U32 R7, RZ, RZ, UR8 ;  /* 0x00000008ff077e24 */ /* 0x000fe4000f8e00ff */
[----:B------:R-:W-:Y:S01]  /*8120*/  UIMAD UR4, UR6, UR30, UR4 ;  /* 0x0000001e060472a4 */ /* 0x000fe2000f8e0204 */
[----:B------:R-:W-:-:S04]  /*8130*/  IMAD.WIDE.U32 R2, R2, UR30, R234 ;  /* 0x0000001e02027c25 */ /* 0x000fc8000f8e00ea */
[----:B------:R-:W2:Y:S01]  /*8140*/  @!P1 LDC.64 R10, c[0x0][0x220] ;  /* 0x00008800ff0a9b82 */ /* 0x000ea20000000a00 */
[----:B------:R-:W-:Y:S01]  /*8150*/  VOTEU.ALL UP0, P1 ;  /* 0x00000000003f7886 */ /* 0x000fe20000800000 */
[----:B------:R-:W-:Y:S01]  /*8160*/  IMAD.U32 R4, RZ, RZ, UR8 ;  /* 0x00000008ff047e24 */ /* 0x000fe2000f8e00ff */
[----:B------:R-:W-:Y:S01]  /*8170*/  @!P1 LEA R7, P0, R7, R2, 0x6 ;  /* 0x0000000207079211 */ /* 0x000fe200078030ff */
[----:B------:R-:W-:Y:S01]  /*8180*/  IMAD.U32 R0, RZ, RZ, UR9 ;  /* 0x00000009ff007e24 */ /* 0x000fe2000f8e00ff */
[----:B------:R-:W3:Y:S01]  /*8190*/  S2R R179, SR_TID.X ;  /* 0x0000000000b37919 */ /* 0x000ee20000002100 */
[----:B------:R-:W-:Y:S01]  /*81a0*/  VIADD R3, R3, UR4 ;  /* 0x0000000403037c36 */ /* 0x000fe20008000000 */
[----:B------:R-:W-:Y:S01]  /*81b0*/  @!UP0 UIMAD UR4, UR9, 0x60, URZ ;  /* 0x00000060090488a4 */ /* 0x000fe2000f8e023f */
[----:B------:R-:W4:Y:S01]  /*81c0*/  @!P1 LDC.64 R14, c[0x0][0x220] ;  /* 0x00008800ff0e9b82 */ /* 0x000f220000000a00 */
[----:B------:R-:W-:Y:S02]  /*81d0*/  UISETP.GT.AND UP0, UPT, UR17, UR12, UPT ;  /* 0x0000000c1100728c */ /* 0x000fe4000bf04270 */
[C---:B------:R-:W-:Y:S01]  /*81e0*/  @!P1 LEA.HI.X R12, R4.reuse, R3, R0, 0x6, P0 ;  /* 0x00000003040c9211 */ /* 0x040fe200000f3400 */
[----:B------:R-:W-:Y:S01]  /*81f0*/  @!P1 IMAD.WIDE.U32 R4, R4, 0x60, R2 ;  /* 0x0000006004049825 */ /* 0x000fe200078e0002 */
[----:B------:R-:W-:-:S03]  /*8200*/  @!P1 IADD3 R0, P0, R2, UR31, RZ ;  /* 0x0000001f02009c10 */ /* 0x000fc6000ff1e0ff */
[----:B------:R-:W5:Y:S01]  /*8210*/  @!P1 LDC.64 R16, c[0x0][0x220] ;  /* 0x00008800ff109b82 */ /* 0x000f620000000a00 */
[----:B------:R-:W-:Y:S01]  /*8220*/  @!P1 IADD3.X R9, R3, UR21, RZ, P0, !PT ;  /* 0x0000001503099c10 */ /* 0x000fe200087fe4ff */
[----:B------:R-:W-:Y:S04]  /*8230*/  @P1 STS [R204+0x4000], RZ ;  /* 0x004000ffcc001388 */ /* 0x000fe80000000800 */
[----:B------:R-:W-:Y:S02]  /*8240*/  @P1 STS [R204+0x4004], RZ ;  /* 0x004004ffcc001388 */ /* 0x000fe40000000800 */
[----:B------:R-:W1:Y:S01]  /*8250*/  @!P1 LDC.64 R18, c[0x0][0x220] ;  /* 0x00008800ff129b82 */ /* 0x000e620000000a00 */
[C---:B--2---:R-:W-:Y:S01]  /*8260*/  @!P1 LEA R10, P3, R2.reuse, R10, 0x1 ;  /* 0x0000000a020a9211 */ /* 0x044fe200078608ff */
[----:B------:R-:W-:Y:S03]  /*8270*/  @P1 STS.64 [R204+0x4008], RZ ;  /* 0x004008ffcc001388 */ /* 0x000fe60000000a00 */
[----:B------:R-:W-:-:S02]  /*8280*/  @!P1 LEA.HI.X R11, R2, R11, R3, 0x1, P3 ;  /* 0x0000000b020b9211 */ /* 0x000fc400018f0c03 */
[----:B----4-:R-:W-:-:S03]  /*8290*/  @!P1 LEA R8, P2, R0, R14, 0x1 ;  /* 0x0000000e00089211 */ /* 0x010fc600078408ff */
[----:B------:R-:W-:Y:S01]  /*82a0*/  @!PT LDS RZ, [RZ] ;  /* 0x00000000fffff984 */ /* 0x000fe20000000800 */
[----:B------:R-:W-:Y:S01]  /*82b0*/  @!PT LDS RZ, [RZ] ;  /* 0x00000000fffff984 */ /* 0x000fe20000000800 */
[----:B------:R-:W-:Y:S01]  /*82c0*/  @!PT LDS RZ, [RZ] ;  /* 0x00000000fffff984 */ /* 0x000fe20000000800 */
[----:B------:R-:W-:Y:S01]  /*82d0*/  @!P1 LDGSTS.E.BYPASS.LTC128B.128 [R204+0x4000], desc[UR22][R10.64] ;  /* 0x040000000acc9fae */ /* 0x000fe2000b901d56 */
[----:B------:R-:W-:Y:S01]  /*82e0*/  @!P1 LEA.HI.X R9, R0, R15, R9, 0x1, P2 ;  /* 0x0000000f00099211 */ /* 0x000fe200010f0c09 */
[----:B------:R-:W-:Y:S02]  /*82f0*/  @!P1 VIADD R0, R5, UR4 ;  /* 0x0000000405009c36 */ /* 0x000fe40008000000 */
[----:B------:R-:W-:Y:S01]  /*8300*/  @P1 STS.128 [R204+0x4800], RZ ;  /* 0x004800ffcc001388 */ /* 0x000fe20000000c00 */
[----:B---3--:R-:W-:Y:S01]  /*8310*/  IMAD.SHL.U32 R179, R179, 0x2, RZ ;  /* 0x00000002b3b37824 */ /* 0x008fe200078e00ff */
[C---:B-----5:R-:W-:Y:S02]  /*8320*/  @!P1 LEA R6, P0, R7.reuse, R16, 0x1 ;  /* 0x0000001007069211 */ /* 0x060fe400078008ff */
[----:B------:R-:W-:Y:S01]  /*8330*/  @!PT LDS RZ, [RZ] ;  /* 0x00000000fffff984 */ /* 0x000fe20000000800 */
[----:B------:R-:W-:Y:S01]  /*8340*/  @!PT LDS RZ, [RZ] ;  /* 0x00000000fffff984 */ /* 0x000fe20000000800 */
[----:B------:R-:W-:Y:S01]  /*8350*/  @!PT LDS RZ, [RZ] ;  /* 0x00000000fffff984 */ /* 0x000fe20000000800 */
[----:B------:R2:W-:Y:S02]  /*8360*/  @!P1 LDGSTS.E.BYPASS.LTC128B.128 [R204+0x4800], desc[UR22][R8.64] ;  /* 0x0480000008cc9fae */ /* 0x0005e4000b901d56 */
[----:B------:R-:W-:-:S02]  /*8370*/  @!P1 LEA.HI.X R7, R7, R17, R12, 0x1, P0 ;  /* 0x0000001107079211 */ /* 0x000fc400000f0c0c */
[----:B------:R-:W-:Y:S01]  /*8380*/  @P1 STS.128 [R204+0x5000], RZ ;  /* 0x005000ffcc001388 */ /* 0x000fe20000000c00 */
[----:B------:R-:W-:Y:S02]  /*8390*/  LOP3.LUT R179, R179, 0x6, RZ, 0xc0, !PT ;  /* 0x00000006b3b37812 */ /* 0x000fe400078ec0ff */
[C---:B-1----:R-:W-:Y:S01]  /*83a0*/  @!P1 LEA R2, P0, R4.reuse, R18, 0x1 ;  /* 0x0000001204029211 */ /* 0x042fe200078008ff */
[----:B------:R-:W-:Y:S01]  /*83b0*/  @!PT LDS RZ, [RZ] ;  /* 0x00000000fffff984 */ /* 0x000fe20000000800 */
[----:B------:R-:W-:Y:S01]  /*83c0*/  @!PT LDS RZ, [RZ] ;  /* 0x00000000fffff984 */ /* 0x000fe20000000800 */
[----:B------:R-:W-:Y:S01]  /*83d0*/  @!PT LDS RZ, [RZ] ;  /* 0x00000000fffff984 */ /* 0x000fe20000000800 */
[----:B------:R1:W-:Y:S03]  /*83e0*/  @!P1 LDGSTS.E.BYPASS.LTC128B.128 [R204+0x5000], desc[UR22][R6.64] ;  /* 0x0500000006cc9fae */ /* 0x0003e6000b901d56 */
[----:B------:R-:W-:Y:S01]  /*83f0*/  @!P1 LEA.HI.X R3, R4, R19, R0, 0x1, P0 ;  /* 0x0000001304039211 */ /* 0x000fe200000f0c00 */
[----:B------:R-:W-:Y:S01]  /*8400*/  @P1 STS.128 [R204+0x5800], RZ ;  /* 0x005800ffcc001388 */ /* 0x000fe20000000c00 */
[----:B------:R-:W-:-:S03]  /*8410*/  IMAD.U32 R0, RZ, RZ, UR17 ;  /* 0x00000011ff007e24 */ /* 0x000fc6000f8e00ff */
[----:B------:R-:W-:Y:S01]  /*8420*/  @!PT LDS RZ, [RZ] ;  /* 0x00000000fffff984 */ /* 0x000fe20000000800 */
[----:B------:R-:W-:Y:S01]  /*8430*/  @!PT LDS RZ, [RZ] ;  /* 0x00000000fffff984 */ /* 0x000fe20000000800 */
[----:B------:R-:W-:Y:S01]  /*8440*/  @!PT LDS RZ, [RZ] ;  /* 0x00000000fffff984 */ /* 0x000fe20000000800 */
[----:B------:R3:W-:Y:S01]  /*8450*/  @!P1 LDGSTS.E.BYPASS.LTC128B.128 [R204+0x5800], desc[UR22][R2.64] ;  /* 0x0580000002cc9fae */ /* 0x0007e2000b901d56 */
[----:B------:R-:W-:-:S03]  /*8460*/  IMAD R0, R0, 0x80, R179 ;  /* 0x0000008000007824 */ /* 0x000fc600078e02b3 */
[----:B------:R-:W-:Y:S02]  /*8470*/  LDSM.16.M88.4 R16, [R186] ;  /* 0x00000000ba10783b */ /* 0x000fe40000000200 */
[C---:B------:R-:W-:Y:S02]  /*8480*/  ISETP.GE.AND P0, PT, R0.reuse, R203, PT ;  /* 0x000000cb0000720c */ /* 0x040fe40003f06270 */
[----:B------:R-:W4:Y:S01]  /*8490*/  LDSM.16.M88.4 R20, [R135+0x2000] ;  /* 0x002000008714783b */ /* 0x000f220000000200 */
[C---:B------:R-:W-:Y:S02]  /*84a0*/  ISETP.GE.AND P6, PT, R0.reuse, R202, PT ;  /* 0x000000ca0000720c */ /* 0x040fe40003fc6270 */
[C---:B------:R-:W-:Y:S01]  /*84b0*/  ISETP.LT.OR P0, PT, R0.reuse, R198, P0 ;  /* 0x000000c60000720c */ /* 0x040fe20000701670 */
[----:B------:R-:W5:Y:S01]  /*84c0*/  LDSM.16.M88.4 R12, [R186+0x1000] ;  /* 0x00100000ba0c783b */ /* 0x000f620000000200 */
[----:B------:R-:W-:-:S03]  /*84d0*/  ISETP.LT.OR P6, PT, R0, R197, P6 ;  /* 0x000000c50000720c */ /* 0x000fc600037c1670 */
[----:B--2---:R-:W-:Y:S04]  /*84e0*/  LDSM.16.M88.4 R8, [R187] ;  /* 0x00000000bb08783b */ /* 0x004fe80000000200 */
[----:B------:R-:W2:Y:S04]  /*84f0*/  LDSM.16.M88.4 R24, [R188] ;  /* 0x00000000bc18783b */ /* 0x000ea80000000200 */
[----:B-1----:R-:W1:Y:S01]  /*8500*/  LDSM.16.M88.4 R4, [R187+0x1000] ;  /* 0x00100000bb04783b */ /* 0x002e620000000200 */
[----:B---3--:R-:W-:-:S03]  /*8510*/  VIADD R2, R0, 0x1 ;  /* 0x0000000100027836 */ /* 0x008fc60000000000 */
[----:B------:R-:W3:Y:S01]  /*8520*/  LDSM.16.M88.4 R32, [R135+0x2400] ;  /* 0x002400008720783b */ /* 0x000ee20000000200 */
[----:B------:R-:W-:Y:S01]  /*8530*/  VIADD R3, R0, 0x10 ;  /* 0x0000001000037836 */ /* 0x000fe20000000000 */
[C---:B------:R-:W-:Y:S02]  /*8540*/  ISETP.GE.AND P5, PT, R2.reuse, R203, PT ;  /* 0x000000cb0200720c */ /* 0x040fe40003fa6270 */
[----:B------:R-:W0:Y:S01]  /*8550*/  LDGDEPBAR ;  /* 0x00000000000079af */ /* 0x000e220000000000 */
        /* <DEDUP_REMOVED lines=8> */
[-C--:B----4-:R-:W-:Y:S06]  /*85e0*/  HMMA.16816.F32 R28, R16, R20.reuse, RZ ;  /* 0x00000014101c723c */ /* 0x090fec00000018ff */
[C---:B-----5:R-:W-:Y:S06]  /*85f0*/  HMMA.16816.F32 R44, R12.reuse, R20, RZ ;  /* 0x000000140c2c723c */ /* 0x060fec00000018ff */
[-C--:B------:R-:W-:Y:S06]  /*8600*/  HMMA.16816.F32 R48, R12, R22.reuse, RZ ;  /* 0x000000160c30723c */ /* 0x080fec00000018ff */
[----:B------:R-:W-:Y:S06]  /*8610*/  HMMA.16816.F32 R20, R16, R22, RZ ;  /* 0x000000161014723c */ /* 0x000fec00000018ff */
[-C--:B--2---:R-:W-:Y:S01]  /*8620*/  HMMA.16816.F32 R56, R8, R24.reuse, R28 ;  /* 0x000000180838723c */ /* 0x084fe2000000181c */
[----:B------:R-:W2:Y:S05]  /*8630*/  LDSM.16.M88.4 R28, [R195] ;  /* 0x00000000c31c783b */ /* 0x000eaa0000000200 */
[C---:B-1----:R-:W-:Y:S01]  /*8640*/  HMMA.16816.F32 R52, R4.reuse, R24, R44 ;  /* 0x000000180434723c */ /* 0x042fe2000000182c */
[----:B------:R-:W1:Y:S05]  /*8650*/  LDSM.16.M88.4 R44, [R135+0x2800] ;  /* 0x00280000872c783b */ /* 0x000e6a0000000200 */
[-C--:B------:R-:W-:Y:S06]  /*8660*/  HMMA.16816.F32 R48, R4, R26.reuse, R48 ;  /* 0x0000001a0430723c */ /* 0x080fec0000001830 */
[----:B------:R-:W-:Y:S06]  /*8670*/  HMMA.16816.F32 R64, R8, R26, R20 ;  /* 0x0000001a0840723c */ /* 0x000fec0000001814 */
[----:B---3--:R-:W-:Y:S01]  /*8680*/  HMMA.16816.F32 R24, R16, R32, RZ ;  /* 0x000000201018723c */ /* 0x008fe200000018ff */
[----:B------:R-:W-:-:S02]  /*8690*/  FSEL R102, R56, -INF , !P0 ;  /* 0xff80000038667808 */ /* 0x000fc40004000000 */
[----:B------:R-:W-:Y:S02]  /*86a0*/  ISETP.GE.AND P0, PT, R0, R201, PT ;  /* 0x000000c90000720c */ /* 0x000fe40003f06270 */
[----:B------:R-:W-:Y:S01]  /*86b0*/  FSEL R119, R58, -INF , !P6 ;  /* 0xff8000003a777808 */ /* 0x000fe20007000000 */
[----:B------:R-:W-:Y:S01]  /*86c0*/  HMMA.16816.F32 R20, R12, R32, RZ ;  /* 0x000000200c14723c */ /* 0x000fe200000018ff */
[----:B------:R-:W-:Y:S02]  /*86d0*/  ISETP.LT.OR P0, PT, R0, R199, P0 ;  /* 0x000000c70000720c */ /* 0x000fe40000701670 */
[----:B------:R-:W-:Y:S02]  /*86e0*/  FSEL R120, R59, -INF , !P4 ;  /* 0xff8000003b787808 */ /* 0x000fe40006000000 */
[----:B------:R-:W-:Y:S02]  /*86f0*/  FSEL R169, R52, -INF , !P0 ;  /* 0xff80000034a97808 */ /* 0x000fe40004000000 */
[----:B------:R-:W-:-:S02]  /*8700*/  FSEL R176, R53, -INF , !P3 ;  /* 0xff80000035b07808 */ /* 0x000fc40005800000 */
[----:B------:R-:W-:Y:S02]  /*8710*/  FSEL R107, R57, -INF , !P5 ;  /* 0xff800000396b7808 */ /* 0x000fe40006800000 */
[C---:B------:R-:W-:Y:S02]  /*8720*/  ISETP.GE.AND P6, PT, R2.reuse, R203, PT ;  /* 0x000000cb0200720c */ /* 0x040fe40003fc6270 */
[C---:B------:R-:W-:Y:S02]  /*8730*/  ISETP.GE.AND P4, PT, R2.reuse, R202, PT ;  /* 0x000000ca0200720c */ /* 0x040fe40003f86270 */
[C---:B------:R-:W-:Y:S02]  /*8740*/  ISETP.GE.AND P0, PT, R2.reuse, R201, PT ;  /* 0x000000c90200720c */ /* 0x040fe40003f06270 */
[-C--:B------:R-:W-:Y:S01]  /*8750*/  ISETP.GE.AND P3, PT, R2, R200.reuse, PT ;  /* 0x000000c80200720c */ /* 0x080fe20003f66270 */
[----:B--2---:R-:W-:Y:S01]  /*8760*/  HMMA.16816.F32 R60, R8, R28, R24 ;  /* 0x0000001c083c723c */ /* 0x004fe20000001818 */
[----:B------:R-:W-:-:S02]  /*8770*/  ISETP.GE.AND P5, PT, R0, R200, PT ;  /* 0x000000c80000720c */ /* 0x000fc40003fa6270 */
[C---:B------:R-:W-:Y:S02]  /*8780*/  ISETP.LT.OR P6, PT, R2.reuse, R198, P6 ;  /* 0x000000c60200720c */ /* 0x040fe400037c1670 */
[C---:B------:R-:W-:Y:S01]  /*8790*/  ISETP.LT.OR P4, PT, R2.reuse, R197, P4 ;  /* 0x000000c50200720c */ /* 0x040fe20002781670 */
[-C--:B------:R-:W-:Y:S01]  /*87a0*/  HMMA.16816.F32 R24, R12, R34.reuse, RZ ;  /* 0x000000220c18723c */ /* 0x080fe200000018ff */
[C---:B------:R-:W-:Y:S02]  /*87b0*/  ISETP.LT.OR P0, PT, R2.reuse, R199, P0 ;  /* 0x000000c70200720c */ /* 0x040fe40000701670 */
[-C--:B------:R-:W-:Y:S01]  /*87c0*/  ISETP.LT.OR P3, PT, R2, R196.reuse, P3 ;  /* 0x000000c40200720c */ /* 0x080fe20001f61670 */
[C---:B------:R-:W-:Y:S01]  /*87d0*/  VIADD R2, R0.reuse, 0x9 ;  /* 0x0000000900027836 */ /* 0x040fe20000000000 */
[----:B------:R-:W-:Y:S01]  /*87e0*/  ISETP.LT.OR P5, PT, R0, R196, P5 ;  /* 0x000000c40000720c */ /* 0x000fe20002fa1670 */
[----:B------:R-:W-:Y:S01]  /*87f0*/  HMMA.16816.F32 R32, R16, R34, RZ ;  /* 0x000000221020723c */ /* 0x000fe200000018ff */
[----:B------:R-:W-:-:S02]  /*8800*/  FSEL R181, R55, -INF , !P2 ;  /* 0xff80000037b57808 */ /* 0x000fc40005000000 */
[----:B------:R-:W-:Y:S02]  /*8810*/  FSEL R175, R54, -INF , !P5 ;  /* 0xff80000036af7808 */ /* 0x000fe40006800000 */
[----:B------:R-:W-:Y:S01]  /*8820*/  FSEL R171, R48, -INF , !P0 ;  /* 0xff80000030ab7808 */ /* 0x000fe20004000000 */
[----:B------:R-:W-:Y:S01]  /*8830*/  HMMA.16816.F32 R72, R4, R28, R20 ;  /* 0x0000001c0448723c */ /* 0x000fe20000001814 */
[----:B------:R-:W-:Y:S01]  /*8840*/  FSEL R179, R50, -INF , !P3 ;  /* 0xff80000032b37808 */ /* 0x000fe20005800000 */
[----:B------:R-:W2:Y:S01]  /*8850*/  LDSM.16.M88.4 R20, [R194] ;  /* 0x00000000c214783b */ /* 0x000ea20000000200 */
[C---:B------:R-:W-:Y:S02]  /*8860*/  ISETP.GE.AND P5, PT, R2.reuse, R203, PT ;  /* 0x000000cb0200720c */ /* 0x040fe40003fa6270 */
[C---:B------:R-:W-:Y:S01]  /*8870*/  ISETP.GE.AND P2, PT, R2.reuse, R201, PT ;  /* 0x000000c90200720c */ /* 0x040fe20003f46270 */
[----:B-1----:R-:W-:Y:S01]  /*8880*/  HMMA.16816.F32 R52, R16, R44, RZ ;  /* 0x0000002c1034723c */ /* 0x002fe200000018ff */
[----:B------:R-:W-:-:S02]  /*8890*/  ISETP.GE.AND P0, PT, R2, R200, PT ;  /* 0x000000c80200720c */ /* 0x000fc40003f06270 */
[C---:B------:R-:W-:Y:S02]  /*88a0*/  ISETP.GE.AND P3, PT, R2.reuse, R202, PT ;  /* 0x000000ca0200720c */ /* 0x040fe40003f66270 */
[C---:B------:R-:W-:Y:S01]  /*88b0*/  ISETP.LT.OR P5, PT, R2.reuse, R198, P5 ;  /* 0x000000c60200720c */ /* 0x040fe20002fa1670 */
[-C--:B------:R-:W-:Y:S01]  /*88c0*/  HMMA.16816.F32 R24, R4, R30.reuse, R24 ;  /* 0x0000001e0418723c */ /* 0x080fe20000001818 */
[C---:B------:R-:W-:Y:S02]  /*88d0*/  ISETP.LT.OR P2, PT, R2.reuse, R199, P2 ;  /* 0x000000c70200720c */ /* 0x040fe40001741670 */
[C---:B------:R-:W-:Y:S02]  /*88e0*/  ISETP.LT.OR P0, PT, R2.reuse, R196, P0 ;  /* 0x000000c40200720c */ /* 0x040fe40000701670 */
[----:B------:R-:W-:Y:S01]  /*88f0*/  ISETP.LT.OR P3, PT, R2, R197, P3 ;  /* 0x000000c50200720c */ /* 0x000fe20001f61670 */
[----:B------:R-:W-:Y:S01]  /*8900*/  VIADD R2, R0, 0x11 ;  /* 0x0000001100027836 */ /* 0x000fe20000000000 */
[----:B------:R-:W-:Y:S01]  /*8910*/  FSEL R170, R49, -INF , !P2 ;  /* 0xff80000031aa7808 */ /* 0x000fe20005000000 */
[----:B------:R-:W-:Y:S01]  /*8920*/  HMMA.16816.F32 R56, R8, R30, R32 ;  /* 0x0000001e0838723c */ /* 0x000fe20000001820 */
[----:B------:R-:W-:Y:S01]  /*8930*/  FSEL R115, R67, -INF , !P3 ;  /* 0xff80000043737808 */ /* 0x000fe20005800000 */
[----:B------:R-:W1:Y:S01]  /*8940*/  LDSM.16.M88.4 R28, [R135+0x2c00] ;  /* 0x002c0000871c783b */ /* 0x000e620000000200 */
[----:B------:R-:W-:-:S02]  /*8950*/  ISETP.GE.AND P3, PT, R3, R203, PT ;  /* 0x000000cb0300720c */ /* 0x000fc40003f66270 */
[C---:B------:R-:W-:Y:S01]  /*8960*/  ISETP.GE.AND P2, PT, R2.reuse, R203, PT ;  /* 0x000000cb0200720c */ /* 0x040fe20003f46270 */
[----:B------:R-:W-:Y:S01]  /*8970*/  HMMA.16816.F32 R32, R12, R46, RZ ;  /* 0x0000002e0c20723c */ /* 0x000fe200000018ff */
[-C--:B------:R-:W-:Y:S02]  /*8980*/  ISETP.LT.OR P3, PT, R3, R198.reuse, P3 ;  /* 0x000000c60300720c */ /* 0x080fe40001f61670 */
[----:B------:R-:W-:Y:S02]  /*8990*/  ISETP.LT.OR P2, PT, R2, R198, P2 ;  /* 0x000000c60200720c */ /* 0x000fe40001741670 */
[----:B------:R-:W-:Y:S02]  /*89a0*/  FSEL R116, R66, -INF , !P4 ;  /* 0xff80000042747808 */ /* 0x000fe40006000000 */
[----:B------:R-:W-:Y:S02]  /*89b0*/  FSEL R97, R60, -INF , !P3 ;  /* 0xff8000003c617808 */ /* 0x000fe40005800000 */
[----:B------:R-:W-:-:S02]  /*89c0*/  FSEL R101, R61, -INF , !P2 ;  /* 0xff8000003d657808 */ /* 0x000fc40005000000 */
[----:B------:R-:W-:Y:S02]  /*89d0*/  FSEL R177, R51, -INF , !P0 ;  /* 0xff80000033b17808 */ /* 0x000fe40004000000 */
[----:B------:R-:W-:Y:S01]  /*89e0*/  FSEL R100, R64, -INF , !P6 ;  /* 0xff80000040647808 */ /* 0x000fe20007000000 */
[----:B------:R-:W-:Y:S01]  /*89f0*/  HMMA.16816.F32 R48, R12, R44, RZ ;  /* 0x0000002c0c30723c */ /* 0x000fe200000018ff */
[C---:B------:R-:W-:Y:S02]  /*8a00*/  ISETP.GE.AND P4, PT, R2.reuse, R202, PT ;  /* 0x000000ca0200720c */ /* 0x040fe40003f86270 */
[C---:B------:R-:W-:Y:S02]  /*8a10*/  ISETP.GE.AND P3, PT, R2.reuse, R201, PT ;  /* 0x000000c90200720c */ /* 0x040fe40003f66270 */
[----:B------:R-:W-:Y:S01]  /*8a20*/  ISETP.GE.AND P2, PT, R2, R200, PT ;  /* 0x000000c80200720c */ /* 0x000fe20003f46270 */
[----:B------:R-:W-:Y:S01]  /*8a30*/  HMMA.16816.F32 R44, R16, R46, RZ ;  /* 0x0000002e102c723c */ /* 0x000fe200000018ff */
[----:B------:R-:W-:-:S02]  /*8a40*/  ISETP.GE.AND P6, PT, R3, R202, PT ;  /* 0x000000ca0300720c */ /* 0x000fc40003fc6270 */
[C---:B------:R-:W-:Y:S02]  /*8a50*/  ISETP.GE.AND P0, PT, R3.reuse, R201, PT ;  /* 0x000000c90300720c */ /* 0x040fe40003f06270 */
[C---:B------:R-:W-:Y:S02]  /*8a60*/  ISETP.LT.OR P4, PT, R2.reuse, R197, P4 ;  /* 0x000000c50200720c */ /* 0x040fe40002781670 */
[C---:B------:R-:W-:Y:S02]  /*8a70*/  ISETP.LT.OR P3, PT, R2.reuse, R199, P3 ;  /* 0x000000c70200720c */ /* 0x040fe40001f61670 */
[----:B------:R-:W-:Y:S01]  /*8a80*/  ISETP.LT.OR P2, PT, R2, R196, P2 ;  /* 0x000000c40200720c */ /* 0x000fe20001741670 */
[----:B------:R-:W-:Y:S01]  /*8a90*/  VIADD R2, R0, 0x18 ;  /* 0x0000001800027836 */ /* 0x000fe20000000000 */
[C---:B------:R-:W-:Y:S02]  /*8aa0*/  ISETP.LT.OR P6, PT, R3.reuse, R197, P6 ;  /* 0x000000c50300720c */ /* 0x040fe400037c1670 */
[----:B------:R-:W-:-:S02]  /*8ab0*/  ISETP.LT.OR P0, PT, R3, R199, P0 ;  /* 0x000000c70300720c */ /* 0x000fc40000701670 */
[----:B------:R-:W-:Y:S02]  /*8ac0*/  FSEL R112, R62, -INF , !P6 ;  /* 0xff8000003e707808 */ /* 0x000fe40007000000 */
[----:B------:R-:W-:Y:S01]  /*8ad0*/  FSEL R111, R63, -INF , !P4 ;  /* 0xff8000003f6f7808 */ /* 0x000fe20006000000 */
[----:B--2---:R-:W-:Y:S01]  /*8ae0*/  HMMA.16816.F32 R68, R4, R20, R48 ;  /* 0x000000140444723c */ /* 0x004fe20000001830 */
[----:B------:R-:W-:Y:S02]  /*8af0*/  FSEL R133, R72, -INF , !P0 ;  /* 0xff80000048857808 */ /* 0x000fe40004000000 */
[----:B------:R-:W-:Y:S02]  /*8b00*/  FSEL R132, R73, -INF , !P3 ;  /* 0xff80000049847808 */ /* 0x000fe40005800000 */
[C---:B------:R-:W-:Y:S01]  /*8b10*/  ISETP.GE.AND P6, PT, R2.reuse, R203, PT ;  /* 0x000000cb0200720c */ /* 0x040fe20003fc6270 */
[----:B------:R-:W-:Y:S01]  /*8b20*/  HMMA.16816.F32 R60, R8, R22, R44 ;  /* 0x00000016083c723c */ /* 0x000fe2000000182c */
[C---:B------:R-:W-:Y:S01]  /*8b30*/  ISETP.GE.AND P4, PT, R2.reuse, R202, PT ;  /* 0x000000ca0200720c */ /* 0x040fe20003f86270 */
[----:B------:R-:W-:Y:S01]  /*8b40*/  LDSM.16.M88.4 R44, [R135+0x3000] ;  /* 0x00300000872c783b */ /* 0x000fe20000000200 */
[----:B------:R-:W-:-:S02]  /*8b50*/  ISETP.GE.AND P0, PT, R2, R201, PT ;  /* 0x000000c90200720c */ /* 0x000fc40003f06270 */
[C---:B------:R-:W-:Y:S01]  /*8b60*/  ISETP.GE.AND P3, PT, R2.reuse, R200, PT ;  /* 0x000000c80200720c */ /* 0x040fe20003f66270 */
[----:B------:R-:W-:Y:S01]  /*8b70*/  HMMA.16816.F32 R48, R4, R22, R32 ;  /* 0x000000160430723c */ /* 0x000fe20000001820 */
[C---:B------:R-:W-:Y:S02]  /*8b80*/  ISETP.LT.OR P6, PT, R2.reuse, R198, P6 ;  /* 0x000000c60200720c */ /* 0x040fe400037c1670 */
[C---:B------:R-:W-:Y:S02]  /*8b90*/  ISETP.LT.OR P4, PT, R2.reuse, R197, P4 ;  /* 0x000000c50200720c */ /* 0x040fe40002781670 */
[C---:B------:R-:W-:Y:S01]  /*8ba0*/  ISETP.LT.OR P0, PT, R2.reuse, R199, P0 ;  /* 0x000000c70200720c */ /* 0x040fe20000701670 */
[----:B-1----:R-:W-:Y:S01]  /*8bb0*/  HMMA.16816.F32 R32, R12, R30, RZ ;  /* 0x0000001e0c20723c */ /* 0x002fe200000018ff */
[----:B------:R-:W-:Y:S01]  /*8bc0*/  ISETP.LT.OR P3, PT, R2, R196, P3 ;  /* 0x000000c40200720c */ /* 0x000fe20001f61670 */
[----:B------:R-:W-:Y:S01]  /*8bd0*/  VIADD R2, R0, 0x19 ;  /* 0x0000001900027836 */ /* 0x000fe20000000000 */
[----:B------:R-:W-:-:S02]  /*8be0*/  FSEL R172, R75, -INF , !P2 ;  /* 0xff8000004bac7808 */ /* 0x000fc40005000000 */
[----:B------:R-:W-:Y:S02]  /*8bf0*/  FSEL R129, R24, -INF , !P0 ;  /* 0xff80000018817808 */ /* 0x000fe40004000000 */
[C---:B------:R-:W-:Y:S02]  /*8c00*/  ISETP.GE.AND P2, PT, R2.reuse, R201, PT ;  /* 0x000000c90200720c */ /* 0x040fe40003f46270 */
[C---:B------:R-:W-:Y:S02]  /*8c10*/  ISETP.GE.AND P0, PT, R2.reuse, R200, PT ;  /* 0x000000c80200720c */ /* 0x040fe40003f06270 */
[C---:B------:R-:W-:Y:S02]  /*8c20*/  ISETP.LT.OR P2, PT, R2.reuse, R199, P2 ;  /* 0x000000c70200720c */ /* 0x040fe40001741670 */
[----:B------:R-:W-:Y:S02]  /*8c30*/  ISETP.LT.OR P0, PT, R2, R196, P0 ;  /* 0x000000c40200720c */ /* 0x000fe40000701670 */
[----:B------:R-:W-:-:S02]  /*8c40*/  FSEL R99, R65, -INF , !P5 ;  /* 0xff80000041637808 */ /* 0x000fc40006800000 */
[----:B------:R-:W-:Y:S01]  /*8c50*/  ISETP.GE.AND P5, PT, R3, R200, PT ;  /* 0x000000c80300720c */ /* 0x000fe20003fa6270 */
[----:B------:R-:W-:Y:S01]  /*8c60*/  HMMA.16816.F32 R64, R8, R20, R52 ;  /* 0x000000140840723c */ /* 0x000fe20000001834 */
[----:B------:R-:W-:Y:S01]  /*8c70*/  FSEL R173, R26, -INF , !P3 ;  /* 0xff8000001aad7808 */ /* 0x000fe20005800000 */
[----:B------:R-:W-:Y:S01]  /*8c80*/  LDSM.16.M88.4 R20, [R192] ;  /* 0x00000000c014783b */ /* 0x000fe20000000200 */
[----:B------:R-:W-:Y:S02]  /*8c90*/  FSEL R127, R25, -INF , !P2 ;  /* 0xff800000197f7808 */ /* 0x000fe40005000000 */
[----:B------:R-:W-:Y:S01]  /*8ca0*/  FSEL R205, R27, -INF , !P0 ;  /* 0xff8000001bcd7808 */ /* 0x000fe20004000000 */
[----:B------:R-:W-:Y:S01]  /*8cb0*/  HMMA.16816.F32 R52, R12, R28, RZ ;  /* 0x0000001c0c34723c */ /* 0x000fe200000018ff */
[----:B------:R-:W1:Y:S01]  /*8cc0*/  LDSM.16.M88.4 R24, [R193] ;  /* 0x00000000c118783b */ /* 0x000e620000000200 */
[----:B------:R-:W-:Y:S01]  /*8cd0*/  ISETP.LT.OR P5, PT, R3, R196, P5 ;  /* 0x000000c40300720c */ /* 0x000fe20002fa1670 */
[----:B------:R-:W-:Y:S01]  /*8ce0*/  VIADD R3, R0, 0x20 ;  /* 0x0000002000037836 */ /* 0x000fe20000000000 */
[----:B------:R-:W-:-:S02]  /*8cf0*/  ISETP.GE.AND P3, PT, R2, R202, PT ;  /* 0x000000ca0200720c */ /* 0x000fc40003f66270 */
[----:B------:R-:W-:Y:S02]  /*8d00*/  FSEL R168, R74, -INF , !P5 ;  /* 0xff8000004aa87808 */ /* 0x000fe40006800000 */
[C---:B------:R-:W-:Y:S02]  /*8d10*/  ISETP.GE.AND P5, PT, R2.reuse, R203, PT ;  /* 0x000000cb0200720c */ /* 0x040fe40003fa6270 */
[C---:B------:R-:W-:Y:S02]  /*8d20*/  ISETP.LT.OR P3, PT, R2.reuse, R197, P3 ;  /* 0x000000c50200720c */ /* 0x040fe40001f61670 */
[----:B------:R-:W-:Y:S01]  /*8d30*/  ISETP.LT.OR P5, PT, R2, R198, P5 ;  /* 0x000000c60200720c */ /* 0x000fe20002fa1670 */
[----:B------:R-:W-:Y:S01]  /*8d40*/  VIADD R2, R0, 0x21 ;  /* 0x0000002100027836 */ /* 0x000fe20000000000 */
[----:B------:R-:W-:Y:S02]  /*8d50*/  FSEL R91, R56, -INF , !P6 ;  /* 0xff800000385b7808 */ /* 0x000fe40007000000 */
[----:B------:R-:W-:-:S02]  /*8d60*/  FSEL R108, R58, -INF , !P4 ;  /* 0xff8000003a6c7808 */ /* 0x000fc40006000000 */
[----:B------:R-:W-:Y:S02]  /*8d70*/  FSEL R92, R57, -INF , !P5 ;  /* 0xff800000395c7808 */ /* 0x000fe40006800000 */
[----:B------:R-:W-:Y:S02]  /*8d80*/  FSEL R109, R59, -INF , !P3 ;  /* 0xff8000003b6d7808 */ /* 0x000fe40005800000 */
[C---:B------:R-:W-:Y:S01]  /*8d90*/  HMMA.16816.F32 R56, R16.reuse, R28, RZ ;  /* 0x0000001c1038723c */ /* 0x040fe200000018ff */
[CC--:B------:R-:W-:Y:S02]  /*8da0*/  ISETP.GE.AND P3, PT, R3.reuse, R203.reuse, PT ;  /* 0x000000cb0300720c */ /* 0x0c0fe40003f66270 */
[C---:B------:R-:W-:Y:S02]  /*8db0*/  ISETP.GE.AND P2, PT, R2.reuse, R203, PT ;  /* 0x000000cb0200720c */ /* 0x040fe40003f46270 */
[-C--:B------:R-:W-:Y:S01]  /*8dc0*/  ISETP.LT.OR P3, PT, R3, R198.reuse, P3 ;  /* 0x000000c60300720c */ /* 0x080fe20001f61670 */
[----:B------:R-:W-:Y:S01]  /*8dd0*/  HMMA.16816.F32 R28, R16, R30, RZ ;  /* 0x0000001e101c723c */ /* 0x000fe200000018ff */
[----:B------:R-:W-:-:S02]  /*8de0*/  ISETP.LT.OR P2, PT, R2, R198, P2 ;  /* 0x000000c60200720c */ /* 0x000fc40001741670 */
[----:B------:R-:W-:Y:S02]  /*8df0*/  FSEL R90, R64, -INF , !P3 ;  /* 0xff800000405a7808 */ /* 0x000fe40005800000 */
[----:B------:R-:W-:Y:S02]  /*8e00*/  FSEL R93, R65, -INF , !P2 ;  /* 0xff800000415d7808 */ /* 0x000fe40005000000 */
[C---:B------:R-:W-:Y:S02]  /*8e10*/  ISETP.GE.AND P4, PT, R2.reuse, R202, PT ;  /* 0x000000ca0200720c */ /* 0x040fe40003f86270 */
[CC--:B------:R-:W-:Y:S02]  /*8e20*/  ISETP.GE.AND P3, PT, R2.reuse, R201.reuse, PT ;  /* 0x000000c90200720c */ /* 0x0c0fe40003f66270 */
[----:B------:R-:W-:Y:S02]  /*8e30*/  ISETP.GE.AND P2, PT, R2, R200, PT ;  /* 0x000000c80200720c */ /* 0x000fe40003f46270 */
[C---:B------:R-:W-:Y:S01]  /*8e40*/  ISETP.GE.AND P6, PT, R3.reuse, R202, PT ;  /* 0x000000ca0300720c */ /* 0x040fe20003fc6270 */
[----:B-1----:R-:W-:Y:S01]  /*8e50*/  HMMA.16816.F32 R72, R4, R24, R52 ;  /* 0x000000180448723c */ /* 0x002fe20000001834 */
[----:B------:R-:W-:-:S02]  /*8e60*/  ISETP.GE.AND P0, PT, R3, R201, PT ;  /* 0x000000c90300720c */ /* 0x000fc40003f06270 */
[C---:B------:R-:W-:Y:S02]  /*8e70*/  ISETP.LT.OR P4, PT, R2.reuse, R197, P4 ;  /* 0x000000c50200720c */ /* 0x040fe40002781670 */
[C---:B------:R-:W-:Y:S01]  /*8e80*/  ISETP.LT.OR P3, PT, R2.reuse, R199, P3 ;  /* 0x000000c70200720c */ /* 0x040fe20001f61670 */
[----:B------:R-:W-:Y:S01]  /*8e90*/  HMMA.16816.F32 R52, R12, R44, RZ ;  /* 0x0000002c0c34723c */ /* 0x000fe200000018ff */
[----:B------:R-:W-:Y:S01]  /*8ea0*/  ISETP.LT.OR P2, PT, R2, R196, P2 ;  /* 0x000000c40200720c */ /* 0x000fe20001741670 */
[----:B------:R-:W-:Y:S01]  /*8eb0*/  VIADD R2, R0, 0x28 ;  /* 0x0000002800027836 */ /* 0x000fe20000000000 */
[C---:B------:R-:W-:Y:S02]  /*8ec0*/  ISETP.LT.OR P6, PT, R3.reuse, R197, P6 ;  /* 0x000000c50300720c */ /* 0x040fe400037c1670 */
[----:B------:R-:W-:Y:S02]  /*8ed0*/  ISETP.LT.OR P0, PT, R3, R199, P0 ;  /* 0x000000c70300720c */ /* 0x000fe40000701670 */
[----:B------:R-:W-:-:S02]  /*8ee0*/  FSEL R103, R66, -INF , !P6 ;  /* 0xff80000042677808 */ /* 0x000fc40007000000 */
[----:B------:R-:W-:Y:S02]  /*8ef0*/  FSEL R106, R67, -INF , !P4 ;  /* 0xff800000436a7808 */ /* 0x000fe40006000000 */
[----:B------:R-:W-:Y:S01]  /*8f00*/  FSEL R123, R68, -INF , !P0 ;  /* 0xff800000447b7808 */ /* 0x000fe20004000000 */
[----:B------:R-:W-:Y:S01]  /*8f10*/  HMMA.16816.F32 R64, R8, R24, R56 ;  /* 0x000000180840723c */ /* 0x000fe20000001838 */
[----:B------:R-:W-:Y:S02]  /*8f20*/  FSEL R124, R69, -INF , !P3 ;  /* 0xff800000457c7808 */ /* 0x000fe40005800000 */
[C---:B------:R-:W-:Y:S02]  /*8f30*/  ISETP.GE.AND P6, PT, R2.reuse, R203, PT ;  /* 0x000000cb0200720c */ /* 0x040fe40003fc6270 */
[C---:B------:R-:W-:Y:S01]  /*8f40*/  ISETP.GE.AND P4, PT, R2.reuse, R202, PT ;  /* 0x000000ca0200720c */ /* 0x040fe20003f86270 */
[----:B------:R-:W-:Y:S01]  /*8f50*/  HMMA.16816.F32 R56, R16, R44, RZ ;  /* 0x0000002c1038723c */ /* 0x000fe200000018ff */
[----:B------:R-:W-:-:S02]  /*8f60*/  ISETP.GE.AND P0, PT, R2, R201, PT ;  /* 0x000000c90200720c */ /* 0x000fc40003f06270 */
[CC--:B------:R-:W-:Y:S02]  /*8f70*/  ISETP.GE.AND P3, PT, R2.reuse, R200.reuse, PT ;  /* 0x000000c80200720c */ /* 0x0c0fe40003f66270 */
[C---:B------:R-:W-:Y:S02]  /*8f80*/  ISETP.GE.AND P5, PT, R3.reuse, R200, PT ;  /* 0x000000c80300720c */ /* 0x040fe40003fa6270 */
[C---:B------:R-:W-:Y:S02]  /*8f90*/  ISETP.LT.OR P6, PT, R2.reuse, R198, P6 ;  /* 0x000000c60200720c */ /* 0x040fe400037c1670 */
[C---:B------:R-:W-:Y:S02]  /*8fa0*/  ISETP.LT.OR P4, PT, R2.reuse, R197, P4 ;  /* 0x000000c50200720c */ /* 0x040fe40002781670 */
[C---:B------:R-:W-:Y:S02]  /*8fb0*/  ISETP.LT.OR P0, PT, R2.reuse, R199, P0 ;  /* 0x000000c70200720c */ /* 0x040fe40000701670 */
[-C--:B------:R-:W-:Y:S01]  /*8fc0*/  ISETP.LT.OR P3, PT, R2, R196.reuse, P3 ;  /* 0x000000c40200720c */ /* 0x080fe20001f61670 */
[C---:B------:R-:W-:Y:S01]  /*8fd0*/  VIADD R2, R0.reuse, 0x29 ;  /* 0x0000002900027836 */ /* 0x040fe20000000000 */
[----:B------:R-:W-:Y:S01]  /*8fe0*/  ISETP.LT.OR P5, PT, R3, R196, P5 ;  /* 0x000000c40300720c */ /* 0x000fe20002fa1670 */
[----:B------:R-:W-:Y:S01]  /*8ff0*/  VIADD R3, R0, 0x30 ;  /* 0x0000003000037836 */ /* 0x000fe20000000000 */
        /* <DEDUP_REMOVED lines=16> */
[-C--:B------:R-:W-:Y:S02]  /*9100*/  ISETP.GE.AND P3, PT, R3, R203.reuse, PT ;  /* 0x000000cb0300720c */ /* 0x080fe40003f66270 */
[C---:B------:R-:W-:Y:S02]  /*9110*/  ISETP.GE.AND P2, PT, R2.reuse, R203, PT ;  /* 0x000000cb0200720c */ /* 0x040fe40003f46270 */
[----:B------:R-:W-:Y:S02]  /*9120*/  FSEL R215, R51, -INF , !P0 ;  /* 0xff80000033d77808 */ /* 0x000fe40004000000 */
[-C--:B------:R-:W-:Y:S01]  /*9130*/  ISETP.LT.OR P3, PT, R3, R198.reuse, P3 ;  /* 0x000000c60300720c */ /* 0x080fe20001f61670 */
[----:B------:R-:W-:Y:S01]  /*9140*/  HMMA.16816.F32 R48, R4, R26, R32 ;  /* 0x0000001a0430723c */ /* 0x000fe20000001820 */
[----:B------:R-:W-:Y:S01]  /*9150*/  ISETP.LT.OR P2, PT, R2, R198, P2 ;  /* 0x000000c60200720c */ /* 0x000fe20001741670 */
[----:B------:R-:W1:Y:S01]  /*9160*/  LDSM.16.M88.4 R32, [R135+0x3400] ;  /* 0x003400008720783b */ /* 0x000e620000000200 */
[----:B------:R-:W-:-:S02]  /*9170*/  FSEL R96, R62, -INF , !P4 ;  /* 0xff8000003e607808 */ /* 0x000fc40006000000 */
[----:B------:R-:W-:Y:S02]  /*9180*/  FSEL R80, R64, -INF , !P3 ;  /* 0xff80000040507808 */ /* 0x000fe40005800000 */
[----:B------:R-:W-:Y:S02]  /*9190*/  FSEL R84, R65, -INF , !P2 ;  /* 0xff80000041547808 */ /* 0x000fe40005000000 */
[----:B------:R-:W-:Y:S02]  /*91a0*/  FSEL R81, R60, -INF , !P6 ;  /* 0xff8000003c517808 */ /* 0x000fe40007000000 */
        /* <DEDUP_REMOVED lines=8> */
[C---:B------:R-:W-:Y:S01]  /*9230*/  ISETP.LT.OR P3, PT, R2.reuse, R199, P3 ;  /* 0x000000c70200720c */ /* 0x040fe20001f61670 */
[----:B------:R-:W2:Y:S01]  /*9240*/  LDSM.16.M88.4 R28, [R191] ;  /* 0x00000000bf1c783b */ /* 0x000ea20000000200 */
[----:B------:R-:W-:Y:S01]  /*9250*/  ISETP.LT.OR P2, PT, R2, R196, P2 ;  /* 0x000000c40200720c */ /* 0x000fe20001741670 */
[----:B------:R-:W-:Y:S01]  /*9260*/  VIADD R2, R0, 0x38 ;  /* 0x0000003800027836 */ /* 0x000fe20000000000 */
[C---:B------:R-:W-:Y:S01]  /*9270*/  ISETP.LT.OR P6, PT, R3.reuse, R197, P6 ;  /* 0x000000c50300720c */ /* 0x040fe200037c1670 */
[----:B------:R-:W-:Y:S01]  /*9280*/  HMMA.16816.F32 R24, R12, R46, RZ ;  /* 0x0000002e0c18723c */ /* 0x000fe200000018ff */
[----:B------:R-:W-:-:S02]  /*9290*/  ISETP.LT.OR P0, PT, R3, R199, P0 ;  /* 0x000000c70300720c */ /* 0x000fc40000701670 */
[----:B------:R-:W-:Y:S02]  /*92a0*/  FSEL R94, R66, -INF , !P6 ;  /* 0xff800000425e7808 */ /* 0x000fe40007000000 */
[----:B------:R-:W-:Y:S01]  /*92b0*/  FSEL R95, R67, -INF , !P4 ;  /* 0xff800000435f7808 */ /* 0x000fe20006000000 */
[----:B------:R-:W-:Y:S01]  /*92c0*/  HMMA.16816.F32 R44, R16, R46, RZ ;  /* 0x0000002e102c723c */ /* 0x000fe200000018ff */
[----:B------:R-:W-:Y:S02]  /*92d0*/  FSEL R118, R72, -INF , !P0 ;  /* 0xff80000048767808 */ /* 0x000fe40004000000 */
[----:B------:R-:W-:Y:S02]  /*92e0*/  FSEL R117, R73, -INF , !P3 ;  /* 0xff80000049757808 */ /* 0x000fe40005800000 */
[C---:B------:R-:W-:Y:S01]  /*92f0*/  ISETP.GE.AND P6, PT, R2.reuse, R203, PT ;  /* 0x000000cb0200720c */ /* 0x040fe20003fc6270 */
[----:B------:R-:W-:Y:S01]  /*9300*/  HMMA.16816.F32 R64, R8, R20, R56 ;  /* 0x000000140840723c */ /* 0x000fe20000001838 */
[----:B------:R-:W-:-:S02]  /*9310*/  ISETP.GE.AND P4, PT, R2, R202, PT ;  /* 0x000000ca0200720c */ /* 0x000fc40003f86270 */
[C---:B------:R-:W-:Y:S02]  /*9320*/  ISETP.GE.AND P0, PT, R2.reuse, R201, PT ;  /* 0x000000c90200720c */ /* 0x040fe40003f06270 */
[CC--:B------:R-:W-:Y:S01]  /*9330*/  ISETP.GE.AND P3, PT, R2.reuse, R200.reuse, PT ;  /* 0x000000c80200720c */ /* 0x0c0fe20003f66270 */
[----:B-1----:R-:W-:Y:S01]  /*9340*/  HMMA.16816.F32 R52, R16, R32, RZ ;  /* 0x000000201034723c */ /* 0x002fe200000018ff */
[----:B------:R-:W-:Y:S02]  /*9350*/  ISETP.GE.AND P5, PT, R3, R200, PT ;  /* 0x000000c80300720c */ /* 0x000fe40003fa6270 */
[C---:B------:R-:W-:Y:S02]  /*9360*/  ISETP.LT.OR P6, PT, R2.reuse, R198, P6 ;  /* 0x000000c60200720c */ /* 0x040fe400037c1670 */
[C---:B------:R-:W-:Y:S01]  /*9370*/  ISETP.LT.OR P4, PT, R2.reuse, R197, P4 ;  /* 0x000000c50200720c */ /* 0x040fe20002781670 */
[----:B------:R-:W-:Y:S01]  /*9380*/  HMMA.16816.F32 R24, R4, R22, R24 ;  /* 0x000000160418723c */ /* 0x000fe20000001818 */
[----:B------:R-:W-:-:S02]  /*9390*/  ISETP.LT.OR P0, PT, R2, R199, P0 ;  /* 0x000000c70200720c */ /* 0x000fc40000701670 */
[-C--:B------:R-:W-:Y:S01]  /*93a0*/  ISETP.LT.OR P3, PT, R2, R196.reuse, P3 ;  /* 0x000000c40200720c */ /* 0x080fe20001f61670 */
[C---:B------:R-:W-:Y:S01]  /*93b0*/  VIADD R2, R0.reuse, 0x39 ;  /* 0x0000003900027836 */ /* 0x040fe20000000000 */
[----:B------:R-:W-:Y:S01]  /*93c0*/  ISETP.LT.OR P5, PT, R3, R196, P5 ;  /* 0x000000c40300720c */ /* 0x000fe20002fa1670 */
[----:B------:R-:W-:Y:S01]  /*93d0*/  VIADD R3, R0, 0x40 ;  /* 0x0000004000037836 */ /* 0x000fe20000000000 */
[----:B------:R-:W-:Y:S01]  /*93e0*/  FSEL R214, R75, -INF , !P2 ;  /* 0xff8000004bd67808 */ /* 0x000fe20005000000 */
[----:B------:R-:W-:Y:S01]  /*93f0*/  HMMA.16816.F32 R56, R8, R22, R44 ;  /* 0x000000160838723c */ /* 0x000fe2000000182c */
[----:B------:R-:W-:Y:S01]  /*9400*/  FSEL R212, R74, -INF , !P5 ;  /* 0xff8000004ad47808 */ /* 0x000fe20006800000 */
[----:B------:R-:W1:Y:S01]  /*9410*/  LDSM.16.M88.4 R44, [R135+0x3800] ;  /* 0x00380000872c783b */ /* 0x000e620000000200 */
[----:B------:R-:W-:Y:S02]  /*9420*/  FSEL R114, R48, -INF , !P0 ;  /* 0xff80000030727808 */ /* 0x000fe40004000000 */
[----:B------:R-:W-:Y:S01]  /*9430*/  FSEL R217, R50, -INF , !P3 ;  /* 0xff80000032d97808 */ /* 0x000fe20005800000 */
[----:B------:R-:W-:Y:S01]  /*9440*/  HMMA.16816.F32 R20, R12, R34, RZ ;  /* 0x000000220c14723c */ /* 0x000fe200000018ff */
[----:B------:R-:W-:-:S02]  /*9450*/  ISETP.GE.AND P5, PT, R2, R203, PT ;  /* 0x000000cb0200720c */ /* 0x000fc40003fa6270 */
[C---:B------:R-:W-:Y:S02]  /*9460*/  ISETP.GE.AND P2, PT, R2.reuse, R201, PT ;  /* 0x000000c90200720c */ /* 0x040fe40003f46270 */
[C---:B------:R-:W-:Y:S02]  /*9470*/  ISETP.GE.AND P0, PT, R2.reuse, R200, PT ;  /* 0x000000c80200720c */ /* 0x040fe40003f06270 */
[C---:B------:R-:W-:Y:S02]  /*9480*/  ISETP.GE.AND P3, PT, R2.reuse, R202, PT ;  /* 0x000000ca0200720c */ /* 0x040fe40003f66270 */
[C---:B------:R-:W-:Y:S02]  /*9490*/  ISETP.LT.OR P5, PT, R2.reuse, R198, P5 ;  /* 0x000000c60200720c */ /* 0x040fe40002fa1670 */
[C---:B------:R-:W-:Y:S02]  /*94a0*/  ISETP.LT.OR P2, PT, R2.reuse, R199, P2 ;  /* 0x000000c70200720c */ /* 0x040fe40001741670 */
[----:B------:R-:W-:-:S02]  /*94b0*/  ISETP.LT.OR P0, PT, R2, R196, P0 ;  /* 0x000000c40200720c */ /* 0x000fc40000701670 */
[----:B------:R-:W-:Y:S01]  /*94c0*/  ISETP.LT.OR P3, PT, R2, R197, P3 ;  /* 0x000000c50200720c */ /* 0x000fe20001f61670 */
[----:B------:R-:W-:Y:S01]  /*94d0*/  VIADD R2, R0, 0x41 ;  /* 0x0000004100027836 */ /* 0x000fe20000000000 */
[----:B------:R-:W-:Y:S02]  /*94e0*/  FSEL R113, R49, -INF , !P2 ;  /* 0xff80000031717808 */ /* 0x000fe40005000000 */
[----:B------:R-:W-:Y:S02]  /*94f0*/  FSEL R89, R63, -INF , !P3 ;  /* 0xff8000003f597808 */ /* 0x000fe40005800000 */
[CC--:B------:R-:W-:Y:S02]  /*9500*/  ISETP.GE.AND P3, PT, R3.reuse, R203.reuse, PT ;  /* 0x000000cb0300720c */ /* 0x0c0fe40003f66270 */
[----:B------:R-:W-:Y:S02]  /*9510*/  ISETP.GE.AND P2, PT, R2, R203, PT ;  /* 0x000000cb0200720c */ /* 0x000fe40003f46270 */
[----:B------:R-:W-:-:S02]  /*9520*/  ISETP.LT.OR P3, PT, R3, R198, P3 ;  /* 0x000000c60300720c */ /* 0x000fc40001f61670 */
[----:B------:R-:W-:Y:S02]  /*9530*/  ISETP.LT.OR P2, PT, R2, R198, P2 ;  /* 0x000000c60200720c */ /* 0x000fe40001741670 */
[----:B------:R-:W-:Y:S02]  /*9540*/  FSEL R88, R62, -INF , !P4 ;  /* 0xff8000003e587808 */ /* 0x000fe40006000000 */
[----:B------:R-:W-:Y:S02]  /*9550*/  FSEL R76, R64, -INF , !P3 ;  /* 0xff800000404c7808 */ /* 0x000fe40005800000 */
[----:B------:R-:W-:Y:S02]  /*9560*/  FSEL R79, R65, -INF , !P2 ;  /* 0xff800000414f7808 */ /* 0x000fe40005000000 */
[----:B------:R-:W-:Y:S02]  /*9570*/  FSEL R219, R51, -INF , !P0 ;  /* 0xff80000033db7808 */ /* 0x000fe40004000000 */
[----:B------:R-:W-:Y:S01]  /*9580*/  FSEL R77, R60, -INF , !P6 ;  /* 0xff8000003c4d7808 */ /* 0x000fe20007000000 */
[----:B------:R-:W-:Y:S01]  /*9590*/  HMMA.16816.F32 R48, R12, R32, RZ ;  /* 0x000000200c30723c */ /* 0x000fe200000018ff */
[----:B------:R-:W-:-:S02]  /*95a0*/  ISETP.GE.AND P4, PT, R2, R202, PT ;  /* 0x000000ca0200720c */ /* 0x000fc40003f86270 */
[CC--:B------:R-:W-:Y:S02]  /*95b0*/  ISETP.GE.AND P3, PT, R2.reuse, R201.reuse, PT ;  /* 0x000000c90200720c */ /* 0x0c0fe40003f66270 */
[C---:B------:R-:W-:Y:S01]  /*95c0*/  ISETP.GE.AND P2, PT, R2.reuse, R200, PT ;  /* 0x000000c80200720c */ /* 0x040fe20003f46270 */
[----:B------:R-:W-:Y:S01]  /*95d0*/  HMMA.16816.F32 R32, R16, R34, RZ ;  /* 0x000000221020723c */ /* 0x000fe200000018ff */
[C---:B------:R-:W-:Y:S02]  /*95e0*/  ISETP.GE.AND P6, PT, R3.reuse, R202, PT ;  /* 0x000000ca0300720c */ /* 0x040fe40003fc6270 */
[----:B------:R-:W-:Y:S02]  /*95f0*/  ISETP.GE.AND P0, PT, R3, R201, PT ;  /* 0x000000c90300720c */ /* 0x000fe40003f06270 */
[C---:B------:R-:W-:Y:S02]  /*9600*/  ISETP.LT.OR P4, PT, R2.reuse, R197, P4 ;  /* 0x000000c50200720c */ /* 0x040fe40002781670 */
[----:B------:R-:W-:-:S02]  /*9610*/  ISETP.LT.OR P3, PT, R2, R199, P3 ;  /* 0x000000c70200720c */ /* 0x000fc40001f61670 */
[----:B------:R-:W-:Y:S01]  /*9620*/  ISETP.LT.OR P2, PT, R2, R196, P2 ;  /* 0x000000c40200720c */ /* 0x000fe20001741670 */
[----:B------:R-:W-:Y:S01]  /*9630*/  VIADD R2, R0, 0x48 ;  /* 0x0000004800027836 */ /* 0x000fe20000000000 */
[C---:B------:R-:W-:Y:S02]  /*9640*/  ISETP.LT.OR P6, PT, R3.reuse, R197, P6 ;  /* 0x000000c50300720c */ /* 0x040fe400037c1670 */
[----:B------:R-:W-:Y:S02]  /*9650*/  ISETP.LT.OR P0, PT, R3, R199, P0 ;  /* 0x000000c70300720c */ /* 0x000fe40000701670 */
[----:B------:R-:W-:Y:S02]  /*9660*/  FSEL R86, R66, -INF , !P6 ;  /* 0xff80000042567808 */ /* 0x000fe40007000000 */
[----:B------:R-:W-:Y:S01]  /*9670*/  FSEL R87, R67, -INF , !P4 ;  /* 0xff80000043577808 */ /* 0x000fe20006000000 */
[----:B--2---:R-:W-:Y:S01]  /*9680*/  HMMA.16816.F32 R72, R4, R28, R48 ;  /* 0x0000001c0448723c */ /* 0x004fe20000001830 */
[----:B------:R-:W-:-:S02]  /*9690*/  FSEL R110, R68, -INF , !P0 ;  /* 0xff800000446e7808 */ /* 0x000fc40004000000 */
[----:B------:R-:W-:Y:S02]  /*96a0*/  FSEL R125, R69, -INF , !P3 ;  /* 0xff800000457d7808 */ /* 0x000fe40005800000 */
[C---:B------:R-:W-:Y:S01]  /*96b0*/  ISETP.GE.AND P6, PT, R2.reuse, R203, PT ;  /* 0x000000cb0200720c */ /* 0x040fe20003fc6270 */
[----:B------:R-:W-:Y:S01]  /*96c0*/  HMMA.16816.F32 R32, R8, R30, R32 ;  /* 0x0000001e0820723c */ /* 0x000fe20000001820 */
[C---:B------:R-:W-:Y:S02]  /*96d0*/  ISETP.GE.AND P4, PT, R2.reuse, R202, PT ;  /* 0x000000ca0200720c */ /* 0x040fe40003f86270 */
[C---:B------:R-:W-:Y:S02]  /*96e0*/  ISETP.GE.AND P0, PT, R2.reuse, R201, PT ;  /* 0x000000c90200720c */ /* 0x040fe40003f06270 */
[C---:B------:R-:W-:Y:S01]  /*96f0*/  ISETP.GE.AND P3, PT, R2.reuse, R200, PT ;  /* 0x000000c80200720c */ /* 0x040fe20003f66270 */
[----:B-1----:R-:W-:Y:S01]  /*9700*/  HMMA.16816.F32 R48, R12, R44, RZ ;  /* 0x0000002c0c30723c */ /* 0x002fe200000018ff */
        /* <DEDUP_REMOVED lines=8> */
[C---:B------:R-:W-:Y:S01]  /*9790*/  ISETP.GE.AND P2, PT, R2.reuse, R201, PT ;  /* 0x000000c90200720c */ /* 0x040fe20003f46270 */
[----:B------:R-:W-:Y:S01]  /*97a0*/  HMMA.16816.F32 R60, R8, R28, R52 ;  /* 0x0000001c083c723c */ /* 0x000fe20000001834 */
[CC--:B------:R-:W-:Y:S02]  /*97b0*/  ISETP.GE.AND P0, PT, R2.reuse, R200.reuse, PT ;  /* 0x000000c80200720c */ /* 0x0c0fe40003f06270 */
[C---:B------:R-:W-:Y:S02]  /*97c0*/  ISETP.GE.AND P5, PT, R3.reuse, R200, PT ;  /* 0x000000c80300720c */ /* 0x040fe40003fa6270 */
[C---:B------:R-:W-:Y:S01]  /*97d0*/  ISETP.LT.OR P2, PT, R2.reuse, R199, P2 ;  /* 0x000000c70200720c */ /* 0x040fe20001741670 */
[----:B------:R-:W-:Y:S01]  /*97e0*/  HMMA.16816.F32 R52, R16, R44, RZ ;  /* 0x0000002c1034723c */ /* 0x000fe200000018ff */
[-C--:B------:R-:W-:Y:S02]  /*97f0*/  ISETP.LT.OR P0, PT, R2, R196.reuse, P0 ;  /* 0x000000c40200720c */ /* 0x080fe40000701670 */
[----:B------:R-:W-:Y:S01]  /*9800*/  ISETP.LT.OR P5, PT, R3, R196, P5 ;  /* 0x000000c40300720c */ /* 0x000fe20002fa1670 */
[----:B------:R-:W-:Y:S01]  /*9810*/  VIADD R3, R0, 0x50 ;  /* 0x0000005000037836 */ /* 0x000fe20000000000 */
[----:B------:R-:W-:-:S02]  /*9820*/  FSEL R221, R26, -INF , !P3 ;  /* 0xff8000001add7808 */ /* 0x000fc40005800000 */
[----:B------:R-:W-:Y:S02]  /*9830*/  FSEL R128, R25, -INF , !P2 ;  /* 0xff80000019807808 */ /* 0x000fe40005000000 */
[----:B------:R-:W-:Y:S02]  /*9840*/  FSEL R223, R27, -INF , !P0 ;  /* 0xff8000001bdf7808 */ /* 0x000fe40004000000 */
[----:B------:R-:W-:Y:S01]  /*9850*/  FSEL R216, R70, -INF , !P5 ;  /* 0xff80000046d87808 */ /* 0x000fe20006800000 */
[----:B------:R-:W1:Y:S01]  /*9860*/  LDSM.16.M88.4 R24, [R190] ;  /* 0x00000000be18783b */ /* 0x000e620000000200 */
[C---:B------:R-:W-:Y:S02]  /*9870*/  ISETP.GE.AND P5, PT, R2.reuse, R203, PT ;  /* 0x000000cb0200720c */ /* 0x040fe40003fa6270 */
[C---:B------:R-:W-:Y:S02]  /*9880*/  ISETP.GE.AND P3, PT, R2.reuse, R202, PT ;  /* 0x000000ca0200720c */ /* 0x040fe40003f66270 */
[----:B------:R-:W-:-:S02]  /*9890*/  ISETP.LT.OR P5, PT, R2, R198, P5 ;  /* 0x000000c60200720c */ /* 0x000fc40002fa1670 */
[----:B------:R-:W-:Y:S01]  /*98a0*/  ISETP.LT.OR P3, PT, R2, R197, P3 ;  /* 0x000000c50200720c */ /* 0x000fe20001f61670 */
[----:B------:R-:W-:Y:S01]  /*98b0*/  VIADD R2, R0, 0x51 ;  /* 0x0000005100027836 */ /* 0x000fe20000000000 */
[----:B------:R-:W-:Y:S02]  /*98c0*/  FSEL R69, R56, -INF , !P6 ;  /* 0xff80000038457808 */ /* 0x000fe40007000000 */
[----:B------:R-:W-:Y:S02]  /*98d0*/  FSEL R83, R58, -INF , !P4 ;  /* 0xff8000003a537808 */ /* 0x000fe40006000000 */
[----:B------:R-:W-:Y:S02]  /*98e0*/  FSEL R68, R57, -INF , !P5 ;  /* 0xff80000039447808 */ /* 0x000fe40006800000 */
[----:B------:R-:W-:Y:S02]  /*98f0*/  FSEL R85, R59, -INF , !P3 ;  /* 0xff8000003b557808 */ /* 0x000fe40005800000 */
[----:B------:R-:W-:Y:S01]  /*9900*/  HMMA.16816.F32 R56, R4, R30, R20 ;  /* 0x0000001e0438723c */ /* 0x000fe20000001814 */
[----:B------:R-:W2:Y:S01]  /*9910*/  LDSM.16.M88.4 R28, [R135+0x3c00] ;  /* 0x003c0000871c783b */ /* 0x000ea20000000200 */
[----:B------:R-:W-:-:S02]  /*9920*/  ISETP.GE.AND P3, PT, R3, R203, PT ;  /* 0x000000cb0300720c */ /* 0x000fc40003f66270 */
[----:B------:R-:W-:Y:S01]  /*9930*/  ISETP.GE.AND P5, PT, R2, R203, PT ;  /* 0x000000cb0200720c */ /* 0x000fe20003fa6270 */
[----:B------:R-:W3:Y:S01]  /*9940*/  LDSM.16.M88.4 R20, [R189] ;  /* 0x00000000bd14783b */ /* 0x000ee20000000200 */
[----:B------:R-:W-:Y:S01]  /*9950*/  ISETP.LT.OR P3, PT, R3, R198, P3 ;  /* 0x000000c60300720c */ /* 0x000fe20001f61670 */
[----:B------:R-:W-:-:S04]  /*9960*/  DEPBAR.LE SB0, 0x0 ;  /* 0x000080000000791a */ /* 0x000fc80000000000 */
[----:B------:R-:W-:Y:S01]  /*9970*/  BAR.SYNC.DEFER_BLOCKING 0x0 ;  /* 0x0000000000007b1d */ /* 0x000fe20000010000 */
[----:B------:R-:W-:Y:S02]  /*9980*/  ISETP.LT.OR P5, PT, R2, R198, P5 ;  /* 0x000000c60200720c */ /* 0x000fe40002fa1670 */
[----:B------:R-:W-:Y:S02]  /*9990*/  FSEL R43, R60, -INF , !P3 ;  /* 0xff8000003c2b7808 */ /* 0x000fe40005800000 */
[----:B------:R-:W-:Y:S02]  /*99a0*/  FSEL R42, R61, -INF , !P5 ;  /* 0xff8000003d2a7808 */ /* 0x000fe40006800000 */
[C---:B------:R-:W-:Y:S02]  /*99b0*/  ISETP.GE.AND P0, PT, R2.reuse, R202, PT ;  /* 0x000000ca0200720c */ /* 0x040fe40003f06270 */
[C---:B------:R-:W-:Y:S02]  /*99c0*/  ISETP.GE.AND P3, PT, R2.reuse, R201, PT ;  /* 0x000000c90200720c */ /* 0x040fe40003f66270 */
[----:B------:R-:W-:Y:S01]  /*99d0*/  ISETP.GE.AND P5, PT, R2, R200, PT ;  /* 0x000000c80200720c */ /* 0x000fe20003fa6270 */
[----:B-1----:R-:W-:Y:S01]  /*99e0*/  HMMA.16816.F32 R64, R4, R24, R48 ;  /* 0x000000180440723c */ /* 0x002fe20000001830 */
        /* <DEDUP_REMOVED lines=10> */
[----:B--2---:R-:W-:Y:S01]  /*9a90*/  HMMA.16816.F32 R48, R16, R28, RZ ;  /* 0x0000001c1030723c */ /* 0x004fe200000018ff */
[----:B------:R-:W-:Y:S02]  /*9aa0*/  FSEL R130, R72, -INF , !P4 ;  /* 0xff80000048827808 */ /* 0x000fe40006000000 */
[----:B------:R-:W-:Y:S02]  /*9ab0*/  FSEL R134, R73, -INF , !P3 ;  /* 0xff80000049867808 */ /* 0x000fe40005800000 */
[C---:B------:R-:W-:Y:S01]  /*9ac0*/  ISETP.GE.AND P2, PT, R2.reuse, R203, PT ;  /* 0x000000cb0200720c */ /* 0x040fe20003f46270 */
[----:B------:R-:W-:Y:S01]  /*9ad0*/  HMMA.16816.F32 R60, R8, R24, R52 ;  /* 0x00000018083c723c */ /* 0x000fe20000001834 */
[----:B------:R-:W-:-:S02]  /*9ae0*/  ISETP.GE.AND P0, PT, R2, R202, PT ;  /* 0x000000ca0200720c */ /* 0x000fc40003f06270 */
[C---:B------:R-:W-:Y:S02]  /*9af0*/  ISETP.GE.AND P4, PT, R2.reuse, R201, PT ;  /* 0x000000c90200720c */ /* 0x040fe40003f86270 */
[CC--:B------:R-:W-:Y:S01]  /*9b00*/  ISETP.GE.AND P3, PT, R2.reuse, R200.reuse, PT ;  /* 0x000000c80200720c */ /* 0x0c0fe20003f66270 */
[-C--:B------:R-:W-:Y:S01]  /*9b10*/  HMMA.16816.F32 R52, R16, R46.reuse, RZ ;  /* 0x0000002e1034723c */ /* 0x080fe200000018ff */
[----:B------:R-:W-:Y:S02]  /*9b20*/  ISETP.GE.AND P6, PT, R3, R200, PT ;  /* 0x000000c80300720c */ /* 0x000fe40003fc6270 */
[C---:B------:R-:W-:Y:S02]  /*9b30*/  ISETP.LT.OR P2, PT, R2.reuse, R198, P2 ;  /* 0x000000c60200720c */ /* 0x040fe40001741670 */
[C---:B------:R-:W-:Y:S01]  /*9b40*/  ISETP.LT.OR P0, PT, R2.reuse, R197, P0 ;  /* 0x000000c50200720c */ /* 0x040fe20000701670 */
[----:B------:R-:W-:Y:S01]  /*9b50*/  HMMA.16816.F32 R44, R12, R46, RZ ;  /* 0x0000002e0c2c723c */ /* 0x000fe200000018ff */
[----:B------:R-:W-:-:S02]  /*9b60*/  ISETP.LT.OR P4, PT, R2, R199, P4 ;  /* 0x000000c70200720c */ /* 0x000fc40002781670 */
[-C--:B------:R-:W-:Y:S01]  /*9b70*/  ISETP.LT.OR P3, PT, R2, R196.reuse, P3 ;  /* 0x000000c40200720c */ /* 0x080fe20001f61670 */
[C---:B------:R-:W-:Y:S01]  /*9b80*/  VIADD R2, R0.reuse, 0x59 ;  /* 0x0000005900027836 */ /* 0x040fe20000000000 */
[----:B------:R-:W-:Y:S01]  /*9b90*/  ISETP.LT.OR P6, PT, R3, R196, P6 ;  /* 0x000000c40300720c */ /* 0x000fe200037c1670 */
[----:B------:R-:W-:Y:S01]  /*9ba0*/  VIADD R3, R0, 0x60 ;  /* 0x0000006000037836 */ /* 0x000fe20000000000 */
[----:B------:R-:W-:Y:S01]  /*9bb0*/  FSEL R222, R75, -INF , !P5 ;  /* 0xff8000004bde7808 */ /* 0x000fe20006800000 */
[----:B---3--:R-:W-:Y:S01]  /*9bc0*/  HMMA.16816.F32 R48, R8, R20, R48 ;  /* 0x000000140830723c */ /* 0x008fe20000001830 */
[----:B------:R-:W-:Y:S02]  /*9bd0*/  FSEL R220, R74, -INF , !P6 ;  /* 0xff8000004adc7808 */ /* 0x000fe40007000000 */
[C---:B------:R-:W-:Y:S02]  /*9be0*/  ISETP.GE.AND P5, PT, R2.reuse, R203, PT ;  /* 0x000000cb0200720c */ /* 0x040fe40003fa6270 */
[C---:B------:R-:W-:Y:S01]  /*9bf0*/  ISETP.GE.AND P6, PT, R2.reuse, R202, PT ;  /* 0x000000ca0200720c */ /* 0x040fe20003fc6270 */
[----:B------:R-:W-:Y:S01]  /*9c00*/  HMMA.16816.F32 R16, R16, R30, RZ ;  /* 0x0000001e1010723c */ /* 0x000fe200000018ff */
[----:B------:R-:W-:-:S02]  /*9c10*/  ISETP.LT.OR P5, PT, R2, R198, P5 ;  /* 0x000000c60200720c */ /* 0x000fc40002fa1670 */
[----:B------:R-:W-:Y:S02]  /*9c20*/  ISETP.LT.OR P6, PT, R2, R197, P6 ;  /* 0x000000c50200720c */ /* 0x000fe400037c1670 */
[----:B------:R-:W-:Y:S01]  /*9c30*/  FSEL R131, R56, -INF , !P4 ;  /* 0xff80000038837808 */ /* 0x000fe20006000000 */
[-C--:B------:R-:W-:Y:S01]  /*9c40*/  HMMA.16816.F32 R52, R8, R26.reuse, R52 ;  /* 0x0000001a0834723c */ /* 0x080fe20000001834 */
[----:B------:R-:W-:Y:S02]  /*9c50*/  FSEL R225, R58, -INF , !P3 ;  /* 0xff8000003ae17808 */ /* 0x000fe40005800000 */
[----:B------:R-:W-:Y:S02]  /*9c60*/  FSEL R37, R32, -INF , !P2 ;  /* 0xff80000020257808 */ /* 0x000fe40005000000 */
[----:B------:R-:W-:Y:S01]  /*9c70*/  FSEL R58, R34, -INF , !P0 ;  /* 0xff800000223a7808 */ /* 0x000fe20004000000 */
[----:B------:R-:W-:Y:S01]  /*9c80*/  HMMA.16816.F32 R24, R4, R26, R44 ;  /* 0x0000001a0418723c */ /* 0x000fe2000000182c */
[----:B------:R-:W-:-:S02]  /*9c90*/  FSEL R36, R33, -INF , !P5 ;  /* 0xff80000021247808 */ /* 0x000fc40006800000 */
[----:B------:R-:W-:Y:S02]  /*9ca0*/  FSEL R56, R35, -INF , !P6 ;  /* 0xff80000023387808 */ /* 0x000fe40007000000 */
[C---:B------:R-:W-:Y:S01]  /*9cb0*/  ISETP.GE.AND P4, PT, R2.reuse, R201, PT ;  /* 0x000000c90200720c */ /* 0x040fe20003f86270 */
[C---:B------:R-:W-:Y:S01]  /*9cc0*/  HMMA.16816.F32 R32, R12.reuse, R28, RZ ;  /* 0x0000001c0c20723c */ /* 0x040fe200000018ff */
[C---:B------:R-:W-:Y:S02]  /*9cd0*/  ISETP.GE.AND P3, PT, R2.reuse, R200, PT ;  /* 0x000000c80200720c */ /* 0x040fe40003f66270 */
[C---:B------:R-:W-:Y:S02]  /*9ce0*/  ISETP.GE.AND P2, PT, R3.reuse, R203, PT ;  /* 0x000000cb0300720c */ /* 0x040fe40003f46270 */
[----:B------:R-:W-:Y:S01]  /*9cf0*/  ISETP.GE.AND P0, PT, R3, R202, PT ;  /* 0x000000ca0300720c */ /* 0x000fe20003f06270 */
[----:B------:R-:W-:Y:S01]  /*9d00*/  HMMA.16816.F32 R12, R12, R30, RZ ;  /* 0x0000001e0c0c723c */ /* 0x000fe200000018ff */
[----:B------:R-:W-:-:S02]  /*9d10*/  ISETP.LT.OR P4, PT, R2, R199, P4 ;  /* 0x000000c70200720c */ /* 0x000fc40002781670 */
[----:B------:R-:W-:Y:S01]  /*9d20*/  ISETP.LT.OR P3, PT, R2, R196, P3 ;  /* 0x000000c40200720c */ /* 0x000fe20001f61670 */
[----:B------:R-:W-:Y:S01]  /*9d30*/  VIADD R2, R0, 0x61 ;  /* 0x0000006100027836 */ /* 0x000fe20000000000 */
[C---:B------:R-:W-:Y:S01]  /*9d40*/  ISETP.LT.OR P2, PT, R3.reuse, R198, P2 ;  /* 0x000000c60300720c */ /* 0x040fe20001741670 */
[----:B------:R-:W-:Y:S01]  /*9d50*/  HMMA.16816.F32 R8, R8, R22, R16 ;  /* 0x000000160808723c */ /* 0x000fe20000001810 */
[----:B------:R-:W-:Y:S02]  /*9d60*/  ISETP.LT.OR P0, PT, R3, R197, P0 ;  /* 0x000000c50300720c */ /* 0x000fe40000701670 */
[----:B------:R-:W-:Y:S02]  /*9d70*/  FSEL R226, R59, -INF , !P3 ;  /* 0xff8000003be27808 */ /* 0x000fe40005800000 */
[----:B------:R-:W-:Y:S02]  /*9d80*/  FSEL R60, R60, -INF , !P2 ;  /* 0xff8000003c3c7808 */ /* 0x000fe40005000000 */
[----:B------:R-:W-:-:S02]  /*9d90*/  FSEL R62, R62, -INF , !P0 ;  /* 0xff8000003e3e7808 */ /* 0x000fc40004000000 */
[----:B------:R-:W-:Y:S02]  /*9da0*/  FSEL R174, R57, -INF , !P4 ;  /* 0xff80000039ae7808 */ /* 0x000fe40006000000 */
[C---:B------:R-:W-:Y:S01]  /*9db0*/  ISETP.GE.AND P6, PT, R2.reuse, R203, PT ;  /* 0x000000cb0200720c */ /* 0x040fe20003fc6270 */
[C---:B------:R-:W-:Y:S01]  /*9dc0*/  HMMA.16816.F32 R32, R4.reuse, R20, R32 ;  /* 0x000000140420723c */ /* 0x040fe20000001820 */
[C---:B------:R-:W-:Y:S02]  /*9dd0*/  ISETP.GE.AND P3, PT, R2.reuse, R202, PT ;  /* 0x000000ca0200720c */ /* 0x040fe40003f66270 */
[CC--:B------:R-:W-:Y:S02]  /*9de0*/  ISETP.GE.AND P2, PT, R2.reuse, R201.reuse, PT ;  /* 0x000000c90200720c */ /* 0x0c0fe40003f46270 */
[-C--:B------:R-:W-:Y:S01]  /*9df0*/  ISETP.GE.AND P0, PT, R2, R200.reuse, PT ;  /* 0x000000c80200720c */ /* 0x080fe20003f06270 */
[----:B------:R-:W-:Y:S01]  /*9e00*/  HMMA.16816.F32 R4, R4, R22, R12 ;  /* 0x000000160404723c */ /* 0x000fe2000000180c */
[C---:B------:R-:W-:Y:S01]  /*9e10*/  ISETP.GE.AND P5, PT, R3.reuse, R201, PT ;  /* 0x000000c90300720c */ /* 0x040fe20003fa6270 */
[----:B------:R-:W-:Y:S01]  /*9e20*/  VIADD R20, R0, 0x69 ;  /* 0x0000006900147836 */ /* 0x000fe20000000000 */
[----:B------:R-:W-:-:S02]  /*9e30*/  ISETP.GE.AND P4, PT, R3, R200, PT ;  /* 0x000000c80300720c */ /* 0x000fc40003f86270 */
[C---:B------:R-:W-:Y:S02]  /*9e40*/  ISETP.LT.OR P6, PT, R2.reuse, R198, P6 ;  /* 0x000000c60200720c */ /* 0x040fe400037c1670 */
[C---:B------:R-:W-:Y:S02]  /*9e50*/  ISETP.LT.OR P3, PT, R2.reuse, R197, P3 ;  /* 0x000000c50200720c */ /* 0x040fe40001f61670 */
[CC--:B------:R-:W-:Y:S02]  /*9e60*/  ISETP.LT.OR P2, PT, R2.reuse, R199.reuse, P2 ;  /* 0x000000c70200720c */ /* 0x0c0fe40001741670 */
[-C--:B------:R-:W-:Y:S01]  /*9e70*/  ISETP.LT.OR P0, PT, R2, R196.reuse, P0 ;  /* 0x000000c40200720c */ /* 0x080fe20000701670 */
[C---:B------:R-:W-:Y:S01]  /*9e80*/  VIADD R2, R0.reuse, 0x68 ;  /* 0x0000006800027836 */ /* 0x040fe20000000000 */
[C---:B------:R-:W-:Y:S02]  /*9e90*/  ISETP.LT.OR P5, PT, R3.reuse, R199, P5 ;  /* 0x000000c70300720c */ /* 0x040fe40002fa1670 */
[----:B------:R-:W-:Y:S01]  /*9ea0*/  ISETP.LT.OR P4, PT, R3, R196, P4 ;  /* 0x000000c40300720c */ /* 0x000fe20002781670 */
[----:B------:R-:W-:Y:S01]  /*9eb0*/  VIADD R3, R0, 0x70 ;  /* 0x0000007000037836 */ /* 0x000fe20000000000 */
[----:B------:R-:W-:-:S02]  /*9ec0*/  FSEL R61, R61, -INF , !P6 ;  /* 0xff8000003d3d7808 */ /* 0x000fc40007000000 */
[----:B------:R-:W-:Y:S02]  /*9ed0*/  FSEL R63, R63, -INF , !P3 ;  /* 0xff8000003f3f7808 */ /* 0x000fe40005800000 */
[----:B------:R-:W-:Y:S02]  /*9ee0*/  FSEL R59, R64, -INF , !P5 ;  /* 0xff800000403b7808 */ /* 0x000fe40006800000 */
[----:B------:R-:W-:Y:S02]  /*9ef0*/  FSEL R230, R66, -INF , !P4 ;  /* 0xff80000042e67808 */ /* 0x000fe40006000000 */
[C---:B------:R-:W-:Y:S02]  /*9f00*/  ISETP.GE.AND P3, PT, R2.reuse, R203, PT ;  /* 0x000000cb0200720c */ /* 0x040fe40003f66270 */
[C---:B------:R-:W-:Y:S02]  /*9f10*/  ISETP.GE.AND P6, PT, R2.reuse, R202, PT ;  /* 0x000000ca0200720c */ /* 0x040fe40003fc6270 */
[----:B------:R-:W-:-:S02]  /*9f20*/  ISETP.GE.AND P5, PT, R2, R201, PT ;  /* 0x000000c90200720c */ /* 0x000fc40003fa6270 */
[-C--:B------:R-:W-:Y:S02]  /*9f30*/  ISETP.GE.AND P4, PT, R2, R200.reuse, PT ;  /* 0x000000c80200720c */ /* 0x080fe40003f86270 */
[----:B------:R-:W-:Y:S02]  /*9f40*/  FSEL R57, R65, -INF , !P2 ;  /* 0xff80000041397808 */ /* 0x000fe40005000000 */
[----:B------:R-:W-:Y:S02]  /*9f50*/  FSEL R228, R67, -INF , !P0 ;  /* 0xff80000043e47808 */ /* 0x000fe40004000000 */
[C---:B------:R-:W-:Y:S02]  /*9f60*/  ISETP.GE.AND P2, PT, R20.reuse, R201, PT ;  /* 0x000000c91400720c */ /* 0x040fe40003f46270 */
[----:B------:R-:W-:Y:S02]  /*9f70*/  ISETP.GE.AND P0, PT, R20, R200, PT ;  /* 0x000000c81400720c */ /* 0x000fe40003f06270 */
[----:B------:R-:W-:-:S02]  /*9f80*/  ISETP.LT.OR P3, PT, R2, R198, P3 ;  /* 0x000000c60200720c */ /* 0x000fc40001f61670 */
[C---:B------:R-:W-:Y:S02]  /*9f90*/  ISETP.LT.OR P6, PT, R2.reuse, R197, P6 ;  /* 0x000000c50200720c */ /* 0x040fe400037c1670 */
[CC--:B------:R-:W-:Y:S02]  /*9fa0*/  ISETP.LT.OR P5, PT, R2.reuse, R199.reuse, P5 ;  /* 0x000000c70200720c */ /* 0x0c0fe40002fa1670 */
[-C--:B------:R-:W-:Y:S01]  /*9fb0*/  ISETP.LT.OR P4, PT, R2, R196.reuse, P4 ;  /* 0x000000c40200720c */ /* 0x080fe20002781670 */
[----:B------:R-:W-:Y:S01]  /*9fc0*/  VIADD R2, R0, 0x71 ;  /* 0x0000007100027836 */ /* 0x000fe20000000000 */
[C---:B------:R-:W-:Y:S02]  /*9fd0*/  ISETP.LT.OR P2, PT, R20.reuse, R199, P2 ;  /* 0x000000c71400720c */ /* 0x040fe40001741670 */
[----:B------:R-:W-:Y:S02]  /*9fe0*/  ISETP.LT.OR P0, PT, R20, R196, P0 ;  /* 0x000000c41400720c */ /* 0x000fe40000701670 */
[----:B------:R-:W-:-:S02]  /*9ff0*/  FSEL R233, R26, -INF , !P4 ;  /* 0xff8000001ae97808 */ /* 0x000fc40006000000 */
[----:B------:R-:W-:Y:S02]  /*a000*/  FSEL R182, R25, -INF , !P2 ;  /* 0xff80000019b67808 */ /* 0x000fe40005000000 */
[----:B------:R-:W-:Y:S02]  /*a010*/  FSEL R231, R27, -INF , !P0 ;  /* 0xff8000001be77808 */ /* 0x000fe40004000000 */
[C---:B------:R-:W-:Y:S02]  /*a020*/  ISETP.GE.AND P4, PT, R3.reuse, R201, PT ;  /* 0x000000c90300720c */ /* 0x040fe40003f86270 */
[C---:B------:R-:W-:Y:S02]  /*a030*/  ISETP.GE.AND P2, PT, R3.reuse, R200, PT ;  /* 0x000000c80300720c */ /* 0x040fe40003f46270 */
[----:B------:R-:W-:Y:S02]  /*a040*/  ISETP.GE.AND P0, PT, R2, R203, PT ;  /* 0x000000cb0200720c */ /* 0x000fe40003f06270 */
[----:B------:R-:W-:-:S02]  /*a050*/  ISETP.LT.OR P4, PT, R3, R199, P4 ;  /* 0x000000c70300720c */ /* 0x000fc40002781670 */
[----:B------:R-:W-:Y:S02]  /*a060*/  ISETP.LT.OR P2, PT, R3, R196, P2 ;  /* 0x000000c40300720c */ /* 0x000fe40001741670 */
[----:B------:R-:W-:Y:S02]  /*a070*/  ISETP.LT.OR P0, PT, R2, R198, P0 ;  /* 0x000000c60200720c */ /* 0x000fe40000701670 */
        /* <DEDUP_REMOVED lines=8> */
[----:B------:R-:W-:Y:S02]  /*a100*/  ISETP.LT.OR P3, PT, R3, R198, P3 ;  /* 0x000000c60300720c */ /* 0x000fe40001f61670 */
[----:B------:R-:W-:-:S02]  /*a110*/  ISETP.LT.OR P4, PT, R2, R197, P4 ;  /* 0x000000c50200720c */ /* 0x000fc40002781670 */
[C---:B------:R-:W-:Y:S02]  /*a120*/  ISETP.LT.OR P2, PT, R2.reuse, R199, P2 ;  /* 0x000000c70200720c */ /* 0x040fe40001741670 */
[----:B------:R-:W-:Y:S01]  /*a130*/  ISETP.LT.OR P0, PT, R2, R196, P0 ;  /* 0x000000c40200720c */ /* 0x000fe20000701670 */
[----:B------:R-:W-:Y:S01]  /*a140*/  VIADD R2, R0, 0x78 ;  /* 0x0000007800027836 */ /* 0x000fe20000000000 */
[----:B------:R-:W-:Y:S01]  /*a150*/  FSEL R178, R24, -INF , !P5 ;  /* 0xff80000018b27808 */ /* 0x000fe20006800000 */
[----:B------:R-:W-:Y:S01]  /*a160*/  VIADD R0, R0, 0x79 ;  /* 0x0000007900007836 */ /* 0x000fe20000000000 */
[----:B------:R-:W-:Y:S02]  /*a170*/  FSEL R48, R48, -INF , !P3 ;  /* 0xff80000030307808 */ /* 0x000fe40005800000 */
[----:B------:R-:W-:Y:S02]  /*a180*/  ISETP.GE.AND P5, PT, R3, R202, PT ;  /* 0x000000ca0300720c */ /* 0x000fe40003fa6270 */
[----:B------:R-:W-:-:S02]  /*a190*/  ISETP.GE.AND P3, PT, R20, R203, PT ;  /* 0x000000cb1400720c */ /* 0x000fc40003f66270 */
[----:B------:R-:W-:Y:S02]  /*a1a0*/  FSEL R224, R35, -INF , !P0 ;  /* 0xff80000023e07808 */ /* 0x000fe40004000000 */
[----:B------:R-:W-:Y:S02]  /*a1b0*/  ISETP.GE.AND P0, PT, R0, R201, PT ;  /* 0x000000c90000720c */ /* 0x000fe40003f06270 */
[----:B------:R-:W-:Y:S02]  /*a1c0*/  ISETP.LT.OR P5, PT, R3, R197, P5 ;  /* 0x000000c50300720c */ /* 0x000fe40002fa1670 */
[----:B------:R-:W-:Y:S02]  /*a1d0*/  ISETP.LT.OR P3, PT, R20, R198, P3 ;  /* 0x000000c61400720c */ /* 0x000fe40001f61670 */
[----:B------:R-:W-:Y:S02]  /*a1e0*/  ISETP.LT.OR P0, PT, R0, R199, P0 ;  /* 0x000000c70000720c */ /* 0x000fe40000701670 */
[----:B------:R-:W-:-:S02]  /*a1f0*/  FSEL R50, R50, -INF , !P5 ;  /* 0xff80000032327808 */ /* 0x000fc40006800000 */
[----:B------:R-:W-:Y:S02]  /*a200*/  FSEL R53, R53, -INF , !P3 ;  /* 0xff80000035357808 */ /* 0x000fe40005800000 */
[----:B------:R-:W-:Y:S02]  /*a210*/  FSEL R207, R33, -INF , !P2 ;  /* 0xff80000021cf7808 */ /* 0x000fe40005000000 */
[----:B------:R-:W-:Y:S02]  /*a220*/  ISETP.GE.AND P5, PT, R20, R202, PT ;  /* 0x000000ca1400720c */ /* 0x000fe40003fa6270 */
[C---:B------:R-:W-:Y:S02]  /*a230*/  ISETP.GE.AND P3, PT, R2.reuse, R201, PT ;  /* 0x000000c90200720c */ /* 0x040fe40003f66270 */
[----:B------:R-:W-:Y:S02]  /*a240*/  ISETP.GE.AND P2, PT, R2, R200, PT ;  /* 0x000000c80200720c */ /* 0x000fe40003f46270 */
[----:B------:R-:W-:-:S02]  /*a250*/  FSEL R206, R5, -INF , !P0 ;  /* 0xff80000005ce7808 */ /* 0x000fc40004000000 */
[----:B------:R-:W-:Y:S02]  /*a260*/  PLOP3.LUT P0, PT, PT, PT, UP0, 0x80, 0x0 ;  /* 0x000000000000781c */ /* 0x000fe40003f0f008 */
[----:B------:R-:W-:Y:S02]  /*a270*/  ISETP.LT.OR P5, PT, R20, R197, P5 ;  /* 0x000000c51400720c */ /* 0x000fe40002fa1670 */
[C---:B------:R-:W-:Y:S02]  /*a280*/  ISETP.LT.OR P3, PT, R2.reuse, R199, P3 ;  /* 0x000000c70200720c */ /* 0x040fe40001f61670 */
[----:B------:R-:W-:Y:S02]  /*a290*/  ISETP.LT.OR P2, PT, R2, R196, P2 ;  /* 0x000000c40200720c */ /* 0x000fe40001741670 */
[----:B------:R-:W-:Y:S02]  /*a2a0*/  FSEL R51, R51, -INF , !P4 ;  /* 0xff80000033337808 */ /* 0x000fe40006000000 */
[----:B------:R-:W-:-:S02]  /*a2b0*/  FSEL R54, R54, -INF , !P6 ;  /* 0xff80000036367808 */ /* 0x000fc40007000000 */
[----:B------:R-:W-:Y:S02]  /*a2c0*/  FSEL R55, R55, -INF , !P5 ;  /* 0xff80000037377808 */ /* 0x000fe40006800000 */
[----:B------:R-:W-:Y:S02]  /*a2d0*/  FSEL R183, R4, -INF , !P3 ;  /* 0xff80000004b77808 */ /* 0x000fe40005800000 */
[----:B------:R-:W-:Y:S02]  /*a2e0*/  FSEL R227, R6, -INF , !P2 ;  /* 0xff80000006e37808 */ /* 0x000fe40005000000 */
[CC--:B------:R-:W-:Y:S02]  /*a2f0*/  ISETP.GE.AND P6, PT, R2.reuse, R203.reuse, PT ;  /* 0x000000cb0200720c */ /* 0x0c0fe40003fc6270 */
[----:B------:R-:W-:Y:S02]  /*a300*/  ISETP.GE.AND P4, PT, R2, R202, PT ;  /* 0x000000ca0200720c */ /* 0x000fe40003f86270 */
[----:B------:R-:W-:-:S02]  /*a310*/  ISETP.GE.AND P5, PT, R0, R203, PT ;  /* 0x000000cb0000720c */ /* 0x000fc40003fa6270 */
[C---:B------:R-:W-:Y:S02]  /*a320*/  ISETP.GE.AND P3, PT, R0.reuse, R202, PT ;  /* 0x000000ca0000720c */ /* 0x040fe40003f66270 */
[----:B------:R-:W-:Y:S02]  /*a330*/  ISETP.GE.AND P2, PT, R0, R200, PT ;  /* 0x000000c80000720c */ /* 0x000fe40003f46270 */
[CC--:B------:R-:W-:Y:S02]  /*a340*/  ISETP.LT.OR P6, PT, R2.reuse, R198.reuse, P6 ;  /* 0x000000c60200720c */ /* 0x0c0fe400037c1670 */
[-C--:B------:R-:W-:Y:S02]  /*a350*/  ISETP.LT.OR P4, PT, R2, R197.reuse, P4 ;  /* 0x000000c50200720c */ /* 0x080fe40002781670 */
[C---:B------:R-:W-:Y:S02]  /*a360*/  ISETP.LT.OR P5, PT, R0.reuse, R198, P5 ;  /* 0x000000c60000720c */ /* 0x040fe40002fa1670 */
[----:B------:R-:W-:-:S02]  /*a370*/  ISETP.LT.OR P3, PT, R0, R197, P3 ;  /* 0x000000c50000720c */ /* 0x000fc40001f61670 */
[----:B------:R-:W-:Y:S02]  /*a380*/  ISETP.LT.OR P2, PT, R0, R196, P2 ;  /* 0x000000c40000720c */ /* 0x000fe40001741670 */
[----:B------:R-:W-:Y:S02]  /*a390*/  FSEL R17, R8, -INF , !P6 ;  /* 0xff80000008117808 */ /* 0x000fe40007000000 */
[----:B------:R-:W-:Y:S02]  /*a3a0*/  FSEL R229, R7, -INF , !P2 ;  /* 0xff80000007e57808 */ /* 0x000fe40005000000 */
[----:B------:R-:W-:Y:S02]  /*a3b0*/  FSEL R209, R10, -INF , !P4 ;  /* 0xff8000000ad17808 */ /* 0x000fe40006000000 */
[----:B------:R-:W-:Y:S02]  /*a3c0*/  FSEL R16, R9, -INF , !P5 ;  /* 0xff80000009107808 */ /* 0x000fe40006800000 */
[----:B------:R-:W-:Y:S01]  /*a3d0*/  FSEL R208, R11, -INF , !P3 ;  /* 0xff8000000bd07808 */ /* 0x000fe20005800000 */
[----:B------:R-:W-:Y:S06]  /*a3e0*/  @!P0 BRA `(.L_x_249) ;  /* 0x0000000000f88947 */ /* 0x000fec0003800000 */
[----:B------:R-:W2:Y:S04]  /*a3f0*/  LDL.64 R250, [R1+0x40] ;  /* 0x0000400001fa7983 */ /* 0x000ea80000100a00 */
[----:B------:R-:W3:Y:S01]  /*a400*/  LDL.64 R242, [R1+0x38] ;  /* 0x0000380001f27983 */ /* 0x000ee20000100a00 */
[----:B------:R-:W-:Y:S01]  /*a410*/  UIADD3 UR18, UR18, -0x3, URZ ;  /* 0xfffffffd12127890 */ /* 0x000fe2000fffe03f */
[----:B------:R-:W1:Y:S01]  /*a420*/  @!P1 LDC.64 R8, c[0x0][0x218] ;  /* 0x00008600ff089b82 */ /* 0x000e620000000a00 */
[----:B------:R-:W-:Y:S01]  /*a430*/  IMAD.U32 R5, RZ, RZ, UR10 ;  /* 0x0000000aff057e24 */ /* 0x000fe2000f8e00ff */
[----:B------:R4:W-:Y:S01]  /*a440*/  @P1 STS [R204+0x2000], RZ ;  /* 0x002000ffcc001388 */ /* 0x0009e20000000800 */
[----:B------:R-:W-:Y:S01]  /*a450*/  USHF.R.S32.HI UR4, URZ, 0x1f, UR18 ;  /* 0x0000001f3f047899 */ /* 0x000fe20008011412 */
[----:B------:R-:W-:Y:S01]  /*a460*/  IMAD.U32 R6, RZ, RZ, UR10 ;  /* 0x0000000aff067e24 */ /* 0x000fe2000f8e00ff */
[----:B------:R-:W-:Y:S01]  /*a470*/  UIMAD.WIDE.U32 UR6, UR18, UR10, URZ ;  /* 0x0000000a120672a5 */ /* 0x000fe2000f8e003f */
[----:B------:R-:W-:Y:S01]  /*a480*/  IMAD.U32 R4, RZ, RZ, UR11 ;  /* 0x0000000bff047e24 */ /* 0x000fe2000f8e00ff */
[----:B------:R-:W-:Y:S01]  /*a490*/  UIMAD UR4, UR4, UR10, URZ ;  /* 0x0000000a040472a4 */ /* 0x000fe2000f8e023f */
[----:B------:R-:W5:Y:S01]  /*a4a0*/  @!P1 LDC.64 R12, c[0x0][0x218] ;  /* 0x00008600ff0c9b82 */ /* 0x000f620000000a00 */
[----:B------:R4:W-:Y:S01]  /*a4b0*/  @P1 STS [R204+0x2004], RZ ;  /* 0x002004ffcc001388 */ /* 0x0009e20000000800 */
[----:B------:R-:W-:Y:S01]  /*a4c0*/  BSSY B0, `(.L_x_250) ;  /* 0x000002f000007945 */ /* 0x000fe20003800000 */
[----:B------:R-:W-:Y:S01]  /*a4d0*/  UIMAD UR4, UR18, UR11, UR4 ;  /* 0x0000000b120472a4 */ /* 0x000fe2000f8e0204 */
[----:B------:R-:W-:Y:S01]  /*a4e0*/  IMAD.U32 R2, RZ, RZ, UR6 ;  /* 0x00000006ff027e24 */ /* 0x000fe2000f8e00ff */
[----:B------:R4:W-:Y:S01]  /*a4f0*/  @P1 STS.64 [R204+0x2008], RZ ;  /* 0x002008ffcc001388 */ /* 0x0009e20000000a00 */
[----:B------:R-:W-:Y:S01]  /*a500*/  IMAD.U32 R3, RZ, RZ, UR6 ;  /* 0x00000006ff037e24 */ /* 0x000fe2000f8e00ff */
[----:B------:R-:W-:Y:S01]  /*a510*/  UIADD3 UR4, UR7, UR4, URZ ;  /* 0x0000000407047290 */ /* 0x000fe2000fffe03f */
[----:B------:R-:W4:Y:S05]  /*a520*/  @!P1 LDC.64 R14, c[0x0][0x218] ;  /* 0x00008600ff0e9b82 */ /* 0x000f2a0000000a00 */
[----:B------:R-:W-:Y:S01]  /*a530*/  IMAD.U32 R0, RZ, RZ, UR4 ;  /* 0x00000004ff007e24 */ /* 0x000fe2000f8e00ff */
[----:B--2---:R-:W-:-:S04]  /*a540*/  LEA R2, P0, R2, R250, 0x7 ;  /* 0x000000fa02027211 */ /* 0x004fc800078038ff */
[----:B---3--:R-:W-:Y:S02]  /*a550*/  LEA.HI.X R3, R3, R243, R0, 0x7, P0 ;  /* 0x000000f303037211 */ /* 0x008fe400000f3c00 */
[----:B------:R-:W-:Y:S02]  /*a560*/  @!P1 LEA R5, P2, R5, R2, 0x6 ;  /* 0x0000000205059211 */ /* 0x000fe400078430ff */
[----:B------:R-:W-:Y:S02]  /*a570*/  @!P1 IADD3 R0, P0, R2, UR28, RZ ;  /* 0x0000001c02009c10 */ /* 0x000fe4000ff1e0ff */
[----:B------:R-:W-:Y:S02]  /*a580*/  @!P1 LEA.HI.X R10, R6, R3, R4, 0x6, P2 ;  /* 0x00000003060a9211 */ /* 0x000fe400010f3404 */
[----:B-1----:R-:W-:Y:S02]  /*a590*/  @!P1 LEA R6, P2, R0, R8, 0x1 ;  /* 0x0000000800069211 */ /* 0x002fe400078408ff */
[----:B------:R-:W-:-:S02]  /*a5a0*/  @!P1 IADD3.X R7, R3, UR27, RZ, P0, !PT ;  /* 0x0000001b03079c10 */ /* 0x000fc400087fe4ff */
[----:B-----5:R-:W-:Y:S02]  /*a5b0*/  @!P1 LEA R8, P3, R2, R12, 0x1 ;  /* 0x0000000c02089211 */ /* 0x020fe400078608ff */
[----:B------:R-:W-:Y:S02]  /*a5c0*/  @!P1 LEA.HI.X R7, R0, R9, R7, 0x1, P2 ;  /* 0x0000000900079211 */ /* 0x000fe400010f0c07 */
[C---:B----4-:R-:W-:Y:S02]  /*a5d0*/  @!P1 LEA R4, P0, R5.reuse, R14, 0x1 ;  /* 0x0000000e05049211 */ /* 0x050fe400078008ff */
[----:B------:R-:W-:Y:S02]  /*a5e0*/  @!P1 LEA.HI.X R9, R2, R13, R3, 0x1, P3 ;  /* 0x0000000d02099211 */ /* 0x000fe400018f0c03 */
[----:B------:R-:W-:-:S03]  /*a5f0*/  @!P1 LEA.HI.X R5, R5, R15, R10, 0x1, P0 ;  /* 0x0000000f05059211 */ /* 0x000fc600000f0c0a */
[----:B------:R-:W-:Y:S01]  /*a600*/  @!PT LDS RZ, [RZ] ;  /* 0x00000000fffff984 */ /* 0x000fe20000000800 */
[----:B------:R-:W-:Y:S01]  /*a610*/  @!PT LDS RZ, [RZ] ;  /* 0x00000000fffff984 */ /* 0x000fe20000000800 */
[----:B------:R-:W-:Y:S01]  /*a620*/  @!PT LDS RZ, [RZ] ;  /* 0x00000000fffff984 */ /* 0x000fe20000000800 */
[----:B------:R1:W-:Y:S04]  /*a630*/  @!P1 LDGSTS.E.BYPASS.LTC128B.128 [R204+0x2000], desc[UR22][R8.64] ;  /* 0x0200000008cc9fae */ /* 0x0003e8000b901d56 */
[----:B------:R1:W-:Y:S04]  /*a640*/  @P1 STS.128 [R204+0x2800], RZ ;  /* 0x002800ffcc001388 */ /* 0x0003e80000000c00 */
        /* <DEDUP_REMOVED lines=9> */
[----:B------:R1:W-:Y:S01]  /*a6e0*/  @P1 STS.128 [R204+0x3800], RZ ;  /* 0x003800ffcc001388 */ /* 0x0003e20000000c00 */
[----:B------:R-:W-:Y:S05]  /*a6f0*/  @P1 BRA `(.L_x_251) ;  /* 0x00000000002c1947 */ /* 0x000fea0003800000 */
[----:B------:R-:W-:Y:S01]  /*a700*/  IMAD.U32 R0, RZ, RZ, UR10 ;  /* 0x0000000aff007e24 */ /* 0x000fe2000f8e00ff */
[----:B------:R-:W-:Y:S01]  /*a710*/  UIMAD UR4, UR11, 0x60, URZ ;  /* 0x000000600b0478a4 */ /* 0x000fe2000f8e023f */
[----:B------:R-:W-:Y:S02]  /*a720*/  ULDC.64 UR6, c[0x0][0x218] ;  /* 0x0000860000067ab9 */ /* 0x000fe40000000a00 */
[----:B------:R-:W-:-:S05]  /*a730*/  IMAD.WIDE.U32 R2, R0, 0x60, R2 ;  /* 0x0000006000027825 */ /* 0x000fca00078e0002 */
[----:B------:R-:W-:Y:S02]  /*a740*/  IADD3 R0, R3, UR4, RZ ;  /* 0x0000000403007c10 */ /* 0x000fe4000fffe0ff */
[----:B-1----:R-:W-:-:S04]  /*a750*/  LEA R4, P0, R2, UR6, 0x1 ;  /* 0x0000000602047c11 */ /* 0x002fc8000f8008ff */
[----:B------:R-:W-:-:S05]  /*a760*/  LEA.HI.X R5, R2, UR7, R0, 0x1, P0 ;  /* 0x0000000702057c11 */ /* 0x000fca00080f0c00 */
[----:B------:R-:W-:Y:S01]  /*a770*/  @!PT LDS RZ, [RZ] ;  /* 0x00000000fffff984 */ /* 0x000fe20000000800 */
[----:B------:R-:W-:Y:S01]  /*a780*/  @!PT LDS RZ, [RZ] ;  /* 0x00000000fffff984 */ /* 0x000fe20000000800 */
[----:B------:R-:W-:Y:S01]  /*a790*/  @!PT LDS RZ, [RZ] ;  /* 0x00000000fffff984 */ /* 0x000fe20000000800 */
[----:B------:R2:W-:Y:S04]  /*a7a0*/  LDGSTS.E.BYPASS.LTC128B.128 [R204+0x3800], desc[UR22][R4.64] ;  /* 0x0380000004cc7fae */ /* 0x0005e8000b901d56 */
.L_x_251:
[----:B------:R-:W-:Y:S05]  /*a7b0*/  BSYNC B0 ;  /* 0x0000000000007941 */ /* 0x000fea0003800000 */
.L_x_250:
[----:B------:R-:W0:Y:S02]  /*a7c0*/  LDGDEPBAR ;  /* 0x00000000000079af */ /* 0x000e240000000000 */
.L_x_249:
[----:B------:R-:W-:Y:S01]  /*a7d0*/  FMNMX.FTZ R0, R41, R102, !PT ;  /* 0x0000006629007209 */ /* 0x000fe20007810000 */
[----:B------:R-:W-:Y:S01]  /*a7e0*/  IMAD.MOV.U32 R29, RZ, RZ, R236 ;  /* 0x000000ffff1d7224 */ /* 0x000fe200078e00ec */
[----:B------:R-:W-:Y:S01]  /*a7f0*/  MOV R30, R237 ;  /* 0x000000ed001e7202 */ /* 0x000fe20000000f00 */
[----:B------:R-:W-:Y:S01]  /*a800*/  LDSM.16.MT88.4 R12, [R184+0x4000] ;  /* 0x00400000b80c783b */ /* 0x000fe20000004200 */
[----:B------:R-:W-:Y:S02]  /*a810*/  FMNMX.FTZ R0, R107, R0, !PT ;  /* 0x000000006b007209 */ /* 0x000fe40007810000 */
[----:B------:R-:W-:Y:S02]  /*a820*/  MOV R23, R238 ;  /* 0x000000ee00177202 */ /* 0x000fe40000000f00 */
[----:B------:R-:W-:Y:S02]  /*a830*/  FMNMX.FTZ R0, R100, R0, !PT ;  /* 0x0000000064007209 */ /* 0x000fe40007810000 */
[----:B------:R-:W-:-:S02]  /*a840*/  MOV R20, R240 ;  /* 0x000000f000147202 */ /* 0x000fc40000000f00 */
        /* <DEDUP_REMOVED lines=29> */
[----:B------:R-:W3:Y:S02]  /*aa20*/  SHFL.BFLY PT, R2, R0, 0x2, 0x1f ;  /* 0x0c401f0000027f89 */ /* 0x000ee400000e0000 */
[----:B---3--:R-:W-:-:S05]  /*aa30*/  FMNMX.FTZ R0, R0, R2, !PT ;  /* 0x0000000200007209 */ /* 0x008fca0007810000 */
[----:B------:R-:W3:Y:S02]  /*aa40*/  SHFL.BFLY PT, R2, R0, 0x1, 0x1f ;  /* 0x0c201f0000027f89 */ /* 0x000ee400000e0000 */
[----:B---3--:R-:W-:-:S04]  /*aa50*/  FMNMX.FTZ R75, R0, R2, !PT ;  /* 0x00000002004b7209 */ /* 0x008fc80007810000 */
[C---:B------:R-:W-:Y:S01]  /*aa60*/  FSETP.NEU.FTZ.AND P3, PT, R75.reuse, -INF , PT ;  /* 0xff8000004b00780b */ /* 0x040fe20003f7d000 */
[----:B------:R-:W-:-:S05]  /*aa70*/  FMUL.FTZ R0, R75, UR16 ;  /* 0x000000104b007c20 */ /* 0x000fca0008410000 */
[----:B------:R-:W-:-:S05]  /*aa80*/  FSEL R0, R0, RZ, P3 ;  /* 0x000000ff00007208 */ /* 0x000fca0001800000 */
[--C-:B------:R-:W-:Y:S01]  /*aa90*/  FFMA.FTZ R2, R102, UR16, -R0.reuse ;  /* 0x0000001066027c23 */ /* 0x100fe20008010800 */
[----:B------:R-:W-:-:S03]  /*aaa0*/  FFMA.FTZ R3, R99, UR16, -R0 ;  /* 0x0000001063037c23 */ /* 0x000fc60008010800 */
[----:B------:R3:W-:Y:S08]  /*aab0*/  MUFU.EX2 R239, R2 ;  /* 0x0000000200ef7308 */ /* 0x0007f00000000800 */
[----:B-1----:R1:W-:Y:S01]  /*aac0*/  MUFU.EX2 R6, R3 ;  /* 0x0000000300067308 */ /* 0x0023e20000000800 */
[----:B---3--:R-:W-:-:S07]  /*aad0*/  FFMA.FTZ R2, R107, UR16, -R0 ;  /* 0x000000106b027c23 */ /* 0x008fce0008010800 */
[----:B------:R3:W-:Y:S01]  /*aae0*/  MUFU.EX2 R67, R2 ;  /* 0x0000000200437308 */ /* 0x0007e20000000800 */
[----:B-1----:R-:W-:-:S07]  /*aaf0*/  FFMA.FTZ R3, R97, UR16, -R0 ;  /* 0x0000001061037c23 */ /* 0x002fce0008010800 */
[----:B------:R1:W-:Y:S01]  /*ab00*/  MUFU.EX2 R7, R3 ;  /* 0x0000000300077308 */ /* 0x0003e20000000800 */
[----:B---3--:R-:W-:-:S07]  /*ab10*/  FFMA.FTZ R2, R100, UR16, -R0 ;  /* 0x0000001064027c23 */ /* 0x008fce0008010800 */
[----:B--2---:R2:W3:Y:S01]  /*ab20*/  MUFU.EX2 R5, R2 ;  /* 0x0000000200057308 */ /* 0x0044e20000000800 */
[----:B-1----:R-:W-:-:S07]  /*ab30*/  FFMA.FTZ R3, R101, UR16, -R0 ;  /* 0x0000001065037c23 */ /* 0x002fce0008010800 */
[----:B------:R1:W-:Y:S01]  /*ab40*/  MUFU.EX2 R102, R3 ;  /* 0x0000000300667308 */ /* 0x0003e20000000800 */
[----:B--2---:R-:W-:-:S04]  /*ab50*/  FMNMX.FTZ R2, R40, R119, !PT ;  /* 0x0000007728027209 */ /* 0x004fc80007810000 */
        /* <DEDUP_REMOVED lines=43> */
[----:B------:R-:W2:Y:S01]  /*ae10*/  SHFL.BFLY PT, R4, R2, 0x2, 0x1f ;  /* 0x0c401f0002047f89 */ /* 0x000ea200000e0000 */
[----:B-1----:R-:W-:-:S04]  /*ae20*/  FFMA.FTZ R3, R80, UR16, -R0 ;  /* 0x0000001050037c23 */ /* 0x002fc80008010800 */
[----:B------:R1:W-:Y:S01]  /*ae30*/  MUFU.EX2 R34, R3 ;  /* 0x0000000300227308 */ /* 0x0003e20000000800 */
[----:B--2---:R-:W-:Y:S01]  /*ae40*/  FMNMX.FTZ R2, R2, R4, !PT ;  /* 0x0000000402027209 */ /* 0x004fe20007810000 */
[----:B-1----:R-:W-:-:S04]  /*ae50*/  FFMA.FTZ R3, R84, UR16, -R0 ;  /* 0x0000001054037c23 */ /* 0x002fc80008010800 */
[----:B------:R-:W1:Y:S02]  /*ae60*/  SHFL.BFLY PT, R4, R2, 0x1, 0x1f ;  /* 0x0c201f0002047f89 */ /* 0x000e6400000e0000 */
[----:B------:R2:W-:Y:S02]  /*ae70*/  MUFU.EX2 R93, R3 ;  /* 0x00000003005d7308 */ /* 0x0005e40000000800 */
[----:B--2---:R-:W-:-:S06]  /*ae80*/  FFMA.FTZ R3, R77, UR16, -R0 ;  /* 0x000000104d037c23 */ /* 0x004fcc0008010800 */
[----:B------:R2:W-:Y:S01]  /*ae90*/  MUFU.EX2 R90, R3 ;  /* 0x00000003005a7308 */ /* 0x0005e20000000800 */
[----:B-1----:R-:W-:Y:S01]  /*aea0*/  FMNMX.FTZ R74, R2, R4, !PT ;  /* 0x00000004024a7209 */ /* 0x002fe20007810000 */
[----:B------:R-:W-:-:S03]  /*aeb0*/  FFMA.FTZ R2, R17, UR16, -R0 ;  /* 0x0000001011027c23 */ /* 0x000fc60008010800 */
[----:B------:R-:W-:-:S03]  /*aec0*/  FSETP.NEU.FTZ.AND P2, PT, R74, -INF , PT ;  /* 0xff8000004a00780b */ /* 0x000fc60003f5d000 */
[----:B------:R1:W-:Y:S01]  /*aed0*/  MUFU.EX2 R97, R2 ;  /* 0x0000000200617308 */ /* 0x0003e20000000800 */
[----:B--2---:R-:W-:-:S07]  /*aee0*/  FFMA.FTZ R3, R78, UR16, -R0 ;  /* 0x000000104e037c23 */ /* 0x004fce0008010800 */
[----:B------:R2:W-:Y:S01]  /*aef0*/  MUFU.EX2 R32, R3 ;  /* 0x0000000300207308 */ /* 0x0005e20000000800 */
[----:B-1----:R-:W-:Y:S01]  /*af00*/  FMNMX.FTZ R2, R39, R169, !PT ;  /* 0x000000a927027209 */ /* 0x002fe20007810000 */
[----:B--2---:R-:W-:Y:S01]  /*af10*/  FFMA.FTZ R3, R76, UR16, -R0 ;  /* 0x000000104c037c23 */ /* 0x004fe20008010800 */
[----:B---3--:R-:W-:-:S05]  /*af20*/  MOV R76, R5 ;  /* 0x00000005004c7202 */ /* 0x008fca0000000f00 */
        /* <DEDUP_REMOVED lines=8> */
[----:B------:R-:W-:-:S05]  /*afb0*/  MOV R43, R6 ;  /* 0x00000006002b7202 */ /* 0x000fca0000000f00 */
[----:B------:R1:W2:Y:S02]  /*afc0*/  MUFU.EX2 R35, R3 ;  /* 0x0000000300237308 */ /* 0x0002a40000000800 */
[----:B-1----:R-:W-:-:S06]  /*afd0*/  FFMA.FTZ R3, R42, UR16, -R0 ;  /* 0x000000102a037c23 */ /* 0x002fcc0008010800 */
[----:B------:R1:W3:Y:S02]  /*afe0*/  MUFU.EX2 R22, R3 ;  /* 0x0000000300167308 */ /* 0x0002e40000000800 */
[----:B-1----:R-:W-:-:S06]  /*aff0*/  FFMA.FTZ R3, R37, UR16, -R0 ;  /* 0x0000001025037c23 */ /* 0x002fcc0008010800 */
[----:B------:R1:W4:Y:S02]  /*b000*/  MUFU.EX2 R9, R3 ;  /* 0x0000000300097308 */ /* 0x0003240000000800 */
[----:B-1----:R-:W-:-:S06]  /*b010*/  FFMA.FTZ R3, R36, UR16, -R0 ;  /* 0x0000001024037c23 */ /* 0x002fcc0008010800 */
[----:B------:R1:W-:Y:S02]  /*b020*/  MUFU.EX2 R68, R3 ;  /* 0x0000000300447308 */ /* 0x0003e40000000800 */
[----:B-1----:R-:W-:-:S06]  /*b030*/  FFMA.FTZ R3, R60, UR16, -R0 ;  /* 0x000000103c037c23 */ /* 0x002fcc0008010800 */
[----:B------:R1:W-:Y:S02]  /*b040*/  MUFU.EX2 R77, R3 ;  /* 0x00000003004d7308 */ /* 0x0003e40000000800 */
[----:B-1----:R-:W-:Y:S01]  /*b050*/  FFMA.FTZ R3, R61, UR16, -R0 ;  /* 0x000000103d037c23 */ /* 0x002fe20008010800 */
[----:B--2---:R-:W-:Y:S02]  /*b060*/  MOV R61, R35 ;  /* 0x00000023003d7202 */ /* 0x004fe40000000f00 */
[----:B------:R-:W-:-:S03]  /*b070*/  MOV R35, R23 ;  /* 0x0000001700237202 */ /* 0x000fc60000000f00 */
[----:B------:R1:W-:Y:S02]  /*b080*/  MUFU.EX2 R84, R3 ;  /* 0x0000000300547308 */ /* 0x0003e40000000800 */
[----:B-1----:R-:W-:Y:S01]  /*b090*/  FFMA.FTZ R3, R52, UR16, -R0 ;  /* 0x0000001034037c23 */ /* 0x002fe20008010800 */
[----:B------:R-:W-:-:S05]  /*b0a0*/  MOV R52, R7 ;  /* 0x0000000700347202 */ /* 0x000fca0000000f00 */
[----:B------:R1:W-:Y:S02]  /*b0b0*/  MUFU.EX2 R80, R3 ;  /* 0x0000000300507308 */ /* 0x0003e40000000800 */
[----:B-1----:R-:W-:Y:S01]  /*b0c0*/  FFMA.FTZ R3, R53, UR16, -R0 ;  /* 0x0000001035037c23 */ /* 0x002fe20008010800 */
[----:B------:R-:W-:Y:S01]  /*b0d0*/  MOV R53, R76 ;  /* 0x0000004c00357202 */ /* 0x000fe20000000f00 */
[----:B------:R-:W-:-:S04]  /*b0e0*/  IMAD.MOV.U32 R76, RZ, RZ, R21 ;  /* 0x000000ffff4c7224 */ /* 0x000fc800078e0015 */
[----:B------:R1:W-:Y:S02]  /*b0f0*/  MUFU.EX2 R82, R3 ;  /* 0x0000000300527308 */ /* 0x0003e40000000800 */
[----:B-1----:R-:W-:Y:S01]  /*b100*/  FFMA.FTZ R3, R48, UR16, -R0 ;  /* 0x0000001030037c23 */ /* 0x002fe20008010800 */
[----:B---3--:R-:W-:-:S05]  /*b110*/  MOV R48, R22 ;  /* 0x0000001600307202 */ /* 0x008fca0000000f00 */
[----:B------:R1:W-:Y:S02]  /*b120*/  MUFU.EX2 R78, R3 ;  /* 0x00000003004e7308 */ /* 0x0003e40000000800 */
[--C-:B-1----:R-:W-:Y:S01]  /*b130*/  FFMA.FTZ R3, R49, UR16, -R0.reuse ;  /* 0x0000001031037c23 */ /* 0x102fe20008010800 */
[----:B------:R-:W-:Y:S01]  /*b140*/  FFMA.FTZ R0, R16, UR16, -R0 ;  /* 0x0000001010007c23 */ /* 0x000fe20008010800 */
[----:B----4-:R-:W-:Y:S01]  /*b150*/  MOV R49, R9 ;  /* 0x0000000900317202 */ /* 0x010fe20000000f00 */
[----:B------:R-:W-:Y:S03]  /*b160*/  LDSM.16.MT88.4 R16, [R185+0x4000] ;  /* 0x00400000b910783b */ /* 0x000fe60000004200 */
[----:B------:R1:W-:Y:S08]  /*b170*/  MUFU.EX2 R101, R3 ;  /* 0x0000000300657308 */ /* 0x0003f00000000800 */
[----:B------:R2:W-:Y:S01]  /*b180*/  MUFU.EX2 R100, R0 ;  /* 0x0000000000647308 */ /* 0x0005e20000000800 */
[----:B-1----:R-:W-:-:S05]  /*b190*/  FMUL.FTZ R3, R74, UR16 ;  /* 0x000000104a037c20 */ /* 0x002fca0008410000 */
[----:B------:R-:W-:-:S05]  /*b1a0*/  FSEL R3, R3, RZ, P2 ;  /* 0x000000ff03037208 */ /* 0x000fca0001000000 */
[--C-:B--2---:R-:W-:Y:S01]  /*b1b0*/  FFMA.FTZ R0, R119, UR16, -R3.reuse ;  /* 0x0000001077007c23 */ /* 0x104fe20008010803 */
[----:B------:R-:W-:-:S03]  /*b1c0*/  FFMA.FTZ R4, R87, UR16, -R3 ;  /* 0x0000001057047c23 */ /* 0x000fc60008010803 */
[----:B------:R1:W-:Y:S08]  /*b1d0*/  MUFU.EX2 R236, R0 ;  /* 0x0000000000ec7308 */ /* 0x0003f00000000800 */
[----:B------:R2:W-:Y:S01]  /*b1e0*/  MUFU.EX2 R66, R4 ;  /* 0x0000000400427308 */ /* 0x0005e20000000800 */
[----:B-1----:R-:W-:-:S07]  /*b1f0*/  FFMA.FTZ R0, R120, UR16, -R3 ;  /* 0x0000001078007c23 */ /* 0x002fce0008010803 */
[----:B------:R1:W-:Y:S01]  /*b200*/  MUFU.EX2 R237, R0 ;  /* 0x0000000000ed7308 */ /* 0x0003e20000000800 */
[----:B--2---:R-:W-:Y:S01]  /*b210*/  FFMA.FTZ R4, R83, UR16, -R3 ;  /* 0x0000001053047c23 */ /* 0x004fe20008010803 */
[----:B------:R-:W-:-:S06]  /*b220*/  MOV R83, R45 ;  /* 0x0000002d00537202 */ /* 0x000fcc0000000f00 */
        /* <DEDUP_REMOVED lines=10> */
[----:B------:R1:W2:Y:S02]  /*b2d0*/  MUFU.EX2 R44, R0 ;  /* 0x00000000002c7308 */ /* 0x0002a40000000800 */
[----:B-1----:R-:W-:Y:S01]  /*b2e0*/  FMNMX.FTZ R0, R176, R2, !PT ;  /* 0x00000002b0007209 */ /* 0x002fe20007810000 */
[----:B------:R-:W-:Y:S01]  /*b2f0*/  FFMA.FTZ R2, R108, UR16, -R3 ;  /* 0x000000106c027c23 */ /* 0x000fe20008010803 */
[----:B--2---:R-:W-:Y:S02]  /*b300*/  MOV R87, R44 ;  /* 0x0000002c00577202 */ /* 0x004fe40000000f00 */
[----:B------:R-:W-:Y:S02]  /*b310*/  FMNMX.FTZ R0, R171, R0, !PT ;  /* 0x00000000ab007209 */ /* 0x000fe40007810000 */
[----:B------:R1:W2:Y:S02]  /*b320*/  MUFU.EX2 R46, R2 ;  /* 0x00000002002e7308 */ /* 0x0002a40000000800 */
[----:B------:R-:W-:-:S04]  /*b330*/  FMNMX.FTZ R0, R170, R0, !PT ;  /* 0x00000000aa007209 */ /* 0x000fc80007810000 */
[----:B------:R-:W-:-:S04]  /*b340*/  FMNMX.FTZ R0, R133, R0, !PT ;  /* 0x0000000085007209 */ /* 0x000fc80007810000 */
[----:B------:R-:W-:-:S04]  /*b350*/  FMNMX.FTZ R0, R132, R0, !PT ;  /* 0x0000000084007209 */ /* 0x000fc80007810000 */
[----:B------:R-:W-:Y:S01]  /*b360*/  FMNMX.FTZ R0, R129, R0, !PT ;  /* 0x0000000081007209 */ /* 0x000fe20007810000 */
[----:B-1----:R-:W-:Y:S01]  /*b370*/  FFMA.FTZ R2, R109, UR16, -R3 ;  /* 0x000000106d027c23 */ /* 0x002fe20008010803 */
[----:B--2---:R-:W-:Y:S02]  /*b380*/  MOV R85, R46 ;  /* 0x0000002e00557202 */ /* 0x004fe40000000f00 */
        /* <DEDUP_REMOVED lines=22> */
[----:B--2---:R-:W-:Y:S01]  /*b4f0*/  MOV R96, R11 ;  /* 0x0000000b00607202 */ /* 0x004fe20000000f00 */
[----:B------:R1:W-:Y:S01]  /*b500*/  MUFU.EX2 R79, R2 ;  /* 0x00000002004f7308 */ /* 0x0003e20000000800 */
[----:B------:R-:W-:Y:S01]  /*b510*/  F2FP.F16.F32.PACK_AB R11, R246, R238 ;  /* 0x000000eef60b723e */ /* 0x000fe200000000ff */
[----:B-1----:R-:W-:Y:S01]  /*b520*/  FFMA.FTZ R2, R98, UR16, -R3 ;  /* 0x0000001062027c23 */ /* 0x002fe20008010803 */
[----:B------:R-:W-:-:S05]  /*b530*/  MOV R98, R24 ;  /* 0x0000001800627202 */ /* 0x000fca0000000f00 */
[----:B------:R1:W2:Y:S02]  /*b540*/  MUFU.EX2 R25, R2 ;  /* 0x0000000200197308 */ /* 0x0002a40000000800 */
[----:B-1----:R-:W-:Y:S01]  /*b550*/  FFMA.FTZ R2, R94, UR16, -R3 ;  /* 0x000000105e027c23 */ /* 0x002fe20008010803 */
[----:B--2---:R-:W-:-:S05]  /*b560*/  IMAD.MOV.U32 R94, RZ, RZ, R25 ;  /* 0x000000ffff5e7224 */ /* 0x004fca00078e0019 */
[----:B------:R1:W-:Y:S02]  /*b570*/  MUFU.EX2 R92, R2 ;  /* 0x00000002005c7308 */ /* 0x0003e40000000800 */
[----:B-1----:R-:W-:Y:S01]  /*b580*/  FFMA.FTZ R2, R95, UR16, -R3 ;  /* 0x000000105f027c23 */ /* 0x002fe20008010803 */
[----:B------:R-:W-:-:S05]  /*b590*/  MOV R95, R26 ;  /* 0x0000001a005f7202 */ /* 0x000fca0000000f00 */
[----:B------:R1:W-:Y:S02]  /*b5a0*/  MUFU.EX2 R81, R2 ;  /* 0x0000000200517308 */ /* 0x0003e40000000800 */
[--C-:B-1----:R-:W-:Y:S01]  /*b5b0*/  FFMA.FTZ R2, R88, UR16, -R3.reuse ;  /* 0x0000001058027c23 */ /* 0x102fe20008010803 */
[----:B------:R-:W-:Y:S02]  /*b5c0*/  MOV R88, R27 ;  /* 0x0000001b00587202 */ /* 0x000fe40000000f00 */
[----:B------:R-:W-:Y:S03]  /*b5d0*/  LDSM.16.MT88.4 R24, [R185+0x4400] ;  /* 0x00440000b918783b */ /* 0x000fe60000004200 */
[----:B------:R1:W-:Y:S02]  /*b5e0*/  MUFU.EX2 R91, R2 ;  /* 0x00000002005b7308 */ /* 0x0003e40000000800 */
[----:B-1----:R-:W-:Y:S01]  /*b5f0*/  FFMA.FTZ R2, R89, UR16, -R3 ;  /* 0x0000001059027c23 */ /* 0x002fe20008010803 */
[----:B------:R-:W-:-:S05]  /*b600*/  MOV R89, R28 ;  /* 0x0000001c00597202 */ /* 0x000fca0000000f00 */
[----:B------:R1:W-:Y:S02]  /*b610*/  MUFU.EX2 R33, R2 ;  /* 0x0000000200217308 */ /* 0x0003e40000000800 */
[----:B-1----:R-:W-:Y:S01]  /*b620*/  FFMA.FTZ R2, R86, UR16, -R3 ;  /* 0x0000001056027c23 */ /* 0x002fe20008010803 */
[----:B------:R-:W-:-:S05]  /*b630*/  MOV R86, R31 ;  /* 0x0000001f00567202 */ /* 0x000fca0000000f00 */
        /* <DEDUP_REMOVED lines=15> */
[--C-:B------:R-:W-:Y:S01]  /*b730*/  FFMA.FTZ R0, R70, UR16, -R3.reuse ;  /* 0x0000001046007c23 */ /* 0x100fe20008010803 */
[----:B------:R-:W-:Y:S02]  /*b740*/  FMNMX.FTZ R4, R183, R4, !PT ;  /* 0x00000004b7047209 */ /* 0x000fe40007810000 */
        /* <DEDUP_REMOVED lines=9> */
[----:B------:R-:W-:Y:S01]  /*b7e0*/  IMAD.MOV.U32 R58, RZ, RZ, R67 ;  /* 0x000000ffff3a7224 */ /* 0x000fe200078e0043 */
[----:B------:R-:W-:Y:S02]  /*b7f0*/  MOV R67, R20 ;  /* 0x0000001400437202 */ /* 0x000fe40000000f00 */
[----:B------:R-:W-:Y:S01]  /*b800*/  FMNMX.FTZ R2, R213, R2, !PT ;  /* 0x00000002d5027209 */ /* 0x000fe20007810000 */
[----:B------:R2:W-:Y:S03]  /*b810*/  MUFU.EX2 R248, R4 ;  /* 0x0000000400f87308 */ /* 0x0005e60000000800 */
[----:B------:R-:W-:-:S04]  /*b820*/  FMNMX.FTZ R2, R215, R2, !PT ;  /* 0x00000002d7027209 */ /* 0x000fc80007810000 */
[----:B------:R-:W-:-:S04]  /*b830*/  FMNMX.FTZ R2, R212, R2, !PT ;  /* 0x00000002d4027209 */ /* 0x000fc80007810000 */
[----:B------:R-:W-:-:S04]  /*b840*/  FMNMX.FTZ R2, R214, R2, !PT ;  /* 0x00000002d6027209 */ /* 0x000fc80007810000 */
[----:B------:R-:W-:Y:S02]  /*b850*/  FMNMX.FTZ R2, R217, R2, !PT ;  /* 0x00000002d9027209 */ /* 0x000fe40007810000 */
[----:B-1----:R-:W-:Y:S01]  /*b860*/  FMNMX.FTZ R0, R0, R5, !PT ;  /* 0x0000000500007209 */ /* 0x002fe20007810000 */
[----:B--2---:R-:W-:Y:S01]  /*b870*/  FFMA.FTZ R4, R56, UR16, -R3 ;  /* 0x0000001038047c23 */ /* 0x004fe20008010803 */
[----:B------:R-:W-:Y:S01]  /*b880*/  FMNMX.FTZ R2, R219, R2, !PT ;  /* 0x00000002db027209 */ /* 0x000fe20007810000 */
[----:B------:R-:W-:Y:S02]  /*b890*/  IMAD.MOV.U32 R56, RZ, RZ, R47 ;  /* 0x000000ffff387224 */ /* 0x000fe400078e002f */
[----:B------:R-:W1:Y:S01]  /*b8a0*/  SHFL.BFLY PT, R5, R0, 0x1, 0x1f ;  /* 0x0c201f0000057f89 */ /* 0x000e6200000e0000 */
[----:B------:R-:W-:Y:S01]  /*b8b0*/  FMNMX.FTZ R2, R216, R2, !PT ;  /* 0x00000002d8027209 */ /* 0x000fe20007810000 */
[----:B------:R2:W-:Y:S03]  /*b8c0*/  MUFU.EX2 R247, R4 ;  /* 0x0000000400f77308 */ /* 0x0005e60000000800 */
[----:B------:R-:W-:-:S04]  /*b8d0*/  FMNMX.FTZ R2, R218, R2, !PT ;  /* 0x00000002da027209 */ /* 0x000fc80007810000 */
[----:B------:R-:W-:-:S04]  /*b8e0*/  FMNMX.FTZ R2, R221, R2, !PT ;  /* 0x00000002dd027209 */ /* 0x000fc80007810000 */
[----:B------:R-:W-:-:S04]  /*b8f0*/  FMNMX.FTZ R2, R223, R2, !PT ;  /* 0x00000002df027209 */ /* 0x000fc80007810000 */
[----:B------:R-:W-:Y:S01]  /*b900*/  FMNMX.FTZ R2, R220, R2, !PT ;  /* 0x00000002dc027209 */ /* 0x000fe20007810000 */
[--C-:B--2---:R-:W-:Y:S01]  /*b910*/  FFMA.FTZ R4, R62, UR16, -R3.reuse ;  /* 0x000000103e047c23 */ /* 0x104fe20008010803 */
[----:B------:R-:W-:Y:S02]  /*b920*/  MOV R62, R102 ;  /* 0x00000066003e7202 */ /* 0x000fe40000000f00 */
[----:B------:R-:W-:Y:S01]  /*b930*/  FMNMX.FTZ R2, R222, R2, !PT ;  /* 0x00000002de027209 */ /* 0x000fe20007810000 */
[----:B------:R2:W-:Y:S01]  /*b940*/  MUFU.EX2 R245, R4 ;  /* 0x0000000400f57308 */ /* 0x0005e20000000800 */
[----:B-1----:R-:W-:Y:S01]  /*b950*/  FMNMX.FTZ R73, R0, R5, !PT ;  /* 0x0000000500497209 */ /* 0x002fe20007810000 */
[----:B------:R-:W-:Y:S01]  /*b960*/  FFMA.FTZ R0, R50, UR16, -R3 ;  /* 0x0000001032007c23 */ /* 0x000fe20008010803 */
[----:B------:R-:W-:Y:S02]  /*b970*/  FMNMX.FTZ R2, R225, R2, !PT ;  /* 0x00000002e1027209 */ /* 0x000fe40007810000 */
[----:B------:R-:W-:-:S03]  /*b980*/  FSETP.NEU.FTZ.AND P1, PT, R73, -INF , PT ;  /* 0xff8000004900780b */ /* 0x000fc60003f3d000 */
[----:B------:R1:W-:Y:S01]  /*b990*/  MUFU.EX2 R241, R0 ;  /* 0x0000000000f17308 */ /* 0x0003e20000000800 */
[----:B--2---:R-:W-:Y:S01]  /*b9a0*/  FFMA.FTZ R4, R63, UR16, -R3 ;  /* 0x000000103f047c23 */ /* 0x004fe20008010803 */
[----:B------:R-:W-:Y:S02]  /*b9b0*/  MOV R63, R61 ;  /* 0x0000003d003f7202 */ /* 0x000fe40000000f00 */
[----:B------:R-:W-:-:S04]  /*b9c0*/  MOV R61, R10 ;  /* 0x0000000a003d7202 */ /* 0x000fc80000000f00 */
[----:B------:R2:W-:Y:S01]  /*b9d0*/  MUFU.EX2 R244, R4 ;  /* 0x0000000400f47308 */ /* 0x0005e20000000800 */
[----:B-1----:R-:W-:Y:S01]  /*b9e0*/  FMNMX.FTZ R0, R226, R2, !PT ;  /* 0x00000002e2007209 */ /* 0x002fe20007810000 */
[----:B------:R-:W-:-:S03]  /*b9f0*/  FMUL.FTZ R2, R73, UR16 ;  /* 0x0000001049027c20 */ /* 0x000fc60008410000 */
[----:B------:R-:W-:Y:S02]  /*ba00*/  FMNMX.FTZ R0, R230, R0, !PT ;  /* 0x00000000e6007209 */ /* 0x000fe40007810000 */
[----:B------:R-:W-:Y:S02]  /*ba10*/  FSEL R2, R2, RZ, P1 ;  /* 0x000000ff02027208 */ /* 0x000fe40000800000 */
[----:B------:R-:W-:-:S03]  /*ba20*/  FMNMX.FTZ R0, R228, R0, !PT ;  /* 0x00000000e4007209 */ /* 0x000fc60007810000 */
[----:B------:R-:W-:Y:S01]  /*ba30*/  FFMA.FTZ R5, R123, UR16, -R2 ;  /* 0x000000107b057c23 */ /* 0x000fe20008010802 */
[----:B------:R-:W-:Y:S01]  /*ba40*/  FMNMX.FTZ R0, R233, R0, !PT ;  /* 0x00000000e9007209 */ /* 0x000fe20007810000 */
[----:B--2---:R-:W-:Y:S01]  /*ba50*/  FFMA.FTZ R4, R54, UR16, -R3 ;  /* 0x0000001036047c23 */ /* 0x004fe20008010803 */
[----:B------:R-:W-:Y:S01]  /*ba60*/  MOV R54, R48 ;  /* 0x0000003000367202 */ /* 0x000fe20000000f00 */
[----:B------:R-:W-:Y:S01]  /*ba70*/  MUFU.EX2 R123, R5 ;  /* 0x00000005007b7308 */ /* 0x000fe20000000800 */
[----:B------:R-:W-:Y:S01]  /*ba80*/  FMNMX.FTZ R0, R231, R0, !PT ;  /* 0x00000000e7007209 */ /* 0x000fe20007810000 */
[----:B------:R-:W-:-:S03]  /*ba90*/  IMAD.MOV.U32 R48, RZ, RZ, R30 ;  /* 0x000000ffff307224 */ /* 0x000fc600078e001e */
[----:B------:R-:W-:-:S03]  /*baa0*/  FMNMX.FTZ R0, R232, R0, !PT ;  /* 0x00000000e8007209 */ /* 0x000fc60007810000 */
        /* <DEDUP_REMOVED lines=12> */
[----:B------:R1:W-:Y:S01]  /*bb70*/  MUFU.EX2 R108, R4 ;  /* 0x00000004006c7308 */ /* 0x0003e20000000800 */
[----:B--2---:R-:W-:Y:S01]  /*bb80*/  FMNMX.FTZ R69, R0, R5, !PT ;  /* 0x0000000500457209 */ /* 0x004fe20007810000 */
[----:B------:R-:W-:Y:S01]  /*bb90*/  FFMA.FTZ R0, R114, UR16, -R2 ;  /* 0x0000001072007c23 */ /* 0x000fe20008010802 */
[----:B------:R-:W-:Y:S02]  /*bba0*/  FSEL R5, R73, RZ, P1 ;  /* 0x000000ff49057208 */ /* 0x000fe40000800000 */
[----:B------:R-:W-:-:S03]  /*bbb0*/  FSETP.NEU.FTZ.AND P0, PT, R69, -INF , PT ;  /* 0xff8000004500780b */ /* 0x000fc60003f1d000 */
[----:B------:R-:W-:-:S04]  /*bbc0*/  FADD.FTZ R5, R39, -R5 ;  /* 0x8000000527057221 */ /* 0x000fc80000010000 */
[----:B------:R-:W-:Y:S01]  /*bbd0*/  FMUL.FTZ R5, R5, UR16 ;  /* 0x0000001005057c20 */ /* 0x000fe20008410000 */
[----:B-1----:R-:W-:-:S03]  /*bbe0*/  FFMA.FTZ R4, R176, UR16, -R2 ;  /* 0x00000010b0047c23 */ /* 0x002fc60008010802 */
[----:B------:R1:W2:Y:S08]  /*bbf0*/  MUFU.EX2 R72, R5 ;  /* 0x0000000500487308 */ /* 0x0002b00000000800 */
[----:B------:R3:W-:Y:S01]  /*bc00*/  MUFU.EX2 R115, R4 ;  /* 0x0000000400737308 */ /* 0x0007e20000000800 */
[----:B-1----:R-:W-:Y:S01]  /*bc10*/  FSEL R5, R75, RZ, P3 ;  /* 0x000000ff4b057208 */ /* 0x002fe20001800000 */
[-C--:B--2---:R-:W-:Y:S01]  /*bc20*/  FMUL.FTZ R136, R136, R72.reuse ;  /* 0x0000004888887220 */ /* 0x084fe20000410000 */
[-C--:B------:R-:W-:Y:S01]  /*bc30*/  FMUL.FTZ R137, R137, R72.reuse ;  /* 0x0000004889897220 */ /* 0x080fe20000410000 */
[-C--:B------:R-:W-:Y:S01]  /*bc40*/  FMUL.FTZ R148, R148, R72.reuse ;  /* 0x0000004894947220 */ /* 0x080fe20000410000 */
[-C--:B------:R-:W-:Y:S01]  /*bc50*/  FMUL.FTZ R149, R149, R72.reuse ;  /* 0x0000004895957220 */ /* 0x080fe20000410000 */
[----:B------:R-:W-:Y:S01]  /*bc60*/  FADD.FTZ R5, R41, -R5 ;  /* 0x8000000529057221 */ /* 0x000fe20000010000 */
[-C--:B------:R-:W-:Y:S01]  /*bc70*/  FMUL.FTZ R156, R156, R72.reuse ;  /* 0x000000489c9c7220 */ /* 0x080fe20000410000 */
[-C--:B------:R-:W-:Y:S01]  /*bc80*/  FMUL.FTZ R157, R157, R72.reuse ;  /* 0x000000489d9d7220 */ /* 0x080fe20000410000 */
[--C-:B---3--:R-:W-:Y:S01]  /*bc90*/  FFMA.FTZ R4, R171, UR16, -R2.reuse ;  /* 0x00000010ab047c23 */ /* 0x108fe20008010802 */
[----:B------:R-:W-:Y:S01]  /*bca0*/  FMUL.FTZ R5, R5, UR16 ;  /* 0x0000001005057c20 */ /* 0x000fe20008410000 */
[-C--:B------:R-:W-:Y:S01]  /*bcb0*/  FMUL.FTZ R164, R164, R72.reuse ;  /* 0x00000048a4a47220 */ /* 0x080fe20000410000 */
[----:B------:R-:W-:Y:S01]  /*bcc0*/  FMUL.FTZ R165, R165, R72 ;  /* 0x00000048a5a57220 */ /* 0x000fe20000410000 */
        /* <DEDUP_REMOVED lines=24> */
[----:B--2---:R-:W-:-:S04]  /*be50*/  FFMA.FTZ R4, R113, UR16, -R2 ;  /* 0x0000001071047c23 */ /* 0x004fc80008010802 */
[--C-:B------:R-:W-:Y:S01]  /*be60*/  FFMA.FTZ R6, R168, UR16, -R0.reuse ;  /* 0x00000010a8067c23 */ /* 0x100fe20008010800 */
[----:B------:R-:W-:Y:S01]  /*be70*/  FFMA.FTZ R8, R173, UR16, -R0 ;  /* 0x00000010ad087c23 */ /* 0x000fe20008010800 */
[----:B------:R1:W-:Y:S01]  /*be80*/  MUFU.EX2 R169, R4 ;  /* 0x0000000400a97308 */ /* 0x0003e20000000800 */
[----:B------:R-:W-:Y:S02]  /*be90*/  MOV R173, R68 ;  /* 0x0000004400ad7202 */ /* 0x000fe40000000f00 */
[----:B------:R-:W-:-:S05]  /*bea0*/  MOV R168, R84 ;  /* 0x0000005400a87202 */ /* 0x000fca0000000f00 */
[----:B------:R2:W-:Y:S08]  /*beb0*/  MUFU.EX2 R113, R6 ;  /* 0x0000000600717308 */ /* 0x0005f00000000800 */
[----:B------:R3:W-:Y:S01]  /*bec0*/  MUFU.EX2 R106, R8 ;  /* 0x00000008006a7308 */ /* 0x0007e20000000800 */
[----:B-1----:R-:W-:-:S07]  /*bed0*/  FFMA.FTZ R4, R110, UR16, -R2 ;  /* 0x000000106e047c23 */ /* 0x002fce0008010802 */
[----:B------:R1:W-:Y:S01]  /*bee0*/  MUFU.EX2 R170, R4 ;  /* 0x0000000400aa7308 */ /* 0x0003e20000000800 */
[----:B--2---:R-:W-:-:S07]  /*bef0*/  FSEL R6, R74, RZ, P2 ;  /* 0x000000ff4a067208 */ /* 0x004fce0001000000 */
[----:B------:R-:W2:Y:S01]  /*bf00*/  MUFU.EX2 R68, R5 ;  /* 0x0000000500447308 */ /* 0x000ea20000000800 */
[--C-:B---3--:R-:W-:Y:S01]  /*bf10*/  FFMA.FTZ R8, R205, UR16, -R0.reuse ;  /* 0x00000010cd087c23 */ /* 0x108fe20008010800 */
[----:B------:R-:W-:Y:S02]  /*bf20*/  MOV R205, R49 ;  /* 0x0000003100cd7202 */ /* 0x000fe40000000f00 */
[----:B------:R-:W-:Y:S02]  /*bf30*/  MOV R49, R29 ;  /* 0x0000001d00317202 */ /* 0x000fe40000000f00 */
[----:B------:R-:W3:Y:S02]  /*bf40*/  LDSM.16.MT88.4 R28, [R184+0x4400] ;  /* 0x00440000b81c783b */ /* 0x000ee40000004200 */
[----:B------:R4:W-:Y:S01]  /*bf50*/  MUFU.EX2 R102, R8 ;  /* 0x0000000800667308 */ /* 0x0009e20000000800 */
[----:B-1----:R-:W-:-:S07]  /*bf60*/  FFMA.FTZ R4, R175, UR16, -R0 ;  /* 0x00000010af047c23 */ /* 0x002fce0008010800 */
[----:B------:R1:W-:Y:S01]  /*bf70*/  MUFU.EX2 R99, R4 ;  /* 0x0000000400637308 */ /* 0x0003e20000000800 */
[-C--:B--2---:R-:W-:Y:S01]  /*bf80*/  FMUL.FTZ R140, R140, R68.reuse ;  /* 0x000000448c8c7220 */ /* 0x084fe20000410000 */
[-C--:B------:R-:W-:Y:S01]  /*bf90*/  FMUL.FTZ R141, R141, R68.reuse ;  /* 0x000000448d8d7220 */ /* 0x080fe20000410000 */
[-C--:B------:R-:W-:Y:S01]  /*bfa0*/  FMUL.FTZ R144, R144, R68.reuse ;  /* 0x0000004490907220 */ /* 0x080fe20000410000 */
[-C--:B------:R-:W-:Y:S01]  /*bfb0*/  FMUL.FTZ R145, R145, R68.reuse ;  /* 0x0000004491917220 */ /* 0x080fe20000410000 */
[-C--:B------:R-:W-:Y:S01]  /*bfc0*/  FMUL.FTZ R152, R152, R68.reuse ;  /* 0x0000004498987220 */ /* 0x080fe20000410000 */
[-C--:B------:R-:W-:Y:S01]  /*bfd0*/  FMUL.FTZ R153, R153, R68.reuse ;  /* 0x0000004499997220 */ /* 0x080fe20000410000 */
[-C--:B------:R-:W-:Y:S01]  /*bfe0*/  FMUL.FTZ R160, R160, R68.reuse ;  /* 0x00000044a0a07220 */ /* 0x080fe20000410000 */
[----:B------:R-:W-:Y:S01]  /*bff0*/  FMUL.FTZ R161, R161, R68 ;  /* 0x00000044a1a17220 */ /* 0x000fe20000410000 */
[----:B----4-:R-:W-:Y:S01]  /*c000*/  F2FP.F16.F32.PACK_AB R8, R58, R239 ;  /* 0x000000ef3a08723e */ /* 0x010fe200000000ff */
[----:B-1----:R-:W-:Y:S01]  /*c010*/  FFMA.FTZ R4, R181, UR16, -R0 ;  /* 0x00000010b5047c23 */ /* 0x002fe20008010800 */
[----:B------:R-:W-:-:S03]  /*c020*/  MOV R181, R78 ;  /* 0x0000004e00b57202 */ /* 0x000fc60000000f00 */
[----:B------:R1:W2:Y:S02]  /*c030*/  MUFU.EX2 R103, R4 ;  /* 0x0000000400677308 */ /* 0x0002a40000000800 */
[----:B-1----:R-:W-:Y:S01]  /*c040*/  FFMA.FTZ R4, R179, UR16, -R0 ;  /* 0x00000010b3047c23 */ /* 0x002fe20008010800 */
[----:B--2---:R-:W-:Y:S02]  /*c050*/  F2FP.F16.F32.PACK_AB R5, R103, R99 ;  /* 0x000000636705723e */ /* 0x004fe400000000ff */
[----:B------:R-:W-:-:S03]  /*c060*/  MOV R179, R82 ;  /* 0x0000005200b37202 */ /* 0x000fc60000000f00 */
[----:B------:R1:W-:Y:S02]  /*c070*/  MUFU.EX2 R111, R4 ;  /* 0x00000004006f7308 */ /* 0x0003e40000000800 */
[----:B-1----:R-:W-:Y:S01]  /*c080*/  FFMA.FTZ R4, R177, UR16, -R0 ;  /* 0x00000010b1047c23 */ /* 0x002fe20008010800 */
[----:B------:R-:W-:-:S05]  /*c090*/  IMAD.MOV.U32 R177, RZ, RZ, R80 ;  /* 0x000000ffffb17224 */ /* 0x000fca00078e0050 */
[----:B------:R1:W2:Y:S02]  /*c0a0*/  MUFU.EX2 R112, R4 ;  /* 0x0000000400707308 */ /* 0x0002a40000000800 */
[----:B-1----:R-:W-:Y:S02]  /*c0b0*/  FSEL R4, R69, RZ, P0 ;  /* 0x000000ff45047208 */ /* 0x002fe40000000000 */
[----:B--2---:R-:W-:-:S03]  /*c0c0*/  F2FP.F16.F32.PACK_AB R7, R112, R111 ;  /* 0x0000006f7007723e */ /* 0x004fc600000000ff */
[----:B------:R-:W-:-:S04]  /*c0d0*/  FADD.FTZ R4, R38, -R4 ;  /* 0x8000000426047221 */ /* 0x000fc80000010000 */
[----:B------:R-:W-:-:S04]  /*c0e0*/  FMUL.FTZ R4, R4, UR16 ;  /* 0x0000001004047c20 */ /* 0x000fc80008410000 */
[----:B------:R1:W2:Y:S02]  /*c0f0*/  MUFU.EX2 R71, R4 ;  /* 0x0000000400477308 */ /* 0x0002a40000000800 */
[----:B-1----:R-:W-:Y:S01]  /*c100*/  FFMA.FTZ R4, R172, UR16, -R0 ;  /* 0x00000010ac047c23 */ /* 0x002fe20008010800 */
[-C--:B--2---:R-:W-:Y:S01]  /*c110*/  FMUL.FTZ R138, R138, R71.reuse ;  /* 0x000000478a8a7220 */ /* 0x084fe20000410000 */
        /* <DEDUP_REMOVED lines=8> */
[----:B------:R-:W-:Y:S01]  /*c1a0*/  MOV R172, R77 ;  /* 0x0000004d00ac7202 */ /* 0x000fe20000000f00 */
[----:B-1----:R-:W-:Y:S01]  /*c1b0*/  FADD.FTZ R4, R40, -R6 ;  /* 0x8000000628047221 */ /* 0x002fe20000010000 */
[----:B------:R-:W-:-:S03]  /*c1c0*/  F2FP.F16.F32.PACK_AB R6, R119, R116 ;  /* 0x000000747706723e */ /* 0x000fc600000000ff */
[----:B------:R-:W-:Y:S01]  /*c1d0*/  FMUL.FTZ R9, R4, UR16 ;  /* 0x0000001004097c20 */ /* 0x000fe20008410000 */
[----:B------:R-:W-:-:S03]  /*c1e0*/  F2FP.F16.F32.PACK_AB R4, R115, R108 ;  /* 0x0000006c7304723e */ /* 0x000fc600000000ff */
[----:B------:R1:W2:Y:S04]  /*c1f0*/  MUFU.EX2 R70, R9 ;  /* 0x0000000900467308 */ /* 0x0002a80000000800 */
[C---:B------:R-:W-:Y:S06]  /*c200*/  HMMA.16816.F32 R20, R4.reuse, R12, R136 ;  /* 0x0000000c0414723c */ /* 0x040fec0000001888 */
[----:B------:R-:W-:Y:S01]  /*c210*/  HMMA.16816.F32 R36, R4, R14, R148 ;  /* 0x0000000e0424723c */ /* 0x000fe20000001894 */
[----:B------:R-:W-:Y:S01]  /*c220*/  IMAD.MOV.U32 R139, RZ, RZ, R43 ;  /* 0x000000ffff8b7224 */ /* 0x000fe200078e002b */
[----:B------:R-:W-:Y:S01]  /*c230*/  MOV R137, R83 ;  /* 0x0000005300897202 */ /* 0x000fe20000000f00 */
[----:B------:R-:W-:Y:S01]  /*c240*/  IMAD.MOV.U32 R136, RZ, RZ, R87 ;  /* 0x000000ffff887224 */ /* 0x000fe200078e0057 */
[----:B------:R-:W-:-:S02]  /*c250*/  MOV R87, R86 ;  /* 0x0000005600577202 */ /* 0x000fc40000000f00 */
[C---:B------:R-:W-:Y:S01]  /*c260*/  HMMA.16816.F32 R40, R4.reuse, R16, R156 ;  /* 0x000000100428723c */ /* 0x040fe2000000189c */
[----:B-1----:R-:W-:Y:S01]  /*c270*/  F2FP.F16.F32.PACK_AB R9, R237, R236 ;  /* 0x000000eced09723e */ /* 0x002fe200000000ff */
[-C--:B--2---:R-:W-:Y:S01]  /*c280*/  FMUL.FTZ R142, R142, R70.reuse ;  /* 0x000000468e8e7220 */ /* 0x084fe20000410000 */
[----:B------:R-:W-:Y:S01]  /*c290*/  F2FP.F16.F32.PACK_AB R10, R139, R53 ;  /* 0x000000358b0a723e */ /* 0x000fe200000000ff */
[-C--:B------:R-:W-:Y:S01]  /*c2a0*/  FMUL.FTZ R143, R143, R70.reuse ;  /* 0x000000468f8f7220 */ /* 0x080fe20000410000 */
[-C--:B------:R-:W-:Y:S01]  /*c2b0*/  FMUL.FTZ R146, R146, R70.reuse ;  /* 0x0000004692927220 */ /* 0x080fe20000410000 */
[----:B------:R-:W-:Y:S01]  /*c2c0*/  HMMA.16816.F32 R44, R4, R18, R164 ;  /* 0x00000012042c723c */ /* 0x000fe200000018a4 */
[-C--:B------:R-:W-:Y:S01]  /*c2d0*/  FMUL.FTZ R147, R147, R70.reuse ;  /* 0x0000004693937220 */ /* 0x080fe20000410000 */
[-C--:B------:R-:W-:Y:S01]  /*c2e0*/  FMUL.FTZ R154, R154, R70.reuse ;  /* 0x000000469a9a7220 */ /* 0x080fe20000410000 */
[-C--:B------:R-:W-:Y:S01]  /*c2f0*/  FMUL.FTZ R155, R155, R70.reuse ;  /* 0x000000469b9b7220 */ /* 0x080fe20000410000 */
[-C--:B------:R-:W-:Y:S01]  /*c300*/  FMUL.FTZ R162, R162, R70.reuse ;  /* 0x00000046a2a27220 */ /* 0x080fe20000410000 */
[----:B------:R-:W-:Y:S01]  /*c310*/  FMUL.FTZ R163, R163, R70 ;  /* 0x00000046a3a37220 */ /* 0x000fe20000410000 */
[----:B------:R-:W-:Y:S01]  /*c320*/  MOV R86, R89 ;  /* 0x0000005900567202 */ /* 0x000fe20000000f00 */
[----:B------:R-:W-:Y:S01]  /*c330*/  FFMA.FTZ R4, R125, UR16, -R2 ;  /* 0x000000107d047c23 */ /* 0x000fe20008010802 */
[----:B------:R-:W-:Y:S01]  /*c340*/  HMMA.16816.F32 R140, R8, R12, R140 ;  /* 0x0000000c088c723c */ /* 0x000fe2000000188c */
[----:B------:R-:W-:-:S02]  /*c350*/  MOV R89, R88 ;  /* 0x0000005800597202 */ /* 0x000fc40000000f00 */
[----:B------:R-:W-:Y:S01]  /*c360*/  MOV R88, R95 ;  /* 0x0000005f00587202 */ /* 0x000fe20000000f00 */
[----:B------:R1:W-:Y:S01]  /*c370*/  MUFU.EX2 R114, R4 ;  /* 0x0000000400727308 */ /* 0x0003e20000000800 */
[----:B------:R-:W-:Y:S01]  /*c380*/  IMAD.MOV.U32 R95, RZ, RZ, R94 ;  /* 0x000000ffff5f7224 */ /* 0x000fe200078e005e */
[C---:B------:R-:W-:Y:S01]  /*c390*/  HMMA.16816.F32 R144, R8.reuse, R14, R144 ;  /* 0x0000000e0890723c */ /* 0x040fe20000001890 */
[----:B------:R-:W-:Y:S01]  /*c3a0*/  MOV R94, R98 ;  /* 0x00000062005e7202 */ /* 0x000fe20000000f00 */
[----:B------:R-:W-:Y:S01]  /*c3b0*/  LDSM.16.MT88.4 R12, [R185+0x4800] ;  /* 0x00480000b90c783b */ /* 0x000fe20000004200 */
[----:B------:R-:W-:Y:S02]  /*c3c0*/  MOV R98, R96 ;  /* 0x0000006000627202 */ /* 0x000fe40000000f00 */
[----:B------:R-:W-:Y:S01]  /*c3d0*/  MOV R96, R109 ;  /* 0x0000006d00607202 */ /* 0x000fe20000000f00 */
[----:B------:R-:W-:Y:S01]  /*c3e0*/  HMMA.16816.F32 R152, R8, R16, R152 ;  /* 0x000000100898723c */ /* 0x000fe20000001898 */
[----:B------:R-:W-:-:S02]  /*c3f0*/  MOV R164, R62 ;  /* 0x0000003e00a47202 */ /* 0x000fc40000000f00 */
[----:B------:R-:W-:Y:S02]  /*c400*/  F2FP.F16.F32.PACK_AB R5, R110, R113 ;  /* 0x000000716e05723e */ /* 0x000fe400000000ff */
[----:B------:R-:W-:Y:S01]  /*c410*/  F2FP.F16.F32.PACK_AB R6, R127, R129 ;  /* 0x000000817f06723e */ /* 0x000fe200000000ff */
[----:B------:R-:W-:Y:S01]  /*c420*/  HMMA.16816.F32 R160, R8, R18, R160 ;  /* 0x0000001208a0723c */ /* 0x000fe200000018a0 */
[----:B------:R-:W2:Y:S01]  /*c430*/  LDSM.16.MT88.4 R16, [R184+0x4800] ;  /* 0x00480000b810783b */ /* 0x000ea20000004200 */
[----:B------:R-:W-:Y:S01]  /*c440*/  F2FP.F16.F32.PACK_AB R7, R102, R106 ;  /* 0x0000006a6607723e */ /* 0x000fe200000000ff */
[--C-:B-1----:R-:W-:Y:S01]  /*c450*/  FFMA.FTZ R4, R126, UR16, -R2.reuse ;  /* 0x000000107e047c23 */ /* 0x102fe20008010802 */
[----:B------:R-:W-:Y:S01]  /*c460*/  MOV R62, R86 ;  /* 0x00000056003e7202 */ /* 0x000fe20000000f00 */
[----:B------:R-:W-:Y:S01]  /*c470*/  IMAD.MOV.U32 R126, RZ, RZ, R63 ;  /* 0x000000ffff7e7224 */ /* 0x000fe200078e003f */
[----:B------:R-:W-:Y:S01]  /*c480*/  MOV R86, R98 ;  /* 0x0000006200567202 */ /* 0x000fe20000000f00 */
[----:B------:R-:W-:Y:S01]  /*c490*/  FFMA.FTZ R8, R128, UR16, -R2 ;  /* 0x0000001080087c23 */ /* 0x000fe20008010802 */
[----:B------:R-:W-:Y:S01]  /*c4a0*/  MOV R128, R107 ;  /* 0x0000006b00807202 */ /* 0x000fe20000000f00 */
[----:B------:R1:W-:Y:S01]  /*c4b0*/  MUFU.EX2 R109, R4 ;  /* 0x00000004006d7308 */ /* 0x0003e20000000800 */
[----:B------:R-:W-:-:S02]  /*c4c0*/  MOV R167, R56 ;  /* 0x0000003800a77202 */ /* 0x000fc40000000f00 */
[----:B------:R-:W-:Y:S02]  /*c4d0*/  MOV R56, R89 ;  /* 0x0000005900387202 */ /* 0x000fe40000000f00 */
[----:B------:R-:W-:Y:S02]  /*c4e0*/  MOV R89, R96 ;  /* 0x0000006000597202 */ /* 0x000fe40000000f00 */
[----:B------:R-:W-:Y:S01]  /*c4f0*/  MOV R83, R95 ;  /* 0x0000005f00537202 */ /* 0x000fe20000000f00 */
[----:B------:R4:W-:Y:S01]  /*c500*/  MUFU.EX2 R107, R8 ;  /* 0x00000008006b7308 */ /* 0x0009e20000000800 */
[----:B------:R-:W-:Y:S02]  /*c510*/  MOV R138, R85 ;  /* 0x00000055008a7202 */ /* 0x000fe40000000f00 */
[----:B------:R-:W-:Y:S01]  /*c520*/  MOV R158, R86 ;  /* 0x00000056009e7202 */ /* 0x000fe20000000f00 */
[----:B------:R-:W-:Y:S01]  /*c530*/  IMAD.MOV.U32 R165, RZ, RZ, R83 ;  /* 0x000000ffffa57224 */ /* 0x000fe200078e0053 */
[----:B------:R-:W-:-:S02]  /*c540*/  MOV R85, R88 ;  /* 0x0000005800557202 */ /* 0x000fc40000000f00 */
[----:B------:R-:W-:Y:S02]  /*c550*/  MOV R86, R101 ;  /* 0x0000006500567202 */ /* 0x000fe40000000f00 */
[----:B-1----:R-:W-:Y:S02]  /*c560*/  F2FP.F16.F32.PACK_AB R4, R132, R120 ;  /* 0x000000788404723e */ /* 0x002fe400000000ff */
[----:B------:R-:W-:Y:S01]  /*c570*/  F2FP.F16.F32.PACK_AB R9, R136, R167 ;  /* 0x000000a78809723e */ /* 0x000fe200000000ff */
[----:B------:R-:W-:Y:S01]  /*c580*/  IMAD.MOV.U32 R175, RZ, RZ, R86 ;  /* 0x000000ffffaf7224 */ /* 0x000fe200078e0056 */
[----:B------:R-:W-:Y:S02]  /*c590*/  F2FP.F16.F32.PACK_AB R10, R61, R137 ;  /* 0x000000893d0a723e */ /* 0x000fe400000000ff */
[----:B------:R-:W-:Y:S01]  /*c5a0*/  F2FP.F16.F32.PACK_AB R11, R60, R138 ;  /* 0x0000008a3c0b723e */ /* 0x000fe200000000ff */
[C---:B---3--:R-:W-:Y:S01]  /*c5b0*/  HMMA.16816.F32 R20, R4.reuse, R28, R20 ;  /* 0x0000001c0414723c */ /* 0x048fe20000001814 */
[----:B----4-:R-:W-:Y:S01]  /*c5c0*/  FFMA.FTZ R8, R210, UR16, -R0 ;  /* 0x00000010d2087c23 */ /* 0x010fe20008010800 */
[----:B------:R-:W-:Y:S01]  /*c5d0*/  IMAD.MOV.U32 R210, RZ, RZ, R87 ;  /* 0x000000ffffd27224 */ /* 0x000fe200078e0057 */
[----:B------:R-:W-:Y:S01]  /*c5e0*/  MOV R159, R85 ;  /* 0x00000055009f7202 */ /* 0x000fe20000000f00 */
[----:B------:R-:W-:Y:S01]  /*c5f0*/  IMAD.MOV.U32 R87, RZ, RZ, R94 ;  /* 0x000000ffff577224 */ /* 0x000fe200078e005e */
[----:B------:R1:W-:Y:S01]  /*c600*/  MUFU.EX2 R98, R8 ;  /* 0x0000000800627308 */ /* 0x0003e20000000800 */
[----:B------:R-:W-:Y:S01]  /*c610*/  HMMA.16816.F32 R36, R4, R30, R36 ;  /* 0x0000001e0424723c */ /* 0x000fe20000001824 */
[----:B------:R-:W-:-:S02]  /*c620*/  MOV R85, R100 ;  /* 0x0000006400557202 */ /* 0x000fc40000000f00 */
[----:B------:R-:W-:Y:S01]  /*c630*/  MOV R157, R87 ;  /* 0x00000057009d7202 */ /* 0x000fe20000000f00 */
[----:B------:R-:W-:Y:S01]  /*c640*/  IMAD.MOV.U32 R87, RZ, RZ, R48 ;  /* 0x000000ffff577224 */ /* 0x000fe200078e0030 */
[----:B------:R-:W-:Y:S01]  /*c650*/  MOV R156, R89 ;  /* 0x00000059009c7202 */ /* 0x000fe20000000f00 */
[C---:B------:R-:W-:Y:S01]  /*c660*/  HMMA.16816.F32 R40, R4.reuse, R24, R40 ;  /* 0x000000180428723c */ /* 0x040fe20000001828 */
[----:B------:R-:W-:Y:S02]  /*c670*/  MOV R88, R67 ;  /* 0x0000004300587202 */ /* 0x000fe40000000f00 */
[----:B------:R-:W-:Y:S02]  /*c680*/  MOV R89, R49 ;  /* 0x0000003100597202 */ /* 0x000fe40000000f00 */
[----:B------:R-:W-:Y:S01]  /*c690*/  MOV R166, R56 ;  /* 0x0000003800a67202 */ /* 0x000fe20000000f00 */
[----:B------:R-:W-:Y:S01]  /*c6a0*/  HMMA.16816.F32 R44, R4, R26, R44 ;  /* 0x0000001a042c723c */ /* 0x000fe2000000182c */
[----:B------:R-:W-:-:S02]  /*c6b0*/  MOV R83, R97 ;  /* 0x0000006100537202 */ /* 0x000fc40000000f00 */
[----:B------:R-:W-:Y:S01]  /*c6c0*/  MOV R56, R34 ;  /* 0x0000002200387202 */ /* 0x000fe20000000f00 */
[--C-:B-1----:R-:W-:Y:S01]  /*c6d0*/  FFMA.FTZ R8, R211, UR16, -R0.reuse ;  /* 0x00000010d3087c23 */ /* 0x102fe20008010800 */
[----:B------:R-:W-:Y:S02]  /*c6e0*/  MOV R211, R66 ;  /* 0x0000004200d37202 */ /* 0x000fe40000000f00 */
[----:B------:R-:W-:Y:S01]  /*c6f0*/  FFMA.FTZ R4, R215, UR16, -R0 ;  /* 0x00000010d7047c23 */ /* 0x000fe20008010800 */
[----:B------:R1:W3:Y:S01]  /*c700*/  MUFU.EX2 R96, R8 ;  /* 0x0000000800607308 */ /* 0x0002e20000000800 */
[----:B------:R-:W-:Y:S02]  /*c710*/  MOV R215, R64 ;  /* 0x0000004000d77202 */ /* 0x000fe40000000f00 */
[----:B------:R-:W-:Y:S02]  /*c720*/  F2FP.F16.F32.PACK_AB R6, R121, R122 ;  /* 0x0000007a7906723e */ /* 0x000fe400000000ff */
[----:B------:R-:W-:-:S02]  /*c730*/  MOV R125, R54 ;  /* 0x00000036007d7202 */ /* 0x000fc40000000f00 */
[----:B------:R-:W-:Y:S01]  /*c740*/  MOV R54, R56 ;  /* 0x0000003800367202 */ /* 0x000fe20000000f00 */
[----:B------:R4:W-:Y:S01]  /*c750*/  MUFU.EX2 R95, R4 ;  /* 0x00000004005f7308 */ /* 0x0009e20000000800 */
[----:B------:R-:W-:Y:S01]  /*c760*/  MOV R63, R87 ;  /* 0x00000057003f7202 */ /* 0x000fe20000000f00 */
[----:B------:R-:W-:Y:S01]  /*c770*/  IMAD.MOV.U32 R56, RZ, RZ, R88 ;  /* 0x000000ffff387224 */ /* 0x000fe200078e0058 */
[----:B------:R-:W-:Y:S02]  /*c780*/  MOV R176, R85 ;  /* 0x0000005500b07202 */ /* 0x000fe40000000f00 */
[----:B------:R-:W-:Y:S01]  /*c790*/  MOV R171, R83 ;  /* 0x0000005300ab7202 */ /* 0x000fe20000000f00 */
[----:B-1----:R-:W-:Y:S01]  /*c7a0*/  FFMA.FTZ R8, R213, UR16, -R0 ;  /* 0x00000010d5087c23 */ /* 0x002fe20008010800 */
[----:B------:R-:W-:Y:S01]  /*c7b0*/  IMAD.MOV.U32 R213, RZ, RZ, R65 ;  /* 0x000000ffffd57224 */ /* 0x000fe200078e0041 */
[----:B---3--:R-:W-:Y:S02]  /*c7c0*/  F2FP.F16.F32.PACK_AB R5, R96, R98 ;  /* 0x000000626005723e */ /* 0x008fe400000000ff */
[----:B------:R1:W3:Y:S01]  /*c7d0*/  MUFU.EX2 R94, R8 ;  /* 0x00000008005e7308 */ /* 0x0002e20000000800 */
[----:B----4-:R-:W-:Y:S01]  /*c7e0*/  FFMA.FTZ R4, R130, UR16, -R2 ;  /* 0x0000001082047c23 */ /* 0x010fe20008010802 */
[----:B------:R-:W-:-:S02]  /*c7f0*/  MOV R130, R62 ;  /* 0x0000003e00827202 */ /* 0x000fc40000000f00 */
[----:B------:R-:W-:-:S04]  /*c800*/  MOV R62, R81 ;  /* 0x00000051003e7202 */ /* 0x000fc80000000f00 */
[----:B------:R4:W-:Y:S01]  /*c810*/  MUFU.EX2 R101, R4 ;  /* 0x0000000400657308 */ /* 0x0009e20000000800 */
[----:B------:R-:W-:Y:S01]  /*c820*/  IMAD.MOV.U32 R81, RZ, RZ, R35 ;  /* 0x000000ffff517224 */ /* 0x000fe200078e0023 */
[----:B-1----:R-:W-:Y:S02]  /*c830*/  F2FP.F16.F32.PACK_AB R8, R164, R52 ;  /* 0x00000034a408723e */ /* 0x002fe400000000ff */
[----:B---3--:R-:W-:-:S05]  /*c840*/  F2FP.F16.F32.PACK_AB R7, R95, R94 ;  /* 0x0000005e5f07723e */ /* 0x008fca00000000ff */
[----:B------:R-:W-:Y:S01]  /*c850*/  HMMA.16816.F32 R64, R8, R28, R140 ;  /* 0x0000001c0840723c */ /* 0x000fe2000000188c */
[----:B----4-:R-:W-:Y:S01]  /*c860*/  FFMA.FTZ R4, R134, UR16, -R2 ;  /* 0x0000001086047c23 */ /* 0x010fe20008010802 */
[----:B------:R-:W-:-:S03]  /*c870*/  MOV R134, R33 ;  /* 0x0000002100867202 */ /* 0x000fc60000000f00 */
[----:B------:R1:W-:Y:S01]  /*c880*/  MUFU.EX2 R100, R4 ;  /* 0x0000000400647308 */ /* 0x0003e20000000800 */
[C---:B------:R-:W-:Y:S01]  /*c890*/  HMMA.16816.F32 R48, R8.reuse, R30, R144 ;  /* 0x0000001e0830723c */ /* 0x040fe20000001890 */
[----:B------:R-:W-:Y:S02]  /*c8a0*/  MOV R143, R63 ;  /* 0x0000003f008f7202 */ /* 0x000fe40000000f00 */
[----:B------:R-:W-:Y:S02]  /*c8b0*/  MOV R141, R56 ;  /* 0x00000038008d7202 */ /* 0x000fe40000000f00 */
[----:B------:R-:W-:Y:S01]  /*c8c0*/  MOV R140, R58 ;  /* 0x0000003a008c7202 */ /* 0x000fe20000000f00 */
[----:B------:R-:W-:Y:S01]  /*c8d0*/  HMMA.16816.F32 R152, R8, R24, R152 ;  /* 0x000000180898723c */ /* 0x000fe20000001898 */
[----:B------:R-:W-:Y:S02]  /*c8e0*/  MOV R145, R61 ;  /* 0x0000003d00917202 */ /* 0x000fe40000000f00 */
[----:B------:R-:W-:-:S02]  /*c8f0*/  MOV R144, R60 ;  /* 0x0000003c00907202 */ /* 0x000fc40000000f00 */
[----:B------:R-:W-:Y:S01]  /*c900*/  MOV R147, R53 ;  /* 0x0000003500937202 */ /* 0x000fe20000000f00 */
[----:B------:R-:W-:Y:S01]  /*c910*/  HMMA.16816.F32 R160, R8, R26, R160 ;  /* 0x0000001a08a0723c */ /* 0x000fe200000018a0 */
[----:B------:R-:W3:Y:S01]  /*c920*/  LDSM.16.MT88.4 R24, [R184+0x4c00] ;  /* 0x004c0000b818783b */ /* 0x000ee20000004200 */
[----:B------:R-:W-:Y:S02]  /*c930*/  MOV R146, R52 ;  /* 0x0000003400927202 */ /* 0x000fe40000000f00 */
[----:B-1----:R-:W-:-:S03]  /*c940*/  F2FP.F16.F32.PACK_AB R4, R124, R123 ;  /* 0x0000007b7c04723e */ /* 0x002fc600000000ff */
[----:B------:R-:W-:Y:S01]  /*c950*/  FFMA.FTZ R8, R131, UR16, -R2 ;  /* 0x0000001083087c23 */ /* 0x000fe20008010802 */
[----:B------:R-:W-:Y:S02]  /*c960*/  MOV R131, R32 ;  /* 0x0000002000837202 */ /* 0x000fe40000000f00 */
[----:B------:R-:W-:Y:S01]  /*c970*/  F2FP.F16.F32.PACK_AB R9, R156, R158 ;  /* 0x0000009e9c09723e */ /* 0x000fe200000000ff */
[----:B------:R1:W-:Y:S01]  /*c980*/  MUFU.EX2 R97, R8 ;  /* 0x0000000800617308 */ /* 0x0003e20000000800 */
[C---:B--2---:R-:W-:Y:S01]  /*c990*/  HMMA.16816.F32 R32, R4.reuse, R16, R20 ;  /* 0x000000100420723c */ /* 0x044fe20000001814 */
[----:B------:R-:W2:Y:S01]  /*c9a0*/  LDSM.16.MT88.4 R20, [R185+0x4c00] ;  /* 0x004c0000b914783b */ /* 0x000ea20000004200 */
[----:B------:R-:W-:Y:S02]  /*c9b0*/  F2FP.F16.F32.PACK_AB R10, R166, R76 ;  /* 0x0000004ca60a723e */ /* 0x000fe400000000ff */
[----:B------:R-:W-:Y:S02]  /*c9c0*/  F2FP.F16.F32.PACK_AB R11, R165, R79 ;  /* 0x0000004fa50b723e */ /* 0x000fe400000000ff */
[C---:B------:R-:W-:Y:S06]  /*c9d0*/  HMMA.16816.F32 R28, R4.reuse, R18, R36 ;  /* 0x00000012041c723c */ /* 0x040fec0000001824 */
[----:B------:R-:W-:Y:S01]  /*c9e0*/  HMMA.16816.F32 R36, R4, R12, R40 ;  /* 0x0000000c0424723c */ /* 0x000fe20000001828 */
[----:B-1----:R-:W-:Y:S01]  /*c9f0*/  FFMA.FTZ R8, R212, UR16, -R0 ;  /* 0x00000010d4087c23 */ /* 0x002fe20008010800 */
[----:B------:R-:W-:-:S04]  /*ca00*/  MOV R212, R91 ;  /* 0x0000005b00d47202 */ /* 0x000fc80000000f00 */
[----:B------:R-:W-:Y:S01]  /*ca10*/  HMMA.16816.F32 R44, R4, R14, R44 ;  /* 0x0000000e042c723c */ /* 0x000fe2000000182c */
[----:B------:R1:W-:Y:S06]  /*ca20*/  MUFU.EX2 R91, R8 ;  /* 0x00000008005b7308 */ /* 0x0003ec0000000800 */
[--C-:B------:R-:W-:Y:S01]  /*ca30*/  FFMA.FTZ R4, R219, UR16, -R0.reuse ;  /* 0x00000010db047c23 */ /* 0x100fe20008010800 */
[----:B------:R-:W-:Y:S02]  /*ca40*/  MOV R219, R93 ;  /* 0x0000005d00db7202 */ /* 0x000fe40000000f00 */
[----:B------:R-:W-:Y:S01]  /*ca50*/  F2FP.F16.F32.PACK_AB R6, R169, R117 ;  /* 0x00000075a906723e */ /* 0x000fe200000000ff */
[----:B------:R4:W-:Y:S01]  /*ca60*/  MUFU.EX2 R88, R4 ;  /* 0x0000000400587308 */ /* 0x0009e20000000800 */
[----:B-1----:R-:W-:Y:S01]  /*ca70*/  FFMA.FTZ R8, R214, UR16, -R0 ;  /* 0x00000010d6087c23 */ /* 0x002fe20008010800 */
[----:B------:R-:W-:-:S06]  /*ca80*/  IMAD.MOV.U32 R214, RZ, RZ, R90 ;  /* 0x000000ffffd67224 */ /* 0x000fcc00078e005a */
[----:B------:R1:W5:Y:S01]  /*ca90*/  MUFU.EX2 R90, R8 ;  /* 0x00000008005a7308 */ /* 0x0003620000000800 */
[----:B----4-:R-:W-:Y:S01]  /*caa0*/  FFMA.FTZ R4, R174, UR16, -R2 ;  /* 0x00000010ae047c23 */ /* 0x010fe20008010802 */
[----:B------:R-:W-:-:S06]  /*cab0*/  MOV R174, R92 ;  /* 0x0000005c00ae7202 */ /* 0x000fcc0000000f00 */
[----:B------:R4:W-:Y:S01]  /*cac0*/  MUFU.EX2 R93, R4 ;  /* 0x00000004005d7308 */ /* 0x0009e20000000800 */
[----:B-1----:R-:W-:Y:S01]  /*cad0*/  FFMA.FTZ R8, R217, UR16, -R0 ;  /* 0x00000010d9087c23 */ /* 0x002fe20008010800 */
[----:B------:R-:W-:Y:S02]  /*cae0*/  MOV R217, R62 ;  /* 0x0000003e00d97202 */ /* 0x000fe40000000f00 */
[----:B------:R-:W-:-:S04]  /*caf0*/  MOV R62, R89 ;  /* 0x00000059003e7202 */ /* 0x000fc80000000f00 */
[----:B------:R1:W3:Y:S01]  /*cb00*/  MUFU.EX2 R87, R8 ;  /* 0x0000000800577308 */ /* 0x0002e20000000800 */
[----:B-----5:R-:W-:Y:S01]  /*cb10*/  F2FP.F16.F32.PACK_AB R5, R90, R91 ;  /* 0x0000005b5a05723e */ /* 0x020fe200000000ff */
[----:B------:R-:W-:Y:S02]  /*cb20*/  IMAD.MOV.U32 R142, RZ, RZ, R62 ;  /* 0x000000ffff8e7224 */ /* 0x000fe400078e003e */
[----:B----4-:R-:W-:-:S04]  /*cb30*/  FFMA.FTZ R4, R59, UR16, -R2 ;  /* 0x000000103b047c23 */ /* 0x010fc80008010802 */
[----:B------:R4:W-:Y:S01]  /*cb40*/  MUFU.EX2 R92, R4 ;  /* 0x00000004005c7308 */ /* 0x0009e20000000800 */
[----:B-1----:R-:W-:Y:S02]  /*cb50*/  F2FP.F16.F32.PACK_AB R8, R159, R157 ;  /* 0x0000009d9f08723e */ /* 0x002fe400000000ff */
[----:B---3--:R-:W-:-:S05]  /*cb60*/  F2FP.F16.F32.PACK_AB R7, R88, R87 ;  /* 0x000000575807723e */ /* 0x008fca00000000ff */
[----:B------:R-:W-:Y:S01]  /*cb70*/  HMMA.16816.F32 R64, R8, R16, R64 ;  /* 0x000000100840723c */ /* 0x000fe20000001840 */
[----:B----4-:R-:W-:-:S05]  /*cb80*/  F2FP.F16.F32.PACK_AB R4, R133, R118 ;  /* 0x000000768504723e */ /* 0x010fca00000000ff */
[C---:B------:R-:W-:Y:S01]  /*cb90*/  HMMA.16816.F32 R48, R8.reuse, R18, R48 ;  /* 0x000000120830723c */ /* 0x040fe20000001830 */
[----:B------:R-:W1:Y:S05]  /*cba0*/  LDSM.16.MT88.4 R16, [R184+0x5000] ;  /* 0x00500000b810783b */ /* 0x000e6a0000004200 */
[C---:B------:R-:W-:Y:S06]  /*cbb0*/  HMMA.16816.F32 R152, R8.reuse, R12, R152 ;  /* 0x0000000c0898723c */ /* 0x040fec0000001898 */
[----:B------:R-:W-:Y:S01]  /*cbc0*/  HMMA.16816.F32 R160, R8, R14, R160 ;  /* 0x0000000e08a0723c */ /* 0x000fe200000018a0 */
[----:B------:R-:W3:Y:S05]  /*cbd0*/  LDSM.16.MT88.4 R12, [R185+0x5000] ;  /* 0x00500000b90c783b */ /* 0x000eea0000004200 */
[----:B------:R-:W-:Y:S01]  /*cbe0*/  HMMA.16816.F32 R40, R4, R24, R32 ;  /* 0x000000180428723c */ /* 0x000fe20000001820 */
[----:B------:R-:W-:Y:S01]  /*cbf0*/  FFMA.FTZ R8, R57, UR16, -R2 ;  /* 0x0000001039087c23 */ /* 0x000fe20008010802 */
[----:B------:R-:W-:-:S02]  /*cc00*/  F2FP.F16.F32.PACK_AB R9, R217, R174 ;  /* 0x000000aed909723e */ /* 0x000fc400000000ff */
[----:B------:R-:W-:Y:S01]  /*cc10*/  F2FP.F16.F32.PACK_AB R10, R131, R214 ;  /* 0x000000d6830a723e */ /* 0x000fe200000000ff */
[----:B------:R4:W-:Y:S01]  /*cc20*/  MUFU.EX2 R89, R8 ;  /* 0x0000000800597308 */ /* 0x0009e20000000800 */
[----:B------:R-:W-:Y:S01]  /*cc30*/  HMMA.16816.F32 R32, R4, R26, R28 ;  /* 0x0000001a0420723c */ /* 0x000fe2000000181c */
[----:B------:R-:W-:-:S05]  /*cc40*/  F2FP.F16.F32.PACK_AB R11, R134, R212 ;  /* 0x000000d4860b723e */ /* 0x000fca00000000ff */
[C---:B--2---:R-:W-:Y:S06]  /*cc50*/  HMMA.16816.F32 R28, R4.reuse, R20, R36 ;  /* 0x00000014041c723c */ /* 0x044fec0000001824 */
[----:B------:R-:W-:Y:S01]  /*cc60*/  HMMA.16816.F32 R36, R4, R22, R44 ;  /* 0x000000160424723c */ /* 0x000fe2000000182c */
[----:B----4-:R-:W-:Y:S01]  /*cc70*/  FFMA.FTZ R8, R216, UR16, -R0 ;  /* 0x00000010d8087c23 */ /* 0x010fe20008010800 */
[----:B------:R-:W-:-:S05]  /*cc80*/  MOV R216, R54 ;  /* 0x0000003600d87202 */ /* 0x000fca0000000f00 */
[----:B------:R-:W-:Y:S01]  /*cc90*/  FFMA.FTZ R4, R223, UR16, -R0 ;  /* 0x00000010df047c23 */ /* 0x000fe20008010800 */
[----:B------:R2:W-:Y:S01]  /*cca0*/  MUFU.EX2 R85, R8 ;  /* 0x0000000800557308 */ /* 0x0005e20000000800 */
[----:B------:R-:W-:Y:S02]  /*ccb0*/  MOV R223, R81 ;  /* 0x0000005100df7202 */ /* 0x000fe40000000f00 */
[----:B------:R-:W-:-:S05]  /*ccc0*/  F2FP.F16.F32.PACK_AB R6, R107, R109 ;  /* 0x0000006d6b06723e */ /* 0x000fca00000000ff */
[----:B------:R4:W-:Y:S01]  /*ccd0*/  MUFU.EX2 R81, R4 ;  /* 0x0000000400517308 */ /* 0x0009e20000000800 */
[----:B--2---:R-:W-:Y:S01]  /*cce0*/  FFMA.FTZ R8, R218, UR16, -R0 ;  /* 0x00000010da087c23 */ /* 0x004fe20008010800 */
[----:B------:R-:W-:-:S06]  /*ccf0*/  MOV R218, R76 ;  /* 0x0000004c00da7202 */ /* 0x000fcc0000000f00 */
[----:B------:R2:W5:Y:S01]  /*cd00*/  MUFU.EX2 R83, R8 ;  /* 0x0000000800537308 */ /* 0x0005620000000800 */
[----:B----4-:R-:W-:Y:S01]  /*cd10*/  FFMA.FTZ R4, R178, UR16, -R2 ;  /* 0x00000010b2047c23 */ /* 0x010fe20008010802 */
[----:B------:R-:W-:-:S06]  /*cd20*/  MOV R178, R145 ;  /* 0x0000009100b27202 */ /* 0x000fcc0000000f00 */
[----:B------:R4:W-:Y:S01]  /*cd30*/  MUFU.EX2 R86, R4 ;  /* 0x0000000400567308 */ /* 0x0009e20000000800 */
[----:B--2---:R-:W-:Y:S01]  /*cd40*/  FFMA.FTZ R8, R221, UR16, -R0 ;  /* 0x00000010dd087c23 */ /* 0x004fe20008010800 */
[----:B------:R-:W-:Y:S01]  /*cd50*/  IMAD.MOV.U32 R221, RZ, RZ, R79 ;  /* 0x000000ffffdd7224 */ /* 0x000fe200078e004f */
[----:B-----5:R-:W-:-:S05]  /*cd60*/  F2FP.F16.F32.PACK_AB R5, R83, R85 ;  /* 0x000000555305723e */ /* 0x020fca00000000ff */
[----:B------:R2:W5:Y:S01]  /*cd70*/  MUFU.EX2 R80, R8 ;  /* 0x0000000800507308 */ /* 0x0005620000000800 */
[----:B----4-:R-:W-:Y:S01]  /*cd80*/  FFMA.FTZ R4, R182, UR16, -R2 ;  /* 0x00000010b6047c23 */ /* 0x010fe20008010802 */
[----:B------:R-:W-:-:S06]  /*cd90*/  IMAD.MOV.U32 R182, RZ, RZ, R146 ;  /* 0x000000ffffb67224 */ /* 0x000fcc00078e0092 */
[----:B------:R4:W-:Y:S01]  /*cda0*/  MUFU.EX2 R84, R4 ;  /* 0x0000000400547308 */ /* 0x0009e20000000800 */
[----:B--2---:R-:W-:Y:S02]  /*cdb0*/  F2FP.F16.F32.PACK_AB R8, R219, R216 ;  /* 0x000000d8db08723e */ /* 0x004fe400000000ff */
[----:B-----5:R-:W-:-:S05]  /*cdc0*/  F2FP.F16.F32.PACK_AB R7, R81, R80 ;  /* 0x000000505107723e */ /* 0x020fca00000000ff */
[----:B------:R-:W-:Y:S01]  /*cdd0*/  HMMA.16816.F32 R64, R8, R24, R64 ;  /* 0x000000180840723c */ /* 0x000fe20000001840 */
[----:B----4-:R-:W-:-:S05]  /*cde0*/  F2FP.F16.F32.PACK_AB R4, R114, R170 ;  /* 0x000000aa7204723e */ /* 0x010fca00000000ff */
[C---:B------:R-:W-:Y:S01]  /*cdf0*/  HMMA.16816.F32 R60, R8.reuse, R26, R48 ;  /* 0x0000001a083c723c */ /* 0x040fe20000001830 */
[----:B------:R-:W2:Y:S05]  /*ce00*/  LDSM.16.MT88.4 R24, [R184+0x5400] ;  /* 0x00540000b818783b */ /* 0x000eaa0000004200 */
[C---:B------:R-:W-:Y:S06]  /*ce10*/  HMMA.16816.F32 R152, R8.reuse, R20, R152 ;  /* 0x000000140898723c */ /* 0x040fec0000001898 */
[----:B------:R-:W-:Y:S01]  /*ce20*/  HMMA.16816.F32 R160, R8, R22, R160 ;  /* 0x0000001608a0723c */ /* 0x000fe200000018a0 */
[----:B------:R-:W4:Y:S05]  /*ce30*/  LDSM.16.MT88.4 R20, [R185+0x5400] ;  /* 0x00540000b914783b */ /* 0x000f2a0000004200 */
[----:B-1----:R-:W-:Y:S01]  /*ce40*/  HMMA.16816.F32 R56, R4, R16, R40 ;  /* 0x000000100438723c */ /* 0x002fe20000001828 */
[----:B------:R-:W-:Y:S01]  /*ce50*/  FFMA.FTZ R8, R180, UR16, -R2 ;  /* 0x00000010b4087c23 */ /* 0x000fe20008010802 */
[----:B------:R-:W-:-:S02]  /*ce60*/  F2FP.F16.F32.PACK_AB R10, R93, R97 ;  /* 0x000000615d0a723e */ /* 0x000fc400000000ff */
[----:B------:R-:W-:Y:S01]  /*ce70*/  MOV R180, R147 ;  /* 0x0000009300b47202 */ /* 0x000fe20000000f00 */
[----:B------:R1:W-:Y:S01]  /*ce80*/  MUFU.EX2 R82, R8 ;  /* 0x0000000800527308 */ /* 0x0003e20000000800 */
[C---:B------:R-:W-:Y:S06]  /*ce90*/  HMMA.16816.F32 R52, R4.reuse, R18, R32 ;  /* 0x000000120434723c */ /* 0x040fec0000001820 */
[C---:B---3--:R-:W-:Y:S06]  /*cea0*/  HMMA.16816.F32 R48, R4.reuse, R12, R28 ;  /* 0x0000000c0430723c */ /* 0x048fec000000181c */
[----:B------:R-:W-:Y:S01]  /*ceb0*/  HMMA.16816.F32 R44, R4, R14, R36 ;  /* 0x0000000e042c723c */ /* 0x000fe20000001824 */
[----:B-1----:R-:W-:Y:S01]  /*cec0*/  FFMA.FTZ R8, R220, UR16, -R0 ;  /* 0x00000010dc087c23 */ /* 0x002fe20008010800 */
[----:B------:R-:W-:-:S05]  /*ced0*/  MOV R220, R140 ;  /* 0x0000008c00dc7202 */ /* 0x000fca0000000f00 */
[----:B------:R-:W-:Y:S01]  /*cee0*/  F2FP.F16.F32.PACK_AB R4, R213, R130 ;  /* 0x00000082d504723e */ /* 0x000fe200000000ff */
[----:B------:R1:W-:Y:S01]  /*cef0*/  MUFU.EX2 R79, R8 ;  /* 0x00000008004f7308 */ /* 0x0003e20000000800 */
[----:B------:R-:W-:Y:S02]  /*cf00*/  F2FP.F16.F32.PACK_AB R5, R211, R215 ;  /* 0x000000d7d305723e */ /* 0x000fe400000000ff */
[----:B------:R-:W-:Y:S02]  /*cf10*/  F2FP.F16.F32.PACK_AB R6, R128, R210 ;  /* 0x000000d28006723e */ /* 0x000fe400000000ff */
[----:B------:R-:W-:-:S07]  /*cf20*/  F2FP.F16.F32.PACK_AB R7, R251, R252 ;  /* 0x000000fcfb07723e */ /* 0x000fce00000000ff */
[----:B------:R-:W-:Y:S01]  /*cf30*/  HMMA.16816.F32 R32, R4, R16, R64 ;  /* 0x000000100420723c */ /* 0x000fe20000001840 */
[----:B-1----:R-:W-:-:S05]  /*cf40*/  FFMA.FTZ R8, R222, UR16, -R0 ;  /* 0x00000010de087c23 */ /* 0x002fca0008010800 */
[C---:B------:R-:W-:Y:S01]  /*cf50*/  HMMA.16816.F32 R40, R4.reuse, R18, R60 ;  /* 0x000000120428723c */ /* 0x040fe2000000183c */
[----:B------:R-:W1:Y:S01]  /*cf60*/  LDSM.16.MT88.4 R16, [R184+0x5800] ;  /* 0x00580000b810783b */ /* 0x000e620000004200 */
[----:B------:R-:W-:Y:S01]  /*cf70*/  MOV R222, R141 ;  /* 0x0000008d00de7202 */ /* 0x000fe20000000f00 */
[----:B------:R3:W5:Y:S03]  /*cf80*/  MUFU.EX2 R78, R8 ;  /* 0x00000008004e7308 */ /* 0x0007660000000800 */
[C---:B------:R-:W-:Y:S06]  /*cf90*/  HMMA.16816.F32 R36, R4.reuse, R12, R152 ;  /* 0x0000000c0424723c */ /* 0x040fec0000001898 */
[----:B------:R-:W-:Y:S01]  /*cfa0*/  HMMA.16816.F32 R28, R4, R14, R160 ;  /* 0x0000000e041c723c */ /* 0x000fe200000018a0 */
[----:B------:R-:W1:Y:S01]  /*cfb0*/  LDSM.16.MT88.4 R12, [R185+0x5800] ;  /* 0x00580000b90c783b */ /* 0x000e620000004200 */
[----:B------:R-:W-:Y:S01]  /*cfc0*/  MOV R155, R180 ;  /* 0x000000b4009b7202 */ /* 0x000fe20000000f00 */
[----:B------:R-:W-:Y:S01]  /*cfd0*/  IMAD.MOV.U32 R153, RZ, RZ, R167 ;  /* 0x000000ffff997224 */ /* 0x000fe200078e00a7 */
[----:B------:R-:W-:-:S02]  /*cfe0*/  MOV R180, R158 ;  /* 0x0000009e00b47202 */ /* 0x000fc40000000f00 */
[----:B------:R-:W-:Y:S01]  /*cff0*/  MOV R154, R164 ;  /* 0x000000a4009a7202 */ /* 0x000fe20000000f00 */
[----:B---3--:R-:W-:Y:S01]  /*d000*/  FFMA.FTZ R8, R225, UR16, -R0 ;  /* 0x00000010e1087c23 */ /* 0x008fe20008010800 */
[----:B-----5:R-:W-:Y:S01]  /*d010*/  F2FP.F16.F32.PACK_AB R9, R78, R79 ;  /* 0x0000004f4e09723e */ /* 0x020fe200000000ff */
[----:B------:R-:W-:Y:S01]  /*d020*/  IMAD.MOV.U32 R225, RZ, RZ, R143 ;  /* 0x000000ffffe17224 */ /* 0x000fe200078e008f */
[----:B------:R-:W-:Y:S01]  /*d030*/  F2FP.F16.F32.PACK_AB R4, R125, R126 ;  /* 0x0000007e7d04723e */ /* 0x000fe200000000ff */
[----:B------:R3:W-:Y:S01]  /*d040*/  MUFU.EX2 R76, R8 ;  /* 0x00000008004c7308 */ /* 0x0007e20000000800 */
[----:B------:R-:W-:Y:S02]  /*d050*/  F2FP.F16.F32.PACK_AB R5, R249, R250 ;  /* 0x000000faf905723e */ /* 0x000fe400000000ff */
[----:B------:R-:W-:Y:S02]  /*d060*/  F2FP.F16.F32.PACK_AB R6, R173, R205 ;  /* 0x000000cdad06723e */ /* 0x000fe400000000ff */
[----:B------:R-:W-:-:S02]  /*d070*/  F2FP.F16.F32.PACK_AB R7, R247, R248 ;  /* 0x000000f8f707723e */ /* 0x000fc400000000ff */
[----:B------:R-:W-:Y:S02]  /*d080*/  MOV R163, R139 ;  /* 0x0000008b00a37202 */ /* 0x000fe40000000f00 */
[----:B------:R-:W-:Y:S02]  /*d090*/  F2FP.F16.F32.PACK_AB R160, R175, R181 ;  /* 0x000000b5afa0723e */ /* 0x000fe400000000ff */
[----:B------:R-:W-:Y:S01]  /*d0a0*/  F2FP.F16.F32.PACK_AB R161, R240, R241 ;  /* 0x000000f1f0a1723e */ /* 0x000fe200000000ff */
[----:B--2---:R-:W-:Y:S01]  /*d0b0*/  HMMA.16816.F32 R40, R4, R26, R40 ;  /* 0x0000001a0428723c */ /* 0x004fe20000001828 */
[----:B------:R-:W-:Y:S01]  /*d0c0*/  F2FP.F16.F32.PACK_AB R162, R176, R171 ;  /* 0x000000abb0a2723e */ /* 0x000fe200000000ff */
[----:B---3--:R-:W-:Y:S01]  /*d0d0*/  FFMA.FTZ R8, R226, UR16, -R0 ;  /* 0x00000010e2087c23 */ /* 0x008fe20008010800 */
[----:B------:R-:W-:-:S03]  /*d0e0*/  MOV R226, R142 ;  /* 0x0000008e00e27202 */ /* 0x000fc60000000f00 */
[C---:B------:R-:W-:Y:S01]  /*d0f0*/  HMMA.16816.F32 R140, R4.reuse, R24, R32 ;  /* 0x00000018048c723c */ /* 0x040fe20000001820 */
[----:B------:R2:W3:Y:S05]  /*d100*/  MUFU.EX2 R77, R8 ;  /* 0x00000008004d7308 */ /* 0x0004ea0000000800 */
[----:B----4-:R-:W-:Y:S01]  /*d110*/  HMMA.16816.F32 R32, R4, R20, R36 ;  /* 0x000000140420723c */ /* 0x010fe20000001824 */
[--C-:B--2---:R-:W-:Y:S01]  /*d120*/  FFMA.FTZ R8, R207, UR16, -R2.reuse ;  /* 0x00000010cf087c23 */ /* 0x104fe20008010802 */
[----:B---3--:R-:W-:Y:S02]  /*d130*/  F2FP.F16.F32.PACK_AB R11, R77, R76 ;  /* 0x0000004c4d0b723e */ /* 0x008fe400000000ff */
[----:B------:R-:W-:Y:S01]  /*d140*/  MOV R207, R138 ;  /* 0x0000008a00cf7202 */ /* 0x000fe20000000f00 */
[----:B------:R2:W3:Y:S02]  /*d150*/  MUFU.EX2 R67, R8 ;  /* 0x0000000800437308 */ /* 0x0004e40000000800 */
[--C-:B--2---:R-:W-:Y:S01]  /*d160*/  FFMA.FTZ R8, R183, UR16, -R2.reuse ;  /* 0x00000010b7087c23 */ /* 0x104fe20008010802 */
[----:B------:R-:W-:Y:S01]  /*d170*/  FFMA.FTZ R2, R206, UR16, -R2 ;  /* 0x00000010ce027c23 */ /* 0x000fe20008010802 */
[----:B------:R-:W-:-:S04]  /*d180*/  MOV R183, R137 ;  /* 0x0000008900b77202 */ /* 0x000fc80000000f00 */
[----:B------:R2:W-:Y:S01]  /*d190*/  MUFU.EX2 R66, R8 ;  /* 0x0000000800427308 */ /* 0x0005e20000000800 */
[----:B---3--:R-:W-:-:S07]  /*d1a0*/  F2FP.F16.F32.PACK_AB R164, R67, R82 ;  /* 0x0000005243a4723e */ /* 0x008fce00000000ff */
[----:B------:R3:W-:Y:S01]  /*d1b0*/  MUFU.EX2 R65, R2 ;  /* 0x0000000200417308 */ /* 0x0007e20000000800 */
[----:B--2---:R-:W-:-:S07]  /*d1c0*/  F2FP.F16.F32.PACK_AB R8, R100, R101 ;  /* 0x000000656408723e */ /* 0x004fce00000000ff */
[----:B------:R-:W-:Y:S01]  /*d1d0*/  HMMA.16816.F32 R56, R8, R24, R56 ;  /* 0x000000180838723c */ /* 0x000fe20000001838 */
[----:B---3--:R-:W-:-:S04]  /*d1e0*/  FFMA.FTZ R2, R230, UR16, -R0 ;  /* 0x00000010e6027c23 */ /* 0x008fc80008010800 */
[----:B------:R2:W-:Y:S01]  /*d1f0*/  MUFU.EX2 R64, R2 ;  /* 0x0000000200407308 */ /* 0x0005e20000000800 */
[C---:B------:R-:W-:Y:S06]  /*d200*/  HMMA.16816.F32 R148, R8.reuse, R26, R52 ;  /* 0x0000001a0894723c */ /* 0x040fec0000001834 */
[C---:B------:R-:W-:Y:S01]  /*d210*/  HMMA.16816.F32 R48, R8.reuse, R20, R48 ;  /* 0x000000140830723c */ /* 0x040fe20000001830 */
[----:B------:R-:W-:Y:S01]  /*d220*/  FFMA.FTZ R52, R223, R68, R239 ;  /* 0x00000044df347223 */ /* 0x000fe200000100ef */
[----:B------:R-:W-:Y:S01]  /*d230*/  MOV R223, R144 ;  /* 0x0000009000df7202 */ /* 0x000fe20000000f00 */
[--C-:B------:R-:W-:Y:S01]  /*d240*/  FFMA.FTZ R53, R209, UR16, -R3.reuse ;  /* 0x00000010d1357c23 */ /* 0x100fe20008010803 */
[----:B------:R-:W-:Y:S01]  /*d250*/  FFMA.FTZ R54, R208, UR16, -R3 ;  /* 0x00000010d0367c23 */ /* 0x000fe20008010803 */
[----:B------:R-:W-:Y:S01]  /*d260*/  FFMA.FTZ R3, R225, R72, R108 ;  /* 0x00000048e1037223 */ /* 0x000fe2000001006c */
[-C--:B------:R-:W-:Y:S01]  /*d270*/  HMMA.16816.F32 R44, R8, R22.reuse, R44 ;  /* 0x00000016082c723c */ /* 0x080fe2000000182c */
[----:B------:R-:W-:Y:S01]  /*d280*/  FFMA.FTZ R20, R226, R70, R236 ;  /* 0x00000046e2147223 */ /* 0x000fe200000100ec */
[----:B------:R-:W-:Y:S01]  /*d290*/  MOV R225, R178 ;  /* 0x000000b200e17202 */ /* 0x000fe20000000f00 */
[----:B------:R-:W-:Y:S01]  /*d2a0*/  FADD.FTZ R52, R220, R52 ;  /* 0x00000034dc347221 */ /* 0x000fe20000010000 */
[----:B--2---:R-:W-:Y:S01]  /*d2b0*/  FFMA.FTZ R2, R228, UR16, -R0 ;  /* 0x00000010e4027c23 */ /* 0x004fe20008010800 */
[----:B------:R-:W-:Y:S01]  /*d2c0*/  MOV R226, R182 ;  /* 0x000000b600e27202 */ /* 0x000fe20000000f00 */
[----:B------:R-:W-:Y:S01]  /*d2d0*/  HMMA.16816.F32 R24, R4, R22, R28 ;  /* 0x000000160418723c */ /* 0x000fe2000000181c */
[----:B------:R-:W-:Y:S01]  /*d2e0*/  F2FP.F16.F32.PACK_AB R8, R89, R92 ;  /* 0x0000005c5908723e */ /* 0x000fe200000000ff */
[----:B------:R2:W3:Y:S01]  /*d2f0*/  MUFU.EX2 R63, R2 ;  /* 0x00000002003f7308 */ /* 0x0004e20000000800 */
[----:B------:R-:W-:Y:S01]  /*d300*/  F2FP.F16.F32.PACK_AB R10, R84, R86 ;  /* 0x00000056540a723e */ /* 0x000fe200000000ff */
[----:B------:R-:W-:Y:S01]  /*d310*/  IMAD.MOV.U32 R152, RZ, RZ, R226 ;  /* 0x000000ffff987224 */ /* 0x000fe200078e00e2 */
[----:B------:R-:W-:Y:S01]  /*d320*/  MOV R178, R218 ;  /* 0x000000da00b27202 */ /* 0x000fe20000000f00 */
[----:B------:R-:W4:Y:S01]  /*d330*/  LDSM.16.MT88.4 R144, [R184+0x5c00] ;  /* 0x005c0000b890783b */ /* 0x000f220000004200 */
[----:B------:R-:W-:-:S02]  /*d340*/  MOV R182, R156 ;  /* 0x0000009c00b67202 */ /* 0x000fc40000000f00 */
[----:B------:R-:W-:Y:S01]  /*d350*/  MOV R220, R157 ;  /* 0x0000009d00dc7202 */ /* 0x000fe20000000f00 */
[----:B------:R-:W5:Y:S01]  /*d360*/  LDSM.16.MT88.4 R28, [R185+0x5c00] ;  /* 0x005c0000b91c783b */ /* 0x000f620000004200 */
[----:B------:R-:W-:Y:S01]  /*d370*/  MOV R218, R136 ;  /* 0x0000008800da7202 */ /* 0x000fe20000000f00 */
[----:B------:R-:W-:Y:S01]  /*d380*/  MUFU.EX2 R53, R53 ;  /* 0x0000003500357308 */ /* 0x000fe20000000800 */
[----:B------:R-:W-:Y:S02]  /*d390*/  F2FP.F16.F32.PACK_AB R4, R168, R172 ;  /* 0x000000aca804723e */ /* 0x000fe400000000ff */
[----:B------:R-:W-:Y:S02]  /*d3a0*/  F2FP.F16.F32.PACK_AB R5, R244, R245 ;  /* 0x000000f5f405723e */ /* 0x000fe400000000ff */
[----:B------:R-:W-:Y:S01]  /*d3b0*/  F2FP.F16.F32.PACK_AB R6, R179, R177 ;  /* 0x000000b1b306723e */ /* 0x000fe200000000ff */
[----:B--2---:R-:W-:Y:S01]  /*d3c0*/  FFMA.FTZ R2, R233, UR16, -R0 ;  /* 0x00000010e9027c23 */ /* 0x004fe20008010800 */
[----:B---3--:R-:W-:Y:S01]  /*d3d0*/  F2FP.F16.F32.PACK_AB R9, R63, R64 ;  /* 0x000000403f09723e */ /* 0x008fe200000000ff */
[----:B------:R-:W-:Y:S01]  /*d3e0*/  MUFU.EX2 R54, R54 ;  /* 0x0000003600367308 */ /* 0x000fe20000000800 */
[----:B------:R-:W-:-:S02]  /*d3f0*/  F2FP.F16.F32.PACK_AB R7, R242, R243 ;  /* 0x000000f3f207723e */ /* 0x000fc400000000ff */
[----:B------:R-:W-:-:S05]  /*d400*/  MOV R226, R225 ;  /* 0x000000e100e27202 */ /* 0x000fca0000000f00 */
[----:B------:R2:W-:Y:S01]  /*d410*/  MUFU.EX2 R62, R2 ;  /* 0x00000002003e7308 */ /* 0x0005e20000000800 */
[C---:B-1----:R-:W-:Y:S06]  /*d420*/  HMMA.16816.F32 R140, R4.reuse, R16, R140 ;  /* 0x00000010048c723c */ /* 0x042fec000000188c */
[C---:B------:R-:W-:Y:S06]  /*d430*/  HMMA.16816.F32 R40, R4.reuse, R18, R40 ;  /* 0x000000120428723c */ /* 0x040fec0000001828 */
[----:B------:R-:W-:Y:S01]  /*d440*/  HMMA.16816.F32 R32, R4, R12, R32 ;  /* 0x0000000c0420723c */ /* 0x000fe20000001820 */
[----:B--2---:R-:W-:-:S05]  /*d450*/  FFMA.FTZ R2, R231, UR16, -R0 ;  /* 0x00000010e7027c23 */ /* 0x004fca0008010800 */
[----:B------:R-:W-:Y:S01]  /*d460*/  HMMA.16816.F32 R24, R4, R14, R24 ;  /* 0x0000000e0418723c */ /* 0x000fe20000001818 */
[----:B------:R1:W2:Y:S02]  /*d470*/  MUFU.EX2 R61, R2 ;  /* 0x00000002003d7308 */ /* 0x0002a40000000800 */
[----:B-1----:R-:W-:Y:S01]  /*d480*/  FFMA.FTZ R2, R232, UR16, -R0 ;  /* 0x00000010e8027c23 */ /* 0x002fe20008010800 */
[----:B--2---:R-:W-:-:S05]  /*d490*/  F2FP.F16.F32.PACK_AB R11, R61, R62 ;  /* 0x0000003e3d0b723e */ /* 0x004fca00000000ff */
[----:B------:R1:W2:Y:S02]  /*d4a0*/  MUFU.EX2 R60, R2 ;  /* 0x00000002003c7308 */ /* 0x0002a40000000800 */
[C---:B------:R-:W-:Y:S06]  /*d4b0*/  HMMA.16816.F32 R136, R8.reuse, R16, R56 ;  /* 0x000000100888723c */ /* 0x040fec0000001838 */
[C---:B------:R-:W-:Y:S06]  /*d4c0*/  HMMA.16816.F32 R148, R8.reuse, R18, R148 ;  /* 0x000000120894723c */ /* 0x040fec0000001894 */
[----:B------:R-:W-:Y:S01]  /*d4d0*/  HMMA.16816.F32 R36, R8, R14, R44 ;  /* 0x0000000e0824723c */ /* 0x000fe2000000182c */
[----:B-1----:R-:W-:-:S04]  /*d4e0*/  FFMA.FTZ R2, R224, UR16, -R0 ;  /* 0x00000010e0027c23 */ /* 0x002fc80008010800 */
[----:B------:R1:W3:Y:S02]  /*d4f0*/  MUFU.EX2 R55, R2 ;  /* 0x0000000200377308 */ /* 0x0002e40000000800 */
[--C-:B-1----:R-:W-:Y:S01]  /*d500*/  FFMA.FTZ R2, R227, UR16, -R0.reuse ;  /* 0x00000010e3027c23 */ /* 0x102fe20008010800 */
[----:B------:R-:W-:-:S05]  /*d510*/  FFMA.FTZ R0, R229, UR16, -R0 ;  /* 0x00000010e5007c23 */ /* 0x000fca0008010800 */
[----:B------:R1:W4:Y:S08]  /*d520*/  MUFU.EX2 R22, R2 ;  /* 0x0000000200167308 */ /* 0x0003300000000800 */
[----:B------:R5:W4:Y:S01]  /*d530*/  MUFU.EX2 R21, R0 ;  /* 0x0000000000157308 */ /* 0x000b220000000800 */
[----:B-1----:R-:W-:Y:S01]  /*d540*/  FFMA.FTZ R2, R222, R71, R99 ;  /* 0x00000047de027223 */ /* 0x002fe20000010063 */
[----:B------:R-:W-:Y:S01]  /*d550*/  MOV R222, R223 ;  /* 0x000000df00de7202 */ /* 0x000fe20000000f00 */
[----:B------:R-:W-:-:S02]  /*d560*/  IMAD.MOV.U32 R223, RZ, RZ, R221 ;  /* 0x000000ffffdf7224 */ /* 0x000fc400078e00dd */
[----:B------:R-:W-:Y:S01]  /*d570*/  IMAD.MOV.U32 R221, RZ, RZ, R159 ;  /* 0x000000ffffdd7224 */ /* 0x000fe200078e009f */
[----:B------:R-:W-:Y:S01]  /*d580*/  MOV R225, R222 ;  /* 0x000000de00e17202 */ /* 0x000fe20000000f00 */
[----:B------:R-:W-:Y:S01]  /*d590*/  HMMA.16816.F32 R156, R8, R12, R48 ;  /* 0x0000000c089c723c */ /* 0x000fe20000001830 */
[----:B------:R-:W-:Y:S01]  /*d5a0*/  MOV R222, R220 ;  /* 0x000000dc00de7202 */ /* 0x000fe20000000f00 */
[----:B-----5:R-:W-:Y:S01]  /*d5b0*/  FADD.FTZ R0, R237, R20 ;  /* 0x00000014ed007221 */ /* 0x020fe20000010000 */
[----:B------:R-:W-:Y:S01]  /*d5c0*/  MOV R220, R180 ;  /* 0x000000b400dc7202 */ /* 0x000fe20000000f00 */
[----:B------:R-:W-:Y:S01]  /*d5d0*/  IMAD.MOV.U32 R180, RZ, RZ, R221 ;  /* 0x000000ffffb47224 */ /* 0x000fe200078e00dd */
[----:B------:R-:W-:Y:S02]  /*d5e0*/  MOV R221, R166 ;  /* 0x000000a600dd7202 */ /* 0x000fe40000000f00 */
        /* <DEDUP_REMOVED lines=10> */
[----:B------:R-:W-:Y:S01]  /*d690*/  MOV R155, R218 ;  /* 0x000000da009b7202 */ /* 0x000fe20000000f00 */
        /* <DEDUP_REMOVED lines=101> */
[----:B------:R-:W-:Y:S01]  /*dcf0*/  FADD.FTZ R4, R175, R4 ;  /* 0x00000004af047221 */ /* 0x000fe20000010000 */
[----:B------:R-:W-:Y:S01]  /*dd00*/  FADD.FTZ R3, R240, R3 ;  /* 0x00000003f0037221 */ /* 0x000fe20000010000 */
[----:B------:R-:W-:Y:S01]  /*dd10*/  FADD.FTZ R2, R67, R2 ;  /* 0x0000000243027221 */ /* 0x000fe20000010000 */
[----:B---3--:R-:W-:Y:S01]  /*dd20*/  FADD.FTZ R0, R55, R0 ;  /* 0x0000000037007221 */ /* 0x008fe20000010000 */
[----:B------:R-:W-:Y:S01]  /*dd30*/  FADD.FTZ R4, R171, R4 ;  /* 0x00000004ab047221 */ /* 0x000fe20000010000 */
[----:B------:R-:W-:Y:S01]  /*dd40*/  FADD.FTZ R3, R53, R3 ;  /* 0x0000000335037221 */ /* 0x000fe20000010000 */
[----:B------:R-:W-:Y:S01]  /*dd50*/  FADD.FTZ R2, R66, R2 ;  /* 0x0000000242027221 */ /* 0x000fe20000010000 */
[----:B----4-:R-:W-:Y:S01]  /*dd60*/  FADD.FTZ R0, R22, R0 ;  /* 0x0000000016007221 */ /* 0x010fe20000010000 */
[----:B------:R-:W-:Y:S01]  /*dd70*/  FADD.FTZ R4, R176, R4 ;  /* 0x00000004b0047221 */ /* 0x000fe20000010000 */
[----:B------:R-:W-:Y:S01]  /*dd80*/  F2FP.F16.F32.PACK_AB R165, R55, R60 ;  /* 0x0000003c37a5723e */ /* 0x000fe200000000ff */
[C---:B------:R-:W-:Y:S01]  /*dd90*/  FADD.FTZ R3, R54.reuse, R3 ;  /* 0x0000000336037221 */ /* 0x040fe20000010000 */
[C---:B------:R-:W-:Y:S01]  /*dda0*/  F2FP.F16.F32.PACK_AB R166, R65.reuse, R66 ;  /* 0x0000004241a6723e */ /* 0x040fe200000000ff */
[----:B------:R-:W-:Y:S01]  /*ddb0*/  FADD.FTZ R2, R65, R2 ;  /* 0x0000000241027221 */ /* 0x000fe20000010000 */
[C---:B------:R-:W-:Y:S01]  /*ddc0*/  F2FP.F16.F32.PACK_AB R167, R21.reuse, R22 ;  /* 0x0000001615a7723e */ /* 0x040fe200000000ff */
[----:B------:R-:W-:Y:S01]  /*ddd0*/  FADD.FTZ R0, R21, R0 ;  /* 0x0000000015007221 */ /* 0x000fe20000010000 */
[----:B------:R-:W-:Y:S01]  /*dde0*/  F2FP.F16.F32.PACK_AB R163, R54, R53 ;  /* 0x0000003536a3723e */ /* 0x000fe200000000ff */
[----:B------:R2:W-:Y:S04]  /*ddf0*/  STL [R1], R4 ;  /* 0x0000000401007387 */ /* 0x0005e80000100800 */
[----:B------:R2:W-:Y:S01]  /*de00*/  STL [R1+0x4], R3 ;  /* 0x0000040301007387 */ /* 0x0005e20000100800 */
[C---:B------:R-:W-:Y:S03]  /*de10*/  HMMA.16816.F32 R136, R164.reuse, R144, R136 ;  /* 0x00000090a488723c */ /* 0x040fe60000001888 */
[----:B------:R2:W-:Y:S03]  /*de20*/  STL [R1+0xc], R2 ;  /* 0x00000c0201007387 */ /* 0x0005e60000100800 */
[----:B------:R-:W-:Y:S01]  /*de30*/  HMMA.16816.F32 R148, R164, R146, R148 ;  /* 0x00000092a494723c */ /* 0x000fe20000001894 */
[----:B------:R2:W-:Y:S05]  /*de40*/  STL [R1+0x8], R0 ;  /* 0x0000080001007387 */ /* 0x0005ea0000100800 */
[C---:B------:R-:W-:Y:S06]  /*de50*/  HMMA.16816.F32 R140, R160.reuse, R144, R140 ;  /* 0x00000090a08c723c */ /* 0x040fec000000188c */
[C---:B------:R-:W-:Y:S06]  /*de60*/  HMMA.16816.F32 R144, R160.reuse, R146, R40 ;  /* 0x00000092a090723c */ /* 0x040fec0000001828 */
[----:B------:R-:W-:Y:S01]  /*de70*/  HMMA.16816.F32 R152, R160, R28, R32 ;  /* 0x0000001ca098723c */ /* 0x000fe20000001820 */
[----:B------:R-:W-:-:S02]  /*de80*/  MOV R40, R74 ;  /* 0x0000004a00287202 */ /* 0x000fc40000000f00 */
[----:B------:R-:W-:-:S03]  /*de90*/  MOV R41, R75 ;  /* 0x0000004b00297202 */ /* 0x000fc60000000f00 */
[----:B------:R-:W-:Y:S06]  /*dea0*/  HMMA.16816.F32 R160, R160, R30, R24 ;  /* 0x0000001ea0a0723c */ /* 0x000fec0000001818 */
[C---:B------:R-:W-:Y:S06]  /*deb0*/  HMMA.16816.F32 R156, R164.reuse, R28, R156 ;  /* 0x0000001ca49c723c */ /* 0x040fec000000189c */
[----:B------:R-:W-:Y:S07]  /*dec0*/  HMMA.16816.F32 R164, R164, R30, R36 ;  /* 0x0000001ea4a4723c */ /* 0x000fee0000001824 */
[----:B------:R-:W-:-:S02]  /*ded0*/  MOV R38, R69 ;  /* 0x0000004500267202 */ /* 0x000fc40000000f00 */
[----:B--2---:R-:W-:-:S15]  /*dee0*/  MOV R39, R73 ;  /* 0x0000004900277202 */ /* 0x004fde0000000f00 */
.L_x_248:
[----:B------:R-:W-:-:S06]  /*def0*/  UISETP.GT.AND UP0, UPT, UR17, UR12, UPT ;  /* 0x0000000c1100728c */ /* 0x000fcc000bf04270 */
[----:B------:R-:W-:-:S13]  /*df00*/  PLOP3.LUT P0, PT, PT, PT, UP0, 0x80, 0x0 ;  /* 0x000000000000781c */ /* 0x000fda0003f0f008 */
[----:B------:R-:W-:Y:S05]  /*df10*/  @!P0 BRA `(.L_x_252) ;  /* 0x00000058002c8947 */ /* 0x000fea0003800000 */
[----:B------:R-:W-:Y:S01]  /*df20*/  ULDC UR4, c[0x0][0x2d0] ;  /* 0x0000b40000047ab9 */ /* 0x000fe20000000800 */
[----:B------:R-:W-:Y:S01]  /*df30*/  USHF.L.U64.HI UR16, UR8, 0x6, UR9 ;  /* 0x0000000608107899 */ /* 0x000fe20008010209 */
[----:B------:R-:W-:Y:S01]  /*df40*/  ISETP.GE.AND P4, PT, R104, UR4, PT ;  /* 0x0000000468007c0c */ /* 0x000fe2000bf86270 */
[----:B------:R-:W-:Y:S01]  /*df50*/  UIMAD.WIDE.U32 UR24, UR8, 0x60, URZ ;  /* 0x00000060081878a5 */ /* 0x000fe2000f8e003f */
[----:B------:R-:W-:Y:S01]  /*df60*/  IMAD.MOV.U32 R132, RZ, RZ, R40 ;  /* 0x000000ffff847224 */ /* 0x000fe200078e0028 */
[----:B------:R-:W-:Y:S01]  /*df70*/  UIMAD UR9, UR9, 0x60, URZ ;  /* 0x00000060090978a4 */ /* 0x000fe2000f8e023f */
[----:B------:R-:W-:Y:S01]  /*df80*/  IMAD.MOV.U32 R134, RZ, RZ, R38 ;  /* 0x000000ffff867224 */ /* 0x000fe200078e0026 */
[----:B------:R-:W-:Y:S01]  /*df90*/  UIMAD.WIDE.U32 UR32, UR10, 0x60, URZ ;  /* 0x000000600a2078a5 */ /* 0x000fe2000f8e003f */
[----:B------:R-:W-:Y:S01]  /*dfa0*/  MOV R133, R39 ;  /* 0x0000002700857202 */ /* 0x000fe20000000f00 */
[----:B------:R-:W-:Y:S02]  /*dfb0*/  UIMAD UR20, UR11, 0x60, URZ ;  /* 0x000000600b1478a4 */ /* 0x000fe4000f8e023f */
[----:B------:R-:W-:-:S02]  /*dfc0*/  USHF.L.U32 UR18, UR8, 0x6, URZ ;  /* 0x0000000608127899 */ /* 0x000fc4000800063f */
[----:B------:R-:W-:Y:S02]  /*dfd0*/  USHF.L.U64.HI UR8, UR10, 0x6, UR11 ;  /* 0x000000060a087899 */ /* 0x000fe4000801020b */
[----:B------:R-:W2:Y:S01]  /*dfe0*/  @!P4 LDC.64 R2, c[0x0][0x220] ;  /* 0x00008800ff02cb82 */ /* 0x000ea20000000a00 */
[----:B------:R-:W-:Y:S02]  /*dff0*/  USHF.L.U32 UR19, UR10, 0x6, URZ ;  /* 0x000000060a137899 */ /* 0x000fe4000800063f */
[----:B------:R-:W-:Y:S02]  /*e000*/  UIADD3 UR11, UR9, UR25, URZ ;  /* 0x00000019090b7290 */ /* 0x000fe4000fffe03f */
[----:B------:R-:W-:Y:S01]  /*e010*/  UIADD3 UR20, UR20, UR33, URZ ;  /* 0x0000002114147290 */ /* 0x000fe2000fffe03f */
[----:B------:R-:W-:Y:S02]  /*e020*/  ULDC UR4, c[0x0][0x2ec] ;  /* 0x0000bb0000047ab9 */ /* 0x000fe40000000800 */
[----:B------:R-:W3:Y:S01]  /*e030*/  @!P4 LDC.64 R6, c[0x0][0x220] ;  /* 0x00008800ff06cb82 */ /* 0x000ee20000000a00 */
[----:B------:R-:W-:-:S07]  /*e040*/  ULDC.64 UR6, c[0x0][0x248] ;  /* 0x0000920000067ab9 */ /* 0x000fce0000000a00 */
[----:B------:R-:W4:Y:S01]  /*e050*/  @!P4 LDC.64 R4, c[0x0][0x220] ;  /* 0x00008800ff04cb82 */ /* 0x000f220000000a00 */
[----:B--2---:R2:W-:Y:S04]  /*e060*/  @!P4 STL.64 [R1+0x30], R2 ;  /* 0x000030020100c387 */ /* 0x0045e80000100a00 */
[----:B---3--:R-:W-:Y:S04]  /*e070*/  @!P4 STL.64 [R1+0x28], R6 ;  /* 0x000028060100c387 */ /* 0x008fe80000100a00 */
[----:B----4-:R3:W-:Y:S01]  /*e080*/  @!P4 STL.64 [R1+0x20], R4 ;  /* 0x000020040100c387 */ /* 0x0107e20000100a00 */
[----:B--2---:R-:W2:Y:S03]  /*e090*/  @!P4 LDC.64 R2, c[0x0][0x220] ;  /* 0x00008800ff02cb82 */ /* 0x004ea60000000a00 */
[----:B--2---:R2:W-:Y:S04]  /*e0a0*/  @!P4 STL.64 [R1+0x18], R2 ;  /* 0x000018020100c387 */ /* 0x0045e80000100a00 */
[----:B---3--:R-:W3:Y:S01]  /*e0b0*/  LDL.LU.64 R4, [R1+0x48] ;  /* 0x0000480001047983 */ /* 0x008ee20000300a00 */
[----:B--2---:R-:W-:Y:S01]  /*e0c0*/  MOV R3, R41 ;  /* 0x0000002900037202 */ /* 0x004fe20000000f00 */
[----:B---3--:R-:W-:-:S05]  /*e0d0*/  IMAD.MOV.U32 R5, RZ, RZ, R235 ;  /* 0x000000ffff057224 */ /* 0x008fca00078e00eb */
[----:B------:R2:W-:Y:S01]  /*e0e0*/  STL.64 [R1+0x10], R4 ;  /* 0x0000100401007387 */ /* 0x0005e20000100a00 */
[----:B------:R-:W-:Y:S05]  /*e0f0*/  BRA `(.L_x_253) ;  /* 0x0000000000dc7947 */ /* 0x000fea0003800000 */
.L_x_255:
[----:B------:R-:W2:Y:S01]  /*e100*/  LDL.64 R226, [R1+0x40] ;  /* 0x0000400001e27983 */ /* 0x000ea20000100a00 */
[----:B------:R-:W1:Y:S01]  /*e110*/  @!P4 LDC.64 R12, c[0x0][0x218] ;  /* 0x00008600ff0ccb82 */ /* 0x000e620000000a00 */
[----:B------:R-:W-:Y:S02]  /*e120*/  UIADD3 UR17, UR17, -0x2, URZ ;  /* 0xfffffffe11117890 */ /* 0x000fe4000fffe03f */
[----:B------:R-:W3:Y:S02]  /*e130*/  LDL.64 R224, [R1+0x38] ;  /* 0x0000380001e07983 */ /* 0x000ee40000100a00 */
[----:B------:R-:W-:Y:S02]  /*e140*/  USHF.R.S32.HI UR10, URZ, 0x1f, UR17 ;  /* 0x0000001f3f0a7899 */ /* 0x000fe40008011411 */
[----:B------:R4:W-:Y:S01]  /*e150*/  @P4 STS [R204+0x2000], RZ ;  /* 0x002000ffcc004388 */ /* 0x0009e20000000800 */
[----:B------:R-:W-:Y:S01]  /*e160*/  UIMAD.WIDE.U32 UR34, UR17, UR6, URZ ;  /* 0x00000006112272a5 */ /* 0x000fe2000f8e003f */
[----:B------:R-:W5:Y:S01]  /*e170*/  @!P4 LDC.64 R10, c[0x0][0x218] ;  /* 0x00008600ff0acb82 */ /* 0x000f620000000a00 */
[----:B------:R-:W-:Y:S01]  /*e180*/  UIMAD UR10, UR10, UR6, URZ ;  /* 0x000000060a0a72a4 */ /* 0x000fe2000f8e023f */
[----:B------:R4:W-:Y:S03]  /*e190*/  @P4 STS [R204+0x2004], RZ ;  /* 0x002004ffcc004388 */ /* 0x0009e60000000800 */
[----:B------:R-:W-:Y:S01]  /*e1a0*/  UIMAD UR10, UR17, UR7, UR10 ;  /* 0x00000007110a72a4 */ /* 0x000fe2000f8e020a */
[----:B------:R4:W-:Y:S01]  /*e1b0*/  @P4 STS.64 [R204+0x2008], RZ ;  /* 0x002008ffcc004388 */ /* 0x0009e20000000a00 */
[----:B------:R-:W-:Y:S01]  /*e1c0*/  IMAD.U32 R6, RZ, RZ, UR34 ;  /* 0x00000022ff067e24 */ /* 0x000fe2000f8e00ff */
[----:B------:R-:W4:Y:S01]  /*e1d0*/  @!P4 LDC.64 R16, c[0x0][0x218] ;  /* 0x00008600ff10cb82 */ /* 0x000f220000000a00 */
[----:B------:R-:W-:Y:S01]  /*e1e0*/  UIADD3 UR10, UR35, UR10, URZ ;  /* 0x0000000a230a7290 */ /* 0x000fe2000fffe03f */
[----:B------:R-:W-:Y:S05]  /*e1f0*/  IMAD.U32 R8, RZ, RZ, UR34 ;  /* 0x00000022ff087e24 */ /* 0x000fea000f8e00ff */
[----:B------:R-:W-:Y:S01]  /*e200*/  IMAD.U32 R7, RZ, RZ, UR10 ;  /* 0x0000000aff077e24 */ /* 0x000fe2000f8e00ff */
[----:B------:R-:W4:Y:S01]  /*e210*/  @!P4 LDC.64 R18, c[0x0][0x218] ;  /* 0x00008600ff12cb82 */ /* 0x000f220000000a00 */
[----:B--2---:R-:W-:Y:S04]  /*e220*/  LEA R6, P0, R6, R226, 0x7 ;  /* 0x000000e206067211 */ /* 0x004fe800078038ff */
[----:B---3--:R-:W-:Y:S02]  /*e230*/  LEA.HI.X R7, R8, R225, R7, 0x7, P0 ;  /* 0x000000e108077211 */ /* 0x008fe400000f3c07 */
[C---:B-1----:R-:W-:Y:S04]  /*e240*/  @!P4 LEA R12, P0, R6.reuse, R12, 0x1 ;  /* 0x0000000c060cc211 */ /* 0x042fe800078008ff */
[C---:B------:R-:W-:Y:S02]  /*e250*/  @!P4 LEA.HI.X R13, R6.reuse, R13, R7, 0x1, P0 ;  /* 0x0000000d060dc211 */ /* 0x040fe400000f0c07 */
[----:B------:R-:W-:Y:S03]  /*e260*/  @!P4 IADD3 R8, P0, R6, UR28, RZ ;  /* 0x0000001c0608cc10 */ /* 0x000fe6000ff1e0ff */
[----:B------:R-:W-:Y:S01]  /*e270*/  @!PT LDS RZ, [RZ] ;  /* 0x00000000fffff984 */ /* 0x000fe20000000800 */
[----:B------:R-:W-:Y:S01]  /*e280*/  @!PT LDS RZ, [RZ] ;  /* 0x00000000fffff984 */ /* 0x000fe20000000800 */
[----:B------:R-:W-:Y:S01]  /*e290*/  @!PT LDS RZ, [RZ] ;  /* 0x00000000fffff984 */ /* 0x000fe20000000800 */
[----:B------:R1:W-:Y:S01]  /*e2a0*/  @!P4 LDGSTS.E.BYPASS.LTC128B.128 [R204+0x2000], desc[UR22][R12.64] ;  /* 0x020000000ccccfae */ /* 0x0003e2000b901d56 */
[C---:B------:R-:W-:Y:S02]  /*e2b0*/  @!P4 IADD3.X R9, R7.reuse, UR27, RZ, P0, !PT ;  /* 0x0000001b0709cc10 */ /* 0x040fe400087fe4ff */
[C---:B-----5:R-:W-:Y:S01]  /*e2c0*/  @!P4 LEA R10, P0, R8.reuse, R10, 0x1 ;  /* 0x0000000a080ac211 */ /* 0x060fe200078008ff */
[----:B------:R1:W-:Y:S03]  /*e2d0*/  @P4 STS.128 [R204+0x2800], RZ ;  /* 0x002800ffcc004388 */ /* 0x0003e60000000c00 */
[----:B------:R-:W-:Y:S02]  /*e2e0*/  @!P4 LEA.HI.X R11, R8, R11, R9, 0x1, P0 ;  /* 0x0000000b080bc211 */ /* 0x000fe400000f0c09 */
[C---:B------:R-:W-:Y:S03]  /*e2f0*/  @!P4 IADD3 R9, P0, R6.reuse, UR19, RZ ;  /* 0x000000130609cc10 */ /* 0x040fe6000ff1e0ff */
[----:B------:R-:W-:Y:S01]  /*e300*/  @!PT LDS RZ, [RZ] ;  /* 0x00000000fffff984 */ /* 0x000fe20000000800 */
[----:B------:R-:W-:Y:S01]  /*e310*/  @!PT LDS RZ, [RZ] ;  /* 0x00000000fffff984 */ /* 0x000fe20000000800 */
[----:B------:R-:W-:Y:S01]  /*e320*/  @!PT LDS RZ, [RZ] ;  /* 0x00000000fffff984 */ /* 0x000fe20000000800 */
[----:B------:R1:W-:Y:S01]  /*e330*/  @!P4 LDGSTS.E.BYPASS.LTC128B.128 [R204+0x2800], desc[UR22][R10.64] ;  /* 0x028000000acccfae */ /* 0x0003e2000b901d56 */
[----:B------:R-:W-:Y:S02]  /*e340*/  @!P4 IADD3.X R14, R7, UR8, RZ, P0, !PT ;  /* 0x00000008070ecc10 */ /* 0x000fe400087fe4ff */
[C---:B----4-:R-:W-:Y:S01]  /*e350*/  @!P4 LEA R8, P0, R9.reuse, R16, 0x1 ;  /* 0x000000100908c211 */ /* 0x050fe200078008ff */
[----:B------:R1:W-:Y:S03]  /*e360*/  @P4 STS.128 [R204+0x3000], RZ ;  /* 0x003000ffcc004388 */ /* 0x0003e60000000c00 */
[----:B------:R-:W-:Y:S02]  /*e370*/  @!P4 LEA.HI.X R9, R9, R17, R14, 0x1, P0 ;  /* 0x000000110909c211 */ /* 0x000fe400000f0c0e */
[----:B------:R-:W-:Y:S03]  /*e380*/  @!P4 IADD3 R14, P0, R6, UR32, RZ ;  /* 0x00000020060ecc10 */ /* 0x000fe6000ff1e0ff */
[----:B------:R-:W-:Y:S01]  /*e390*/  @!PT LDS RZ, [RZ] ;  /* 0x00000000fffff984 */ /* 0x000fe20000000800 */
[----:B------:R-:W-:Y:S01]  /*e3a0*/  @!PT LDS RZ, [RZ] ;  /* 0x00000000fffff984 */ /* 0x000fe20000000800 */
[----:B------:R-:W-:Y:S01]  /*e3b0*/  @!PT LDS RZ, [RZ] ;  /* 0x00000000fffff984 */ /* 0x000fe20000000800 */
[----:B------:R1:W-:Y:S01]  /*e3c0*/  @!P4 LDGSTS.E.BYPASS.LTC128B.128 [R204+0x3000], desc[UR22][R8.64] ;  /* 0x0300000008cccfae */ /* 0x0003e2000b901d56 */
[----:B------:R-:W-:Y:S02]  /*e3d0*/  @!P4 IADD3.X R7, R7, UR20, RZ, P0, !PT ;  /* 0x000000140707cc10 */ /* 0x000fe400087fe4ff */
[C---:B------:R-:W-:Y:S01]  /*e3e0*/  @!P4 LEA R6, P0, R14.reuse, R18, 0x1 ;  /* 0x000000120e06c211 */ /* 0x040fe200078008ff */
[----:B------:R1:W-:Y:S03]  /*e3f0*/  @P4 STS.128 [R204+0x3800], RZ ;  /* 0x003800ffcc004388 */ /* 0x0003e60000000c00 */
[----:B------:R-:W-:Y:S05]  /*e400*/  @!P4 LEA.HI.X R7, R14, R19, R7, 0x1, P0 ;  /* 0x000000130e07c211 */ /* 0x000fea00000f0c07 */
[----:B------:R-:W-:Y:S01]  /*e410*/  @!PT LDS RZ, [RZ] ;  /* 0x00000000fffff984 */ /* 0x000fe20000000800 */
[----:B------:R-:W-:Y:S01]  /*e420*/  @!PT LDS RZ, [RZ] ;  /* 0x00000000fffff984 */ /* 0x000fe20000000800 */
[----:B------:R-:W-:Y:S01]  /*e430*/  @!PT LDS RZ, [RZ] ;  /* 0x00000000fffff984 */ /* 0x000fe20000000800 */
[----:B------:R1:W-:Y:S04]  /*e440*/  @!P4 LDGSTS.E.BYPASS.LTC128B.128 [R204+0x3800], desc[UR22][R6.64] ;  /* 0x0380000006cccfae */ /* 0x0003e8000b901d56 */
[----:B------:R-:W0:Y:S01]  /*e450*/  LDGDEPBAR ;  /* 0x00000000000079af */ /* 0x000e220000000000 */
[----:B------:R-:W-:Y:S05]  /*e460*/  BRA `(.L_x_254) ;  /* 0x0000002000d07947 */ /* 0x000fea0003800000 */
.L_x_253:
[----:B---3--:R-:W3:Y:S01]  /*e470*/  LDL.64 R12, [R1+0x10] ;  /* 0x00001000010c7983 */ /* 0x008ee20000100a00 */
[----:B------:R-:W-:Y:S04]  /*e480*/  DEPBAR.LE SB0, 0x0 ;  /* 0x000080000000791a */ /* 0x000fe80000000000 */
[----:B------:R-:W-:Y:S01]  /*e490*/  UIADD3 UR9, UR17, -0x1, URZ ;  /* 0xffffffff11097890 */ /* 0x000fe2000fffe03f */
[----:B------:R-:W4:Y:S03]  /*e4a0*/  LDL R9, [R1+0x30] ;  /* 0x0000300001097983 */ /* 0x000f260000100800 */
[----:B------:R-:W-:Y:S01]  /*e4b0*/  USHF.R.S32.HI UR26, URZ, 0x1f, UR9 ;  /* 0x0000001f3f1a7899 */ /* 0x000fe20008011409 */
[----:B------:R-:W5:Y:S01]  /*e4c0*/  LDL R19, [R1+0x34] ;  /* 0x0000340001137983 */ /* 0x000f620000100800 */
[----:B--2---:R-:W-:Y:S01]  /*e4d0*/  IMAD.U32 R4, RZ, RZ, UR9 ;  /* 0x00000009ff047e24 */ /* 0x004fe2000f8e00ff */
[----:B------:R-:W-:Y:S02]  /*e4e0*/  UIMAD UR10, UR29, UR9, URZ ;  /* 0x000000091d0a72a4 */ /* 0x000fe4000f8e023f */
[----:B------:R-:W2:Y:S01]  /*e4f0*/  LDL R10, [R1+0x28] ;  /* 0x00002800010a7983 */ /* 0x000ea20000100800 */
[----:B------:R-:W-:Y:S02]  /*e500*/  UISETP.GT.AND UP0, UPT, UR9, UR12, UPT ;  /* 0x0000000c0900728c */ /* 0x000fe4000bf04270 */
[----:B------:R-:W-:Y:S01]  /*e510*/  UIMAD UR10, UR26, UR30, UR10 ;  /* 0x0000001e1a0a72a4 */ /* 0x000fe2000f8e020a */
[----:B------:R-:W2:Y:S04]  /*e520*/  LDL R18, [R1+0x2c] ;  /* 0x00002c0001127983 */ /* 0x000ea80000100800 */
[----:B------:R-:W2:Y:S04]  /*e530*/  LDL R8, [R1+0x20] ;  /* 0x0000200001087983 */ /* 0x000ea80000100800 */
[----:B------:R-:W2:Y:S04]  /*e540*/  LDL R17, [R1+0x24] ;  /* 0x0000240001117983 */ /* 0x000ea80000100800 */
[----:B------:R-:W2:Y:S04]  /*e550*/  LDL R6, [R1+0x18] ;  /* 0x0000180001067983 */ /* 0x000ea80000100800 */
[----:B------:R-:W2:Y:S01]  /*e560*/  LDL R16, [R1+0x1c] ;  /* 0x00001c0001107983 */ /* 0x000ea20000100800 */
[----:B------:R-:W-:Y:S06]  /*e570*/  BAR.SYNC.DEFER_BLOCKING 0x0 ;  /* 0x0000000000007b1d */ /* 0x000fec0000010000 */
[----:B------:R-:W-:Y:S06]  /*e580*/  @P4 STS.64 [R204+0x4008], RZ ;  /* 0x004008ffcc004388 */ /* 0x000fec0000000a00 */
[----:B------:R-:W-:Y:S04]  /*e590*/  @P4 STS [R204+0x4000], RZ ;  /* 0x004000ffcc004388 */ /* 0x000fe80000000800 */
[----:B------:R-:W-:Y:S01]  /*e5a0*/  @P4 STS [R204+0x4004], RZ ;  /* 0x004004ffcc004388 */ /* 0x000fe20000000800 */
[----:B---3--:R-:W-:Y:S04]  /*e5b0*/  IMAD.WIDE.U32 R4, R4, UR30, R12 ;  /* 0x0000001e04047c25 */ /* 0x008fe8000f8e000c */
[----:B------:R-:W-:Y:S01]  /*e5c0*/  VIADD R0, R5, UR10 ;  /* 0x0000000a05007c36 */ /* 0x000fe20008000000 */
[C---:B------:R-:W-:Y:S02]  /*e5d0*/  @!P4 IADD3 R2, P2, R4.reuse, UR31, RZ ;  /* 0x0000001f0402cc10 */ /* 0x040fe4000ff5e0ff */
[----:B----4-:R-:W-:Y:S02]  /*e5e0*/  @!P4 LEA R12, P3, R4, R9, 0x1 ;  /* 0x00000009040cc211 */ /* 0x010fe400078608ff */
[----:B------:R-:W-:Y:S02]  /*e5f0*/  @!P4 IADD3.X R9, R0, UR21, RZ, P2, !PT ;  /* 0x000000150009cc10 */ /* 0x000fe400097fe4ff */
[C---:B-----5:R-:W-:Y:S02]  /*e600*/  @!P4 LEA.HI.X R13, R4.reuse, R19, R0, 0x1, P3 ;  /* 0x00000013040dc211 */ /* 0x060fe400018f0c00 */
[----:B------:R-:W-:Y:S02]  /*e610*/  @!P4 IADD3 R5, P1, R4, UR18, RZ ;  /* 0x000000120405cc10 */ /* 0x000fe4000ff3e0ff */
[----:B--2---:R-:W-:Y:S01]  /*e620*/  @!P4 LEA R10, P2, R2, R10, 0x1 ;  /* 0x0000000a020ac211 */ /* 0x004fe200078408ff */
[----:B------:R-:W-:Y:S01]  /*e630*/  @!PT LDS RZ, [RZ] ;  /* 0x00000000fffff984 */ /* 0x000fe20000000800 */
[----:B------:R-:W-:Y:S01]  /*e640*/  @!PT LDS RZ, [RZ] ;  /* 0x00000000fffff984 */ /* 0x000fe20000000800 */
[----:B------:R-:W-:Y:S01]  /*e650*/  @!PT LDS RZ, [RZ] ;  /* 0x00000000fffff984 */ /* 0x000fe20000000800 */
[----:B------:R-:W-:Y:S01]  /*e660*/  @!P4 LDGSTS.E.BYPASS.LTC128B.128 [R204+0x4000], desc[UR22][R12.64] ;  /* 0x040000000ccccfae */ /* 0x000fe2000b901d56 */
[----:B------:R-:W-:Y:S02]  /*e670*/  @!P4 IADD3.X R14, R0, UR16, RZ, P1, !PT ;  /* 0x00000010000ecc10 */ /* 0x000fe40008ffe4ff */
[----:B------:R-:W-:Y:S02]  /*e680*/  @!P4 LEA.HI.X R11, R2, R18, R9, 0x1, P2 ;  /* 0x00000012020bc211 */ /* 0x000fe400010f0c09 */
[----:B------:R-:W-:Y:S02]  /*e690*/  @!P4 IADD3 R7, P0, R4, UR24, RZ ;  /* 0x000000180407cc10 */ /* 0x000fe4000ff1e0ff */
[C---:B------:R-:W-:Y:S01]  /*e6a0*/  @!P4 LEA R8, P1, R5.reuse, R8, 0x1 ;  /* 0x000000080508c211 */ /* 0x040fe200078208ff */
[----:B------:R-:W-:Y:S01]  /*e6b0*/  @P4 STS.128 [R204+0x4800], RZ ;  /* 0x004800ffcc004388 */ /* 0x000fe20000000c00 */
[----:B------:R-:W-:Y:S01]  /*e6c0*/  @!P4 IADD3.X R15, R0, UR11, RZ, P0, !PT ;  /* 0x0000000b000fcc10 */ /* 0x000fe200087fe4ff */
[----:B------:R-:W-:Y:S01]  /*e6d0*/  IMAD.U32 R0, RZ, RZ, UR9 ;  /* 0x00000009ff007e24 */ /* 0x000fe2000f8e00ff */
[----:B------:R-:W-:Y:S02]  /*e6e0*/  @!P4 LEA.HI.X R9, R5, R17, R14, 0x1, P1 ;  /* 0x000000110509c211 */ /* 0x000fe400008f0c0e */
[C---:B------:R-:W-:Y:S03]  /*e6f0*/  @!P4 LEA R6, P0, R7.reuse, R6, 0x1 ;  /* 0x000000060706c211 */ /* 0x040fe600078008ff */
[----:B------:R-:W-:Y:S01]  /*e700*/  @!PT LDS RZ, [RZ] ;  /* 0x00000000fffff984 */ /* 0x000fe20000000800 */
[----:B------:R-:W-:Y:S01]  /*e710*/  @!PT LDS RZ, [RZ] ;  /* 0x00000000fffff984 */ /* 0x000fe20000000800 */
[----:B------:R-:W-:Y:S01]  /*e720*/  @!PT LDS RZ, [RZ] ;  /* 0x00000000fffff984 */ /* 0x000fe20000000800 */
[----:B------:R-:W-:Y:S01]  /*e730*/  @!P4 LDGSTS.E.BYPASS.LTC128B.128 [R204+0x4800], desc[UR22][R10.64] ;  /* 0x048000000acccfae */ /* 0x000fe2000b901d56 */
[----:B------:R-:W-:Y:S07]  /*e740*/  @!P4 LEA.HI.X R7, R7, R16, R15, 0x1, P0 ;  /* 0x000000100707c211 */ /* 0x000fee00000f0c0f */
        /* <DEDUP_REMOVED lines=11> */
[----:B------:R-:W0:Y:S08]  /*e800*/  LDGDEPBAR ;  /* 0x00000000000079af */ /* 0x000e300000000000 */
[----:B------:R-:W2:Y:S08]  /*e810*/  LDSM.16.M88.4 R16, [R135+0x2000] ;  /* 0x002000008710783b */ /* 0x000eb00000000200 */
[----:B------:R-:W3:Y:S08]  /*e820*/  LDSM.16.M88.4 R124, [R186+0x1000] ;  /* 0x00100000ba7c783b */ /* 0x000ef00000000200 */
[----:B------:R-:W4:Y:S08]  /*e830*/  LDSM.16.M88.4 R32, [R135+0x2400] ;  /* 0x002400008720783b */ /* 0x000f300000000200 */
[----:B------:R-:W5:Y:S08]  /*e840*/  LDSM.16.M88.4 R48, [R135+0x2800] ;  /* 0x002800008730783b */ /* 0x000f700000000200 */
[----:B------:R-:W1:Y:S08]  /*e850*/  LDSM.16.M88.4 R64, [R135+0x2c00] ;  /* 0x002c00008740783b */ /* 0x000e700000000200 */
[----:B------:R-:W1:Y:S01]  /*e860*/  LDSM.16.M88.4 R80, [R135+0x3000] ;  /* 0x003000008750783b */ /* 0x000e620000000200 */
[-C--:B--2---:R-:W-:Y:S07]  /*e870*/  HMMA.16816.F32 R4, R128, R16.reuse, RZ ;  /* 0x000000108004723c */ /* 0x084fee00000018ff */
[----:B------:R-:W2:Y:S01]  /*e880*/  LDSM.16.M88.4 R96, [R135+0x3400] ;  /* 0x003400008760783b */ /* 0x000ea20000000200 */
[C---:B---3--:R-:W-:Y:S06]  /*e890*/  HMMA.16816.F32 R8, R124.reuse, R16, RZ ;  /* 0x000000107c08723c */ /* 0x048fec00000018ff */
[-C--:B------:R-:W-:Y:S01]  /*e8a0*/  HMMA.16816.F32 R12, R124, R18.reuse, RZ ;  /* 0x000000127c0c723c */ /* 0x080fe200000018ff */
[----:B------:R-:W3:Y:S05]  /*e8b0*/  LDSM.16.M88.4 R112, [R135+0x3800] ;  /* 0x003800008770783b */ /* 0x000eea0000000200 */
[C---:B------:R-:W-:Y:S03]  /*e8c0*/  HMMA.16816.F32 R16, R128.reuse, R18, RZ ;  /* 0x000000128010723c */ /* 0x040fe600000018ff */
[----:B------:R-:W3:Y:S03]  /*e8d0*/  LDSM.16.M88.4 R168, [R135+0x3c00] ;  /* 0x003c000087a8783b */ /* 0x000ee60000000200 */
[-C--:B----4-:R-:W-:Y:S05]  /*e8e0*/  HMMA.16816.F32 R20, R128, R32.reuse, RZ ;  /* 0x000000208014723c */ /* 0x090fea00000018ff */
[----:B------:R-:W-:Y:S01]  /*e8f0*/  LDSM.16.M88.4 R172, [R187] ;  /* 0x00000000bbac783b */ /* 0x000fe20000000200 */
[C---:B------:R-:W-:Y:S06]  /*e900*/  HMMA.16816.F32 R24, R124.reuse, R32, RZ ;  /* 0x000000207c18723c */ /* 0x040fec00000018ff */
[-C--:B------:R-:W-:Y:S01]  /*e910*/  HMMA.16816.F32 R28, R124, R34.reuse, RZ ;  /* 0x000000227c1c723c */ /* 0x080fe200000018ff */
[----:B------:R-:W4:Y:S05]  /*e920*/  LDSM.16.M88.4 R176, [R188] ;  /* 0x00000000bcb0783b */ /* 0x000f2a0000000200 */
[C---:B------:R-:W-:Y:S03]  /*e930*/  HMMA.16816.F32 R32, R128.reuse, R34, RZ ;  /* 0x000000228020723c */ /* 0x040fe600000018ff */
[----:B------:R-:W4:Y:S03]  /*e940*/  LDSM.16.M88.4 R180, [R187+0x1000] ;  /* 0x00100000bbb4783b */ /* 0x000f260000000200 */
[-C--:B-----5:R-:W-:Y:S01]  /*e950*/  HMMA.16816.F32 R36, R128, R48.reuse, RZ ;  /* 0x000000308024723c */ /* 0x0a0fe200000018ff */
[----:B------:R-:W5:Y:S05]  /*e960*/  S2R R2, SR_TID.X ;  /* 0x0000000000027919 */ /* 0x000f6a0000002100 */
[C---:B------:R-:W-:Y:S06]  /*e970*/  HMMA.16816.F32 R40, R124.reuse, R48, RZ ;  /* 0x000000307c28723c */ /* 0x040fec00000018ff */
[-C--:B------:R-:W-:Y:S06]  /*e980*/  HMMA.16816.F32 R44, R124, R50.reuse, RZ ;  /* 0x000000327c2c723c */ /* 0x080fec00000018ff */
[C---:B------:R-:W-:Y:S06]  /*e990*/  HMMA.16816.F32 R48, R128.reuse, R50, RZ ;  /* 0x000000328030723c */ /* 0x040fec00000018ff */
[-C--:B-1----:R-:W-:Y:S06]  /*e9a0*/  HMMA.16816.F32 R52, R128, R64.reuse, RZ ;  /* 0x000000408034723c */ /* 0x082fec00000018ff */
[C---:B------:R-:W-:Y:S06]  /*e9b0*/  HMMA.16816.F32 R56, R124.reuse, R64, RZ ;  /* 0x000000407c38723c */ /* 0x040fec00000018ff */
[-C--:B------:R-:W-:Y:S01]  /*e9c0*/  HMMA.16816.F32 R60, R124, R66.reuse, RZ ;  /* 0x000000427c3c723c */ /* 0x080fe200000018ff */
[----:B-----5:R-:W-:Y:S05]  /*e9d0*/  IMAD.SHL.U32 R2, R2, 0x2, RZ ;  /* 0x0000000202027824 */ /* 0x020fea00078e00ff */
[----:B------:R-:W-:Y:S01]  /*e9e0*/  LOP3.LUT R2, R2, 0x6, RZ, 0xc0, !PT ;  /* 0x0000000602027812 */ /* 0x000fe200078ec0ff */
[C---:B------:R-:W-:Y:S04]  /*e9f0*/  HMMA.16816.F32 R64, R128.reuse, R66, RZ ;  /* 0x000000428040723c */ /* 0x040fe800000018ff */
[----:B------:R-:W-:Y:S02]  /*ea00*/  IMAD R0, R0, 0x80, R2 ;  /* 0x0000008000007824 */ /* 0x000fe400078e0202 */
[-C--:B------:R-:W-:Y:S02]  /*ea10*/  HMMA.16816.F32 R68, R128, R80.reuse, RZ ;  /* 0x000000508044723c */ /* 0x080fe400000018ff */
[C---:B------:R-:W-:Y:S01]  /*ea20*/  VIADD R2, R0.reuse, 0x1 ;  /* 0x0000000100027836 */ /* 0x040fe20000000000 */
[CC--:B------:R-:W-:Y:S02]  /*ea30*/  ISETP.GE.AND P6, PT, R0.reuse, R198.reuse, PT ;  /* 0x000000c60000720c */ /* 0x0c0fe40003fc6270 */
[-C--:B------:R-:W-:Y:S01]  /*ea40*/  ISETP.GE.AND P2, PT, R0, R197.reuse, PT ;  /* 0x000000c50000720c */ /* 0x080fe20003f46270 */
[C---:B------:R-:W-:Y:S02]  /*ea50*/  HMMA.16816.F32 R72, R124.reuse, R80, RZ ;  /* 0x000000507c48723c */ /* 0x040fe400000018ff */
[C---:B------:R-:W-:Y:S02]  /*ea60*/  ISETP.GE.AND P0, PT, R2.reuse, R197, PT ;  /* 0x000000c50200720c */ /* 0x040fe40003f06270 */
[C---:B------:R-:W-:Y:S02]  /*ea70*/  ISETP.GE.AND P5, PT, R2.reuse, R198, PT ;  /* 0x000000c60200720c */ /* 0x040fe40003fa6270 */
[C---:B------:R-:W-:Y:S01]  /*ea80*/  ISETP.GE.OR P0, PT, R2.reuse, R202, !P0 ;  /* 0x000000ca0200720c */ /* 0x040fe20004706670 */
[-C--:B------:R-:W-:Y:S01]  /*ea90*/  HMMA.16816.F32 R76, R124, R82.reuse, RZ ;  /* 0x000000527c4c723c */ /* 0x080fe200000018ff */
[C---:B------:R-:W-:Y:S02]  /*eaa0*/  ISETP.GE.AND P1, PT, R2.reuse, R199, PT ;  /* 0x000000c70200720c */ /* 0x040fe40003f26270 */
[----:B------:R-:W-:Y:S02]  /*eab0*/  ISETP.GE.AND P3, PT, R2, R196, PT ;  /* 0x000000c40200720c */ /* 0x000fe40003f66270 */
[-C--:B------:R-:W-:Y:S01]  /*eac0*/  ISETP.GE.OR P6, PT, R0, R203.reuse, !P6 ;  /* 0x000000cb0000720c */ /* 0x080fe200077c6670 */
[C---:B------:R-:W-:Y:S02]  /*ead0*/  HMMA.16816.F32 R80, R128.reuse, R82, RZ ;  /* 0x000000528050723c */ /* 0x040fe400000018ff */
[C---:B------:R-:W-:Y:S02]  /*eae0*/  ISETP.GE.OR P5, PT, R2.reuse, R203, !P5 ;  /* 0x000000cb0200720c */ /* 0x040fe40006fa6670 */
[C---:B------:R-:W-:Y:S02]  /*eaf0*/  ISETP.GE.OR P1, PT, R2.reuse, R201, !P1 ;  /* 0x000000c90200720c */ /* 0x040fe40004f26670 */
[----:B------:R-:W-:Y:S01]  /*eb00*/  ISETP.GE.OR P3, PT, R2, R200, !P3 ;  /* 0x000000c80200720c */ /* 0x000fe20005f66670 */
[-C--:B--2---:R-:W-:Y:S01]  /*eb10*/  HMMA.16816.F32 R84, R128, R96.reuse, RZ ;  /* 0x000000608054723c */ /* 0x084fe200000018ff */
[C---:B------:R-:W-:Y:S03]  /*eb20*/  ISETP.GE.OR P2, PT, R0.reuse, R202, !P2 ;  /* 0x000000ca0000720c */ /* 0x040fe60005746670 */
[C---:B------:R-:W-:Y:S02]  /*eb30*/  VIADD R2, R0.reuse, 0x8 ;  /* 0x0000000800027836 */ /* 0x040fe40000000000 */
[C---:B------:R-:W-:Y:S06]  /*eb40*/  HMMA.16816.F32 R88, R124.reuse, R96, RZ ;  /* 0x000000607c58723c */ /* 0x040fec00000018ff */
[-C--:B------:R-:W-:Y:S06]  /*eb50*/  HMMA.16816.F32 R92, R124, R98.reuse, RZ ;  /* 0x000000627c5c723c */ /* 0x080fec00000018ff */
[C---:B------:R-:W-:Y:S06]  /*eb60*/  HMMA.16816.F32 R96, R128.reuse, R98, RZ ;  /* 0x000000628060723c */ /* 0x040fec00000018ff */
[-C--:B---3--:R-:W-:Y:S06]  /*eb70*/  HMMA.16816.F32 R100, R128, R112.reuse, RZ ;  /* 0x000000708064723c */ /* 0x088fec00000018ff */
        /* <DEDUP_REMOVED lines=8> */
[-C--:B----4-:R-:W-:Y:S06]  /*ec00*/  HMMA.16816.F32 R4, R172, R176.reuse, R4 ;  /* 0x000000b0ac04723c */ /* 0x090fec0000001804 */
[C---:B------:R-:W-:Y:S06]  /*ec10*/  HMMA.16816.F32 R8, R180.reuse, R176, R8 ;  /* 0x000000b0b408723c */ /* 0x040fec0000001808 */
[-C--:B------:R-:W-:Y:S06]  /*ec20*/  HMMA.16816.F32 R12, R180, R178.reuse, R12 ;  /* 0x000000b2b40c723c */ /* 0x080fec000000180c */
[C---:B------:R-:W-:Y:S06]  /*ec30*/  HMMA.16816.F32 R16, R172.reuse, R178, R16 ;  /* 0x000000b2ac10723c */ /* 0x040fec0000001810 */
[----:B------:R-:W-:Y:S02]  /*ec40*/  FSEL R218, R7, -INF , !P0 ;  /* 0xff80000007da7808 */ /* 0x000fe40004000000 */
[----:B------:R-:W-:Y:S03]  /*ec50*/  ISETP.GE.AND P0, PT, R0, R196, PT ;  /* 0x000000c40000720c */ /* 0x000fe60003f06270 */
[----:B------:R-:W-:Y:S01]  /*ec60*/  FSEL R207, R4, -INF , !P6 ;  /* 0xff80000004cf7808 */ /* 0x000fe20007000000 */
[C---:B------:R-:W-:Y:S01]  /*ec70*/  VIADD R4, R0.reuse, 0x9 ;  /* 0x0000000900047836 */ /* 0x040fe20000000000 */
[----:B------:R-:W-:Y:S02]  /*ec80*/  ISETP.GE.OR P0, PT, R0, R200, !P0 ;  /* 0x000000c80000720c */ /* 0x000fe40004706670 */
[----:B------:R-:W-:Y:S02]  /*ec90*/  FSEL R211, R6, -INF , !P2 ;  /* 0xff80000006d37808 */ /* 0x000fe40005000000 */
[----:B------:R-:W-:Y:S01]  /*eca0*/  FSEL R215, R10, -INF , !P0 ;  /* 0xff8000000ad77808 */ /* 0x000fe20004000000 */
[-C--:B-1----:R-:W-:Y:S03]  /*ecb0*/  HMMA.16816.F32 R20, R172, R168.reuse, R20 ;  /* 0x000000a8ac14723c */ /* 0x082fe60000001814 */
[-C--:B------:R-:W-:Y:S02]  /*ecc0*/  ISETP.GE.AND P2, PT, R2, R199.reuse, PT ;  /* 0x000000c70200720c */ /* 0x080fe40003f46270 */
[----:B------:R-:W-:Y:S01]  /*ecd0*/  ISETP.GE.AND P0, PT, R4, R199, PT ;  /* 0x000000c70400720c */ /* 0x000fe20003f06270 */
[C---:B------:R-:W-:Y:S04]  /*ece0*/  HMMA.16816.F32 R24, R180.reuse, R168, R24 ;  /* 0x000000a8b418723c */ /* 0x040fe80000001818 */
[-C--:B------:R-:W-:Y:S02]  /*ecf0*/  ISETP.GE.OR P2, PT, R2, R201.reuse, !P2 ;  /* 0x000000c90200720c */ /* 0x080fe40005746670 */
[----:B------:R-:W-:Y:S01]  /*ed00*/  ISETP.GE.OR P0, PT, R4, R201, !P0 ;  /* 0x000000c90400720c */ /* 0x000fe20004706670 */
[-C--:B------:R-:W-:Y:S03]  /*ed10*/  HMMA.16816.F32 R28, R180, R170.reuse, R28 ;  /* 0x000000aab41c723c */ /* 0x080fe6000000181c */
[----:B------:R-:W-:Y:S02]  /*ed20*/  ISETP.GE.AND P6, PT, R0, R199, PT ;  /* 0x000000c70000720c */ /* 0x000fe40003fc6270 */
[----:B------:R-:W-:Y:S01]  /*ed30*/  FSEL R223, R11, -INF , !P3 ;  /* 0xff8000000bdf7808 */ /* 0x000fe20005800000 */
[C---:B------:R-:W-:Y:S04]  /*ed40*/  HMMA.16816.F32 R32, R172.reuse, R170, R32 ;  /* 0x000000aaac20723c */ /* 0x040fe80000001820 */
[----:B------:R-:W-:Y:S02]  /*ed50*/  ISETP.GE.AND P3, PT, R4, R196, PT ;  /* 0x000000c40400720c */ /* 0x000fe40003f66270 */
[----:B------:R-:W-:Y:S01]  /*ed60*/  FSEL R220, R12, -INF , !P2 ;  /* 0xff8000000cdc7808 */ /* 0x000fe20005000000 */
[----:B------:R-:W-:Y:S01]  /*ed70*/  VIADD R12, R0, 0x20 ;  /* 0x00000020000c7836 */ /* 0x000fe20000000000 */
[----:B------:R-:W-:Y:S02]  /*ed80*/  FSEL R221, R13, -INF , !P0 ;  /* 0xff8000000ddd7808 */ /* 0x000fe40004000000 */
[C---:B------:R-:W-:Y:S02]  /*ed90*/  ISETP.GE.AND P2, PT, R4.reuse, R198, PT ;  /* 0x000000c60400720c */ /* 0x040fe40003f46270 */
[C---:B------:R-:W-:Y:S02]  /*eda0*/  ISETP.GE.AND P0, PT, R4.reuse, R197, PT ;  /* 0x000000c50400720c */ /* 0x040fe40003f06270 */
[----:B------:R-:W-:Y:S02]  /*edb0*/  FSEL R219, R5, -INF , !P5 ;  /* 0xff80000005db7808 */ /* 0x000fe40006800000 */
[C---:B------:R-:W-:Y:S02]  /*edc0*/  ISETP.GE.OR P3, PT, R4.reuse, R200, !P3 ;  /* 0x000000c80400720c */ /* 0x040fe40005f66670 */
[C---:B------:R-:W-:Y:S02]  /*edd0*/  ISETP.GE.OR P2, PT, R4.reuse, R203, !P2 ;  /* 0x000000cb0400720c */ /* 0x040fe40005746670 */
[----:B------:R-:W-:Y:S02]  /*ede0*/  ISETP.GE.OR P0, PT, R4, R202, !P0 ;  /* 0x000000ca0400720c */ /* 0x000fe40004706670 */
[----:B------:R-:W-:Y:S01]  /*edf0*/  ISETP.GE.OR P6, PT, R0, R201, !P6 ;  /* 0x000000c90000720c */ /* 0x000fe200077c6670 */
[----:B------:R-:W1:Y:S01]  /*ee00*/  LDSM.16.M88.4 R4, [R194] ;  /* 0x00000000c204783b */ /* 0x000e620000000200 */
[----:B------:R-:W-:Y:S02]  /*ee10*/  FSEL R222, R9, -INF , !P1 ;  /* 0xff80000009de7808 */ /* 0x000fe40004800000 */
[----:B------:R-:W-:Y:S01]  /*ee20*/  FSEL R214, R8, -INF , !P6 ;  /* 0xff80000008d67808 */ /* 0x000fe20007000000 */
[----:B------:R-:W-:Y:S01]  /*ee30*/  VIADD R8, R0, 0x10 ;  /* 0x0000001000087836 */ /* 0x000fe20000000000 */
[C---:B------:R-:W-:Y:S02]  /*ee40*/  ISETP.GE.AND P5, PT, R2.reuse, R196, PT ;  /* 0x000000c40200720c */ /* 0x040fe40003fa6270 */
[C---:B------:R-:W-:Y:S02]  /*ee50*/  ISETP.GE.AND P6, PT, R2.reuse, R198, PT ;  /* 0x000000c60200720c */ /* 0x040fe40003fc6270 */
[C---:B------:R-:W-:Y:S02]  /*ee60*/  ISETP.GE.AND P1, PT, R2.reuse, R197, PT ;  /* 0x000000c50200720c */ /* 0x040fe40003f26270 */
[----:B------:R-:W-:Y:S02]  /*ee70*/  FSEL R216, R15, -INF , !P3 ;  /* 0xff8000000fd87808 */ /* 0x000fe40005800000 */
[C---:B------:R-:W-:Y:S02]  /*ee80*/  ISETP.GE.OR P5, PT, R2.reuse, R200, !P5 ;  /* 0x000000c80200720c */ /* 0x040fe40006fa6670 */
[CC--:B------:R-:W-:Y:S02]  /*ee90*/  ISETP.GE.OR P6, PT, R2.reuse, R203.reuse, !P6 ;  /* 0x000000cb0200720c */ /* 0x0c0fe400077c6670 */
[----:B------:R-:W-:Y:S01]  /*eea0*/  ISETP.GE.OR P1, PT, R2, R202, !P1 ;  /* 0x000000ca0200720c */ /* 0x000fe20004f26670 */
[----:B------:R-:W-:Y:S01]  /*eeb0*/  VIADD R2, R0, 0x11 ;  /* 0x0000001100027836 */ /* 0x000fe20000000000 */
[-C--:B------:R-:W-:Y:S02]  /*eec0*/  ISETP.GE.AND P3, PT, R8, R198.reuse, PT ;  /* 0x000000c60800720c */ /* 0x080fe40003f66270 */
[----:B------:R-:W-:Y:S02]  /*eed0*/  FSEL R178, R18, -INF , !P1 ;  /* 0xff80000012b27808 */ /* 0x000fe40004800000 */
[----:B------:R-:W-:Y:S02]  /*eee0*/  ISETP.GE.OR P3, PT, R8, R203, !P3 ;  /* 0x000000cb0800720c */ /* 0x000fe40005f66670 */
[----:B------:R-:W-:Y:S02]  /*eef0*/  ISETP.GE.AND P1, PT, R2, R198, PT ;  /* 0x000000c60200720c */ /* 0x000fe40003f26270 */
[----:B------:R-:W-:Y:S02]  /*ef00*/  FSEL R217, R14, -INF , !P5 ;  /* 0xff8000000ed97808 */ /* 0x000fe40006800000 */
[----:B------:R-:W-:Y:S02]  /*ef10*/  FSEL R168, R16, -INF , !P6 ;  /* 0xff80000010a87808 */ /* 0x000fe40007000000 */
[----:B------:R-:W-:Y:S02]  /*ef20*/  FSEL R176, R17, -INF , !P2 ;  /* 0xff80000011b07808 */ /* 0x000fe40005000000 */
[C---:B------:R-:W-:Y:S02]  /*ef30*/  ISETP.GE.AND P5, PT, R8.reuse, R197, PT ;  /* 0x000000c50800720c */ /* 0x040fe40003fa6270 */
[C---:B------:R-:W-:Y:S02]  /*ef40*/  ISETP.GE.AND P6, PT, R8.reuse, R199, PT ;  /* 0x000000c70800720c */ /* 0x040fe40003fc6270 */
[----:B------:R-:W-:Y:S02]  /*ef50*/  ISETP.GE.AND P2, PT, R8, R196, PT ;  /* 0x000000c40800720c */ /* 0x000fe40003f46270 */
[----:B------:R-:W-:Y:S01]  /*ef60*/  FSEL R177, R19, -INF , !P0 ;  /* 0xff80000013b17808 */ /* 0x000fe20004000000 */
[-C--:B-1----:R-:W-:Y:S03]  /*ef70*/  HMMA.16816.F32 R36, R172, R4.reuse, R36 ;  /* 0x00000004ac24723c */ /* 0x082fe60000001824 */
[----:B------:R-:W-:Y:S02]  /*ef80*/  FSEL R213, R20, -INF , !P3 ;  /* 0xff80000014d57808 */ /* 0x000fe40005800000 */
[C---:B------:R-:W-:Y:S01]  /*ef90*/  ISETP.GE.AND P0, PT, R2.reuse, R197, PT ;  /* 0x000000c50200720c */ /* 0x040fe20003f06270 */
[C---:B------:R-:W-:Y:S04]  /*efa0*/  HMMA.16816.F32 R40, R180.reuse, R4, R40 ;  /* 0x00000004b428723c */ /* 0x040fe80000001828 */
[C---:B------:R-:W-:Y:S02]  /*efb0*/  ISETP.GE.AND P3, PT, R2.reuse, R199, PT ;  /* 0x000000c70200720c */ /* 0x040fe40003f66270 */
[----:B------:R-:W-:Y:S01]  /*efc0*/  ISETP.GE.OR P1, PT, R2, R203, !P1 ;  /* 0x000000cb0200720c */ /* 0x000fe20004f26670 */
[----:B------:R-:W-:Y:S01]  /*efd0*/  VIADD R4, R0, 0x28 ;  /* 0x0000002800047836 */ /* 0x000fe20000000000 */
[C---:B------:R-:W-:Y:S01]  /*efe0*/  ISETP.GE.OR P5, PT, R8.reuse, R202, !P5 ;  /* 0x000000ca0800720c */ /* 0x040fe20006fa6670 */
[-C--:B------:R-:W-:Y:S03]  /*eff0*/  HMMA.16816.F32 R44, R180, R6.reuse, R44 ;  /* 0x00000006b42c723c */ /* 0x080fe6000000182c */
[CC--:B------:R-:W-:Y:S02]  /*f000*/  ISETP.GE.OR P6, PT, R8.reuse, R201.reuse, !P6 ;  /* 0x000000c90800720c */ /* 0x0c0fe400077c6670 */
[----:B------:R-:W-:Y:S01]  /*f010*/  ISETP.GE.OR P2, PT, R8, R200, !P2 ;  /* 0x000000c80800720c */ /* 0x000fe20005746670 */
[----:B------:R-:W-:Y:S01]  /*f020*/  VIADD R8, R0, 0x18 ;  /* 0x0000001800087836 */ /* 0x000fe20000000000 */
[C---:B------:R-:W-:Y:S01]  /*f030*/  ISETP.GE.OR P0, PT, R2.reuse, R202, !P0 ;  /* 0x000000ca0200720c */ /* 0x040fe20004706670 */
[C---:B------:R-:W-:Y:S04]  /*f040*/  HMMA.16816.F32 R48, R172.reuse, R6, R48 ;  /* 0x00000006ac30723c */ /* 0x040fe80000001830 */
[C---:B------:R-:W-:Y:S02]  /*f050*/  ISETP.GE.OR P3, PT, R2.reuse, R201, !P3 ;  /* 0x000000c90200720c */ /* 0x040fe40005f66670 */
[----:B------:R-:W-:Y:S02]  /*f060*/  FSEL R212, R21, -INF , !P1 ;  /* 0xff80000015d47808 */ /* 0x000fe40004800000 */
[-C--:B------:R-:W-:Y:S03]  /*f070*/  ISETP.GE.AND P1, PT, R2, R196.reuse, PT ;  /* 0x000000c40200720c */ /* 0x080fe60003f26270 */
[----:B------:R-:W-:Y:S02]  /*f080*/  FSEL R210, R22, -INF , !P5 ;  /* 0xff80000016d27808 */ /* 0x000fe40006800000 */
[----:B------:R-:W-:Y:S02]  /*f090*/  FSEL R209, R23, -INF , !P0 ;  /* 0xff80000017d17808 */ /* 0x000fe40004000000 */
[----:B------:R-:W-:Y:S02]  /*f0a0*/  FSEL R205, R24, -INF , !P6 ;  /* 0xff80000018cd7808 */ /* 0x000fe40007000000 */
[----:B------:R-:W-:Y:S02]  /*f0b0*/  FSEL R179, R25, -INF , !P3 ;  /* 0xff80000019b37808 */ /* 0x000fe40005800000 */
[C---:B------:R-:W-:Y:S02]  /*f0c0*/  ISETP.GE.AND P0, PT, R8.reuse, R199, PT ;  /* 0x000000c70800720c */ /* 0x040fe40003f06270 */
[C---:B------:R-:W-:Y:S02]  /*f0d0*/  ISETP.GE.AND P5, PT, R8.reuse, R196, PT ;  /* 0x000000c40800720c */ /* 0x040fe40003fa6270 */
[C---:B------:R-:W-:Y:S02]  /*f0e0*/  ISETP.GE.AND P6, PT, R8.reuse, R198, PT ;  /* 0x000000c60800720c */ /* 0x040fe40003fc6270 */
[----:B------:R-:W-:Y:S02]  /*f0f0*/  ISETP.GE.AND P3, PT, R8, R197, PT ;  /* 0x000000c50800720c */ /* 0x000fe40003f66270 */
[-C--:B------:R-:W-:Y:S01]  /*f100*/  ISETP.GE.OR P1, PT, R2, R200.reuse, !P1 ;  /* 0x000000c80200720c */ /* 0x080fe20004f26670 */
[----:B------:R-:W-:Y:S01]  /*f110*/  VIADD R2, R0, 0x19 ;  /* 0x0000001900027836 */ /* 0x000fe20000000000 */
[C---:B------:R-:W-:Y:S02]  /*f120*/  ISETP.GE.OR P0, PT, R8.reuse, R201, !P0 ;  /* 0x000000c90800720c */ /* 0x040fe40004706670 */
[C---:B------:R-:W-:Y:S02]  /*f130*/  ISETP.GE.OR P5, PT, R8.reuse, R200, !P5 ;  /* 0x000000c80800720c */ /* 0x040fe40006fa6670 */
[C---:B------:R-:W-:Y:S02]  /*f140*/  ISETP.GE.OR P6, PT, R8.reuse, R203, !P6 ;  /* 0x000000cb0800720c */ /* 0x040fe400077c6670 */
[----:B------:R-:W-:Y:S02]  /*f150*/  ISETP.GE.OR P3, PT, R8, R202, !P3 ;  /* 0x000000ca0800720c */ /* 0x000fe40005f66670 */
[----:B------:R-:W-:Y:S01]  /*f160*/  FSEL R208, R26, -INF , !P2 ;  /* 0xff8000001ad07808 */ /* 0x000fe20005000000 */
[----:B------:R-:W1:Y:S01]  /*f170*/  LDSM.16.M88.4 R8, [R193] ;  /* 0x00000000c108783b */ /* 0x000e620000000200 */
[C---:B------:R-:W-:Y:S02]  /*f180*/  ISETP.GE.AND P2, PT, R2.reuse, R199, PT ;  /* 0x000000c70200720c */ /* 0x040fe40003f46270 */
[----:B------:R-:W-:Y:S02]  /*f190*/  FSEL R206, R27, -INF , !P1 ;  /* 0xff8000001bce7808 */ /* 0x000fe40004800000 */
[C---:B------:R-:W-:Y:S02]  /*f1a0*/  ISETP.GE.AND P1, PT, R2.reuse, R196, PT ;  /* 0x000000c40200720c */ /* 0x040fe40003f26270 */
[C---:B------:R-:W-:Y:S02]  /*f1b0*/  ISETP.GE.OR P2, PT, R2.reuse, R201, !P2 ;  /* 0x000000c90200720c */ /* 0x040fe40005746670 */
[----:B------:R-:W-:Y:S02]  /*f1c0*/  ISETP.GE.OR P1, PT, R2, R200, !P1 ;  /* 0x000000c80200720c */ /* 0x000fe40004f26670 */
[----:B------:R-:W-:Y:S02]  /*f1d0*/  FSEL R171, R28, -INF , !P0 ;  /* 0xff8000001cab7808 */ /* 0x000fe40004000000 */
[----:B------:R-:W-:Y:S02]  /*f1e0*/  FSEL R170, R29, -INF , !P2 ;  /* 0xff8000001daa7808 */ /* 0x000fe40005000000 */
[CC--:B------:R-:W-:Y:S02]  /*f1f0*/  ISETP.GE.AND P0, PT, R2.reuse, R198.reuse, PT ;  /* 0x000000c60200720c */ /* 0x0c0fe40003f06270 */
[----:B------:R-:W-:Y:S02]  /*f200*/  ISETP.GE.AND P2, PT, R2, R197, PT ;  /* 0x000000c50200720c */ /* 0x000fe40003f46270 */
[----:B------:R-:W-:Y:S02]  /*f210*/  FSEL R31, R31, -INF , !P1 ;  /* 0xff8000001f1f7808 */ /* 0x000fe40004800000 */
[----:B------:R-:W-:Y:S02]  /*f220*/  ISETP.GE.AND P1, PT, R12, R198, PT ;  /* 0x000000c60c00720c */ /* 0x000fe40003f26270 */
[CC--:B------:R-:W-:Y:S02]  /*f230*/  ISETP.GE.OR P0, PT, R2.reuse, R203.reuse, !P0 ;  /* 0x000000cb0200720c */ /* 0x0c0fe40004706670 */
[-C--:B------:R-:W-:Y:S01]  /*f240*/  ISETP.GE.OR P2, PT, R2, R202.reuse, !P2 ;  /* 0x000000ca0200720c */ /* 0x080fe20005746670 */
[----:B------:R-:W-:Y:S01]  /*f250*/  VIADD R2, R0, 0x21 ;  /* 0x0000002100027836 */ /* 0x000fe20000000000 */
[----:B------:R-:W-:Y:S02]  /*f260*/  ISETP.GE.OR P1, PT, R12, R203, !P1 ;  /* 0x000000cb0c00720c */ /* 0x000fe40004f26670 */
[----:B------:R-:W-:Y:S02]  /*f270*/  FSEL R169, R30, -INF , !P5 ;  /* 0xff8000001ea97808 */ /* 0x000fe40006800000 */
[----:B------:R-:W-:Y:S02]  /*f280*/  FSEL R32, R32, -INF , !P6 ;  /* 0xff80000020207808 */ /* 0x000fe40007000000 */
[----:B------:R-:W-:Y:S02]  /*f290*/  FSEL R35, R35, -INF , !P2 ;  /* 0xff80000023237808 */ /* 0x000fe40005000000 */
[----:B------:R-:W-:Y:S02]  /*f2a0*/  FSEL R36, R36, -INF , !P1 ;  /* 0xff80000024247808 */ /* 0x000fe40004800000 */
[C---:B------:R-:W-:Y:S02]  /*f2b0*/  ISETP.GE.AND P5, PT, R12.reuse, R197, PT ;  /* 0x000000c50c00720c */ /* 0x040fe40003fa6270 */
[----:B------:R-:W-:Y:S01]  /*f2c0*/  ISETP.GE.AND P6, PT, R12, R199, PT ;  /* 0x000000c70c00720c */ /* 0x000fe20003fc6270 */
[-C--:B-1----:R-:W-:Y:S03]  /*f2d0*/  HMMA.16816.F32 R52, R172, R8.reuse, R52 ;  /* 0x00000008ac34723c */ /* 0x082fe60000001834 */
[C---:B------:R-:W-:Y:S02]  /*f2e0*/  ISETP.GE.AND P2, PT, R2.reuse, R197, PT ;  /* 0x000000c50200720c */ /* 0x040fe40003f46270 */
[----:B------:R-:W-:Y:S01]  /*f2f0*/  ISETP.GE.AND P1, PT, R2, R199, PT ;  /* 0x000000c70200720c */ /* 0x000fe20003f26270 */
[C---:B------:R-:W-:Y:S04]  /*f300*/  HMMA.16816.F32 R56, R180.reuse, R8, R56 ;  /* 0x00000008b438723c */ /* 0x040fe80000001838 */
[----:B------:R-:W-:Y:S02]  /*f310*/  ISETP.GE.OR P5, PT, R12, R202, !P5 ;  /* 0x000000ca0c00720c */ /* 0x000fe40006fa6670 */
[----:B------:R-:W-:Y:S01]  /*f320*/  FSEL R34, R34, -INF , !P3 ;  /* 0xff80000022227808 */ /* 0x000fe20005800000 */
[-C--:B------:R-:W-:Y:S03]  /*f330*/  HMMA.16816.F32 R60, R180, R10.reuse, R60 ;  /* 0x0000000ab43c723c */ /* 0x080fe6000000183c */
[----:B------:R-:W-:Y:S01]  /*f340*/  ISETP.GE.AND P3, PT, R2, R198, PT ;  /* 0x000000c60200720c */ /* 0x000fe20003f66270 */
[----:B------:R-:W-:Y:S01]  /*f350*/  VIADD R8, R0, 0x38 ;  /* 0x0000003800087836 */ /* 0x000fe20000000000 */
[-C--:B------:R-:W-:Y:S01]  /*f360*/  ISETP.GE.OR P6, PT, R12, R201.reuse, !P6 ;  /* 0x000000c90c00720c */ /* 0x080fe200077c6670 */
[C---:B------:R-:W-:Y:S04]  /*f370*/  HMMA.16816.F32 R64, R172.reuse, R10, R64 ;  /* 0x0000000aac40723c */ /* 0x040fe80000001840 */
[C---:B------:R-:W-:Y:S02]  /*f380*/  ISETP.GE.OR P2, PT, R2.reuse, R202, !P2 ;  /* 0x000000ca0200720c */ /* 0x040fe40005746670 */
[C---:B------:R-:W-:Y:S02]  /*f390*/  ISETP.GE.OR P1, PT, R2.reuse, R201, !P1 ;  /* 0x000000c90200720c */ /* 0x040fe40004f26670 */
[----:B------:R-:W-:Y:S03]  /*f3a0*/  ISETP.GE.OR P3, PT, R2, R203, !P3 ;  /* 0x000000cb0200720c */ /* 0x000fe60005f66670 */
        /* <DEDUP_REMOVED lines=8> */
[----:B------:R-:W-:Y:S02]  /*f430*/  FSEL R37, R37, -INF , !P3 ;  /* 0xff80000025257808 */ /* 0x000fe40005800000 */
[----:B------:R-:W-:Y:S02]  /*f440*/  FSEL R33, R33, -INF , !P0 ;  /* 0xff80000021217808 */ /* 0x000fe40004000000 */
[----:B------:R-:W-:Y:S02]  /*f450*/  ISETP.GE.AND P3, PT, R2, R196, PT ;  /* 0x000000c40200720c */ /* 0x000fe40003f66270 */
[C---:B------:R-:W-:Y:S02]  /*f460*/  ISETP.GE.OR P2, PT, R4.reuse, R201, !P2 ;  /* 0x000000c90400720c */ /* 0x040fe40005746670 */
[C---:B------:R-:W-:Y:S02]  /*f470*/  ISETP.GE.OR P5, PT, R4.reuse, R200, !P5 ;  /* 0x000000c80400720c */ /* 0x040fe40006fa6670 */
[C---:B------:R-:W-:Y:S02]  /*f480*/  ISETP.GE.OR P6, PT, R4.reuse, R203, !P6 ;  /* 0x000000cb0400720c */ /* 0x040fe400077c6670 */
[----:B------:R-:W-:Y:S02]  /*f490*/  ISETP.GE.OR P1, PT, R4, R202, !P1 ;  /* 0x000000ca0400720c */ /* 0x000fe40004f26670 */
[----:B------:R-:W-:Y:S01]  /*f4a0*/  ISETP.GE.AND P0, PT, R12, R196, PT ;  /* 0x000000c40c00720c */ /* 0x000fe20003f06270 */
[----:B------:R-:W1:Y:S01]  /*f4b0*/  LDSM.16.M88.4 R4, [R192] ;  /* 0x00000000c004783b */ /* 0x000e620000000200 */
[-C--:B------:R-:W-:Y:S01]  /*f4c0*/  ISETP.GE.OR P3, PT, R2, R200.reuse, !P3 ;  /* 0x000000c80200720c */ /* 0x080fe20005f66670 */
[----:B------:R-:W-:Y:S01]  /*f4d0*/  VIADD R2, R0, 0x29 ;  /* 0x0000002900027836 */ /* 0x000fe20000000000 */
[----:B------:R-:W-:Y:S01]  /*f4e0*/  ISETP.GE.OR P0, PT, R12, R200, !P0 ;  /* 0x000000c80c00720c */ /* 0x000fe20004706670 */
[----:B------:R-:W-:Y:S01]  /*f4f0*/  VIADD R12, R0, 0x30 ;  /* 0x00000030000c7836 */ /* 0x000fe20000000000 */
[----:B------:R-:W-:Y:S02]  /*f500*/  FSEL R27, R43, -INF , !P3 ;  /* 0xff8000002b1b7808 */ /* 0x000fe40005800000 */
[----:B------:R-:W-:Y:S02]  /*f510*/  FSEL R28, R42, -INF , !P0 ;  /* 0xff8000002a1c7808 */ /* 0x000fe40004000000 */
[C---:B------:R-:W-:Y:S02]  /*f520*/  ISETP.GE.AND P0, PT, R2.reuse, R199, PT ;  /* 0x000000c70200720c */ /* 0x040fe40003f06270 */
[C---:B------:R-:W-:Y:S02]  /*f530*/  ISETP.GE.AND P3, PT, R2.reuse, R196, PT ;  /* 0x000000c40200720c */ /* 0x040fe40003f66270 */
[----:B------:R-:W-:Y:S02]  /*f540*/  ISETP.GE.OR P0, PT, R2, R201, !P0 ;  /* 0x000000c90200720c */ /* 0x000fe40004706670 */
[----:B------:R-:W-:Y:S02]  /*f550*/  FSEL R44, R44, -INF , !P2 ;  /* 0xff8000002c2c7808 */ /* 0x000fe40005000000 */
[----:B------:R-:W-:Y:S02]  /*f560*/  FSEL R45, R45, -INF , !P0 ;  /* 0xff8000002d2d7808 */ /* 0x000fe40004000000 */
[C---:B------:R-:W-:Y:S02]  /*f570*/  ISETP.GE.OR P3, PT, R2.reuse, R200, !P3 ;  /* 0x000000c80200720c */ /* 0x040fe40005f66670 */
[C---:B------:R-:W-:Y:S02]  /*f580*/  ISETP.GE.AND P2, PT, R2.reuse, R198, PT ;  /* 0x000000c60200720c */ /* 0x040fe40003f46270 */
[C---:B------:R-:W-:Y:S02]  /*f590*/  ISETP.GE.AND P0, PT, R2.reuse, R197, PT ;  /* 0x000000c50200720c */ /* 0x040fe40003f06270 */
[----:B------:R-:W-:Y:S02]  /*f5a0*/  FSEL R47, R47, -INF , !P3 ;  /* 0xff8000002f2f7808 */ /* 0x000fe40005800000 */
[CC--:B------:R-:W-:Y:S02]  /*f5b0*/  ISETP.GE.OR P2, PT, R2.reuse, R203.reuse, !P2 ;  /* 0x000000cb0200720c */ /* 0x0c0fe40005746670 */
[----:B------:R-:W-:Y:S01]  /*f5c0*/  ISETP.GE.OR P0, PT, R2, R202, !P0 ;  /* 0x000000ca0200720c */ /* 0x000fe20004706670 */
[----:B------:R-:W-:Y:S01]  /*f5d0*/  VIADD R2, R0, 0x31 ;  /* 0x0000003100027836 */ /* 0x000fe20000000000 */
[-C--:B------:R-:W-:Y:S02]  /*f5e0*/  ISETP.GE.AND P3, PT, R12, R198.reuse, PT ;  /* 0x000000c60c00720c */ /* 0x080fe40003f66270 */
[----:B------:R-:W-:Y:S02]  /*f5f0*/  FSEL R50, R50, -INF , !P1 ;  /* 0xff80000032327808 */ /* 0x000fe40004800000 */
[----:B------:R-:W-:Y:S02]  /*f600*/  ISETP.GE.OR P3, PT, R12, R203, !P3 ;  /* 0x000000cb0c00720c */ /* 0x000fe40005f66670 */
[----:B------:R-:W-:Y:S02]  /*f610*/  ISETP.GE.AND P1, PT, R2, R198, PT ;  /* 0x000000c60200720c */ /* 0x000fe40003f26270 */
[----:B------:R-:W-:Y:S01]  /*f620*/  FSEL R46, R46, -INF , !P5 ;  /* 0xff8000002e2e7808 */ /* 0x000fe20006800000 */
[-C--:B-1----:R-:W-:Y:S03]  /*f630*/  HMMA.16816.F32 R68, R172, R4.reuse, R68 ;  /* 0x00000004ac44723c */ /* 0x082fe60000001844 */
[----:B------:R-:W-:Y:S02]  /*f640*/  FSEL R48, R48, -INF , !P6 ;  /* 0xff80000030307808 */ /* 0x000fe40007000000 */
[----:B------:R-:W-:Y:S01]  /*f650*/  FSEL R51, R51, -INF , !P0 ;  /* 0xff80000033337808 */ /* 0x000fe20004000000 */
[C---:B------:R-:W-:Y:S04]  /*f660*/  HMMA.16816.F32 R72, R180.reuse, R4, R72 ;  /* 0x00000004b448723c */ /* 0x040fe80000001848 */
[----:B------:R-:W-:Y:S02]  /*f670*/  ISETP.GE.AND P5, PT, R12, R197, PT ;  /* 0x000000c50c00720c */ /* 0x000fe40003fa6270 */
[----:B------:R-:W-:Y:S01]  /*f680*/  FSEL R52, R52, -INF , !P3 ;  /* 0xff80000034347808 */ /* 0x000fe20005800000 */
[----:B------:R-:W-:Y:S01]  /*f690*/  VIADD R4, R0, 0x48 ;  /* 0x0000004800047836 */ /* 0x000fe20000000000 */
[----:B------:R-:W-:Y:S01]  /*f6a0*/  ISETP.GE.AND P6, PT, R12, R199, PT ;  /* 0x000000c70c00720c */ /* 0x000fe20003fc6270 */
[-C--:B------:R-:W-:Y:S03]  /*f6b0*/  HMMA.16816.F32 R76, R180, R6.reuse, R76 ;  /* 0x00000006b44c723c */ /* 0x080fe6000000184c */
[C---:B------:R-:W-:Y:S02]  /*f6c0*/  ISETP.GE.AND P0, PT, R2.reuse, R197, PT ;  /* 0x000000c50200720c */ /* 0x040fe40003f06270 */
[C---:B------:R-:W-:Y:S01]  /*f6d0*/  ISETP.GE.AND P3, PT, R2.reuse, R199, PT ;  /* 0x000000c70200720c */ /* 0x040fe20003f66270 */
[C---:B------:R-:W-:Y:S04]  /*f6e0*/  HMMA.16816.F32 R80, R172.reuse, R6, R80 ;  /* 0x00000006ac50723c */ /* 0x040fe80000001850 */
[----:B------:R-:W-:Y:S02]  /*f6f0*/  ISETP.GE.OR P1, PT, R2, R203, !P1 ;  /* 0x000000cb0200720c */ /* 0x000fe40004f26670 */
[CC--:B------:R-:W-:Y:S02]  /*f700*/  ISETP.GE.OR P5, PT, R12.reuse, R202.reuse, !P5 ;  /* 0x000000ca0c00720c */ /* 0x0c0fe40006fa6670 */
[-C--:B------:R-:W-:Y:S02]  /*f710*/  ISETP.GE.OR P6, PT, R12, R201.reuse, !P6 ;  /* 0x000000c90c00720c */ /* 0x080fe400077c6670 */
[C---:B------:R-:W-:Y:S02]  /*f720*/  ISETP.GE.OR P0, PT, R2.reuse, R202, !P0 ;  /* 0x000000ca0200720c */ /* 0x040fe40004706670 */
[C---:B------:R-:W-:Y:S02]  /*f730*/  ISETP.GE.OR P3, PT, R2.reuse, R201, !P3 ;  /* 0x000000c90200720c */ /* 0x040fe40005f66670 */
[----:B------:R-:W-:Y:S02]  /*f740*/  FSEL R53, R53, -INF , !P1 ;  /* 0xff80000035357808 */ /* 0x000fe40004800000 */
[----:B------:R-:W-:Y:S02]  /*f750*/  FSEL R49, R49, -INF , !P2 ;  /* 0xff80000031317808 */ /* 0x000fe40005000000 */
[-C--:B------:R-:W-:Y:S02]  /*f760*/  ISETP.GE.AND P1, PT, R2, R196.reuse, PT ;  /* 0x000000c40200720c */ /* 0x080fe40003f26270 */
[-C--:B------:R-:W-:Y:S02]  /*f770*/  ISETP.GE.AND P2, PT, R12, R196.reuse, PT ;  /* 0x000000c40c00720c */ /* 0x080fe40003f46270 */
        /* <DEDUP_REMOVED lines=43> */
[CC--:B------:R-:W-:Y:S02]  /*fa30*/  ISETP.GE.OR P5, PT, R12.reuse, R202.reuse, !P5 ;  /* 0x000000ca0c00720c */ /* 0x0c0fe40006fa6670 */
[-C--:B------:R-:W-:Y:S01]  /*fa40*/  ISETP.GE.OR P6, PT, R12, R201.reuse, !P6 ;  /* 0x000000c90c00720c */ /* 0x080fe200077c6670 */
[-C--:B------:R-:W-:Y:S03]  /*fa50*/  HMMA.16816.F32 R92, R180, R10.reuse, R92 ;  /* 0x0000000ab45c723c */ /* 0x080fe6000000185c */
[C---:B------:R-:W-:Y:S02]  /*fa60*/  ISETP.GE.OR P2, PT, R2.reuse, R202, !P2 ;  /* 0x000000ca0200720c */ /* 0x040fe40005746670 */
[----:B------:R-:W-:Y:S01]  /*fa70*/  ISETP.GE.OR P1, PT, R2, R201, !P1 ;  /* 0x000000c90200720c */ /* 0x000fe20004f26670 */
[C---:B------:R-:W-:Y:S01]  /*fa80*/  HMMA.16816.F32 R96, R172.reuse, R10, R96 ;  /* 0x0000000aac60723c */ /* 0x040fe20000001860 */
[----:B------:R-:W-:Y:S04]  /*fa90*/  LDSM.16.M88.4 R8, [R189] ;  /* 0x00000000bd08783b */ /* 0x000fe80000000200 */
        /* <DEDUP_REMOVED lines=10> */
[CC--:B------:R-:W-:Y:S02]  /*fb40*/  ISETP.GE.OR P6, PT, R4.reuse, R203.reuse, !P6 ;  /* 0x000000cb0400720c */ /* 0x0c0fe400077c6670 */
[----:B------:R-:W-:Y:S02]  /*fb50*/  ISETP.GE.OR P1, PT, R4, R202, !P1 ;  /* 0x000000ca0400720c */ /* 0x000fe40004f26670 */
[----:B------:R-:W-:Y:S01]  /*fb60*/  FSEL R22, R66, -INF , !P3 ;  /* 0xff80000042167808 */ /* 0x000fe20005800000 */
[----:B------:R-:W1:Y:S01]  /*fb70*/  LDSM.16.M88.4 R4, [R190] ;  /* 0x00000000be04783b */ /* 0x000e620000000200 */
[C---:B------:R-:W-:Y:S01]  /*fb80*/  ISETP.GE.AND P3, PT, R2.reuse, R198, PT ;  /* 0x000000c60200720c */ /* 0x040fe20003f66270 */
[----:B------:R-:W-:Y:S04]  /*fb90*/  DEPBAR.LE SB0, 0x0 ;  /* 0x000080000000791a */ /* 0x000fe80000000000 */
[----:B------:R-:W-:Y:S01]  /*fba0*/  BAR.SYNC.DEFER_BLOCKING 0x0 ;  /* 0x0000000000007b1d */ /* 0x000fe20000010000 */
[C---:B------:R-:W-:Y:S02]  /*fbb0*/  ISETP.GE.OR P3, PT, R2.reuse, R203, !P3 ;  /* 0x000000cb0200720c */ /* 0x040fe40005f66670 */
[----:B------:R-:W-:Y:S02]  /*fbc0*/  FSEL R23, R65, -INF , !P0 ;  /* 0xff80000041177808 */ /* 0x000fe40004000000 */
[----:B------:R-:W-:Y:S02]  /*fbd0*/  FSEL R69, R69, -INF , !P3 ;  /* 0xff80000045457808 */ /* 0x000fe40005800000 */
[-C--:B------:R-:W-:Y:S02]  /*fbe0*/  ISETP.GE.AND P3, PT, R2, R196.reuse, PT ;  /* 0x000000c40200720c */ /* 0x080fe40003f66270 */
[----:B------:R-:W-:Y:S02]  /*fbf0*/  ISETP.GE.AND P0, PT, R12, R196, PT ;  /* 0x000000c40c00720c */ /* 0x000fe40003f06270 */
[-C--:B------:R-:W-:Y:S01]  /*fc00*/  ISETP.GE.OR P3, PT, R2, R200.reuse, !P3 ;  /* 0x000000c80200720c */ /* 0x080fe20005f66670 */
[----:B------:R-:W-:Y:S01]  /*fc10*/  VIADD R2, R0, 0x49 ;  /* 0x0000004900027836 */ /* 0x000fe20000000000 */
[----:B------:R-:W-:Y:S01]  /*fc20*/  ISETP.GE.OR P0, PT, R12, R200, !P0 ;  /* 0x000000c80c00720c */ /* 0x000fe20004706670 */
[----:B------:R-:W-:Y:S01]  /*fc30*/  VIADD R12, R0, 0x50 ;  /* 0x00000050000c7836 */ /* 0x000fe20000000000 */
[----:B------:R-:W-:Y:S02]  /*fc40*/  FSEL R75, R75, -INF , !P3 ;  /* 0xff8000004b4b7808 */ /* 0x000fe40005800000 */
[----:B------:R-:W-:Y:S02]  /*fc50*/  FSEL R74, R74, -INF , !P0 ;  /* 0xff8000004a4a7808 */ /* 0x000fe40004000000 */
[----:B------:R-:W-:Y:S02]  /*fc60*/  ISETP.GE.AND P0, PT, R2, R199, PT ;  /* 0x000000c70200720c */ /* 0x000fe40003f06270 */
[----:B------:R-:W-:Y:S02]  /*fc70*/  FSEL R76, R76, -INF , !P2 ;  /* 0xff8000004c4c7808 */ /* 0x000fe40005000000 */
[C---:B------:R-:W-:Y:S02]  /*fc80*/  ISETP.GE.OR P0, PT, R2.reuse, R201, !P0 ;  /* 0x000000c90200720c */ /* 0x040fe40004706670 */
[C---:B------:R-:W-:Y:S02]  /*fc90*/  ISETP.GE.AND P3, PT, R2.reuse, R196, PT ;  /* 0x000000c40200720c */ /* 0x040fe40003f66270 */
[----:B------:R-:W-:Y:S02]  /*fca0*/  FSEL R77, R77, -INF , !P0 ;  /* 0xff8000004d4d7808 */ /* 0x000fe40004000000 */
[C---:B------:R-:W-:Y:S02]  /*fcb0*/  ISETP.GE.AND P2, PT, R2.reuse, R198, PT ;  /* 0x000000c60200720c */ /* 0x040fe40003f46270 */
[C---:B------:R-:W-:Y:S01]  /*fcc0*/  ISETP.GE.AND P0, PT, R2.reuse, R197, PT ;  /* 0x000000c50200720c */ /* 0x040fe20003f06270 */
[-C--:B-1----:R-:W-:Y:S05]  /*fcd0*/  HMMA.16816.F32 R100, R172, R4.reuse, R100 ;  /* 0x00000004ac64723c */ /* 0x082fea0000001864 */
[C---:B------:R-:W-:Y:S01]  /*fce0*/  ISETP.GE.OR P3, PT, R2.reuse, R200, !P3 ;  /* 0x000000c80200720c */ /* 0x040fe20005f66670 */
[C---:B------:R-:W-:Y:S04]  /*fcf0*/  HMMA.16816.F32 R104, R180.reuse, R4, R104 ;  /* 0x00000004b468723c */ /* 0x040fe80000001868 */
[CC--:B------:R-:W-:Y:S02]  /*fd00*/  ISETP.GE.OR P2, PT, R2.reuse, R203.reuse, !P2 ;  /* 0x000000cb0200720c */ /* 0x0c0fe40005746670 */
[----:B------:R-:W-:Y:S01]  /*fd10*/  ISETP.GE.OR P0, PT, R2, R202, !P0 ;  /* 0x000000ca0200720c */ /* 0x000fe20004706670 */
[----:B------:R-:W-:Y:S01]  /*fd20*/  VIADD R2, R0, 0x51 ;  /* 0x0000005100027836 */ /* 0x000fe20000000000 */
[----:B------:R-:W-:Y:S01]  /*fd30*/  FSEL R79, R79, -INF , !P3 ;  /* 0xff8000004f4f7808 */ /* 0x000fe20005800000 */
[-C--:B------:R-:W-:Y:S03]  /*fd40*/  HMMA.16816.F32 R108, R180, R6.reuse, R108 ;  /* 0x00000006b46c723c */ /* 0x080fe6000000186c */
[----:B------:R-:W-:Y:S01]  /*fd50*/  FSEL R82, R82, -INF , !P1 ;  /* 0xff80000052527808 */ /* 0x000fe20004800000 */
[----:B------:R-:W-:Y:S01]  /*fd60*/  VIADD R4, R0, 0x71 ;  /* 0x0000007100047836 */ /* 0x000fe20000000000 */
[-C--:B------:R-:W-:Y:S01]  /*fd70*/  ISETP.GE.AND P3, PT, R12, R198.reuse, PT ;  /* 0x000000c60c00720c */ /* 0x080fe20003f66270 */
[C---:B------:R-:W-:Y:S04]  /*fd80*/  HMMA.16816.F32 R112, R172.reuse, R6, R112 ;  /* 0x00000006ac70723c */ /* 0x040fe80000001870 */
[----:B------:R-:W-:Y:S01]  /*fd90*/  ISETP.GE.AND P1, PT, R2, R198, PT ;  /* 0x000000c60200720c */ /* 0x000fe20003f26270 */
[----:B------:R-:W-:Y:S01]  /*fda0*/  VIADD R5, R0, 0x70 ;  /* 0x0000007000057836 */ /* 0x000fe20000000000 */
[-C--:B------:R-:W-:Y:S01]  /*fdb0*/  ISETP.GE.OR P3, PT, R12, R203.reuse, !P3 ;  /* 0x000000cb0c00720c */ /* 0x080fe20005f66670 */
[-C--:B------:R-:W-:Y:S03]  /*fdc0*/  HMMA.16816.F32 R116, R172, R8.reuse, R116 ;  /* 0x00000008ac74723c */ /* 0x080fe60000001874 */
[----:B------:R-:W-:Y:S01]  /*fdd0*/  ISETP.GE.OR P1, PT, R2, R203, !P1 ;  /* 0x000000cb0200720c */ /* 0x000fe20004f26670 */
[----:B------:R-:W-:Y:S01]  /*fde0*/  VIADD R6, R0, 0x69 ;  /* 0x0000006900067836 */ /* 0x000fe20000000000 */
[----:B------:R-:W-:Y:S01]  /*fdf0*/  FSEL R78, R78, -INF , !P5 ;  /* 0xff8000004e4e7808 */ /* 0x000fe20006800000 */
[C---:B------:R-:W-:Y:S04]  /*fe00*/  HMMA.16816.F32 R120, R180.reuse, R8, R120 ;  /* 0x00000008b478723c */ /* 0x040fe80000001878 */
[----:B------:R-:W-:Y:S01]  /*fe10*/  ISETP.GE.AND P5, PT, R12, R197, PT ;  /* 0x000000c50c00720c */ /* 0x000fe20003fa6270 */
[----:B------:R-:W-:Y:S01]  /*fe20*/  VIADD R7, R0, 0x68 ;  /* 0x0000006800077836 */ /* 0x000fe20000000000 */
[----:B------:R-:W-:Y:S01]  /*fe30*/  FSEL R80, R80, -INF , !P6 ;  /* 0xff80000050507808 */ /* 0x000fe20007000000 */
[-C--:B------:R-:W-:Y:S03]  /*fe40*/  HMMA.16816.F32 R124, R180, R10.reuse, R124 ;  /* 0x0000000ab47c723c */ /* 0x080fe6000000187c */
[C---:B------:R-:W-:Y:S02]  /*fe50*/  ISETP.GE.AND P6, PT, R12.reuse, R199, PT ;  /* 0x000000c70c00720c */ /* 0x040fe40003fc6270 */
[----:B------:R-:W-:Y:S01]  /*fe60*/  FSEL R81, R81, -INF , !P2 ;  /* 0xff80000051517808 */ /* 0x000fe20005000000 */
[----:B------:R-:W-:Y:S04]  /*fe70*/  HMMA.16816.F32 R128, R172, R10, R128 ;  /* 0x0000000aac80723c */ /* 0x000fe80000001880 */
[-C--:B------:R-:W-:Y:S02]  /*fe80*/  ISETP.GE.AND P2, PT, R12, R196.reuse, PT ;  /* 0x000000c40c00720c */ /* 0x080fe40003f46270 */
[----:B------:R-:W-:Y:S02]  /*fe90*/  FSEL R83, R83, -INF , !P0 ;  /* 0xff80000053537808 */ /* 0x000fe40004000000 */
[----:B------:R-:W-:Y:S02]  /*fea0*/  FSEL R84, R84, -INF , !P3 ;  /* 0xff80000054547808 */ /* 0x000fe40005800000 */
[C---:B------:R-:W-:Y:S02]  /*feb0*/  ISETP.GE.AND P0, PT, R2.reuse, R197, PT ;  /* 0x000000c50200720c */ /* 0x040fe40003f06270 */
[----:B------:R-:W-:Y:S02]  /*fec0*/  FSEL R85, R85, -INF , !P1 ;  /* 0xff80000055557808 */ /* 0x000fe40004800000 */
[C---:B------:R-:W-:Y:S02]  /*fed0*/  ISETP.GE.AND P3, PT, R2.reuse, R199, PT ;  /* 0x000000c70200720c */ /* 0x040fe40003f66270 */
[----:B------:R-:W-:Y:S02]  /*fee0*/  ISETP.GE.AND P1, PT, R2, R196, PT ;  /* 0x000000c40200720c */ /* 0x000fe40003f26270 */
[C---:B------:R-:W-:Y:S02]  /*fef0*/  ISETP.GE.OR P5, PT, R12.reuse, R202, !P5 ;  /* 0x000000ca0c00720c */ /* 0x040fe40006fa6670 */
[CC--:B------:R-:W-:Y:S02]  /*ff00*/  ISETP.GE.OR P6, PT, R12.reuse, R201.reuse, !P6 ;  /* 0x000000c90c00720c */ /* 0x0c0fe400077c6670 */
[----:B------:R-:W-:Y:S01]  /*ff10*/  ISETP.GE.OR P2, PT, R12, R200, !P2 ;  /* 0x000000c80c00720c */ /* 0x000fe20005746670 */
[----:B------:R-:W-:Y:S01]  /*ff20*/  VIADD R12, R0, 0x59 ;  /* 0x00000059000c7836 */ /* 0x000fe20000000000 */
[C---:B------:R-:W-:Y:S02]  /*ff30*/  ISETP.GE.OR P0, PT, R2.reuse, R202, !P0 ;  /* 0x000000ca0200720c */ /* 0x040fe40004706670 */
[C---:B------:R-:W-:Y:S02]  /*ff40*/  ISETP.GE.OR P3, PT, R2.reuse, R201, !P3 ;  /* 0x000000c90200720c */ /* 0x040fe40005f66670 */
[----:B------:R-:W-:Y:S01]  /*ff50*/  ISETP.GE.OR P1, PT, R2, R200, !P1 ;  /* 0x000000c80200720c */ /* 0x000fe20004f26670 */
[----:B------:R-:W-:Y:S01]  /*ff60*/  VIADD R2, R0, 0x58 ;  /* 0x0000005800027836 */ /* 0x000fe20000000000 */
[----:B------:R-:W-:Y:S02]  /*ff70*/  FSEL R87, R87, -INF , !P0 ;  /* 0xff80000057577808 */ /* 0x000fe40004000000 */
[----:B------:R-:W-:Y:S02]  /*ff80*/  FSEL R90, R90, -INF , !P2 ;  /* 0xff8000005a5a7808 */ /* 0x000fe40005000000 */
[-C--:B------:R-:W-:Y:S02]  /*ff90*/  ISETP.GE.AND P0, PT, R2, R199.reuse, PT ;  /* 0x000000c70200720c */ /* 0x080fe40003f06270 */
[----:B------:R-:W-:Y:S02]  /*ffa0*/  ISETP.GE.AND P2, PT, R12, R199, PT ;  /* 0x000000c70c00720c */ /* 0x000fe40003f46270 */
[-C--:B------:R-:W-:Y:S02]  /*ffb0*/  ISETP.GE.OR P0, PT, R2, R201.reuse, !P0 ;  /* 0x000000c90200720c */ /* 0x080fe40004706670 */
[----:B------:R-:W-:Y:S02]  /*ffc0*/  ISETP.GE.OR P2, PT, R12, R201, !P2 ;  /* 0x000000c90c00720c */ /* 0x000fe40005746670 */
[----:B------:R-:W-:Y:S02]  /*ffd0*/  FSEL R86, R86, -INF , !P5 ;  /* 0xff80000056567808 */ /* 0x000fe40006800000 */
[----:B------:R-:W-:Y:S02]  /*ffe0*/  FSEL R88, R88, -INF , !P6 ;  /* 0xff80000058587808 */ /* 0x000fe40007000000 */
[----:B------:R-:W-:Y:S02]  /*fff0*/  FSEL R89, R89, -INF , !P3 ;  /* 0xff80000059597808 */ /* 0x000fe40005800000 */
[----:B------:R-:W-:Y:S02]  /*10000*/  FSEL R91, R91, -INF , !P1 ;  /* 0xff8000005b5b7808 */ /* 0x000fe40004800000 */
[----:B------:R-:W-:Y:S02]  /*10010*/  FSEL R92, R92, -INF , !P0 ;  /* 0xff8000005c5c7808 */ /* 0x000fe40004000000 */
[----:B------:R-:W-:Y:S02]  /*10020*/  FSEL R93, R93, -INF , !P2 ;  /* 0xff8000005d5d7808 */ /* 0x000fe40005000000 */
[C---:B------:R-:W-:Y:S02]  /*10030*/  ISETP.GE.AND P5, PT, R2.reuse, R196, PT ;  /* 0x000000c40200720c */ /* 0x040fe40003fa6270 */
[C---:B------:R-:W-:Y:S02]  /*10040*/  ISETP.GE.AND P6, PT, R2.reuse, R198, PT ;  /* 0x000000c60200720c */ /* 0x040fe40003fc6270 */
[-C--:B------:R-:W-:Y:S02]  /*10050*/  ISETP.GE.AND P3, PT, R2, R197.reuse, PT ;  /* 0x000000c50200720c */ /* 0x080fe40003f66270 */
[C---:B------:R-:W-:Y:S02]  /*10060*/  ISETP.GE.AND P1, PT, R12.reuse, R196, PT ;  /* 0x000000c40c00720c */ /* 0x040fe40003f26270 */
        /* <DEDUP_REMOVED lines=12> */
[----:B------:R-:W-:Y:S02]  /*10130*/  ISETP.GE.AND P1, PT, R2, R197, PT ;  /* 0x000000c50200720c */ /* 0x000fe40003f26270 */
[----:B------:R-:W-:Y:S02]  /*10140*/  ISETP.GE.AND P3, PT, R12, R198, PT ;  /* 0x000000c60c00720c */ /* 0x000fe40003f66270 */
[----:B------:R-:W-:Y:S02]  /*10150*/  ISETP.GE.OR P1, PT, R2, R202, !P1 ;  /* 0x000000ca0200720c */ /* 0x000fe40004f26670 */
[----:B------:R-:W-:Y:S02]  /*10160*/  ISETP.GE.OR P3, PT, R12, R203, !P3 ;  /* 0x000000cb0c00720c */ /* 0x000fe40005f66670 */
[----:B------:R-:W-:Y:S02]  /*10170*/  FSEL R102, R102, -INF , !P1 ;  /* 0xff80000066667808 */ /* 0x000fe40004800000 */
[----:B------:R-:W-:Y:S02]  /*10180*/  FSEL R101, R101, -INF , !P3 ;  /* 0xff80000065657808 */ /* 0x000fe40005800000 */
[C---:B------:R-:W-:Y:S02]  /*10190*/  ISETP.GE.AND P3, PT, R6.reuse, R198, PT ;  /* 0x000000c60600720c */ /* 0x040fe40003f66270 */
[C---:B------:R-:W-:Y:S02]  /*101a0*/  ISETP.GE.AND P1, PT, R6.reuse, R197, PT ;  /* 0x000000c50600720c */ /* 0x040fe40003f26270 */
[C---:B------:R-:W-:Y:S02]  /*101b0*/  ISETP.GE.OR P3, PT, R6.reuse, R203, !P3 ;  /* 0x000000cb0600720c */ /* 0x040fe40005f66670 */
[----:B------:R-:W-:Y:S02]  /*101c0*/  ISETP.GE.OR P1, PT, R6, R202, !P1 ;  /* 0x000000ca0600720c */ /* 0x000fe40004f26670 */
[----:B------:R-:W-:Y:S02]  /*101d0*/  FSEL R94, R94, -INF , !P5 ;  /* 0xff8000005e5e7808 */ /* 0x000fe40006800000 */
[----:B------:R-:W-:Y:S02]  /*101e0*/  FSEL R96, R96, -INF , !P6 ;  /* 0xff80000060607808 */ /* 0x000fe40007000000 */
[----:B------:R-:W-:Y:S02]  /*101f0*/  FSEL R97, R97, -INF , !P0 ;  /* 0xff80000061617808 */ /* 0x000fe40004000000 */
[C---:B------:R-:W-:Y:S02]  /*10200*/  ISETP.GE.AND P5, PT, R2.reuse, R198, PT ;  /* 0x000000c60200720c */ /* 0x040fe40003fa6270 */
[C---:B------:R-:W-:Y:S02]  /*10210*/  ISETP.GE.AND P6, PT, R2.reuse, R199, PT ;  /* 0x000000c70200720c */ /* 0x040fe40003fc6270 */
[----:B------:R-:W-:Y:S02]  /*10220*/  ISETP.GE.AND P0, PT, R2, R196, PT ;  /* 0x000000c40200720c */ /* 0x000fe40003f06270 */
[----:B------:R-:W-:Y:S02]  /*10230*/  FSEL R113, R113, -INF , !P3 ;  /* 0xff80000071717808 */ /* 0x000fe40005800000 */
[----:B------:R-:W-:Y:S02]  /*10240*/  FSEL R115, R115, -INF , !P1 ;  /* 0xff80000073737808 */ /* 0x000fe40004800000 */
[C---:B------:R-:W-:Y:S02]  /*10250*/  ISETP.GE.AND P3, PT, R4.reuse, R198, PT ;  /* 0x000000c60400720c */ /* 0x040fe40003f66270 */
[----:B------:R-:W-:Y:S02]  /*10260*/  ISETP.GE.AND P1, PT, R4, R197, PT ;  /* 0x000000c50400720c */ /* 0x000fe40003f26270 */
[C---:B------:R-:W-:Y:S02]  /*10270*/  ISETP.GE.OR P5, PT, R2.reuse, R203, !P5 ;  /* 0x000000cb0200720c */ /* 0x040fe40006fa6670 */
[C---:B------:R-:W-:Y:S02]  /*10280*/  ISETP.GE.OR P6, PT, R2.reuse, R201, !P6 ;  /* 0x000000c90200720c */ /* 0x040fe400077c6670 */
[----:B------:R-:W-:Y:S01]  /*10290*/  ISETP.GE.OR P0, PT, R2, R200, !P0 ;  /* 0x000000c80200720c */ /* 0x000fe20004706670 */
[----:B------:R-:W-:Y:S01]  /*102a0*/  VIADD R2, R0, 0x78 ;  /* 0x0000007800027836 */ /* 0x000fe20000000000 */
[----:B------:R-:W-:Y:S01]  /*102b0*/  ISETP.GE.OR P3, PT, R4, R203, !P3 ;  /* 0x000000cb0400720c */ /* 0x000fe20005f66670 */
[----:B------:R-:W-:Y:S01]  /*102c0*/  VIADD R0, R0, 0x79 ;  /* 0x0000007900007836 */ /* 0x000fe20000000000 */
[----:B------:R-:W-:Y:S02]  /*102d0*/  ISETP.GE.OR P1, PT, R4, R202, !P1 ;  /* 0x000000ca0400720c */ /* 0x000fe40004f26670 */
[----:B------:R-:W-:Y:S02]  /*102e0*/  FMNMX.FTZ R9, R207, R3, !PT ;  /* 0x00000003cf097209 */ /* 0x000fe40007810000 */
[----:B------:R-:W-:Y:S02]  /*102f0*/  FSEL R99, R99, -INF , !P2 ;  /* 0xff80000063637808 */ /* 0x000fe40005000000 */
[----:B------:R-:W-:Y:S02]  /*10300*/  ISETP.GE.AND P2, PT, R12, R197, PT ;  /* 0x000000c50c00720c */ /* 0x000fe40003f46270 */
[----:B------:R-:W-:Y:S02]  /*10310*/  FSEL R117, R117, -INF , !P3 ;  /* 0xff80000075757808 */ /* 0x000fe40005800000 */
[----:B------:R-:W-:Y:S02]  /*10320*/  FSEL R119, R119, -INF , !P1 ;  /* 0xff80000077777808 */ /* 0x000fe40004800000 */
[-C--:B------:R-:W-:Y:S02]  /*10330*/  ISETP.GE.AND P3, PT, R2, R198.reuse, PT ;  /* 0x000000c60200720c */ /* 0x080fe40003f66270 */
[----:B------:R-:W-:Y:S02]  /*10340*/  ISETP.GE.AND P1, PT, R0, R198, PT ;  /* 0x000000c60000720c */ /* 0x000fe40003f26270 */
[----:B------:R-:W-:Y:S02]  /*10350*/  FMNMX.FTZ R9, R219, R9, !PT ;  /* 0x00000009db097209 */ /* 0x000fe40007810000 */
[----:B------:R-:W-:Y:S02]  /*10360*/  ISETP.GE.OR P2, PT, R12, R202, !P2 ;  /* 0x000000ca0c00720c */ /* 0x000fe40005746670 */
[-C--:B------:R-:W-:Y:S02]  /*10370*/  ISETP.GE.OR P3, PT, R2, R203.reuse, !P3 ;  /* 0x000000cb0200720c */ /* 0x080fe40005f66670 */
[----:B------:R-:W-:Y:S02]  /*10380*/  ISETP.GE.OR P1, PT, R0, R203, !P1 ;  /* 0x000000cb0000720c */ /* 0x000fe40004f26670 */
[----:B------:R-:W-:Y:S02]  /*10390*/  FMNMX.FTZ R9, R168, R9, !PT ;  /* 0x00000009a8097209 */ /* 0x000fe40007810000 */
[----:B------:R-:W-:Y:S02]  /*103a0*/  FSEL R103, R103, -INF , !P2 ;  /* 0xff80000067677808 */ /* 0x000fe40005000000 */
[----:B------:R-:W-:Y:S02]  /*103b0*/  ISETP.GE.AND P2, PT, R7, R197, PT ;  /* 0x000000c50700720c */ /* 0x000fe40003f46270 */
[----:B------:R-:W-:Y:S02]  /*103c0*/  FSEL R128, R128, -INF , !P3 ;  /* 0xff80000080807808 */ /* 0x000fe40005800000 */
[----:B------:R-:W-:Y:S02]  /*103d0*/  FSEL R129, R129, -INF , !P1 ;  /* 0xff80000081817808 */ /* 0x000fe40004800000 */
[----:B------:R-:W-:Y:S02]  /*103e0*/  FMNMX.FTZ R9, R176, R9, !PT ;  /* 0x00000009b0097209 */ /* 0x000fe40007810000 */
[-C--:B------:R-:W-:Y:S02]  /*103f0*/  ISETP.GE.AND P3, PT, R2, R197.reuse, PT ;  /* 0x000000c50200720c */ /* 0x080fe40003f66270 */
[----:B------:R-:W-:Y:S02]  /*10400*/  ISETP.GE.AND P1, PT, R0, R197, PT ;  /* 0x000000c50000720c */ /* 0x000fe40003f26270 */
[----:B------:R-:W-:Y:S02]  /*10410*/  FMNMX.FTZ R8, R211, R132, !PT ;  /* 0x00000084d3087209 */ /* 0x000fe40007810000 */
[-C--:B------:R-:W-:Y:S02]  /*10420*/  ISETP.GE.OR P2, PT, R7, R202.reuse, !P2 ;  /* 0x000000ca0700720c */ /* 0x080fe40005746670 */
[----:B------:R-:W-:Y:S02]  /*10430*/  FMNMX.FTZ R9, R213, R9, !PT ;  /* 0x00000009d5097209 */ /* 0x000fe40007810000 */
[-C--:B------:R-:W-:Y:S02]  /*10440*/  ISETP.GE.OR P3, PT, R2, R202.reuse, !P3 ;  /* 0x000000ca0200720c */ /* 0x080fe40005f66670 */
[----:B------:R-:W-:Y:S02]  /*10450*/  ISETP.GE.OR P1, PT, R0, R202, !P1 ;  /* 0x000000ca0000720c */ /* 0x000fe40004f26670 */
[----:B------:R-:W-:Y:S02]  /*10460*/  FMNMX.FTZ R8, R218, R8, !PT ;  /* 0x00000008da087209 */ /* 0x000fe40007810000 */
[----:B------:R-:W-:Y:S02]  /*10470*/  FSEL R114, R114, -INF , !P2 ;  /* 0xff80000072727808 */ /* 0x000fe40005000000 */
[----:B------:R-:W-:Y:S02]  /*10480*/  FMNMX.FTZ R9, R212, R9, !PT ;  /* 0x00000009d4097209 */ /* 0x000fe40007810000 */
[----:B------:R-:W-:Y:S02]  /*10490*/  FSEL R100, R100, -INF , !P5 ;  /* 0xff80000064647808 */ /* 0x000fe40006800000 */
[----:B------:R-:W-:Y:S02]  /*104a0*/  ISETP.GE.AND P2, PT, R5, R197, PT ;  /* 0x000000c50500720c */ /* 0x000fe40003f46270 */
[----:B------:R-:W-:Y:S02]  /*104b0*/  FSEL R130, R130, -INF , !P3 ;  /* 0xff80000082827808 */ /* 0x000fe40005800000 */
[----:B------:R-:W-:Y:S02]  /*104c0*/  FSEL R131, R131, -INF , !P1 ;  /* 0xff80000083837808 */ /* 0x000fe40004800000 */
[C---:B------:R-:W-:Y:S02]  /*104d0*/  ISETP.GE.AND P5, PT, R7.reuse, R198, PT ;  /* 0x000000c60700720c */ /* 0x040fe40003fa6270 */
[C---:B------:R-:W-:Y:S02]  /*104e0*/  ISETP.GE.AND P1, PT, R7.reuse, R199, PT ;  /* 0x000000c70700720c */ /* 0x040fe40003f26270 */
[----:B------:R-:W-:Y:S02]  /*104f0*/  ISETP.GE.AND P3, PT, R7, R196, PT ;  /* 0x000000c40700720c */ /* 0x000fe40003f66270 */
[----:B------:R-:W-:Y:S02]  /*10500*/  FMNMX.FTZ R8, R178, R8, !PT ;  /* 0x00000008b2087209 */ /* 0x000fe40007810000 */
[----:B------:R-:W-:Y:S02]  /*10510*/  FMNMX.FTZ R9, R32, R9, !PT ;  /* 0x0000000920097209 */ /* 0x000fe40007810000 */
[----:B------:R-:W-:Y:S02]  /*10520*/  ISETP.GE.OR P2, PT, R5, R202, !P2 ;  /* 0x000000ca0500720c */ /* 0x000fe40005746670 */
[C---:B------:R-:W-:Y:S02]  /*10530*/  ISETP.GE.OR P5, PT, R7.reuse, R203, !P5 ;  /* 0x000000cb0700720c */ /* 0x040fe40006fa6670 */
[C---:B------:R-:W-:Y:S02]  /*10540*/  ISETP.GE.OR P1, PT, R7.reuse, R201, !P1 ;  /* 0x000000c90700720c */ /* 0x040fe40004f26670 */
[----:B------:R-:W-:Y:S02]  /*10550*/  ISETP.GE.OR P3, PT, R7, R200, !P3 ;  /* 0x000000c80700720c */ /* 0x000fe40005f66670 */
[----:B------:R-:W-:Y:S02]  /*10560*/  FMNMX.FTZ R7, R177, R8, !PT ;  /* 0x00000008b1077209 */ /* 0x000fe40007810000 */
[----:B------:R-:W-:Y:S02]  /*10570*/  FMNMX.FTZ R8, R33, R9, !PT ;  /* 0x0000000921087209 */ /* 0x000fe40007810000 */
[----:B------:R-:W-:Y:S02]  /*10580*/  FSEL R118, R118, -INF , !P2 ;  /* 0xff80000076767808 */ /* 0x000fe40005000000 */
[----:B------:R-:W-:Y:S02]  /*10590*/  ISETP.GE.AND P2, PT, R12, R199, PT ;  /* 0x000000c70c00720c */ /* 0x000fe40003f46270 */
[----:B------:R-:W-:Y:S02]  /*105a0*/  FMNMX.FTZ R7, R210, R7, !PT ;  /* 0x00000007d2077209 */ /* 0x000fe40007810000 */
[----:B------:R-:W-:Y:S02]  /*105b0*/  FMNMX.FTZ R8, R36, R8, !PT ;  /* 0x0000000824087209 */ /* 0x000fe40007810000 */
[----:B------:R-:W-:Y:S02]  /*105c0*/  ISETP.GE.OR P2, PT, R12, R201, !P2 ;  /* 0x000000c90c00720c */ /* 0x000fe40005746670 */
[----:B------:R-:W-:Y:S02]  /*105d0*/  FMNMX.FTZ R7, R209, R7, !PT ;  /* 0x00000007d1077209 */ /* 0x000fe40007810000 */
[----:B------:R-:W-:Y:S02]  /*105e0*/  FMNMX.FTZ R8, R37, R8, !PT ;  /* 0x0000000825087209 */ /* 0x000fe40007810000 */
[----:B------:R-:W-:Y:S02]  /*105f0*/  FSEL R106, R106, -INF , !P0 ;  /* 0xff8000006a6a7808 */ /* 0x000fe40004000000 */
[----:B------:R-:W-:Y:S02]  /*10600*/  PLOP3.LUT P0, PT, PT, PT, UP0, 0x80, 0x0 ;  /* 0x000000000000781c */ /* 0x000fe40003f0f008 */
[----:B------:R-:W-:Y:S02]  /*10610*/  FSEL R112, R112, -INF , !P5 ;  /* 0xff80000070707808 */ /* 0x000fe40006800000 */
        /* <DEDUP_REMOVED lines=9> */
[----:B------:R-:W-:Y:S02]  /*106b0*/  ISETP.GE.OR P2, PT, R6, R200, !P2 ;  /* 0x000000c80600720c */ /* 0x000fe40005746670 */
[----:B------:R-:W-:Y:S02]  /*106c0*/  FMNMX.FTZ R6, R214, R133, !PT ;  /* 0x00000085d6067209 */ /* 0x000fe40007810000 */
[----:B------:R-:W-:Y:S02]  /*106d0*/  FMNMX.FTZ R7, R35, R7, !PT ;  /* 0x0000000723077209 */ /* 0x000fe40007810000 */
[----:B------:R-:W-:Y:S02]  /*106e0*/  FMNMX.FTZ R8, R49, R8, !PT ;  /* 0x0000000831087209 */ /* 0x000fe40007810000 */
[----:B------:R-:W-:Y:S02]  /*106f0*/  FSEL R116, R116, -INF , !P5 ;  /* 0xff80000074747808 */ /* 0x000fe40006800000 */
[----:B------:R-:W-:Y:S02]  /*10700*/  ISETP.GE.AND P5, PT, R12, R196, PT ;  /* 0x000000c40c00720c */ /* 0x000fe40003fa6270 */
[----:B------:R-:W-:Y:S02]  /*10710*/  FMNMX.FTZ R6, R222, R6, !PT ;  /* 0x00000006de067209 */ /* 0x000fe40007810000 */
[----:B------:R-:W-:Y:S02]  /*10720*/  FMNMX.FTZ R7, R30, R7, !PT ;  /* 0x000000071e077209 */ /* 0x000fe40007810000 */
[----:B------:R-:W-:Y:S02]  /*10730*/  FMNMX.FTZ R8, R52, R8, !PT ;  /* 0x0000000834087209 */ /* 0x000fe40007810000 */
[----:B------:R-:W-:Y:S02]  /*10740*/  FSEL R108, R108, -INF , !P1 ;  /* 0xff8000006c6c7808 */ /* 0x000fe40004800000 */
[----:B------:R-:W-:Y:S02]  /*10750*/  ISETP.GE.OR P5, PT, R12, R200, !P5 ;  /* 0x000000c80c00720c */ /* 0x000fe40006fa6670 */
[----:B------:R-:W-:Y:S02]  /*10760*/  ISETP.GE.AND P1, PT, R5, R199, PT ;  /* 0x000000c70500720c */ /* 0x000fe40003f26270 */
[----:B------:R-:W-:Y:S02]  /*10770*/  FMNMX.FTZ R21, R220, R6, !PT ;  /* 0x00000006dc157209 */ /* 0x000fe40007810000 */
[----:B------:R-:W-:Y:S02]  /*10780*/  FMNMX.FTZ R15, R29, R7, !PT ;  /* 0x000000071d0f7209 */ /* 0x000fe40007810000 */
[----:B------:R-:W-:Y:S01]  /*10790*/  FMNMX.FTZ R20, R53, R8, !PT ;  /* 0x0000000835147209 */ /* 0x000fe20007810000 */
[----:B------:R-:W-:Y:S06]  /*107a0*/  @P0 BRA `(.L_x_255) ;  /* 0xffffffd800540947 */ /* 0x000fec000383ffff */
.L_x_254:
[----:B-1----:R-:W-:Y:S01]  /*107b0*/  FMNMX.FTZ R7, R50, R15, !PT ;  /* 0x0000000f32077209 */ /* 0x002fe20007810000 */
[----:B------:R-:W-:Y:S01]  /*107c0*/  UISETP.GT.AND UP0, UPT, UR9, UR12, UPT ;  /* 0x0000000c0900728c */ /* 0x000fe2000bf04270 */
[----:B------:R-:W-:Y:S01]  /*107d0*/  FMNMX.FTZ R9, R24, R20, !PT ;  /* 0x0000001418097209 */ /* 0x000fe20007810000 */
[----:B------:R-:W-:Y:S01]  /*107e0*/  UMOV UR17, UR9 ;  /* 0x0000000900117c82 */ /* 0x000fe20008000000 */
        /* <DEDUP_REMOVED lines=65> */
[----:B------:R-:W-:Y:S02]  /*10c00*/  ISETP.GE.AND P0, PT, R5, R196, PT ;  /* 0x000000c40500720c */ /* 0x000fe40003f06270 */
[----:B------:R-:W-:Y:S02]  /*10c10*/  FMNMX.FTZ R6, R115, R8, !PT ;  /* 0x0000000873067209 */ /* 0x000fe40007810000 */
[----:B------:R-:W-:Y:S02]  /*10c20*/  FMNMX.FTZ R41, R129, R41, !PT ;  /* 0x0000002981297209 */ /* 0x000fe40007810000 */
[----:B------:R-:W-:Y:S02]  /*10c30*/  FMNMX.FTZ R7, R88, R7, !PT ;  /* 0x0000000758077209 */ /* 0x000fe40007810000 */
[C---:B------:R-:W-:Y:S02]  /*10c40*/  ISETP.GE.OR P1, PT, R5.reuse, R201, !P1 ;  /* 0x000000c90500720c */ /* 0x040fe40004f26670 */
[----:B------:R-:W-:Y:S02]  /*10c50*/  ISETP.GE.OR P0, PT, R5, R200, !P0 ;  /* 0x000000c80500720c */ /* 0x000fe40004706670 */
[----:B------:R-:W-:Y:S02]  /*10c60*/  FMNMX.FTZ R5, R74, R9, !PT ;  /* 0x000000094a057209 */ /* 0x000fe40007810000 */
[----:B------:R-:W-:Y:S01]  /*10c70*/  FMNMX.FTZ R6, R118, R6, !PT ;  /* 0x0000000676067209 */ /* 0x000fe20007810000 */
[----:B------:R-:W1:Y:S01]  /*10c80*/  SHFL.BFLY PT, R9, R41, 0x2, 0x1f ;  /* 0x0c401f0029097f89 */ /* 0x000e6200000e0000 */
        /* <DEDUP_REMOVED lines=10> */
[----:B------:R-:W-:Y:S01]  /*10d30*/  FSEL R120, R120, -INF , !P1 ;  /* 0xff80000078787808 */ /* 0x000fe20004800000 */
[----:B------:R-:W2:Y:S01]  /*10d40*/  SHFL.BFLY PT, R8, R40, 0x2, 0x1f ;  /* 0x0c401f0028087f89 */ /* 0x000ea200000e0000 */
[----:B------:R-:W-:Y:S02]  /*10d50*/  FMNMX.FTZ R7, R104, R7, !PT ;  /* 0x0000000768077209 */ /* 0x000fe40007810000 */
        /* <DEDUP_REMOVED lines=16> */
[----:B------:R-:W-:Y:S02]  /*10e60*/  FSEL R110, R110, -INF , !P3 ;  /* 0xff8000006e6e7808 */ /* 0x000fe40005800000 */
[----:B------:R-:W-:Y:S02]  /*10e70*/  FMNMX.FTZ R7, R107, R4, !PT ;  /* 0x000000046b077209 */ /* 0x000fe40007810000 */
[----:B------:R-:W-:Y:S02]  /*10e80*/  FSEL R121, R121, -INF , !P6 ;  /* 0xff80000079797808 */ /* 0x000fe40007000000 */
[----:B------:R-:W-:Y:S02]  /*10e90*/  ISETP.GE.AND P6, PT, R2, R199, PT ;  /* 0x000000c70200720c */ /* 0x000fe40003fc6270 */
[----:B------:R-:W-:Y:S02]  /*10ea0*/  FSEL R111, R111, -INF , !P2 ;  /* 0xff8000006f6f7808 */ /* 0x000fe40005000000 */
[----:B------:R-:W-:Y:S02]  /*10eb0*/  FMNMX.FTZ R7, R110, R7, !PT ;  /* 0x000000076e077209 */ /* 0x000fe40007810000 */
[----:B--2---:R-:W-:Y:S02]  /*10ec0*/  FMNMX.FTZ R40, R40, R8, !PT ;  /* 0x0000000828287209 */ /* 0x004fe40007810000 */
[C---:B------:R-:W-:Y:S02]  /*10ed0*/  ISETP.GE.OR P6, PT, R2.reuse, R201, !P6 ;  /* 0x000000c90200720c */ /* 0x040fe400077c6670 */
[----:B------:R-:W-:Y:S01]  /*10ee0*/  ISETP.GE.AND P2, PT, R2, R196, PT ;  /* 0x000000c40200720c */ /* 0x000fe20003f46270 */
[----:B------:R-:W2:Y:S01]  /*10ef0*/  SHFL.BFLY PT, R4, R40, 0x1, 0x1f ;  /* 0x0c201f0028047f89 */ /* 0x000ea200000e0000 */
[----:B------:R-:W-:Y:S02]  /*10f00*/  FMNMX.FTZ R7, R111, R7, !PT ;  /* 0x000000076f077209 */ /* 0x000fe40007810000 */
[----:B------:R-:W-:Y:S02]  /*10f10*/  FSEL R122, R122, -INF , !P0 ;  /* 0xff8000007a7a7808 */ /* 0x000fe40004000000 */
[----:B------:R-:W-:Y:S02]  /*10f20*/  FSEL R124, R124, -INF , !P6 ;  /* 0xff8000007c7c7808 */ /* 0x000fe40007000000 */
[----:B------:R-:W-:Y:S02]  /*10f30*/  ISETP.GE.OR P2, PT, R2, R200, !P2 ;  /* 0x000000c80200720c */ /* 0x000fe40005746670 */
[C---:B------:R-:W-:Y:S02]  /*10f40*/  ISETP.GE.AND P0, PT, R0.reuse, R196, PT ;  /* 0x000000c40000720c */ /* 0x040fe40003f06270 */
[----:B------:R-:W-:Y:S02]  /*10f50*/  ISETP.GE.AND P6, PT, R0, R199, PT ;  /* 0x000000c70000720c */ /* 0x000fe40003fc6270 */
[----:B------:R-:W-:Y:S02]  /*10f60*/  FSEL R123, R123, -INF , !P1 ;  /* 0xff8000007b7b7808 */ /* 0x000fe40004800000 */
[----:B------:R-:W-:Y:S02]  /*10f70*/  FMNMX.FTZ R2, R122, R7, !PT ;  /* 0x000000077a027209 */ /* 0x000fe40007810000 */
[C---:B------:R-:W-:Y:S02]  /*10f80*/  ISETP.GE.OR P0, PT, R0.reuse, R200, !P0 ;  /* 0x000000c80000720c */ /* 0x040fe40004706670 */
[----:B------:R-:W-:Y:S02]  /*10f90*/  ISETP.GE.OR P6, PT, R0, R201, !P6 ;  /* 0x000000c90000720c */ /* 0x000fe400077c6670 */
[----:B------:R-:W-:Y:S02]  /*10fa0*/  FSEL R126, R126, -INF , !P2 ;  /* 0xff8000007e7e7808 */ /* 0x000fe40005000000 */
[----:B------:R-:W-:Y:S02]  /*10fb0*/  FMNMX.FTZ R0, R123, R2, !PT ;  /* 0x000000027b007209 */ /* 0x000fe40007810000 */
        /* <DEDUP_REMOVED lines=14> */
[--C-:B------:R-:W-:Y:S01]  /*110a0*/  FFMA.FTZ R4, R207, UR4, -R43.reuse ;  /* 0x00000004cf047c23 */ /* 0x100fe2000801082b */
[C---:B------:R-:W-:Y:S01]  /*110b0*/  FSETP.NEU.FTZ.AND P2, PT, R40.reuse, -INF , PT ;  /* 0xff8000002800780b */ /* 0x040fe20003f5d000 */
[----:B------:R-:W-:Y:S01]  /*110c0*/  FMUL.FTZ R64, R40, UR4 ;  /* 0x0000000428407c20 */ /* 0x000fe20008410000 */
[--C-:B------:R-:W-:Y:S01]  /*110d0*/  FFMA.FTZ R7, R213, UR4, -R43.reuse ;  /* 0x00000004d5077c23 */ /* 0x100fe2000801082b */
[----:B------:R3:W-:Y:S03]  /*110e0*/  MUFU.EX2 R175, R4 ;  /* 0x0000000400af7308 */ /* 0x0007e60000000800 */
[----:B------:R-:W-:Y:S07]  /*110f0*/  FSEL R64, R64, RZ, P2 ;  /* 0x000000ff40407208 */ /* 0x000fee0001000000 */
[----:B------:R4:W-:Y:S01]  /*11100*/  MUFU.EX2 R207, R7 ;  /* 0x0000000700cf7308 */ /* 0x0009e20000000800 */
[----:B-1----:R-:W-:Y:S01]  /*11110*/  FMNMX.FTZ R0, R0, R2, !PT ;  /* 0x0000000200007209 */ /* 0x002fe20007810000 */
[--C-:B------:R-:W-:Y:S01]  /*11120*/  FFMA.FTZ R2, R168, UR4, -R43.reuse ;  /* 0x00000004a8027c23 */ /* 0x100fe2000801082b */
[--C-:B---3--:R-:W-:Y:S01]  /*11130*/  FFMA.FTZ R4, R219, UR4, -R43.reuse ;  /* 0x00000004db047c23 */ /* 0x108fe2000801082b */
[----:B--2---:R-:W-:Y:S06]  /*11140*/  FMNMX.FTZ R39, R39, R6, !PT ;  /* 0x0000000627277209 */ /* 0x004fec0007810000 */
[----:B------:R1:W-:Y:S01]  /*11150*/  MUFU.EX2 R219, R2 ;  /* 0x0000000200db7308 */ /* 0x0003e20000000800 */
[--C-:B------:R-:W-:Y:S01]  /*11160*/  FFMA.FTZ R6, R212, UR4, -R43.reuse ;  /* 0x00000004d4067c23 */ /* 0x100fe2000801082b */
[----:B------:R-:W2:Y:S01]  /*11170*/  SHFL.BFLY PT, R5, R39, 0x1, 0x1f ;  /* 0x0c201f0027057f89 */ /* 0x000ea200000e0000 */
[--C-:B----4-:R-:W-:Y:S07]  /*11180*/  FFMA.FTZ R7, R36, UR4, -R43.reuse ;  /* 0x0000000424077c23 */ /* 0x110fee000801082b */
[----:B------:R3:W-:Y:S10]  /*11190*/  MUFU.EX2 R180, R4 ;  /* 0x0000000400b47308 */ /* 0x0007f40000000800 */
[----:B------:R4:W-:Y:S01]  /*111a0*/  MUFU.EX2 R212, R6 ;  /* 0x0000000600d47308 */ /* 0x0009e20000000800 */
[----:B-1----:R-:W1:Y:S09]  /*111b0*/  SHFL.BFLY PT, R2, R0, 0x1, 0x1f ;  /* 0x0c201f0000027f89 */ /* 0x002e7200000e0000 */
[----:B------:R5:W-:Y:S01]  /*111c0*/  MUFU.EX2 R228, R7 ;  /* 0x0000000700e47308 */ /* 0x000be20000000800 */
[--C-:B---3--:R-:W-:Y:S01]  /*111d0*/  FFMA.FTZ R4, R211, UR4, -R64.reuse ;  /* 0x00000004d3047c23 */ /* 0x108fe20008010840 */
[----:B--2---:R-:W-:Y:S01]  /*111e0*/  FMNMX.FTZ R39, R39, R5, !PT ;  /* 0x0000000527277209 */ /* 0x004fe20007810000 */
[--C-:B------:R-:W-:Y:S07]  /*111f0*/  FFMA.FTZ R5, R32, UR4, -R43.reuse ;  /* 0x0000000420057c23 */ /* 0x100fee000801082b */
[----:B------:R2:W-:Y:S01]  /*11200*/  MUFU.EX2 R174, R4 ;  /* 0x0000000400ae7308 */ /* 0x0005e20000000800 */
[C---:B------:R-:W-:Y:S01]  /*11210*/  FMUL.FTZ R65, R39.reuse, UR4 ;  /* 0x0000000427417c20 */ /* 0x040fe20008410000 */
[----:B------:R-:W-:Y:S01]  /*11220*/  FSETP.NEU.FTZ.AND P1, PT, R39, -INF , PT ;  /* 0xff8000002700780b */ /* 0x000fe20003f3d000 */
[--C-:B----4-:R-:W-:Y:S03]  /*11230*/  FFMA.FTZ R6, R37, UR4, -R43.reuse ;  /* 0x0000000425067c23 */ /* 0x110fe6000801082b */
[----:B------:R-:W-:Y:S04]  /*11240*/  FSEL R65, R65, RZ, P1 ;  /* 0x000000ff41417208 */ /* 0x000fe80000800000 */
[----:B------:R3:W-:Y:S01]  /*11250*/  MUFU.EX2 R213, R5 ;  /* 0x0000000500d57308 */ /* 0x0007e20000000800 */
[----:B-1----:R-:W-:Y:S01]  /*11260*/  FMNMX.FTZ R38, R0, R2, !PT ;  /* 0x0000000200267209 */ /* 0x002fe20007810000 */
[----:B-----5:R-:W-:Y:S01]  /*11270*/  FFMA.FTZ R7, R52, UR4, -R43 ;  /* 0x0000000434077c23 */ /* 0x020fe2000801082b */
[--C-:B------:R-:W-:Y:S01]  /*11280*/  FFMA.FTZ R0, R222, UR4, -R65.reuse ;  /* 0x00000004de007c23 */ /* 0x100fe20008010841 */
[----:B------:R-:W-:Y:S01]  /*11290*/  FFMA.FTZ R2, R221, UR4, -R65 ;  /* 0x00000004dd027c23 */ /* 0x000fe20008010841 */
[C---:B------:R-:W-:Y:S01]  /*112a0*/  FSETP.NEU.FTZ.AND P0, PT, R38.reuse, -INF , PT ;  /* 0xff8000002600780b */ /* 0x040fe20003f1d000 */
[----:B------:R-:W-:Y:S04]  /*112b0*/  FMUL.FTZ R66, R38, UR4 ;  /* 0x0000000426427c20 */ /* 0x000fe80008410000 */
[----:B------:R1:W-:Y:S01]  /*112c0*/  MUFU.EX2 R173, R0 ;  /* 0x0000000000ad7308 */ /* 0x0003e20000000800 */
[----:B--2---:R-:W-:Y:S01]  /*112d0*/  FFMA.FTZ R4, R218, UR4, -R64 ;  /* 0x00000004da047c23 */ /* 0x004fe20008010840 */
[----:B------:R-:W-:Y:S08]  /*112e0*/  FSEL R66, R66, RZ, P0 ;  /* 0x000000ff42427208 */ /* 0x000ff00000000000 */
[----:B------:R2:W-:Y:S01]  /*112f0*/  MUFU.EX2 R181, R4 ;  /* 0x0000000400b57308 */ /* 0x0005e20000000800 */
[----:B---3--:R-:W-:Y:S01]  /*11300*/  FFMA.FTZ R5, R48, UR4, -R43 ;  /* 0x0000000430057c23 */ /* 0x008fe2000801082b */
[--C-:B------:R-:W-:Y:S01]  /*11310*/  FFMA.FTZ R123, R123, UR4, -R66.reuse ;  /* 0x000000047b7b7c23 */ /* 0x100fe20008010842 */
[--C-:B------:R-:W-:Y:S07]  /*11320*/  FFMA.FTZ R126, R126, UR4, -R66.reuse ;  /* 0x000000047e7e7c23 */ /* 0x100fee0008010842 */
        /* <DEDUP_REMOVED lines=9> */
[----:B--2---:R-:W-:Y:S09]  /*113c0*/  FFMA.FTZ R4, R178, UR4, -R64 ;  /* 0x00000004b2047c23 */ /* 0x004ff20008010840 */
[----:B------:R2:W-:Y:S01]  /*113d0*/  MUFU.EX2 R218, R4 ;  /* 0x0000000400da7308 */ /* 0x0005e20000000800 */
[--C-:B---3--:R-:W-:Y:S09]  /*113e0*/  FFMA.FTZ R6, R53, UR4, -R43.reuse ;  /* 0x0000000435067c23 */ /* 0x108ff2000801082b */
[----:B------:R3:W-:Y:S01]  /*113f0*/  MUFU.EX2 R239, R6 ;  /* 0x0000000600ef7308 */ /* 0x0007e20000000800 */
[----:B-1----:R-:W-:Y:S09]  /*11400*/  FFMA.FTZ R0, R223, UR4, -R66 ;  /* 0x00000004df007c23 */ /* 0x002ff20008010842 */
[----:B------:R1:W-:Y:S01]  /*11410*/  MUFU.EX2 R172, R0 ;  /* 0x0000000000ac7308 */ /* 0x0003e20000000800 */
[----:B--2---:R-:W-:Y:S09]  /*11420*/  FFMA.FTZ R4, R177, UR4, -R64 ;  /* 0x00000004b1047c23 */ /* 0x004ff20008010840 */
[----:B------:R2:W-:Y:S01]  /*11430*/  MUFU.EX2 R224, R4 ;  /* 0x0000000400e07308 */ /* 0x0005e20000000800 */
[--C-:B---3--:R-:W-:Y:S01]  /*11440*/  FFMA.FTZ R6, R69, UR4, -R43.reuse ;  /* 0x0000000445067c23 */ /* 0x108fe2000801082b */
[----:B------:R-:W-:Y:S08]  /*11450*/  FFMA.FTZ R69, R116, UR4, -R43 ;  /* 0x0000000474457c23 */ /* 0x000ff0000801082b */
[----:B------:R3:W-:Y:S01]  /*11460*/  MUFU.EX2 R234, R7 ;  /* 0x0000000700ea7308 */ /* 0x0007e20000000800 */
[--C-:B-1----:R-:W-:Y:S09]  /*11470*/  FFMA.FTZ R0, R217, UR4, -R66.reuse ;  /* 0x00000004d9007c23 */ /* 0x102ff20008010842 */
[----:B------:R1:W-:Y:S01]  /*11480*/  MUFU.EX2 R176, R0 ;  /* 0x0000000000b07308 */ /* 0x0003e20000000800 */
[----:B--2---:R-:W-:Y:S09]  /*11490*/  FFMA.FTZ R4, R214, UR4, -R65 ;  /* 0x00000004d6047c23 */ /* 0x004ff20008010841 */
[----:B------:R2:W-:Y:S01]  /*114a0*/  MUFU.EX2 R214, R2 ;  /* 0x0000000200d67308 */ /* 0x0005e20000000800 */
[--C-:B---3--:R-:W-:Y:S01]  /*114b0*/  FFMA.FTZ R7, R68, UR4, -R43.reuse ;  /* 0x0000000444077c23 */ /* 0x108fe2000801082b */
[--C-:B------:R-:W-:Y:S08]  /*114c0*/  FFMA.FTZ R68, R111, UR4, -R66.reuse ;  /* 0x000000046f447c23 */ /* 0x100ff00008010842 */
[----:B------:R3:W4:Y:S01]  /*114d0*/  MUFU.EX2 R168, R4 ;  /* 0x0000000400a87308 */ /* 0x0007220000000800 */
[----:B-1----:R-:W-:Y:S09]  /*114e0*/  FFMA.FTZ R0, R216, UR4, -R66 ;  /* 0x00000004d8007c23 */ /* 0x002ff20008010842 */
[----:B------:R1:W5:Y:S01]  /*114f0*/  MUFU.EX2 R211, R0 ;  /* 0x0000000000d37308 */ /* 0x0003620000000800 */
[--C-:B--2---:R-:W-:Y:S09]  /*11500*/  FFMA.FTZ R2, R210, UR4, -R64.reuse ;  /* 0x00000004d2027c23 */ /* 0x104ff20008010840 */
[----:B------:R2:W-:Y:S01]  /*11510*/  MUFU.EX2 R183, R2 ;  /* 0x0000000200b77308 */ /* 0x0005e20000000800 */
[--C-:B---3--:R-:W-:Y:S01]  /*11520*/  FFMA.FTZ R4, R33, UR4, -R43.reuse ;  /* 0x0000000421047c23 */ /* 0x108fe2000801082b */
[----:B----4-:R-:W-:Y:S08]  /*11530*/  F2FP.F16.F32.PACK_AB R48, R173, R168 ;  /* 0x000000a8ad30723e */ /* 0x010ff000000000ff */
[----:B------:R3:W-:Y:S01]  /*11540*/  MUFU.EX2 R217, R4 ;  /* 0x0000000400d97308 */ /* 0x0007e20000000800 */
[--C-:B-1----:R-:W-:Y:S09]  /*11550*/  FFMA.FTZ R0, R209, UR4, -R64.reuse ;  /* 0x00000004d1007c23 */ /* 0x102ff20008010840 */
[----:B------:R1:W-:Y:S01]  /*11560*/  MUFU.EX2 R209, R0 ;  /* 0x0000000000d17308 */ /* 0x0003e20000000800 */
[--C-:B--2---:R-:W-:Y:S09]  /*11570*/  FFMA.FTZ R2, R30, UR4, -R64.reuse ;  /* 0x000000041e027c23 */ /* 0x104ff20008010840 */
[----:B------:R2:W-:Y:S01]  /*11580*/  MUFU.EX2 R227, R2 ;  /* 0x0000000200e37308 */ /* 0x0005e20000000800 */
[--C-:B---3--:R-:W-:Y:S01]  /*11590*/  FFMA.FTZ R4, R49, UR4, -R43.reuse ;  /* 0x0000000431047c23 */ /* 0x108fe2000801082b */
[----:B------:R-:W-:Y:S08]  /*115a0*/  F2FP.F16.F32.PACK_AB R49, R172, R127 ;  /* 0x0000007fac31723e */ /* 0x000ff000000000ff */
        /* <DEDUP_REMOVED lines=10> */
[--C-:B------:R-:W-:Y:S08]  /*11650*/  FFMA.FTZ R70, R117, UR4, -R43.reuse ;  /* 0x0000000475467c23 */ /* 0x100ff0000801082b */
[----:B------:R2:W-:Y:S01]  /*11660*/  MUFU.EX2 R252, R2 ;  /* 0x0000000200fc7308 */ /* 0x0005e20000000800 */
[----:B---3--:R-:W-:Y:S01]  /*11670*/  FFMA.FTZ R5, R80, UR4, -R43 ;  /* 0x0000000450057c23 */ /* 0x008fe2000801082b */
[--C-:B------:R-:W-:Y:S08]  /*11680*/  FFMA.FTZ R80, R124, UR4, -R65.reuse ;  /* 0x000000047c507c23 */ /* 0x100ff00008010841 */
[----:B------:R3:W-:Y:S01]  /*11690*/  MUFU.EX2 R35, R4 ;  /* 0x0000000400237308 */ /* 0x0007e20000000800 */
[----:B-1----:R-:W-:Y:S09]  /*116a0*/  FFMA.FTZ R0, R205, UR4, -R65 ;  /* 0x00000004cd007c23 */ /* 0x002ff20008010841 */
[----:B------:R1:W-:Y:S01]  /*116b0*/  MUFU.EX2 R177, R0 ;  /* 0x0000000000b17308 */ /* 0x0003e20000000800 */
[----:B--2---:R-:W-:Y:S01]  /*116c0*/  FFMA.FTZ R2, R86, UR4, -R64 ;  /* 0x0000000456027c23 */ /* 0x004fe20008010840 */
[----:B---3--:R-:W-:Y:S01]  /*116d0*/  FFMA.FTZ R4, R81, UR4, -R43 ;  /* 0x0000000451047c23 */ /* 0x008fe2000801082b */
[--C-:B-1----:R-:W-:Y:S07]  /*116e0*/  FFMA.FTZ R0, R179, UR4, -R65.reuse ;  /* 0x00000004b3007c23 */ /* 0x102fee0008010841 */
[----:B------:R1:W-:Y:S02]  /*116f0*/  MUFU.EX2 R178, R0 ;  /* 0x0000000000b27308 */ /* 0x0003e40000000800 */
[--C-:B-1----:R-:W-:Y:S08]  /*11700*/  FFMA.FTZ R0, R171, UR4, -R65.reuse ;  /* 0x00000004ab007c23 */ /* 0x102ff00008010841 */
        /* <DEDUP_REMOVED lines=9> */
[----:B-1----:R-:W-:Y:S08]  /*117a0*/  FFMA.FTZ R0, R31, UR4, -R66 ;  /* 0x000000041f007c23 */ /* 0x002ff00008010842 */
[----:B------:R1:W-:Y:S02]  /*117b0*/  MUFU.EX2 R206, R0 ;  /* 0x0000000000ce7308 */ /* 0x0003e40000000800 */
[--C-:B-1----:R-:W-:Y:S08]  /*117c0*/  FFMA.FTZ R0, R29, UR4, -R64.reuse ;  /* 0x000000041d007c23 */ /* 0x102ff00008010840 */
[----:B------:R-:W-:Y:S10]  /*117d0*/  MUFU.EX2 R29, R7 ;  /* 0x00000007001d7308 */ /* 0x000ff40000000800 */
[----:B------:R1:W-:Y:S02]  /*117e0*/  MUFU.EX2 R236, R0 ;  /* 0x0000000000ec7308 */ /* 0x0003e40000000800 */
[--C-:B-1----:R-:W-:Y:S01]  /*117f0*/  FFMA.FTZ R0, R50, UR4, -R64.reuse ;  /* 0x0000000432007c23 */ /* 0x102fe20008010840 */
[----:B------:R-:W-:Y:S07]  /*11800*/  F2FP.F16.F32.PACK_AB R50, R214, R182 ;  /* 0x000000b6d632723e */ /* 0x000fee00000000ff */
[----:B------:R1:W-:Y:S02]  /*11810*/  MUFU.EX2 R238, R0 ;  /* 0x0000000000ee7308 */ /* 0x0003e40000000800 */
[----:B-1----:R-:W-:Y:S01]  /*11820*/  FFMA.FTZ R0, R51, UR4, -R64 ;  /* 0x0000000433007c23 */ /* 0x002fe20008010840 */
[----:B-----5:R-:W-:Y:S07]  /*11830*/  F2FP.F16.F32.PACK_AB R51, R211, R176 ;  /* 0x000000b0d333723e */ /* 0x020fee00000000ff */
        /* <DEDUP_REMOVED lines=12> */
[----:B------:R-:W-:Y:S10]  /*11900*/  MUFU.EX2 R28, R6 ;  /* 0x00000006001c7308 */ /* 0x000ff40000000800 */
[----:B------:R1:W-:Y:S02]  /*11910*/  MUFU.EX2 R205, R0 ;  /* 0x0000000000cd7308 */ /* 0x0003e40000000800 */
[--C-:B-1----:R-:W-:Y:S02]  /*11920*/  FFMA.FTZ R0, R27, UR4, -R66.reuse ;  /* 0x000000041b007c23 */ /* 0x102fe40008010842 */
[----:B------:R-:W1:Y:S06]  /*11930*/  LDSM.16.MT88.4 R24, [R184+0x4000] ;  /* 0x00400000b818783b */ /* 0x000e6c0000004200 */
        /* <DEDUP_REMOVED lines=11> */
[----:B------:R3:W-:Y:S10]  /*119f0*/  MUFU.EX2 R22, R4 ;  /* 0x0000000400167308 */ /* 0x0007f40000000800 */
[----:B------:R4:W-:Y:S01]  /*11a00*/  MUFU.EX2 R34, R0 ;  /* 0x0000000000227308 */ /* 0x0009e20000000800 */
[----:B---3--:R-:W-:Y:S01]  /*11a10*/  FFMA.FTZ R4, R85, UR4, -R43 ;  /* 0x0000000455047c23 */ /* 0x008fe2000801082b */
[----:B----4-:R-:W-:Y:S08]  /*11a20*/  FFMA.FTZ R0, R67, UR4, -R64 ;  /* 0x0000000443007c23 */ /* 0x010ff00008010840 */
[----:B------:R3:W-:Y:S02]  /*11a30*/  MUFU.EX2 R31, R0 ;  /* 0x00000000001f7308 */ /* 0x0007e40000000800 */
[--C-:B---3--:R-:W-:Y:S08]  /*11a40*/  FFMA.FTZ R0, R56, UR4, -R65.reuse ;  /* 0x0000000438007c23 */ /* 0x108ff00008010841 */
[----:B------:R3:W-:Y:S02]  /*11a50*/  MUFU.EX2 R221, R0 ;  /* 0x0000000000dd7308 */ /* 0x0007e40000000800 */
[--C-:B---3--:R-:W-:Y:S08]  /*11a60*/  FFMA.FTZ R0, R57, UR4, -R65.reuse ;  /* 0x0000000439007c23 */ /* 0x108ff00008010841 */
[----:B------:R3:W-:Y:S02]  /*11a70*/  MUFU.EX2 R231, R0 ;  /* 0x0000000000e77308 */ /* 0x0007e40000000800 */
[----:B---3--:R-:W-:Y:S08]  /*11a80*/  FFMA.FTZ R0, R60, UR4, -R65 ;  /* 0x000000043c007c23 */ /* 0x008ff00008010841 */
[----:B------:R3:W-:Y:S10]  /*11a90*/  MUFU.EX2 R60, R5 ;  /* 0x00000005003c7308 */ /* 0x0007f40000000800 */
[----:B------:R4:W-:Y:S01]  /*11aa0*/  MUFU.EX2 R250, R0 ;  /* 0x0000000000fa7308 */ /* 0x0009e20000000800 */
[----:B---3--:R-:W-:Y:S01]  /*11ab0*/  FFMA.FTZ R5, R84, UR4, -R43 ;  /* 0x0000000454057c23 */ /* 0x008fe2000801082b */
[--C-:B----4-:R-:W-:Y:S08]  /*11ac0*/  FFMA.FTZ R0, R61, UR4, -R65.reuse ;  /* 0x000000043d007c23 */ /* 0x110ff00008010841 */
[----:B------:R3:W-:Y:S02]  /*11ad0*/  MUFU.EX2 R30, R0 ;  /* 0x00000000001e7308 */ /* 0x0007e40000000800 */
[--C-:B---3--:R-:W-:Y:S08]  /*11ae0*/  FFMA.FTZ R0, R58, UR4, -R66.reuse ;  /* 0x000000043a007c23 */ /* 0x108ff00008010842 */
[----:B------:R3:W-:Y:S02]  /*11af0*/  MUFU.EX2 R208, R0 ;  /* 0x0000000000d07308 */ /* 0x0007e40000000800 */
[--C-:B---3--:R-:W-:Y:S02]  /*11b00*/  FFMA.FTZ R0, R59, UR4, -R66.reuse ;  /* 0x000000043b007c23 */ /* 0x108fe40008010842 */
[----:B------:R-:W3:Y:S06]  /*11b10*/  LDSM.16.MT88.4 R56, [R184+0x4400] ;  /* 0x00440000b838783b */ /* 0x000eec0000004200 */
[----:B------:R4:W-:Y:S02]  /*11b20*/  MUFU.EX2 R229, R0 ;  /* 0x0000000000e57308 */ /* 0x0009e40000000800 */
[--C-:B----4-:R-:W-:Y:S08]  /*11b30*/  FFMA.FTZ R0, R62, UR4, -R66.reuse ;  /* 0x000000043e007c23 */ /* 0x110ff00008010842 */
[----:B------:R4:W-:Y:S02]  /*11b40*/  MUFU.EX2 R245, R0 ;  /* 0x0000000000f57308 */ /* 0x0009e40000000800 */
[----:B----4-:R-:W-:Y:S08]  /*11b50*/  FFMA.FTZ R0, R63, UR4, -R66 ;  /* 0x000000043f007c23 */ /* 0x010ff00008010842 */
[----:B------:R4:W-:Y:S02]  /*11b60*/  MUFU.EX2 R251, R0 ;  /* 0x0000000000fb7308 */ /* 0x0009e40000000800 */
[--C-:B----4-:R-:W-:Y:S01]  /*11b70*/  FFMA.FTZ R0, R71, UR4, -R64.reuse ;  /* 0x0000000447007c23 */ /* 0x110fe20008010840 */
[--C-:B------:R-:W-:Y:S07]  /*11b80*/  FFMA.FTZ R71, R118, UR4, -R64.reuse ;  /* 0x0000000476477c23 */ /* 0x100fee0008010840 */
[----:B------:R4:W-:Y:S10]  /*11b90*/  MUFU.EX2 R67, R0 ;  /* 0x0000000000437308 */ /* 0x0009f40000000800 */
[----:B------:R-:W-:Y:S01]  /*11ba0*/  MUFU.EX2 R71, R71 ;  /* 0x0000004700477308 */ /* 0x000fe20000000800 */
[----:B----4-:R-:W-:Y:S01]  /*11bb0*/  FFMA.FTZ R0, R82, UR4, -R64 ;  /* 0x0000000452007c23 */ /* 0x010fe20008010840 */
[----:B------:R-:W-:Y:S08]  /*11bc0*/  FFMA.FTZ R82, R122, UR4, -R66 ;  /* 0x000000047a527c23 */ /* 0x000ff00008010842 */
[----:B------:R4:W-:Y:S02]  /*11bd0*/  MUFU.EX2 R61, R0 ;  /* 0x00000000003d7308 */ /* 0x0009e40000000800 */
[--C-:B----4-:R-:W-:Y:S08]  /*11be0*/  FFMA.FTZ R0, R83, UR4, -R64.reuse ;  /* 0x0000000453007c23 */ /* 0x110ff00008010840 */
[----:B------:R-:W-:Y:S10]  /*11bf0*/  MUFU.EX2 R83, R5 ;  /* 0x0000000500537308 */ /* 0x000ff40000000800 */
[----:B------:R4:W-:Y:S02]  /*11c00*/  MUFU.EX2 R16, R0 ;  /* 0x0000000000107308 */ /* 0x0009e40000000800 */
[--C-:B----4-:R-:W-:Y:S01]  /*11c10*/  FFMA.FTZ R0, R72, UR4, -R65.reuse ;  /* 0x0000000448007c23 */ /* 0x110fe20008010841 */
[--C-:B------:R-:W-:Y:S07]  /*11c20*/  FFMA.FTZ R72, R119, UR4, -R64.reuse ;  /* 0x0000000477487c23 */ /* 0x100fee0008010840 */
[----:B------:R4:W-:Y:S10]  /*11c30*/  MUFU.EX2 R247, R0 ;  /* 0x0000000000f77308 */ /* 0x0009f40000000800 */
[----:B------:R-:W-:Y:S01]  /*11c40*/  MUFU.EX2 R72, R72 ;  /* 0x0000004800487308 */ /* 0x000fe20000000800 */
[----:B----4-:R-:W-:Y:S01]  /*11c50*/  FFMA.FTZ R0, R73, UR4, -R65 ;  /* 0x0000000449007c23 */ /* 0x010fe20008010841 */
[----:B------:R-:W-:Y:S08]  /*11c60*/  FFMA.FTZ R73, R128, UR4, -R43 ;  /* 0x0000000480497c23 */ /* 0x000ff0000801082b */
[----:B------:R4:W-:Y:S10]  /*11c70*/  MUFU.EX2 R249, R0 ;  /* 0x0000000000f97308 */ /* 0x0009f40000000800 */
[----:B------:R-:W-:Y:S01]  /*11c80*/  MUFU.EX2 R73, R73 ;  /* 0x0000004900497308 */ /* 0x000fe20000000800 */
[--C-:B----4-:R-:W-:Y:S09]  /*11c90*/  FFMA.FTZ R0, R76, UR4, -R65.reuse ;  /* 0x000000044c007c23 */ /* 0x110ff20008010841 */
[----:B------:R-:W-:Y:S10]  /*11ca0*/  MUFU.EX2 R76, R2 ;  /* 0x00000002004c7308 */ /* 0x000ff40000000800 */
[----:B------:R4:W-:Y:S02]  /*11cb0*/  MUFU.EX2 R23, R0 ;  /* 0x0000000000177308 */ /* 0x0009e40000000800 */
[--C-:B----4-:R-:W-:Y:S08]  /*11cc0*/  FFMA.FTZ R0, R77, UR4, -R65.reuse ;  /* 0x000000044d007c23 */ /* 0x110ff00008010841 */
[----:B------:R4:W-:Y:S10]  /*11cd0*/  MUFU.EX2 R77, R4 ;  /* 0x00000004004d7308 */ /* 0x0009f40000000800 */
[----:B------:R5:W-:Y:S01]  /*11ce0*/  MUFU.EX2 R10, R0 ;  /* 0x00000000000a7308 */ /* 0x000be20000000800 */
[----:B----4-:R-:W-:Y:S09]  /*11cf0*/  FFMA.FTZ R4, R87, UR4, -R64 ;  /* 0x0000000457047c23 */ /* 0x010ff20008010840 */
[----:B------:R-:W-:Y:S01]  /*11d00*/  MUFU.EX2 R84, R4 ;  /* 0x0000000400547308 */ /* 0x000fe20000000800 */
[----:B-----5:R-:W-:Y:S01]  /*11d10*/  FFMA.FTZ R0, R74, UR4, -R66 ;  /* 0x000000044a007c23 */ /* 0x020fe20008010842 */
[----:B------:R-:W-:Y:S08]  /*11d20*/  FFMA.FTZ R74, R130, UR4, -R64 ;  /* 0x00000004824a7c23 */ /* 0x000ff00008010840 */
[----:B------:R4:W-:Y:S10]  /*11d30*/  MUFU.EX2 R241, R0 ;  /* 0x0000000000f17308 */ /* 0x0009f40000000800 */
[----:B------:R-:W-:Y:S01]  /*11d40*/  MUFU.EX2 R74, R74 ;  /* 0x0000004a004a7308 */ /* 0x000fe20000000800 */
[--C-:B----4-:R-:W-:Y:S01]  /*11d50*/  FFMA.FTZ R0, R75, UR4, -R66.reuse ;  /* 0x000000044b007c23 */ /* 0x110fe20008010842 */
[--C-:B------:R-:W-:Y:S08]  /*11d60*/  FFMA.FTZ R75, R120, UR4, -R65.reuse ;  /* 0x00000004784b7c23 */ /* 0x100ff00008010841 */
[----:B------:R4:W-:Y:S02]  /*11d70*/  MUFU.EX2 R244, R0 ;  /* 0x0000000000f47308 */ /* 0x0009e40000000800 */
[--C-:B----4-:R-:W-:Y:S01]  /*11d80*/  FFMA.FTZ R0, R78, UR4, -R66.reuse ;  /* 0x000000044e007c23 */ /* 0x110fe20008010842 */
[----:B------:R-:W-:Y:S07]  /*11d90*/  FFMA.FTZ R78, R121, UR4, -R65 ;  /* 0x00000004794e7c23 */ /* 0x000fee0008010841 */
[----:B------:R4:W-:Y:S02]  /*11da0*/  MUFU.EX2 R248, R0 ;  /* 0x0000000000f87308 */ /* 0x0009e40000000800 */
[----:B----4-:R-:W-:Y:S08]  /*11db0*/  FFMA.FTZ R0, R79, UR4, -R66 ;  /* 0x000000044f007c23 */ /* 0x010ff00008010842 */
[----:B------:R4:W-:Y:S02]  /*11dc0*/  MUFU.EX2 R11, R0 ;  /* 0x00000000000b7308 */ /* 0x0009e40000000800 */
[----:B----4-:R-:W-:Y:S05]  /*11dd0*/  FSEL R0, R41, RZ, P3 ;  /* 0x000000ff29007208 */ /* 0x010fea0001800000 */
[----:B------:R-:W-:Y:S01]  /*11de0*/  FADD.FTZ R2, -R0, R3 ;  /* 0x0000000300027221 */ /* 0x000fe20000010100 */
[----:B------:R-:W-:Y:S02]  /*11df0*/  FSEL R0, R40, RZ, P2 ;  /* 0x000000ff28007208 */ /* 0x000fe40001000000 */
[----:B------:R-:W-:Y:S01]  /*11e00*/  FSEL R3, R39, RZ, P1 ;  /* 0x000000ff27037208 */ /* 0x000fe20000800000 */
[----:B------:R-:W-:Y:S02]  /*11e10*/  FMUL.FTZ R2, R2, UR4 ;  /* 0x0000000402027c20 */ /* 0x000fe40008410000 */
[----:B------:R-:W-:Y:S02]  /*11e20*/  FADD.FTZ R0, -R0, R132 ;  /* 0x0000008400007221 */ /* 0x000fe40000010100 */
[----:B------:R4:W5:Y:S01]  /*11e30*/  MUFU.EX2 R37, R2 ;  /* 0x0000000200257308 */ /* 0x0009620000000800 */
[----:B------:R-:W-:Y:S01]  /*11e40*/  FADD.FTZ R3, -R3, R133 ;  /* 0x0000008503037221 */ /* 0x000fe20000010100 */
[----:B----4-:R-:W-:Y:S01]  /*11e50*/  FMUL.FTZ R2, R0, UR4 ;  /* 0x0000000400027c20 */ /* 0x010fe20008410000 */
[C---:B-----5:R-:W-:Y:S01]  /*11e60*/  FMUL.FTZ R5, R37.reuse, R141 ;  /* 0x0000008d25057220 */ /* 0x060fe20000410000 */
[C---:B------:R-:W-:Y:S01]  /*11e70*/  FMUL.FTZ R20, R37.reuse, R152 ;  /* 0x0000009825147220 */ /* 0x040fe20000410000 */
[----:B------:R-:W-:Y:S05]  /*11e80*/  FSEL R0, R38, RZ, P0 ;  /* 0x000000ff26007208 */ /* 0x000fea0000000000 */
[----:B------:R4:W5:Y:S01]  /*11e90*/  MUFU.EX2 R36, R2 ;  /* 0x0000000200247308 */ /* 0x0009620000000800 */
[C---:B------:R-:W-:Y:S01]  /*11ea0*/  FMUL.FTZ R4, R37.reuse, R140 ;  /* 0x0000008c25047220 */ /* 0x040fe20000410000 */
[C---:B------:R-:W-:Y:S01]  /*11eb0*/  FMUL.FTZ R17, R37.reuse, R145 ;  /* 0x0000009125117220 */ /* 0x040fe20000410000 */
[----:B------:R-:W-:Y:S01]  /*11ec0*/  FMUL.FTZ R21, R37, R153 ;  /* 0x0000009925157220 */ /* 0x000fe20000410000 */
[----:B------:R-:W-:Y:S01]  /*11ed0*/  FADD.FTZ R0, -R0, R134 ;  /* 0x0000008600007221 */ /* 0x000fe20000010100 */
[----:B------:R-:W-:Y:S02]  /*11ee0*/  MOV R153, R22 ;  /* 0x0000001600997202 */ /* 0x000fe40000000f00 */
[----:B------:R-:W-:Y:S01]  /*11ef0*/  MOV R145, R35 ;  /* 0x0000002300917202 */ /* 0x000fe20000000f00 */
[----:B------:R-:W-:Y:S01]  /*11f00*/  FMUL.FTZ R0, R0, UR4 ;  /* 0x0000000400007c20 */ /* 0x000fe20008410000 */
[----:B------:R-:W-:Y:S05]  /*11f10*/  PLOP3.LUT P0, PT, PT, PT, UP0, 0x80, 0x0 ;  /* 0x000000000000781c */ /* 0x000fea0003f0f008 */
[----:B------:R-:W2:Y:S01]  /*11f20*/  MUFU.EX2 R0, R0 ;  /* 0x0000000000007308 */ /* 0x000ea20000000800 */
[----:B----4-:R-:W-:Y:S01]  /*11f30*/  FMUL.FTZ R2, R3, UR4 ;  /* 0x0000000403027c20 */ /* 0x010fe20008410000 */
[--C-:B------:R-:W-:Y:S01]  /*11f40*/  FFMA.FTZ R3, R96, UR4, -R43.reuse ;  /* 0x0000000460037c23 */ /* 0x100fe2000801082b */
[C---:B-----5:R-:W-:Y:S01]  /*11f50*/  FMUL.FTZ R6, R36.reuse, R142 ;  /* 0x0000008e24067220 */ /* 0x060fe20000410000 */
[----:B------:R-:W-:Y:S01]  /*11f60*/  MOV R142, R11 ;  /* 0x0000000b008e7202 */ /* 0x000fe20000000f00 */
[C---:B------:R-:W-:Y:S05]  /*11f70*/  FMUL.FTZ R7, R36.reuse, R143 ;  /* 0x0000008f24077220 */ /* 0x040fea0000410000 */
[----:B------:R4:W-:Y:S01]  /*11f80*/  MUFU.EX2 R32, R3 ;  /* 0x0000000300207308 */ /* 0x0009e20000000800 */
[----:B------:R-:W-:Y:S01]  /*11f90*/  MOV R143, R10 ;  /* 0x0000000a008f7202 */ /* 0x000fe20000000f00 */
[C---:B------:R-:W-:Y:S01]  /*11fa0*/  FMUL.FTZ R18, R36.reuse, R146 ;  /* 0x0000009224127220 */ /* 0x040fe20000410000 */
[----:B------:R-:W-:Y:S01]  /*11fb0*/  MOV R146, R34 ;  /* 0x0000002200927202 */ /* 0x000fe20000000f00 */
[----:B------:R-:W-:Y:S01]  /*11fc0*/  FMUL.FTZ R19, R36, R147 ;  /* 0x0000009324137220 */ /* 0x000fe20000410000 */
[----:B------:R-:W-:Y:S01]  /*11fd0*/  MOV R147, R33 ;  /* 0x0000002100937202 */ /* 0x000fe20000000f00 */
[-C--:B-1----:R-:W-:Y:S04]  /*11fe0*/  HMMA.16816.F32 R4, R44, R24.reuse, R4 ;  /* 0x000000182c04723c */ /* 0x082fe80000001804 */
[----:B------:R-:W1:Y:S01]  /*11ff0*/  MUFU.EX2 R2, R2 ;  /* 0x0000000200027308 */ /* 0x000e620000000800 */
[C---:B--2---:R-:W-:Y:S01]  /*12000*/  FMUL.FTZ R11, R0.reuse, R139 ;  /* 0x0000008b000b7220 */ /* 0x044fe20000410000 */
[C---:B------:R-:W-:Y:S01]  /*12010*/  FMUL.FTZ R10, R0.reuse, R138 ;  /* 0x0000008a000a7220 */ /* 0x040fe20000410000 */
[C---:B------:R-:W-:Y:S01]  /*12020*/  FMUL.FTZ R14, R0.reuse, R150 ;  /* 0x00000096000e7220 */ /* 0x040fe20000410000 */
[----:B------:R-:W-:Y:S03]  /*12030*/  FMUL.FTZ R15, R0, R151 ;  /* 0x00000097000f7220 */ /* 0x000fe60000410000 */
[----:B----4-:R-:W-:Y:S01]  /*12040*/  FFMA.FTZ R3, R97, UR4, -R43 ;  /* 0x0000000461037c23 */ /* 0x010fe2000801082b */
[----:B------:R-:W-:Y:S01]  /*12050*/  MOV R151, R16 ;  /* 0x0000001000977202 */ /* 0x000fe20000000f00 */
[C---:B------:R-:W-:Y:S01]  /*12060*/  FMUL.FTZ R16, R37.reuse, R144 ;  /* 0x0000009025107220 */ /* 0x040fe20000410000 */
[C---:B------:R-:W-:Y:S01]  /*12070*/  FMUL.FTZ R22, R36.reuse, R154 ;  /* 0x0000009a24167220 */ /* 0x040fe20000410000 */
[----:B------:R2:W4:Y:S01]  /*12080*/  MUFU.EX2 R141, R3 ;  /* 0x00000003008d7308 */ /* 0x0005220000000800 */
[----:B------:R-:W-:Y:S01]  /*12090*/  MOV R154, R23 ;  /* 0x00000017009a7202 */ /* 0x000fe20000000f00 */
[----:B------:R-:W-:Y:S01]  /*120a0*/  FMUL.FTZ R23, R36, R155 ;  /* 0x0000009b24177220 */ /* 0x000fe20000410000 */
[----:B------:R-:W-:Y:S01]  /*120b0*/  MOV R144, R31 ;  /* 0x0000001f00907202 */ /* 0x000fe20000000f00 */
[C---:B-1----:R-:W-:Y:S01]  /*120c0*/  FMUL.FTZ R12, R2.reuse, R148 ;  /* 0x00000094020c7220 */ /* 0x042fe20000410000 */
[C---:B------:R-:W-:Y:S01]  /*120d0*/  FMUL.FTZ R9, R2.reuse, R137 ;  /* 0x0000008902097220 */ /* 0x040fe20000410000 */
[C---:B------:R-:W-:Y:S01]  /*120e0*/  FMUL.FTZ R8, R2.reuse, R136 ;  /* 0x0000008802087220 */ /* 0x040fe20000410000 */
[----:B------:R-:W-:Y:S01]  /*120f0*/  FMUL.FTZ R13, R2, R149 ;  /* 0x00000095020d7220 */ /* 0x000fe20000410000 */
[----:B------:R-:W-:Y:S01]  /*12100*/  MOV R155, R61 ;  /* 0x0000003d009b7202 */ /* 0x000fe20000000f00 */
[----:B------:R-:W5:Y:S01]  /*12110*/  LDL.LU R149, [R1] ;  /* 0x0000000001957983 */ /* 0x000f620000300800 */
[----:B------:R-:W-:Y:S01]  /*12120*/  FMUL.FTZ R31, R0, R167 ;  /* 0x000000a7001f7220 */ /* 0x000fe20000410000 */
[----:B------:R-:W-:Y:S01]  /*12130*/  FMUL.FTZ R33, R37, R161 ;  /* 0x000000a125217220 */ /* 0x000fe20000410000 */
[----:B------:R-:W-:Y:S01]  /*12140*/  FMUL.FTZ R34, R36, R162 ;  /* 0x000000a224227220 */ /* 0x000fe20000410000 */
[C---:B------:R-:W-:Y:S01]  /*12150*/  HMMA.16816.F32 R8, R48.reuse, R24, R8 ;  /* 0x000000183008723c */ /* 0x040fe20000001808 */
[----:B------:R-:W4:Y:S03]  /*12160*/  LDL.LU R79, [R1+0x4] ;  /* 0x00000400014f7983 */ /* 0x000f260000300800 */
[--C-:B--2---:R-:W-:Y:S01]  /*12170*/  FFMA.FTZ R3, R98, UR4, -R64.reuse ;  /* 0x0000000462037c23 */ /* 0x104fe20008010840 */
[----:B------:R-:W2:Y:S01]  /*12180*/  LDL.LU R139, [R1+0xc] ;  /* 0x00000c00018b7983 */ /* 0x000ea20000300800 */
[-C--:B------:R-:W-:Y:S02]  /*12190*/  HMMA.16816.F32 R12, R48, R26.reuse, R12 ;  /* 0x0000001a300c723c */ /* 0x080fe4000000180c */
[----:B------:R1:W-:Y:S01]  /*121a0*/  MUFU.EX2 R148, R3 ;  /* 0x0000000300947308 */ /* 0x0003e20000000800 */
[----:B------:R-:W2:Y:S02]  /*121b0*/  LDL.LU R138, [R1+0x8] ;  /* 0x00000800018a7983 */ /* 0x000ea40000300800 */
[C---:B------:R-:W-:Y:S01]  /*121c0*/  FMUL.FTZ R24, R2.reuse, R156 ;  /* 0x0000009c02187220 */ /* 0x040fe20000410000 */
[C---:B------:R-:W-:Y:S05]  /*121d0*/  HMMA.16816.F32 R16, R44.reuse, R26, R16 ;  /* 0x0000001a2c10723c */ /* 0x040fea0000001810 */
[----:B------:R-:W-:Y:S01]  /*121e0*/  FMUL.FTZ R25, R2, R157 ;  /* 0x0000009d02197220 */ /* 0x000fe20000410000 */
[-C--:B------:R-:W-:Y:S05]  /*121f0*/  HMMA.16816.F32 R20, R44, R52.reuse, R20 ;  /* 0x000000342c14723c */ /* 0x080fea0000001814 */
[C---:B------:R-:W-:Y:S01]  /*12200*/  FMUL.FTZ R26, R0.reuse, R158 ;  /* 0x0000009e001a7220 */ /* 0x040fe20000410000 */
[----:B------:R-:W-:Y:S01]  /*12210*/  FMUL.FTZ R27, R0, R159 ;  /* 0x0000009f001b7220 */ /* 0x000fe20000410000 */
[----:B-1----:R-:W-:Y:S01]  /*12220*/  FFMA.FTZ R3, R99, UR4, -R64 ;  /* 0x0000000463037c23 */ /* 0x002fe20008010840 */
[----:B------:R-:W-:Y:S03]  /*12230*/  MOV R158, R28 ;  /* 0x0000001c009e7202 */ /* 0x000fe60000000f00 */
[----:B------:R1:W-:Y:S01]  /*12240*/  MUFU.EX2 R152, R3 ;  /* 0x0000000300987308 */ /* 0x0003e20000000800 */
[C---:B------:R-:W-:Y:S01]  /*12250*/  FMUL.FTZ R28, R2.reuse, R164 ;  /* 0x000000a4021c7220 */ /* 0x040fe20000410000 */
[C---:B------:R-:W-:Y:S04]  /*12260*/  HMMA.16816.F32 R24, R48.reuse, R52, R24 ;  /* 0x000000343018723c */ /* 0x040fe80000001818 */
[----:B------:R-:W-:Y:S01]  /*12270*/  MOV R159, R29 ;  /* 0x0000001d009f7202 */ /* 0x000fe20000000f00 */
[----:B------:R-:W-:Y:S01]  /*12280*/  FMUL.FTZ R29, R2, R165 ;  /* 0x000000a5021d7220 */ /* 0x000fe20000410000 */
[----:B------:R-:W-:Y:S01]  /*12290*/  MOV R164, R30 ;  /* 0x0000001e00a47202 */ /* 0x000fe20000000f00 */
[----:B------:R-:W-:Y:S01]  /*122a0*/  FMUL.FTZ R30, R0, R166 ;  /* 0x000000a6001e7220 */ /* 0x000fe20000410000 */
[----:B------:R-:W-:Y:S02]  /*122b0*/  MOV R156, R60 ;  /* 0x0000003c009c7202 */ /* 0x000fe40000000f00 */
[----:B------:R-:W3:Y:S01]  /*122c0*/  LDSM.16.MT88.4 R60, [R185+0x4400] ;  /* 0x00440000b93c783b */ /* 0x000ee20000004200 */
[----:B------:R-:W-:Y:S01]  /*122d0*/  MOV R140, R32 ;  /* 0x00000020008c7202 */ /* 0x000fe20000000f00 */
[----:B------:R-:W-:Y:S01]  /*122e0*/  FMUL.FTZ R32, R37, R160 ;  /* 0x000000a025207220 */ /* 0x000fe20000410000 */
[----:B------:R-:W-:Y:S01]  /*122f0*/  FMUL.FTZ R35, R36, R163 ;  /* 0x000000a324237220 */ /* 0x000fe20000410000 */
[-C--:B------:R-:W-:Y:S03]  /*12300*/  HMMA.16816.F32 R28, R48, R54.reuse, R28 ;  /* 0x00000036301c723c */ /* 0x080fe6000000181c */
[--C-:B-1----:R-:W-:Y:S01]  /*12310*/  FFMA.FTZ R3, R88, UR4, -R65.reuse ;  /* 0x0000000458037c23 */ /* 0x102fe20008010841 */
[----:B------:R-:W-:Y:S01]  /*12320*/  MOV R157, R67 ;  /* 0x00000043009d7202 */ /* 0x000fe20000000f00 */
[--C-:B------:R-:W-:Y:S01]  /*12330*/  FFMA.FTZ R67, R110, UR4, -R66.reuse ;  /* 0x000000046e437c23 */ /* 0x100fe20008010842 */
[----:B------:R-:W-:Y:S01]  /*12340*/  HMMA.16816.F32 R32, R44, R54, R32 ;  /* 0x000000362c20723c */ /* 0x000fe20000001820 */
[----:B------:R1:W-:Y:S01]  /*12350*/  MUFU.EX2 R137, R3 ;  /* 0x0000000300897308 */ /* 0x0003e20000000800 */
[----:B------:R-:W3:Y:S03]  /*12360*/  LDSM.16.MT88.4 R52, [R184+0x4800] ;  /* 0x00480000b834783b */ /* 0x000ee60000004200 */
[----:B------:R-:W-:Y:S02]  /*12370*/  F2FP.F16.F32.PACK_AB R48, R212, R207 ;  /* 0x000000cfd430723e */ /* 0x000fe400000000ff */
[----:B------:R-:W-:Y:S04]  /*12380*/  F2FP.F16.F32.PACK_AB R49, R209, R183 ;  /* 0x000000b7d131723e */ /* 0x000fe800000000ff */
[----:B------:R-:W-:Y:S02]  /*12390*/  F2FP.F16.F32.PACK_AB R50, R217, R213 ;  /* 0x000000d5d932723e */ /* 0x000fe400000000ff */
[----:B------:R-:W-:Y:S02]  /*123a0*/  F2FP.F16.F32.PACK_AB R51, R220, R210 ;  /* 0x000000d2dc33723e */ /* 0x000fe400000000ff */
[----:B------:R-:W-:Y:S02]  /*123b0*/  F2FP.F16.F32.PACK_AB R44, R178, R177 ;  /* 0x000000b1b22c723e */ /* 0x000fe400000000ff */
[----:B------:R-:W-:Y:S01]  /*123c0*/  F2FP.F16.F32.PACK_AB R46, R215, R179 ;  /* 0x000000b3d72e723e */ /* 0x000fe200000000ff */
[--C-:B-1----:R-:W-:Y:S01]  /*123d0*/  FFMA.FTZ R3, R89, UR4, -R65.reuse ;  /* 0x0000000459037c23 */ /* 0x102fe20008010841 */
[----:B------:R-:W-:Y:S01]  /*123e0*/  F2FP.F16.F32.PACK_AB R45, R171, R170 ;  /* 0x000000aaab2d723e */ /* 0x000fe200000000ff */
[-C--:B---3--:R-:W-:Y:S02]  /*123f0*/  HMMA.16816.F32 R4, R48, R56.reuse, R4 ;  /* 0x000000383004723c */ /* 0x088fe40000001804 */
[----:B------:R1:W-:Y:S03]  /*12400*/  MUFU.EX2 R136, R3 ;  /* 0x0000000300887308 */ /* 0x0003e60000000800 */
[----:B------:R-:W-:Y:S02]  /*12410*/  F2FP.F16.F32.PACK_AB R47, R206, R169 ;  /* 0x000000a9ce2f723e */ /* 0x000fe400000000ff */
[----:B------:R-:W-:Y:S04]  /*12420*/  MOV R150, R140 ;  /* 0x0000008c00967202 */ /* 0x000fe80000000f00 */
[----:B------:R-:W-:Y:S01]  /*12430*/  MOV R140, R76 ;  /* 0x0000004c008c7202 */ /* 0x000fe20000000f00 */
[C---:B------:R-:W-:Y:S01]  /*12440*/  HMMA.16816.F32 R8, R44.reuse, R56, R8 ;  /* 0x000000382c08723c */ /* 0x040fe20000001808 */
[----:B------:R-:W-:Y:S03]  /*12450*/  MUFU.EX2 R76, R68 ;  /* 0x00000044004c7308 */ /* 0x000fe60000000800 */
[----:B------:R-:W-:Y:S02]  /*12460*/  F2FP.F16.F32.PACK_AB R161, R72, R71 ;  /* 0x0000004748a1723e */ /* 0x000fe400000000ff */
[-C--:B------:R-:W-:Y:S05]  /*12470*/  HMMA.16816.F32 R12, R44, R58.reuse, R12 ;  /* 0x0000003a2c0c723c */ /* 0x080fea000000180c */
[----:B------:R-:W-:Y:S01]  /*12480*/  MUFU.EX2 R68, R75 ;  /* 0x0000004b00447308 */ /* 0x000fe20000000800 */
[--C-:B-1----:R-:W-:Y:S01]  /*12490*/  FFMA.FTZ R3, R92, UR4, -R65.reuse ;  /* 0x000000045c037c23 */ /* 0x102fe20008010841 */
[C---:B------:R-:W-:Y:S01]  /*124a0*/  HMMA.16816.F32 R16, R48.reuse, R58, R16 ;  /* 0x0000003a3010723c */ /* 0x040fe20000001810 */
[----:B------:R-:W1:Y:S07]  /*124b0*/  LDSM.16.MT88.4 R56, [R185+0x4800] ;  /* 0x00480000b938783b */ /* 0x000e6e0000004200 */
[----:B------:R3:W-:Y:S01]  /*124c0*/  MUFU.EX2 R133, R3 ;  /* 0x0000000300857308 */ /* 0x0007e20000000800 */
[-C--:B------:R-:W-:Y:S06]  /*124d0*/  HMMA.16816.F32 R20, R48, R60.reuse, R20 ;  /* 0x0000003c3014723c */ /* 0x080fec0000001814 */
[C---:B------:R-:W-:Y:S06]  /*124e0*/  HMMA.16816.F32 R24, R44.reuse, R60, R24 ;  /* 0x0000003c2c18723c */ /* 0x040fec0000001818 */
[-C--:B------:R-:W-:Y:S05]  /*124f0*/  HMMA.16816.F32 R28, R44, R62.reuse, R28 ;  /* 0x0000003e2c1c723c */ /* 0x080fea000000181c */
[----:B---3--:R-:W-:Y:S01]  /*12500*/  FFMA.FTZ R3, R93, UR4, -R65 ;  /* 0x000000045d037c23 */ /* 0x008fe20008010841 */
[----:B------:R-:W-:Y:S01]  /*12510*/  HMMA.16816.F32 R32, R48, R62, R32 ;  /* 0x0000003e3020723c */ /* 0x000fe20000001820 */
[----:B------:R-:W3:Y:S02]  /*12520*/  LDSM.16.MT88.4 R60, [R184+0x4c00] ;  /* 0x004c0000b83c783b */ /* 0x000ee40000004200 */
[----:B------:R1:W-:Y:S02]  /*12530*/  MUFU.EX2 R134, R3 ;  /* 0x0000000300867308 */ /* 0x0003e40000000800 */
[----:B------:R-:W-:Y:S02]  /*12540*/  F2FP.F16.F32.PACK_AB R44, R235, R228 ;  /* 0x000000e4eb2c723e */ /* 0x000fe400000000ff */
[----:B------:R-:W-:Y:S04]  /*12550*/  F2FP.F16.F32.PACK_AB R45, R236, R227 ;  /* 0x000000e3ec2d723e */ /* 0x000fe800000000ff */
[----:B------:R-:W-:Y:S02]  /*12560*/  F2FP.F16.F32.PACK_AB R46, R246, R240 ;  /* 0x000000f0f62e723e */ /* 0x000fe400000000ff */
[----:B------:R-:W-:Y:S02]  /*12570*/  F2FP.F16.F32.PACK_AB R47, R243, R238 ;  /* 0x000000eef32f723e */ /* 0x000fe400000000ff */
[----:B------:R-:W-:Y:S02]  /*12580*/  F2FP.F16.F32.PACK_AB R48, R226, R216 ;  /* 0x000000d8e230723e */ /* 0x000fe400000000ff */
[----:B------:R-:W-:Y:S02]  /*12590*/  F2FP.F16.F32.PACK_AB R50, R237, R232 ;  /* 0x000000e8ed32723e */ /* 0x000fe400000000ff */
[----:B------:R-:W-:Y:S01]  /*125a0*/  F2FP.F16.F32.PACK_AB R49, R222, R205 ;  /* 0x000000cdde31723e */ /* 0x000fe200000000ff */
[-C--:B------:R-:W-:Y:S05]  /*125b0*/  HMMA.16816.F32 R4, R44, R52.reuse, R4 ;  /* 0x000000342c04723c */ /* 0x080fea0000001804 */
[--C-:B-1----:R-:W-:Y:S01]  /*125c0*/  FFMA.FTZ R3, R90, UR4, -R66.reuse ;  /* 0x000000045a037c23 */ /* 0x102fe20008010842 */
[----:B------:R-:W-:Y:S03]  /*125d0*/  F2FP.F16.F32.PACK_AB R51, R230, R223 ;  /* 0x000000dfe633723e */ /* 0x000fe600000000ff */
[----:B------:R1:W-:Y:S04]  /*125e0*/  MUFU.EX2 R132, R3 ;  /* 0x0000000300847308 */ /* 0x0003e80000000800 */
[C---:B------:R-:W-:Y:S06]  /*125f0*/  HMMA.16816.F32 R8, R48.reuse, R52, R8 ;  /* 0x000000343008723c */ /* 0x040fec0000001808 */
[-C--:B------:R-:W-:Y:S06]  /*12600*/  HMMA.16816.F32 R12, R48, R54.reuse, R12 ;  /* 0x00000036300c723c */ /* 0x080fec000000180c */
[C---:B------:R-:W-:Y:S01]  /*12610*/  HMMA.16816.F32 R16, R44.reuse, R54, R16 ;  /* 0x000000362c10723c */ /* 0x040fe20000001810 */
[----:B------:R-:W3:Y:S04]  /*12620*/  LDSM.16.MT88.4 R52, [R185+0x4c00] ;  /* 0x004c0000b934783b */ /* 0x000ee80000004200 */
[--C-:B-1----:R-:W-:Y:S01]  /*12630*/  FFMA.FTZ R3, R91, UR4, -R66.reuse ;  /* 0x000000045b037c23 */ /* 0x102fe20008010842 */
[-C--:B------:R-:W-:Y:S03]  /*12640*/  HMMA.16816.F32 R20, R44, R56.reuse, R20 ;  /* 0x000000382c14723c */ /* 0x080fe60000001814 */
[----:B------:R1:W-:Y:S03]  /*12650*/  MUFU.EX2 R98, R3 ;  /* 0x0000000300627308 */ /* 0x0003e60000000800 */
[C---:B------:R-:W-:Y:S06]  /*12660*/  HMMA.16816.F32 R24, R48.reuse, R56, R24 ;  /* 0x000000383018723c */ /* 0x040fec0000001818 */
[-C--:B------:R-:W-:Y:S06]  /*12670*/  HMMA.16816.F32 R28, R48, R58.reuse, R28 ;  /* 0x0000003a301c723c */ /* 0x080fec000000181c */
[----:B------:R-:W-:Y:S01]  /*12680*/  HMMA.16816.F32 R32, R44, R58, R32 ;  /* 0x0000003a2c20723c */ /* 0x000fe20000001820 */
[----:B------:R-:W5:Y:S04]  /*12690*/  LDSM.16.MT88.4 R56, [R184+0x5000] ;  /* 0x00500000b838783b */ /* 0x000f680000004200 */
[--C-:B-1----:R-:W-:Y:S01]  /*126a0*/  FFMA.FTZ R3, R94, UR4, -R66.reuse ;  /* 0x000000045e037c23 */ /* 0x102fe20008010842 */
[----:B------:R-:W-:Y:S02]  /*126b0*/  F2FP.F16.F32.PACK_AB R48, R231, R221 ;  /* 0x000000dde730723e */ /* 0x000fe400000000ff */
[----:B------:R-:W-:Y:S01]  /*126c0*/  F2FP.F16.F32.PACK_AB R46, R145, R147 ;  /* 0x00000093912e723e */ /* 0x000fe200000000ff */
[----:B------:R1:W-:Y:S02]  /*126d0*/  MUFU.EX2 R97, R3 ;  /* 0x0000000300617308 */ /* 0x0003e40000000800 */
        /* <DEDUP_REMOVED lines=13> */
[-C--:B------:R-:W-:Y:S05]  /*127b0*/  HMMA.16816.F32 R20, R44, R52.reuse, R20 ;  /* 0x000000342c14723c */ /* 0x080fea0000001814 */
[--C-:B-1----:R-:W-:Y:S01]  /*127c0*/  FFMA.FTZ R3, R100, UR4, -R43.reuse ;  /* 0x0000000464037c23 */ /* 0x102fe2000801082b */
[C---:B------:R-:W-:Y:S03]  /*127d0*/  HMMA.16816.F32 R24, R48.reuse, R52, R24 ;  /* 0x000000343018723c */ /* 0x040fe60000001818 */
[----:B------:R1:W-:Y:S03]  /*127e0*/  MUFU.EX2 R96, R3 ;  /* 0x0000000300607308 */ /* 0x0003e60000000800 */
        /* <DEDUP_REMOVED lines=8> */
[----:B------:R-:W-:Y:S02]  /*12870*/  F2FP.F16.F32.PACK_AB R51, R151, R155 ;  /* 0x0000009b9733723e */ /* 0x000fe400000000ff */
[----:B------:R-:W-:Y:S02]  /*12880*/  F2FP.F16.F32.PACK_AB R44, R249, R247 ;  /* 0x000000f7f92c723e */ /* 0x000fe400000000ff */
[----:B------:R-:W-:Y:S02]  /*12890*/  F2FP.F16.F32.PACK_AB R46, R143, R154 ;  /* 0x0000009a8f2e723e */ /* 0x000fe400000000ff */
[----:B------:R-:W-:Y:S01]  /*128a0*/  F2FP.F16.F32.PACK_AB R45, R244, R241 ;  /* 0x000000f1f42d723e */ /* 0x000fe200000000ff */
[-C--:B-----5:R-:W-:Y:S05]  /*128b0*/  HMMA.16816.F32 R4, R48, R56.reuse, R4 ;  /* 0x000000383004723c */ /* 0x0a0fea0000001804 */
[----:B------:R-:W-:Y:S01]  /*128c0*/  F2FP.F16.F32.PACK_AB R47, R142, R248 ;  /* 0x000000f88e2f723e */ /* 0x000fe200000000ff */
[----:B-1----:R-:W-:Y:S06]  /*128d0*/  FFMA.FTZ R3, R102, UR4, -R64 ;  /* 0x0000000466037c23 */ /* 0x002fec0008010840 */
[C---:B------:R-:W-:Y:S01]  /*128e0*/  HMMA.16816.F32 R8, R44.reuse, R56, R8 ;  /* 0x000000382c08723c */ /* 0x040fe20000001808 */
[----:B------:R1:W-:Y:S05]  /*128f0*/  MUFU.EX2 R92, R3 ;  /* 0x00000003005c7308 */ /* 0x0003ea0000000800 */
[-C--:B------:R-:W-:Y:S06]  /*12900*/  HMMA.16816.F32 R12, R44, R58.reuse, R12 ;  /* 0x0000003a2c0c723c */ /* 0x080fec000000180c */
[C---:B------:R-:W-:Y:S01]  /*12910*/  HMMA.16816.F32 R16, R48.reuse, R58, R16 ;  /* 0x0000003a3010723c */ /* 0x040fe20000001810 */
[----:B------:R-:W-:Y:S04]  /*12920*/  LDSM.16.MT88.4 R56, [R185+0x5400] ;  /* 0x00540000b938783b */ /* 0x000fe80000004200 */
[----:B----4-:R-:W-:Y:S01]  /*12930*/  FFMA.FTZ R36, R36, R79, R174 ;  /* 0x0000004f24247223 */ /* 0x010fe200000100ae */
[----:B------:R-:W-:Y:S01]  /*12940*/  FFMA.FTZ R37, R37, R149, R175 ;  /* 0x0000009525257223 */ /* 0x000fe200000100af */
[----:B------:R3:W-:Y:S01]  /*12950*/  MUFU.EX2 R79, R60 ;  /* 0x0000003c004f7308 */ /* 0x0007e20000000800 */
[----:B-1----:R-:W-:Y:S03]  /*12960*/  FFMA.FTZ R3, R103, UR4, -R64 ;  /* 0x0000000467037c23 */ /* 0x002fe60008010840 */
[----:B------:R-:W-:Y:S01]  /*12970*/  MOV R149, R141 ;  /* 0x0000008d00957202 */ /* 0x000fe20000000f00 */
[----:B--2---:R-:W-:Y:S01]  /*12980*/  FFMA.FTZ R2, R2, R139, R168 ;  /* 0x0000008b02027223 */ /* 0x004fe200000100a8 */
[----:B------:R-:W-:Y:S01]  /*12990*/  MOV R139, R77 ;  /* 0x0000004d008b7202 */ /* 0x000fe20000000f00 */
[----:B------:R-:W-:Y:S03]  /*129a0*/  FFMA.FTZ R0, R0, R138, R127 ;  /* 0x0000008a00007223 */ /* 0x000fe6000001007f */
[----:B------:R1:W-:Y:S01]  /*129b0*/  MUFU.EX2 R91, R3 ;  /* 0x00000003005b7308 */ /* 0x0003e20000000800 */
[----:B------:R-:W-:Y:S01]  /*129c0*/  MOV R138, R84 ;  /* 0x00000054008a7202 */ /* 0x000fe20000000f00 */
[----:B------:R-:W-:Y:S01]  /*129d0*/  FADD.FTZ R37, R180, R37 ;  /* 0x00000025b4257221 */ /* 0x000fe20000010000 */
[----:B------:R-:W-:Y:S01]  /*129e0*/  MOV R141, R83 ;  /* 0x00000053008d7202 */ /* 0x000fe20000000f00 */
[----:B------:R-:W-:Y:S06]  /*129f0*/  FADD.FTZ R2, R173, R2 ;  /* 0x00000002ad027221 */ /* 0x000fec0000010000 */
[----:B------:R-:W-:Y:S01]  /*12a00*/  MUFU.EX2 R77, R67 ;  /* 0x00000043004d7308 */ /* 0x000fe20000000800 */
[----:B---3--:R-:W2:Y:S01]  /*12a10*/  LDSM.16.MT88.4 R60, [R185+0x5000] ;  /* 0x00500000b93c783b */ /* 0x008ea20000004200 */
[----:B------:R-:W-:Y:S04]  /*12a20*/  FADD.FTZ R2, R182, R2 ;  /* 0x00000002b6027221 */ /* 0x000fe80000010000 */
[----:B------:R-:W-:Y:S04]  /*12a30*/  FADD.FTZ R2, R214, R2 ;  /* 0x00000002d6027221 */ /* 0x000fe80000010000 */
[----:B------:R-:W-:Y:S01]  /*12a40*/  MUFU.EX2 R84, R69 ;  /* 0x0000004500547308 */ /* 0x000fe20000000800 */
[--C-:B-1----:R-:W-:Y:S09]  /*12a50*/  FFMA.FTZ R3, R112, UR4, -R43.reuse ;  /* 0x0000000470037c23 */ /* 0x102ff2000801082b */
[----:B------:R1:W-:Y:S10]  /*12a60*/  MUFU.EX2 R94, R3 ;  /* 0x00000003005e7308 */ /* 0x0003f40000000800 */
[----:B------:R-:W3:Y:S10]  /*12a70*/  MUFU.EX2 R83, R70 ;  /* 0x0000004600537308 */ /* 0x000ef40000000800 */
[----:B------:R-:W-:Y:S01]  /*12a80*/  MUFU.EX2 R67, R78 ;  /* 0x0000004e00437308 */ /* 0x000fe20000000800 */
[--C-:B-1----:R-:W-:Y:S01]  /*12a90*/  FFMA.FTZ R3, R113, UR4, -R43.reuse ;  /* 0x0000000471037c23 */ /* 0x102fe2000801082b */
[----:B------:R-:W-:Y:S08]  /*12aa0*/  FFMA.FTZ R43, R129, UR4, -R43 ;  /* 0x00000004812b7c23 */ /* 0x000ff0000801082b */
[----:B------:R1:W-:Y:S01]  /*12ab0*/  MUFU.EX2 R93, R3 ;  /* 0x00000003005d7308 */ /* 0x0003e20000000800 */
[-C--:B--2---:R-:W-:Y:S03]  /*12ac0*/  HMMA.16816.F32 R20, R48, R60.reuse, R20 ;  /* 0x0000003c3014723c */ /* 0x084fe60000001814 */
[----:B---3--:R-:W-:Y:S03]  /*12ad0*/  F2FP.F16.F32.PACK_AB R160, R83, R84 ;  /* 0x0000005453a0723e */ /* 0x008fe600000000ff */
[C---:B------:R-:W-:Y:S03]  /*12ae0*/  HMMA.16816.F32 R24, R44.reuse, R60, R24 ;  /* 0x0000003c2c18723c */ /* 0x040fe60000001818 */
[----:B------:R-:W2:Y:S03]  /*12af0*/  MUFU.EX2 R70, R43 ;  /* 0x0000002b00467308 */ /* 0x000ea60000000800 */
[-C--:B------:R-:W-:Y:S07]  /*12b00*/  HMMA.16816.F32 R28, R44, R62.reuse, R28 ;  /* 0x0000003e2c1c723c */ /* 0x080fee000000181c */
[----:B------:R-:W-:Y:S01]  /*12b10*/  MUFU.EX2 R43, R126 ;  /* 0x0000007e002b7308 */ /* 0x000fe20000000800 */
[--C-:B-1----:R-:W-:Y:S01]  /*12b20*/  FFMA.FTZ R3, R114, UR4, -R64.reuse ;  /* 0x0000000472037c23 */ /* 0x102fe20008010840 */
[----:B------:R-:W-:Y:S01]  /*12b30*/  HMMA.16816.F32 R32, R48, R62, R32 ;  /* 0x0000003e3020723c */ /* 0x000fe20000001820 */
[----:B------:R-:W1:Y:S07]  /*12b40*/  LDSM.16.MT88.4 R60, [R184+0x5800] ;  /* 0x00580000b83c783b */ /* 0x000e6e0000004200 */
[----:B------:R3:W-:Y:S03]  /*12b50*/  MUFU.EX2 R90, R3 ;  /* 0x00000003005a7308 */ /* 0x0007e60000000800 */
[----:B------:R-:W-:Y:S02]  /*12b60*/  F2FP.F16.F32.PACK_AB R44, R139, R141 ;  /* 0x0000008d8b2c723e */ /* 0x000fe400000000ff */
[----:B------:R-:W-:Y:S02]  /*12b70*/  F2FP.F16.F32.PACK_AB R45, R138, R140 ;  /* 0x0000008c8a2d723e */ /* 0x000fe400000000ff */
[----:B------:R-:W-:Y:S02]  /*12b80*/  F2FP.F16.F32.PACK_AB R46, R149, R150 ;  /* 0x00000096952e723e */ /* 0x000fe400000000ff */
[----:B------:R-:W-:Y:S02]  /*12b90*/  F2FP.F16.F32.PACK_AB R47, R152, R148 ;  /* 0x00000094982f723e */ /* 0x000fe400000000ff */
[----:B------:R-:W-:Y:S02]  /*12ba0*/  F2FP.F16.F32.PACK_AB R48, R136, R137 ;  /* 0x000000898830723e */ /* 0x000fe400000000ff */
[----:B------:R-:W-:Y:S02]  /*12bb0*/  F2FP.F16.F32.PACK_AB R50, R134, R133 ;  /* 0x000000858632723e */ /* 0x000fe400000000ff */
[----:B------:R-:W-:Y:S01]  /*12bc0*/  F2FP.F16.F32.PACK_AB R49, R98, R132 ;  /* 0x000000846231723e */ /* 0x000fe200000000ff */
[-C--:B------:R-:W-:Y:S05]  /*12bd0*/  HMMA.16816.F32 R4, R44, R52.reuse, R4 ;  /* 0x000000342c04723c */ /* 0x080fea0000001804 */
[--C-:B---3--:R-:W-:Y:S01]  /*12be0*/  FFMA.FTZ R3, R115, UR4, -R64.reuse ;  /* 0x0000000473037c23 */ /* 0x108fe20008010840 */
[----:B------:R-:W-:Y:S01]  /*12bf0*/  F2FP.F16.F32.PACK_AB R51, R99, R97 ;  /* 0x000000616333723e */ /* 0x000fe200000000ff */
[----:B------:R-:W-:Y:S01]  /*12c00*/  FFMA.FTZ R64, R131, UR4, -R64 ;  /* 0x0000000483407c23 */ /* 0x000fe20008010840 */
[----:B--2---:R-:W-:Y:S01]  /*12c10*/  F2FP.F16.F32.PACK_AB R162, R70, R73 ;  /* 0x0000004946a2723e */ /* 0x004fe200000000ff */
[----:B------:R2:W-:Y:S04]  /*12c20*/  MUFU.EX2 R89, R3 ;  /* 0x0000000300597308 */ /* 0x0005e80000000800 */
[C---:B------:R-:W-:Y:S06]  /*12c30*/  HMMA.16816.F32 R8, R48.reuse, R52, R8 ;  /* 0x000000343008723c */ /* 0x040fec0000001808 */
[----:B------:R-:W3:Y:S01]  /*12c40*/  MUFU.EX2 R69, R64 ;  /* 0x0000004000457308 */ /* 0x000ee20000000800 */
[-C--:B------:R-:W-:Y:S06]  /*12c50*/  HMMA.16816.F32 R12, R48, R54.reuse, R12 ;  /* 0x00000036300c723c */ /* 0x080fec000000180c */
[C---:B------:R-:W-:Y:S01]  /*12c60*/  HMMA.16816.F32 R16, R44.reuse, R54, R16 ;  /* 0x000000362c10723c */ /* 0x040fe20000001810 */
[----:B------:R-:W4:Y:S02]  /*12c70*/  LDSM.16.MT88.4 R52, [R185+0x5800] ;  /* 0x00580000b934783b */ /* 0x000f240000004200 */
[----:B------:R-:W-:Y:S02]  /*12c80*/  MUFU.EX2 R64, R80 ;  /* 0x0000005000407308 */ /* 0x000fe40000000800 */
[--C-:B--2---:R-:W-:Y:S01]  /*12c90*/  FFMA.FTZ R3, R104, UR4, -R65.reuse ;  /* 0x0000000468037c23 */ /* 0x104fe20008010841 */
[-C--:B------:R-:W-:Y:S07]  /*12ca0*/  HMMA.16816.F32 R20, R44, R56.reuse, R20 ;  /* 0x000000382c14723c */ /* 0x080fee0000001814 */
[----:B------:R2:W-:Y:S01]  /*12cb0*/  MUFU.EX2 R88, R3 ;  /* 0x0000000300587308 */ /* 0x0005e20000000800 */
[----:B---3--:R-:W-:Y:S01]  /*12cc0*/  F2FP.F16.F32.PACK_AB R163, R69, R74 ;  /* 0x0000004a45a3723e */ /* 0x008fe200000000ff */
[C---:B------:R-:W-:Y:S06]  /*12cd0*/  HMMA.16816.F32 R24, R48.reuse, R56, R24 ;  /* 0x000000383018723c */ /* 0x040fec0000001818 */
[-C--:B------:R-:W-:Y:S06]  /*12ce0*/  HMMA.16816.F32 R28, R48, R58.reuse, R28 ;  /* 0x0000003a301c723c */ /* 0x080fec000000181c */
[----:B------:R-:W-:Y:S01]  /*12cf0*/  HMMA.16816.F32 R32, R44, R58, R32 ;  /* 0x0000003a2c20723c */ /* 0x000fe20000001820 */
[----:B------:R-:W-:Y:S04]  /*12d00*/  LDSM.16.MT88.4 R56, [R185+0x5c00] ;  /* 0x005c0000b938783b */ /* 0x000fe80000004200 */
[--C-:B--2---:R-:W-:Y:S01]  /*12d10*/  FFMA.FTZ R3, R105, UR4, -R65.reuse ;  /* 0x0000000469037c23 */ /* 0x104fe20008010841 */
[----:B------:R-:W-:Y:S02]  /*12d20*/  F2FP.F16.F32.PACK_AB R48, R95, R96 ;  /* 0x000000605f30723e */ /* 0x000fe400000000ff */
[----:B------:R-:W-:Y:S01]  /*12d30*/  F2FP.F16.F32.PACK_AB R49, R91, R92 ;  /* 0x0000005c5b31723e */ /* 0x000fe200000000ff */
[----:B------:R2:W3:Y:S02]  /*12d40*/  MUFU.EX2 R87, R3 ;  /* 0x0000000300577308 */ /* 0x0004e40000000800 */
[----:B------:R-:W-:Y:S02]  /*12d50*/  F2FP.F16.F32.PACK_AB R50, R93, R94 ;  /* 0x0000005e5d32723e */ /* 0x000fe400000000ff */
[----:B------:R-:W-:Y:S02]  /*12d60*/  F2FP.F16.F32.PACK_AB R51, R89, R90 ;  /* 0x0000005a5933723e */ /* 0x000fe400000000ff */
[----:B------:R-:W-:Y:S05]  /*12d70*/  F2FP.F16.F32.PACK_AB R47, R76, R77 ;  /* 0x0000004d4c2f723e */ /* 0x000fea00000000ff */
[-C--:B-1----:R-:W-:Y:S05]  /*12d80*/  HMMA.16816.F32 R4, R48, R60.reuse, R4 ;  /* 0x0000003c3004723c */ /* 0x082fea0000001804 */
[--C-:B--2---:R-:W-:Y:S01]  /*12d90*/  FFMA.FTZ R3, R108, UR4, -R65.reuse ;  /* 0x000000046c037c23 */ /* 0x104fe20008010841 */
[----:B---3--:R-:W-:Y:S03]  /*12da0*/  F2FP.F16.F32.PACK_AB R44, R87, R88 ;  /* 0x00000058572c723e */ /* 0x008fe600000000ff */
[----:B------:R1:W-:Y:S02]  /*12db0*/  MUFU.EX2 R86, R3 ;  /* 0x0000000300567308 */ /* 0x0003e40000000800 */
[--C-:B-1----:R-:W-:Y:S01]  /*12dc0*/  FFMA.FTZ R3, R109, UR4, -R65.reuse ;  /* 0x000000046d037c23 */ /* 0x102fe20008010841 */
[----:B------:R-:W-:Y:S07]  /*12dd0*/  FFMA.FTZ R65, R125, UR4, -R65 ;  /* 0x000000047d417c23 */ /* 0x000fee0008010841 */
[----:B------:R1:W2:Y:S10]  /*12de0*/  MUFU.EX2 R81, R3 ;  /* 0x0000000300517308 */ /* 0x0002b40000000800 */
[----:B------:R-:W3:Y:S01]  /*12df0*/  MUFU.EX2 R65, R65 ;  /* 0x0000004100417308 */ /* 0x000ee20000000800 */
[--C-:B-1----:R-:W-:Y:S01]  /*12e00*/  FFMA.FTZ R3, R106, UR4, -R66.reuse ;  /* 0x000000046a037c23 */ /* 0x102fe20008010842 */
[----:B------:R-:W-:Y:S01]  /*12e10*/  FFMA.FTZ R66, R42, UR4, -R66 ;  /* 0x000000042a427c23 */ /* 0x000fe20008010842 */
[----:B--2---:R-:W-:Y:S07]  /*12e20*/  F2FP.F16.F32.PACK_AB R46, R81, R86 ;  /* 0x00000056512e723e */ /* 0x004fee00000000ff */
[----:B------:R-:W1:Y:S01]  /*12e30*/  MUFU.EX2 R85, R3 ;  /* 0x0000000300557308 */ /* 0x000e620000000800 */
[----:B---3--:R-:W-:Y:S09]  /*12e40*/  F2FP.F16.F32.PACK_AB R166, R65, R64 ;  /* 0x0000004041a6723e */ /* 0x008ff200000000ff */
        /* <DEDUP_REMOVED lines=26> */
[-C--:B----4-:R-:W-:Y:S03]  /*12ff0*/  HMMA.16816.F32 R20, R48, R52.reuse, R20 ;  /* 0x000000343014723c */ /* 0x090fe60000001814 */
        /* <DEDUP_REMOVED lines=41> */
[----:B------:R-:W1:Y:S01]  /*13290*/  LDSM.16.MT88.4 R144, [R184+0x5c00] ;  /* 0x005c0000b890783b */ /* 0x000e620000004200 */
        /* <DEDUP_REMOVED lines=21> */
[----:B------:R-:W-:Y:S02]  /*133f0*/  F2FP.F16.F32.PACK_AB R164, R67, R68 ;  /* 0x0000004443a4723e */ /* 0x000fe400000000ff */
[----:B------:R-:W-:Y:S02]  /*13400*/  F2FP.F16.F32.PACK_AB R167, R66, R43 ;  /* 0x0000002b42a7723e */ /* 0x000fe400000000ff */
[----:B------:R-:W-:Y:S01]  /*13410*/  MOV R132, R40 ;  /* 0x0000002800847202 */ /* 0x000fe20000000f00 */
[-C--:B-1----:R-:W-:Y:S07]  /*13420*/  HMMA.16816.F32 R140, R160, R144.reuse, R4 ;  /* 0x00000090a08c723c */ /* 0x082fee0000001804 */
        /* <DEDUP_REMOVED lines=49> */
[----:B------:R-:W-:Y:S01]  /*13740*/  STL [R1], R4 ;  /* 0x0000000401007387 */ /* 0x000fe20000100800 */
        /* <DEDUP_REMOVED lines=8> */
.L_x_252:
[----:B------:R-:W2:Y:S04]  /*137d0*/  LDL.LU R5, [R1] ;  /* 0x0000000001057983 */ /* 0x000ea80000300800 */
[----:B---3--:R-:W3:Y:S04]  /*137e0*/  LDL.LU R2, [R1+0x4] ;  /* 0x0000040001027983 */ /* 0x008ee80000300800 */
[----:B------:R-:W4:Y:S04]  /*137f0*/  LDL.LU R10, [R1+0xc] ;  /* 0x00000c00010a7983 */ /* 0x000f280000300800 */
[----:B------:R-:W5:Y:S01]  /*13800*/  LDL.LU R9, [R1+0x8] ;  /* 0x0000080001097983 */ /* 0x000f620000300800 */
[----:B------:R-:W1:Y:S01]  /*13810*/  S2UR UR4, SR_CgaCtaId ;  /* 0x00000000000479c3 */ /* 0x000e620000008800 */
[----:B------:R-:W-:Y:S01]  /*13820*/  UISETP.NE.AND UP0, UPT, UR13, -0x1, UPT ;  /* 0xffffffff0d00788c */ /* 0x000fe2000bf05270 */
[----:B------:R-:W1:Y:S01]  /*13830*/  S2R R36, SR_TID.X ;  /* 0x0000000000247919 */ /* 0x000e620000002100 */
[----:B------:R-:W-:-:S04]  /*13840*/  UMOV UR8, 0x400 ;  /* 0x0000040000087882 */ /* 0x000fc80000000000 */
[----:B------:R-:W-:-:S05]  /*13850*/  PLOP3.LUT P0, PT, PT, PT, UP0, 0x80, 0x0 ;  /* 0x000000000000781c */ /* 0x000fca0003f0f008 */
[----:B------:R-:W-:Y:S02]  /*13860*/  @UP0 ULDC.64 UR6, c[0x0][0x298] ;  /* 0x0000a60000060ab9 */ /* 0x000fe40000000a00 */
[----:B------:R-:W-:Y:S02]  /*13870*/  @UP0 UIMAD.WIDE.U32 UR10, UR13, UR6, URZ ;  /* 0x000000060d0a02a5 */ /* 0x000fe4000f8e003f */
[----:B-1----:R-:W-:Y:S02]  /*13880*/  ULEA UR6, UR4, UR8, 0x18 ;  /* 0x0000000804067291 */ /* 0x002fe4000f8ec03f */
[----:B------:R-:W-:Y:S01]  /*13890*/  @UP0 UIMAD UR4, UR13, UR7, UR11 ;  /* 0x000000070d0402a4 */ /* 0x000fe2000f8e020b */
[----:B------:R-:W-:-:S04]  /*138a0*/  SHF.R.S32.HI R32, RZ, 0x1f, R36 ;  /* 0x0000001fff207819 */ /* 0x000fc80000011424 */
[CC--:B------:R-:W-:Y:S02]  /*138b0*/  LEA.HI R8, R32.reuse, R36.reuse, RZ, 0x2 ;  /* 0x0000002420087211 */ /* 0x0c0fe400078f10ff */
[----:B------:R-:W-:Y:S02]  /*138c0*/  LEA.HI R32, R32, R36, RZ, 0x5 ;  /* 0x0000002420207211 */ /* 0x000fe400078f28ff */
[----:B------:R-:W-:Y:S02]  /*138d0*/  SHF.R.S32.HI R31, RZ, 0x2, R8 ;  /* 0x00000002ff1f7819 */ /* 0x000fe40000011408 */
[----:B------:R-:W-:Y:S01]  /*138e0*/  SHF.R.S32.HI R28, RZ, 0x5, R32 ;  /* 0x00000005ff1c7819 */ /* 0x000fe20000011420 */
[----:B--2---:R-:W1:Y:S04]  /*138f0*/  SHFL.BFLY PT, R0, R5, 0x2, 0x1f ;  /* 0x0c401f0005007f89 */ /* 0x004e6800000e0000 */
[----:B---3--:R-:W2:Y:S04]  /*13900*/  SHFL.BFLY PT, R4, R2, 0x2, 0x1f ;  /* 0x0c401f0002047f89 */ /* 0x008ea800000e0000 */
[----:B-----5:R-:W3:Y:S01]  /*13910*/  SHFL.BFLY PT, R6, R9, 0x2, 0x1f ;  /* 0x0c401f0009067f89 */ /* 0x020ee200000e0000 */
[----:B-1----:R-:W-:-:S03]  /*13920*/  FADD.FTZ R0, R0, R5 ;  /* 0x0000000500007221 */ /* 0x002fc60000010000 */
[----:B----4-:R-:W1:Y:S01]  /*13930*/  SHFL.BFLY PT, R5, R10, 0x2, 0x1f ;  /* 0x0c401f000a057f89 */ /* 0x010e6200000e0000 */
[----:B--2---:R-:W-:Y:S01]  /*13940*/  FADD.FTZ R4, R4, R2 ;  /* 0x0000000204047221 */ /* 0x004fe20000010000 */
[----:B------:R-:W-:Y:S02]  /*13950*/  SHF.R.S32.HI R2, RZ, 0x1f, R31 ;  /* 0x0000001fff027819 */ /* 0x000fe4000001141f */
[----:B------:R-:W2:Y:S02]  /*13960*/  SHFL.BFLY PT, R7, R0, 0x1, 0x1f ;  /* 0x0c201f0000077f89 */ /* 0x000ea400000e0000 */
[----:B------:R-:W-:Y:S02]  /*13970*/  LEA.HI R2, R2, R31, RZ, 0x3 ;  /* 0x0000001f02027211 */ /* 0x000fe400078f18ff */
[----:B------:R-:W4:Y:S01]  /*13980*/  SHFL.BFLY PT, R26, R4, 0x1, 0x1f ;  /* 0x0c201f00041a7f89 */ /* 0x000f2200000e0000 */
[----:B---3--:R-:W-:Y:S01]  /*13990*/  FADD.FTZ R6, R6, R9 ;  /* 0x0000000906067221 */ /* 0x008fe20000010000 */
[----:B------:R-:W-:-:S04]  /*139a0*/  LOP3.LUT R2, R2, 0xfffffff8, RZ, 0xc0, !PT ;  /* 0xfffffff802027812 */ /* 0x000fc800078ec0ff */
[----:B------:R3:W3:Y:S01]  /*139b0*/  SHFL.BFLY PT, R25, R6, 0x1, 0x1f ;  /* 0x0c201f0006197f89 */ /* 0x0006e200000e0000 */
[----:B------:R-:W-:-:S05]  /*139c0*/  IMAD.IADD R3, R31, 0x1, -R2 ;  /* 0x000000011f037824 */ /* 0x000fca00078e0a02 */
[----:B------:R-:W-:Y:S01]  /*139d0*/  LEA.HI R2, R3, R3, RZ, 0x1 ;  /* 0x0000000303027211 */ /* 0x000fe200078f08ff */
[----:B-1----:R-:W-:Y:S01]  /*139e0*/  FADD.FTZ R5, R5, R10 ;  /* 0x0000000a05057221 */ /* 0x002fe20000010000 */
[----:B--2---:R-:W-:Y:S01]  /*139f0*/  FADD.FTZ R27, R0, R7 ;  /* 0x00000007001b7221 */ /* 0x004fe20000010000 */
[----:B------:R-:W-:-:S03]  /*13a00*/  LOP3.LUT R7, R8, 0xfffffffc, RZ, 0xc0, !PT ;  /* 0xfffffffc08077812 */ /* 0x000fc600078ec0ff */
[----:B------:R1:W2:Y:S01]  /*13a10*/  SHFL.BFLY PT, R24, R5, 0x1, 0x1f ;  /* 0x0c201f0005187f89 */ /* 0x0002a200000e0000 */
[----:B------:R-:W-:Y:S01]  /*13a20*/  SHF.R.S32.HI R0, RZ, 0x1, R2 ;  /* 0x00000001ff007819 */ /* 0x000fe20000011402 */
[----:B----4-:R-:W-:Y:S01]  /*13a30*/  FADD.FTZ R26, R4, R26 ;  /* 0x0000001a041a7221 */ /* 0x010fe20000010000 */
[----:B------:R-:W-:Y:S01]  /*13a40*/  LOP3.LUT R8, R2, 0x3fffffe, RZ, 0xc0, !PT ;  /* 0x03fffffe02087812 */ /* 0x000fe200078ec0ff */
[----:B------:R-:W-:Y:S02]  /*13a50*/  IMAD.IADD R2, R36, 0x1, -R7 ;  /* 0x0000000124027824 */ /* 0x000fe400078e0a07 */
[----:B------:R-:W-:Y:S02]  /*13a60*/  IMAD.SHL.U32 R4, R0, 0x40, RZ ;  /* 0x0000004000047824 */ /* 0x000fe400078e00ff */
[----:B------:R-:W-:Y:S02]  /*13a70*/  IMAD.IADD R3, R3, 0x1, -R8 ;  /* 0x0000000103037824 */ /* 0x000fe400078e0a08 */
[----:B------:R-:W-:Y:S01]  /*13a80*/  IMAD R2, R28, 0x100, R2 ;  /* 0x000001001c027824 */ /* 0x000fe200078e0202 */
[----:B------:R-:W-:-:S03]  /*13a90*/  LOP3.LUT R4, R4, 0xc0, RZ, 0xc0, !PT ;  /* 0x000000c004047812 */ /* 0x000fc600078ec0ff */
[----:B------:R-:W-:Y:S01]  /*13aa0*/  IMAD R2, R3, 0x10, R2 ;  /* 0x0000001003027824 */ /* 0x000fe200078e0202 */
[----:B------:R-:W-:-:S05]  /*13ab0*/  LEA.HI R3, R4, R4, RZ, 0x1d ;  /* 0x0000000404037211 */ /* 0x000fca00078fe8ff */
[----:B------:R-:W-:Y:S01]  /*13ac0*/  IMAD.U32 R2, R2, 0x2, R3 ;  /* 0x0000000202027824 */ /* 0x000fe200078e0003 */
[----:B------:R-:W-:-:S04]  /*13ad0*/  LOP3.LUT R3, R0, 0x1, RZ, 0xc0, !PT ;  /* 0x0000000100037812 */ /* 0x000fc800078ec0ff */
[----:B------:R-:W-:Y:S01]  /*13ae0*/  LEA R14, R2, UR6, 0x1 ;  /* 0x00000006020e7c11 */ /* 0x000fe2000f8e08ff */
[----:B-123--:R-:W-:Y:S06]  /*13af0*/  @P0 BRA `(.L_x_256) ;  /* 0x00000000001c0947 */ /* 0x00efec0003800000 */
[----:B------:R-:W1:Y:S01]  /*13b00*/  S2UR UR8, SR_CTAID.Y ;  /* 0x00000000000879c3 */ /* 0x000e620000002600 */
[----:B------:R-:W-:Y:S01]  /*13b10*/  ULDC.64 UR6, c[0x0][0x290] ;  /* 0x0000a40000067ab9 */ /* 0x000fe20000000a00 */
[----:B-1----:R-:W-:Y:S02]  /*13b20*/  USHF.R.S32.HI UR4, URZ, 0x1f, UR8 ;  /* 0x0000001f3f047899 */ /* 0x002fe40008011408 */
[----:B------:R-:W-:Y:S02]  /*13b30*/  UIMAD.WIDE.U32 UR10, UR8, UR6, URZ ;  /* 0x00000006080a72a5 */ /* 0x000fe4000f8e003f */
[----:B------:R-:W-:-:S04]  /*13b40*/  UIMAD UR4, UR4, UR6, URZ ;  /* 0x00000006040472a4 */ /* 0x000fc8000f8e023f */
[----:B------:R-:W-:-:S04]  /*13b50*/  UIMAD UR4, UR8, UR7, UR4 ;  /* 0x00000007080472a4 */ /* 0x000fc8000f8e0204 */
[----:B------:R-:W-:-:S12]  /*13b60*/  UIADD3 UR4, UR11, UR4, URZ ;  /* 0x000000040b047290 */ /* 0x000fd8000fffe03f */
.L_x_256:
[----:B------:R-:W-:Y:S01]  /*13b70*/  ULDC.U8 UR6, c[0x0][0x3d8] ;  /* 0x0000f60000067ab9 */ /* 0x000fe20000000000 */
[----:B------:R-:W-:Y:S01]  /*13b80*/  ULDC.U8 UR8, c[0x0][0x3d9] ;  /* 0x0000f64000087ab9 */ /* 0x000fe20000000000 */
[----:B------:R-:W-:Y:S01]  /*13b90*/  ISETP.NE.AND P2, PT, RZ, UR6, PT ;  /* 0x00000006ff007c0c */ /* 0x000fe2000bf45270 */
[----:B------:R-:W-:Y:S01]  /*13ba0*/  FADD.FTZ R24, R5, R24 ;  /* 0x0000001805187221 */ /* 0x000fe20000010000 */
[----:B------:R-:W-:Y:S01]  /*13bb0*/  ISETP.NE.U32.AND P3, PT, R3, 0x1, PT ;  /* 0x000000010300780c */ /* 0x000fe20003f65070 */
[----:B------:R-:W-:Y:S01]  /*13bc0*/  IMAD.MOV.U32 R3, RZ, RZ, 0x3f800000 ;  /* 0x3f800000ff037424 */ /* 0x000fe200078e00ff */
[----:B------:R-:W-:Y:S01]  /*13bd0*/  ISETP.NE.OR P1, PT, RZ, UR8, !P2 ;  /* 0x00000008ff007c0c */ /* 0x000fe2000d725670 */
[----:B------:R-:W-:Y:S01]  /*13be0*/  IMAD.MOV.U32 R29, RZ, RZ, 0x10 ;  /* 0x00000010ff1d7424 */ /* 0x000fe200078e00ff */
[----:B------:R-:W-:Y:S02]  /*13bf0*/  LOP3.LUT P0, RZ, R0, 0x2, RZ, 0xc0, !PT ;  /* 0x0000000200ff7812 */ /* 0x000fe4000780c0ff */
[----:B------:R-:W-:-:S02]  /*13c00*/  CS2R R22, SRZ ;  /* 0x0000000000167805 */ /* 0x000fc4000001ff00 */
[----:B------:R-:W-:Y:S02]  /*13c10*/  FSETP.NE.FTZ.AND P5, PT, R27, RZ, PT ;  /* 0x000000ff1b00720b */ /* 0x000fe40003fb5000 */
[----:B------:R-:W-:Y:S02]  /*13c20*/  FSETP.NE.FTZ.AND P4, PT, R26, RZ, PT ;  /* 0x000000ff1a00720b */ /* 0x000fe40003f95000 */
[----:B------:R-:W-:-:S03]  /*13c30*/  PLOP3.LUT P6, PT, PT, PT, PT, 0x8, 0x0 ;  /* 0x000000000000781c */ /* 0x000fc60003fce170 */
[----:B------:R-:W-:Y:S10]  /*13c40*/  @P1 BRA `(.L_x_257) ;  /* 0x00000000001c1947 */ /* 0x000ff40003800000 */
[----:B------:R-:W1:Y:S01]  /*13c50*/  S2UR UR7, SR_CTAID.Y ;  /* 0x00000000000779c3 */ /* 0x000e620000002600 */
[----:B------:R-:W-:Y:S01]  /*13c60*/  ULDC UR6, c[0x0][0x2c4] ;  /* 0x0000b10000067ab9 */ /* 0x000fe20000000800 */
[----:B------:R-:W-:Y:S01]  /*13c70*/  PLOP3.LUT P6, PT, PT, PT, PT, 0x80, 0x0 ;  /* 0x000000000000781c */ /* 0x000fe20003fcf070 */
[----:B-1----:R-:W-:-:S04]  /*13c80*/  @!UP0 UIMAD UR13, UR7, UR6, URZ ;  /* 0x00000006070d82a4 */ /* 0x002fc8000f8e023f */
[----:B------:R-:W-:Y:S02]  /*13c90*/  USHF.R.S32.HI UR6, URZ, 0x1f, UR13 ;  /* 0x0000001f3f067899 */ /* 0x000fe4000801140d */
[----:B------:R-:W-:-:S04]  /*13ca0*/  IMAD.U32 R22, RZ, RZ, UR13 ;  /* 0x0000000dff167e24 */ /* 0x000fc8000f8e00ff */
[----:B------:R-:W-:-:S07]  /*13cb0*/  MOV R23, UR6 ;  /* 0x0000000600177c02 */ /* 0x000fce0008000f00 */
.L_x_257:
[----:B------:R-:W-:Y:S01]  /*13cc0*/  ISETP.NE.AND P1, PT, RZ, UR8, PT ;  /* 0x00000008ff007c0c */ /* 0x000fe2000bf25270 */
[----:B------:R-:W-:Y:S01]  /*13cd0*/  FADD.FTZ R25, R6, R25 ;  /* 0x0000001906197221 */ /* 0x000fe20000010000 */
[C---:B------:R-:W-:Y:S01]  /*13ce0*/  IADD3 R18, R14.reuse, 0x20, RZ ;  /* 0x000000200e127810 */ /* 0x040fe20007ffe0ff */
[----:B------:R-:W1:Y:S01]  /*13cf0*/  @P5 MUFU.RCP R3, R27 ;  /* 0x0000001b00035308 */ /* 0x000e620000001000 */
[----:B------:R-:W-:Y:S01]  /*13d00*/  @P0 IADD3 R18, R14, -0x20, RZ ;  /* 0xffffffe00e120810 */ /* 0x000fe20007ffe0ff */
[----:B------:R-:W2:Y:S01]  /*13d10*/  S2R R37, SR_TID.X ;  /* 0x0000000000257919 */ /* 0x000ea20000002100 */
[----:B------:R-:W-:Y:S01]  /*13d20*/  PLOP3.LUT P0, PT, PT, PT, PT, 0x8, 0x0 ;  /* 0x000000000000781c */ /* 0x000fe20003f0e170 */
[----:B------:R-:W3:Y:S01]  /*13d30*/  S2UR UR6, SR_CTAID.X ;  /* 0x00000000000679c3 */ /* 0x000ee20000002500 */
[----:B------:R-:W-:Y:S01]  /*13d40*/  SEL R29, R29, 0xfffffff0, P3 ;  /* 0xfffffff01d1d7807 */ /* 0x000fe20001800000 */
[----:B------:R-:W4:Y:S01]  /*13d50*/  S2R R42, SR_CTAID.Y ;  /* 0x00000000002a7919 */ /* 0x000f220000002600 */
[----:B------:R-:W-:Y:S01]  /*13d60*/  FSETP.NE.FTZ.AND P3, PT, R24, RZ, PT ;  /* 0x000000ff1800720b */ /* 0x000fe20003f75000 */
[----:B------:R-:W-:Y:S01]  /*13d70*/  BSSY B0, `(.L_x_258) ;  /* 0x00000ad000007945 */ /* 0x000fe20003800000 */
[----:B------:R-:W-:-:S02]  /*13d80*/  MOV R4, 0x3f800000 ;  /* 0x3f80000000047802 */ /* 0x000fc40000000f00 */
[----:B------:R-:W-:Y:S01]  /*13d90*/  @!P1 PLOP3.LUT P0, PT, P2, PT, PT, 0x80, 0x0 ;  /* 0x000000000000981c */ /* 0x000fe2000170f070 */
[----:B------:R-:W5:Y:S01]  /*13da0*/  @!P1 LDC R17, c[0x0][0x2c4] ;  /* 0x0000b100ff119b82 */ /* 0x000f620000000800 */
[----:B------:R-:W-:Y:S02]  /*13db0*/  FSETP.NE.FTZ.AND P2, PT, R25, RZ, PT ;  /* 0x000000ff1900720b */ /* 0x000fe40003f55000 */
[----:B------:R-:W-:Y:S01]  /*13dc0*/  MOV R2, 0x3f800000 ;  /* 0x3f80000000027802 */ /* 0x000fe20000000f00 */
[----:B------:R-:W3:Y:S01]  /*13dd0*/  @P4 MUFU.RCP R4, R26 ;  /* 0x0000001a00044308 */ /* 0x000ee20000001000 */
[----:B------:R-:W-:Y:S01]  /*13de0*/  MOV R0, 0x3f800000 ;  /* 0x3f80000000007802 */ /* 0x000fe20000000f00 */
[C---:B-1----:R-:W-:Y:S01]  /*13df0*/  FMUL.FTZ R140, R3.reuse, R140 ;  /* 0x0000008c038c7220 */ /* 0x042fe20000410000 */
[C---:B------:R-:W-:Y:S01]  /*13e00*/  FMUL.FTZ R141, R3.reuse, R141 ;  /* 0x0000008d038d7220 */ /* 0x040fe20000410000 */
[C---:B------:R-:W-:Y:S01]  /*13e10*/  FMUL.FTZ R144, R3.reuse, R144 ;  /* 0x0000009003907220 */ /* 0x040fe20000410000 */
[C---:B------:R-:W-:Y:S01]  /*13e20*/  FMUL.FTZ R145, R3.reuse, R145 ;  /* 0x0000009103917220 */ /* 0x040fe20000410000 */
[C---:B------:R-:W-:Y:S01]  /*13e30*/  FMUL.FTZ R152, R3.reuse, R152 ;  /* 0x0000009803987220 */ /* 0x040fe20000410000 */
[C---:B------:R-:W-:Y:S01]  /*13e40*/  FMUL.FTZ R13, R3.reuse, R153 ;  /* 0x00000099030d7220 */ /* 0x040fe20000410000 */
[----:B------:R-:W1:Y:S01]  /*13e50*/  @P3 MUFU.RCP R0, R24 ;  /* 0x0000001800003308 */ /* 0x000e620000001000 */
[C---:B------:R-:W-:Y:S01]  /*13e60*/  FMUL.FTZ R160, R3.reuse, R160 ;  /* 0x000000a003a07220 */ /* 0x040fe20000410000 */
[----:B------:R-:W-:Y:S01]  /*13e70*/  FMUL.FTZ R9, R3, R161 ;  /* 0x000000a103097220 */ /* 0x000fe20000410000 */
[----:B------:R-:W2:Y:S01]  /*13e80*/  @!P1 LDC R30, c[0x0][0x270] ;  /* 0x00009c00ff1e9b82 */ /* 0x000ea20000000800 */
[----:B------:R-:W-:-:S03]  /*13e90*/  F2FP.F16.F32.PACK_AB R13, R13, R152 ;  /* 0x000000980d0d723e */ /* 0x000fc600000000ff */
[----:B------:R-:W-:Y:S01]  /*13ea0*/  F2FP.F16.F32.PACK_AB R9, R9, R160 ;  /* 0x000000a00909723e */ /* 0x000fe200000000ff */
[----:B------:R-:W4:Y:S01]  /*13eb0*/  @P2 MUFU.RCP R2, R25 ;  /* 0x0000001900022308 */ /* 0x000f220000001000 */
        /* <DEDUP_REMOVED lines=25> */
[----:B-----5:R-:W2:Y:S01]  /*14050*/  @P0 LDC R17, c[0x0][0x2e4] ;  /* 0x0000b900ff110b82 */ /* 0x020ea20000000800 */
[----:B------:R-:W-:-:S02]  /*14060*/  F2FP.F16.F32.PACK_AB R0, R143, R142 ;  /* 0x0000008e8f00723e */ /* 0x000fc400000000ff */
[----:B------:R-:W-:Y:S01]  /*14070*/  F2FP.F16.F32.PACK_AB R4, R145, R144 ;  /* 0x000000909104723e */ /* 0x000fe200000000ff */
[----:B------:R1:W-:Y:S01]  /*14080*/  STS [R14], R2 ;  /* 0x000000020e007388 */ /* 0x0003e20000000800 */
[----:B------:R-:W-:Y:S02]  /*14090*/  F2FP.F16.F32.PACK_AB R3, R3, R146 ;  /* 0x000000920303723e */ /* 0x000fe400000000ff */
[----:B------:R-:W-:Y:S01]  /*140a0*/  F2FP.F16.F32.PACK_AB R6, R6, R136 ;  /* 0x000000880606723e */ /* 0x000fe200000000ff */
[----:B------:R3:W-:Y:S01]  /*140b0*/  STS [R14+0x200], R0 ;  /* 0x000200000e007388 */ /* 0x0007e20000000800 */
[----:B------:R-:W-:Y:S01]  /*140c0*/  F2FP.F16.F32.PACK_AB R5, R139, R5 ;  /* 0x000000058b05723e */ /* 0x000fe200000000ff */
[----:B------:R-:W4:Y:S01]  /*140d0*/  @P1 LDC.64 R20, c[0x0][0x2c0] ;  /* 0x0000b000ff141b82 */ /* 0x000f220000000a00 */
[----:B------:R-:W-:Y:S02]  /*140e0*/  F2FP.F16.F32.PACK_AB R16, R16, R148 ;  /* 0x000000941010723e */ /* 0x000fe400000000ff */
[----:B------:R-:W-:-:S02]  /*140f0*/  F2FP.F16.F32.PACK_AB R15, R151, R15 ;  /* 0x0000000f970f723e */ /* 0x000fc400000000ff */
[----:B------:R-:W-:Y:S02]  /*14100*/  F2FP.F16.F32.PACK_AB R12, R12, R154 ;  /* 0x0000009a0c0c723e */ /* 0x000fe400000000ff */
[----:B------:R-:W-:Y:S02]  /*14110*/  F2FP.F16.F32.PACK_AB R8, R8, R162 ;  /* 0x000000a20808723e */ /* 0x000fe400000000ff */
[----:B------:R-:W-:Y:S02]  /*14120*/  F2FP.F16.F32.PACK_AB R11, R11, R156 ;  /* 0x0000009c0b0b723e */ /* 0x000fe400000000ff */
[----:B------:R-:W-:Y:S02]  /*14130*/  F2FP.F16.F32.PACK_AB R10, R159, R10 ;  /* 0x0000000a9f0a723e */ /* 0x000fe400000000ff */
[----:B------:R-:W-:Y:S02]  /*14140*/  F2FP.F16.F32.PACK_AB R7, R7, R164 ;  /* 0x000000a40707723e */ /* 0x000fe400000000ff */
[----:B------:R-:W-:-:S02]  /*14150*/  F2FP.F16.F32.PACK_AB R19, R167, R19 ;  /* 0x00000013a713723e */ /* 0x000fc400000000ff */
[----:B-1----:R-:W-:Y:S02]  /*14160*/  IADD3 R2, R14, R29, RZ ;  /* 0x0000001d0e027210 */ /* 0x002fe40007ffe0ff */
[----:B---3--:R-:W-:-:S03]  /*14170*/  IADD3 R0, R29, R18, RZ ;  /* 0x000000121d007210 */ /* 0x008fc60007ffe0ff */
[----:B------:R1:W-:Y:S04]  /*14180*/  STS [R2], R4 ;  /* 0x0000000402007388 */ /* 0x0003e80000000800 */
[----:B------:R3:W-:Y:S04]  /*14190*/  STS [R2+0x200], R3 ;  /* 0x0002000302007388 */ /* 0x0007e80000000800 */
[----:B------:R5:W-:Y:S04]  /*141a0*/  STS [R14+0x1000], R6 ;  /* 0x001000060e007388 */ /* 0x000be80000000800 */
[----:B------:R-:W-:Y:S04]  /*141b0*/  STS [R14+0x1200], R5 ;  /* 0x001200050e007388 */ /* 0x000fe80000000800 */
[----:B------:R-:W-:Y:S04]  /*141c0*/  STS [R2+0x1000], R16 ;  /* 0x0010001002007388 */ /* 0x000fe80000000800 */
[----:B------:R4:W-:Y:S04]  /*141d0*/  STS [R2+0x1200], R15 ;  /* 0x0012000f02007388 */ /* 0x0009e80000000800 */
[----:B------:R4:W-:Y:S01]  /*141e0*/  STS [R18], R13 ;  /* 0x0000000d12007388 */ /* 0x0009e20000000800 */
[----:B-1----:R1:W1:Y:S03]  /*141f0*/  @P5 MUFU.LG2 R4, R27 ;  /* 0x0000001b00045308 */ /* 0x0022660000000c00 */
[----:B------:R4:W-:Y:S01]  /*14200*/  STS [R18+0x200], R12 ;  /* 0x0002000c12007388 */ /* 0x0009e20000000800 */
[----:B---3--:R-:W-:Y:S01]  /*14210*/  @P1 MOV R3, 0x1 ;  /* 0x0000000100031802 */ /* 0x008fe20000000f00 */
[----:B--2---:R-:W-:-:S02]  /*14220*/  @!P1 IMAD R3, R17, R30, RZ ;  /* 0x0000001e11039224 */ /* 0x004fc400078e02ff */
[----:B------:R2:W-:Y:S01]  /*14230*/  STS [R0], R9 ;  /* 0x0000000900007388 */ /* 0x0005e20000000800 */
[----:B-----5:R-:W3:Y:S01]  /*14240*/  @P1 LDC R6, c[0x0][0x2c0] ;  /* 0x0000b000ff061b82 */ /* 0x020ee20000000800 */
[----:B------:R-:W-:Y:S02]  /*14250*/  IMAD R3, R42, R3, RZ ;  /* 0x000000032a037224 */ /* 0x000fe400078e02ff */
[----:B------:R-:W-:Y:S03]  /*14260*/  STS [R0+0x200], R8 ;  /* 0x0002000800007388 */ /* 0x000fe60000000800 */
[----:B------:R-:W-:Y:S01]  /*14270*/  SEL R3, R3, RZ, !P6 ;  /* 0x000000ff03037207 */ /* 0x000fe20007000000 */
[----:B------:R5:W-:Y:S01]  /*14280*/  STS [R18+0x1000], R11 ;  /* 0x0010000b12007388 */ /* 0x000be20000000800 */
[----:B-1----:R-:W-:Y:S01]  /*14290*/  SHF.R.S32.HI R27, RZ, 0x1f, R37 ;  /* 0x0000001fff1b7819 */ /* 0x002fe20000011425 */
[----:B------:R-:W-:-:S02]  /*142a0*/  @P5 FMUL.FTZ R4, R4, 0.69314718246459960938 ;  /* 0x3f31721804045820 */ /* 0x000fc40000410000 */
[----:B------:R-:W-:Y:S01]  /*142b0*/  STS [R18+0x1200], R10 ;  /* 0x0012000a12007388 */ /* 0x000fe20000000800 */
[----:B----4-:R-:W-:Y:S01]  /*142c0*/  @P1 IMAD R2, R21, R20, RZ ;  /* 0x0000001415021224 */ /* 0x010fe200078e02ff */
[----:B------:R-:W-:Y:S02]  /*142d0*/  LEA.HI R27, R27, R37, RZ, 0x2 ;  /* 0x000000251b1b7211 */ /* 0x000fe400078f10ff */
[----:B------:R1:W-:Y:S01]  /*142e0*/  STS [R0+0x1000], R7 ;  /* 0x0010000700007388 */ /* 0x0003e20000000800 */
[----:B------:R-:W4:Y:S01]  /*142f0*/  @P3 LDC R13, c[0x0][0x2e8] ;  /* 0x0000ba00ff0d3b82 */ /* 0x000f220000000800 */
[----:B------:R-:W-:Y:S02]  /*14300*/  @!P1 MOV R2, R17 ;  /* 0x0000001100029202 */ /* 0x000fe40000000f00 */
[----:B------:R1:W-:Y:S01]  /*14310*/  STS [R0+0x1200], R19 ;  /* 0x0012001300007388 */ /* 0x0003e20000000800 */
[----:B------:R-:W-:Y:S02]  /*14320*/  MOV R20, 0x7f800000 ;  /* 0x7f80000000147802 */ /* 0x000fe40000000f00 */
[----:B------:R-:W-:Y:S01]  /*14330*/  MOV R21, 0x7f800000 ;  /* 0x7f80000000157802 */ /* 0x000fe20000000f00 */
[----:B------:R-:W3:Y:S01]  /*14340*/  S2R R29, SR_CTAID.Z ;  /* 0x00000000001d7919 */ /* 0x000ee20000002700 */
[----:B------:R-:W4:Y:S01]  /*14350*/  @P2 LDC R12, c[0x0][0x2e8] ;  /* 0x0000ba00ff0c2b82 */ /* 0x000f220000000800 */
[----:B--2---:R-:W2:Y:S01]  /*14360*/  @P4 MUFU.LG2 R9, R26 ;  /* 0x0000001a00094308 */ /* 0x004ea20000000c00 */
[----:B------:R-:W-:-:S06]  /*14370*/  @!P1 MOV R6, 0x1 ;  /* 0x0000000100069802 */ /* 0x000fcc0000000f00 */
[----:B-----5:R-:W5:Y:S01]  /*14380*/  @P4 LDC R11, c[0x0][0x2e8] ;  /* 0x0000ba00ff0b4b82 */ /* 0x020f620000000800 */
[----:B------:R3:W-:Y:S07]  /*14390*/  @P2 MUFU.LG2 R8, R25 ;  /* 0x0000001900082308 */ /* 0x0007ee0000000c00 */
[----:B-1----:R-:W1:Y:S01]  /*143a0*/  @P5 LDC R7, c[0x0][0x2e8] ;  /* 0x0000ba00ff075b82 */ /* 0x002e620000000800 */
[----:B------:R4:W1:Y:S01]  /*143b0*/  @P3 MUFU.LG2 R10, R24 ;  /* 0x00000018000a3308 */ /* 0x0008620000000c00 */
[----:B------:R-:W-:-:S06]  /*143c0*/  LOP3.LUT R0, R32, 0xffffffe0, RZ, 0xc0, !PT ;  /* 0xffffffe020007812 */ /* 0x000fcc00078ec0ff */
[----:B------:R-:W-:Y:S01]  /*143d0*/  BAR.SYNC.DEFER_BLOCKING 0x0 ;  /* 0x0000000000007b1d */ /* 0x000fe20000010000 */
[----:B------:R-:W-:Y:S02]  /*143e0*/  IADD3 R5, -R0, R36, RZ ;  /* 0x0000002400057210 */ /* 0x000fe40007ffe1ff */
[----:B------:R-:W-:Y:S02]  /*143f0*/  LOP3.LUT R0, R27, 0xfffffffc, RZ, 0xc0, !PT ;  /* 0xfffffffc1b007812 */ /* 0x000fe400078ec0ff */
[----:B------:R-:W-:Y:S01]  /*14400*/  LOP3.LUT P0, RZ, R5, 0x3, RZ, 0xc0, !PT ;  /* 0x0000000305ff7812 */ /* 0x000fe2000780c0ff */
[----:B--2---:R-:W-:Y:S01]  /*14410*/  @P4 FMUL.FTZ R5, R9, 0.69314718246459960938 ;  /* 0x3f31721809054820 */ /* 0x004fe20000410000 */
[----:B------:R-:W-:Y:S01]  /*14420*/  IADD3 R26, -R0, R37, RZ ;  /* 0x00000025001a7210 */ /* 0x000fe20007ffe1ff */
[----:B---3--:R-:W-:Y:S01]  /*14430*/  IMAD R0, R6, UR6, RZ ;  /* 0x0000000606007c24 */ /* 0x008fe2000f8e02ff */
[----:B------:R-:W-:Y:S01]  /*14440*/  MOV R25, 0x7f800000 ;  /* 0x7f80000000197802 */ /* 0x000fe20000000f00 */
[----:B------:R-:W-:Y:S01]  /*14450*/  IMAD R2, R29, R2, R3 ;  /* 0x000000021d027224 */ /* 0x000fe200078e0203 */
[----:B----4-:R-:W-:Y:S01]  /*14460*/  MOV R24, 0x7f800000 ;  /* 0x7f80000000187802 */ /* 0x010fe20000000f00 */
[----:B-----5:R-:W-:Y:S01]  /*14470*/  @P4 FFMA.FTZ R24, R40, R11, R5 ;  /* 0x0000000b28184223 */ /* 0x020fe20000010005 */
[----:B------:R-:W-:Y:S01]  /*14480*/  SHF.L.U32 R0, R0, 0x7, RZ ;  /* 0x0000000700007819 */ /* 0x000fe200000006ff */
[----:B-1----:R-:W-:Y:S01]  /*14490*/  @P5 FFMA.FTZ R25, R41, R7, R4 ;  /* 0x0000000729195223 */ /* 0x002fe20000010004 */
[----:B------:R-:W-:-:S02]  /*144a0*/  @P3 FMUL.FTZ R7, R10, 0.69314718246459960938 ;  /* 0x3f3172180a073820 */ /* 0x000fc40000410000 */
[----:B------:R-:W-:Y:S01]  /*144b0*/  IADD3 R10, P5, P1, R0, R22, R2 ;  /* 0x00000016000a7210 */ /* 0x000fe200079be002 */
[----:B------:R-:W-:Y:S01]  /*144c0*/  @P2 FMUL.FTZ R4, R8, 0.69314718246459960938 ;  /* 0x3f31721808042820 */ /* 0x000fe20000410000 */
[----:B------:R-:W-:Y:S01]  /*144d0*/  SHF.R.S32.HI R3, RZ, 0x1f, R0 ;  /* 0x0000001fff037819 */ /* 0x000fe20000011400 */
[----:B------:R1:W2:Y:S01]  /*144e0*/  LDS.128 R32, [R204+0x1800] ;  /* 0x00180000cc207984 */ /* 0x0002a20000000c00 */
[----:B------:R-:W-:Y:S01]  /*144f0*/  SHF.R.S32.HI R2, RZ, 0x1f, R2 ;  /* 0x0000001fff027819 */ /* 0x000fe20000011402 */
[----:B------:R-:W-:Y:S01]  /*14500*/  @P3 FFMA.FTZ R20, R39, R13, R7 ;  /* 0x0000000d27143223 */ /* 0x000fe20000010007 */
[----:B------:R-:W-:Y:S02]  /*14510*/  @P2 FFMA.FTZ R21, R38, R12, R4 ;  /* 0x0000000c26152223 */ /* 0x000fe40000010004 */
[----:B------:R-:W-:Y:S01]  /*14520*/  IADD3.X R9, R3, R23, R2, P5, P1 ;  /* 0x0000001703097210 */ /* 0x000fe20002fe2402 */
[----:B------:R-:W-:Y:S06]  /*14530*/  @P0 BRA `(.L_x_259) ;  /* 0x0000000000c00947 */ /* 0x000fec0003800000 */
[----:B------:R-:W3:Y:S01]  /*14540*/  S2R R3, SR_TID.X ;  /* 0x0000000000037919 */ /* 0x000ee20000002100 */
[----:B------:R-:W-:-:S04]  /*14550*/  SHF.R.S32.HI R2, RZ, 0x1f, R28 ;  /* 0x0000001fff027819 */ /* 0x000fc8000001141c */
[----:B------:R-:W-:-:S04]  /*14560*/  LEA.HI R2, R2, R28, RZ, 0x2 ;  /* 0x0000001c02027211 */ /* 0x000fc800078f10ff */
[----:B------:R-:W-:-:S05]  /*14570*/  LOP3.LUT R2, R2, 0xffffffc, RZ, 0xc0, !PT ;  /* 0x0ffffffc02027812 */ /* 0x000fca00078ec0ff */
[----:B------:R-:W-:Y:S01]  /*14580*/  IMAD.IADD R2, R28, 0x1, -R2 ;  /* 0x000000011c027824 */ /* 0x000fe200078e0a02 */
[----:B---3--:R-:W-:-:S04]  /*14590*/  SHF.R.S32.HI R0, RZ, 0x1f, R3 ;  /* 0x0000001fff007819 */ /* 0x008fc80000011403 */
[----:B------:R-:W-:-:S04]  /*145a0*/  LEA.HI R0, R0, R3, RZ, 0x5 ;  /* 0x0000000300007211 */ /* 0x000fc800078f28ff */
[----:B------:R-:W-:-:S05]  /*145b0*/  LOP3.LUT R0, R0, 0xffffffe0, RZ, 0xc0, !PT ;  /* 0xffffffe000007812 */ /* 0x000fca00078ec0ff */
[----:B------:R-:W-:-:S05]  /*145c0*/  IMAD.IADD R0, R3, 0x1, -R0 ;  /* 0x0000000103007824 */ /* 0x000fca00078e0a00 */
[----:B------:R-:W-:-:S04]  /*145d0*/  SHF.R.S32.HI R3, RZ, 0x1f, R0 ;  /* 0x0000001fff037819 */ /* 0x000fc80000011400 */
[----:B------:R-:W-:-:S04]  /*145e0*/  LEA.HI R0, R3, R0, RZ, 0x2 ;  /* 0x0000000003007211 */ /* 0x000fc800078f10ff */
[----:B------:R-:W-:-:S05]  /*145f0*/  SHF.R.S32.HI R0, RZ, 0x2, R0 ;  /* 0x00000002ff007819 */ /* 0x000fca0000011400 */
[----:B------:R-:W-:-:S04]  /*14600*/  IMAD R0, R2, 0x10, R0 ;  /* 0x0000001002007824 */ /* 0x000fc800078e0200 */
[C---:B------:R-:W-:Y:S01]  /*14610*/  VIADD R2, R0.reuse, 0x8 ;  /* 0x0000000800027836 */ /* 0x040fe20000000000 */
[C---:B------:R-:W-:Y:S01]  /*14620*/  ISETP.GE.AND P6, PT, R0.reuse, UR5, PT ;  /* 0x0000000500007c0c */ /* 0x040fe2000bfc6270 */
[C---:B------:R-:W-:Y:S02]  /*14630*/  VIADD R3, R0.reuse, 0x40 ;  /* 0x0000004000037836 */ /* 0x040fe40000000000 */
[----:B------:R-:W-:Y:S01]  /*14640*/  VIADD R5, R0, 0x48 ;  /* 0x0000004800057836 */ /* 0x000fe20000000000 */
[----:B------:R-:W-:Y:S02]  /*14650*/  ISETP.GE.AND P5, PT, R2, UR5, PT ;  /* 0x0000000502007c0c */ /* 0x000fe4000bfa6270 */
[----:B------:R-:W-:Y:S02]  /*14660*/  ISETP.GE.AND P4, PT, R3, UR5, PT ;  /* 0x0000000503007c0c */ /* 0x000fe4000bf86270 */
[----:B------:R-:W-:-:S05]  /*14670*/  ISETP.GE.AND P3, PT, R5, UR5, PT ;  /* 0x0000000505007c0c */ /* 0x000fca000bf66270 */
[----:B------:R-:W3:Y:S01]  /*14680*/  @!P6 LDC.64 R12, c[0x0][0x2b0] ;  /* 0x0000ac00ff0ceb82 */ /* 0x000ee20000000a00 */
[----:B------:R-:W-:-:S03]  /*14690*/  @!P6 IMAD R4, R0, R6, RZ ;  /* 0x000000060004e224 */ /* 0x000fc600078e02ff */
[-C--:B------:R-:W-:Y:S02]  /*146a0*/  @!P5 IMAD R2, R2, R6.reuse, RZ ;  /* 0x000000060202d224 */ /* 0x080fe400078e02ff */
[----:B------:R-:W-:Y:S01]  /*146b0*/  @!P4 IMAD R0, R3, R6, RZ ;  /* 0x000000060300c224 */ /* 0x000fe200078e02ff */
[----:B------:R-:W-:Y:S01]  /*146c0*/  @!P6 IADD3 R7, P0, R4, R10, RZ ;  /* 0x0000000a0407e210 */ /* 0x000fe20007f1e0ff */
[----:B------:R-:W4:Y:S01]  /*146d0*/  @!P5 LDC.64 R14, c[0x0][0x2b0] ;  /* 0x0000ac00ff0edb82 */ /* 0x000f220000000a00 */
[----:B------:R-:W-:Y:S01]  /*146e0*/  @!P3 IMAD R5, R5, R6, RZ ;  /* 0x000000060505b224 */ /* 0x000fe200078e02ff */
[-C--:B------:R-:W-:Y:S02]  /*146f0*/  @!P5 IADD3 R3, P2, R2, R10.reuse, RZ ;  /* 0x0000000a0203d210 */ /* 0x080fe40007f5e0ff */
[----:B------:R-:W-:Y:S02]  /*14700*/  @!P4 IADD3 R11, P1, R0, R10, RZ ;  /* 0x0000000a000bc210 */ /* 0x000fe40007f3e0ff */
[----:B------:R-:W-:-:S02]  /*14710*/  @!P6 LEA.HI.X.SX32 R4, R4, R9, 0x1, P0 ;  /* 0x000000090404e211 */ /* 0x000fc400000f0eff */
[----:B------:R-:W5:Y:S01]  /*14720*/  @!P4 LDC.64 R16, c[0x0][0x2b0] ;  /* 0x0000ac00ff10cb82 */ /* 0x000f620000000a00 */
[----:B------:R-:W-:Y:S02]  /*14730*/  @!P5 LEA.HI.X.SX32 R2, R2, R9, 0x1, P2 ;  /* 0x000000090202d211 */ /* 0x000fe400010f0eff */
[----:B------:R-:W-:-:S05]  /*14740*/  @!P3 IADD3 R10, P0, R5, R10, RZ ;  /* 0x0000000a050ab210 */ /* 0x000fca0007f1e0ff */
[----:B------:R-:W1:Y:S01]  /*14750*/  @!P3 LDC.64 R18, c[0x0][0x2b0] ;  /* 0x0000ac00ff12bb82 */ /* 0x000e620000000a00 */
[----:B---3--:R-:W-:Y:S02]  /*14760*/  @!P6 LEA R8, P2, R7, R12, 0x2 ;  /* 0x0000000c0708e211 */ /* 0x008fe400078410ff */
[-C--:B------:R-:W-:Y:S02]  /*14770*/  @!P4 LEA.HI.X.SX32 R12, R0, R9.reuse, 0x1, P1 ;  /* 0x00000009000cc211 */ /* 0x080fe400008f0eff */
[----:B------:R-:W-:Y:S02]  /*14780*/  @!P3 LEA.HI.X.SX32 R0, R5, R9, 0x1, P0 ;  /* 0x000000090500b211 */ /* 0x000fe400000f0eff */
[----:B------:R-:W-:Y:S02]  /*14790*/  @!P6 LEA.HI.X R9, R7, R13, R4, 0x2, P2 ;  /* 0x0000000d0709e211 */ /* 0x000fe400010f1404 */
[----:B----4-:R-:W-:-:S03]  /*147a0*/  @!P5 LEA R6, P1, R3, R14, 0x2 ;  /* 0x0000000e0306d211 */ /* 0x010fc600078210ff */
[----:B------:R3:W-:Y:S01]  /*147b0*/  @!P6 STG.E desc[UR22][R8.64], R25 ;  /* 0x000000190800e986 */ /* 0x0007e2000c101916 */
[----:B------:R-:W-:Y:S02]  /*147c0*/  @!P5 LEA.HI.X R7, R3, R15, R2, 0x2, P1 ;  /* 0x0000000f0307d211 */ /* 0x000fe400008f1402 */
[----:B-----5:R-:W-:-:S03]  /*147d0*/  @!P4 LEA R4, P1, R11, R16, 0x2 ;  /* 0x000000100b04c211 */ /* 0x020fc600078210ff */
[----:B------:R3:W-:Y:S01]  /*147e0*/  @!P5 STG.E desc[UR22][R6.64], R24 ;  /* 0x000000180600d986 */ /* 0x0007e2000c101916 */
[----:B------:R-:W-:Y:S02]  /*147f0*/  @!P4 LEA.HI.X R5, R11, R17, R12, 0x2, P1 ;  /* 0x000000110b05c211 */ /* 0x000fe400008f140c */
[----:B-1----:R-:W-:-:S03]  /*14800*/  @!P3 LEA R2, P0, R10, R18, 0x2 ;  /* 0x000000120a02b211 */ /* 0x002fc600078010ff */
[----:B------:R3:W-:Y:S01]  /*14810*/  @!P4 STG.E desc[UR22][R4.64], R20 ;  /* 0x000000140400c986 */ /* 0x0007e2000c101916 */
[----:B------:R-:W-:-:S05]  /*14820*/  @!P3 LEA.HI.X R3, R10, R19, R0, 0x2, P0 ;  /* 0x000000130a03b211 */ /* 0x000fca00000f1400 */
[----:B------:R3:W-:Y:S04]  /*14830*/  @!P3 STG.E desc[UR22][R2.64], R21 ;  /* 0x000000150200b986 */ /* 0x0007e8000c101916 */
.L_x_259:
[----:B------:R-:W-:Y:S05]  /*14840*/  BSYNC B0 ;  /* 0x0000000000007941 */ /* 0x000fea0003800000 */
.L_x_258:
[----:B------:R4:W1:Y:S01]  /*14850*/  LDS.128 R12, [R204] ;  /* 0x00000000cc0c7984 */ /* 0x0008620000000c00 */
[----:B---3--:R-:W-:Y:S01]  /*14860*/  SHF.R.S32.HI R2, RZ, 0x2, R27 ;  /* 0x00000002ff027819 */ /* 0x008fe2000001141b */
[----:B------:R-:W-:Y:S01]  /*14870*/  IMAD.SHL.U32 R3, R26, 0x8, RZ ;  /* 0x000000081a037824 */ /* 0x000fe200078e00ff */
[----:B------:R-:W-:Y:S01]  /*14880*/  UIMAD UR15, UR6, -0x80, UR15 ;  /* 0xffffff80060f78a4 */ /* 0x000fe2000f8e020f */
[----:B------:R-:W-:Y:S01]  /*14890*/  SHF.R.S32.HI R7, RZ, 0x1f, R29 ;  /* 0x0000001fff077819 */ /* 0x000fe2000001141d */
[----:B------:R-:W-:Y:S01]  /*148a0*/  BSSY B0, `(.L_x_260) ;  /* 0x0000020000007945 */ /* 0x000fe20003800000 */
[----:B------:R-:W-:Y:S01]  /*148b0*/  ULDC UR6, c[0x0][0x2d0] ;  /* 0x0000b40000067ab9 */ /* 0x000fe20000000800 */
[C---:B------:R-:W-:Y:S01]  /*148c0*/  VIADD R0, R2.reuse, 0x20 ;  /* 0x0000002002007836 */ /* 0x040fe20000000000 */
[----:B------:R-:W-:Y:S01]  /*148d0*/  ISETP.GE.AND P0, PT, R3, UR6, PT ;  /* 0x0000000603007c0c */ /* 0x000fe2000bf06270 */
[----:B------:R-:W-:Y:S01]  /*148e0*/  VIADD R5, R2, 0x40 ;  /* 0x0000004002057836 */ /* 0x000fe20000000000 */
[----:B------:R-:W-:Y:S01]  /*148f0*/  SHF.R.S32.HI R6, RZ, 0x1f, R3 ;  /* 0x0000001fff067819 */ /* 0x000fe20000011403 */
[----:B------:R-:W-:Y:S01]  /*14900*/  ULDC.64 UR6, c[0x0][0x2a0] ;  /* 0x0000a80000067ab9 */ /* 0x000fe20000000a00 */
[----:B------:R-:W-:-:S02]  /*14910*/  ISETP.GE.OR P4, PT, R31, UR15, P0 ;  /* 0x0000000f1f007c0c */ /* 0x000fc40008786670 */
[----:B------:R-:W-:Y:S01]  /*14920*/  ISETP.GE.OR P3, PT, R0, UR5, P0 ;  /* 0x0000000500007c0c */ /* 0x000fe20008766670 */
[----:B------:R-:W-:Y:S01]  /*14930*/  VIADD R0, R2, 0x60 ;  /* 0x0000006002007836 */ /* 0x000fe20000000000 */
[----:B------:R-:W-:Y:S02]  /*14940*/  IADD3 R4, P1, R3, UR10, RZ ;  /* 0x0000000a03047c10 */ /* 0x000fe4000ff3e0ff */
[----:B------:R-:W-:Y:S02]  /*14950*/  ISETP.GE.OR P2, PT, R5, UR5, P0 ;  /* 0x0000000505007c0c */ /* 0x000fe40008746670 */
[----:B------:R-:W-:Y:S01]  /*14960*/  IADD3.X R5, R6, UR4, RZ, P1, !PT ;  /* 0x0000000406057c10 */ /* 0x000fe20008ffe4ff */
[----:B------:R-:W-:Y:S01]  /*14970*/  IMAD.U32 R6, RZ, RZ, UR14 ;  /* 0x0000000eff067e24 */ /* 0x000fe2000f8e00ff */
[----:B------:R-:W-:Y:S01]  /*14980*/  ISETP.GE.OR P0, PT, R0, UR5, P0 ;  /* 0x0000000500007c0c */ /* 0x000fe20008706670 */
[----:B------:R-:W-:Y:S01]  /*14990*/  IMAD R0, R7, UR6, RZ ;  /* 0x0000000607007c24 */ /* 0x000fe2000f8e02ff */
[----:B------:R-:W-:Y:S01]  /*149a0*/  SHF.R.S32.HI R3, RZ, 0x1f, R2 ;  /* 0x0000001fff037819 */ /* 0x000fe20000011402 */
[----:B------:R-:W-:-:S04]  /*149b0*/  IMAD.WIDE.U32 R8, R29, UR6, R4 ;  /* 0x000000061d087c25 */ /* 0x000fc8000f8e0004 */
[----:B------:R-:W-:Y:S02]  /*149c0*/  IMAD R0, R29, UR7, R0 ;  /* 0x000000071d007c24 */ /* 0x000fe4000f8e0200 */
[----:B------:R-:W-:-:S04]  /*149d0*/  IMAD.WIDE R2, R6, 0x80, R2 ;  /* 0x0000008006027825 */ /* 0x000fc800078e0202 */
[----:B------:R-:W-:Y:S01]  /*149e0*/  IMAD.IADD R5, R0, 0x1, R9 ;  /* 0x0000000100057824 */ /* 0x000fe200078e0209 */
[----:B----4-:R-:W-:Y:S06]  /*149f0*/  @P4 BRA `(.L_x_261) ;  /* 0x0000000000284947 */ /* 0x010fec0003800000 */
        /* <DEDUP_REMOVED lines=9> */
[----:B-1----:R3:W-:Y:S02]  /*14a90*/  STG.E.128 desc[UR22][R10.64], R12 ;  /* 0x0000000c0a007986 */ /* 0x0027e4000c101d16 */
.L_x_261:
[----:B------:R-:W-:Y:S05]  /*14aa0*/  BSYNC B0 ;  /* 0x0000000000007941 */ /* 0x000fea0003800000 */
.L_x_260:
[----:B-1-3--:R1:W3:Y:S01]  /*14ab0*/  LDS.128 R12, [R204+0x800] ;  /* 0x00080000cc0c7984 */ /* 0x00a2e20000000c00 */
        /* <DEDUP_REMOVED lines=15> */
.L_x_263:
[----:B------:R-:W-:Y:S05]  /*14bb0*/  BSYNC B0 ;  /* 0x0000000000007941 */ /* 0x000fea0003800000 */
.L_x_262:
[----:B-1----:R-:W1:Y:S01]  /*14bc0*/  LDS.128 R204, [R204+0x1000] ;  /* 0x00100000cccc7984 */ /* 0x002e620000000c00 */
[----:B------:R-:W-:Y:S04]  /*14bd0*/  BSSY B0, `(.L_x_264) ;  /* 0x000000f000007945 */ /* 0x000fe80003800000 */
[----:B------:R-:W-:Y:S05]  /*14be0*/  @P2 BRA `(.L_x_265) ;  /* 0x0000000000342947 */ /* 0x000fea0003800000 */
[----:B------:R-:W-:Y:S01]  /*14bf0*/  IADD3 R0, P1, R2, 0x40, RZ ;  /* 0x0000004002007810 */ /* 0x000fe20007f3e0ff */
[----:B------:R-:W-:Y:S01]  /*14c00*/  ULDC.64 UR6, c[0x0][0x298] ;  /* 0x0000a60000067ab9 */ /* 0x000fe20000000a00 */
[----:B------:R-:W-:-:S03]  /*14c10*/  MOV R7, R5 ;  /* 0x0000000500077202 */ /* 0x000fc60000000f00 */
[----:B------:R-:W-:-:S04]  /*14c20*/  IMAD.X R6, RZ, RZ, R3, P1 ;  /* 0x000000ffff067224 */ /* 0x000fc800008e0603 */
[----:B----4-:R-:W-:Y:S02]  /*14c30*/  IMAD R10, R6, UR6, RZ ;  /* 0x00000006060a7c24 */ /* 0x010fe4000f8e02ff */
[----:B------:R-:W-:-:S04]  /*14c40*/  IMAD.MOV.U32 R6, RZ, RZ, R8 ;  /* 0x000000ffff067224 */ /* 0x000fc800078e0008 */
[----:B------:R-:W-:-:S04]  /*14c50*/  IMAD.WIDE.U32 R6, R0, UR6, R6 ;  /* 0x0000000600067c25 */ /* 0x000fc8000f8e0006 */
[----:B------:R-:W-:Y:S01]  /*14c60*/  IMAD R0, R0, UR7, R10 ;  /* 0x0000000700007c24 */ /* 0x000fe2000f8e020a */
[----:B------:R-:W-:Y:S02]  /*14c70*/  ULDC.64 UR6, c[0x0][0x280] ;  /* 0x0000a00000067ab9 */ /* 0x000fe40000000a00 */
[----:B------:R-:W-:Y:S02]  /*14c80*/  LEA R10, P1, R6, UR6, 0x1 ;  /* 0x00000006060a7c11 */ /* 0x000fe4000f8208ff */
[----:B------:R-:W-:-:S04]  /*14c90*/  IADD3 R0, R0, R7, RZ ;  /* 0x0000000700007210 */ /* 0x000fc80007ffe0ff */
[----:B------:R-:W-:-:S05]  /*14ca0*/  LEA.HI.X R11, R6, UR7, R0, 0x1, P1 ;  /* 0x00000007060b7c11 */ /* 0x000fca00088f0c00 */
[----:B-1----:R1:W-:Y:S02]  /*14cb0*/  STG.E.128 desc[UR22][R10.64], R204 ;  /* 0x000000cc0a007986 */ /* 0x0023e4000c101d16 */
.L_x_265:
[----:B------:R-:W-:Y:S05]  /*14cc0*/  BSYNC B0 ;  /* 0x0000000000007941 */ /* 0x000fea0003800000 */
.L_x_264:
        /* <DEDUP_REMOVED lines=13> */
[----:B--2---:R-:W-:Y:S01]  /*14da0*/  STG.E.128 desc[UR22][R2.64], R32 ;  /* 0x0000002002007986 */ /* 0x004fe2000c101d16 */
[----:B------:R-:W-:Y:S05]  /*14db0*/  EXIT ;  /* 0x000000000000794d */ /* 0x000fea0003800000 */
.L_x_266:
        /* <DEDUP_REMOVED lines=12> */
.L_x_1309:


//--------------------- .text._ZN5flash16flash_fwd_kernelI23Flash_fwd_kernel_traitsILi32ELi128ELi128ELi4ELb0ELb0EN7cutlass6half_tE19Flash_kernel_traitsILi32ELi128ELi128ELi4ES3_EELb0ELb0ELb1ELb1ELb0ELb0ELb0ELb0EEEvNS_16Flash_fwd_paramsE --------------------------
	.section	.text._ZN5flash16flash_fwd_kernelI23Flash_fwd_kernel_traitsILi32ELi128ELi128ELi4ELb0ELb0EN7cutlass6half_tE19Flash_kernel_traitsILi32ELi128ELi128ELi4ES3_EELb0ELb0ELb1ELb1ELb0ELb0ELb0ELb0EEEvNS_16Flash_fwd_paramsE,"ax",@progbits
	.align	128
        .global         _ZN5flash16flash_fwd_kernelI23Flash_fwd_kernel_traitsILi32ELi128ELi128ELi4ELb0ELb0EN7cutlass6half_tE19Flash_kernel_traitsILi32ELi128ELi128ELi4ES3_EELb0ELb0ELb1ELb1ELb0ELb0ELb0ELb0EEEvNS_16Flash_fwd_paramsE
        .type           _ZN5flash16flash_fwd_kernelI23Flash_fwd_kernel_traitsILi32ELi128ELi128ELi4ELb0ELb0EN7cutlass6half_tE19Flash_kernel_traitsILi32ELi128ELi128ELi4ES3_EELb0ELb0ELb1ELb1ELb0ELb0ELb0ELb0EEEvNS_16Flash_fwd_paramsE,@function
        .size           _ZN5flash16flash_fwd_kernelI23Flash_fwd_kernel_traitsILi32ELi128ELi128ELi4ELb0ELb0EN7cutlass6half_tE19Flash_kernel_traitsILi32ELi128ELi128ELi4ES3_EELb0ELb0ELb1ELb1ELb0ELb0ELb0ELb0EEEvNS_16Flash_fwd_paramsE,(.L_x_1310 - _ZN5flash16flash_fwd_kernelI23Flash_fwd_kernel_traitsILi32ELi128ELi128ELi4ELb0ELb0EN7cutlass6half_tE19Flash_kernel_traitsILi32ELi128ELi128ELi4ES3_EELb0ELb0ELb1ELb1ELb0ELb0ELb0ELb0EEEvNS_16Flash_fwd_paramsE)
        .other          _ZN5flash16flash_fwd_kernelI23Flash_fwd_kernel_traitsILi32ELi128ELi128ELi4ELb0ELb0EN7cutlass6half_tE19Flash_kernel_traitsILi32ELi128ELi128ELi4ES3_EELb0ELb0ELb1ELb1ELb0ELb0ELb0ELb0EEEvNS_16Flash_fwd_paramsE,@"STO_CUDA_ENTRY STV_DEFAULT"
_ZN5flash16flash_fwd_kernelI23Flash_fwd_kernel_traitsILi32ELi128ELi128ELi4ELb0ELb0EN7cutlass6half_tE19Flash_kernel_traitsILi32ELi128ELi128ELi4ES3_EELb0ELb0ELb1ELb1ELb0ELb0ELb0ELb0EEEvNS_16Flash_fwd_paramsE:
.text._ZN5flash16flash_fwd_kernelI23Flash_fwd_kernel_traitsILi32ELi128ELi128ELi4ELb0ELb0EN7cutlass6half_tE19Flash_kernel_traitsILi32ELi128ELi128ELi4ES3_EELb0ELb0ELb1ELb1ELb0ELb0ELb0ELb0EEEvNS_16Flash_fwd_paramsE:
        /* <DEDUP_REMOVED lines=36> */
[----:B------:R-:W1:Y:S01]  /*0240*/  S2R R95, SR_TID.X ;  /* 0x00000000005f7919 */ /* 0x000e620000002100 */
        /* <DEDUP_REMOVED lines=19> */
.L_x_267:
[----:B------:R-:W-:-:S05]  /*0380*/  ULDC UR8, c[0x0][0x2c8] ;  /* 0x0000b20000087ab9 */ /* 0x000fca0000000800 */
.L_x_268:
        /* <DEDUP_REMOVED lines=20> */
[----:B------:R-:W-:Y:S02]  /*04d0*/  @!UP2 UIADD3 UR27, UR4, UR8, -UR6 ;  /* 0x00000008041ba290 */ /* 0x000fe4000fffe806 */
        /* <DEDUP_REMOVED lines=22> */
[----:B------:R-:W-:Y:S05]  /*0640*/  @P0 BRA `(.L_x_269) ;  /* 0x0000000800d80947 */ /* 0x000fea0003800000 */
        /* <DEDUP_REMOVED lines=89> */
.L_x_271:
[----:B------:R-:W-:Y:S05]  /*0be0*/  BSYNC B0 ;  /* 0x0000000000007941 */ /* 0x000fea0003800000 */
.L_x_270:
        /* <DEDUP_REMOVED lines=17> */
.L_x_273:
[----:B------:R-:W-:Y:S05]  /*0d00*/  BSYNC B0 ;  /* 0x0000000000007941 */ /* 0x000fea0003800000 */
.L_x_272:
        /* <DEDUP_REMOVED lines=15> */
.L_x_275:
[----:B------:R-:W-:Y:S05]  /*0e00*/  BSYNC B0 ;  /* 0x0000000000007941 */ /* 0x000fea0003800000 */
.L_x_274:
        /* <DEDUP_REMOVED lines=14> */
.L_x_277:
[----:B------:R-:W-:Y:S05]  /*0ef0*/  BSYNC B0 ;  /* 0x0000000000007941 */ /* 0x000fea0003800000 */
.L_x_276:
        /* <DEDUP_REMOVED lines=10> */
.L_x_279:
[----:B------:R-:W-:Y:S05]  /*0fa0*/  BSYNC B0 ;  /* 0x0000000000007941 */ /* 0x000fea0003800000 */
.L_x_278:
        /* <DEDUP_REMOVED lines=10> */
.L_x_281:
[----:B------:R-:W-:Y:S05]  /*1050*/  BSYNC B0 ;  /* 0x0000000000007941 */ /* 0x000fea0003800000 */
.L_x_280:
        /* <DEDUP_REMOVED lines=10> */
.L_x_283:
[----:B------:R-:W-:Y:S05]  /*1100*/  BSYNC B0 ;  /* 0x0000000000007941 */ /* 0x000fea0003800000 */
.L_x_282:
        /* <DEDUP_REMOVED lines=10> */
.L_x_269:
[----:B------:R-:W1:Y:S01]  /*11b0*/  LDC R21, c[0x0][0x278] ;  /* 0x00009e00ff157b82 */ /* 0x000e620000000800 */
[----:B------:R-:W2:Y:S01]  /*11c0*/  S2R R4, SR_CTAID.Z ;  /* 0x0000000000047919 */ /* 0x000ea20000002700 */
[----:B------:R-:W-:Y:S01]  /*11d0*/  UISETP.NE.AND UP0, UPT, UR15, -0x1, UPT ;  /* 0xffffffff0f00788c */ /* 0x000fe2000bf05270 */
[----:B------:R-:W-:Y:S01]  /*11e0*/  SHF.R.S32.HI R20, RZ, 0x1f, R95 ;  /* 0x0000001fff147819 */ /* 0x000fe2000001145f */
[----:B------:R-:W-:-:S03]  /*11f0*/  UISETP.NE.AND UP1, UPT, UR7, -0x1, UPT ;  /* 0xffffffff0700788c */ /* 0x000fc6000bf25270 */
[CC--:B------:R-:W-:Y:S02]  /*1200*/  LEA.HI R6, R20.reuse, R95.reuse, RZ, 0x2 ;  /* 0x0000005f14067211 */ /* 0x0c0fe400078f10ff */
[CC--:B------:R-:W-:Y:S02]  /*1210*/  LEA.HI R19, R20.reuse, R95.reuse, RZ, 0x3 ;  /* 0x0000005f14137211 */ /* 0x0c0fe400078f18ff */
[----:B------:R-:W-:Y:S02]  /*1220*/  PLOP3.LUT P0, PT, PT, PT, UP1, 0x80, 0x0 ;  /* 0x000000000000781c */ /* 0x000fe40003f0f018 */
[----:B------:R-:W-:Y:S01]  /*1230*/  @!UP0 USHF.R.S32.HI UR8, URZ, 0x1f, UR32 ;  /* 0x0000001f3f088899 */ /* 0x000fe20008011420 */
[----:B------:R-:W-:Y:S01]  /*1240*/  SHF.R.S32.HI R18, RZ, 0x3, R19 ;  /* 0x00000003ff127819 */ /* 0x000fe20000011413 */
[----:B------:R-:W-:Y:S01]  /*1250*/  @UP1 UIADD3 UR9, UR6, UR7, URZ ;  /* 0x0000000706091290 */ /* 0x000fe2000fffe03f */
[----:B------:R-:W-:Y:S01]  /*1260*/  LEA.HI R134, R20, R95, RZ, 0x5 ;  /* 0x0000005f14867211 */ /* 0x000fe200078f28ff */
[----:B------:R-:W-:Y:S01]  /*1270*/  @!UP0 ULDC.64 UR4, c[0x0][0x228] ;  /* 0x00008a0000048ab9 */ /* 0x000fe20000000a00 */
[----:B------:R-:W-:Y:S01]  /*1280*/  @UP0 ULDC.64 UR22, c[0x0][0x240] ;  /* 0x0000900000160ab9 */ /* 0x000fe20000000a00 */
[----:B------:R-:W-:Y:S01]  /*1290*/  @UP1 ULDC.64 UR12, c[0x0][0x248] ;  /* 0x00009200000c1ab9 */ /* 0x000fe20000000a00 */
[----:B------:R-:W-:Y:S01]  /*12a0*/  @!UP0 UIMAD UR8, UR8, UR4, URZ ;  /* 0x00000004080882a4 */ /* 0x000fe2000f8e023f */
[----:B------:R-:W-:Y:S01]  /*12b0*/  IMAD.SHL.U32 R5, R18, 0x40, RZ ;  /* 0x0000004012057824 */ /* 0x000fe200078e00ff */
[----:B------:R-:W-:Y:S01]  /*12c0*/  @UP0 UIMAD.WIDE.U32 UR28, UR15, UR22, URZ ;  /* 0x000000160f1c02a5 */ /* 0x000fe2000f8e003f */
[----:B------:R-:W-:Y:S01]  /*12d0*/  SHF.R.S32.HI R184, RZ, 0x5, R134 ;  /* 0x00000005ffb87819 */ /* 0x000fe20000011486 */
[----:B------:R-:W-:Y:S01]  /*12e0*/  @!UP0 UIMAD.WIDE.U32 UR10, UR32, UR4, URZ ;  /* 0x00000004200a82a5 */ /* 0x000fe2000f8e003f */
[----:B-1----:R-:W-:Y:S01]  /*12f0*/  IABS R0, R21 ;  /* 0x0000001500007213 */ /* 0x002fe20000000000 */
[----:B------:R-:W-:-:S02]  /*1300*/  @UP1 UIMAD.WIDE.U32 UR30, UR9, UR12, URZ ;  /* 0x0000000c091e12a5 */ /* 0x000fc4000f8e003f */
[----:B------:R-:W-:Y:S02]  /*1310*/  @!UP0 UIMAD UR5, UR32, UR5, UR8 ;  /* 0x00000005200582a4 */ /* 0x000fe4000f8e0208 */
[----:B------:R-:W-:Y:S01]  /*1320*/  IMAD.MOV.U32 R7, RZ, RZ, R0 ;  /* 0x000000ffff077224 */ /* 0x000fe200078e0000 */
[----:B------:R-:W-:Y:S01]  /*1330*/  @UP1 UIMAD UR9, UR9, UR13, URZ ;  /* 0x0000000d090912a4 */ /* 0x000fe2000f8e023f */
[----:B--2---:R-:W-:Y:S02]  /*1340*/  IABS R4, R4 ;  /* 0x0000000400047213 */ /* 0x004fe40000000000 */
[----:B------:R-:W1:Y:S01]  /*1350*/  I2F.RP R2, R7 ;  /* 0x0000000700027306 */ /* 0x000e620000209400 */
[----:B------:R-:W-:Y:S02]  /*1360*/  @UP0 UIMAD UR23, UR15, UR23, UR29 ;  /* 0x000000170f1702a4 */ /* 0x000fe4000f8e021d */
[----:B------:R-:W-:Y:S01]  /*1370*/  @UP1 UIADD3 UR9, UR31, UR9, URZ ;  /* 0x000000091f091290 */ /* 0x000fe2000fffe03f */
[----:B------:R-:W-:Y:S01]  /*1380*/  @UP1 UMOV UR22, UR30 ;  /* 0x0000001e00161c82 */ /* 0x000fe20008000000 */
[----:B------:R-:W-:Y:S01]  /*1390*/  @!UP0 UIADD3 UR23, UR11, UR5, URZ ;  /* 0x000000050b178290 */ /* 0x000fe2000fffe03f */
[----:B------:R-:W-:-:S02]  /*13a0*/  @!UP0 UMOV UR28, UR10 ;  /* 0x0000000a001c8c82 */ /* 0x000fc40008000000 */
[----:B-1----:R-:W1:Y:S02]  /*13b0*/  MUFU.RCP R2, R2 ;  /* 0x0000000200027308 */ /* 0x002e640000001000 */
[----:B-1----:R-:W-:-:S06]  /*13c0*/  VIADD R2, R2, 0xffffffe ;  /* 0x0ffffffe02027836 */ /* 0x002fcc0000000000 */
[----:B------:R-:W1:Y:S02]  /*13d0*/  F2I.FTZ.U32.TRUNC.NTZ R3, R2 ;  /* 0x0000000200037305 */ /* 0x000e64000021f000 */
[----:B-1----:R-:W-:Y:S02]  /*13e0*/  IMAD.MOV R0, RZ, RZ, -R3 ;  /* 0x000000ffff007224 */ /* 0x002fe400078e0a03 */
[----:B------:R-:W-:Y:S02]  /*13f0*/  IMAD.MOV.U32 R2, RZ, RZ, RZ ;  /* 0x000000ffff027224 */ /* 0x000fe400078e00ff */
[----:B------:R-:W-:-:S04]  /*1400*/  IMAD R0, R0, R7, RZ ;  /* 0x0000000700007224 */ /* 0x000fc800078e02ff */
[----:B------:R-:W-:-:S04]  /*1410*/  IMAD.HI.U32 R2, R3, R0, R2 ;  /* 0x0000000003027227 */ /* 0x000fc800078e0002 */
[----:B------:R-:W-:Y:S01]  /*1420*/  IMAD.MOV.U32 R3, RZ, RZ, R4 ;  /* 0x000000ffff037224 */ /* 0x000fe200078e0004 */
[----:B------:R-:W-:-:S03]  /*1430*/  LOP3.LUT R4, R6, 0xfffffffc, RZ, 0xc0, !PT ;  /* 0xfffffffc06047812 */ /* 0x000fc600078ec0ff */
[----:B------:R-:W-:Y:S01]  /*1440*/  IMAD.HI.U32 R14, R2, R3, RZ ;  /* 0x00000003020e7227 */ /* 0x000fe200078e00ff */
[----:B------:R-:W-:-:S03]  /*1450*/  SHF.R.S32.HI R2, RZ, 0x2, R6 ;  /* 0x00000002ff027819 */ /* 0x000fc60000011406 */
[----:B------:R-:W-:Y:S01]  /*1460*/  IMAD.IADD R4, R95, 0x1, -R4 ;  /* 0x000000015f047824 */ /* 0x000fe200078e0a04 */
[----:B------:R-:W-:Y:S01]  /*1470*/  LEA.HI R6, R6, R2, RZ, 0x1 ;  /* 0x0000000206067211 */ /* 0x000fe200078f08ff */
[----:B------:R-:W-:Y:S02]  /*1480*/  IMAD.MOV R0, RZ, RZ, -R14 ;  /* 0x000000ffff007224 */ /* 0x000fe400078e0a0e */
[----:B------:R-:W-:Y:S01]  /*1490*/  IMAD.SHL.U32 R132, R4, 0x8, RZ ;  /* 0x0000000804847824 */ /* 0x000fe200078e00ff */
[----:B------:R-:W-:Y:S01]  /*14a0*/  LOP3.LUT R4, R5, 0xc0, RZ, 0xc0, !PT ;  /* 0x000000c005047812 */ /* 0x000fe200078ec0ff */
[----:B------:R-:W-:Y:S01]  /*14b0*/  IMAD R0, R7, R0, R3 ;  /* 0x0000000007007224 */ /* 0x000fe200078e0203 */
[----:B------:R-:W-:Y:S02]  /*14c0*/  LOP3.LUT R5, R6, 0x7fffffe, RZ, 0xc0, !PT ;  /* 0x07fffffe06057812 */ /* 0x000fe400078ec0ff */
[----:B------:R-:W-:Y:S02]  /*14d0*/  LOP3.LUT R6, R4, 0x18, R132, 0xf8, !PT ;  /* 0x0000001804067812 */ /* 0x000fe400078ef884 */
[----:B------:R-:W-:Y:S01]  /*14e0*/  SHF.R.U32.HI R4, RZ, 0x3, R4 ;  /* 0x00000003ff047819 */ /* 0x000fe20000011604 */
        /* <DEDUP_REMOVED lines=12> */
[----:B------:R-:W-:Y:S01]  /*15b0*/  UIADD3 UR9, UR11, UR5, URZ ;  /* 0x000000050b097290 */ /* 0x000fe2000fffe03f */
[----:B------:R-:W-:-:S11]  /*15c0*/  UMOV UR22, UR10 ;  /* 0x0000000a00167c82 */ /* 0x000fd60008000000 */
.L_x_284:
[----:B------:R-:W-:Y:S01]  /*15d0*/  @UP1 UIADD3 UR7, UR6, UR7, URZ ;  /* 0x0000000706071290 */ /* 0x000fe2000fffe03f */
[----:B------:R-:W-:Y:S01]  /*15e0*/  IMAD.IADD R5, R2, 0x1, -R5 ;  /* 0x0000000102057824 */ /* 0x000fe200078e0a05 */
[----:B------:R-:W-:Y:S01]  /*15f0*/  @UP1 ULDC.64 UR10, c[0x0][0x250] ;  /* 0x00009400000a1ab9 */ /* 0x000fe20000000a00 */
[----:B------:R-:W-:Y:S01]  /*1600*/  LOP3.LUT R4, R6, R4, RZ, 0x3c, !PT ;  /* 0x0000000406047212 */ /* 0x000fe200078e3cff */
[----:B------:R-:W-:Y:S01]  /*1610*/  @UP1 UIMAD.WIDE.U32 UR4, UR7, UR10, URZ ;  /* 0x0000000a070412a5 */ /* 0x000fe2000f8e003f */
[----:B------:R-:W-:Y:S01]  /*1620*/  ISETP.GT.U32.AND P1, PT, R7, R0, PT ;  /* 0x000000000700720c */ /* 0x000fe20003f24070 */
[----:B------:R-:W-:Y:S01]  /*1630*/  @UP1 UIMAD UR8, UR7, UR11, URZ ;  /* 0x0000000b070812a4 */ /* 0x000fe2000f8e023f */
[----:B------:R-:W-:Y:S01]  /*1640*/  LEA R5, R184, R5, 0x3 ;  /* 0x00000005b8057211 */ /* 0x000fe200078e18ff */
[----:B------:R-:W-:Y:S02]  /*1650*/  USHF.R.S32.HI UR31, URZ, 0x1f, UR34 ;  /* 0x0000001f3f1f7899 */ /* 0x000fe40008011422 */
[----:B------:R-:W-:Y:S01]  /*1660*/  @UP1 UIADD3 UR8, UR5, UR8, URZ ;  /* 0x0000000805081290 */ /* 0x000fe2000fffe03f */
[----:B------:R-:W-:Y:S01]  /*1670*/  @UP1 UMOV UR18, UR4 ;  /* 0x0000000400121c82 */ /* 0x000fe20008000000 */
[----:B------:R-:W-:Y:S01]  /*1680*/  IMAD.U32 R209, R5, 0x20, R4 ;  /* 0x0000002005d17824 */ /* 0x000fe200078e0004 */
[----:B------:R-:W-:Y:S09]  /*1690*/  @P0 BRA `(.L_x_285) ;  /* 0x0000000000340947 */ /* 0x000ff20003800000 */
[----:B------:R-:W-:Y:S01]  /*16a0*/  USHF.R.S32.HI UR7, URZ, 0x1f, UR6 ;  /* 0x0000001f3f077899 */ /* 0x000fe20008011406 */
[----:B------:R-:W-:Y:S01]  /*16b0*/  ULDC.64 UR10, c[0x0][0x250] ;  /* 0x00009400000a7ab9 */ /* 0x000fe20000000a00 */
[----:B------:R-:W-:Y:S02]  /*16c0*/  ULDC.64 UR4, c[0x0][0x238] ;  /* 0x00008e0000047ab9 */ /* 0x000fe40000000a00 */
[----:B------:R-:W-:Y:S02]  /*16d0*/  UIMAD UR7, UR7, UR10, URZ ;  /* 0x0000000a070772a4 */ /* 0x000fe4000f8e023f */
[----:B------:R-:W-:Y:S02]  /*16e0*/  UIMAD.WIDE.U32 UR36, UR6, UR10, URZ ;  /* 0x0000000a062472a5 */ /* 0x000fe4000f8e003f */
[----:B------:R-:W-:Y:S02]  /*16f0*/  UIMAD UR7, UR6, UR11, UR7 ;  /* 0x0000000b060772a4 */ /* 0x000fe4000f8e0207 */
[----:B------:R-:W-:-:S02]  /*1700*/  USHF.R.S32.HI UR6, URZ, 0x1f, UR32 ;  /* 0x0000001f3f067899 */ /* 0x000fc40008011420 */
[----:B------:R-:W-:Y:S02]  /*1710*/  UIADD3 UR37, UR37, UR7, URZ ;  /* 0x0000000725257290 */ /* 0x000fe4000fffe03f */
[----:B------:R-:W-:Y:S02]  /*1720*/  UIMAD UR6, UR6, UR4, URZ ;  /* 0x00000004060672a4 */ /* 0x000fe4000f8e023f */
[----:B------:R-:W-:Y:S02]  /*1730*/  UIMAD.WIDE.U32 UR36, UR32, UR4, UR36 ;  /* 0x00000004202472a5 */ /* 0x000fe4000f8e0024 */
[----:B------:R-:W-:-:S04]  /*1740*/  UIMAD UR5, UR32, UR5, UR6 ;  /* 0x00000005200572a4 */ /* 0x000fc8000f8e0206 */
[----:B------:R-:W-:Y:S01]  /*1750*/  UIADD3 UR8, UR37, UR5, URZ ;  /* 0x0000000525087290 */ /* 0x000fe2000fffe03f */
[----:B------:R-:W-:-:S11]  /*1760*/  UMOV UR18, UR36 ;  /* 0x0000002400127c82 */ /* 0x000fd60008000000 */
.L_x_285:
[----:B------:R-:W1:Y:S01]  /*1770*/  S2UR UR29, SR_CgaCtaId ;  /* 0x00000000001d79c3 */ /* 0x000e620000008800 */
[----:B------:R-:W-:Y:S01]  /*1780*/  UIADD3 UR5, -UR26, UR17, URZ ;  /* 0x000000111a057290 */ /* 0x000fe2000fffe13f */
[----:B------:R-:W-:Y:S01]  /*1790*/  @!P1 IMAD.IADD R0, R0, 0x1, -R7 ;  /* 0x0000000100009824 */ /* 0x000fe200078e0a07 */
[----:B------:R-:W-:Y:S01]  /*17a0*/  ULDC.64 UR6, c[0x0][0x258] ;  /* 0x0000960000067ab9 */ /* 0x000fe20000000a00 */
[----:B------:R-:W-:Y:S01]  /*17b0*/  SHF.R.S32.HI R133, RZ, 0x1f, R132 ;  /* 0x0000001fff857819 */ /* 0x000fe20000011484 */
[----:B------:R-:W-:Y:S01]  /*17c0*/  UIMAD UR4, UR31, UR6, URZ ;  /* 0x000000061f0472a4 */ /* 0x000fe2000f8e023f */
[----:B------:R-:W-:Y:S01]  /*17d0*/  IADD3 R8, P0, R132, UR28, RZ ;  /* 0x0000001c84087c10 */ /* 0x000fe2000ff1e0ff */
[C---:B------:R-:W-:Y:S01]  /*17e0*/  VIADD R15, R2.reuse, 0x20 ;  /* 0x00000020020f7836 */ /* 0x040fe20000000000 */
[----:B------:R-:W-:Y:S01]  /*17f0*/  ISETP.GE.AND P3, PT, R2, UR5, PT ;  /* 0x0000000502007c0c */ /* 0x000fe2000bf66270 */
[----:B------:R-:W-:Y:S01]  /*1800*/  UIMAD UR7, UR34, UR7, UR4 ;  /* 0x00000007220772a4 */ /* 0x000fe2000f8e0204 */
[----:B------:R-:W-:Y:S01]  /*1810*/  ISETP.GE.U32.AND P6, PT, R0, R7, PT ;  /* 0x000000070000720c */ /* 0x000fe20003fc6070 */
[----:B------:R-:W-:Y:S01]  /*1820*/  IMAD.U32 R0, RZ, RZ, UR6 ;  /* 0x00000006ff007e24 */ /* 0x000fe2000f8e00ff */
[----:B------:R-:W-:Y:S01]  /*1830*/  IADD3.X R9, R133, UR23, RZ, P0, !PT ;  /* 0x0000001785097c10 */ /* 0x000fe200087fe4ff */
[----:B------:R-:W-:Y:S01]  /*1840*/  UMOV UR4, 0x400 ;  /* 0x0000040000047882 */ /* 0x000fe20000000000 */
[----:B------:R-:W-:Y:S01]  /*1850*/  LOP3.LUT R3, R21, UR34, RZ, 0x3c, !PT ;  /* 0x0000002215037c12 */ /* 0x000fe2000f8e3cff */
[----:B------:R-:W-:Y:S01]  /*1860*/  VIADD R16, R2, 0x40 ;  /* 0x0000004002107836 */ /* 0x000fe20000000000 */
[----:B------:R-:W-:Y:S01]  /*1870*/  BSSY B0, `(.L_x_286) ;  /* 0x0000024000007945 */ /* 0x000fe20003800000 */
[----:B------:R-:W-:Y:S01]  /*1880*/  IMAD.WIDE.U32 R8, R0, UR34, R8 ;  /* 0x0000002200087c25 */ /* 0x000fe2000f8e0008 */
[----:B------:R-:W-:-:S02]  /*1890*/  ISETP.GE.AND P4, PT, R3, RZ, PT ;  /* 0x000000ff0300720c */ /* 0x000fc40003f86270 */
[--C-:B------:R-:W-:Y:S01]  /*18a0*/  SHF.R.S32.HI R3, RZ, 0x1f, R2.reuse ;  /* 0x0000001fff037819 */ /* 0x100fe20000011402 */
[----:B------:R-:W-:Y:S01]  /*18b0*/  VIADD R17, R2, 0x60 ;  /* 0x0000006002117836 */ /* 0x000fe20000000000 */
[----:B------:R-:W-:Y:S01]  /*18c0*/  ISETP.NE.AND P5, PT, R21, RZ, PT ;  /* 0x000000ff1500720c */ /* 0x000fe20003fa5270 */
[----:B------:R-:W-:Y:S01]  /*18d0*/  IMAD.U32 R4, RZ, RZ, UR16 ;  /* 0x00000010ff047e24 */ /* 0x000fe2000f8e00ff */
[----:B-1----:R-:W-:Y:S01]  /*18e0*/  ULEA UR4, UR29, UR4, 0x18 ;  /* 0x000000041d047291 */ /* 0x002fe2000f8ec03f */
[----:B------:R-:W-:Y:S01]  /*18f0*/  @!P1 VIADD R14, R14, 0x1 ;  /* 0x000000010e0e9836 */ /* 0x000fe20000000000 */
[----:B------:R-:W-:Y:S01]  /*1900*/  ISETP.GE.AND P2, PT, R15, UR5, PT ;  /* 0x000000050f007c0c */ /* 0x000fe2000bf46270 */
[----:B------:R-:W-:Y:S01]  /*1910*/  VIADD R7, R9, UR7 ;  /* 0x0000000709077c36 */ /* 0x000fe20008000000 */
[----:B------:R-:W-:Y:S01]  /*1920*/  ISETP.GE.AND P1, PT, R16, UR5, PT ;  /* 0x0000000510007c0c */ /* 0x000fe2000bf26270 */
[----:B------:R-:W-:Y:S01]  /*1930*/  IMAD.WIDE R4, R4, 0x80, R2 ;  /* 0x0000008004047825 */ /* 0x000fe200078e0202 */
[----:B------:R-:W-:-:S02]  /*1940*/  ISETP.GE.AND P0, PT, R17, UR5, PT ;  /* 0x0000000511007c0c */ /* 0x000fc4000bf06270 */
[----:B------:R-:W-:Y:S01]  /*1950*/  LEA R209, R209, UR4, 0x1 ;  /* 0x00000004d1d17c11 */ /* 0x000fe2000f8e08ff */
[----:B------:R-:W-:Y:S01]  /*1960*/  @P6 VIADD R14, R14, 0x1 ;  /* 0x000000010e0e6836 */ /* 0x000fe20000000000 */
[----:B------:R-:W-:Y:S09]  /*1970*/  @P3 BRA `(.L_x_287) ;  /* 0x00000000004c3947 */ /* 0x000ff20003800000 */
        /* <DEDUP_REMOVED lines=19> */
.L_x_287:
[----:B------:R-:W-:Y:S05]  /*1ab0*/  BSYNC B0 ;  /* 0x0000000000007941 */ /* 0x000fea0003800000 */
.L_x_286:
        /* <DEDUP_REMOVED lines=22> */
.L_x_289:
[----:B------:R-:W-:Y:S05]  /*1c20*/  BSYNC B0 ;  /* 0x0000000000007941 */ /* 0x000fea0003800000 */
.L_x_288:
        /* <DEDUP_REMOVED lines=22> */
.L_x_291:
[----:B------:R-:W-:Y:S05]  /*1d90*/  BSYNC B0 ;  /* 0x0000000000007941 */ /* 0x000fea0003800000 */
.L_x_290:
        /* <DEDUP_REMOVED lines=21> */
.L_x_293:
[----:B------:R-:W-:Y:S05]  /*1ef0*/  BSYNC B0 ;  /* 0x0000000000007941 */ /* 0x000fea0003800000 */
.L_x_292:
[----:B-1----:R-:W-:Y:S01]  /*1f00*/  IMAD R4, R3, UR12, RZ ;  /* 0x0000000c03047c24 */ /* 0x002fe2000f8e02ff */
[----:B------:R-:W-:Y:S01]  /*1f10*/  MOV R0, R14 ;  /* 0x0000000e00007202 */ /* 0x000fe20000000f00 */
[----:B------:R-:W-:Y:S01]  /*1f20*/  IMAD.WIDE.U32 R6, R2, UR12, R132 ;  /* 0x0000000c02067c25 */ /* 0x000fe2000f8e0084 */
[----:B------:R-:W-:Y:S01]  /*1f30*/  ULDC.64 UR6, c[0x0][0x260] ;  /* 0x0000980000067ab9 */ /* 0x000fe20000000a00 */
[----:B------:R-:W-:Y:S01]  /*1f40*/  USHF.L.U32 UR23, UR12, 0x7, URZ ;  /* 0x000000070c177899 */ /* 0x000fe2000800063f */
[----:B------:R-:W-:Y:S01]  /*1f50*/  @!P4 IADD3 R0, -R0, RZ, RZ ;  /* 0x000000ff0000c210 */ /* 0x000fe20007ffe1ff */
[----:B------:R-:W-:Y:S01]  /*1f60*/  IMAD R8, R2, UR13, R4 ;  /* 0x0000000d02087c24 */ /* 0x000fe2000f8e0204 */
[----:B------:R-:W-:Y:S01]  /*1f70*/  IADD3 R6, P0, R6, UR22, RZ ;  /* 0x0000001606067c10 */ /* 0x000fe2000ff1e0ff */
[----:B------:R-:W-:Y:S01]  /*1f80*/  IMAD.WIDE.U32 R4, R2, UR10, R132 ;  /* 0x0000000a02047c25 */ /* 0x000fe2000f8e0084 */
[----:B------:R-:W-:Y:S01]  /*1f90*/  @!P5 LOP3.LUT R0, RZ, R21, RZ, 0x33, !PT ;  /* 0x00000015ff00d212 */ /* 0x000fe200078e33ff */
[----:B------:R-:W-:Y:S01]  /*1fa0*/  USHF.L.U64.HI UR22, UR12, 0x7, UR13 ;  /* 0x000000070c167899 */ /* 0x000fe2000801020d */
[----:B------:R-:W-:Y:S01]  /*1fb0*/  IADD3.X R7, R7, UR9, R8, P0, !PT ;  /* 0x0000000907077c10 */ /* 0x000fe200087fe408 */
[----:B------:R-:W-:Y:S01]  /*1fc0*/  IMAD R9, R3, UR10, RZ ;  /* 0x0000000a03097c24 */ /* 0x000fe2000f8e02ff */
[----:B------:R-:W-:Y:S01]  /*1fd0*/  SHF.R.S32.HI R8, RZ, 0x1f, R0 ;  /* 0x0000001fff087819 */ /* 0x000fe20000011400 */
[----:B------:R-:W-:Y:S01]  /*1fe0*/  BSSY B0, `(.L_x_294) ;  /* 0x000002a000007945 */ /* 0x000fe20003800000 */
[----:B------:R-:W-:Y:S01]  /*1ff0*/  IADD3 R4, P0, R4, UR18, RZ ;  /* 0x0000001204047c10 */ /* 0x000fe2000ff1e0ff */
[----:B------:R-:W-:Y:S01]  /*2000*/  IMAD R9, R2, UR11, R9 ;  /* 0x0000000b02097c24 */ /* 0x000fe2000f8e0209 */
[----:B------:R-:W-:Y:S01]  /*2010*/  UIADD3 UR18, UR19, -0x1, URZ ;  /* 0xffffffff13127890 */ /* 0x000fe2000fffe03f */
[----:B------:R-:W-:-:S02]  /*2020*/  IMAD R10, R8, UR6, RZ ;  /* 0x00000006080a7c24 */ /* 0x000fc4000f8e02ff */
[C---:B--2-4-:R-:W-:Y:S01]  /*2030*/  IMAD.WIDE.U32 R12, R0.reuse, UR6, R6 ;  /* 0x00000006000c7c25 */ /* 0x054fe2000f8e0006 */
[----:B------:R-:W-:Y:S01]  /*2040*/  IADD3.X R5, R5, UR8, R9, P0, !PT ;  /* 0x0000000805057c10 */ /* 0x000fe200087fe409 */
[----:B------:R-:W-:Y:S01]  /*2050*/  UIMAD UR28, UR18, -0x80, UR27 ;  /* 0xffffff80121c78a4 */ /* 0x000fe2000f8e021b */
[----:B------:R-:W-:Y:S01]  /*2060*/  MOV R6, UR18 ;  /* 0x0000001200067c02 */ /* 0x000fe20008000f00 */
[C---:B------:R-:W-:Y:S01]  /*2070*/  IMAD R9, R0.reuse, UR7, R10 ;  /* 0x0000000700097c24 */ /* 0x040fe2000f8e020a */
[----:B------:R-:W-:Y:S01]  /*2080*/  ULDC.64 UR6, c[0x0][0x268] ;  /* 0x00009a0000067ab9 */ /* 0x000fe20000000a00 */
[----:B------:R-:W-:Y:S01]  /*2090*/  MOV R210, R12 ;  /* 0x0000000c00d27202 */ /* 0x000fe20000000f00 */
[----:B------:R-:W-:Y:S01]  /*20a0*/  IMAD.WIDE.U32 R24, R0, UR6, R4 ;  /* 0x0000000600187c25 */ /* 0x000fe2000f8e0004 */
[----:B------:R1:W-:Y:S01]  /*20b0*/  STL.64 [R1+0x40], R12 ;  /* 0x0000400c01007387 */ /* 0x0003e20000100a00 */
[----:B------:R-:W-:Y:S01]  /*20c0*/  IADD3 R211, R13, R9, RZ ;  /* 0x000000090dd37210 */ /* 0x000fe20007ffe0ff */
[----:B------:R-:W-:Y:S01]  /*20d0*/  USHF.R.S32.HI UR33, URZ, 0x1f, UR18 ;  /* 0x0000001f3f217899 */ /* 0x000fe20008011412 */
[----:B------:R-:W-:Y:S01]  /*20e0*/  ISETP.GE.AND P0, PT, R2, UR28, PT ;  /* 0x0000001c02007c0c */ /* 0x000fe2000bf06270 */
[----:B------:R-:W-:Y:S01]  /*20f0*/  UIMAD UR8, UR22, UR18, URZ ;  /* 0x00000012160872a4 */ /* 0x000fe2000f8e023f */
[----:B------:R-:W-:Y:S01]  /*2100*/  IMAD R8, R8, UR6, RZ ;  /* 0x0000000608087c24 */ /* 0x000fe2000f8e02ff */
[----:B------:R1:W-:Y:S01]  /*2110*/  STL.64 [R1+0x38], R210 ;  /* 0x000038d201007387 */ /* 0x0003e20000100a00 */
[----:B------:R-:W-:Y:S01]  /*2120*/  IMAD.WIDE.U32 R6, R6, UR23, R210 ;  /* 0x0000001706067c25 */ /* 0x000fe2000f8e00d2 */
[----:B------:R-:W-:Y:S01]  /*2130*/  UIMAD UR8, UR33, UR23, UR8 ;  /* 0x00000017210872a4 */ /* 0x000fe2000f8e0208 */
[----:B------:R-:W-:Y:S01]  /*2140*/  ISETP.GE.AND P3, PT, R15, UR28, PT ;  /* 0x0000001c0f007c0c */ /* 0x000fe2000bf66270 */
[----:B------:R1:W-:Y:S01]  /*2150*/  STL.64 [R1+0x48], R24 ;  /* 0x0000481801007387 */ /* 0x0003e20000100a00 */
[----:B------:R-:W-:Y:S01]  /*2160*/  IMAD R14, R0, UR7, R8 ;  /* 0x00000007000e7c24 */ /* 0x000fe2000f8e0208 */
[----:B------:R-:W-:-:S02]  /*2170*/  ISETP.GE.AND P2, PT, R16, UR28, PT ;  /* 0x0000001c10007c0c */ /* 0x000fc4000bf46270 */
[----:B------:R-:W-:Y:S02]  /*2180*/  IADD3 R5, R7, UR8, RZ ;  /* 0x0000000807057c10 */ /* 0x000fe4000fffe0ff */
[----:B------:R-:W-:Y:S01]  /*2190*/  ISETP.GE.AND P1, PT, R17, UR28, PT ;  /* 0x0000001c11007c0c */ /* 0x000fe2000bf26270 */
[----:B------:R-:W-:-:S12]  /*21a0*/  @P0 BRA `(.L_x_295) ;  /* 0x0000000000340947 */ /* 0x000fd80003800000 */
        /* <DEDUP_REMOVED lines=13> */
.L_x_295:
[----:B------:R-:W-:Y:S05]  /*2280*/  BSYNC B0 ;  /* 0x0000000000007941 */ /* 0x000fea0003800000 */
.L_x_294:
[----:B------:R-:W-:Y:S01]  /*2290*/  USHF.L.U64.HI UR29, UR12, 0x5, UR13 ;  /* 0x000000050c1d7899 */ /* 0x000fe2000801020d */
[----:B------:R-:W-:Y:S01]  /*22a0*/  BSSY B0, `(.L_x_296) ;  /* 0x0000010000007945 */ /* 0x000fe20003800000 */
[----:B------:R-:W-:-:S03]  /*22b0*/  USHF.L.U32 UR30, UR12, 0x5, URZ ;  /* 0x000000050c1e7899 */ /* 0x000fc6000800063f */
[----:B------:R-:W-:Y:S09]  /*22c0*/  @P3 BRA `(.L_x_297) ;  /* 0x0000000000343947 */ /* 0x000ff20003800000 */
[----:B------:R-:W-:Y:S02]  /*22d0*/  ULDC UR6, c[0x0][0x2d0] ;  /* 0x0000b40000067ab9 */ /* 0x000fe40000000800 */
[----:B------:R-:W-:-:S13]  /*22e0*/  ISETP.GE.AND P0, PT, R132, UR6, PT ;  /* 0x0000000684007c0c */ /* 0x000fda000bf06270 */
[----:B------:R1:W-:Y:S01]  /*22f0*/  @P0 STS.128 [R209+0x2800], RZ ;  /* 0x002800ffd1000388 */ /* 0x0003e20000000c00 */
[----:B------:R-:W-:Y:S05]  /*2300*/  @P0 BRA `(.L_x_297) ;  /* 0x0000000000240947 */ /* 0x000fea0003800000 */
[----:B------:R-:W-:Y:S01]  /*2310*/  IADD3 R0, P0, R6, UR30, RZ ;  /* 0x0000001e06007c10 */ /* 0x000fe2000ff1e0ff */
[----:B------:R-:W-:-:S03]  /*2320*/  ULDC.64 UR6, c[0x0][0x218] ;  /* 0x0000860000067ab9 */ /* 0x000fc60000000a00 */
[----:B----4-:R-:W-:Y:S02]  /*2330*/  IADD3.X R9, R5, UR29, RZ, P0, !PT ;  /* 0x0000001d05097c10 */ /* 0x010fe400087fe4ff */
[----:B------:R-:W-:-:S04]  /*2340*/  LEA R8, P0, R0, UR6, 0x1 ;  /* 0x0000000600087c11 */ /* 0x000fc8000f8008ff */
[----:B------:R-:W-:-:S05]  /*2350*/  LEA.HI.X R9, R0, UR7, R9, 0x1, P0 ;  /* 0x0000000700097c11 */ /* 0x000fca00080f0c09 */
[----:B------:R-:W-:Y:S01]  /*2360*/  @!PT LDS RZ, [RZ] ;  /* 0x00000000fffff984 */ /* 0x000fe20000000800 */
[----:B------:R-:W-:Y:S01]  /*2370*/  @!PT LDS RZ, [RZ] ;  /* 0x00000000fffff984 */ /* 0x000fe20000000800 */
[----:B------:R-:W-:Y:S01]  /*2380*/  @!PT LDS RZ, [RZ] ;  /* 0x00000000fffff984 */ /* 0x000fe20000000800 */
[----:B------:R4:W-:Y:S04]  /*2390*/  LDGSTS.E.BYPASS.LTC128B.128 [R209+0x2800], desc[UR24][R8.64] ;  /* 0x0280000008d17fae */ /* 0x0009e8000b901d58 */
.L_x_297:
[----:B------:R-:W-:Y:S05]  /*23a0*/  BSYNC B0 ;  /* 0x0000000000007941 */ /* 0x000fea0003800000 */
.L_x_296:
        /* <DEDUP_REMOVED lines=18> */
.L_x_299:
[----:B------:R-:W-:Y:S05]  /*24d0*/  BSYNC B0 ;  /* 0x0000000000007941 */ /* 0x000fea0003800000 */
.L_x_298:
        /* <DEDUP_REMOVED lines=18> */
.L_x_301:
[----:B------:R-:W-:Y:S05]  /*2600*/  BSYNC B0 ;  /* 0x0000000000007941 */ /* 0x000fea0003800000 */
.L_x_300:
[----:B------:R-:W-:Y:S01]  /*2610*/  ULDC.64 UR8, c[0x0][0x3c8] ;  /* 0x0000f20000087ab9 */ /* 0x000fe20000000a00 */
[----:B------:R-:W0:Y:S01]  /*2620*/  LDGDEPBAR ;  /* 0x00000000000079af */ /* 0x000e220000000000 */
[----:B------:R-:W-:-:S04]  /*2630*/  UISETP.NE.U32.AND UP1, UPT, UR8, URZ, UPT ;  /* 0x0000003f0800728c */ /* 0x000fc8000bf25070 */
[----:B------:R-:W-:-:S06]  /*2640*/  UISETP.NE.AND.EX UP1, UPT, UR9, URZ, UPT, UP1 ;  /* 0x0000003f0900728c */ /* 0x000fcc000bf25310 */
[----:B------:R-:W-:-:S05]  /*2650*/  PLOP3.LUT P0, PT, PT, PT, UP1, 0x80, 0x0 ;  /* 0x000000000000781c */ /* 0x000fca0003f0f018 */
[----:B------:R-:W-:Y:S01]  /*2660*/  @UP1 USHF.R.S32.HI UR35, URZ, 0x1f, UR32 ;  /* 0x0000001f3f231899 */ /* 0x000fe20008011420 */
[----:B------:R-:W-:Y:S01]  /*2670*/  @UP1 ULDC.64 UR6, c[0x0][0x3d0] ;  /* 0x0000f40000061ab9 */ /* 0x000fe20000000a00 */
[----:B------:R-:W-:Y:S02]  /*2680*/  @UP1 UMOV UR36, UR34 ;  /* 0x0000002200241c82 */ /* 0x000fe40008000000 */
[----:B------:R-:W-:Y:S01]  /*2690*/  @UP1 UIMAD UR35, UR35, UR6, URZ ;  /* 0x00000006232312a4 */ /* 0x000fe2000f8e023f */
[----:B------:R-:W-:Y:S02]  /*26a0*/  @UP1 UMOV UR37, UR31 ;  /* 0x0000001f00251c82 */ /* 0x000fe40008000000 */
[----:B------:R-:W-:Y:S01]  /*26b0*/  @UP1 UIMAD.WIDE.U32 UR36, UR32, UR6, UR36 ;  /* 0x00000006202412a5 */ /* 0x000fe2000f8e0024 */
[----:B------:R-:W-:Y:S01]  /*26c0*/  LOP3.LUT R0, R19, 0xfffffff8, RZ, 0xc0, !PT ;  /* 0xfffffff813007812 */ /* 0x000fe200078ec0ff */
[----:B------:R-:W-:Y:S01]  /*26d0*/  @UP1 UIMAD UR7, UR32, UR7, UR35 ;  /* 0x00000007200712a4 */ /* 0x000fe2000f8e0223 */
[----:B------:R-:W-:Y:S01]  /*26e0*/  ISETP.GE.AND P4, PT, R2, UR28, PT ;  /* 0x0000001c02007c0c */ /* 0x000fe2000bf86270 */
[----:B------:R-:W-:Y:S01]  /*26f0*/  @UP1 ULEA UR8, UP0, UR36, UR8, 0x2 ;  /* 0x0000000824081291 */ /* 0x000fe2000f80103f */
[----:B------:R-:W-:-:S04]  /*2700*/  DEPBAR.LE SB0, 0x0 ;  /* 0x000080000000791a */ /* 0x000fc80000000000 */
[----:B------:R-:W-:Y:S01]  /*2710*/  @UP1 UIADD3 UR7, UR37, UR7, URZ ;  /* 0x0000000725071290 */ /* 0x000fe2000fffe03f */
[----:B------:R-:W-:Y:S01]  /*2720*/  IMAD.U32 R4, RZ, RZ, UR8 ;  /* 0x00000008ff047e24 */ /* 0x000fe2000f8e00ff */
[----:B------:R-:W-:Y:S01]  /*2730*/  ISETP.GE.AND P1, PT, R17, UR28, PT ;  /* 0x0000001c11007c0c */ /* 0x000fe2000bf26270 */
[----:B------:R-:W-:Y:S01]  /*2740*/  @UP1 ULDC UR6, c[0x0][0x2e8] ;  /* 0x0000ba0000061ab9 */ /* 0x000fe20000000800 */
[----:B------:R-:W-:-:S06]  /*2750*/  @UP1 ULEA.HI.X UR9, UR36, UR9, UR7, 0x2, UP0 ;  /* 0x0000000924091291 */ /* 0x000fcc00080f1407 */
[----:B------:R-:W-:-:S05]  /*2760*/  IMAD.U32 R5, RZ, RZ, UR9 ;  /* 0x00000009ff057e24 */ /* 0x000fca000f8e00ff */
[----:B-1----:R1:W5:Y:S01]  /*2770*/  @P0 LDG.E R12, desc[UR24][R4.64] ;  /* 0x00000018040c0981 */ /* 0x002362000c1e1900 */
[----:B----4-:R-:W-:Y:S01]  /*2780*/  IMAD.IADD R8, R95, 0x1, -R0 ;  /* 0x000000015f087824 */ /* 0x010fe200078e0a00 */
[----:B------:R-:W5:Y:S01]  /*2790*/  @P0 MUFU.RCP R11, UR6 ;  /* 0x00000006000b0d08 */ /* 0x000f620008001000 */
[----:B------:R-:W-:Y:S01]  /*27a0*/  IMAD.SHL.U32 R13, R18, 0x8, RZ ;  /* 0x00000008120d7824 */ /* 0x000fe200078e00ff */
[----:B------:R-:W-:Y:S01]  /*27b0*/  BAR.SYNC.DEFER_BLOCKING 0x0 ;  /* 0x0000000000007b1d */ /* 0x000fe20000010000 */
[----:B------:R-:W-:Y:S01]  /*27c0*/  ISETP.GE.AND P2, PT, R16, UR28, PT ;  /* 0x0000001c10007c0c */ /* 0x000fe2000bf46270 */
[----:B------:R-:W-:Y:S01]  /*27d0*/  IMAD.IADD R23, R25, 0x1, R14 ;  /* 0x0000000119177824 */ /* 0x000fe200078e020e */
[----:B------:R-:W-:Y:S01]  /*27e0*/  LEA.HI R0, R8, R8, RZ, 0x1 ;  /* 0x0000000808007211 */ /* 0x000fe200078f08ff */
[----:B------:R-:W-:Y:S01]  /*27f0*/  IMAD.MOV.U32 R22, RZ, RZ, R24 ;  /* 0x000000ffff167224 */ /* 0x000fe200078e0018 */
[----:B------:R-:W-:Y:S01]  /*2800*/  USHF.L.U64.HI UR8, UR10, 0x7, UR11 ;  /* 0x000000070a087899 */ /* 0x000fe2000801020b */
[----:B------:R-:W-:Y:S01]  /*2810*/  BSSY B0, `(.L_x_302) ;  /* 0x0000045000007945 */ /* 0x000fe20003800000 */
[----:B------:R-:W-:Y:S01]  /*2820*/  SHF.R.S32.HI R17, RZ, 0x1, R0 ;  /* 0x00000001ff117819 */ /* 0x000fe20000011400 */
[----:B------:R-:W-:Y:S01]  /*2830*/  USHF.L.U32 UR9, UR10, 0x7, URZ ;  /* 0x000000070a097899 */ /* 0x000fe2000800063f */
[----:B------:R-:W-:Y:S01]  /*2840*/  LOP3.LUT R0, R0, 0x3fffffe, RZ, 0xc0, !PT ;  /* 0x03fffffe00007812 */ /* 0x000fe200078ec0ff */
[----:B------:R4:W-:Y:S01]  /*2850*/  STL.64 [R1+0x10], R22 ;  /* 0x0000101601007387 */ /* 0x0009e20000100a00 */
[----:B------:R-:W-:Y:S01]  /*2860*/  UIMAD UR6, UR8, UR18, URZ ;  /* 0x00000012080672a4 */ /* 0x000fe2000f8e023f */
[----:B------:R-:W-:Y:S01]  /*2870*/  ISETP.GE.AND P3, PT, R15, UR28, PT ;  /* 0x0000001c0f007c0c */ /* 0x000fe2000bf66270 */
[----:B------:R-:W-:Y:S01]  /*2880*/  UMOV UR31, URZ ;  /* 0x0000003f001f7c82 */ /* 0x000fe20008000000 */
[----:B------:R-:W-:Y:S01]  /*2890*/  IMAD.IADD R0, R8, 0x1, -R0 ;  /* 0x0000000108007824 */ /* 0x000fe200078e0a00 */
[----:B------:R-:W-:Y:S01]  /*28a0*/  UIMAD UR6, UR33, UR9, UR6 ;  /* 0x00000009210672a4 */ /* 0x000fe2000f8e0206 */
[----:B-1----:R-:W-:Y:S01]  /*28b0*/  LEA.HI R4, R20, R95, RZ, 0x4 ;  /* 0x0000005f14047211 */ /* 0x002fe200078f20ff */
[----:B------:R4:W-:Y:S03]  /*28c0*/  @P4 STS [R209+0x4000], RZ ;  /* 0x004000ffd1004388 */ /* 0x0009e60000000800 */
[----:B------:R-:W-:-:S02]  /*28d0*/  LOP3.LUT R3, R4, 0xfffffff0, RZ, 0xc0, !PT ;  /* 0xfffffff004037812 */ /* 0x000fc400078ec0ff */
[----:B------:R-:W-:Y:S01]  /*28e0*/  SHF.R.S32.HI R2, RZ, 0x4, R4 ;  /* 0x00000004ff027819 */ /* 0x000fe20000011404 */
[----:B------:R4:W-:Y:S02]  /*28f0*/  @P4 STS [R209+0x4004], RZ ;  /* 0x004004ffd1004388 */ /* 0x0009e40000000800 */
[----:B------:R-:W-:Y:S01]  /*2900*/  IMAD.IADD R6, R95, 0x1, -R3 ;  /* 0x000000015f067824 */ /* 0x000fe200078e0a03 */
[----:B------:R-:W-:Y:S01]  /*2910*/  LEA.HI R4, R4, R2, RZ, 0x1 ;  /* 0x0000000204047211 */ /* 0x000fe200078f08ff */
[----:B------:R-:W-:Y:S01]  /*2920*/  IMAD.SHL.U32 R3, R17, 0x40, RZ ;  /* 0x0000004011037824 */ /* 0x000fe200078e00ff */
[----:B------:R4:W-:Y:S02]  /*2930*/  @P4 STS.64 [R209+0x4008], RZ ;  /* 0x004008ffd1004388 */ /* 0x0009e40000000a00 */
[----:B------:R-:W-:Y:S02]  /*2940*/  LEA.HI R7, R6, R6, RZ, 0x1 ;  /* 0x0000000606077211 */ /* 0x000fe400078f08ff */
[----:B------:R-:W-:-:S02]  /*2950*/  LOP3.LUT R4, R4, 0xfffffffe, RZ, 0xc0, !PT ;  /* 0xfffffffe04047812 */ /* 0x000fc400078ec0ff */
[--C-:B------:R-:W-:Y:S02]  /*2960*/  SHF.R.S32.HI R9, RZ, 0x1, R7.reuse ;  /* 0x00000001ff097819 */ /* 0x100fe40000011407 */
[----:B------:R-:W-:Y:S02]  /*2970*/  SHF.R.S32.HI R5, RZ, 0x1f, R7 ;  /* 0x0000001fff057819 */ /* 0x000fe40000011407 */
[----:B------:R-:W-:Y:S02]  /*2980*/  LOP3.LUT R3, R3, 0xc0, RZ, 0xc0, !PT ;  /* 0x000000c003037812 */ /* 0x000fe400078ec0ff */
[----:B------:R-:W-:Y:S01]  /*2990*/  LEA.HI R10, R5, R9, RZ, 0x2 ;  /* 0x00000009050a7211 */ /* 0x000fe200078f10ff */
[----:B------:R-:W-:Y:S01]  /*29a0*/  IMAD.IADD R5, R2, 0x1, -R4 ;  /* 0x0000000102057824 */ /* 0x000fe200078e0a04 */
[----:B------:R-:W-:Y:S02]  /*29b0*/  LOP3.LUT R2, R3, 0x8, R13, 0xf8, !PT ;  /* 0x0000000803027812 */ /* 0x000fe400078ef80d */
[----:B------:R-:W-:-:S02]  /*29c0*/  LOP3.LUT R4, R10, 0xfffffffc, RZ, 0xc0, !PT ;  /* 0xfffffffc0a047812 */ /* 0x000fc400078ec0ff */
[----:B------:R-:W-:Y:S02]  /*29d0*/  SHF.R.U32.HI R3, RZ, 0x3, R3 ;  /* 0x00000003ff037819 */ /* 0x000fe40000011603 */
[----:B------:R-:W-:Y:S01]  /*29e0*/  SHF.R.S32.HI R8, RZ, 0x1f, R6 ;  /* 0x0000001fff087819 */ /* 0x000fe20000011406 */
[----:B------:R-:W-:Y:S01]  /*29f0*/  IMAD.IADD R16, R9, 0x1, -R4 ;  /* 0x0000000109107824 */ /* 0x000fe200078e0a04 */
[----:B------:R-:W-:Y:S01]  /*2a00*/  LOP3.LUT R9, R2, R3, RZ, 0x3c, !PT ;  /* 0x0000000302097212 */ /* 0x000fe200078e3cff */
[C---:B------:R-:W-:Y:S01]  /*2a10*/  IMAD.SHL.U32 R3, R5.reuse, 0x8, RZ ;  /* 0x0000000805037824 */ /* 0x040fe200078e00ff */
[----:B------:R-:W-:Y:S01]  /*2a20*/  LEA.HI R2, R8, R6, RZ, 0x3 ;  /* 0x0000000608027211 */ /* 0x000fe200078f18ff */
[----:B------:R-:W-:Y:S02]  /*2a30*/  IMAD.SHL.U32 R4, R16, 0x40, RZ ;  /* 0x0000004010047824 */ /* 0x000fe400078e00ff */
[----:B------:R-:W-:Y:S01]  /*2a40*/  IMAD R8, R5, 0x8, R0 ;  /* 0x0000000805087824 */ /* 0x000fe200078e0200 */
[----:B------:R-:W-:Y:S01]  /*2a50*/  LOP3.LUT R5, R7, 0x7fffffe, RZ, 0xc0, !PT ;  /* 0x07fffffe07057812 */ /* 0x000fe200078ec0ff */
[----:B------:R-:W-:Y:S01]  /*2a60*/  IMAD.SHL.U32 R2, R2, 0x20, RZ ;  /* 0x0000002002027824 */ /* 0x000fe200078e00ff */
[----:B------:R-:W-:-:S03]  /*2a70*/  LOP3.LUT R0, R4, 0xc0, RZ, 0xc0, !PT ;  /* 0x000000c004007812 */ /* 0x000fc600078ec0ff */
[----:B------:R-:W-:Y:S01]  /*2a80*/  IMAD.IADD R93, R6, 0x1, -R5 ;  /* 0x00000001065d7824 */ /* 0x000fe200078e0a05 */
[----:B------:R-:W-:Y:S02]  /*2a90*/  LOP3.LUT R4, R0, 0x8, R3, 0xf8, !PT ;  /* 0x0000000800047812 */ /* 0x000fe400078ef803 */
[----:B------:R-:W-:Y:S01]  /*2aa0*/  SHF.R.U32.HI R3, RZ, 0x3, R0 ;  /* 0x00000003ff037819 */ /* 0x000fe20000011600 */
[----:B------:R-:W-:Y:S01]  /*2ab0*/  IMAD.U32 R0, R8, 0x20, R9 ;  /* 0x0000002008007824 */ /* 0x000fe200078e0009 */
[----:B------:R-:W-:Y:S02]  /*2ac0*/  LOP3.LUT R94, R2, 0xffffff00, RZ, 0xc0, !PT ;  /* 0xffffff00025e7812 */ /* 0x000fe400078ec0ff */
[----:B------:R-:W-:Y:S01]  /*2ad0*/  LOP3.LUT R92, R4, R3, RZ, 0x3c, !PT ;  /* 0x00000003045c7212 */ /* 0x000fe200078e3cff */
[----:B------:R-:W-:Y:S01]  /*2ae0*/  IMAD.U32 R4, RZ, RZ, UR18 ;  /* 0x00000012ff047e24 */ /* 0x000fe2000f8e00ff */
[----:B------:R-:W-:Y:S01]  /*2af0*/  LEA R135, R0, UR4, 0x1 ;  /* 0x0000000400877c11 */ /* 0x000fe2000f8e08ff */
[----:B------:R-:W-:-:S02]  /*2b00*/  IMAD R2, R184, 0x200, R94 ;  /* 0x00000200b8027824 */ /* 0x000fc400078e025e */
[----:B------:R-:W-:-:S04]  /*2b10*/  IMAD.WIDE.U32 R4, R4, UR9, R22 ;  /* 0x0000000904047c25 */ /* 0x000fc8000f8e0016 */
[----:B------:R-:W-:Y:S02]  /*2b20*/  IMAD R2, R93, 0x20, R2 ;  /* 0x000000205d027824 */ /* 0x000fe400078e0202 */
[----:B------:R-:W-:Y:S02]  /*2b30*/  VIADD R3, R5, UR6 ;  /* 0x0000000605037c36 */ /* 0x000fe40008000000 */
[----:B------:R-:W-:Y:S02]  /*2b40*/  IMAD.IADD R2, R92, 0x1, R2 ;  /* 0x000000015c027824 */ /* 0x000fe400078e0202 */
[----:B-----5:R-:W-:-:S05]  /*2b50*/  @P0 FMUL.FTZ R10, R12, R11 ;  /* 0x0000000b0c0a0220 */ /* 0x020fca0000410000 */
[----:B------:R-:W-:-:S13]  /*2b60*/  @P0 R2UR UR7, R10 ;  /* 0x000000000a0702ca */ /* 0x000fda00000e0000 */
[----:B------:R-:W-:Y:S01]  /*2b70*/  @UP1 UMOV UR31, UR7 ;  /* 0x00000007001f1c82 */ /* 0x000fe20008000000 */
[----:B----4-:R-:W-:Y:S05]  /*2b80*/  @P4 BRA `(.L_x_303) ;  /* 0x0000000000344947 */ /* 0x010fea0003800000 */
        /* <DEDUP_REMOVED lines=13> */
.L_x_303:
[----:B------:R-:W-:Y:S05]  /*2c60*/  BSYNC B0 ;  /* 0x0000000000007941 */ /* 0x000fea0003800000 */
.L_x_302:
[----:B------:R1:W-:Y:S01]  /*2c70*/  @P3 STS.128 [R209+0x4800], RZ ;  /* 0x004800ffd1003388 */ /* 0x0003e20000000c00 */
[----:B------:R-:W-:Y:S01]  /*2c80*/  USHF.L.U64.HI UR32, UR10, 0x5, UR11 ;  /* 0x000000050a207899 */ /* 0x000fe2000801020b */
[----:B------:R-:W-:Y:S01]  /*2c90*/  BSSY B0, `(.L_x_304) ;  /* 0x0000011000007945 */ /* 0x000fe20003800000 */
[----:B------:R-:W-:Y:S01]  /*2ca0*/  USHF.L.U32 UR33, UR10, 0x5, URZ ;  /* 0x000000050a217899 */ /* 0x000fe2000800063f */
[----:B------:R-:W-:Y:S02]  /*2cb0*/  LEA R186, R2, UR4, 0x1 ;  /* 0x0000000402ba7c11 */ /* 0x000fe4000f8e08ff */
[----:B------:R-:W-:Y:S05]  /*2cc0*/  @P3 BRA `(.L_x_305) ;  /* 0x0000000000343947 */ /* 0x000fea0003800000 */
        /* <DEDUP_REMOVED lines=13> */
.L_x_305:
[----:B------:R-:W-:Y:S05]  /*2da0*/  BSYNC B0 ;  /* 0x0000000000007941 */ /* 0x000fea0003800000 */
.L_x_304:
        /* <DEDUP_REMOVED lines=19> */
.L_x_307:
[----:B------:R-:W-:Y:S05]  /*2ee0*/  BSYNC B0 ;  /* 0x0000000000007941 */ /* 0x000fea0003800000 */
.L_x_306:
[----:B------:R1:W-:Y:S01]  /*2ef0*/  @P1 STS.128 [R209+0x5800], RZ ;  /* 0x005800ffd1001388 */ /* 0x0003e20000000c00 */
        /* <DEDUP_REMOVED lines=18> */
.L_x_309:
[----:B------:R-:W-:Y:S05]  /*3020*/  BSYNC B0 ;  /* 0x0000000000007941 */ /* 0x000fea0003800000 */
.L_x_308:
[----:B------:R-:W-:Y:S01]  /*3030*/  LDSM.16.M88.4 R12, [R186] ;  /* 0x00000000ba0c783b */ /* 0x000fe20000000200 */
[----:B------:R-:W-:Y:S01]  /*3040*/  LOP3.LUT P0, RZ, R17, 0x2, RZ, 0xc0, !PT ;  /* 0x0000000211ff7812 */ /* 0x000fe2000780c0ff */
[----:B------:R-:W-:Y:S01]  /*3050*/  IMAD.MOV.U32 R0, RZ, RZ, 0x10 ;  /* 0x00000010ff007424 */ /* 0x000fe200078e00ff */
[----:B------:R-:W-:Y:S01]  /*3060*/  LOP3.LUT P1, RZ, R16, 0x2, RZ, 0xc0, !PT ;  /* 0x0000000210ff7812 */ /* 0x000fe2000782c0ff */
[----:B-1--4-:R-:W1:Y:S01]  /*3070*/  LDSM.16.M88.4 R4, [R135+0x2000] ;  /* 0x002000008704783b */ /* 0x012e620000000200 */
[C---:B------:R-:W-:Y:S01]  /*3080*/  VIADD R2, R135.reuse, 0x2000 ;  /* 0x0000200087027836 */ /* 0x040fe20000000000 */
[----:B------:R-:W-:Y:S01]  /*3090*/  UIADD3 UR7, UR27, -UR17, URZ ;  /* 0x800000111b077290 */ /* 0x000fe2000fffe03f */
[----:B------:R-:W-:Y:S01]  /*30a0*/  SEL R0, R0, 0xfffffff0, !P1 ;  /* 0xfffffff000007807 */ /* 0x000fe20004800000 */
[----:B------:R-:W4:Y:S01]  /*30b0*/  LDSM.16.M88.4 R8, [R186+0x1000] ;  /* 0x00100000ba08783b */ /* 0x000f220000000200 */
[----:B------:R-:W-:Y:S01]  /*30c0*/  VIADD R188, R135, 0x2020 ;  /* 0x0000202087bc7836 */ /* 0x000fe20000000000 */
[----:B------:R-:W-:-:S02]  /*30d0*/  UIADD3 UR6, UR27, 0x1, -UR17 ;  /* 0x000000011b067890 */ /* 0x000fc4000fffe811 */
[----:B------:R-:W5:Y:S01]  /*30e0*/  LDSM.16.M88.4 R68, [R135+0x2400] ;  /* 0x002400008744783b */ /* 0x000f620000000200 */
[----:B------:R-:W-:Y:S01]  /*30f0*/  IMAD R187, R0, 0x2, R186 ;  /* 0x0000000200bb7824 */ /* 0x000fe200078e02ba */
[----:B------:R-:W-:Y:S01]  /*3100*/  UIADD3 UR6, UR6, UR20, URZ ;  /* 0x0000001406067290 */ /* 0x000fe2000fffe03f */
[----:B------:R-:W-:Y:S01]  /*3110*/  @P0 VIADD R188, R2, 0xffffffe0 ;  /* 0xffffffe002bc0836 */ /* 0x000fe20000000000 */
[----:B------:R-:W2:Y:S01]  /*3120*/  LDSM.16.M88.4 R64, [R135+0x2800] ;  /* 0x002800008740783b */ /* 0x000ea20000000200 */
[----:B------:R-:W-:Y:S01]  /*3130*/  LOP3.LUT R2, R134, 0xffffffe0, RZ, 0xc0, !PT ;  /* 0xffffffe086027812 */ /* 0x000fe200078ec0ff */
[----:B------:R-:W-:Y:S02]  /*3140*/  UISETP.GT.AND UP0, UPT, UR18, UR14, UPT ;  /* 0x0000000e1200728c */ /* 0x000fe4000bf04270 */
[----:B------:R-:W3:Y:S02]  /*3150*/  LDSM.16.M88.4 R60, [R135+0x2c00] ;  /* 0x002c0000873c783b */ /* 0x000ee40000000200 */
[----:B------:R-:W-:-:S02]  /*3160*/  IMAD.IADD R2, R95, 0x1, -R2 ;  /* 0x000000015f027824 */ /* 0x000fc400078e0a02 */
[----:B------:R-:W3:Y:S01]  /*3170*/  LDSM.16.M88.4 R56, [R135+0x3000] ;  /* 0x003000008738783b */ /* 0x000ee20000000200 */
[----:B------:R-:W-:Y:S02]  /*3180*/  IMAD.SHL.U32 R95, R95, 0x2, RZ ;  /* 0x000000025f5f7824 */ /* 0x000fe400078e00ff */
[----:B------:R-:W-:Y:S01]  /*3190*/  SHF.R.S32.HI R3, RZ, 0x1f, R2 ;  /* 0x0000001fff037819 */ /* 0x000fe20000011402 */
[----:B------:R-:W3:Y:S03]  /*31a0*/  LDSM.16.M88.4 R52, [R135+0x3400] ;  /* 0x003400008734783b */ /* 0x000ee60000000200 */
[----:B------:R-:W-:Y:S01]  /*31b0*/  LEA.HI R2, R3, R2, RZ, 0x2 ;  /* 0x0000000203027211 */ /* 0x000fe200078f10ff */
[----:B------:R-:W3:Y:S01]  /*31c0*/  LDSM.16.M88.4 R48, [R135+0x3800] ;  /* 0x003800008730783b */ /* 0x000ee20000000200 */
[----:B------:R-:W-:Y:S02]  /*31d0*/  IMAD.U32 R3, RZ, RZ, UR18 ;  /* 0x00000012ff037e24 */ /* 0x000fe4000f8e00ff */
[----:B------:R-:W-:Y:S01]  /*31e0*/  SHF.R.S32.HI R2, RZ, 0x2, R2 ;  /* 0x00000002ff027819 */ /* 0x000fe20000011402 */
[----:B------:R-:W3:Y:S04]  /*31f0*/  LDSM.16.M88.4 R44, [R135+0x3c00] ;  /* 0x003c0000872c783b */ /* 0x000ee80000000200 */
[----:B------:R-:W-:Y:S01]  /*3200*/  LDSM.16.M88.4 R36, [R188] ;  /* 0x00000000bc24783b */ /* 0x000fe20000000200 */
[-C--:B-1----:R-:W-:Y:S03]  /*3210*/  HMMA.16816.F32 R180, R12, R4.reuse, RZ ;  /* 0x000000040cb4723c */ /* 0x082fe600000018ff */
[----:B------:R-:W-:Y:S04]  /*3220*/  LDSM.16.M88.4 R32, [R188+0x400] ;  /* 0x00040000bc20783b */ /* 0x000fe80000000200 */
[----:B------:R-:W-:Y:S01]  /*3230*/  LDSM.16.M88.4 R28, [R188+0x800] ;  /* 0x00080000bc1c783b */ /* 0x000fe20000000200 */
[C---:B----4-:R-:W-:Y:S03]  /*3240*/  HMMA.16816.F32 R176, R8.reuse, R4, RZ ;  /* 0x0000000408b0723c */ /* 0x050fe600000018ff */
[----:B------:R-:W-:Y:S03]  /*3250*/  LDSM.16.M88.4 R24, [R188+0xc00] ;  /* 0x000c0000bc18783b */ /* 0x000fe60000000200 */
[-C--:B------:R-:W-:Y:S01]  /*3260*/  HMMA.16816.F32 R172, R8, R6.reuse, RZ ;  /* 0x0000000608ac723c */ /* 0x080fe200000018ff */
[----:B------:R-:W-:Y:S04]  /*3270*/  LDSM.16.M88.4 R20, [R188+0x1000] ;  /* 0x00100000bc14783b */ /* 0x000fe80000000200 */
[----:B------:R-:W-:Y:S01]  /*3280*/  LDSM.16.M88.4 R40, [R188+0x1400] ;  /* 0x00140000bc28783b */ /* 0x000fe20000000200 */
[----:B------:R-:W-:Y:S03]  /*3290*/  HMMA.16816.F32 R168, R12, R6, RZ ;  /* 0x000000060ca8723c */ /* 0x000fe600000018ff */
[----:B------:R-:W1:Y:S03]  /*32a0*/  LDSM.16.M88.4 R4, [R187+0x1000] ;  /* 0x00100000bb04783b */ /* 0x000e660000000200 */
[C---:B-----5:R-:W-:Y:S01]  /*32b0*/  HMMA.16816.F32 R164, R8.reuse, R68, RZ ;  /* 0x0000004408a4723c */ /* 0x060fe200000018ff */
[----:B------:R-:W4:Y:S04]  /*32c0*/  LDSM.16.M88.4 R72, [R188+0x1800] ;  /* 0x00180000bc48783b */ /* 0x000f280000000200 */
[----:B------:R-:W5:Y:S01]  /*32d0*/  LDSM.16.M88.4 R76, [R188+0x1c00] ;  /* 0x001c0000bc4c783b */ /* 0x000f620000000200 */
[C---:B------:R-:W-:Y:S03]  /*32e0*/  HMMA.16816.F32 R160, R8.reuse, R70, RZ ;  /* 0x0000004608a0723c */ /* 0x040fe600000018ff */
[----:B------:R-:W5:Y:S03]  /*32f0*/  LDSM.16.M88.4 R16, [R187] ;  /* 0x00000000bb10783b */ /* 0x000f660000000200 */
[C---:B--2---:R-:W-:Y:S01]  /*3300*/  HMMA.16816.F32 R156, R8.reuse, R64, RZ ;  /* 0x00000040089c723c */ /* 0x044fe200000018ff */
[----:B------:R-:W0:Y:S05]  /*3310*/  LDGDEPBAR ;  /* 0x00000000000079af */ /* 0x000e2a0000000000 */
[C---:B------:R-:W-:Y:S06]  /*3320*/  HMMA.16816.F32 R152, R8.reuse, R66, RZ ;  /* 0x000000420898723c */ /* 0x040fec00000018ff */
[C---:B---3--:R-:W-:Y:S06]  /*3330*/  HMMA.16816.F32 R148, R8.reuse, R60, RZ ;  /* 0x0000003c0894723c */ /* 0x048fec00000018ff */
        /* <DEDUP_REMOVED lines=36> */
[C---:B----4-:R-:W-:Y:S06]  /*3580*/  HMMA.16816.F32 R240, R4.reuse, R72, R120 ;  /* 0x0000004804f0723c */ /* 0x050fec0000001878 */
[C---:B-----5:R-:W-:Y:S06]  /*3590*/  HMMA.16816.F32 R248, R4.reuse, R76, R112 ;  /* 0x0000004c04f8723c */ /* 0x060fec0000001870 */
[C---:B------:R-:W-:Y:S06]  /*35a0*/  HMMA.16816.F32 R244, R4.reuse, R74, R116 ;  /* 0x0000004a04f4723c */ /* 0x040fec0000001874 */
[----:B------:R-:W-:Y:S06]  /*35b0*/  HMMA.16816.F32 R196, R4, R78, R108 ;  /* 0x0000004e04c4723c */ /* 0x000fec000000186c */
[----:B------:R-:W-:Y:S01]  /*35c0*/  HMMA.16816.F32 R168, R16, R38, R168 ;  /* 0x0000002610a8723c */ /* 0x000fe200000018a8 */
[----:B------:R-:W-:Y:S01]  /*35d0*/  LEA R4, R184, UR26, 0x4 ;  /* 0x0000001ab8047c11 */ /* 0x000fe2000f8e20ff */
[----:B------:R-:W-:Y:S01]  /*35e0*/  IMAD R5, R93, 0x20, R94 ;  /* 0x000000205d057824 */ /* 0x000fe200078e025e */
[----:B------:R-:W-:Y:S01]  /*35f0*/  LOP3.LUT R6, R95, 0x6, RZ, 0xc0, !PT ;  /* 0x000000065f067812 */ /* 0x000fe200078ec0ff */
[----:B------:R-:W-:-:S02]  /*3600*/  IMAD.U32 R7, RZ, RZ, UR7 ;  /* 0x00000007ff077e24 */ /* 0x000fc4000f8e00ff */
[----:B------:R-:W-:Y:S01]  /*3610*/  IMAD.IADD R4, R2, 0x1, R4 ;  /* 0x0000000102047824 */ /* 0x000fe200078e0204 */
[C---:B------:R-:W-:Y:S01]  /*3620*/  HMMA.16816.F32 R180, R16.reuse, R36, R180 ;  /* 0x0000002410b4723c */ /* 0x040fe200000018b4 */
[----:B------:R-:W-:Y:S02]  /*3630*/  IMAD R3, R3, 0x80, R6 ;  /* 0x0000008003037824 */ /* 0x000fe400078e0206 */
[----:B------:R-:W-:Y:S01]  /*3640*/  IMAD.U32 R6, RZ, RZ, UR7 ;  /* 0x00000007ff067e24 */ /* 0x000fe2000f8e00ff */
[--C-:B------:R-:W-:Y:S01]  /*3650*/  IADD3 R204, R7, 0x48, R4.reuse ;  /* 0x0000004807cc7810 */ /* 0x100fe20007ffe004 */
[----:B------:R-:W-:Y:S01]  /*3660*/  IMAD.IADD R2, R92, 0x1, R5 ;  /* 0x000000015c027824 */ /* 0x000fe200078e0205 */
[----:B------:R-:W-:Y:S01]  /*3670*/  HMMA.16816.F32 R152, R16, R76, R8 ;  /* 0x0000004c1098723c */ /* 0x000fe20000001808 */
[----:B------:R-:W-:Y:S01]  /*3680*/  VIADD R201, R4, UR7 ;  /* 0x0000000704c97c36 */ /* 0x000fe20008000000 */
[----:B------:R-:W-:Y:S01]  /*3690*/  IADD3 R202, R6, 0x40, R4 ;  /* 0x0000004006ca7810 */ /* 0x000fe20007ffe004 */
[----:B------:R-:W-:-:S02]  /*36a0*/  IMAD.U32 R5, RZ, RZ, UR7 ;  /* 0x00000007ff057e24 */ /* 0x000fc4000f8e00ff */
[----:B------:R-:W-:Y:S01]  /*36b0*/  IMAD.IADD R6, R201, 0x1, -R3 ;  /* 0x00000001c9067824 */ /* 0x000fe200078e0a03 */
[C---:B------:R-:W-:Y:S01]  /*36c0*/  HMMA.16816.F32 R144, R16.reuse, R78, R12 ;  /* 0x0000004e1090723c */ /* 0x040fe2000000180c */
[----:B------:R-:W-:Y:S01]  /*36d0*/  VIADD R11, R3, 0x1 ;  /* 0x00000001030b7836 */ /* 0x000fe20000000000 */
[----:B------:R-:W-:Y:S01]  /*36e0*/  IADD3 R203, R5, 0x8, R4 ;  /* 0x0000000805cb7810 */ /* 0x000fe20007ffe004 */
[----:B------:R-:W-:Y:S01]  /*36f0*/  IMAD.U32 R9, RZ, RZ, UR6 ;  /* 0x00000006ff097e24 */ /* 0x000fe2000f8e00ff */
[----:B------:R-:W-:Y:S01]  /*3700*/  IABS R8, R6 ;  /* 0x0000000600087213 */ /* 0x000fe20000000000 */
[----:B------:R-:W-:Y:S01]  /*3710*/  IMAD.IADD R5, R201, 0x1, -R11 ;  /* 0x00000001c9057824 */ /* 0x000fe200078e0a0b */
[C---:B------:R-:W-:Y:S01]  /*3720*/  HMMA.16816.F32 R116, R16.reuse, R40, R60 ;  /* 0x000000281074723c */ /* 0x040fe2000000183c */
[----:B------:R-:W-:Y:S01]  /*3730*/  VIADD R14, R3, 0x8 ;  /* 0x00000008030e7836 */ /* 0x000fe20000000000 */
[----:B------:R-:W-:Y:S01]  /*3740*/  VIADDMNMX R208, R4, R9, UR27, PT ;  /* 0x0000001b04d07e46 */ /* 0x000fe2000b800109 */
[----:B------:R-:W-:Y:S01]  /*3750*/  IMAD.U32 R13, RZ, RZ, UR6 ;  /* 0x00000006ff0d7e24 */ /* 0x000fe2000f8e00ff */
[----:B------:R-:W-:Y:S01]  /*3760*/  IABS R6, R5 ;  /* 0x0000000500067213 */ /* 0x000fe20000000000 */
[----:B------:R-:W-:Y:S01]  /*3770*/  IMAD.IADD R7, R201, 0x1, -R14 ;  /* 0x00000001c9077824 */ /* 0x000fe200078e0a0e */
[C---:B------:R-:W-:Y:S01]  /*3780*/  HMMA.16816.F32 R104, R16.reuse, R32, R104 ;  /* 0x000000201068723c */ /* 0x040fe20000001868 */
[----:B------:R-:W-:Y:S01]  /*3790*/  IMAD.U32 R12, RZ, RZ, UR6 ;  /* 0x00000006ff0c7e24 */ /* 0x000fe2000f8e00ff */
[----:B------:R-:W-:Y:S01]  /*37a0*/  IADD3 R44, R13, 0x40, R4 ;  /* 0x000000400d2c7810 */ /* 0x000fe20007ffe004 */
[----:B------:R-:W-:Y:S01]  /*37b0*/  IMAD.U32 R10, RZ, RZ, UR6 ;  /* 0x00000006ff0a7e24 */ /* 0x000fe2000f8e00ff */
[----:B------:R-:W-:Y:S01]  /*37c0*/  IABS R5, R7 ;  /* 0x0000000700057213 */ /* 0x000fe20000000000 */
[----:B------:R-:W-:Y:S01]  /*37d0*/  IMAD.MOV.U32 R7, RZ, RZ, R8 ;  /* 0x000000ffff077224 */ /* 0x000fe200078e0008 */
[--C-:B------:R-:W-:Y:S01]  /*37e0*/  IADD3 R41, R12, 0x48, R4.reuse ;  /* 0x000000480c297810 */ /* 0x100fe20007ffe004 */
[C---:B------:R-:W-:Y:S01]  /*37f0*/  VIADD R12, R3.reuse, 0x9 ;  /* 0x00000009030c7836 */ /* 0x040fe20000000000 */
[----:B------:R-:W-:Y:S01]  /*3800*/  I2FP.F32.S32 R5, R5 ;  /* 0x0000000500057245 */ /* 0x000fe20000201400 */
[C---:B------:R-:W-:Y:S01]  /*3810*/  VIADD R13, R3.reuse, 0x10 ;  /* 0x00000010030d7836 */ /* 0x040fe20000000000 */
[----:B------:R-:W-:Y:S01]  /*3820*/  I2FP.F32.S32 R7, R7 ;  /* 0x0000000700077245 */ /* 0x000fe20000201400 */
[C---:B------:R-:W-:Y:S01]  /*3830*/  HMMA.16816.F32 R100, R16.reuse, R34, R100 ;  /* 0x000000221064723c */ /* 0x040fe20000001864 */
[----:B------:R-:W-:Y:S01]  /*3840*/  VIADD R15, R3, 0x11 ;  /* 0x00000011030f7836 */ /* 0x000fe20000000000 */
[----:B------:R-:W-:Y:S01]  /*3850*/  IADD3 R46, R10, 0x8, R4 ;  /* 0x000000080a2e7810 */ /* 0x000fe20007ffe004 */
[----:B------:R-:W-:Y:S01]  /*3860*/  IMAD.IADD R4, R201, 0x1, -R13 ;  /* 0x00000001c9047824 */ /* 0x000fe200078e0a0d */
[----:B------:R-:W-:Y:S01]  /*3870*/  I2FP.F32.S32 R6, R6 ;  /* 0x0000000600067245 */ /* 0x000fe20000201400 */
[----:B------:R-:W-:Y:S01]  /*3880*/  FFMA.FTZ R45, R7, -UR31, R180 ;  /* 0x8000001f072d7c23 */ /* 0x000fe200080100b4 */
[C---:B------:R-:W-:Y:S01]  /*3890*/  HMMA.16816.F32 R96, R16.reuse, R28, R96 ;  /* 0x0000001c1060723c */ /* 0x040fe20000001860 */
[----:B------:R-:W-:Y:S01]  /*38a0*/  IMAD.IADD R7, R201, 0x1, -R15 ;  /* 0x00000001c9077824 */ /* 0x000fe200078e0a0f */
[C---:B------:R-:W-:Y:S01]  /*38b0*/  ISETP.GE.AND P3, PT, R3.reuse, R208, PT ;  /* 0x000000d00300720c */ /* 0x040fe20003f66270 */
[----:B------:R-:W-:Y:S01]  /*38c0*/  FFMA.FTZ R47, R6, -UR31, R181 ;  /* 0x8000001f062f7c23 */ /* 0x000fe200080100b5 */
[----:B------:R-:W-:Y:S01]  /*38d0*/  IABS R6, R4 ;  /* 0x0000000400067213 */ /* 0x000fe20000000000 */
[C---:B------:R-:W-:Y:S01]  /*38e0*/  VIADD R32, R3.reuse, 0x58 ;  /* 0x0000005803207836 */ /* 0x040fe20000000000 */
[C---:B------:R-:W-:Y:S01]  /*38f0*/  HMMA.16816.F32 R88, R16.reuse, R30, R88 ;  /* 0x0000001e1058723c */ /* 0x040fe20000001858 */
[C---:B------:R-:W-:Y:S01]  /*3900*/  VIADD R28, R3.reuse, 0x48 ;  /* 0x00000048031c7836 */ /* 0x040fe20000000000 */
[----:B------:R-:W-:Y:S01]  /*3910*/  VIMNMX R207, R46, UR27, PT ;  /* 0x0000001b2ecf7c48 */ /* 0x000fe2000bfe0100 */
[C---:B------:R-:W-:Y:S01]  /*3920*/  VIADD R29, R3.reuse, 0x49 ;  /* 0x00000049031d7836 */ /* 0x040fe20000000000 */
[----:B------:R-:W-:Y:S01]  /*3930*/  VIMNMX R206, R44, UR27, PT ;  /* 0x0000001b2cce7c48 */ /* 0x000fe2000bfe0100 */
[C---:B------:R-:W-:Y:S01]  /*3940*/  VIADD R33, R3.reuse, 0x59 ;  /* 0x0000005903217836 */ /* 0x040fe20000000000 */
[C---:B------:R-:W-:Y:S01]  /*3950*/  HMMA.16816.F32 R84, R16.reuse, R24, R84 ;  /* 0x000000181054723c */ /* 0x040fe20000001854 */
[----:B------:R-:W-:Y:S01]  /*3960*/  VIADD R30, R3, 0x50 ;  /* 0x00000050031e7836 */ /* 0x000fe20000000000 */
[----:B------:R-:W-:Y:S01]  /*3970*/  VIMNMX R205, R41, UR27, PT ;  /* 0x0000001b29cd7c48 */ /* 0x000fe2000bfe0100 */
[C---:B------:R-:W-:Y:S01]  /*3980*/  VIADD R31, R3.reuse, 0x51 ;  /* 0x00000051031f7836 */ /* 0x040fe20000000000 */
[----:B------:R-:W-:Y:S01]  /*3990*/  VIADDMNMX R200, R202, -UR21, RZ, !PT ;  /* 0x80000015cac87c46 */ /* 0x000fe2000f8001ff */
[C---:B------:R-:W-:Y:S01]  /*39a0*/  VIADD R34, R3.reuse, 0x60 ;  /* 0x0000006003227836 */ /* 0x040fe20000000000 */
[C---:B------:R-:W-:Y:S01]  /*39b0*/  HMMA.16816.F32 R80, R16.reuse, R26, R80 ;  /* 0x0000001a1050723c */ /* 0x040fe20000001850 */
[C---:B------:R-:W-:Y:S01]  /*39c0*/  VIADD R24, R3.reuse, 0x38 ;  /* 0x0000003803187836 */ /* 0x040fe20000000000 */
[C---:B------:R-:W-:Y:S01]  /*39d0*/  ISETP.GE.AND P1, PT, R3.reuse, R207, PT ;  /* 0x000000cf0300720c */ /* 0x040fe20003f26270 */
[C---:B------:R-:W-:Y:S01]  /*39e0*/  VIADD R25, R3.reuse, 0x39 ;  /* 0x0000003903197836 */ /* 0x040fe20000000000 */
[C---:B------:R-:W-:Y:S01]  /*39f0*/  ISETP.GE.AND P0, PT, R3.reuse, R206, PT ;  /* 0x000000ce0300720c */ /* 0x040fe20003f06270 */
[C---:B------:R-:W-:Y:S01]  /*3a00*/  VIADD R35, R3.reuse, 0x61 ;  /* 0x0000006103237836 */ /* 0x040fe20000000000 */
[C---:B------:R-:W-:Y:S01]  /*3a10*/  HMMA.16816.F32 R108, R16.reuse, R20, R68 ;  /* 0x00000014106c723c */ /* 0x040fe20000001844 */
[C---:B------:R-:W-:Y:S01]  /*3a20*/  VIADD R26, R3.reuse, 0x40 ;  /* 0x00000040031a7836 */ /* 0x040fe20000000000 */
[C---:B------:R-:W-:Y:S01]  /*3a30*/  ISETP.GE.AND P4, PT, R3.reuse, R205, PT ;  /* 0x000000cd0300720c */ /* 0x040fe20003f86270 */
[----:B------:R-:W-:Y:S01]  /*3a40*/  VIADD R27, R3, 0x41 ;  /* 0x00000041031b7836 */ /* 0x000fe20000000000 */
[----:B------:R-:W-:Y:S01]  /*3a50*/  ISETP.GE.AND P2, PT, R11, R208, PT ;  /* 0x000000d00b00720c */ /* 0x000fe20003f46270 */
[C---:B------:R-:W-:Y:S01]  /*3a60*/  VIADD R36, R3.reuse, 0x68 ;  /* 0x0000006803247836 */ /* 0x040fe20000000000 */
[C---:B------:R-:W-:Y:S01]  /*3a70*/  HMMA.16816.F32 R112, R16.reuse, R22, R64 ;  /* 0x000000161070723c */ /* 0x040fe20000001840 */
[----:B------:R-:W-:Y:S01]  /*3a80*/  VIADD R20, R3, 0x28 ;  /* 0x0000002803147836 */ /* 0x000fe20000000000 */
[----:B------:R-:W-:Y:S01]  /*3a90*/  ISETP.GE.AND P6, PT, R11, R207, PT ;  /* 0x000000cf0b00720c */ /* 0x000fe20003fc6270 */
[----:B------:R-:W-:Y:S01]  /*3aa0*/  VIADD R21, R3, 0x29 ;  /* 0x0000002903157836 */ /* 0x000fe20000000000 */
[----:B------:R-:W-:Y:S01]  /*3ab0*/  ISETP.GE.AND P5, PT, R11, R206, PT ;  /* 0x000000ce0b00720c */ /* 0x000fe20003fa6270 */
[C---:B------:R-:W-:Y:S01]  /*3ac0*/  VIADD R38, R3.reuse, 0x69 ;  /* 0x0000006903267836 */ /* 0x040fe20000000000 */
[C---:B------:R-:W-:Y:S01]  /*3ad0*/  HMMA.16816.F32 R120, R16.reuse, R42, R56 ;  /* 0x0000002a1078723c */ /* 0x040fe20000001838 */
[C---:B------:R-:W-:Y:S01]  /*3ae0*/  VIADD R22, R3.reuse, 0x30 ;  /* 0x0000003003167836 */ /* 0x040fe20000000000 */
[CC--:B------:R-:W-:Y:S01]  /*3af0*/  ISETP.LT.OR P0, PT, R3.reuse, R200.reuse, P0 ;  /* 0x000000c80300720c */ /* 0x0c0fe20000701670 */
[----:B------:R-:W-:Y:S01]  /*3b00*/  VIADD R23, R3, 0x31 ;  /* 0x0000003103177836 */ /* 0x000fe20000000000 */
[----:B------:R-:W-:Y:S01]  /*3b10*/  ISETP.LT.OR P5, PT, R11, R200, P5 ;  /* 0x000000c80b00720c */ /* 0x000fe20002fa1670 */
[C---:B------:R-:W-:Y:S01]  /*3b20*/  VIADD R39, R3.reuse, 0x70 ;  /* 0x0000007003277836 */ /* 0x040fe20000000000 */
[----:B------:R-:W-:Y:S01]  /*3b30*/  HMMA.16816.F32 R124, R16, R72, R52 ;  /* 0x00000048107c723c */ /* 0x000fe20000001834 */
[----:B------:R-:W-:-:S02]  /*3b40*/  VIADD R40, R3, 0x71 ;  /* 0x0000007103287836 */ /* 0x000fc40000000000 */
[C---:B------:R-:W-:Y:S02]  /*3b50*/  VIADD R42, R3.reuse, 0x78 ;  /* 0x00000078032a7836 */ /* 0x040fe40000000000 */
[----:B------:R-:W-:Y:S01]  /*3b60*/  VIADD R43, R3, 0x79 ;  /* 0x00000079032b7836 */ /* 0x000fe20000000000 */
[----:B------:R-:W-:Y:S01]  /*3b70*/  HMMA.16816.F32 R128, R16, R74, R48 ;  /* 0x0000004a1080723c */ /* 0x000fe20000001830 */
[----:B------:R-:W-:Y:S01]  /*3b80*/  IMAD.MOV.U32 R191, RZ, RZ, R199 ;  /* 0x000000ffffbf7224 */ /* 0x000fe200078e00c7 */
[----:B------:R-:W-:Y:S01]  /*3b90*/  VIADDMNMX R199, R201, -UR21, RZ, !PT ;  /* 0x80000015c9c77c46 */ /* 0x000fe2000f8001ff */
[----:B------:R-:W-:Y:S01]  /*3ba0*/  IMAD.MOV.U32 R137, RZ, RZ, R198 ;  /* 0x000000ffff897224 */ /* 0x000fe200078e00c6 */
[----:B------:R-:W-:Y:S01]  /*3bb0*/  VIADDMNMX R198, R203, -UR21, RZ, !PT ;  /* 0x80000015cbc67c46 */ /* 0x000fe2000f8001ff */
[----:B------:R-:W-:Y:S01]  /*3bc0*/  IMAD.MOV.U32 R252, RZ, RZ, R197 ;  /* 0x000000fffffc7224 */ /* 0x000fe200078e00c5 */
[C---:B------:R-:W-:Y:S01]  /*3bd0*/  ISETP.LT.OR P3, PT, R3.reuse, R199, P3 ;  /* 0x000000c70300720c */ /* 0x040fe20001f61670 */
[----:B------:R-:W-:-:S02]  /*3be0*/  VIADD R16, R3, 0x18 ;  /* 0x0000001803107836 */ /* 0x000fc40000000000 */
[----:B------:R-:W-:Y:S01]  /*3bf0*/  FFMA.FTZ R49, R5, -UR31, R168 ;  /* 0x8000001f05317c23 */ /* 0x000fe200080100a8 */
[----:B------:R-:W-:Y:S01]  /*3c00*/  VIADD R17, R3, 0x19 ;  /* 0x0000001903117836 */ /* 0x000fe20000000000 */
[----:B------:R-:W-:Y:S01]  /*3c10*/  VIADDMNMX R197, R204, -UR21, RZ, !PT ;  /* 0x80000015ccc57c46 */ /* 0x000fe2000f8001ff */
[----:B------:R-:W-:Y:S01]  /*3c20*/  IMAD.IADD R5, R201, 0x1, -R12 ;  /* 0x00000001c9057824 */ /* 0x000fe200078e0a0c */
[----:B------:R-:W-:Y:S01]  /*3c30*/  ISETP.LT.OR P1, PT, R3, R198, P1 ;  /* 0x000000c60300720c */ /* 0x000fe20000f21670 */
[----:B------:R-:W-:Y:S01]  /*3c40*/  IMAD.IADD R8, R201, 0x1, -R16 ;  /* 0x00000001c9087824 */ /* 0x000fe200078e0a10 */
[----:B------:R-:W-:Y:S01]  /*3c50*/  ISETP.LT.OR P4, PT, R3, R197, P4 ;  /* 0x000000c50300720c */ /* 0x000fe20002781670 */
[----:B------:R-:W-:Y:S01]  /*3c60*/  IMAD.IADD R10, R201, 0x1, -R17 ;  /* 0x00000001c90a7824 */ /* 0x000fe200078e0a11 */
[----:B------:R-:W-:Y:S01]  /*3c70*/  IABS R9, R5 ;  /* 0x0000000500097213 */ /* 0x000fe20000000000 */
[C---:B------:R-:W-:Y:S01]  /*3c80*/  VIADD R18, R3.reuse, 0x20 ;  /* 0x0000002003127836 */ /* 0x040fe20000000000 */
[----:B------:R-:W-:Y:S01]  /*3c90*/  IABS R5, R7 ;  /* 0x0000000700057213 */ /* 0x000fe20000000000 */
[----:B------:R-:W-:Y:S01]  /*3ca0*/  VIADD R19, R3, 0x21 ;  /* 0x0000002103137836 */ /* 0x000fe20000000000 */
[----:B------:R-:W-:Y:S01]  /*3cb0*/  IABS R4, R8 ;  /* 0x0000000800047213 */ /* 0x000fe20000000000 */
[----:B------:R-:W-:Y:S01]  /*3cc0*/  IMAD.MOV.U32 R8, RZ, RZ, R6 ;  /* 0x000000ffff087224 */ /* 0x000fe200078e0006 */
[----:B------:R-:W-:Y:S01]  /*3cd0*/  IABS R7, R10 ;  /* 0x0000000a00077213 */ /* 0x000fe20000000000 */
[----:B------:R-:W-:Y:S01]  /*3ce0*/  IMAD.MOV.U32 R6, RZ, RZ, R5 ;  /* 0x000000ffff067224 */ /* 0x000fe200078e0005 */
[----:B------:R-:W-:Y:S01]  /*3cf0*/  I2FP.F32.S32 R9, R9 ;  /* 0x0000000900097245 */ /* 0x000fe20000201400 */
[----:B------:R-:W-:Y:S01]  /*3d00*/  IMAD.MOV.U32 R5, RZ, RZ, R4 ;  /* 0x000000ffff057224 */ /* 0x000fe200078e0004 */
[----:B------:R-:W-:Y:S01]  /*3d10*/  ISETP.LT.OR P2, PT, R11, R199, P2 ;  /* 0x000000c70b00720c */ /* 0x000fe20001741670 */
[----:B------:R-:W-:Y:S01]  /*3d20*/  IMAD.MOV.U32 R4, RZ, RZ, R7 ;  /* 0x000000ffff047224 */ /* 0x000fe200078e0007 */
[----:B------:R-:W-:Y:S01]  /*3d30*/  I2FP.F32.S32 R7, R8 ;  /* 0x0000000800077245 */ /* 0x000fe20000201400 */
[C---:B------:R-:W-:Y:S01]  /*3d40*/  IMAD.IADD R8, R201.reuse, 0x1, -R21 ;  /* 0x00000001c9087824 */ /* 0x040fe200078e0a15 */
[----:B------:R-:W-:Y:S01]  /*3d50*/  I2FP.F32.S32 R5, R5 ;  /* 0x0000000500057245 */ /* 0x000fe20000201400 */
[----:B------:R-:W-:Y:S01]  /*3d60*/  IMAD.IADD R10, R201, 0x1, -R22 ;  /* 0x00000001c90a7824 */ /* 0x000fe200078e0a16 */
[----:B------:R-:W-:Y:S01]  /*3d70*/  I2FP.F32.S32 R4, R4 ;  /* 0x0000000400047245 */ /* 0x000fe20000201400 */
[----:B------:R-:W-:Y:S01]  /*3d80*/  FFMA.FTZ R50, R7, -UR31, R104 ;  /* 0x8000001f07327c23 */ /* 0x000fe20008010068 */
[----:B------:R-:W-:Y:S01]  /*3d90*/  I2FP.F32.S32 R6, R6 ;  /* 0x0000000600067245 */ /* 0x000fe20000201400 */
[----:B------:R-:W-:Y:S01]  /*3da0*/  FFMA.FTZ R52, R5, -UR31, R100 ;  /* 0x8000001f05347c23 */ /* 0x000fe20008010064 */
[----:B------:R-:W-:-:S02]  /*3db0*/  IMAD.IADD R5, R201, 0x1, -R18 ;  /* 0x00000001c9057824 */ /* 0x000fc400078e0a12 */
[----:B------:R-:W-:Y:S01]  /*3dc0*/  FFMA.FTZ R54, R4, -UR31, R101 ;  /* 0x8000001f04367c23 */ /* 0x000fe20008010065 */
[----:B------:R-:W-:Y:S02]  /*3dd0*/  IMAD.IADD R4, R201, 0x1, -R19 ;  /* 0x00000001c9047824 */ /* 0x000fe400078e0a13 */
[----:B------:R-:W-:Y:S01]  /*3de0*/  FFMA.FTZ R48, R9, -UR31, R169 ;  /* 0x8000001f09307c23 */ /* 0x000fe200080100a9 */
[----:B------:R-:W-:Y:S02]  /*3df0*/  IMAD.IADD R7, R201, 0x1, -R20 ;  /* 0x00000001c9077824 */ /* 0x000fe400078e0a14 */
[----:B------:R-:W-:Y:S01]  /*3e00*/  FFMA.FTZ R51, R6, -UR31, R105 ;  /* 0x8000001f06337c23 */ /* 0x000fe20008010069 */
[----:B------:R-:W-:Y:S01]  /*3e10*/  IABS R9, R5 ;  /* 0x0000000500097213 */ /* 0x000fe20000000000 */
[----:B------:R-:W-:Y:S01]  /*3e20*/  IMAD.MOV.U32 R136, RZ, RZ, R196 ;  /* 0x000000ffff887224 */ /* 0x000fe200078e00c4 */
        /* <DEDUP_REMOVED lines=8> */
[----:B------:R-:W-:Y:S01]  /*3eb0*/  FSEL R101, R45, -INF , !P3 ;  /* 0xff8000002d657808 */ /* 0x000fe20005800000 */
        /* <DEDUP_REMOVED lines=24> */
[----:B------:R-:W-:Y:S01]  /*4040*/  ISETP.GE.AND P3, PT, R11, R205, PT ;  /* 0x000000cd0b00720c */ /* 0x000fe20003f66270 */
        /* <DEDUP_REMOVED lines=27> */
[----:B------:R-:W-:Y:S01]  /*4200*/  FFMA.FTZ R89, R9, -UR31, R112 ;  /* 0x8000001f09597c23 */ /* 0x000fe20008010070 */
        /* <DEDUP_REMOVED lines=8> */
[C---:B------:R-:W-:Y:S02]  /*4290*/  IMAD.IADD R4, R201.reuse, 0x1, -R34 ;  /* 0x00000001c9047824 */ /* 0x040fe400078e0a22 */
[----:B------:R-:W-:Y:S01]  /*42a0*/  FFMA.FTZ R96, R6, -UR31, R116 ;  /* 0x8000001f06607c23 */ /* 0x000fe20008010074 */
[C---:B------:R-:W-:Y:S01]  /*42b0*/  IMAD.IADD R7, R201.reuse, 0x1, -R35 ;  /* 0x00000001c9077824 */ /* 0x040fe200078e0a23 */
[----:B------:R-:W-:Y:S01]  /*42c0*/  IABS R9, R5 ;  /* 0x0000000500097213 */ /* 0x000fe20000000000 */
[----:B------:R-:W-:Y:S01]  /*42d0*/  IMAD.IADD R10, R201, 0x1, -R38 ;  /* 0x00000001c90a7824 */ /* 0x000fe200078e0a26 */
[----:B------:R-:W-:Y:S02]  /*42e0*/  IABS R6, R4 ;  /* 0x0000000400067213 */ /* 0x000fe40000000000 */
[----:B------:R-:W-:Y:S02]  /*42f0*/  IABS R5, R7 ;  /* 0x0000000700057213 */ /* 0x000fe40000000000 */
[----:B------:R-:W-:Y:S01]  /*4300*/  IABS R4, R8 ;  /* 0x0000000800047213 */ /* 0x000fe20000000000 */
[----:B------:R-:W-:Y:S01]  /*4310*/  IMAD.MOV.U32 R8, RZ, RZ, R6 ;  /* 0x000000ffff087224 */ /* 0x000fe200078e0006 */
[----:B------:R-:W-:Y:S01]  /*4320*/  IABS R7, R10 ;  /* 0x0000000a00077213 */ /* 0x000fe20000000000 */
[----:B------:R-:W-:Y:S01]  /*4330*/  IMAD.MOV.U32 R6, RZ, RZ, R5 ;  /* 0x000000ffff067224 */ /* 0x000fe200078e0005 */
[----:B------:R-:W-:Y:S01]  /*4340*/  I2FP.F32.S32 R9, R9 ;  /* 0x0000000900097245 */ /* 0x000fe20000201400 */
[----:B------:R-:W-:Y:S01]  /*4350*/  IMAD.MOV.U32 R5, RZ, RZ, R4 ;  /* 0x000000ffff057224 */ /* 0x000fe200078e0004 */
[----:B------:R-:W-:Y:S01]  /*4360*/  BAR.SYNC.DEFER_BLOCKING 0x0 ;  /* 0x0000000000007b1d */ /* 0x000fe20000010000 */
        /* <DEDUP_REMOVED lines=13> */
[----:B------:R-:W-:Y:S01]  /*4440*/  IMAD.IADD R7, R201, 0x1, -R42 ;  /* 0x00000001c9077824 */ /* 0x000fe200078e0a2a */
[----:B------:R-:W-:Y:S01]  /*4450*/  IABS R10, R5 ;  /* 0x00000005000a7213 */ /* 0x000fe20000000000 */
[----:B------:R-:W-:Y:S01]  /*4460*/  IMAD.IADD R8, R203, 0x1, -R3 ;  /* 0x00000001cb087824 */ /* 0x000fe200078e0a03 */
[----:B------:R-:W-:Y:S02]  /*4470*/  IABS R6, R4 ;  /* 0x0000000400067213 */ /* 0x000fe40000000000 */
[----:B------:R-:W-:Y:S02]  /*4480*/  IABS R5, R7 ;  /* 0x0000000700057213 */ /* 0x000fe40000000000 */
[----:B------:R-:W-:-:S02]  /*4490*/  IABS R4, R9 ;  /* 0x0000000900047213 */ /* 0x000fc40000000000 */
[----:B------:R-:W-:Y:S01]  /*44a0*/  IABS R7, R8 ;  /* 0x0000000800077213 */ /* 0x000fe20000000000 */
[----:B------:R-:W-:Y:S01]  /*44b0*/  IMAD.MOV.U32 R8, RZ, RZ, R6 ;  /* 0x000000ffff087224 */ /* 0x000fe200078e0006 */
[----:B------:R-:W-:Y:S01]  /*44c0*/  ISETP.LT.OR P3, PT, R11, R197, P3 ;  /* 0x000000c50b00720c */ /* 0x000fe20001f61670 */
[----:B------:R-:W-:Y:S01]  /*44d0*/  IMAD.MOV.U32 R6, RZ, RZ, R5 ;  /* 0x000000ffff067224 */ /* 0x000fe200078e0005 */
[----:B------:R-:W-:Y:S01]  /*44e0*/  I2FP.F32.S32 R10, R10 ;  /* 0x0000000a000a7245 */ /* 0x000fe20000201400 */
[----:B------:R-:W-:Y:S01]  /*44f0*/  IMAD.MOV.U32 R5, RZ, RZ, R4 ;  /* 0x000000ffff057224 */ /* 0x000fe200078e0004 */
[----:B------:R-:W-:Y:S01]  /*4500*/  FSEL R88, R47, -INF , !P2 ;  /* 0xff8000002f587808 */ /* 0x000fe20005000000 */
[----:B------:R-:W-:Y:S01]  /*4510*/  IMAD.MOV.U32 R4, RZ, RZ, R7 ;  /* 0x000000ffff047224 */ /* 0x000fe200078e0007 */
[----:B------:R-:W-:Y:S01]  /*4520*/  I2FP.F32.S32 R6, R6 ;  /* 0x0000000600067245 */ /* 0x000fe20000201400 */
[----:B------:R-:W-:Y:S01]  /*4530*/  FFMA.FTZ R184, R10, -UR31, R152 ;  /* 0x8000001f0ab87c23 */ /* 0x000fe20008010098 */
[----:B------:R-:W-:-:S02]  /*4540*/  I2FP.F32.S32 R5, R5 ;  /* 0x0000000500057245 */ /* 0x000fc40000201400 */
[----:B------:R-:W-:Y:S01]  /*4550*/  I2FP.F32.S32 R4, R4 ;  /* 0x0000000400047245 */ /* 0x000fe20000201400 */
[----:B------:R-:W-:Y:S01]  /*4560*/  FFMA.FTZ R190, R6, -UR31, R144 ;  /* 0x8000001f06be7c23 */ /* 0x000fe20008010090 */
[----:B------:R-:W-:Y:S01]  /*4570*/  I2FP.F32.S32 R7, R8 ;  /* 0x0000000800077245 */ /* 0x000fe20000201400 */
[----:B------:R-:W-:Y:S01]  /*4580*/  FFMA.FTZ R196, R5, -UR31, R145 ;  /* 0x8000001f05c47c23 */ /* 0x000fe20008010091 */
[--C-:B------:R-:W-:Y:S02]  /*4590*/  IMAD.IADD R5, R202, 0x1, -R3.reuse ;  /* 0x00000001ca057824 */ /* 0x100fe400078e0a03 */
[----:B------:R-:W-:Y:S01]  /*45a0*/  FFMA.FTZ R37, R4, -UR31, R182 ;  /* 0x8000001f04257c23 */ /* 0x000fe200080100b6 */
[----:B------:R-:W-:Y:S02]  /*45b0*/  IMAD.IADD R3, R204, 0x1, -R3 ;  /* 0x00000001cc037824 */ /* 0x000fe400078e0a03 */
[----:B------:R-:W-:Y:S01]  /*45c0*/  FFMA.FTZ R189, R7, -UR31, R153 ;  /* 0x8000001f07bd7c23 */ /* 0x000fe20008010099 */
[--C-:B------:R-:W-:Y:S01]  /*45d0*/  IMAD.IADD R4, R203, 0x1, -R11.reuse ;  /* 0x00000001cb047824 */ /* 0x100fe200078e0a0b */
[----:B------:R-:W-:Y:S01]  /*45e0*/  IABS R7, R5 ;  /* 0x0000000500077213 */ /* 0x000fe20000000000 */
[--C-:B------:R-:W-:Y:S01]  /*45f0*/  IMAD.IADD R8, R202, 0x1, -R11.reuse ;  /* 0x00000001ca087824 */ /* 0x100fe200078e0a0b */
[----:B------:R-:W-:Y:S01]  /*4600*/  IABS R6, R3 ;  /* 0x0000000300067213 */ /* 0x000fe20000000000 */
[----:B------:R-:W-:Y:S01]  /*4610*/  IMAD.IADD R11, R204, 0x1, -R11 ;  /* 0x00000001cc0b7824 */ /* 0x000fe200078e0a0b */
[----:B------:R-:W-:Y:S01]  /*4620*/  IABS R4, R4 ;  /* 0x0000000400047213 */ /* 0x000fe20000000000 */
[----:B------:R-:W-:Y:S01]  /*4630*/  IMAD.MOV.U32 R182, RZ, RZ, R137 ;  /* 0x000000ffffb67224 */ /* 0x000fe200078e0089 */
[----:B------:R-:W-:-:S02]  /*4640*/  IABS R3, R8 ;  /* 0x0000000800037213 */ /* 0x000fc40000000000 */
[----:B------:R-:W-:Y:S01]  /*4650*/  IABS R5, R11 ;  /* 0x0000000b00057213 */ /* 0x000fe20000000000 */
[----:B------:R-:W-:Y:S01]  /*4660*/  IMAD.MOV.U32 R8, RZ, RZ, R4 ;  /* 0x000000ffff087224 */ /* 0x000fe200078e0004 */
[----:B------:R-:W-:Y:S01]  /*4670*/  I2FP.F32.S32 R7, R7 ;  /* 0x0000000700077245 */ /* 0x000fe20000201400 */
[----:B------:R-:W-:Y:S01]  /*4680*/  IMAD.MOV.U32 R4, RZ, RZ, R3 ;  /* 0x000000ffff047224 */ /* 0x000fe200078e0003 */
[----:B------:R-:W-:Y:S01]  /*4690*/  FSEL R121, R37, -INF , !P1 ;  /* 0xff80000025797808 */ /* 0x000fe20004800000 */
[----:B------:R-:W-:Y:S01]  /*46a0*/  IMAD.MOV.U32 R3, RZ, RZ, R5 ;  /* 0x000000ffff037224 */ /* 0x000fe200078e0005 */
[----:B------:R-:W-:Y:S01]  /*46b0*/  I2FP.F32.S32 R5, R6 ;  /* 0x0000000600057245 */ /* 0x000fe20000201400 */
[----:B------:R-:W-:Y:S01]  /*46c0*/  FFMA.FTZ R7, R7, -UR31, R176 ;  /* 0x8000001f07077c23 */ /* 0x000fe200080100b0 */
[----:B------:R-:W-:Y:S01]  /*46d0*/  I2FP.F32.S32 R8, R8 ;  /* 0x0000000800087245 */ /* 0x000fe20000201400 */
[----:B------:R-:W-:Y:S01]  /*46e0*/  IMAD.MOV.U32 R176, RZ, RZ, R136 ;  /* 0x000000ffffb07224 */ /* 0x000fe200078e0088 */
[----:B------:R-:W-:-:S02]  /*46f0*/  I2FP.F32.S32 R3, R3 ;  /* 0x0000000300037245 */ /* 0x000fc40000201400 */
[----:B------:R-:W-:Y:S01]  /*4700*/  I2FP.F32.S32 R6, R4 ;  /* 0x0000000400067245 */ /* 0x000fe20000201400 */
[----:B------:R-:W-:Y:S01]  /*4710*/  FFMA.FTZ R4, R5, -UR31, R178 ;  /* 0x8000001f05047c23 */ /* 0x000fe200080100b2 */
[----:B------:R-:W-:Y:S01]  /*4720*/  FFMA.FTZ R41, R8, -UR31, R183 ;  /* 0x8000001f08297c23 */ /* 0x000fe200080100b7 */
[--C-:B------:R-:W-:Y:S02]  /*4730*/  IMAD.IADD R5, R203, 0x1, -R14.reuse ;  /* 0x00000001cb057824 */ /* 0x100fe400078e0a0e */
[----:B------:R-:W-:Y:S01]  /*4740*/  FFMA.FTZ R9, R3, -UR31, R179 ;  /* 0x8000001f03097c23 */ /* 0x000fe200080100b3 */
[--C-:B------:R-:W-:Y:S02]  /*4750*/  IMAD.IADD R8, R202, 0x1, -R14.reuse ;  /* 0x00000001ca087824 */ /* 0x100fe400078e0a0e */
[----:B------:R-:W-:Y:S01]  /*4760*/  FFMA.FTZ R10, R6, -UR31, R177 ;  /* 0x8000001f060a7c23 */ /* 0x000fe200080100b1 */
[----:B------:R-:W-:Y:S01]  /*4770*/  IMAD.IADD R3, R204, 0x1, -R14 ;  /* 0x00000001cc037824 */ /* 0x000fe200078e0a0e */
[----:B------:R-:W-:Y:S01]  /*4780*/  FSEL R159, R7, -INF , !P0 ;  /* 0xff800000079f7808 */ /* 0x000fe20004000000 */
[----:B------:R-:W-:Y:S01]  /*4790*/  IMAD.IADD R7, R202, 0x1, -R12 ;  /* 0x00000001ca077824 */ /* 0x000fe200078e0a0c */
[----:B------:R-:W-:-:S02]  /*47a0*/  IABS R6, R5 ;  /* 0x0000000500067213 */ /* 0x000fc40000000000 */
[----:B------:R-:W-:Y:S02]  /*47b0*/  IABS R5, R8 ;  /* 0x0000000800057213 */ /* 0x000fe40000000000 */
[----:B------:R-:W-:Y:S01]  /*47c0*/  IABS R3, R3 ;  /* 0x0000000300037213 */ /* 0x000fe20000000000 */
[----:B------:R-:W-:Y:S01]  /*47d0*/  IMAD.MOV.U32 R8, RZ, RZ, R6 ;  /* 0x000000ffff087224 */ /* 0x000fe200078e0006 */
[----:B------:R-:W-:Y:S01]  /*47e0*/  FSEL R169, R4, -INF , !P4 ;  /* 0xff80000004a97808 */ /* 0x000fe20006000000 */
[----:B------:R-:W-:Y:S01]  /*47f0*/  IMAD.IADD R4, R203, 0x1, -R12 ;  /* 0x00000001cb047824 */ /* 0x000fe200078e0a0c */
[----:B------:R-:W-:Y:S01]  /*4800*/  IABS R7, R7 ;  /* 0x0000000700077213 */ /* 0x000fe20000000000 */
[----:B------:R-:W-:Y:S01]  /*4810*/  IMAD.MOV.U32 R6, RZ, RZ, R5 ;  /* 0x000000ffff067224 */ /* 0x000fe200078e0005 */
[----:B------:R-:W-:Y:S01]  /*4820*/  ISETP.GE.AND P2, PT, R14, R205, PT ;  /* 0x000000cd0e00720c */ /* 0x000fe20003f46270 */
[----:B------:R-:W-:Y:S01]  /*4830*/  IMAD.MOV.U32 R5, RZ, RZ, R3 ;  /* 0x000000ffff057224 */ /* 0x000fe200078e0003 */
[----:B------:R-:W-:Y:S01]  /*4840*/  IABS R4, R4 ;  /* 0x0000000400047213 */ /* 0x000fe20000000000 */
[----:B------:R-:W-:Y:S01]  /*4850*/  IMAD.MOV.U32 R3, RZ, RZ, R7 ;  /* 0x000000ffff037224 */ /* 0x000fe200078e0007 */
[----:B------:R-:W-:-:S02]  /*4860*/  I2FP.F32.S32 R7, R8 ;  /* 0x0000000800077245 */ /* 0x000fc40000201400 */
[----:B------:R-:W-:Y:S02]  /*4870*/  I2FP.F32.S32 R5, R5 ;  /* 0x0000000500057245 */ /* 0x000fe40000201400 */
[C---:B------:R-:W-:Y:S01]  /*4880*/  ISETP.GE.AND P1, PT, R14.reuse, R208, PT ;  /* 0x000000d00e00720c */ /* 0x040fe20003f26270 */
[----:B------:R-:W-:Y:S01]  /*4890*/  FFMA.FTZ R8, R7, -UR31, R170 ;  /* 0x8000001f07087c23 */ /* 0x000fe200080100aa */
[C---:B------:R-:W-:Y:S01]  /*48a0*/  ISETP.GE.AND P0, PT, R14.reuse, R207, PT ;  /* 0x000000cf0e00720c */ /* 0x040fe20003f06270 */
[----:B------:R-:W-:Y:S01]  /*48b0*/  FFMA.FTZ R5, R5, -UR31, R174 ;  /* 0x8000001f05057c23 */ /* 0x000fe200080100ae */
[----:B------:R-:W-:Y:S01]  /*48c0*/  ISETP.GE.AND P4, PT, R14, R206, PT ;  /* 0x000000ce0e00720c */ /* 0x000fe20003f86270 */
[----:B------:R-:W-:Y:S01]  /*48d0*/  IMAD.IADD R7, R202, 0x1, -R13 ;  /* 0x00000001ca077824 */ /* 0x000fe200078e0a0d */
[----:B------:R-:W-:Y:S02]  /*48e0*/  I2FP.F32.S32 R6, R6 ;  /* 0x0000000600067245 */ /* 0x000fe40000201400 */
[----:B------:R-:W-:-:S02]  /*48f0*/  I2FP.F32.S32 R4, R4 ;  /* 0x0000000400047245 */ /* 0x000fc40000201400 */
[----:B------:R-:W-:Y:S01]  /*4900*/  I2FP.F32.S32 R3, R3 ;  /* 0x0000000300037245 */ /* 0x000fe20000201400 */
[----:B------:R-:W-:Y:S01]  /*4910*/  FFMA.FTZ R6, R6, -UR31, R172 ;  /* 0x8000001f06067c23 */ /* 0x000fe200080100ac */
[C---:B------:R-:W-:Y:S02]  /*4920*/  ISETP.LT.OR P2, PT, R14.reuse, R197, P2 ;  /* 0x000000c50e00720c */ /* 0x040fe40001741670 */
[C---:B------:R-:W-:Y:S01]  /*4930*/  ISETP.LT.OR P1, PT, R14.reuse, R199, P1 ;  /* 0x000000c70e00720c */ /* 0x040fe20000f21670 */
[----:B------:R-:W-:Y:S01]  /*4940*/  FFMA.FTZ R11, R3, -UR31, R173 ;  /* 0x8000001f030b7c23 */ /* 0x000fe200080100ad */
[----:B------:R-:W-:Y:S01]  /*4950*/  ISETP.LT.OR P0, PT, R14, R198, P0 ;  /* 0x000000c60e00720c */ /* 0x000fe20000701670 */
[----:B------:R-:W-:Y:S01]  /*4960*/  IMAD.IADD R3, R204, 0x1, -R12 ;  /* 0x00000001cc037824 */ /* 0x000fe200078e0a0c */
[----:B------:R-:W-:Y:S01]  /*4970*/  ISETP.LT.OR P4, PT, R14, R200, P4 ;  /* 0x000000c80e00720c */ /* 0x000fe20002781670 */
[----:B------:R-:W-:Y:S01]  /*4980*/  FFMA.FTZ R14, R4, -UR31, R171 ;  /* 0x8000001f040e7c23 */ /* 0x000fe200080100ab */
[--C-:B------:R-:W-:Y:S01]  /*4990*/  IMAD.IADD R4, R203, 0x1, -R13.reuse ;  /* 0x00000001cb047824 */ /* 0x100fe200078e0a0d */
[----:B------:R-:W-:Y:S01]  /*49a0*/  FSEL R168, R5, -INF , !P2 ;  /* 0xff80000005a87808 */ /* 0x000fe20005000000 */
[----:B------:R-:W-:Y:S01]  /*49b0*/  IMAD.IADD R5, R204, 0x1, -R13 ;  /* 0x00000001cc057824 */ /* 0x000fe200078e0a0d */
[----:B------:R-:W-:Y:S01]  /*49c0*/  FSEL R109, R8, -INF , !P0 ;  /* 0xff800000086d7808 */ /* 0x000fe20004000000 */
[----:B------:R-:W-:Y:S01]  /*49d0*/  IMAD.IADD R8, R203, 0x1, -R15 ;  /* 0x00000001cb087824 */ /* 0x000fe200078e0a0f */
[----:B------:R-:W-:-:S02]  /*49e0*/  FSEL R157, R6, -INF , !P4 ;  /* 0xff800000069d7808 */ /* 0x000fc40006000000 */
        /* <DEDUP_REMOVED lines=13> */
[----:B------:R-:W-:Y:S02]  /*4ac0*/  FSEL R84, R49, -INF , !P1 ;  /* 0xff80000031547808 */ /* 0x000fe40004800000 */
[----:B------:R-:W-:Y:S02]  /*4ad0*/  I2FP.F32.S32 R4, R4 ;  /* 0x0000000400047245 */ /* 0x000fe40000201400 */
[C---:B------:R-:W-:Y:S02]  /*4ae0*/  ISETP.GE.AND P1, PT, R12.reuse, R205, PT ;  /* 0x000000cd0c00720c */ /* 0x040fe40003f26270 */
[----:B------:R-:W-:Y:S02]  /*4af0*/  ISETP.LT.OR P6, PT, R12, R199, P6 ;  /* 0x000000c70c00720c */ /* 0x000fe400037c1670 */
[----:B------:R-:W-:Y:S02]  /*4b00*/  I2FP.F32.S32 R3, R3 ;  /* 0x0000000300037245 */ /* 0x000fe40000201400 */
[----:B------:R-:W-:-:S02]  /*4b10*/  ISETP.GE.AND P2, PT, R13, R206, PT ;  /* 0x000000ce0d00720c */ /* 0x000fc40003f46270 */
[----:B------:R-:W-:Y:S02]  /*4b20*/  FSEL R152, R10, -INF , !P5 ;  /* 0xff8000000a987808 */ /* 0x000fe40006800000 */
[----:B------:R-:W-:Y:S01]  /*4b30*/  FSEL R158, R9, -INF , !P3 ;  /* 0xff800000099e7808 */ /* 0x000fe20005800000 */
[----:B------:R-:W-:Y:S01]  /*4b40*/  FFMA.FTZ R9, R7, -UR31, R106 ;  /* 0x8000001f07097c23 */ /* 0x000fe2000801006a */
[----:B------:R-:W-:Y:S01]  /*4b50*/  I2FP.F32.S32 R8, R5 ;  /* 0x0000000500087245 */ /* 0x000fe20000201400 */
[----:B------:R-:W-:Y:S01]  /*4b60*/  FFMA.FTZ R5, R6, -UR31, R175 ;  /* 0x8000001f06057c23 */ /* 0x000fe200080100af */
[----:B------:R-:W-:Y:S01]  /*4b70*/  ISETP.GE.AND P5, PT, R12, R207, PT ;  /* 0x000000cf0c00720c */ /* 0x000fe20003fa6270 */
[----:B------:R-:W-:Y:S01]  /*4b80*/  FFMA.FTZ R7, R4, -UR31, R164 ;  /* 0x8000001f04077c23 */ /* 0x000fe200080100a4 */
[C---:B------:R-:W-:Y:S01]  /*4b90*/  ISETP.GE.AND P3, PT, R12.reuse, R206, PT ;  /* 0x000000ce0c00720c */ /* 0x040fe20003f66270 */
[----:B------:R-:W-:Y:S01]  /*4ba0*/  FFMA.FTZ R4, R3, -UR31, R166 ;  /* 0x8000001f03047c23 */ /* 0x000fe200080100a6 */
[----:B------:R-:W-:Y:S01]  /*4bb0*/  ISETP.LT.OR P1, PT, R12, R197, P1 ;  /* 0x000000c50c00720c */ /* 0x000fe20000f21670 */
[--C-:B------:R-:W-:Y:S01]  /*4bc0*/  IMAD.IADD R6, R202, 0x1, -R15.reuse ;  /* 0x00000001ca067824 */ /* 0x100fe200078e0a0f */
[----:B------:R-:W-:Y:S01]  /*4bd0*/  FSEL R80, R48, -INF , !P6 ;  /* 0xff80000030507808 */ /* 0x000fe20007000000 */
[----:B------:R-:W-:Y:S01]  /*4be0*/  IMAD.IADD R3, R204, 0x1, -R15 ;  /* 0x00000001cc037824 */ /* 0x000fe200078e0a0f */
[----:B------:R-:W-:-:S02]  /*4bf0*/  ISETP.GE.AND P6, PT, R13, R205, PT ;  /* 0x000000cd0d00720c */ /* 0x000fc40003fc6270 */
[----:B------:R-:W-:Y:S02]  /*4c00*/  ISETP.LT.OR P2, PT, R13, R200, P2 ;  /* 0x000000c80d00720c */ /* 0x000fe40001741670 */
[C---:B------:R-:W-:Y:S02]  /*4c10*/  ISETP.LT.OR P5, PT, R12.reuse, R198, P5 ;  /* 0x000000c60c00720c */ /* 0x040fe40002fa1670 */
[----:B------:R-:W-:Y:S01]  /*4c20*/  ISETP.LT.OR P3, PT, R12, R200, P3 ;  /* 0x000000c80c00720c */ /* 0x000fe20001f61670 */
[----:B------:R-:W-:Y:S01]  /*4c30*/  FFMA.FTZ R12, R8, -UR31, R107 ;  /* 0x8000001f080c7c23 */ /* 0x000fe2000801006b */
[----:B------:R-:W-:Y:S01]  /*4c40*/  FSEL R156, R5, -INF , !P1 ;  /* 0xff800000059c7808 */ /* 0x000fe20004800000 */
[--C-:B------:R-:W-:Y:S01]  /*4c50*/  IMAD.IADD R5, R203, 0x1, -R16.reuse ;  /* 0x00000001cb057824 */ /* 0x100fe200078e0a10 */
[----:B------:R-:W-:Y:S01]  /*4c60*/  ISETP.LT.OR P6, PT, R13, R197, P6 ;  /* 0x000000c50d00720c */ /* 0x000fe200037c1670 */
[--C-:B------:R-:W-:Y:S01]  /*4c70*/  IMAD.IADD R8, R202, 0x1, -R16.reuse ;  /* 0x00000001ca087824 */ /* 0x100fe200078e0a10 */
[----:B------:R-:W-:Y:S01]  /*4c80*/  FSEL R139, R7, -INF , !P2 ;  /* 0xff800000078b7808 */ /* 0x000fe20005000000 */
[----:B------:R-:W-:Y:S01]  /*4c90*/  IMAD.IADD R7, R204, 0x1, -R16 ;  /* 0x00000001cc077824 */ /* 0x000fe200078e0a10 */
[----:B------:R-:W-:-:S02]  /*4ca0*/  ISETP.GE.AND P4, PT, R13, R207, PT ;  /* 0x000000cf0d00720c */ /* 0x000fc40003f86270 */
[----:B------:R-:W-:Y:S02]  /*4cb0*/  IABS R6, R6 ;  /* 0x0000000600067213 */ /* 0x000fe40000000000 */
[----:B------:R-:W-:Y:S02]  /*4cc0*/  IABS R3, R3 ;  /* 0x0000000300037213 */ /* 0x000fe40000000000 */
[----:B------:R-:W-:Y:S02]  /*4cd0*/  FSEL R153, R4, -INF , !P6 ;  /* 0xff80000004997808 */ /* 0x000fe40007000000 */
[----:B------:R-:W-:Y:S02]  /*4ce0*/  ISETP.LT.OR P4, PT, R13, R198, P4 ;  /* 0x000000c60d00720c */ /* 0x000fe40002781670 */
[----:B------:R-:W-:Y:S02]  /*4cf0*/  IABS R5, R5 ;  /* 0x0000000500057213 */ /* 0x000fe40000000000 */
[----:B------:R-:W-:Y:S01]  /*4d00*/  IABS R4, R8 ;  /* 0x0000000800047213 */ /* 0x000fe20000000000 */
[----:B------:R-:W-:Y:S01]  /*4d10*/  IMAD.MOV.U32 R8, RZ, RZ, R6 ;  /* 0x000000ffff087224 */ /* 0x000fe200078e0006 */
[----:B------:R-:W-:Y:S01]  /*4d20*/  IABS R7, R7 ;  /* 0x0000000700077213 */ /* 0x000fe20000000000 */
[----:B------:R-:W-:Y:S01]  /*4d30*/  IMAD.MOV.U32 R6, RZ, RZ, R3 ;  /* 0x000000ffff067224 */ /* 0x000fe200078e0003 */
[----:B------:R-:W-:Y:S01]  /*4d40*/  FSEL R100, R9, -INF , !P4 ;  /* 0xff80000009647808 */ /* 0x000fe20006000000 */
[----:B------:R-:W-:Y:S01]  /*4d50*/  IMAD.MOV.U32 R9, RZ, RZ, R5 ;  /* 0x000000ffff097224 */ /* 0x000fe200078e0005 */
[----:B------:R-:W-:Y:S01]  /*4d60*/  ISETP.GE.AND P0, PT, R13, R208, PT ;  /* 0x000000d00d00720c */ /* 0x000fe20003f06270 */
[----:B------:R-:W-:Y:S01]  /*4d70*/  IMAD.MOV.U32 R3, RZ, RZ, R7 ;  /* 0x000000ffff037224 */ /* 0x000fe200078e0007 */
[----:B------:R-:W-:-:S02]  /*4d80*/  I2FP.F32.S32 R5, R6 ;  /* 0x0000000600057245 */ /* 0x000fc40000201400 */
[----:B------:R-:W-:Y:S01]  /*4d90*/  I2FP.F32.S32 R7, R8 ;  /* 0x0000000800077245 */ /* 0x000fe20000201400 */
[----:B------:R-:W-:Y:S01]  /*4da0*/  IMAD.IADD R8, R202, 0x1, -R18 ;  /* 0x00000001ca087824 */ /* 0x000fe200078e0a12 */
[----:B------:R-:W-:Y:S01]  /*4db0*/  I2FP.F32.S32 R6, R4 ;  /* 0x0000000400067245 */ /* 0x000fe20000201400 */
[----:B------:R-:W-:Y:S01]  /*4dc0*/  FFMA.FTZ R4, R5, -UR31, R167 ;  /* 0x8000001f05047c23 */ /* 0x000fe200080100a7 */
[----:B------:R-:W-:Y:S01]  /*4dd0*/  ISETP.GE.AND P1, PT, R15, R206, PT ;  /* 0x000000ce0f00720c */ /* 0x000fe20003f26270 */
[----:B------:R-:W-:Y:S01]  /*4de0*/  FFMA.FTZ R7, R7, -UR31, R165 ;  /* 0x8000001f07077c23 */ /* 0x000fe200080100a5 */
[----:B------:R-:W-:Y:S01]  /*4df0*/  I2FP.F32.S32 R9, R9 ;  /* 0x0000000900097245 */ /* 0x000fe20000201400 */
[----:B------:R-:W-:Y:S01]  /*4e00*/  FFMA.FTZ R10, R6, -UR31, R160 ;  /* 0x8000001f060a7c23 */ /* 0x000fe200080100a0 */
[----:B------:R-:W-:Y:S01]  /*4e10*/  ISETP.LT.OR P0, PT, R13, R199, P0 ;  /* 0x000000c70d00720c */ /* 0x000fe20000701670 */
[--C-:B------:R-:W-:Y:S01]  /*4e20*/  IMAD.IADD R6, R203, 0x1, -R17.reuse ;  /* 0x00000001cb067824 */ /* 0x100fe200078e0a11 */
[----:B------:R-:W-:Y:S01]  /*4e30*/  I2FP.F32.S32 R3, R3 ;  /* 0x0000000300037245 */ /* 0x000fe20000201400 */
[--C-:B------:R-:W-:Y:S01]  /*4e40*/  IMAD.IADD R5, R202, 0x1, -R17.reuse ;  /* 0x00000001ca057824 */ /* 0x100fe200078e0a11 */
[----:B------:R-:W-:Y:S01]  /*4e50*/  FSEL R150, R11, -INF , !P3 ;  /* 0xff8000000b967808 */ /* 0x000fe20005800000 */
[----:B------:R-:W-:Y:S01]  /*4e60*/  FFMA.FTZ R11, R9, -UR31, R102 ;  /* 0x8000001f090b7c23 */ /* 0x000fe20008010066 */
[----:B------:R-:W-:Y:S01]  /*4e70*/  ISETP.LT.OR P1, PT, R15, R200, P1 ;  /* 0x000000c80f00720c */ /* 0x000fe20000f21670 */
[----:B------:R-:W-:Y:S01]  /*4e80*/  FFMA.FTZ R9, R3, -UR31, R162 ;  /* 0x8000001f03097c23 */ /* 0x000fe200080100a2 */
[----:B------:R-:W-:Y:S01]  /*4e90*/  FSEL R75, R50, -INF , !P0 ;  /* 0xff800000324b7808 */ /* 0x000fe20004000000 */
[----:B------:R-:W-:Y:S01]  /*4ea0*/  IMAD.IADD R3, R204, 0x1, -R17 ;  /* 0x00000001cc037824 */ /* 0x000fe200078e0a11 */
[----:B------:R-:W-:-:S02]  /*4eb0*/  ISETP.GE.AND P0, PT, R15, R205, PT ;  /* 0x000000cd0f00720c */ /* 0x000fc40003f06270 */
[----:B------:R-:W-:Y:S02]  /*4ec0*/  FSEL R136, R7, -INF , !P1 ;  /* 0xff80000007887808 */ /* 0x000fe40004800000 */
[----:B------:R-:W-:Y:S02]  /*4ed0*/  IABS R7, R6 ;  /* 0x0000000600077213 */ /* 0x000fe40000000000 */
[----:B------:R-:W-:Y:S02]  /*4ee0*/  ISETP.LT.OR P0, PT, R15, R197, P0 ;  /* 0x000000c50f00720c */ /* 0x000fe40000701670 */
[----:B------:R-:W-:Y:S02]  /*4ef0*/  IABS R5, R5 ;  /* 0x0000000500057213 */ /* 0x000fe40000000000 */
[----:B------:R-:W-:Y:S02]  /*4f00*/  IABS R3, R3 ;  /* 0x0000000300037213 */ /* 0x000fe40000000000 */
[----:B------:R-:W-:-:S02]  /*4f10*/  FSEL R104, R14, -INF , !P5 ;  /* 0xff8000000e687808 */ /* 0x000fc40006800000 */
[----:B------:R-:W-:Y:S01]  /*4f20*/  IABS R6, R8 ;  /* 0x0000000800067213 */ /* 0x000fe20000000000 */
[----:B------:R-:W-:Y:S01]  /*4f30*/  IMAD.MOV.U32 R8, RZ, RZ, R7 ;  /* 0x000000ffff087224 */ /* 0x000fe200078e0007 */
[-C--:B------:R-:W-:Y:S01]  /*4f40*/  ISETP.GE.AND P5, PT, R15, R208.reuse, PT ;  /* 0x000000d00f00720c */ /* 0x080fe20003fa6270 */
[----:B------:R-:W-:Y:S01]  /*4f50*/  IMAD.MOV.U32 R7, RZ, RZ, R5 ;  /* 0x000000ffff077224 */ /* 0x000fe200078e0005 */
[----:B------:R-:W-:Y:S01]  /*4f60*/  FSEL R151, R4, -INF , !P0 ;  /* 0xff80000004977808 */ /* 0x000fe20004000000 */
[----:B------:R-:W-:Y:S01]  /*4f70*/  IMAD.IADD R4, R203, 0x1, -R18 ;  /* 0x00000001cb047824 */ /* 0x000fe200078e0a12 */
[----:B------:R-:W-:Y:S01]  /*4f80*/  ISETP.GE.AND P4, PT, R16, R208, PT ;  /* 0x000000d01000720c */ /* 0x000fe20003f86270 */
[----:B------:R-:W-:Y:S01]  /*4f90*/  IMAD.MOV.U32 R5, RZ, RZ, R3 ;  /* 0x000000ffff057224 */ /* 0x000fe200078e0003 */
[----:B------:R-:W-:Y:S01]  /*4fa0*/  ISETP.LT.OR P5, PT, R15, R199, P5 ;  /* 0x000000c70f00720c */ /* 0x000fe20002fa1670 */
[----:B------:R-:W-:Y:S01]  /*4fb0*/  IMAD.MOV.U32 R3, RZ, RZ, R6 ;  /* 0x000000ffff037224 */ /* 0x000fe200078e0006 */
[----:B------:R-:W-:-:S02]  /*4fc0*/  I2FP.F32.S32 R6, R8 ;  /* 0x0000000800067245 */ /* 0x000fc40000201400 */
[----:B------:R-:W-:Y:S02]  /*4fd0*/  IABS R4, R4 ;  /* 0x0000000400047213 */ /* 0x000fe40000000000 */
[----:B------:R-:W-:Y:S01]  /*4fe0*/  I2FP.F32.S32 R7, R7 ;  /* 0x0000000700077245 */ /* 0x000fe20000201400 */
[----:B------:R-:W-:Y:S01]  /*4ff0*/  FFMA.FTZ R8, R6, -UR31, R103 ;  /* 0x8000001f06087c23 */ /* 0x000fe20008010067 */
[----:B------:R-:W-:Y:S02]  /*5000*/  ISETP.LT.OR P4, PT, R16, R199, P4 ;  /* 0x000000c71000720c */ /* 0x000fe40002781670 */
[----:B------:R-:W-:Y:S01]  /*5010*/  FSEL R74, R51, -INF , !P5 ;  /* 0xff800000334a7808 */ /* 0x000fe20006800000 */
[----:B------:R-:W-:Y:S01]  /*5020*/  FFMA.FTZ R6, R7, -UR31, R161 ;  /* 0x8000001f07067c23 */ /* 0x000fe200080100a1 */
[----:B------:R-:W-:Y:S01]  /*5030*/  ISETP.GE.AND P0, PT, R17, R206, PT ;  /* 0x000000ce1100720c */ /* 0x000fe20003f06270 */
[----:B------:R-:W-:Y:S01]  /*5040*/  IMAD.IADD R7, R202, 0x1, -R19 ;  /* 0x00000001ca077824 */ /* 0x000fe200078e0a13 */
[----:B------:R-:W-:-:S02]  /*5050*/  ISETP.GE.AND P5, PT, R16, R205, PT ;  /* 0x000000cd1000720c */ /* 0x000fc40003fa6270 */
[----:B------:R-:W-:Y:S02]  /*5060*/  I2FP.F32.S32 R5, R5 ;  /* 0x0000000500057245 */ /* 0x000fe40000201400 */
[----:B------:R-:W-:Y:S02]  /*5070*/  I2FP.F32.S32 R4, R4 ;  /* 0x0000000400047245 */ /* 0x000fe40000201400 */
[----:B------:R-:W-:Y:S01]  /*5080*/  I2FP.F32.S32 R3, R3 ;  /* 0x0000000300037245 */ /* 0x000fe20000201400 */
[----:B------:R-:W-:Y:S01]  /*5090*/  FFMA.FTZ R5, R5, -UR31, R163 ;  /* 0x8000001f05057c23 */ /* 0x000fe200080100a3 */
[----:B------:R-:W-:Y:S01]  /*50a0*/  FSEL R70, R52, -INF , !P4 ;  /* 0xff80000034467808 */ /* 0x000fe20006000000 */
[----:B------:R-:W-:Y:S01]  /*50b0*/  FFMA.FTZ R14, R4, -UR31, R98 ;  /* 0x8000001f040e7c23 */ /* 0x000fe20008010062 */
[----:B------:R-:W-:Y:S01]  /*50c0*/  ISETP.GE.AND P1, PT, R17, R207, PT ;  /* 0x000000cf1100720c */ /* 0x000fe20003f26270 */
[----:B------:R-:W-:Y:S01]  /*50d0*/  FFMA.FTZ R13, R3, -UR31, R192 ;  /* 0x8000001f030d7c23 */ /* 0x000fe200080100c0 */
[C---:B------:R-:W-:Y:S01]  /*50e0*/  ISETP.GE.AND P4, PT, R17.reuse, R205, PT ;  /* 0x000000cd1100720c */ /* 0x040fe20003f86270 */
[----:B------:R-:W-:Y:S01]  /*50f0*/  IMAD.IADD R3, R204, 0x1, -R18 ;  /* 0x00000001cc037824 */ /* 0x000fe200078e0a12 */
[----:B------:R-:W-:Y:S01]  /*5100*/  ISETP.LT.OR P0, PT, R17, R200, P0 ;  /* 0x000000c81100720c */ /* 0x000fe20000701670 */
[----:B------:R-:W-:Y:S01]  /*5110*/  IMAD.IADD R4, R203, 0x1, -R19 ;  /* 0x00000001cb047824 */ /* 0x000fe200078e0a13 */
[----:B------:R-:W-:Y:S01]  /*5120*/  ISETP.LT.OR P5, PT, R16, R197, P5 ;  /* 0x000000c51000720c */ /* 0x000fe20002fa1670 */
[----:B------:R-:W-:Y:S01]  /*5130*/  VIADD R192, R188, 0x1000 ;  /* 0x00001000bcc07836 */ /* 0x000fe20000000000 */
[----:B------:R-:W-:-:S02]  /*5140*/  ISETP.GE.AND P3, PT, R15, R207, PT ;  /* 0x000000cf0f00720c */ /* 0x000fc40003f66270 */
[CC--:B------:R-:W-:Y:S02]  /*5150*/  ISETP.LT.OR P1, PT, R17.reuse, R198.reuse, P1 ;  /* 0x000000c61100720c */ /* 0x0c0fe40000f21670 */
[----:B------:R-:W-:Y:S02]  /*5160*/  ISETP.LT.OR P4, PT, R17, R197, P4 ;  /* 0x000000c51100720c */ /* 0x000fe40002781670 */
[----:B------:R-:W-:Y:S01]  /*5170*/  FSEL R120, R6, -INF , !P0 ;  /* 0xff80000006787808 */ /* 0x000fe20004000000 */
[----:B------:R-:W-:Y:S01]  /*5180*/  IMAD.IADD R6, R204, 0x1, -R19 ;  /* 0x00000001cc067824 */ /* 0x000fe200078e0a13 */
[----:B------:R-:W-:Y:S01]  /*5190*/  FSEL R137, R9, -INF , !P5 ;  /* 0xff80000009897808 */ /* 0x000fe20006800000 */
[----:B------:R-:W-:Y:S01]  /*51a0*/  IMAD.IADD R9, R203, 0x1, -R20 ;  /* 0x00000001cb097824 */ /* 0x000fe200078e0a14 */
[----:B------:R-:W-:Y:S02]  /*51b0*/  ISETP.LT.OR P3, PT, R15, R198, P3 ;  /* 0x000000c60f00720c */ /* 0x000fe40001f61670 */
[----:B------:R-:W-:-:S02]  /*51c0*/  FSEL R77, R8, -INF , !P1 ;  /* 0xff800000084d7808 */ /* 0x000fc40004800000 */
[----:B------:R-:W-:Y:S02]  /*51d0*/  FSEL R138, R5, -INF , !P4 ;  /* 0xff800000058a7808 */ /* 0x000fe40006000000 */
[----:B------:R-:W-:Y:S02]  /*51e0*/  ISETP.GE.AND P2, PT, R16, R207, PT ;  /* 0x000000cf1000720c */ /* 0x000fe40003f46270 */
[----:B------:R-:W-:Y:S02]  /*51f0*/  IABS R8, R3 ;  /* 0x0000000300087213 */ /* 0x000fe40000000000 */
[----:B------:R-:W-:Y:S02]  /*5200*/  IABS R5, R4 ;  /* 0x0000000400057213 */ /* 0x000fe40000000000 */
[----:B------:R-:W-:Y:S02]  /*5210*/  IABS R4, R7 ;  /* 0x0000000700047213 */ /* 0x000fe40000000000 */
[----:B------:R-:W-:-:S02]  /*5220*/  IABS R3, R6 ;  /* 0x0000000600037213 */ /* 0x000fc40000000000 */
[----:B------:R-:W-:Y:S01]  /*5230*/  IABS R6, R9 ;  /* 0x0000000900067213 */ /* 0x000fe20000000000 */
[----:B------:R-:W-:Y:S01]  /*5240*/  IMAD.MOV.U32 R7, RZ, RZ, R4 ;  /* 0x000000ffff077224 */ /* 0x000fe200078e0004 */
[----:B------:R-:W-:Y:S01]  /*5250*/  FSEL R92, R12, -INF , !P3 ;  /* 0xff8000000c5c7808 */ /* 0x000fe20005800000 */
[----:B------:R-:W-:Y:S01]  /*5260*/  IMAD.MOV.U32 R9, RZ, RZ, R5 ;  /* 0x000000ffff097224 */ /* 0x000fe200078e0005 */
[----:B------:R-:W-:Y:S01]  /*5270*/  ISETP.LT.OR P2, PT, R16, R198, P2 ;  /* 0x000000c61000720c */ /* 0x000fe20001741670 */
[----:B------:R-:W-:Y:S01]  /*5280*/  IMAD.MOV.U32 R4, RZ, RZ, R6 ;  /* 0x000000ffff047224 */ /* 0x000fe200078e0006 */
[----:B------:R-:W-:Y:S02]  /*5290*/  ISETP.GE.AND P3, PT, R17, R208, PT ;  /* 0x000000d01100720c */ /* 0x000fe40003f66270 */
[----:B------:R-:W-:Y:S02]  /*52a0*/  FSEL R78, R11, -INF , !P2 ;  /* 0xff8000000b4e7808 */ /* 0x000fe40005000000 */
[----:B------:R-:W-:-:S02]  /*52b0*/  ISETP.LT.OR P3, PT, R17, R199, P3 ;  /* 0x000000c71100720c */ /* 0x000fc40001f61670 */
[----:B------:R-:W-:Y:S02]  /*52c0*/  ISETP.GE.AND P2, PT, R18, R208, PT ;  /* 0x000000d01200720c */ /* 0x000fe40003f46270 */
[----:B------:R-:W-:Y:S01]  /*52d0*/  I2FP.F32.S32 R5, R8 ;  /* 0x0000000800057245 */ /* 0x000fe20000201400 */
[----:B------:R-:W-:Y:S01]  /*52e0*/  IMAD.IADD R8, R202, 0x1, -R21 ;  /* 0x00000001ca087824 */ /* 0x000fe200078e0a15 */
[----:B------:R-:W-:Y:S02]  /*52f0*/  FSEL R68, R54, -INF , !P3 ;  /* 0xff80000036447808 */ /* 0x000fe40005800000 */
[----:B------:R-:W-:Y:S01]  /*5300*/  I2FP.F32.S32 R7, R7 ;  /* 0x0000000700077245 */ /* 0x000fe20000201400 */
[----:B------:R-:W-:Y:S01]  /*5310*/  FFMA.FTZ R5, R5, -UR31, R194 ;  /* 0x8000001f05057c23 */ /* 0x000fe200080100c2 */
[----:B------:R-:W-:Y:S01]  /*5320*/  I2FP.F32.S32 R6, R4 ;  /* 0x0000000400067245 */ /* 0x000fe20000201400 */
[----:B------:R-:W-:Y:S01]  /*5330*/  VIADD R194, R188, 0x800 ;  /* 0x00000800bcc27836 */ /* 0x000fe20000000000 */
[C---:B------:R-:W-:Y:S01]  /*5340*/  ISETP.GE.AND P3, PT, R18.reuse, R205, PT ;  /* 0x000000cd1200720c */ /* 0x040fe20003f66270 */
[----:B------:R-:W-:Y:S01]  /*5350*/  FFMA.FTZ R7, R7, -UR31, R193 ;  /* 0x8000001f07077c23 */ /* 0x000fe200080100c1 */
[----:B------:R-:W-:Y:S01]  /*5360*/  ISETP.LT.OR P2, PT, R18, R199, P2 ;  /* 0x000000c71200720c */ /* 0x000fe20001741670 */
[----:B------:R-:W-:Y:S01]  /*5370*/  FFMA.FTZ R12, R6, -UR31, R90 ;  /* 0x8000001f060c7c23 */ /* 0x000fe2000801005a */
[----:B------:R-:W-:Y:S01]  /*5380*/  I2FP.F32.S32 R3, R3 ;  /* 0x0000000300037245 */ /* 0x000fe20000201400 */
[--C-:B------:R-:W-:Y:S01]  /*5390*/  IMAD.IADD R6, R202, 0x1, -R20.reuse ;  /* 0x00000001ca067824 */ /* 0x100fe200078e0a14 */
[----:B------:R-:W-:Y:S01]  /*53a0*/  ISETP.GE.AND P4, PT, R19, R206, PT ;  /* 0x000000ce1300720c */ /* 0x000fe20003f86270 */
[----:B------:R-:W-:Y:S01]  /*53b0*/  VIADD R193, R188, 0xc00 ;  /* 0x00000c00bcc17836 */ /* 0x000fe20000000000 */
[----:B------:R-:W-:Y:S01]  /*53c0*/  ISETP.LT.OR P3, PT, R18, R197, P3 ;  /* 0x000000c51200720c */ /* 0x000fe20001f61670 */
[----:B------:R-:W-:Y:S01]  /*53d0*/  FFMA.FTZ R4, R3, -UR31, R195 ;  /* 0x8000001f03047c23 */ /* 0x000fe200080100c3 */
[----:B------:R-:W-:Y:S01]  /*53e0*/  FSEL R67, R53, -INF , !P2 ;  /* 0xff80000035437808 */ /* 0x000fe20005000000 */
[----:B------:R-:W-:Y:S01]  /*53f0*/  IMAD.IADD R3, R204, 0x1, -R20 ;  /* 0x00000001cc037824 */ /* 0x000fe200078e0a14 */
[C---:B------:R-:W-:Y:S01]  /*5400*/  ISETP.GE.AND P2, PT, R19.reuse, R205, PT ;  /* 0x000000cd1300720c */ /* 0x040fe20003f46270 */
[----:B------:R-:W-:Y:S01]  /*5410*/  VIADD R195, R188, 0x400 ;  /* 0x00000400bcc37836 */ /* 0x000fe20000000000 */
[----:B------:R-:W-:-:S02]  /*5420*/  ISETP.LT.OR P4, PT, R19, R200, P4 ;  /* 0x000000c81300720c */ /* 0x000fc40002781670 */
[----:B------:R-:W-:Y:S02]  /*5430*/  I2FP.F32.S32 R9, R9 ;  /* 0x0000000900097245 */ /* 0x000fe40000201400 */
[----:B------:R-:W-:Y:S01]  /*5440*/  FSEL R149, R5, -INF , !P3 ;  /* 0xff80000005957808 */ /* 0x000fe20005800000 */
[----:B------:R-:W-:Y:S01]  /*5450*/  IMAD.IADD R5, R203, 0x1, -R21 ;  /* 0x00000001cb057824 */ /* 0x000fe200078e0a15 */
[----:B------:R-:W-:Y:S01]  /*5460*/  ISETP.LT.OR P2, PT, R19, R197, P2 ;  /* 0x000000c51300720c */ /* 0x000fe20001741670 */
[----:B------:R-:W-:Y:S01]  /*5470*/  FFMA.FTZ R9, R9, -UR31, R99 ;  /* 0x8000001f09097c23 */ /* 0x000fe20008010063 */
[----:B------:R-:W-:Y:S01]  /*5480*/  FSEL R103, R7, -INF , !P4 ;  /* 0xff80000007677808 */ /* 0x000fe20006000000 */
[----:B------:R-:W-:Y:S01]  /*5490*/  IMAD.IADD R7, R204, 0x1, -R21 ;  /* 0x00000001cc077824 */ /* 0x000fe200078e0a15 */
[----:B------:R-:W-:Y:S02]  /*54a0*/  ISETP.GE.AND P0, PT, R19, R207, PT ;  /* 0x000000cf1300720c */ /* 0x000fe40003f06270 */
[----:B------:R-:W-:-:S02]  /*54b0*/  IABS R6, R6 ;  /* 0x0000000600067213 */ /* 0x000fc40000000000 */
        /* <DEDUP_REMOVED lines=8> */
[----:B------:R-:W-:-:S02]  /*5540*/  ISETP.GE.AND P6, PT, R16, R206, PT ;  /* 0x000000ce1000720c */ /* 0x000fc40003fc6270 */
[----:B------:R-:W-:Y:S01]  /*5550*/  FSEL R71, R9, -INF , !P0 ;  /* 0xff80000009477808 */ /* 0x000fe20004000000 */
[----:B------:R-:W-:Y:S01]  /*5560*/  IMAD.MOV.U32 R9, RZ, RZ, R5 ;  /* 0x000000ffff097224 */ /* 0x000fe200078e0005 */
[----:B------:R-:W-:Y:S01]  /*5570*/  ISETP.GE.AND P1, PT, R19, R208, PT ;  /* 0x000000d01300720c */ /* 0x000fe20003f26270 */
[----:B------:R-:W-:Y:S01]  /*5580*/  IMAD.MOV.U32 R3, RZ, RZ, R7 ;  /* 0x000000ffff037224 */ /* 0x000fe200078e0007 */
[----:B------:R-:W-:Y:S02]  /*5590*/  I2FP.F32.S32 R5, R6 ;  /* 0x0000000600057245 */ /* 0x000fe40000201400 */
[----:B------:R-:W-:Y:S02]  /*55a0*/  ISETP.LT.OR P6, PT, R16, R200, P6 ;  /* 0x000000c81000720c */ /* 0x000fe400037c1670 */
[----:B------:R-:W-:Y:S01]  /*55b0*/  I2FP.F32.S32 R7, R8 ;  /* 0x0000000800077245 */ /* 0x000fe20000201400 */
[----:B------:R-:W-:Y:S01]  /*55c0*/  IMAD.IADD R8, R202, 0x1, -R23 ;  /* 0x00000001ca087824 */ /* 0x000fe200078e0a17 */
[----:B------:R-:W-:Y:S01]  /*55d0*/  I2FP.F32.S32 R6, R4 ;  /* 0x0000000400067245 */ /* 0x000fe20000201400 */
[----:B------:R-:W-:Y:S01]  /*55e0*/  FFMA.FTZ R4, R5, -UR31, R214 ;  /* 0x8000001f05047c23 */ /* 0x000fe200080100d6 */
[----:B------:R-:W-:Y:S01]  /*55f0*/  ISETP.GE.AND P3, PT, R20, R206, PT ;  /* 0x000000ce1400720c */ /* 0x000fe20003f66270 */
[----:B------:R-:W-:Y:S01]  /*5600*/  FFMA.FTZ R7, R7, -UR31, R212 ;  /* 0x8000001f07077c23 */ /* 0x000fe200080100d4 */
[----:B------:R-:W-:Y:S01]  /*5610*/  I2FP.F32.S32 R9, R9 ;  /* 0x0000000900097245 */ /* 0x000fe20000201400 */
[----:B------:R-:W-:Y:S01]  /*5620*/  IMAD.IADD R5, R202, 0x1, -R22 ;  /* 0x00000001ca057824 */ /* 0x000fe200078e0a16 */
[----:B------:R-:W-:-:S02]  /*5630*/  ISETP.LT.OR P1, PT, R19, R199, P1 ;  /* 0x000000c71300720c */ /* 0x000fc40000f21670 */
[----:B------:R-:W-:Y:S01]  /*5640*/  I2FP.F32.S32 R3, R3 ;  /* 0x0000000300037245 */ /* 0x000fe20000201400 */
[----:B------:R-:W-:Y:S01]  /*5650*/  FFMA.FTZ R11, R9, -UR31, R91 ;  /* 0x8000001f090b7c23 */ /* 0x000fe2000801005b */
[----:B------:R-:W-:Y:S01]  /*5660*/  FSEL R124, R10, -INF , !P6 ;  /* 0xff8000000a7c7808 */ /* 0x000fe20007000000 */
[----:B------:R-:W-:Y:S01]  /*5670*/  FFMA.FTZ R10, R6, -UR31, R213 ;  /* 0x8000001f060a7c23 */ /* 0x000fe200080100d5 */
[----:B------:R-:W-:Y:S01]  /*5680*/  ISETP.LT.OR P3, PT, R20, R200, P3 ;  /* 0x000000c81400720c */ /* 0x000fe20001f61670 */
[--C-:B------:R-:W-:Y:S01]  /*5690*/  IMAD.IADD R6, R203, 0x1, -R22.reuse ;  /* 0x00000001cb067824 */ /* 0x100fe200078e0a16 */
[----:B------:R-:W-:Y:S01]  /*56a0*/  ISETP.GE.AND P6, PT, R18, R207, PT ;  /* 0x000000cf1200720c */ /* 0x000fe20003fc6270 */
[----:B------:R-:W-:Y:S01]  /*56b0*/  FFMA.FTZ R9, R3, -UR31, R215 ;  /* 0x8000001f03097c23 */ /* 0x000fe200080100d7 */
[----:B------:R-:W-:Y:S01]  /*56c0*/  FSEL R63, R55, -INF , !P1 ;  /* 0xff800000373f7808 */ /* 0x000fe20004800000 */
[----:B------:R-:W-:Y:S01]  /*56d0*/  IMAD.IADD R3, R204, 0x1, -R22 ;  /* 0x00000001cc037824 */ /* 0x000fe200078e0a16 */
[----:B------:R-:W-:-:S02]  /*56e0*/  ISETP.GE.AND P1, PT, R20, R205, PT ;  /* 0x000000cd1400720c */ /* 0x000fc40003f26270 */
[----:B------:R-:W-:Y:S02]  /*56f0*/  FSEL R98, R7, -INF , !P3 ;  /* 0xff80000007627808 */ /* 0x000fe40005800000 */
[----:B------:R-:W-:Y:S02]  /*5700*/  ISETP.LT.OR P6, PT, R18, R198, P6 ;  /* 0x000000c61200720c */ /* 0x000fe400037c1670 */
[----:B------:R-:W-:Y:S02]  /*5710*/  IABS R7, R6 ;  /* 0x0000000600077213 */ /* 0x000fe40000000000 */
[----:B------:R-:W-:Y:S02]  /*5720*/  ISETP.LT.OR P1, PT, R20, R197, P1 ;  /* 0x000000c51400720c */ /* 0x000fe40000f21670 */
[----:B------:R-:W-:Y:S02]  /*5730*/  IABS R5, R5 ;  /* 0x0000000500057213 */ /* 0x000fe40000000000 */
[----:B------:R-:W-:-:S02]  /*5740*/  IABS R3, R3 ;  /* 0x0000000300037213 */ /* 0x000fc40000000000 */
[----:B------:R-:W-:Y:S02]  /*5750*/  FSEL R72, R14, -INF , !P6 ;  /* 0xff8000000e487808 */ /* 0x000fe40007000000 */
        /* <DEDUP_REMOVED lines=11> */
[----:B------:R-:W-:Y:S02]  /*5810*/  ISETP.GE.AND P5, PT, R18, R206, PT ;  /* 0x000000ce1200720c */ /* 0x000fe40003fa6270 */
[----:B------:R-:W-:Y:S01]  /*5820*/  IABS R4, R4 ;  /* 0x0000000400047213 */ /* 0x000fe20000000000 */
[----:B------:R-:W-:Y:S01]  /*5830*/  FFMA.FTZ R8, R6, -UR31, R86 ;  /* 0x8000001f06087c23 */ /* 0x000fe20008010056 */
[----:B------:R-:W-:Y:S02]  /*5840*/  I2FP.F32.S32 R7, R7 ;  /* 0x0000000700077245 */ /* 0x000fe40000201400 */
[----:B------:R-:W-:Y:S02]  /*5850*/  ISETP.LT.OR P0, PT, R21, R199, P0 ;  /* 0x000000c71500720c */ /* 0x000fe40000701670 */
[----:B------:R-:W-:Y:S01]  /*5860*/  FSEL R61, R56, -INF , !P6 ;  /* 0xff800000383d7808 */ /* 0x000fe20007000000 */
[----:B------:R-:W-:Y:S01]  /*5870*/  FFMA.FTZ R6, R7, -UR31, R216 ;  /* 0x8000001f07067c23 */ /* 0x000fe200080100d8 */
[----:B------:R-:W-:Y:S01]  /*5880*/  ISETP.GE.AND P1, PT, R22, R206, PT ;  /* 0x000000ce1600720c */ /* 0x000fe20003f26270 */
[----:B------:R-:W-:Y:S01]  /*5890*/  IMAD.IADD R7, R202, 0x1, -R24 ;  /* 0x00000001ca077824 */ /* 0x000fe200078e0a18 */
[----:B------:R-:W-:-:S02]  /*58a0*/  ISETP.GE.AND P6, PT, R21, R205, PT ;  /* 0x000000cd1500720c */ /* 0x000fc40003fc6270 */
[----:B------:R-:W-:Y:S02]  /*58b0*/  ISETP.LT.OR P5, PT, R18, R200, P5 ;  /* 0x000000c81200720c */ /* 0x000fe40002fa1670 */
[----:B------:R-:W-:Y:S02]  /*58c0*/  I2FP.F32.S32 R5, R5 ;  /* 0x0000000500057245 */ /* 0x000fe40000201400 */
[----:B------:R-:W-:Y:S02]  /*58d0*/  I2FP.F32.S32 R4, R4 ;  /* 0x0000000400047245 */ /* 0x000fe40000201400 */
[----:B------:R-:W-:Y:S01]  /*58e0*/  I2FP.F32.S32 R3, R3 ;  /* 0x0000000300037245 */ /* 0x000fe20000201400 */
[----:B------:R-:W-:Y:S01]  /*58f0*/  FFMA.FTZ R5, R5, -UR31, R218 ;  /* 0x8000001f05057c23 */ /* 0x000fe200080100da */
[----:B------:R-:W-:Y:S01]  /*5900*/  FSEL R59, R59, -INF , !P0 ;  /* 0xff8000003b3b7808 */ /* 0x000fe20004000000 */
[----:B------:R-:W-:Y:S01]  /*5910*/  FFMA.FTZ R14, R4, -UR31, R87 ;  /* 0x8000001f040e7c23 */ /* 0x000fe20008010057 */
[C---:B------:R-:W-:Y:S01]  /*5920*/  ISETP.GE.AND P3, PT, R22.reuse, R207, PT ;  /* 0x000000cf1600720c */ /* 0x040fe20003f66270 */
[----:B------:R-:W-:Y:S01]  /*5930*/  IMAD.IADD R4, R203, 0x1, -R24 ;  /* 0x00000001cb047824 */ /* 0x000fe200078e0a18 */
[----:B------:R-:W-:-:S02]  /*5940*/  ISETP.GE.AND P0, PT, R22, R205, PT ;  /* 0x000000cd1600720c */ /* 0x000fc40003f06270 */
[----:B------:R-:W-:Y:S02]  /*5950*/  ISETP.LT.OR P1, PT, R22, R200, P1 ;  /* 0x000000c81600720c */ /* 0x000fe40000f21670 */
[----:B------:R-:W-:Y:S02]  /*5960*/  ISETP.LT.OR P6, PT, R21, R197, P6 ;  /* 0x000000c51500720c */ /* 0x000fe400037c1670 */
[----:B------:R-:W-:Y:S01]  /*5970*/  FSEL R106, R13, -INF , !P5 ;  /* 0xff8000000d6a7808 */ /* 0x000fe20006800000 */
[----:B------:R-:W-:Y:S01]  /*5980*/  FFMA.FTZ R13, R3, -UR31, R217 ;  /* 0x8000001f030d7c23 */ /* 0x000fe200080100d9 */
[----:B------:R-:W-:Y:S01]  /*5990*/  ISETP.GE.AND P5, PT, R20, R207, PT ;  /* 0x000000cf1400720c */ /* 0x000fe20003fa6270 */
[----:B------:R-:W-:Y:S01]  /*59a0*/  IMAD.IADD R3, R204, 0x1, -R23 ;  /* 0x00000001cc037824 */ /* 0x000fe200078e0a17 */
[C---:B------:R-:W-:Y:S02]  /*59b0*/  ISETP.LT.OR P3, PT, R22.reuse, R198, P3 ;  /* 0x000000c61600720c */ /* 0x040fe40001f61670 */
[----:B------:R-:W-:-:S02]  /*59c0*/  ISETP.LT.OR P0, PT, R22, R197, P0 ;  /* 0x000000c51600720c */ /* 0x000fc40000701670 */
[----:B------:R-:W-:Y:S01]  /*59d0*/  FSEL R81, R6, -INF , !P1 ;  /* 0xff80000006517808 */ /* 0x000fe20004800000 */
[----:B------:R-:W-:Y:S01]  /*59e0*/  IMAD.IADD R6, R204, 0x1, -R24 ;  /* 0x00000001cc067824 */ /* 0x000fe200078e0a18 */
[----:B------:R-:W-:Y:S01]  /*59f0*/  FSEL R141, R9, -INF , !P6 ;  /* 0xff800000098d7808 */ /* 0x000fe20007000000 */
[----:B------:R-:W-:Y:S01]  /*5a00*/  IMAD.IADD R9, R203, 0x1, -R25 ;  /* 0x00000001cb097824 */ /* 0x000fe200078e0a19 */
[----:B------:R-:W-:Y:S02]  /*5a10*/  ISETP.LT.OR P5, PT, R20, R198, P5 ;  /* 0x000000c61400720c */ /* 0x000fe40002fa1670 */
[----:B------:R-:W-:Y:S02]  /*5a20*/  FSEL R65, R8, -INF , !P3 ;  /* 0xff80000008417808 */ /* 0x000fe40005800000 */
[----:B------:R-:W-:Y:S02]  /*5a30*/  FSEL R145, R5, -INF , !P0 ;  /* 0xff80000005917808 */ /* 0x000fe40004000000 */
[----:B------:R-:W-:-:S02]  /*5a40*/  ISETP.GE.AND P4, PT, R21, R207, PT ;  /* 0x000000cf1500720c */ /* 0x000fc40003f86270 */
        /* <DEDUP_REMOVED lines=8> */
[----:B------:R-:W-:Y:S01]  /*5ad0*/  ISETP.LT.OR P4, PT, R21, R198, P4 ;  /* 0x000000c61500720c */ /* 0x000fe20002781670 */
[----:B------:R-:W-:Y:S01]  /*5ae0*/  IMAD.MOV.U32 R4, RZ, RZ, R6 ;  /* 0x000000ffff047224 */ /* 0x000fe200078e0006 */
[----:B------:R-:W-:-:S02]  /*5af0*/  ISETP.GE.AND P5, PT, R22, R208, PT ;  /* 0x000000d01600720c */ /* 0x000fc40003fa6270 */
[----:B------:R-:W-:Y:S02]  /*5b00*/  FSEL R66, R11, -INF , !P4 ;  /* 0xff8000000b427808 */ /* 0x000fe40006000000 */
[----:B------:R-:W-:Y:S02]  /*5b10*/  ISETP.LT.OR P5, PT, R22, R199, P5 ;  /* 0x000000c71600720c */ /* 0x000fe40002fa1670 */
[----:B------:R-:W-:Y:S02]  /*5b20*/  ISETP.GE.AND P4, PT, R23, R208, PT ;  /* 0x000000d01700720c */ /* 0x000fe40003f86270 */
[----:B------:R-:W-:Y:S01]  /*5b30*/  I2FP.F32.S32 R5, R8 ;  /* 0x0000000800057245 */ /* 0x000fe20000201400 */
[----:B------:R-:W-:Y:S01]  /*5b40*/  IMAD.IADD R8, R202, 0x1, -R26 ;  /* 0x00000001ca087824 */ /* 0x000fe200078e0a1a */
[----:B------:R-:W-:Y:S02]  /*5b50*/  FSEL R56, R58, -INF , !P5 ;  /* 0xff8000003a387808 */ /* 0x000fe40006800000 */
[----:B------:R-:W-:Y:S01]  /*5b60*/  I2FP.F32.S32 R7, R7 ;  /* 0x0000000700077245 */ /* 0x000fe20000201400 */
[----:B------:R-:W-:Y:S01]  /*5b70*/  FFMA.FTZ R5, R5, -UR31, R219 ;  /* 0x8000001f05057c23 */ /* 0x000fe200080100db */
[----:B------:R-:W-:-:S02]  /*5b80*/  I2FP.F32.S32 R6, R4 ;  /* 0x0000000400067245 */ /* 0x000fc40000201400 */
[----:B------:R-:W-:Y:S01]  /*5b90*/  ISETP.GE.AND P5, PT, R23, R205, PT ;  /* 0x000000cd1700720c */ /* 0x000fe20003fa6270 */
[----:B------:R-:W-:Y:S01]  /*5ba0*/  FFMA.FTZ R7, R7, -UR31, R220 ;  /* 0x8000001f07077c23 */ /* 0x000fe200080100dc */
[C---:B------:R-:W-:Y:S01]  /*5bb0*/  ISETP.LT.OR P4, PT, R23.reuse, R199, P4 ;  /* 0x000000c71700720c */ /* 0x040fe20002781670 */
[----:B------:R-:W-:Y:S01]  /*5bc0*/  FFMA.FTZ R12, R6, -UR31, R83 ;  /* 0x8000001f060c7c23 */ /* 0x000fe20008010053 */
[----:B------:R-:W-:Y:S01]  /*5bd0*/  I2FP.F32.S32 R3, R3 ;  /* 0x0000000300037245 */ /* 0x000fe20000201400 */
[--C-:B------:R-:W-:Y:S01]  /*5be0*/  IMAD.IADD R6, R202, 0x1, -R25.reuse ;  /* 0x00000001ca067824 */ /* 0x100fe200078e0a19 */
[----:B------:R-:W-:Y:S02]  /*5bf0*/  ISETP.GE.AND P0, PT, R24, R206, PT ;  /* 0x000000ce1800720c */ /* 0x000fe40003f06270 */
[----:B------:R-:W-:Y:S01]  /*5c00*/  ISETP.LT.OR P5, PT, R23, R197, P5 ;  /* 0x000000c51700720c */ /* 0x000fe20002fa1670 */
[----:B------:R-:W-:Y:S01]  /*5c10*/  FFMA.FTZ R4, R3, -UR31, R222 ;  /* 0x8000001f03047c23 */ /* 0x000fe200080100de */
[----:B------:R-:W-:Y:S01]  /*5c20*/  FSEL R55, R57, -INF , !P4 ;  /* 0xff80000039377808 */ /* 0x000fe20006000000 */
[----:B------:R-:W-:Y:S01]  /*5c30*/  IMAD.IADD R3, R204, 0x1, -R25 ;  /* 0x00000001cc037824 */ /* 0x000fe200078e0a19 */
[----:B------:R-:W-:-:S02]  /*5c40*/  ISETP.GE.AND P4, PT, R24, R205, PT ;  /* 0x000000cd1800720c */ /* 0x000fc40003f86270 */
[C---:B------:R-:W-:Y:S02]  /*5c50*/  ISETP.LT.OR P0, PT, R24.reuse, R200, P0 ;  /* 0x000000c81800720c */ /* 0x040fe40000701670 */
[----:B------:R-:W-:Y:S02]  /*5c60*/  I2FP.F32.S32 R9, R9 ;  /* 0x0000000900097245 */ /* 0x000fe40000201400 */
[----:B------:R-:W-:Y:S01]  /*5c70*/  FSEL R142, R5, -INF , !P5 ;  /* 0xff800000058e7808 */ /* 0x000fe20006800000 */
[----:B------:R-:W-:Y:S01]  /*5c80*/  IMAD.IADD R5, R203, 0x1, -R26 ;  /* 0x00000001cb057824 */ /* 0x000fe200078e0a1a */
[----:B------:R-:W-:Y:S01]  /*5c90*/  ISETP.LT.OR P4, PT, R24, R197, P4 ;  /* 0x000000c51800720c */ /* 0x000fe20002781670 */
[----:B------:R-:W-:Y:S01]  /*5ca0*/  FFMA.FTZ R9, R9, -UR31, R82 ;  /* 0x8000001f09097c23 */ /* 0x000fe20008010052 */
        /* <DEDUP_REMOVED lines=20> */
[C---:B------:R-:W-:Y:S01]  /*5df0*/  IMAD.IADD R8, R202.reuse, 0x1, -R28 ;  /* 0x00000001ca087824 */ /* 0x040fe200078e0a1c */
        /* <DEDUP_REMOVED lines=11> */
[----:B------:R-:W-:Y:S01]  /*5eb0*/  ISETP.GE.AND P6, PT, R23, R206, PT ;  /* 0x000000ce1700720c */ /* 0x000fe20003fc6270 */
[--C-:B------:R-:W-:Y:S01]  /*5ec0*/  IMAD.IADD R6, R203, 0x1, -R27.reuse ;  /* 0x00000001cb067824 */ /* 0x100fe200078e0a1b */
[----:B------:R-:W-:Y:S01]  /*5ed0*/  ISETP.LT.OR P5, PT, R25, R200, P5 ;  /* 0x000000c81900720c */ /* 0x000fe20002fa1670 */
[----:B------:R-:W-:Y:S01]  /*5ee0*/  FFMA.FTZ R9, R3, -UR31, R226 ;  /* 0x8000001f03097c23 */ /* 0x000fe200080100e2 */
[----:B------:R-:W-:Y:S01]  /*5ef0*/  ISETP.GE.AND P2, PT, R23, R207, PT ;  /* 0x000000cf1700720c */ /* 0x000fe20003f46270 */
[----:B------:R-:W-:Y:S01]  /*5f00*/  IMAD.IADD R3, R204, 0x1, -R27 ;  /* 0x00000001cc037824 */ /* 0x000fe200078e0a1b */
[----:B------:R-:W-:-:S02]  /*5f10*/  FSEL R52, R60, -INF , !P3 ;  /* 0xff8000003c347808 */ /* 0x000fc40005800000 */
[----:B------:R-:W-:Y:S02]  /*5f20*/  ISETP.GE.AND P3, PT, R25, R205, PT ;  /* 0x000000cd1900720c */ /* 0x000fe40003f66270 */
[----:B------:R-:W-:Y:S02]  /*5f30*/  ISETP.LT.OR P6, PT, R23, R200, P6 ;  /* 0x000000c81700720c */ /* 0x000fe400037c1670 */
[----:B------:R-:W-:Y:S02]  /*5f40*/  FSEL R82, R7, -INF , !P5 ;  /* 0xff80000007527808 */ /* 0x000fe40006800000 */
[----:B------:R-:W-:Y:S02]  /*5f50*/  ISETP.LT.OR P2, PT, R23, R198, P2 ;  /* 0x000000c61700720c */ /* 0x000fe40001741670 */
[----:B------:R-:W-:Y:S02]  /*5f60*/  IABS R7, R6 ;  /* 0x0000000600077213 */ /* 0x000fe40000000000 */
[----:B------:R-:W-:-:S02]  /*5f70*/  ISETP.LT.OR P3, PT, R25, R197, P3 ;  /* 0x000000c51900720c */ /* 0x000fc40001f61670 */
[----:B------:R-:W-:Y:S02]  /*5f80*/  IABS R5, R5 ;  /* 0x0000000500057213 */ /* 0x000fe40000000000 */
[----:B------:R-:W-:Y:S02]  /*5f90*/  FSEL R76, R13, -INF , !P6 ;  /* 0xff8000000d4c7808 */ /* 0x000fe40007000000 */
[C---:B------:R-:W-:Y:S02]  /*5fa0*/  ISETP.GE.AND P6, PT, R25.reuse, R207, PT ;  /* 0x000000cf1900720c */ /* 0x040fe40003fc6270 */
[----:B------:R-:W-:Y:S02]  /*5fb0*/  IABS R3, R3 ;  /* 0x0000000300037213 */ /* 0x000fe40000000000 */
[----:B------:R-:W-:Y:S02]  /*5fc0*/  FSEL R62, R14, -INF , !P2 ;  /* 0xff8000000e3e7808 */ /* 0x000fe40005000000 */
[----:B------:R-:W-:Y:S01]  /*5fd0*/  IABS R6, R8 ;  /* 0x0000000800067213 */ /* 0x000fe20000000000 */
[----:B------:R-:W-:Y:S01]  /*5fe0*/  IMAD.MOV.U32 R8, RZ, RZ, R7 ;  /* 0x000000ffff087224 */ /* 0x000fe200078e0007 */
[----:B------:R-:W-:Y:S01]  /*5ff0*/  ISETP.GE.AND P2, PT, R25, R208, PT ;  /* 0x000000d01900720c */ /* 0x000fe20003f46270 */
[----:B------:R-:W-:Y:S01]  /*6000*/  IMAD.MOV.U32 R7, RZ, RZ, R5 ;  /* 0x000000ffff077224 */ /* 0x000fe200078e0005 */
[----:B------:R-:W-:Y:S01]  /*6010*/  FSEL R129, R4, -INF , !P3 ;  /* 0xff80000004817808 */ /* 0x000fe20005800000 */
[----:B------:R-:W-:Y:S01]  /*6020*/  IMAD.IADD R4, R203, 0x1, -R28 ;  /* 0x00000001cb047824 */ /* 0x000fe200078e0a1c */
[C---:B------:R-:W-:Y:S01]  /*6030*/  ISETP.LT.OR P6, PT, R25.reuse, R198, P6 ;  /* 0x000000c61900720c */ /* 0x040fe200037c1670 */
[----:B------:R-:W-:Y:S01]  /*6040*/  IMAD.MOV.U32 R5, RZ, RZ, R3 ;  /* 0x000000ffff057224 */ /* 0x000fe200078e0003 */
[----:B------:R-:W-:Y:S01]  /*6050*/  ISETP.GE.AND P1, PT, R26, R208, PT ;  /* 0x000000d01a00720c */ /* 0x000fe20003f26270 */
[----:B------:R-:W-:Y:S01]  /*6060*/  IMAD.MOV.U32 R3, RZ, RZ, R6 ;  /* 0x000000ffff037224 */ /* 0x000fe200078e0006 */
[----:B------:R-:W-:-:S02]  /*6070*/  ISETP.LT.OR P2, PT, R25, R199, P2 ;  /* 0x000000c71900720c */ /* 0x000fc40001741670 */
[----:B------:R-:W-:Y:S02]  /*6080*/  I2FP.F32.S32 R6, R8 ;  /* 0x0000000800067245 */ /* 0x000fe40000201400 */
[----:B------:R-:W-:Y:S02]  /*6090*/  FSEL R60, R12, -INF , !P6 ;  /* 0xff8000000c3c7808 */ /* 0x000fe40007000000 */
[----:B------:R-:W-:Y:S01]  /*60a0*/  IABS R4, R4 ;  /* 0x0000000400047213 */ /* 0x000fe20000000000 */
[----:B------:R-:W-:Y:S01]  /*60b0*/  FFMA.FTZ R8, R6, -UR31, R111 ;  /* 0x8000001f06087c23 */ /* 0x000fe2000801006f */
[----:B------:R-:W-:Y:S02]  /*60c0*/  I2FP.F32.S32 R7, R7 ;  /* 0x0000000700077245 */ /* 0x000fe40000201400 */
[----:B------:R-:W-:Y:S02]  /*60d0*/  ISETP.LT.OR P1, PT, R26, R199, P1 ;  /* 0x000000c71a00720c */ /* 0x000fe40000f21670 */
[----:B------:R-:W-:Y:S01]  /*60e0*/  ISETP.GE.AND P6, PT, R27, R208, PT ;  /* 0x000000d01b00720c */ /* 0x000fe20003fc6270 */
[----:B------:R-:W-:Y:S01]  /*60f0*/  FFMA.FTZ R6, R7, -UR31, R225 ;  /* 0x8000001f07067c23 */ /* 0x000fe200080100e1 */
[----:B------:R-:W-:Y:S01]  /*6100*/  FSEL R51, R73, -INF , !P2 ;  /* 0xff80000049337808 */ /* 0x000fe20005000000 */
[----:B------:R-:W-:Y:S01]  /*6110*/  IMAD.IADD R7, R202, 0x1, -R29 ;  /* 0x00000001ca077824 */ /* 0x000fe200078e0a1d */
[----:B------:R-:W-:-:S02]  /*6120*/  ISETP.GE.AND P3, PT, R27, R206, PT ;  /* 0x000000ce1b00720c */ /* 0x000fc40003f66270 */
[----:B------:R-:W-:Y:S02]  /*6130*/  ISETP.GE.AND P2, PT, R26, R205, PT ;  /* 0x000000cd1a00720c */ /* 0x000fe40003f46270 */
[----:B------:R-:W-:Y:S02]  /*6140*/  I2FP.F32.S32 R5, R5 ;  /* 0x0000000500057245 */ /* 0x000fe40000201400 */
[----:B------:R-:W-:Y:S02]  /*6150*/  I2FP.F32.S32 R4, R4 ;  /* 0x0000000400047245 */ /* 0x000fe40000201400 */
[----:B------:R-:W-:Y:S01]  /*6160*/  I2FP.F32.S32 R3, R3 ;  /* 0x0000000300037245 */ /* 0x000fe20000201400 */
[----:B------:R-:W-:Y:S01]  /*6170*/  FFMA.FTZ R5, R5, -UR31, R227 ;  /* 0x8000001f05057c23 */ /* 0x000fe200080100e3 */
[----:B------:R-:W-:Y:S01]  /*6180*/  FSEL R49, R79, -INF , !P1 ;  /* 0xff8000004f317808 */ /* 0x000fe20004800000 */
[----:B------:R-:W-:Y:S01]  /*6190*/  FFMA.FTZ R14, R4, -UR31, R114 ;  /* 0x8000001f040e7c23 */ /* 0x000fe20008010072 */
[----:B------:R-:W-:Y:S01]  /*61a0*/  ISETP.LT.OR P6, PT, R27, R199, P6 ;  /* 0x000000c71b00720c */ /* 0x000fe200037c1670 */
[----:B------:R-:W-:Y:S01]  /*61b0*/  FFMA.FTZ R12, R3, -UR31, R228 ;  /* 0x8000001f030c7c23 */ /* 0x000fe200080100e4 */
[C---:B------:R-:W-:Y:S01]  /*61c0*/  ISETP.GE.AND P5, PT, R27.reuse, R207, PT ;  /* 0x000000cf1b00720c */ /* 0x040fe20003fa6270 */
[----:B------:R-:W-:Y:S01]  /*61d0*/  IMAD.IADD R3, R204, 0x1, -R28 ;  /* 0x00000001cc037824 */ /* 0x000fe200078e0a1c */
[----:B------:R-:W-:Y:S01]  /*61e0*/  ISETP.GE.AND P1, PT, R27, R205, PT ;  /* 0x000000cd1b00720c */ /* 0x000fe20003f26270 */
[----:B------:R-:W-:Y:S01]  /*61f0*/  IMAD.IADD R4, R203, 0x1, -R29 ;  /* 0x00000001cb047824 */ /* 0x000fe200078e0a1d */
[----:B------:R-:W-:-:S02]  /*6200*/  ISETP.LT.OR P3, PT, R27, R200, P3 ;  /* 0x000000c81b00720c */ /* 0x000fc40001f61670 */
[-C--:B------:R-:W-:Y:S02]  /*6210*/  ISETP.LT.OR P2, PT, R26, R197.reuse, P2 ;  /* 0x000000c51a00720c */ /* 0x080fe40001741670 */
[----:B------:R-:W-:Y:S02]  /*6220*/  FSEL R46, R93, -INF , !P6 ;  /* 0xff8000005d2e7808 */ /* 0x000fe40007000000 */
[C---:B------:R-:W-:Y:S02]  /*6230*/  ISETP.LT.OR P5, PT, R27.reuse, R198, P5 ;  /* 0x000000c61b00720c */ /* 0x040fe40002fa1670 */
[----:B------:R-:W-:Y:S02]  /*6240*/  ISETP.LT.OR P1, PT, R27, R197, P1 ;  /* 0x000000c51b00720c */ /* 0x000fe40000f21670 */
[----:B------:R-:W-:Y:S01]  /*6250*/  FSEL R93, R6, -INF , !P3 ;  /* 0xff800000065d7808 */ /* 0x000fe20005800000 */
[----:B------:R-:W-:Y:S01]  /*6260*/  IMAD.IADD R6, R204, 0x1, -R29 ;  /* 0x00000001cc067824 */ /* 0x000fe200078e0a1d */
[----:B------:R-:W-:Y:S01]  /*6270*/  FSEL R140, R9, -INF , !P2 ;  /* 0xff800000098c7808 */ /* 0x000fe20005000000 */
[----:B------:R-:W-:Y:S01]  /*6280*/  IMAD.IADD R9, R203, 0x1, -R30 ;  /* 0x00000001cb097824 */ /* 0x000fe200078e0a1e */
        /* <DEDUP_REMOVED lines=14> */
[----:B------:R-:W-:Y:S01]  /*6370*/  IMAD.IADD R8, R202, 0x1, -R31 ;  /* 0x00000001ca087824 */ /* 0x000fe200078e0a1f */
[----:B------:R-:W-:Y:S01]  /*6380*/  ISETP.GE.AND P0, PT, R28, R208, PT ;  /* 0x000000d01c00720c */ /* 0x000fe20003f06270 */
[----:B------:R-:W-:Y:S01]  /*6390*/  FFMA.FTZ R5, R5, -UR31, R230 ;  /* 0x8000001f05057c23 */ /* 0x000fe200080100e6 */
[----:B------:R-:W-:-:S02]  /*63a0*/  I2FP.F32.S32 R7, R7 ;  /* 0x0000000700077245 */ /* 0x000fc40000201400 */
[----:B------:R-:W-:Y:S02]  /*63b0*/  I2FP.F32.S32 R6, R4 ;  /* 0x0000000400067245 */ /* 0x000fe40000201400 */
[C---:B------:R-:W-:Y:S01]  /*63c0*/  ISETP.GE.AND P6, PT, R28.reuse, R205, PT ;  /* 0x000000cd1c00720c */ /* 0x040fe20003fc6270 */
[----:B------:R-:W-:Y:S01]  /*63d0*/  FFMA.FTZ R7, R7, -UR31, R229 ;  /* 0x8000001f07077c23 */ /* 0x000fe200080100e5 */
[----:B------:R-:W-:Y:S01]  /*63e0*/  ISETP.LT.OR P0, PT, R28, R199, P0 ;  /* 0x000000c71c00720c */ /* 0x000fe20000701670 */
        /* <DEDUP_REMOVED lines=9> */
[----:B------:R-:W-:Y:S02]  /*6480*/  ISETP.LT.OR P1, PT, R29, R200, P1 ;  /* 0x000000c81d00720c */ /* 0x000fe40000f21670 */
        /* <DEDUP_REMOVED lines=102> */
[----:B------:R-:W-:Y:S01]  /*6af0*/  FSEL R50, R13, -INF , !P2 ;  /* 0xff8000000d327808 */ /* 0x000fe20005000000 */
[----:B------:R-:W-:Y:S01]  /*6b00*/  IMAD.MOV.U32 R7, RZ, RZ, R4 ;  /* 0x000000ffff077224 */ /* 0x000fe200078e0004 */
[----:B------:R-:W-:Y:S01]  /*6b10*/  IABS R6, R9 ;  /* 0x0000000900067213 */ /* 0x000fe20000000000 */
[----:B------:R-:W-:Y:S01]  /*6b20*/  IMAD.MOV.U32 R9, RZ, RZ, R5 ;  /* 0x000000ffff097224 */ /* 0x000fe200078e0005 */
[----:B------:R-:W-:-:S02]  /*6b30*/  ISETP.GE.AND P2, PT, R32, R208, PT ;  /* 0x000000d02000720c */ /* 0x000fc40003f46270 */
[----:B------:R-:W-:Y:S01]  /*6b40*/  ISETP.LT.OR P1, PT, R31, R198, P1 ;  /* 0x000000c61f00720c */ /* 0x000fe20000f21670 */
[----:B------:R-:W-:Y:S01]  /*6b50*/  IMAD.MOV.U32 R4, RZ, RZ, R6 ;  /* 0x000000ffff047224 */ /* 0x000fe200078e0006 */
[----:B------:R-:W-:Y:S02]  /*6b60*/  ISETP.LT.OR P2, PT, R32, R199, P2 ;  /* 0x000000c72000720c */ /* 0x000fe40001741670 */
[----:B------:R-:W-:Y:S02]  /*6b70*/  FSEL R48, R11, -INF , !P1 ;  /* 0xff8000000b307808 */ /* 0x000fe40004800000 */
[----:B------:R-:W-:Y:S02]  /*6b80*/  ISETP.GE.AND P1, PT, R33, R208, PT ;  /* 0x000000d02100720c */ /* 0x000fe40003f26270 */
[----:B------:R-:W-:Y:S01]  /*6b90*/  I2FP.F32.S32 R5, R8 ;  /* 0x0000000800057245 */ /* 0x000fe20000201400 */
[----:B------:R-:W-:Y:S01]  /*6ba0*/  IMAD.IADD R8, R202, 0x1, -R36 ;  /* 0x00000001ca087824 */ /* 0x000fe200078e0a24 */
[----:B------:R-:W-:-:S02]  /*6bb0*/  FSEL R26, R112, -INF , !P2 ;  /* 0xff800000701a7808 */ /* 0x000fc40005000000 */
[----:B------:R-:W-:Y:S01]  /*6bc0*/  I2FP.F32.S32 R7, R7 ;  /* 0x0000000700077245 */ /* 0x000fe20000201400 */
[----:B------:R-:W-:Y:S01]  /*6bd0*/  FFMA.FTZ R5, R5, -UR31, R239 ;  /* 0x8000001f05057c23 */ /* 0x000fe200080100ef */
[----:B------:R-:W-:Y:S02]  /*6be0*/  ISETP.GE.AND P2, PT, R33, R205, PT ;  /* 0x000000cd2100720c */ /* 0x000fe40003f46270 */
[----:B------:R-:W-:Y:S01]  /*6bf0*/  I2FP.F32.S32 R6, R4 ;  /* 0x0000000400067245 */ /* 0x000fe20000201400 */
[----:B------:R-:W-:Y:S01]  /*6c00*/  FFMA.FTZ R7, R7, -UR31, R240 ;  /* 0x8000001f07077c23 */ /* 0x000fe200080100f0 */
[-C--:B------:R-:W-:Y:S02]  /*6c10*/  ISETP.GE.AND P0, PT, R31, R206.reuse, PT ;  /* 0x000000ce1f00720c */ /* 0x080fe40003f06270 */
[----:B------:R-:W-:Y:S01]  /*6c20*/  ISETP.LT.OR P1, PT, R33, R199, P1 ;  /* 0x000000c72100720c */ /* 0x000fe20000f21670 */
[----:B------:R-:W-:Y:S01]  /*6c30*/  FFMA.FTZ R13, R6, -UR31, R127 ;  /* 0x8000001f060d7c23 */ /* 0x000fe2000801007f */
[----:B------:R-:W-:Y:S01]  /*6c40*/  ISETP.GE.AND P3, PT, R34, R206, PT ;  /* 0x000000ce2200720c */ /* 0x000fe20003f66270 */
[----:B------:R-:W-:Y:S01]  /*6c50*/  IMAD.IADD R6, R202, 0x1, -R35 ;  /* 0x00000001ca067824 */ /* 0x000fe200078e0a23 */
[----:B------:R-:W-:-:S02]  /*6c60*/  I2FP.F32.S32 R3, R3 ;  /* 0x0000000300037245 */ /* 0x000fc40000201400 */
[----:B------:R-:W-:Y:S02]  /*6c70*/  ISETP.LT.OR P2, PT, R33, R197, P2 ;  /* 0x000000c52100720c */ /* 0x000fe40001741670 */
[-C--:B------:R-:W-:Y:S01]  /*6c80*/  ISETP.LT.OR P0, PT, R31, R200.reuse, P0 ;  /* 0x000000c81f00720c */ /* 0x080fe20000701670 */
[----:B------:R-:W-:Y:S01]  /*6c90*/  FFMA.FTZ R4, R3, -UR31, R242 ;  /* 0x8000001f03047c23 */ /* 0x000fe200080100f2 */
[----:B------:R-:W-:Y:S01]  /*6ca0*/  FSEL R25, R108, -INF , !P1 ;  /* 0xff8000006c197808 */ /* 0x000fe20004800000 */
[----:B------:R-:W-:Y:S01]  /*6cb0*/  IMAD.IADD R3, R204, 0x1, -R35 ;  /* 0x00000001cc037824 */ /* 0x000fe200078e0a23 */
[C---:B------:R-:W-:Y:S02]  /*6cc0*/  ISETP.LT.OR P3, PT, R34.reuse, R200, P3 ;  /* 0x000000c82200720c */ /* 0x040fe40001f61670 */
[----:B------:R-:W-:Y:S02]  /*6cd0*/  ISETP.GE.AND P1, PT, R34, R205, PT ;  /* 0x000000cd2200720c */ /* 0x000fe40003f26270 */
[----:B------:R-:W-:-:S02]  /*6ce0*/  I2FP.F32.S32 R9, R9 ;  /* 0x0000000900097245 */ /* 0x000fc40000201400 */
[----:B------:R-:W-:Y:S01]  /*6cf0*/  FSEL R111, R5, -INF , !P2 ;  /* 0xff800000056f7808 */ /* 0x000fe20005000000 */
[----:B------:R-:W-:Y:S01]  /*6d00*/  IMAD.IADD R5, R203, 0x1, -R36 ;  /* 0x00000001cb057824 */ /* 0x000fe200078e0a24 */
[----:B------:R-:W-:Y:S01]  /*6d10*/  FSEL R86, R10, -INF , !P0 ;  /* 0xff8000000a567808 */ /* 0x000fe20004000000 */
[----:B------:R-:W-:Y:S01]  /*6d20*/  FFMA.FTZ R9, R9, -UR31, R126 ;  /* 0x8000001f09097c23 */ /* 0x000fe2000801007e */
[----:B------:R-:W-:Y:S01]  /*6d30*/  FSEL R96, R7, -INF , !P3 ;  /* 0xff80000007607808 */ /* 0x000fe20005800000 */
[----:B------:R-:W-:Y:S01]  /*6d40*/  IMAD.IADD R7, R204, 0x1, -R36 ;  /* 0x00000001cc077824 */ /* 0x000fe200078e0a24 */
[-C--:B------:R-:W-:Y:S02]  /*6d50*/  ISETP.GE.AND P0, PT, R33, R207.reuse, PT ;  /* 0x000000cf2100720c */ /* 0x080fe40003f06270 */
[C---:B------:R-:W-:Y:S02]  /*6d60*/  ISETP.GE.AND P5, PT, R34.reuse, R207, PT ;  /* 0x000000cf2200720c */ /* 0x040fe40003fa6270 */
[----:B------:R-:W-:-:S02]  /*6d70*/  ISETP.LT.OR P1, PT, R34, R197, P1 ;  /* 0x000000c52200720c */ /* 0x000fc40000f21670 */
[----:B------:R-:W-:Y:S02]  /*6d80*/  IABS R6, R6 ;  /* 0x0000000600067213 */ /* 0x000fe40000000000 */
[----:B------:R-:W-:Y:S02]  /*6d90*/  IABS R3, R3 ;  /* 0x0000000300037213 */ /* 0x000fe40000000000 */
[C---:B------:R-:W-:Y:S02]  /*6da0*/  ISETP.GE.AND P4, PT, R33.reuse, R206, PT ;  /* 0x000000ce2100720c */ /* 0x040fe40003f86270 */
[-C--:B------:R-:W-:Y:S02]  /*6db0*/  ISETP.LT.OR P0, PT, R33, R198.reuse, P0 ;  /* 0x000000c62100720c */ /* 0x080fe40000701670 */
[----:B------:R-:W-:Y:S02]  /*6dc0*/  ISETP.LT.OR P5, PT, R34, R198, P5 ;  /* 0x000000c62200720c */ /* 0x000fe40002fa1670 */
[----:B------:R-:W-:-:S02]  /*6dd0*/  FSEL R123, R4, -INF , !P1 ;  /* 0xff800000047b7808 */ /* 0x000fc40004800000 */
[----:B------:R-:W-:Y:S02]  /*6de0*/  IABS R5, R5 ;  /* 0x0000000500057213 */ /* 0x000fe40000000000 */
[----:B------:R-:W-:Y:S01]  /*6df0*/  IABS R4, R8 ;  /* 0x0000000800047213 */ /* 0x000fe20000000000 */
[----:B------:R-:W-:Y:S01]  /*6e00*/  IMAD.MOV.U32 R8, RZ, RZ, R6 ;  /* 0x000000ffff087224 */ /* 0x000fe200078e0006 */
[----:B------:R-:W-:Y:S01]  /*6e10*/  IABS R7, R7 ;  /* 0x0000000700077213 */ /* 0x000fe20000000000 */
[----:B------:R-:W-:Y:S01]  /*6e20*/  IMAD.MOV.U32 R6, RZ, RZ, R3 ;  /* 0x000000ffff067224 */ /* 0x000fe200078e0003 */
[----:B------:R-:W-:Y:S02]  /*6e30*/  ISETP.LT.OR P4, PT, R33, R200, P4 ;  /* 0x000000c82100720c */ /* 0x000fe40002781670 */
[----:B------:R-:W-:Y:S01]  /*6e40*/  FSEL R32, R14, -INF , !P0 ;  /* 0xff8000000e207808 */ /* 0x000fe20004000000 */
[----:B------:R-:W-:Y:S01]  /*6e50*/  IMAD.MOV.U32 R3, RZ, RZ, R7 ;  /* 0x000000ffff037224 */ /* 0x000fe200078e0007 */
[----:B------:R-:W-:Y:S01]  /*6e60*/  FSEL R33, R9, -INF , !P5 ;  /* 0xff80000009217808 */ /* 0x000fe20006800000 */
[----:B------:R-:W-:Y:S01]  /*6e70*/  IMAD.MOV.U32 R9, RZ, RZ, R5 ;  /* 0x000000ffff097224 */ /* 0x000fe200078e0005 */
[----:B------:R-:W-:-:S02]  /*6e80*/  ISETP.GE.AND P0, PT, R35, R208, PT ;  /* 0x000000d02300720c */ /* 0x000fc40003f06270 */
[----:B------:R-:W-:Y:S02]  /*6e90*/  ISETP.GE.AND P6, PT, R34, R208, PT ;  /* 0x000000d02200720c */ /* 0x000fe40003fc6270 */
[----:B------:R-:W-:Y:S02]  /*6ea0*/  I2FP.F32.S32 R5, R6 ;  /* 0x0000000600057245 */ /* 0x000fe40000201400 */
[----:B------:R-:W-:Y:S02]  /*6eb0*/  ISETP.LT.OR P0, PT, R35, R199, P0 ;  /* 0x000000c72300720c */ /* 0x000fe40000701670 */
[----:B------:R-:W-:Y:S01]  /*6ec0*/  I2FP.F32.S32 R7, R8 ;  /* 0x0000000800077245 */ /* 0x000fe20000201400 */
[----:B------:R-:W-:Y:S01]  /*6ed0*/  IMAD.IADD R8, R202, 0x1, -R39 ;  /* 0x00000001ca087824 */ /* 0x000fe200078e0a27 */
[----:B------:R-:W-:Y:S01]  /*6ee0*/  I2FP.F32.S32 R6, R4 ;  /* 0x0000000400067245 */ /* 0x000fe20000201400 */
[----:B------:R-:W-:Y:S01]  /*6ef0*/  FFMA.FTZ R4, R5, -UR31, R243 ;  /* 0x8000001f05047c23 */ /* 0x000fe200080100f3 */
[----:B------:R-:W-:Y:S01]  /*6f00*/  I2FP.F32.S32 R9, R9 ;  /* 0x0000000900097245 */ /* 0x000fe20000201400 */
[----:B------:R-:W-:Y:S01]  /*6f10*/  FFMA.FTZ R7, R7, -UR31, R241 ;  /* 0x8000001f07077c23 */ /* 0x000fe200080100f1 */
[----:B------:R-:W-:Y:S01]  /*6f20*/  ISETP.GE.AND P2, PT, R35, R206, PT ;  /* 0x000000ce2300720c */ /* 0x000fe20003f46270 */
[----:B------:R-:W-:Y:S01]  /*6f30*/  FFMA.FTZ R10, R6, -UR31, R244 ;  /* 0x8000001f060a7c23 */ /* 0x000fe200080100f4 */
[----:B------:R-:W-:Y:S01]  /*6f40*/  I2FP.F32.S32 R3, R3 ;  /* 0x0000000300037245 */ /* 0x000fe20000201400 */
[----:B------:R-:W-:Y:S01]  /*6f50*/  FFMA.FTZ R11, R9, -UR31, R130 ;  /* 0x8000001f090b7c23 */ /* 0x000fe20008010082 */
[----:B------:R-:W-:Y:S01]  /*6f60*/  ISETP.LT.OR P6, PT, R34, R199, P6 ;  /* 0x000000c72200720c */ /* 0x000fe200037c1670 */
[----:B------:R-:W-:Y:S01]  /*6f70*/  IMAD.IADD R6, R203, 0x1, -R38 ;  /* 0x00000001cb067824 */ /* 0x000fe200078e0a26 */
[----:B------:R-:W-:Y:S01]  /*6f80*/  FSEL R23, R180, -INF , !P0 ;  /* 0xff800000b4177808 */ /* 0x000fe20004000000 */
[----:B------:R-:W-:Y:S01]  /*6f90*/  FFMA.FTZ R9, R3, -UR31, R246 ;  /* 0x8000001f03097c23 */ /* 0x000fe200080100f6 */
[----:B------:R-:W-:Y:S01]  /*6fa0*/  ISETP.GE.AND P5, PT, R36, R208, PT ;  /* 0x000000d02400720c */ /* 0x000fe20003fa6270 */
[--C-:B------:R-:W-:Y:S01]  /*6fb0*/  IMAD.IADD R5, R202, 0x1, -R38.reuse ;  /* 0x00000001ca057824 */ /* 0x100fe200078e0a26 */
[----:B------:R-:W-:Y:S01]  /*6fc0*/  ISETP.GE.AND P3, PT, R36, R207, PT ;  /* 0x000000cf2400720c */ /* 0x000fe20003f66270 */
[----:B------:R-:W-:Y:S01]  /*6fd0*/  IMAD.IADD R3, R204, 0x1, -R38 ;  /* 0x00000001cc037824 */ /* 0x000fe200078e0a26 */
[----:B------:R-:W-:-:S02]  /*6fe0*/  ISETP.GE.AND P1, PT, R36, R206, PT ;  /* 0x000000ce2400720c */ /* 0x000fc40003f26270 */
[CC--:B------:R-:W-:Y:S02]  /*6ff0*/  ISETP.GE.AND P0, PT, R36.reuse, R205.reuse, PT ;  /* 0x000000cd2400720c */ /* 0x0c0fe40003f06270 */
[----:B------:R-:W-:Y:S02]  /*7000*/  ISETP.LT.OR P2, PT, R35, R200, P2 ;  /* 0x000000c82300720c */ /* 0x000fe40001741670 */
[----:B------:R-:W-:Y:S02]  /*7010*/  FSEL R24, R113, -INF , !P6 ;  /* 0xff80000071187808 */ /* 0x000fe40007000000 */
[----:B------:R-:W-:Y:S02]  /*7020*/  ISETP.GE.AND P6, PT, R35, R205, PT ;  /* 0x000000cd2300720c */ /* 0x000fe40003fc6270 */
[C---:B------:R-:W-:Y:S02]  /*7030*/  ISETP.LT.OR P5, PT, R36.reuse, R199, P5 ;  /* 0x000000c72400720c */ /* 0x040fe40002fa1670 */
[----:B------:R-:W-:-:S02]  /*7040*/  ISETP.LT.OR P3, PT, R36, R198, P3 ;  /* 0x000000c62400720c */ /* 0x000fc40001f61670 */
[C---:B------:R-:W-:Y:S02]  /*7050*/  ISETP.LT.OR P1, PT, R36.reuse, R200, P1 ;  /* 0x000000c82400720c */ /* 0x040fe40000f21670 */
[-C--:B------:R-:W-:Y:S02]  /*7060*/  ISETP.LT.OR P0, PT, R36, R197.reuse, P0 ;  /* 0x000000c52400720c */ /* 0x080fe40000701670 */
[----:B------:R-:W-:Y:S02]  /*7070*/  FSEL R36, R7, -INF , !P2 ;  /* 0xff80000007247808 */ /* 0x000fe40005000000 */
[----:B------:R-:W-:Y:S02]  /*7080*/  IABS R7, R6 ;  /* 0x0000000600077213 */ /* 0x000fe40000000000 */
[----:B------:R-:W-:Y:S02]  /*7090*/  ISETP.LT.OR P6, PT, R35, R197, P6 ;  /* 0x000000c52300720c */ /* 0x000fe400037c1670 */
[----:B------:R-:W-:-:S02]  /*70a0*/  IABS R5, R5 ;  /* 0x0000000500057213 */ /* 0x000fc40000000000 */
[----:B------:R-:W-:Y:S02]  /*70b0*/  IABS R3, R3 ;  /* 0x0000000300037213 */ /* 0x000fe40000000000 */
[----:B------:R-:W-:Y:S01]  /*70c0*/  IABS R6, R8 ;  /* 0x0000000800067213 */ /* 0x000fe20000000000 */
[----:B------:R-:W-:Y:S01]  /*70d0*/  IMAD.MOV.U32 R8, RZ, RZ, R7 ;  /* 0x000000ffff087224 */ /* 0x000fe200078e0007 */
[----:B------:R-:W-:Y:S01]  /*70e0*/  FSEL R115, R4, -INF , !P6 ;  /* 0xff80000004737808 */ /* 0x000fe20007000000 */
[----:B------:R-:W-:Y:S01]  /*70f0*/  IMAD.IADD R4, R203, 0x1, -R39 ;  /* 0x00000001cb047824 */ /* 0x000fe200078e0a27 */
[----:B------:R-:W-:Y:S01]  /*7100*/  FSEL R95, R12, -INF , !P4 ;  /* 0xff8000000c5f7808 */ /* 0x000fe20006000000 */
[----:B------:R-:W-:Y:S01]  /*7110*/  IMAD.MOV.U32 R7, RZ, RZ, R5 ;  /* 0x000000ffff077224 */ /* 0x000fe200078e0005 */
[----:B------:R-:W-:Y:S01]  /*7120*/  ISETP.GE.AND P4, PT, R35, R207, PT ;  /* 0x000000cf2300720c */ /* 0x000fe20003f86270 */
[----:B------:R-:W-:Y:S01]  /*7130*/  IMAD.MOV.U32 R5, RZ, RZ, R3 ;  /* 0x000000ffff057224 */ /* 0x000fe200078e0003 */
[----:B------:R-:W-:Y:S01]  /*7140*/  IABS R4, R4 ;  /* 0x0000000400047213 */ /* 0x000fe20000000000 */
[----:B------:R-:W-:Y:S01]  /*7150*/  IMAD.MOV.U32 R3, RZ, RZ, R6 ;  /* 0x000000ffff037224 */ /* 0x000fe200078e0006 */
[----:B------:R-:W-:-:S02]  /*7160*/  FSEL R22, R181, -INF , !P5 ;  /* 0xff800000b5167808 */ /* 0x000fc40006800000 */
[----:B------:R-:W-:Y:S02]  /*7170*/  I2FP.F32.S32 R5, R5 ;  /* 0x0000000500057245 */ /* 0x000fe40000201400 */
[----:B------:R-:W-:Y:S02]  /*7180*/  I2FP.F32.S32 R6, R8 ;  /* 0x0000000800067245 */ /* 0x000fe40000201400 */
[----:B------:R-:W-:Y:S01]  /*7190*/  ISETP.GE.AND P5, PT, R38, R205, PT ;  /* 0x000000cd2600720c */ /* 0x000fe20003fa6270 */
[----:B------:R-:W-:Y:S01]  /*71a0*/  FFMA.FTZ R5, R5, -UR31, R247 ;  /* 0x8000001f05057c23 */ /* 0x000fe200080100f7 */
[----:B------:R-:W-:Y:S01]  /*71b0*/  ISETP.LT.OR P4, PT, R35, R198, P4 ;  /* 0x000000c62300720c */ /* 0x000fe20002781670 */
[----:B------:R-:W-:Y:S01]  /*71c0*/  FFMA.FTZ R8, R6, -UR31, R131 ;  /* 0x8000001f06087c23 */ /* 0x000fe20008010083 */
[----:B------:R-:W-:Y:S01]  /*71d0*/  ISETP.GE.AND P2, PT, R38, R207, PT ;  /* 0x000000cf2600720c */ /* 0x000fe20003f46270 */
[----:B------:R-:W-:Y:S01]  /*71e0*/  IMAD.IADD R6, R202, 0x1, -R40 ;  /* 0x00000001ca067824 */ /* 0x000fe200078e0a28 */
[----:B------:R-:W-:-:S02]  /*71f0*/  I2FP.F32.S32 R7, R7 ;  /* 0x0000000700077245 */ /* 0x000fc40000201400 */
[----:B------:R-:W-:Y:S02]  /*7200*/  I2FP.F32.S32 R4, R4 ;  /* 0x0000000400047245 */ /* 0x000fe40000201400 */
[----:B------:R-:W-:Y:S01]  /*7210*/  I2FP.F32.S32 R3, R3 ;  /* 0x0000000300037245 */ /* 0x000fe20000201400 */
[----:B------:R-:W-:Y:S01]  /*7220*/  FFMA.FTZ R7, R7, -UR31, R245 ;  /* 0x8000001f07077c23 */ /* 0x000fe200080100f5 */
[C---:B------:R-:W-:Y:S02]  /*7230*/  ISETP.GE.AND P6, PT, R38.reuse, R206, PT ;  /* 0x000000ce2600720c */ /* 0x040fe40003fc6270 */
[----:B------:R-:W-:Y:S01]  /*7240*/  ISETP.LT.OR P5, PT, R38, R197, P5 ;  /* 0x000000c52600720c */ /* 0x000fe20002fa1670 */
[----:B------:R-:W-:Y:S01]  /*7250*/  FFMA.FTZ R12, R3, -UR31, R248 ;  /* 0x8000001f030c7c23 */ /* 0x000fe200080100f8 */
[----:B------:R-:W-:Y:S01]  /*7260*/  FSEL R31, R13, -INF , !P4 ;  /* 0xff8000000d1f7808 */ /* 0x000fe20006000000 */
[----:B------:R-:W-:Y:S01]  /*7270*/  FFMA.FTZ R13, R4, -UR31, R154 ;  /* 0x8000001f040d7c23 */ /* 0x000fe2000801009a */
[----:B------:R-:W-:Y:S01]  /*7280*/  ISETP.LT.OR P2, PT, R38, R198, P2 ;  /* 0x000000c62600720c */ /* 0x000fe20001741670 */
[----:B------:R-:W-:Y:S01]  /*7290*/  IMAD.IADD R3, R204, 0x1, -R39 ;  /* 0x00000001cc037824 */ /* 0x000fe200078e0a27 */
[----:B------:R-:W-:Y:S01]  /*72a0*/  ISETP.LT.OR P6, PT, R38, R200, P6 ;  /* 0x000000c82600720c */ /* 0x000fe200037c1670 */
        /* <DEDUP_REMOVED lines=9> */
[C---:B------:R-:W-:Y:S02]  /*7340*/  ISETP.GE.AND P4, PT, R38.reuse, R208, PT ;  /* 0x000000d02600720c */ /* 0x040fe40003f86270 */
[----:B------:R-:W-:Y:S02]  /*7350*/  IABS R5, R5 ;  /* 0x0000000500057213 */ /* 0x000fe40000000000 */
[----:B------:R-:W-:Y:S01]  /*7360*/  IABS R6, R8 ;  /* 0x0000000800067213 */ /* 0x000fe20000000000 */
[----:B------:R-:W-:Y:S01]  /*7370*/  IMAD.MOV.U32 R8, RZ, RZ, R4 ;  /* 0x000000ffff087224 */ /* 0x000fe200078e0004 */
[----:B------:R-:W-:Y:S01]  /*7380*/  ISETP.LT.OR P4, PT, R38, R199, P4 ;  /* 0x000000c72600720c */ /* 0x000fe20002781670 */
[----:B------:R-:W-:Y:S01]  /*7390*/  IMAD.MOV.U32 R4, RZ, RZ, R3 ;  /* 0x000000ffff047224 */ /* 0x000fe200078e0003 */
[----:B------:R-:W-:Y:S01]  /*73a0*/  FSEL R30, R11, -INF , !P3 ;  /* 0xff8000000b1e7808 */ /* 0x000fe20005800000 */
[----:B------:R-:W-:Y:S01]  /*73b0*/  IMAD.MOV.U32 R3, RZ, RZ, R5 ;  /* 0x000000ffff037224 */ /* 0x000fe200078e0005 */
[----:B------:R-:W-:Y:S01]  /*73c0*/  ISETP.GE.AND P3, PT, R39, R208, PT ;  /* 0x000000d02700720c */ /* 0x000fe20003f66270 */
[----:B------:R-:W-:Y:S01]  /*73d0*/  IMAD.MOV.U32 R5, RZ, RZ, R6 ;  /* 0x000000ffff057224 */ /* 0x000fe200078e0006 */
[----:B------:R-:W-:-:S02]  /*73e0*/  I2FP.F32.S32 R6, R7 ;  /* 0x0000000700067245 */ /* 0x000fc40000201400 */
[----:B------:R-:W-:Y:S02]  /*73f0*/  FSEL R21, R185, -INF , !P4 ;  /* 0xff800000b9157808 */ /* 0x000fe40006000000 */
[C---:B------:R-:W-:Y:S02]  /*7400*/  ISETP.GE.AND P4, PT, R39.reuse, R205, PT ;  /* 0x000000cd2700720c */ /* 0x040fe40003f86270 */
[----:B------:R-:W-:Y:S02]  /*7410*/  I2FP.F32.S32 R7, R4 ;  /* 0x0000000400077245 */ /* 0x000fe40000201400 */
[C---:B------:R-:W-:Y:S02]  /*7420*/  ISETP.LT.OR P3, PT, R39.reuse, R199, P3 ;  /* 0x000000c72700720c */ /* 0x040fe40001f61670 */
[----:B------:R-:W-:Y:S02]  /*7430*/  I2FP.F32.S32 R3, R3 ;  /* 0x0000000300037245 */ /* 0x000fe40000201400 */
[----:B------:R-:W-:Y:S01]  /*7440*/  I2FP.F32.S32 R4, R5 ;  /* 0x0000000500047245 */ /* 0x000fe20000201400 */
[----:B------:R-:W-:Y:S01]  /*7450*/  FFMA.FTZ R5, R6, -UR31, R250 ;  /* 0x8000001f06057c23 */ /* 0x000fe200080100fa */
[----:B------:R-:W-:Y:S01]  /*7460*/  ISETP.LT.OR P4, PT, R39, R197, P4 ;  /* 0x000000c52700720c */ /* 0x000fe20002781670 */
[----:B------:R-:W-:Y:S01]  /*7470*/  IMAD.IADD R6, R203, 0x1, -R43 ;  /* 0x00000001cb067824 */ /* 0x000fe200078e0a2b */
[----:B------:R-:W-:Y:S01]  /*7480*/  FSEL R107, R9, -INF , !P0 ;  /* 0xff800000096b7808 */ /* 0x000fe20004000000 */
[----:B------:R-:W-:Y:S01]  /*7490*/  FFMA.FTZ R9, R7, -UR31, R249 ;  /* 0x8000001f07097c23 */ /* 0x000fe200080100f9 */
[----:B------:R-:W-:Y:S01]  /*74a0*/  FSEL R20, R184, -INF , !P3 ;  /* 0xff800000b8147808 */ /* 0x000fe20005800000 */
[----:B------:R-:W-:Y:S01]  /*74b0*/  FFMA.FTZ R7, R3, -UR31, R251 ;  /* 0x8000001f03077c23 */ /* 0x000fe200080100fb */
[----:B------:R-:W-:Y:S01]  /*74c0*/  ISETP.GE.AND P3, PT, R40, R205, PT ;  /* 0x000000cd2800720c */ /* 0x000fe20003f66270 */
[----:B------:R-:W-:Y:S01]  /*74d0*/  IMAD.IADD R3, R202, 0x1, -R42 ;  /* 0x00000001ca037824 */ /* 0x000fe200078e0a2a */
[----:B------:R-:W-:Y:S01]  /*74e0*/  I2FP.F32.S32 R8, R8 ;  /* 0x0000000800087245 */ /* 0x000fe20000201400 */
[----:B------:R-:W-:Y:S01]  /*74f0*/  FFMA.FTZ R11, R4, -UR31, R146 ;  /* 0x8000001f040b7c23 */ /* 0x000fe20008010092 */
[----:B------:R-:W-:-:S02]  /*7500*/  ISETP.GE.AND P0, PT, R39, R206, PT ;  /* 0x000000ce2700720c */ /* 0x000fc40003f06270 */
[----:B------:R-:W-:Y:S01]  /*7510*/  FSEL R114, R5, -INF , !P4 ;  /* 0xff80000005727808 */ /* 0x000fe20006000000 */
[----:B------:R-:W-:Y:S01]  /*7520*/  IMAD.IADD R5, R204, 0x1, -R42 ;  /* 0x00000001cc057824 */ /* 0x000fe200078e0a2a */
[----:B------:R-:W-:Y:S01]  /*7530*/  ISETP.GE.AND P6, PT, R40, R207, PT ;  /* 0x000000cf2800720c */ /* 0x000fe20003fc6270 */
[----:B------:R-:W-:Y:S01]  /*7540*/  FFMA.FTZ R8, R8, -UR31, R155 ;  /* 0x8000001f08087c23 */ /* 0x000fe2000801009b */
[C---:B------:R-:W-:Y:S02]  /*7550*/  ISETP.LT.OR P3, PT, R40.reuse, R197, P3 ;  /* 0x000000c52800720c */ /* 0x040fe40001f61670 */
[----:B------:R-:W-:Y:S02]  /*7560*/  ISETP.LT.OR P0, PT, R39, R200, P0 ;  /* 0x000000c82700720c */ /* 0x000fe40000701670 */
[----:B------:R-:W-:Y:S02]  /*7570*/  ISETP.LT.OR P6, PT, R40, R198, P6 ;  /* 0x000000c62800720c */ /* 0x000fe400037c1670 */
[----:B------:R-:W-:-:S02]  /*7580*/  IABS R4, R3 ;  /* 0x0000000300047213 */ /* 0x000fc40000000000 */
[----:B------:R-:W-:Y:S01]  /*7590*/  FSEL R97, R10, -INF , !P1 ;  /* 0xff8000000a617808 */ /* 0x000fe20004800000 */
[--C-:B------:R-:W-:Y:S01]  /*75a0*/  IMAD.IADD R10, R202, 0x1, -R43.reuse ;  /* 0x00000001ca0a7824 */ /* 0x100fe200078e0a2b */
[----:B------:R-:W-:Y:S02]  /*75b0*/  IABS R3, R5 ;  /* 0x0000000500037213 */ /* 0x000fe40000000000 */
[-C--:B------:R-:W-:Y:S02]  /*75c0*/  ISETP.GE.AND P1, PT, R39, R207.reuse, PT ;  /* 0x000000cf2700720c */ /* 0x080fe40003f26270 */
[----:B------:R-:W-:Y:S02]  /*75d0*/  IABS R5, R6 ;  /* 0x0000000600057213 */ /* 0x000fe40000000000 */
[----:B------:R-:W-:Y:S01]  /*75e0*/  FSEL R112, R7, -INF , !P3 ;  /* 0xff80000007707808 */ /* 0x000fe20005800000 */
[----:B------:R-:W-:Y:S01]  /*75f0*/  IMAD.IADD R7, R204, 0x1, -R43 ;  /* 0x00000001cc077824 */ /* 0x000fe200078e0a2b */
[----:B------:R-:W-:Y:S01]  /*7600*/  FSEL R90, R12, -INF , !P0 ;  /* 0xff8000000c5a7808 */ /* 0x000fe20004000000 */
[----:B------:R-:W-:Y:S01]  /*7610*/  IMAD.MOV.U32 R6, RZ, RZ, R5 ;  /* 0x000000ffff067224 */ /* 0x000fe200078e0005 */
[----:B------:R-:W-:-:S02]  /*7620*/  ISETP.GE.AND P0, PT, R42, R207, PT ;  /* 0x000000cf2a00720c */ /* 0x000fc40003f06270 */
[----:B------:R-:W-:Y:S02]  /*7630*/  FSEL R126, R8, -INF , !P6 ;  /* 0xff800000087e7808 */ /* 0x000fe40007000000 */
[----:B------:R-:W-:Y:S02]  /*7640*/  I2FP.F32.S32 R8, R4 ;  /* 0x0000000400087245 */ /* 0x000fe40000201400 */
[----:B------:R-:W-:Y:S02]  /*7650*/  ISETP.LT.OR P1, PT, R39, R198, P1 ;  /* 0x000000c62700720c */ /* 0x000fe40000f21670 */
[----:B------:R-:W-:Y:S01]  /*7660*/  I2FP.F32.S32 R4, R3 ;  /* 0x0000000300047245 */ /* 0x000fe20000201400 */
[----:B------:R-:W-:Y:S01]  /*7670*/  FFMA.FTZ R8, R8, -UR31, R176 ;  /* 0x8000001f08087c23 */ /* 0x000fe200080100b0 */
[----:B------:R-:W-:Y:S02]  /*7680*/  IABS R3, R10 ;  /* 0x0000000a00037213 */ /* 0x000fe40000000000 */
[----:B------:R-:W-:-:S02]  /*7690*/  ISETP.LT.OR P0, PT, R42, R198, P0 ;  /* 0x000000c62a00720c */ /* 0x000fc40000701670 */
[----:B------:R-:W-:Y:S01]  /*76a0*/  IABS R5, R7 ;  /* 0x0000000700057213 */ /* 0x000fe20000000000 */
[----:B------:R-:W-:Y:S01]  /*76b0*/  FFMA.FTZ R7, R4, -UR31, R182 ;  /* 0x8000001f04077c23 */ /* 0x000fe200080100b6 */
[----:B------:R-:W-:Y:S01]  /*76c0*/  FSEL R27, R13, -INF , !P1 ;  /* 0xff8000000d1b7808 */ /* 0x000fe20004800000 */
[----:B------:R-:W-:Y:S01]  /*76d0*/  IMAD.MOV.U32 R4, RZ, RZ, R3 ;  /* 0x000000ffff047224 */ /* 0x000fe200078e0003 */
[C---:B------:R-:W-:Y:S01]  /*76e0*/  ISETP.GE.AND P2, PT, R40.reuse, R208, PT ;  /* 0x000000d02800720c */ /* 0x040fe20003f46270 */
[----:B------:R-:W-:Y:S01]  /*76f0*/  IMAD.MOV.U32 R3, RZ, RZ, R5 ;  /* 0x000000ffff037224 */ /* 0x000fe200078e0005 */
[----:B------:R-:W-:Y:S02]  /*7700*/  ISETP.GE.AND P5, PT, R40, R206, PT ;  /* 0x000000ce2800720c */ /* 0x000fe40003fa6270 */
[----:B------:R-:W-:Y:S02]  /*7710*/  ISETP.GE.AND P1, PT, R42, R208, PT ;  /* 0x000000d02a00720c */ /* 0x000fe40003f26270 */
[----:B------:R-:W-:-:S02]  /*7720*/  FSEL R122, R11, -INF , !P0 ;  /* 0xff8000000b7a7808 */ /* 0x000fc40004000000 */
[----:B------:R-:W-:Y:S02]  /*7730*/  PLOP3.LUT P0, PT, PT, PT, UP0, 0x80, 0x0 ;  /* 0x000000000000781c */ /* 0x000fe40003f0f008 */
[CC--:B------:R-:W-:Y:S02]  /*7740*/  ISETP.LT.OR P2, PT, R40.reuse, R199.reuse, P2 ;  /* 0x000000c72800720c */ /* 0x0c0fe40001741670 */
[----:B------:R-:W-:Y:S02]  /*7750*/  ISETP.LT.OR P5, PT, R40, R200, P5 ;  /* 0x000000c82800720c */ /* 0x000fe40002fa1670 */
[----:B------:R-:W-:Y:S02]  /*7760*/  ISETP.LT.OR P1, PT, R42, R199, P1 ;  /* 0x000000c72a00720c */ /* 0x000fe40000f21670 */
[----:B------:R-:W-:Y:S02]  /*7770*/  I2FP.F32.S32 R6, R6 ;  /* 0x0000000600067245 */ /* 0x000fe40000201400 */
[----:B------:R-:W-:-:S02]  /*7780*/  I2FP.F32.S32 R4, R4 ;  /* 0x0000000400047245 */ /* 0x000fc40000201400 */
[----:B------:R-:W-:Y:S01]  /*7790*/  I2FP.F32.S32 R3, R3 ;  /* 0x0000000300037245 */ /* 0x000fe20000201400 */
[----:B------:R-:W-:Y:S01]  /*77a0*/  FFMA.FTZ R6, R6, -UR31, R147 ;  /* 0x8000001f06067c23 */ /* 0x000fe20008010093 */
[----:B------:R-:W-:Y:S01]  /*77b0*/  FSEL R19, R189, -INF , !P2 ;  /* 0xff800000bd137808 */ /* 0x000fe20005000000 */
[----:B------:R-:W-:Y:S01]  /*77c0*/  FFMA.FTZ R4, R4, -UR31, R252 ;  /* 0x8000001f04047c23 */ /* 0x000fe200080100fc */
[----:B------:R-:W-:Y:S01]  /*77d0*/  FSEL R102, R9, -INF , !P5 ;  /* 0xff80000009667808 */ /* 0x000fe20006800000 */
[----:B------:R-:W-:Y:S01]  /*77e0*/  FFMA.FTZ R3, R3, -UR31, R191 ;  /* 0x8000001f03037c23 */ /* 0x000fe200080100bf */
[----:B------:R-:W-:Y:S01]  /*77f0*/  FSEL R18, R190, -INF , !P1 ;  /* 0xff800000be127808 */ /* 0x000fe20004800000 */
[----:B------:R-:W-:Y:S01]  /*7800*/  VIADD R191, R188, 0x1400 ;  /* 0x00001400bcbf7836 */ /* 0x000fe20000000000 */
[----:B------:R-:W-:Y:S01]  /*7810*/  ISETP.GE.AND P4, PT, R42, R206, PT ;  /* 0x000000ce2a00720c */ /* 0x000fe20003f86270 */
[----:B------:R-:W-:Y:S01]  /*7820*/  VIADD R190, R188, 0x1800 ;  /* 0x00001800bcbe7836 */ /* 0x000fe20000000000 */
[----:B------:R-:W-:Y:S01]  /*7830*/  ISETP.GE.AND P2, PT, R42, R205, PT ;  /* 0x000000cd2a00720c */ /* 0x000fe20003f46270 */
[----:B------:R-:W-:Y:S01]  /*7840*/  VIADD R189, R188, 0x1c00 ;  /* 0x00001c00bcbd7836 */ /* 0x000fe20000000000 */
[----:B------:R-:W-:-:S02]  /*7850*/  ISETP.GE.AND P6, PT, R43, R208, PT ;  /* 0x000000d02b00720c */ /* 0x000fc40003fc6270 */
[C---:B------:R-:W-:Y:S02]  /*7860*/  ISETP.GE.AND P5, PT, R43.reuse, R207, PT ;  /* 0x000000cf2b00720c */ /* 0x040fe40003fa6270 */
[C---:B------:R-:W-:Y:S02]  /*7870*/  ISETP.GE.AND P3, PT, R43.reuse, R206, PT ;  /* 0x000000ce2b00720c */ /* 0x040fe40003f66270 */
[C---:B------:R-:W-:Y:S02]  /*7880*/  ISETP.GE.AND P1, PT, R43.reuse, R205, PT ;  /* 0x000000cd2b00720c */ /* 0x040fe40003f26270 */
[C---:B------:R-:W-:Y:S02]  /*7890*/  ISETP.LT.OR P4, PT, R42.reuse, R200, P4 ;  /* 0x000000c82a00720c */ /* 0x040fe40002781670 */
[----:B------:R-:W-:Y:S02]  /*78a0*/  ISETP.LT.OR P2, PT, R42, R197, P2 ;  /* 0x000000c52a00720c */ /* 0x000fe40001741670 */
[----:B------:R-:W-:-:S02]  /*78b0*/  ISETP.LT.OR P6, PT, R43, R199, P6 ;  /* 0x000000c72b00720c */ /* 0x000fc400037c1670 */
[C---:B------:R-:W-:Y:S02]  /*78c0*/  ISETP.LT.OR P5, PT, R43.reuse, R198, P5 ;  /* 0x000000c62b00720c */ /* 0x040fe40002fa1670 */
[C---:B------:R-:W-:Y:S02]  /*78d0*/  ISETP.LT.OR P3, PT, R43.reuse, R200, P3 ;  /* 0x000000c82b00720c */ /* 0x040fe40001f61670 */
[----:B------:R-:W-:Y:S02]  /*78e0*/  ISETP.LT.OR P1, PT, R43, R197, P1 ;  /* 0x000000c52b00720c */ /* 0x000fe40000f21670 */
[----:B------:R-:W-:Y:S02]  /*78f0*/  FSEL R15, R196, -INF , !P6 ;  /* 0xff800000c40f7808 */ /* 0x000fe40007000000 */
[----:B------:R-:W-:Y:S02]  /*7900*/  FSEL R42, R8, -INF , !P4 ;  /* 0xff800000082a7808 */ /* 0x000fe40006000000 */
[----:B------:R-:W-:-:S02]  /*7910*/  FSEL R108, R7, -INF , !P2 ;  /* 0xff800000076c7808 */ /* 0x000fc40005000000 */
[----:B------:R-:W-:Y:S02]  /*7920*/  FSEL R119, R6, -INF , !P5 ;  /* 0xff80000006777808 */ /* 0x000fe40006800000 */
        /* <DEDUP_REMOVED lines=60> */
.L_x_312:
[----:B------:R-:W-:Y:S05]  /*7cf0*/  BSYNC B0 ;  /* 0x0000000000007941 */ /* 0x000fea0003800000 */
.L_x_311:
[----:B------:R-:W0:Y:S02]  /*7d00*/  LDGDEPBAR ;  /* 0x00000000000079af */ /* 0x000e240000000000 */
.L_x_310:
        /* <DEDUP_REMOVED lines=67> */
[----:B------:R-:W-:Y:S02]  /*8140*/  LEA R185, R0, R184, 0x1 ;  /* 0x000000b800b97211 */ /* 0x000fe400078e08ff */
        /* <DEDUP_REMOVED lines=71> */
[--C-:B-1----:R-:W-:Y:S02]  /*85c0*/  FFMA.FTZ R4, R20, UR20, -R3.reuse ;  /* 0x0000001414047c23 */ /* 0x102fe40008010803 */
[----:B------:R-:W-:Y:S04]  /*85d0*/  LDSM.16.MT88.4 R20, [R185+0x4000] ;  /* 0x00400000b914783b */ /* 0x000fe80000004200 */
[----:B------:R1:W-:Y:S02]  /*85e0*/  MUFU.EX2 R166, R4 ;  /* 0x0000000400a67308 */ /* 0x0003e40000000800 */
[----:B-1----:R-:W-:-:S06]  /*85f0*/  FFMA.FTZ R4, R19, UR20, -R3 ;  /* 0x0000001413047c23 */ /* 0x002fcc0008010803 */
[----:B------:R1:W-:Y:S02]  /*8600*/  MUFU.EX2 R167, R4 ;  /* 0x0000000400a77308 */ /* 0x0003e40000000800 */
[--C-:B-1----:R-:W-:Y:S01]  /*8610*/  FFMA.FTZ R4, R18, UR20, -R3.reuse ;  /* 0x0000001412047c23 */ /* 0x102fe20008010803 */
[----:B------:R-:W-:Y:S01]  /*8620*/  FFMA.FTZ R3, R15, UR20, -R3 ;  /* 0x000000140f037c23 */ /* 0x000fe20008010803 */
[----:B------:R-:W1:Y:S04]  /*8630*/  LDSM.16.MT88.4 R16, [R184+0x4000] ;  /* 0x00400000b810783b */ /* 0x000e680000004200 */
[----:B------:R2:W-:Y:S08]  /*8640*/  MUFU.EX2 R80, R4 ;  /* 0x0000000400507308 */ /* 0x0005f00000000800 */
[----:B------:R3:W-:Y:S01]  /*8650*/  MUFU.EX2 R37, R3 ;  /* 0x0000000300257308 */ /* 0x0007e20000000800 */
[----:B--2---:R-:W-:-:S07]  /*8660*/  FFMA.FTZ R4, R92, UR20, -R5 ;  /* 0x000000145c047c23 */ /* 0x004fce0008010805 */
[----:B------:R2:W-:Y:S01]  /*8670*/  MUFU.EX2 R217, R4 ;  /* 0x0000000400d97308 */ /* 0x0005e20000000800 */
[----:B---3--:R-:W-:-:S07]  /*8680*/  FFMA.FTZ R3, R121, UR20, -R5 ;  /* 0x0000001479037c23 */ /* 0x008fce0008010805 */
[----:B------:R3:W-:Y:S01]  /*8690*/  MUFU.EX2 R161, R3 ;  /* 0x0000000300a17308 */ /* 0x0007e20000000800 */
[----:B--2---:R-:W-:-:S07]  /*86a0*/  FFMA.FTZ R4, R78, UR20, -R5 ;  /* 0x000000144e047c23 */ /* 0x004fce0008010805 */
[----:B------:R2:W-:Y:S01]  /*86b0*/  MUFU.EX2 R216, R4 ;  /* 0x0000000400d87308 */ /* 0x0005e20000000800 */
[----:B---3--:R-:W-:-:S07]  /*86c0*/  FFMA.FTZ R3, R105, UR20, -R5 ;  /* 0x0000001469037c23 */ /* 0x008fce0008010805 */
[----:B------:R3:W4:Y:S01]  /*86d0*/  MUFU.EX2 R160, R3 ;  /* 0x0000000300a07308 */ /* 0x0007220000000800 */
[----:B--2---:R-:W-:-:S07]  /*86e0*/  FFMA.FTZ R4, R77, UR20, -R5 ;  /* 0x000000144d047c23 */ /* 0x004fce0008010805 */
[----:B------:R2:W-:Y:S01]  /*86f0*/  MUFU.EX2 R220, R4 ;  /* 0x0000000400dc7308 */ /* 0x0005e20000000800 */
[----:B---3--:R-:W-:Y:S01]  /*8700*/  FFMA.FTZ R3, R109, UR20, -R5 ;  /* 0x000000146d037c23 */ /* 0x008fe20008010805 */
[----:B----4-:R-:W-:-:S06]  /*8710*/  F2FP.F16.F32.PACK_AB R13, R160, R161 ;  /* 0x000000a1a00d723e */ /* 0x010fcc00000000ff */
        /* <DEDUP_REMOVED lines=9> */
[----:B------:R3:W4:Y:S01]  /*87b0*/  MUFU.EX2 R181, R3 ;  /* 0x0000000300b57308 */ /* 0x0007220000000800 */
[----:B-1----:R-:W-:Y:S01]  /*87c0*/  HMMA.16816.F32 R72, R12, R16, RZ ;  /* 0x000000100c48723c */ /* 0x002fe200000018ff */
[----:B--2---:R-:W-:-:S05]  /*87d0*/  FFMA.FTZ R4, R69, UR20, -R5 ;  /* 0x0000001445047c23 */ /* 0x004fca0008010805 */
[----:B------:R-:W-:Y:S01]  /*87e0*/  HMMA.16816.F32 R68, R12, R18, RZ ;  /* 0x000000120c44723c */ /* 0x000fe200000018ff */
[----:B------:R1:W-:Y:S01]  /*87f0*/  MUFU.EX2 R227, R4 ;  /* 0x0000000400e37308 */ /* 0x0003e20000000800 */
[----:B---3--:R-:W-:-:S04]  /*8800*/  FMNMX.FTZ R3, R159, R152, !PT ;  /* 0x000000989f037209 */ /* 0x008fc80007810000 */
        /* <DEDUP_REMOVED lines=35> */
[----:B------:R-:W-:Y:S01]  /*8a40*/  FMNMX.FTZ R3, R149, R3, !PT ;  /* 0x0000000395037209 */ /* 0x000fe20007810000 */
[----:B------:R-:W-:Y:S01]  /*8a50*/  HMMA.16816.F32 R64, R12, R22, RZ ;  /* 0x000000160c40723c */ /* 0x000fe200000018ff */
        /* <DEDUP_REMOVED lines=10> */
[--C-:B-1----:R-:W-:Y:S01]  /*8b00*/  FFMA.FTZ R6, R60, UR20, -R5.reuse ;  /* 0x000000143c067c23 */ /* 0x102fe20008010805 */
[----:B------:R-:W-:Y:S01]  /*8b10*/  FMNMX.FTZ R3, R142, R3, !PT ;  /* 0x000000038e037209 */ /* 0x000fe20007810000 */
[----:B------:R-:W-:Y:S01]  /*8b20*/  HMMA.16816.F32 R60, R12, R20, RZ ;  /* 0x000000140c3c723c */ /* 0x000fe200000018ff */
[----:B------:R-:W-:Y:S01]  /*8b30*/  FMNMX.FTZ R39, R102, R4, !PT ;  /* 0x0000000466277209 */ /* 0x000fe20007810000 */
[----:B------:R1:W-:Y:S01]  /*8b40*/  MUFU.EX2 R221, R6 ;  /* 0x0000000600dd7308 */ /* 0x0003e20000000800 */
[----:B------:R-:W-:Y:S01]  /*8b50*/  FMNMX.FTZ R4, R143, R3, !PT ;  /* 0x000000038f047209 */ /* 0x000fe20007810000 */
[----:B------:R-:W-:Y:S01]  /*8b60*/  FFMA.FTZ R3, R54, UR20, -R5 ;  /* 0x0000001436037c23 */ /* 0x000fe20008010805 */
[----:B------:R-:W-:-:S02]  /*8b70*/  FMNMX.FTZ R39, R42, R39, !PT ;  /* 0x000000272a277209 */ /* 0x000fc40007810000 */
[----:B------:R-:W-:Y:S02]  /*8b80*/  FMNMX.FTZ R4, R129, R4, !PT ;  /* 0x0000000481047209 */ /* 0x000fe40007810000 */
[----:B------:R-:W-:Y:S01]  /*8b90*/  FMNMX.FTZ R39, R43, R39, !PT ;  /* 0x000000272b277209 */ /* 0x000fe20007810000 */
[----:B------:R2:W-:Y:S01]  /*8ba0*/  MUFU.EX2 R214, R3 ;  /* 0x0000000300d67308 */ /* 0x0005e20000000800 */
[----:B------:R-:W-:Y:S02]  /*8bb0*/  FMNMX.FTZ R4, R140, R4, !PT ;  /* 0x000000048c047209 */ /* 0x000fe40007810000 */
[----:B------:R-:W-:Y:S02]  /*8bc0*/  F2FP.F16.F32.PACK_AB R12, R231, R232 ;  /* 0x000000e8e70c723e */ /* 0x000fe400000000ff */
[----:B----4-:R-:W-:Y:S02]  /*8bd0*/  F2FP.F16.F32.PACK_AB R13, R217, R181 ;  /* 0x000000b5d90d723e */ /* 0x010fe400000000ff */
[----:B------:R-:W-:Y:S01]  /*8be0*/  F2FP.F16.F32.PACK_AB R14, R234, R233 ;  /* 0x000000e9ea0e723e */ /* 0x000fe200000000ff */
[----:B-1----:R-:W-:Y:S01]  /*8bf0*/  FFMA.FTZ R6, R57, UR20, -R5 ;  /* 0x0000001439067c23 */ /* 0x002fe20008010805 */
[----:B------:R-:W-:-:S03]  /*8c00*/  F2FP.F16.F32.PACK_AB R15, R220, R216 ;  /* 0x000000d8dc0f723e */ /* 0x000fc600000000ff */
        /* <DEDUP_REMOVED lines=25> */
[----:B------:R2:W-:Y:S03]  /*8da0*/  MUFU.EX2 R210, R4 ;  /* 0x0000000400d27308 */ /* 0x0005e60000000800 */
[----:B------:R-:W-:Y:S01]  /*8db0*/  FMNMX.FTZ R38, R112, R3, !PT ;  /* 0x0000000370267209 */ /* 0x000fe20007810000 */
[----:B------:R-:W-:-:S03]  /*8dc0*/  FFMA.FTZ R3, R29, UR20, -R5 ;  /* 0x000000141d037c23 */ /* 0x000fc60008010805 */
[----:B------:R-:W-:Y:S01]  /*8dd0*/  FMNMX.FTZ R38, R108, R38, !PT ;  /* 0x000000266c267209 */ /* 0x000fe20007810000 */
[----:B------:R3:W-:Y:S03]  /*8de0*/  MUFU.EX2 R180, R3 ;  /* 0x0000000300b47308 */ /* 0x0007e60000000800 */
[----:B------:R-:W-:Y:S02]  /*8df0*/  FMNMX.FTZ R38, R113, R38, !PT ;  /* 0x0000002671267209 */ /* 0x000fe40007810000 */
[----:B-1----:R-:W-:-:S05]  /*8e00*/  FMNMX.FTZ R39, R39, R6, !PT ;  /* 0x0000000627277209 */ /* 0x002fca0007810000 */
[----:B------:R-:W1:Y:S01]  /*8e10*/  SHFL.BFLY PT, R6, R39, 0x1, 0x1f ;  /* 0x0c201f0027067f89 */ /* 0x000e6200000e0000 */
[----:B--2---:R-:W-:-:S04]  /*8e20*/  FFMA.FTZ R4, R33, UR20, -R5 ;  /* 0x0000001421047c23 */ /* 0x004fc80008010805 */
[----:B------:R2:W-:Y:S01]  /*8e30*/  MUFU.EX2 R196, R4 ;  /* 0x0000000400c47308 */ /* 0x0005e20000000800 */
[--C-:B---3--:R-:W-:Y:S02]  /*8e40*/  FFMA.FTZ R3, R27, UR20, -R5.reuse ;  /* 0x000000141b037c23 */ /* 0x108fe40008010805 */
[----:B------:R-:W-:Y:S05]  /*8e50*/  LDSM.16.MT88.4 R24, [R184+0x4400] ;  /* 0x00440000b818783b */ /* 0x000fea0000004200 */
[----:B------:R-:W-:Y:S01]  /*8e60*/  MUFU.EX2 R179, R3 ;  /* 0x0000000300b37308 */ /* 0x000fe20000000800 */
[----:B--2---:R-:W-:Y:S01]  /*8e70*/  FFMA.FTZ R4, R31, UR20, -R5 ;  /* 0x000000141f047c23 */ /* 0x004fe20008010805 */
[----:B-1----:R-:W-:-:S06]  /*8e80*/  FMNMX.FTZ R39, R39, R6, !PT ;  /* 0x0000000627277209 */ /* 0x002fcc0007810000 */
[----:B------:R1:W-:Y:S01]  /*8e90*/  MUFU.EX2 R183, R4 ;  /* 0x0000000400b77308 */ /* 0x0003e20000000800 */
[----:B------:R-:W2:Y:S01]  /*8ea0*/  SHFL.BFLY PT, R6, R38, 0x2, 0x1f ;  /* 0x0c401f0026067f89 */ /* 0x000ea200000e0000 */
[C---:B------:R-:W-:Y:S01]  /*8eb0*/  FSETP.NEU.FTZ.AND P1, PT, R39.reuse, -INF , PT ;  /* 0xff8000002700780b */ /* 0x040fe20003f3d000 */
[----:B-1----:R-:W-:Y:S02]  /*8ec0*/  FFMA.FTZ R4, R30, UR20, -R5 ;  /* 0x000000141e047c23 */ /* 0x002fe40008010805 */
[----:B------:R-:W-:Y:S03]  /*8ed0*/  LDSM.16.MT88.4 R28, [R185+0x4400] ;  /* 0x00440000b91c783b */ /* 0x000fe60000004200 */
[----:B------:R1:W-:Y:S01]  /*8ee0*/  MUFU.EX2 R182, R4 ;  /* 0x0000000400b67308 */ /* 0x0003e20000000800 */
[----:B--2---:R-:W-:Y:S01]  /*8ef0*/  FMNMX.FTZ R38, R38, R6, !PT ;  /* 0x0000000626267209 */ /* 0x004fe20007810000 */
[----:B------:R-:W-:Y:S04]  /*8f00*/  HMMA.16816.F32 R72, R12, R24, R72 ;  /* 0x000000180c48723c */ /* 0x000fe80000001848 */
[----:B------:R-:W2:Y:S01]  /*8f10*/  SHFL.BFLY PT, R6, R38, 0x1, 0x1f ;  /* 0x0c201f0026067f89 */ /* 0x000ea200000e0000 */
[----:B-1----:R-:W-:-:S05]  /*8f20*/  FMUL.FTZ R4, R39, UR20 ;  /* 0x0000001427047c20 */ /* 0x002fca0008410000 */
[----:B------:R-:W-:-:S05]  /*8f30*/  FSEL R4, R4, RZ, P1 ;  /* 0x000000ff04047208 */ /* 0x000fca0000800000 */
[----:B------:R-:W-:-:S04]  /*8f40*/  FFMA.FTZ R3, R159, UR20, -R4 ;  /* 0x000000149f037c23 */ /* 0x000fc80008010804 */
[----:B------:R1:W-:Y:S01]  /*8f50*/  MUFU.EX2 R109, R3 ;  /* 0x00000003006d7308 */ /* 0x0003e20000000800 */
[----:B--2---:R-:W-:Y:S01]  /*8f60*/  FMNMX.FTZ R38, R38, R6, !PT ;  /* 0x0000000626267209 */ /* 0x004fe20007810000 */
[----:B------:R-:W-:-:S03]  /*8f70*/  FFMA.FTZ R6, R85, UR20, -R4 ;  /* 0x0000001455067c23 */ /* 0x000fc60008010804 */
[----:B------:R-:W-:-:S03]  /*8f80*/  FSETP.NEU.FTZ.AND P1, PT, R38, -INF , PT ;  /* 0xff8000002600780b */ /* 0x000fc60003f3d000 */
[----:B------:R2:W-:Y:S01]  /*8f90*/  MUFU.EX2 R177, R6 ;  /* 0x0000000600b17308 */ /* 0x0005e20000000800 */
[----:B-1----:R-:W-:-:S07]  /*8fa0*/  FFMA.FTZ R3, R152, UR20, -R4 ;  /* 0x0000001498037c23 */ /* 0x002fce0008010804 */
[----:B------:R1:W3:Y:S01]  /*8fb0*/  MUFU.EX2 R105, R3 ;  /* 0x0000000300697308 */ /* 0x0002e20000000800 */
[----:B--2---:R-:W-:-:S07]  /*8fc0*/  FFMA.FTZ R6, R81, UR20, -R4 ;  /* 0x0000001451067c23 */ /* 0x004fce0008010804 */
[----:B------:R-:W-:Y:S01]  /*8fd0*/  MUFU.EX2 R178, R6 ;  /* 0x0000000600b27308 */ /* 0x000fe20000000800 */
[----:B-1----:R-:W-:Y:S01]  /*8fe0*/  FFMA.FTZ R3, R157, UR20, -R4 ;  /* 0x000000149d037c23 */ /* 0x002fe20008010804 */
[----:B---3--:R-:W-:-:S06]  /*8ff0*/  F2FP.F16.F32.PACK_AB R8, R105, R109 ;  /* 0x0000006d6908723e */ /* 0x008fcc00000000ff */
        /* <DEDUP_REMOVED lines=21> */
[----:B------:R-:W-:-:S03]  /*9150*/  FFMA.FTZ R6, R169, UR20, -R3 ;  /* 0x00000014a9067c23 */ /* 0x000fc60008010803 */
[----:B------:R1:W-:Y:S08]  /*9160*/  MUFU.EX2 R7, R0 ;  /* 0x0000000000077308 */ /* 0x0003f00000000800 */
[----:B------:R-:W2:Y:S01]  /*9170*/  MUFU.EX2 R92, R6 ;  /* 0x00000006005c7308 */ /* 0x000ea20000000800 */
[----:B-1----:R-:W-:-:S07]  /*9180*/  FFMA.FTZ R0, R168, UR20, -R3 ;  /* 0x00000014a8007c23 */ /* 0x002fce0008010803 */
[----:B------:R1:W-:Y:S01]  /*9190*/  MUFU.EX2 R98, R0 ;  /* 0x0000000000627308 */ /* 0x0003e20000000800 */
[----:B--2---:R-:W-:Y:S01]  /*91a0*/  F2FP.F16.F32.PACK_AB R9, R7, R92 ;  /* 0x0000005c0709723e */ /* 0x004fe200000000ff */
[----:B------:R-:W-:Y:S01]  /*91b0*/  FADD.FTZ R6, R109, R105 ;  /* 0x000000696d067221 */ /* 0x000fe20000010000 */
[----:B-1----:R-:W-:-:S05]  /*91c0*/  FFMA.FTZ R0, R156, UR20, -R3 ;  /* 0x000000149c007c23 */ /* 0x002fca0008010803 */
[----:B------:R1:W2:Y:S02]  /*91d0*/  MUFU.EX2 R101, R0 ;  /* 0x0000000000657308 */ /* 0x0002a40000000800 */
[----:B-1----:R-:W-:Y:S01]  /*91e0*/  FFMA.FTZ R0, R76, UR20, -R4 ;  /* 0x000000144c007c23 */ /* 0x002fe20008010804 */
[----:B--2---:R-:W-:-:S05]  /*91f0*/  F2FP.F16.F32.PACK_AB R11, R101, R98 ;  /* 0x00000062650b723e */ /* 0x004fca00000000ff */
[----:B------:R1:W-:Y:S02]  /*9200*/  MUFU.EX2 R174, R0 ;  /* 0x0000000000ae7308 */ /* 0x0003e40000000800 */
[C---:B------:R-:W-:Y:S06]  /*9210*/  HMMA.16816.F32 R44, R8.reuse, R20, RZ ;  /* 0x00000014082c723c */ /* 0x040fec00000018ff */
[C---:B------:R-:W-:Y:S01]  /*9220*/  HMMA.16816.F32 R52, R8.reuse, R22, RZ ;  /* 0x000000160834723c */ /* 0x040fe200000018ff */
[----:B------:R-:W2:Y:S05]  /*9230*/  LDSM.16.MT88.4 R20, [R184+0x4800] ;  /* 0x00480000b814783b */ /* 0x000eaa0000004200 */
[----:B------:R-:W-:Y:S01]  /*9240*/  HMMA.16816.F32 R32, R8, R16, RZ ;  /* 0x000000100820723c */ /* 0x000fe200000018ff */
[----:B-1----:R-:W-:-:S04]  /*9250*/  FFMA.FTZ R0, R153, UR20, -R3 ;  /* 0x0000001499007c23 */ /* 0x002fc80008010803 */
[----:B------:R1:W-:Y:S01]  /*9260*/  MUFU.EX2 R120, R0 ;  /* 0x0000000000787308 */ /* 0x0003e20000000800 */
[----:B------:R-:W-:Y:S01]  /*9270*/  HMMA.16816.F32 R48, R8, R18, RZ ;  /* 0x000000120830723c */ /* 0x000fe200000018ff */
[----:B------:R-:W3:Y:S06]  /*9280*/  LDSM.16.MT88.4 R16, [R185+0x4800] ;  /* 0x00480000b910783b */ /* 0x000eec0000004200 */
[----:B------:R-:W-:Y:S02]  /*9290*/  F2FP.F16.F32.PACK_AB R8, R155, R154 ;  /* 0x0000009a9b08723e */ /* 0x000fe400000000ff */
[----:B------:R-:W-:Y:S01]  /*92a0*/  F2FP.F16.F32.PACK_AB R10, R172, R171 ;  /* 0x000000abac0a723e */ /* 0x000fe200000000ff */
        /* <DEDUP_REMOVED lines=15> */
[-C--:B------:R-:W-:Y:S06]  /*93a0*/  HMMA.16816.F32 R32, R8, R26.reuse, R48 ;  /* 0x0000001a0820723c */ /* 0x080fec0000001830 */
[----:B------:R-:W-:Y:S01]  /*93b0*/  HMMA.16816.F32 R48, R12, R26, R68 ;  /* 0x0000001a0c30723c */ /* 0x000fe20000001844 */
[----:B------:R-:W-:Y:S01]  /*93c0*/  LDSM.16.MT88.4 R24, [R185+0x4c00] ;  /* 0x004c0000b918783b */ /* 0x000fe20000004200 */
[----:B------:R-:W-:Y:S02]  /*93d0*/  F2FP.F16.F32.PACK_AB R8, R176, R173 ;  /* 0x000000adb008723e */ /* 0x000fe400000000ff */
[----:B------:R-:W-:-:S02]  /*93e0*/  F2FP.F16.F32.PACK_AB R10, R177, R175 ;  /* 0x000000afb10a723e */ /* 0x000fc400000000ff */
[----:B------:R-:W-:Y:S01]  /*93f0*/  HMMA.16816.F32 R52, R12, R30, R64 ;  /* 0x0000001e0c34723c */ /* 0x000fe20000001840 */
[----:B-1----:R-:W-:-:S05]  /*9400*/  FFMA.FTZ R0, R79, UR20, -R4 ;  /* 0x000000144f007c23 */ /* 0x002fca0008010804 */
        /* <DEDUP_REMOVED lines=8> */
[----:B--2---:R-:W-:Y:S01]  /*9490*/  HMMA.16816.F32 R68, R12, R20, R72 ;  /* 0x000000140c44723c */ /* 0x004fe20000001848 */
[----:B------:R2:W-:Y:S02]  /*94a0*/  MUFU.EX2 R104, R0 ;  /* 0x0000000000687308 */ /* 0x0005e40000000800 */
[----:B--2---:R-:W-:-:S06]  /*94b0*/  FFMA.FTZ R0, R148, UR20, -R3 ;  /* 0x0000001494007c23 */ /* 0x004fcc0008010803 */
[----:B------:R2:W4:Y:S02]  /*94c0*/  MUFU.EX2 R106, R0 ;  /* 0x00000000006a7308 */ /* 0x0005240000000800 */
[----:B--2---:R-:W-:Y:S01]  /*94d0*/  FFMA.FTZ R0, R144, UR20, -R3 ;  /* 0x0000001490007c23 */ /* 0x004fe20008010803 */
[----:B----4-:R-:W-:-:S05]  /*94e0*/  F2FP.F16.F32.PACK_AB R9, R106, R104 ;  /* 0x000000686a09723e */ /* 0x010fca00000000ff */
[----:B------:R2:W-:Y:S02]  /*94f0*/  MUFU.EX2 R94, R0 ;  /* 0x00000000005e7308 */ /* 0x0005e40000000800 */
[----:B--2---:R-:W-:-:S06]  /*9500*/  FFMA.FTZ R0, R141, UR20, -R3 ;  /* 0x000000148d007c23 */ /* 0x004fcc0008010803 */
[----:B------:R2:W4:Y:S02]  /*9510*/  MUFU.EX2 R100, R0 ;  /* 0x0000000000647308 */ /* 0x0005240000000800 */
[----:B--2---:R-:W-:Y:S01]  /*9520*/  FFMA.FTZ R0, R93, UR20, -R4 ;  /* 0x000000145d007c23 */ /* 0x004fe20008010804 */
[----:B----4-:R-:W-:-:S05]  /*9530*/  F2FP.F16.F32.PACK_AB R11, R100, R94 ;  /* 0x0000005e640b723e */ /* 0x010fca00000000ff */
[----:B------:R2:W-:Y:S02]  /*9540*/  MUFU.EX2 R121, R0 ;  /* 0x0000000000797308 */ /* 0x0005e40000000800 */
[----:B---3--:R-:W-:Y:S06]  /*9550*/  HMMA.16816.F32 R60, R8, R18, R44 ;  /* 0x00000012083c723c */ /* 0x008fec000000182c */
[-C--:B------:R-:W-:Y:S06]  /*9560*/  HMMA.16816.F32 R44, R12, R16.reuse, R76 ;  /* 0x000000100c2c723c */ /* 0x080fec000000184c */
[----:B------:R-:W-:Y:S01]  /*9570*/  HMMA.16816.F32 R64, R8, R16, R56 ;  /* 0x000000100840723c */ /* 0x000fe20000001838 */
[----:B--2---:R-:W-:-:S04]  /*9580*/  FFMA.FTZ R0, R83, UR20, -R4 ;  /* 0x0000001453007c23 */ /* 0x004fc80008010804 */
[----:B------:R2:W-:Y:S01]  /*9590*/  MUFU.EX2 R103, R0 ;  /* 0x0000000000677308 */ /* 0x0005e20000000800 */
[C---:B------:R-:W-:Y:S06]  /*95a0*/  HMMA.16816.F32 R136, R8.reuse, R20, R136 ;  /* 0x000000140888723c */ /* 0x040fec0000001888 */
[-C--:B------:R-:W-:Y:S06]  /*95b0*/  HMMA.16816.F32 R148, R8, R22.reuse, R32 ;  /* 0x000000160894723c */ /* 0x080fec0000001820 */
[----:B------:R-:W-:Y:S01]  /*95c0*/  HMMA.16816.F32 R56, R12, R22, R48 ;  /* 0x000000160c38723c */ /* 0x000fe20000001830 */
[----:B------:R-:W3:Y:S01]  /*95d0*/  LDSM.16.MT88.4 R20, [R184+0x5000] ;  /* 0x00500000b814783b */ /* 0x000ee20000004200 */
[----:B------:R-:W-:Y:S01]  /*95e0*/  F2FP.F16.F32.PACK_AB R8, R174, R178 ;  /* 0x000000b2ae08723e */ /* 0x000fe200000000ff */
[----:B--2---:R-:W-:Y:S01]  /*95f0*/  FFMA.FTZ R0, R87, UR20, -R4 ;  /* 0x0000001457007c23 */ /* 0x004fe20008010804 */
[----:B------:R-:W-:-:S02]  /*9600*/  F2FP.F16.F32.PACK_AB R10, R169, R170 ;  /* 0x000000aaa90a723e */ /* 0x000fc400000000ff */
[----:B------:R-:W-:Y:S01]  /*9610*/  HMMA.16816.F32 R32, R12, R18, R52 ;  /* 0x000000120c20723c */ /* 0x000fe20000001834 */
[----:B------:R-:W2:Y:S01]  /*9620*/  LDSM.16.MT88.4 R16, [R185+0x5000] ;  /* 0x00500000b910783b */ /* 0x000ea20000004200 */
[----:B------:R4:W-:Y:S05]  /*9630*/  MUFU.EX2 R93, R0 ;  /* 0x00000000005d7308 */ /* 0x0009ea0000000800 */
[----:B------:R-:W-:Y:S02]  /*9640*/  F2FP.F16.F32.PACK_AB R12, R241, R242 ;  /* 0x000000f2f10c723e */ /* 0x000fe400000000ff */
[----:B------:R-:W-:Y:S02]  /*9650*/  F2FP.F16.F32.PACK_AB R13, R224, R225 ;  /* 0x000000e1e00d723e */ /* 0x000fe400000000ff */
[----:B------:R-:W-:-:S02]  /*9660*/  F2FP.F16.F32.PACK_AB R14, R239, R240 ;  /* 0x000000f0ef0e723e */ /* 0x000fc400000000ff */
[----:B------:R-:W-:Y:S01]  /*9670*/  F2FP.F16.F32.PACK_AB R15, R221, R222 ;  /* 0x000000dedd0f723e */ /* 0x000fe200000000ff */
[----:B----4-:R-:W-:-:S06]  /*9680*/  FFMA.FTZ R0, R145, UR20, -R3 ;  /* 0x0000001491007c23 */ /* 0x010fcc0008010803 */
[C---:B-1----:R-:W-:Y:S01]  /*9690*/  HMMA.16816.F32 R68, R12.reuse, R28, R68 ;  /* 0x0000001c0c44723c */ /* 0x042fe20000001844 */
[----:B------:R1:W-:Y:S05]  /*96a0*/  MUFU.EX2 R88, R0 ;  /* 0x0000000000587308 */ /* 0x0003ea0000000800 */
[C---:B------:R-:W-:Y:S06]  /*96b0*/  HMMA.16816.F32 R44, R12.reuse, R24, R44 ;  /* 0x000000180c2c723c */ /* 0x040fec000000182c */
[C---:B------:R-:W-:Y:S06]  /*96c0*/  HMMA.16816.F32 R32, R12.reuse, R26, R32 ;  /* 0x0000001a0c20723c */ /* 0x040fec0000001820 */
[----:B------:R-:W-:Y:S01]  /*96d0*/  HMMA.16816.F32 R56, R12, R30, R56 ;  /* 0x0000001e0c38723c */ /* 0x000fe20000001838 */
[----:B-1----:R-:W-:-:S04]  /*96e0*/  FFMA.FTZ R0, R142, UR20, -R3 ;  /* 0x000000148e007c23 */ /* 0x002fc80008010803 */
[----:B------:R1:W4:Y:S02]  /*96f0*/  MUFU.EX2 R87, R0 ;  /* 0x0000000000577308 */ /* 0x0003240000000800 */
[----:B------:R-:W-:Y:S02]  /*9700*/  F2FP.F16.F32.PACK_AB R12, R237, R238 ;  /* 0x000000eeed0c723e */ /* 0x000fe400000000ff */
[----:B------:R-:W-:Y:S02]  /*9710*/  F2FP.F16.F32.PACK_AB R13, R218, R219 ;  /* 0x000000dbda0d723e */ /* 0x000fe400000000ff */
[----:B------:R-:W-:Y:S02]  /*9720*/  F2FP.F16.F32.PACK_AB R14, R246, R236 ;  /* 0x000000ecf60e723e */ /* 0x000fe400000000ff */
[----:B------:R-:W-:Y:S01]  /*9730*/  F2FP.F16.F32.PACK_AB R15, R214, R215 ;  /* 0x000000d7d60f723e */ /* 0x000fe200000000ff */
[----:B-1----:R-:W-:Y:S01]  /*9740*/  FFMA.FTZ R0, R143, UR20, -R3 ;  /* 0x000000148f007c23 */ /* 0x002fe20008010803 */
[----:B----4-:R-:W-:-:S03]  /*9750*/  F2FP.F16.F32.PACK_AB R9, R87, R88 ;  /* 0x000000585709723e */ /* 0x010fc600000000ff */
[----:B------:R1:W-:Y:S02]  /*9760*/  MUFU.EX2 R84, R0 ;  /* 0x0000000000547308 */ /* 0x0003e40000000800 */
[----:B-1----:R-:W-:Y:S01]  /*9770*/  FFMA.FTZ R0, R129, UR20, -R3 ;  /* 0x0000001481007c23 */ /* 0x002fe20008010803 */
[----:B------:R-:W-:-:S05]  /*9780*/  MOV R129, R37 ;  /* 0x0000002500817202 */ /* 0x000fca0000000f00 */
[----:B------:R1:W4:Y:S02]  /*9790*/  MUFU.EX2 R85, R0 ;  /* 0x0000000000557308 */ /* 0x0003240000000800 */
[----:B-1----:R-:W-:Y:S01]  /*97a0*/  FFMA.FTZ R0, R91, UR20, -R4 ;  /* 0x000000145b007c23 */ /* 0x002fe20008010804 */
[----:B----4-:R-:W-:-:S05]  /*97b0*/  F2FP.F16.F32.PACK_AB R11, R85, R84 ;  /* 0x00000054550b723e */ /* 0x010fca00000000ff */
[----:B------:R1:W-:Y:S02]  /*97c0*/  MUFU.EX2 R91, R0 ;  /* 0x00000000005b7308 */ /* 0x0003e40000000800 */
[C---:B------:R-:W-:Y:S06]  /*97d0*/  HMMA.16816.F32 R48, R8.reuse, R24, R64 ;  /* 0x000000180830723c */ /* 0x040fec0000001840 */
[C---:B------:R-:W-:Y:S01]  /*97e0*/  HMMA.16816.F32 R52, R8.reuse, R26, R60 ;  /* 0x0000001a0834723c */ /* 0x040fe2000000183c */
[----:B------:R-:W-:Y:S05]  /*97f0*/  LDSM.16.MT88.4 R24, [R185+0x5400] ;  /* 0x00540000b918783b */ /* 0x000fea0000004200 */
[----:B------:R-:W-:Y:S01]  /*9800*/  HMMA.16816.F32 R136, R8, R28, R136 ;  /* 0x0000001c0888723c */ /* 0x000fe20000001888 */
[----:B-1----:R-:W-:-:S04]  /*9810*/  FFMA.FTZ R0, R86, UR20, -R4 ;  /* 0x0000001456007c23 */ /* 0x002fc80008010804 */
[----:B------:R1:W-:Y:S01]  /*9820*/  MUFU.EX2 R86, R0 ;  /* 0x0000000000567308 */ /* 0x0003e20000000800 */
[----:B------:R-:W-:Y:S01]  /*9830*/  HMMA.16816.F32 R148, R8, R30, R148 ;  /* 0x0000001e0894723c */ /* 0x000fe20000001894 */
[----:B------:R-:W4:Y:S05]  /*9840*/  LDSM.16.MT88.4 R28, [R184+0x5400] ;  /* 0x00540000b81c783b */ /* 0x000f2a0000004200 */
[----:B---3--:R-:W-:Y:S01]  /*9850*/  HMMA.16816.F32 R60, R12, R22, R56 ;  /* 0x000000160c3c723c */ /* 0x008fe20000001838 */
[----:B------:R-:W-:Y:S02]  /*9860*/  F2FP.F16.F32.PACK_AB R8, R121, R168 ;  /* 0x000000a87908723e */ /* 0x000fe400000000ff */
[----:B------:R-:W-:-:S03]  /*9870*/  F2FP.F16.F32.PACK_AB R10, R93, R103 ;  /* 0x000000675d0a723e */ /* 0x000fc600000000ff */
[----:B--2---:R-:W-:Y:S01]  /*9880*/  HMMA.16816.F32 R56, R12, R16, R44 ;  /* 0x000000100c38723c */ /* 0x004fe2000000182c */
[----:B-1----:R-:W-:Y:S01]  /*9890*/  FFMA.FTZ R0, R89, UR20, -R4 ;  /* 0x0000001459007c23 */ /* 0x002fe20008010804 */
[----:B------:R-:W-:-:S04]  /*98a0*/  MOV R89, R80 ;  /* 0x0000005000597202 */ /* 0x000fc80000000f00 */
[----:B------:R-:W-:Y:S01]  /*98b0*/  HMMA.16816.F32 R44, R12, R18, R32 ;  /* 0x000000120c2c723c */ /* 0x000fe20000001820 */
[----:B------:R1:W-:Y:S02]  /*98c0*/  MUFU.EX2 R83, R0 ;  /* 0x0000000000537308 */ /* 0x0003e40000000800 */
[----:B-1----:R-:W-:-:S03]  /*98d0*/  FFMA.FTZ R0, R140, UR20, -R3 ;  /* 0x000000148c007c23 */ /* 0x002fc60008010803 */
[----:B------:R-:W-:Y:S03]  /*98e0*/  HMMA.16816.F32 R140, R12, R20, R68 ;  /* 0x000000140c8c723c */ /* 0x000fe60000001844 */
[----:B------:R1:W-:Y:S04]  /*98f0*/  MUFU.EX2 R82, R0 ;  /* 0x0000000000527308 */ /* 0x0003e80000000800 */
[----:B------:R-:W-:Y:S02]  /*9900*/  F2FP.F16.F32.PACK_AB R12, R248, R247 ;  /* 0x000000f7f80c723e */ /* 0x000fe400000000ff */
[----:B------:R-:W-:Y:S02]  /*9910*/  F2FP.F16.F32.PACK_AB R13, R212, R213 ;  /* 0x000000d5d40d723e */ /* 0x000fe400000000ff */
[----:B------:R-:W-:-:S02]  /*9920*/  F2FP.F16.F32.PACK_AB R14, R251, R249 ;  /* 0x000000f9fb0e723e */ /* 0x000fc400000000ff */
[----:B------:R-:W-:Y:S01]  /*9930*/  F2FP.F16.F32.PACK_AB R15, R210, R211 ;  /* 0x000000d3d20f723e */ /* 0x000fe200000000ff */
[----:B-1----:R-:W-:-:S06]  /*9940*/  FFMA.FTZ R0, R134, UR20, -R3 ;  /* 0x0000001486007c23 */ /* 0x002fcc0008010803 */
[C---:B----4-:R-:W-:Y:S01]  /*9950*/  HMMA.16816.F32 R60, R12.reuse, R30, R60 ;  /* 0x0000001e0c3c723c */ /* 0x050fe2000000183c */
[----:B------:R-:W-:Y:S01]  /*9960*/  MOV R134, R167 ;  /* 0x000000a700867202 */ /* 0x000fe20000000f00 */
[----:B------:R1:W2:Y:S04]  /*9970*/  MUFU.EX2 R81, R0 ;  /* 0x0000000000517308 */ /* 0x0002a80000000800 */
[C---:B------:R-:W-:Y:S06]  /*9980*/  HMMA.16816.F32 R140, R12.reuse, R28, R140 ;  /* 0x0000001c0c8c723c */ /* 0x040fec000000188c */
[C---:B------:R-:W-:Y:S06]  /*9990*/  HMMA.16816.F32 R56, R12.reuse, R24, R56 ;  /* 0x000000180c38723c */ /* 0x040fec0000001838 */
[----:B------:R-:W-:Y:S01]  /*99a0*/  HMMA.16816.F32 R44, R12, R26, R44 ;  /* 0x0000001a0c2c723c */ /* 0x000fe2000000182c */
[----:B------:R-:W-:Y:S01]  /*99b0*/  LDSM.16.MT88.4 R12, [R185+0x5c00] ;  /* 0x005c0000b90c783b */ /* 0x000fe20000004200 */
[----:B-1----:R-:W-:Y:S01]  /*99c0*/  FFMA.FTZ R0, R118, UR20, -R3 ;  /* 0x0000001476007c23 */ /* 0x002fe20008010803 */
[----:B--2---:R-:W-:-:S02]  /*99d0*/  F2FP.F16.F32.PACK_AB R9, R81, R82 ;  /* 0x000000525109723e */ /* 0x004fc400000000ff */
[----:B------:R-:W-:Y:S01]  /*99e0*/  MOV R118, R166 ;  /* 0x000000a600767202 */ /* 0x000fe20000000f00 */
[----:B------:R1:W-:Y:S02]  /*99f0*/  MUFU.EX2 R78, R0 ;  /* 0x00000000004e7308 */ /* 0x0003e40000000800 */
[----:B-1----:R-:W-:Y:S01]  /*9a00*/  FFMA.FTZ R0, R125, UR20, -R3 ;  /* 0x000000147d007c23 */ /* 0x002fe20008010803 */
[----:B------:R-:W-:-:S05]  /*9a10*/  MOV R125, R147 ;  /* 0x00000093007d7202 */ /* 0x000fca0000000f00 */
[----:B------:R1:W2:Y:S02]  /*9a20*/  MUFU.EX2 R79, R0 ;  /* 0x00000000004f7308 */ /* 0x0002a40000000800 */
[----:B-1----:R-:W-:Y:S01]  /*9a30*/  FFMA.FTZ R0, R95, UR20, -R4 ;  /* 0x000000145f007c23 */ /* 0x002fe20008010804 */
[----:B--2---:R-:W-:Y:S02]  /*9a40*/  F2FP.F16.F32.PACK_AB R11, R79, R78 ;  /* 0x0000004e4f0b723e */ /* 0x004fe400000000ff */
[----:B------:R-:W-:-:S03]  /*9a50*/  MOV R95, R146 ;  /* 0x00000092005f7202 */ /* 0x000fc60000000f00 */
[----:B------:R1:W2:Y:S01]  /*9a60*/  MUFU.EX2 R80, R0 ;  /* 0x0000000000507308 */ /* 0x0002a20000000800 */
[----:B------:R-:W-:Y:S01]  /*9a70*/  LDSM.16.MT88.4 R144, [R184+0x5c00] ;  /* 0x005c0000b890783b */ /* 0x000fe20000004200 */
[C---:B------:R-:W-:Y:S06]  /*9a80*/  HMMA.16816.F32 R48, R8.reuse, R16, R48 ;  /* 0x000000100830723c */ /* 0x040fec0000001830 */
[C---:B------:R-:W-:Y:S01]  /*9a90*/  HMMA.16816.F32 R52, R8.reuse, R18, R52 ;  /* 0x000000120834723c */ /* 0x040fe20000001834 */
[----:B------:R-:W-:Y:S05]  /*9aa0*/  LDSM.16.MT88.4 R16, [R185+0x5800] ;  /* 0x00580000b910783b */ /* 0x000fea0000004200 */
[----:B------:R-:W-:Y:S01]  /*9ab0*/  HMMA.16816.F32 R136, R8, R20, R136 ;  /* 0x000000140888723c */ /* 0x000fe20000001888 */
[----:B-1----:R-:W-:-:S04]  /*9ac0*/  FFMA.FTZ R0, R96, UR20, -R4 ;  /* 0x0000001460007c23 */ /* 0x002fc80008010804 */
[----:B------:R1:W-:Y:S01]  /*9ad0*/  MUFU.EX2 R77, R0 ;  /* 0x00000000004d7308 */ /* 0x0003e20000000800 */
[----:B------:R-:W-:Y:S01]  /*9ae0*/  HMMA.16816.F32 R148, R8, R22, R148 ;  /* 0x000000160894723c */ /* 0x000fe20000001894 */
[----:B------:R-:W3:Y:S06]  /*9af0*/  LDSM.16.MT88.4 R20, [R184+0x5800] ;  /* 0x00580000b814783b */ /* 0x000eec0000004200 */
[----:B------:R-:W-:Y:S02]  /*9b00*/  F2FP.F16.F32.PACK_AB R8, R86, R91 ;  /* 0x0000005b5608723e */ /* 0x000fe400000000ff */
[----:B--2---:R-:W-:Y:S01]  /*9b10*/  F2FP.F16.F32.PACK_AB R10, R80, R83 ;  /* 0x00000053500a723e */ /* 0x004fe200000000ff */
[----:B-1----:R-:W-:-:S04]  /*9b20*/  FFMA.FTZ R0, R36, UR20, -R4 ;  /* 0x0000001424007c23 */ /* 0x002fc80008010804 */
        /* <DEDUP_REMOVED lines=13> */
[C---:B------:R-:W-:Y:S06]  /*9c00*/  HMMA.16816.F32 R32, R8.reuse, R24, R48 ;  /* 0x000000180820723c */ /* 0x040fec0000001830 */
[C---:B------:R-:W-:Y:S06]  /*9c10*/  HMMA.16816.F32 R48, R8.reuse, R26, R52 ;  /* 0x0000001a0830723c */ /* 0x040fec0000001834 */
[----:B------:R-:W-:Y:S01]  /*9c20*/  HMMA.16816.F32 R136, R8, R28, R136 ;  /* 0x0000001c0888723c */ /* 0x000fe20000001888 */
[----:B-1----:R-:W-:-:S04]  /*9c30*/  FFMA.FTZ R0, R99, UR20, -R4 ;  /* 0x0000001463007c23 */ /* 0x002fc80008010804 */
[----:B------:R1:W2:Y:S01]  /*9c40*/  MUFU.EX2 R67, R0 ;  /* 0x0000000000437308 */ /* 0x0002a20000000800 */
[----:B------:R-:W-:Y:S07]  /*9c50*/  HMMA.16816.F32 R148, R8, R30, R148 ;  /* 0x0000001e0894723c */ /* 0x000fee0000001894 */
        /* <DEDUP_REMOVED lines=16> */
[C---:B---3--:R-:W-:Y:S06]  /*9d60*/  HMMA.16816.F32 R136, R8.reuse, R20, R136 ;  /* 0x000000140888723c */ /* 0x048fec0000001888 */
[C---:B------:R-:W-:Y:S06]  /*9d70*/  HMMA.16816.F32 R148, R8.reuse, R22, R148 ;  /* 0x000000160894723c */ /* 0x040fec0000001894 */
[----:B------:R-:W-:Y:S01]  /*9d80*/  HMMA.16816.F32 R32, R8, R16, R32 ;  /* 0x000000100820723c */ /* 0x000fe20000001820 */
[----:B-1----:R-:W-:-:S04]  /*9d90*/  FFMA.FTZ R0, R42, UR20, -R4 ;  /* 0x000000142a007c23 */ /* 0x002fc80008010804 */
        /* <DEDUP_REMOVED lines=8> */
[----:B------:R1:W2:Y:S02]  /*9e20*/  MUFU.EX2 R28, R0 ;  /* 0x00000000001c7308 */ /* 0x0002a40000000800 */
[----:B------:R-:W-:Y:S01]  /*9e30*/  HMMA.16816.F32 R140, R8, R20, R140 ;  /* 0x00000014088c723c */ /* 0x000fe2000000188c */
[----:B------:R-:W-:-:S05]  /*9e40*/  FADD.FTZ R4, R98, R4 ;  /* 0x0000000462047221 */ /* 0x000fca0000010000 */
[C---:B------:R-:W-:Y:S06]  /*9e50*/  HMMA.16816.F32 R60, R8.reuse, R22, R60 ;  /* 0x00000016083c723c */ /* 0x040fec000000183c */
[----:B------:R-:W-:Y:S01]  /*9e60*/  HMMA.16816.F32 R56, R8, R16, R56 ;  /* 0x000000100838723c */ /* 0x000fe20000001838 */
[----:B-1----:R-:W-:Y:S01]  /*9e70*/  FFMA.FTZ R0, R114, UR20, -R3 ;  /* 0x0000001472007c23 */ /* 0x002fe20008010803 */
[----:B--2---:R-:W-:-:S04]  /*9e80*/  F2FP.F16.F32.PACK_AB R166, R28, R29 ;  /* 0x0000001d1ca6723e */ /* 0x004fc800000000ff */
[----:B------:R-:W-:Y:S01]  /*9e90*/  HMMA.16816.F32 R44, R8, R18, R44 ;  /* 0x00000012082c723c */ /* 0x000fe2000000182c */
[----:B------:R-:W-:Y:S08]  /*9ea0*/  MUFU.EX2 R8, R2 ;  /* 0x0000000200087308 */ /* 0x000ff00000000800 */
[----:B------:R1:W-:Y:S02]  /*9eb0*/  MUFU.EX2 R27, R0 ;  /* 0x00000000001b7308 */ /* 0x0003e40000000800 */
[----:B-1----:R-:W-:-:S06]  /*9ec0*/  FFMA.FTZ R0, R112, UR20, -R3 ;  /* 0x0000001470007c23 */ /* 0x002fcc0008010803 */
[----:B------:R1:W2:Y:S02]  /*9ed0*/  MUFU.EX2 R26, R0 ;  /* 0x00000000001a7308 */ /* 0x0002a40000000800 */
[--C-:B-1----:R-:W-:Y:S01]  /*9ee0*/  FFMA.FTZ R0, R108, UR20, -R3.reuse ;  /* 0x000000146c007c23 */ /* 0x102fe20008010803 */
[----:B------:R-:W-:-:S05]  /*9ef0*/  FFMA.FTZ R3, R113, UR20, -R3 ;  /* 0x0000001471037c23 */ /* 0x000fca0008010803 */
[----:B------:R1:W-:Y:S08]  /*9f00*/  MUFU.EX2 R24, R0 ;  /* 0x0000000000187308 */ /* 0x0003f00000000800 */
[----:B------:R3:W4:Y:S01]  /*9f10*/  MUFU.EX2 R25, R3 ;  /* 0x0000000300197308 */ /* 0x0007220000000800 */
[----:B-1----:R-:W-:-:S07]  /*9f20*/  FFMA.FTZ R0, R126, UR20, -R5 ;  /* 0x000000147e007c23 */ /* 0x002fce0008010805 */
[----:B------:R1:W5:Y:S01]  /*9f30*/  MUFU.EX2 R20, R0 ;  /* 0x0000000000147308 */ /* 0x0003620000000800 */
[----:B---3--:R-:W-:Y:S01]  /*9f40*/  FADD.FTZ R3, R165, R164 ;  /* 0x000000a4a5037221 */ /* 0x008fe20000010000 */
[----:B------:R-:W-:Y:S02]  /*9f50*/  F2FP.F16.F32.PACK_AB R164, R37, R66 ;  /* 0x0000004225a4723e */ /* 0x000fe400000000ff */
[----:B--2---:R-:W-:Y:S01]  /*9f60*/  F2FP.F16.F32.PACK_AB R165, R26, R27 ;  /* 0x0000001b1aa5723e */ /* 0x004fe200000000ff */
[----:B------:R-:W-:Y:S01]  /*9f70*/  FADD.FTZ R3, R229, R3 ;  /* 0x00000003e5037221 */ /* 0x000fe20000010000 */
[----:B----4-:R-:W-:-:S07]  /*9f80*/  F2FP.F16.F32.PACK_AB R167, R25, R24 ;  /* 0x0000001819a7723e */ /* 0x010fce00000000ff */
[C---:B------:R-:W-:Y:S01]  /*9f90*/  HMMA.16816.F32 R136, R164.reuse, R144, R136 ;  /* 0x00000090a488723c */ /* 0x040fe20000001888 */
[----:B-1----:R-:W-:Y:S01]  /*9fa0*/  FFMA.FTZ R0, R122, UR20, -R5 ;  /* 0x000000147a007c23 */ /* 0x002fe20008010805 */
[----:B------:R-:W-:Y:S01]  /*9fb0*/  FADD.FTZ R5, R161, R160 ;  /* 0x000000a0a1057221 */ /* 0x000fe20000010000 */
[----:B------:R-:W-:Y:S02]  /*9fc0*/  F2FP.F16.F32.PACK_AB R160, R134, R118 ;  /* 0x0000007686a0723e */ /* 0x000fe400000000ff */
[----:B------:R1:W2:Y:S01]  /*9fd0*/  MUFU.EX2 R16, R0 ;  /* 0x0000000000107308 */ /* 0x0002a20000000800 */
[----:B------:R-:W-:Y:S01]  /*9fe0*/  FADD.FTZ R2, R162, R5 ;  /* 0x00000005a2027221 */ /* 0x000fe20000010000 */
[----:B-----5:R-:W-:Y:S01]  /*9ff0*/  F2FP.F16.F32.PACK_AB R161, R20, R179 ;  /* 0x000000b314a1723e */ /* 0x020fe200000000ff */
[----:B------:R-:W-:Y:S01]  /*a000*/  HMMA.16816.F32 R148, R164, R146, R148 ;  /* 0x00000092a494723c */ /* 0x000fe20000001894 */
[----:B------:R-:W-:-:S05]  /*a010*/  F2FP.F16.F32.PACK_AB R162, R129, R89 ;  /* 0x0000005981a2723e */ /* 0x000fca00000000ff */
[C---:B------:R-:W-:Y:S06]  /*a020*/  HMMA.16816.F32 R156, R164.reuse, R12, R32 ;  /* 0x0000000ca49c723c */ /* 0x040fec0000001820 */
[----:B------:R-:W-:Y:S01]  /*a030*/  HMMA.16816.F32 R164, R164, R14, R48 ;  /* 0x0000000ea4a4723c */ /* 0x000fe20000001830 */
[----:B-1----:R-:W-:Y:S01]  /*a040*/  FADD.FTZ R0, R131, R6 ;  /* 0x0000000683007221 */ /* 0x002fe20000010000 */
        /* <DEDUP_REMOVED lines=120> */
[C---:B------:R-:W-:Y:S03]  /*a7d0*/  HMMA.16816.F32 R144, R160.reuse, R146, R60 ;  /* 0x00000092a090723c */ /* 0x040fe6000000183c */
[----:B------:R1:W-:Y:S03]  /*a7e0*/  STL [R1+0x8], R2 ;  /* 0x0000080201007387 */ /* 0x0003e60000100800 */
[C---:B------:R-:W-:Y:S01]  /*a7f0*/  HMMA.16816.F32 R152, R160.reuse, R12, R56 ;  /* 0x0000000ca098723c */ /* 0x040fe20000001838 */
[----:B------:R1:W-:Y:S05]  /*a800*/  STL [R1+0xc], R0 ;  /* 0x00000c0001007387 */ /* 0x0003ea0000100800 */
[----:B------:R-:W-:Y:S01]  /*a810*/  HMMA.16816.F32 R160, R160, R14, R44 ;  /* 0x0000000ea0a0723c */ /* 0x000fe2000000182c */
[----:B------:R-:W-:-:S08]  /*a820*/  NOP ;  /* 0x0000000000007918 */ /* 0x000fd00000000000 */
[----:B------:R-:W-:-:S15]  /*a830*/  @!P0 BRA `(.L_x_313) ;  /* 0x00000084003c8947 */ /* 0x000fde0003800000 */
[----:B------:R-:W2:Y:S01]  /*a840*/  LDL.64 R128, [R1+0x10] ;  /* 0x0000100001807983 */ /* 0x000ea20000100a00 */
[----:B------:R-:W-:Y:S01]  /*a850*/  ULDC UR4, c[0x0][0x2d0] ;  /* 0x0000b40000047ab9 */ /* 0x000fe20000000800 */
[----:B------:R-:W-:Y:S01]  /*a860*/  UIADD3 UR18, UR19, -0x2, URZ ;  /* 0xfffffffe13127890 */ /* 0x000fe2000fffe03f */
[----:B------:R-:W-:Y:S01]  /*a870*/  ISETP.GE.AND P1, PT, R132, UR4, PT ;  /* 0x0000000484007c0c */ /* 0x000fe2000bf26270 */
[----:B------:R-:W-:-:S04]  /*a880*/  DEPBAR.LE SB0, 0x0 ;  /* 0x000080000000791a */ /* 0x000fc80000000000 */
[----:B------:R-:W-:Y:S01]  /*a890*/  USHF.R.S32.HI UR6, URZ, 0x1f, UR18 ;  /* 0x0000001f3f067899 */ /* 0x000fe20008011412 */
[----:B-1----:R-:W-:Y:S01]  /*a8a0*/  IMAD.U32 R2, RZ, RZ, UR18 ;  /* 0x00000012ff027e24 */ /* 0x002fe2000f8e00ff */
[----:B------:R-:W-:Y:S01]  /*a8b0*/  UIMAD UR4, UR8, UR18, URZ ;  /* 0x00000012080472a4 */ /* 0x000fe2000f8e023f */
[----:B------:R-:W-:Y:S01]  /*a8c0*/  BAR.SYNC.DEFER_BLOCKING 0x0 ;  /* 0x0000000000007b1d */ /* 0x000fe20000010000 */
[----:B------:R-:W-:Y:S02]  /*a8d0*/  IMAD.U32 R7, RZ, RZ, UR10 ;  /* 0x0000000aff077e24 */ /* 0x000fe4000f8e00ff */
[----:B------:R-:W-:Y:S01]  /*a8e0*/  UIMAD UR4, UR6, UR9, UR4 ;  /* 0x00000009060472a4 */ /* 0x000fe2000f8e0204 */
[----:B------:R-:W-:-:S04]  /*a8f0*/  IMAD.U32 R4, RZ, RZ, UR10 ;  /* 0x0000000aff047e24 */ /* 0x000fc8000f8e00ff */
[----:B------:R-:W1:Y:S01]  /*a900*/  @!P1 LDC.64 R10, c[0x0][0x220] ;  /* 0x00008800ff0a9b82 */ /* 0x000e620000000a00 */
[----:B------:R-:W-:Y:S01]  /*a910*/  IMAD.U32 R0, RZ, RZ, UR11 ;  /* 0x0000000bff007e24 */ /* 0x000fe2000f8e00ff */
[----:B------:R-:W-:Y:S01]  /*a920*/  VOTEU.ALL UP0, P1 ;  /* 0x00000000003f7886 */ /* 0x000fe20000800000 */
[----:B------:R-:W3:Y:S05]  /*a930*/  S2R R134, SR_TID.X ;  /* 0x0000000000867919 */ /* 0x000eea0000002100 */
[----:B------:R-:W4:Y:S08]  /*a940*/  @!P1 LDC.64 R14, c[0x0][0x220] ;  /* 0x00008800ff0e9b82 */ /* 0x000f300000000a00 */
[----:B------:R-:W5:Y:S01]  /*a950*/  @!P1 LDC.64 R16, c[0x0][0x220] ;  /* 0x00008800ff109b82 */ /* 0x000f620000000a00 */
[----:B------:R-:W-:Y:S04]  /*a960*/  @P1 STS [R209+0x4000], RZ ;  /* 0x004000ffd1001388 */ /* 0x000fe80000000800 */
[----:B------:R-:W-:Y:S03]  /*a970*/  @P1 STS [R209+0x4004], RZ ;  /* 0x004004ffd1001388 */ /* 0x000fe60000000800 */
[----:B------:R-:W5:Y:S01]  /*a980*/  @!P1 LDC.64 R18, c[0x0][0x220] ;  /* 0x00008800ff129b82 */ /* 0x000f620000000a00 */
[----:B------:R-:W-:Y:S01]  /*a990*/  @P1 STS.64 [R209+0x4008], RZ ;  /* 0x004008ffd1001388 */ /* 0x000fe20000000a00 */
[----:B---3--:R-:W-:-:S05]  /*a9a0*/  IMAD.SHL.U32 R134, R134, 0x2, RZ ;  /* 0x0000000286867824 */ /* 0x008fca00078e00ff */
[----:B------:R-:W-:Y:S01]  /*a9b0*/  LOP3.LUT R134, R134, 0x6, RZ, 0xc0, !PT ;  /* 0x0000000686867812 */ /* 0x000fe200078ec0ff */
[----:B--2---:R-:W-:-:S04]  /*a9c0*/  IMAD.WIDE.U32 R2, R2, UR9, R128 ;  /* 0x0000000902027c25 */ /* 0x004fc8000f8e0080 */
[----:B------:R-:W-:Y:S01]  /*a9d0*/  VIADD R3, R3, UR4 ;  /* 0x0000000403037c36 */ /* 0x000fe20008000000 */
[----:B------:R-:W-:Y:S01]  /*a9e0*/  @!P1 LEA R7, P0, R7, R2, 0x6 ;  /* 0x0000000207079211 */ /* 0x000fe200078030ff */
[----:B------:R-:W-:Y:S01]  /*a9f0*/  @!UP0 UIMAD UR4, UR11, 0x60, URZ ;  /* 0x000000600b0488a4 */ /* 0x000fe2000f8e023f */
[----:B-1----:R-:W-:Y:S01]  /*aa00*/  @!P1 LEA R10, P3, R2, R10, 0x1 ;  /* 0x0000000a020a9211 */ /* 0x002fe200078608ff */
[----:B------:R-:W-:Y:S01]  /*aa10*/  UISETP.GT.AND UP0, UPT, UR18, UR14, UPT ;  /* 0x0000000e1200728c */ /* 0x000fe2000bf04270 */
[C---:B------:R-:W-:Y:S01]  /*aa20*/  @!P1 LEA.HI.X R12, R4.reuse, R3, R0, 0x6, P0 ;  /* 0x00000003040c9211 */ /* 0x040fe200000f3400 */
[----:B------:R-:W-:Y:S01]  /*aa30*/  @!P1 IMAD.WIDE.U32 R4, R4, 0x60, R2 ;  /* 0x0000006004049825 */ /* 0x000fe200078e0002 */
[C---:B------:R-:W-:Y:S02]  /*aa40*/  @!P1 IADD3 R0, P0, R2.reuse, UR33, RZ ;  /* 0x0000002102009c10 */ /* 0x040fe4000ff1e0ff */
[----:B------:R-:W-:Y:S02]  /*aa50*/  @!P1 LEA.HI.X R11, R2, R11, R3, 0x1, P3 ;  /* 0x0000000b020b9211 */ /* 0x000fe400018f0c03 */
[----:B------:R-:W-:-:S02]  /*aa60*/  @!P1 IADD3.X R9, R3, UR32, RZ, P0, !PT ;  /* 0x0000002003099c10 */ /* 0x000fc400087fe4ff */
[C---:B----4-:R-:W-:Y:S01]  /*aa70*/  @!P1 LEA R8, P2, R0.reuse, R14, 0x1 ;  /* 0x0000000e00089211 */ /* 0x050fe200078408ff */
[----:B------:R-:W-:Y:S01]  /*aa80*/  @!PT LDS RZ, [RZ] ;  /* 0x00000000fffff984 */ /* 0x000fe20000000800 */
[----:B------:R-:W-:Y:S01]  /*aa90*/  @!PT LDS RZ, [RZ] ;  /* 0x00000000fffff984 */ /* 0x000fe20000000800 */
[----:B------:R-:W-:Y:S01]  /*aaa0*/  @!PT LDS RZ, [RZ] ;  /* 0x00000000fffff984 */ /* 0x000fe20000000800 */
[----:B------:R-:W-:Y:S01]  /*aab0*/  @!P1 LDGSTS.E.BYPASS.LTC128B.128 [R209+0x4000], desc[UR24][R10.64] ;  /* 0x040000000ad19fae */ /* 0x000fe2000b901d58 */
[----:B-----5:R-:W-:Y:S02]  /*aac0*/  @!P1 LEA R6, P0, R7, R16, 0x1 ;  /* 0x0000001007069211 */ /* 0x020fe400078008ff */
[----:B------:R-:W-:Y:S01]  /*aad0*/  @!P1 LEA.HI.X R9, R0, R15, R9, 0x1, P2 ;  /* 0x0000000f00099211 */ /* 0x000fe200010f0c09 */
[----:B------:R-:W-:Y:S01]  /*aae0*/  @!P1 VIADD R0, R5, UR4 ;  /* 0x0000000405009c36 */ /* 0x000fe20008000000 */
[----:B------:R-:W-:Y:S01]  /*aaf0*/  @!P1 LEA.HI.X R7, R7, R17, R12, 0x1, P0 ;  /* 0x0000001107079211 */ /* 0x000fe200000f0c0c */
[----:B------:R-:W-:Y:S01]  /*ab00*/  @P1 STS.128 [R209+0x4800], RZ ;  /* 0x004800ffd1001388 */ /* 0x000fe20000000c00 */
[----:B------:R-:W-:-:S03]  /*ab10*/  @!P1 LEA R2, P0, R4, R18, 0x1 ;  /* 0x0000001204029211 */ /* 0x000fc600078008ff */
[----:B------:R-:W-:Y:S01]  /*ab20*/  @!PT LDS RZ, [RZ] ;  /* 0x00000000fffff984 */ /* 0x000fe20000000800 */
[----:B------:R-:W-:Y:S01]  /*ab30*/  @!PT LDS RZ, [RZ] ;  /* 0x00000000fffff984 */ /* 0x000fe20000000800 */
[----:B------:R-:W-:Y:S01]  /*ab40*/  @!PT LDS RZ, [RZ] ;  /* 0x00000000fffff984 */ /* 0x000fe20000000800 */
[----:B------:R1:W-:Y:S01]  /*ab50*/  @!P1 LDGSTS.E.BYPASS.LTC128B.128 [R209+0x4800], desc[UR24][R8.64] ;  /* 0x0480000008d19fae */ /* 0x0003e2000b901d58 */
[----:B------:R-:W-:Y:S01]  /*ab60*/  @!P1 LEA.HI.X R3, R4, R19, R0, 0x1, P0 ;  /* 0x0000001304039211 */ /* 0x000fe200000f0c00 */
[----:B------:R-:W-:Y:S02]  /*ab70*/  IMAD.U32 R0, RZ, RZ, UR18 ;  /* 0x00000012ff007e24 */ /* 0x000fe4000f8e00ff */
[----:B------:R-:W-:Y:S02]  /*ab80*/  @P1 STS.128 [R209+0x5000], RZ ;  /* 0x005000ffd1001388 */ /* 0x000fe40000000c00 */
[----:B------:R-:W-:Y:S02]  /*ab90*/  IMAD R0, R0, 0x80, R134 ;  /* 0x0000008000007824 */ /* 0x000fe400078e0286 */
[----:B------:R-:W-:Y:S01]  /*aba0*/  @!PT LDS RZ, [RZ] ;  /* 0x00000000fffff984 */ /* 0x000fe20000000800 */
[----:B------:R-:W-:Y:S01]  /*abb0*/  @!PT LDS RZ, [RZ] ;  /* 0x00000000fffff984 */ /* 0x000fe20000000800 */
[----:B------:R-:W-:Y:S01]  /*abc0*/  @!PT LDS RZ, [RZ] ;  /* 0x00000000fffff984 */ /* 0x000fe20000000800 */
[----:B------:R2:W-:Y:S03]  /*abd0*/  @!P1 LDGSTS.E.BYPASS.LTC128B.128 [R209+0x5000], desc[UR24][R6.64] ;  /* 0x0500000006d19fae */ /* 0x0005e6000b901d58 */
[C---:B------:R-:W-:Y:S01]  /*abe0*/  ISETP.GE.AND P0, PT, R0.reuse, R208, PT ;  /* 0x000000d00000720c */ /* 0x040fe20003f06270 */
[----:B------:R-:W-:Y:S01]  /*abf0*/  @P1 STS.128 [R209+0x5800], RZ ;  /* 0x005800ffd1001388 */ /* 0x000fe20000000c00 */
[----:B------:R-:W-:-:S02]  /*ac00*/  ISETP.GE.AND P3, PT, R0, R207, PT ;  /* 0x000000cf0000720c */ /* 0x000fc40003f66270 */
[C---:B------:R-:W-:Y:S01]  /*ac10*/  ISETP.LT.OR P0, PT, R0.reuse, R199, P0 ;  /* 0x000000c70000720c */ /* 0x040fe20000701670 */
[----:B------:R-:W-:Y:S01]  /*ac20*/  @!PT LDS RZ, [RZ] ;  /* 0x00000000fffff984 */ /* 0x000fe20000000800 */
[----:B------:R-:W-:Y:S01]  /*ac30*/  @!PT LDS RZ, [RZ] ;  /* 0x00000000fffff984 */ /* 0x000fe20000000800 */
[----:B------:R-:W-:Y:S01]  /*ac40*/  @!PT LDS RZ, [RZ] ;  /* 0x00000000fffff984 */ /* 0x000fe20000000800 */
[----:B------:R3:W-:Y:S01]  /*ac50*/  @!P1 LDGSTS.E.BYPASS.LTC128B.128 [R209+0x5800], desc[UR24][R2.64] ;  /* 0x0580000002d19fae */ /* 0x0007e2000b901d58 */
[----:B------:R-:W-:-:S03]  /*ac60*/  ISETP.LT.OR P3, PT, R0, R198, P3 ;  /* 0x000000c60000720c */ /* 0x000fc60001f61670 */
[----:B------:R-:W-:Y:S04]  /*ac70*/  LDSM.16.M88.4 R68, [R135+0x2800] ;  /* 0x002800008744783b */ /* 0x000fe80000000200 */
[----:B------:R-:W-:Y:S04]  /*ac80*/  LDSM.16.M88.4 R56, [R135+0x3400] ;  /* 0x003400008738783b */ /* 0x000fe80000000200 */
[----:B-1----:R-:W-:Y:S04]  /*ac90*/  LDSM.16.M88.4 R8, [R187+0x1000] ;  /* 0x00100000bb08783b */ /* 0x002fe80000000200 */
[----:B------:R-:W-:Y:S04]  /*aca0*/  LDSM.16.M88.4 R28, [R194] ;  /* 0x00000000c21c783b */ /* 0x000fe80000000200 */
[----:B--2---:R-:W1:Y:S04]  /*acb0*/  LDSM.16.M88.4 R4, [R186+0x1000] ;  /* 0x00100000ba04783b */ /* 0x004e680000000200 */
[----:B------:R-:W-:Y:S04]  /*acc0*/  LDSM.16.M88.4 R16, [R191] ;  /* 0x00000000bf10783b */ /* 0x000fe80000000200 */
[----:B------:R-:W2:Y:S04]  /*acd0*/  LDSM.16.M88.4 R52, [R135+0x3800] ;  /* 0x003800008734783b */ /* 0x000ea80000000200 */
[----:B------:R-:W-:Y:S04]  /*ace0*/  LDSM.16.M88.4 R80, [R190] ;  /* 0x00000000be50783b */ /* 0x000fe80000000200 */
[----:B------:R-:W4:Y:S04]  /*acf0*/  LDSM.16.M88.4 R48, [R135+0x3c00] ;  /* 0x003c00008730783b */ /* 0x000f280000000200 */
[----:B------:R-:W-:Y:S04]  /*ad00*/  LDSM.16.M88.4 R84, [R189] ;  /* 0x00000000bd54783b */ /* 0x000fe80000000200 */
[----:B------:R-:W5:Y:S04]  /*ad10*/  LDSM.16.M88.4 R76, [R135+0x2000] ;  /* 0x00200000874c783b */ /* 0x000f680000000200 */
[----:B------:R-:W3:Y:S04]  /*ad20*/  LDSM.16.M88.4 R72, [R135+0x2400] ;  /* 0x002400008748783b */ /* 0x000ee80000000200 */
[----:B------:R-:W3:Y:S04]  /*ad30*/  LDSM.16.M88.4 R64, [R135+0x2c00] ;  /* 0x002c00008740783b */ /* 0x000ee80000000200 */
[----:B------:R-:W3:Y:S01]  /*ad40*/  LDSM.16.M88.4 R60, [R135+0x3000] ;  /* 0x00300000873c783b */ /* 0x000ee20000000200 */
[C---:B-1----:R-:W-:Y:S03]  /*ad50*/  HMMA.16816.F32 R92, R4.reuse, R68, RZ ;  /* 0x00000044045c723c */ /* 0x042fe600000018ff */
[----:B------:R-:W1:Y:S04]  /*ad60*/  LDSM.16.M88.4 R44, [R188] ;  /* 0x00000000bc2c783b */ /* 0x000e680000000200 */
[----:B------:R-:W1:Y:S01]  /*ad70*/  LDSM.16.M88.4 R32, [R195] ;  /* 0x00000000c320783b */ /* 0x000e620000000200 */
[C---:B------:R-:W-:Y:S03]  /*ad80*/  HMMA.16816.F32 R124, R4.reuse, R58, RZ ;  /* 0x0000003a047c723c */ /* 0x040fe600000018ff */
[----:B------:R-:W1:Y:S03]  /*ad90*/  LDSM.16.M88.4 R24, [R193] ;  /* 0x00000000c118783b */ /* 0x000e660000000200 */
[C---:B--2---:R-:W-:Y:S01]  /*ada0*/  HMMA.16816.F32 R120, R4.reuse, R52, RZ ;  /* 0x000000340478723c */ /* 0x044fe200000018ff */
[----:B------:R-:W2:Y:S04]  /*adb0*/  LDSM.16.M88.4 R20, [R192] ;  /* 0x00000000c014783b */ /* 0x000ea80000000200 */
[----:B------:R-:W2:Y:S01]  /*adc0*/  LDSM.16.M88.4 R12, [R186] ;  /* 0x00000000ba0c783b */ /* 0x000ea20000000200 */
[----:B----4-:R-:W-:Y:S03]  /*add0*/  HMMA.16816.F32 R112, R4, R48, RZ ;  /* 0x000000300470723c */ /* 0x010fe600000018ff */
[----:B------:R-:W0:Y:S03]  /*ade0*/  LDGDEPBAR ;  /* 0x00000000000079af */ /* 0x000e260000000000 */
[C---:B------:R-:W-:Y:S06]  /*adf0*/  HMMA.16816.F32 R232, R8.reuse, R28, R92 ;  /* 0x0000001c08e8723c */ /* 0x040fec000000185c */
[----:B------:R-:W-:Y:S06]  /*ae00*/  HMMA.16816.F32 R92, R8, R18, R124 ;  /* 0x00000012085c723c */ /* 0x000fec000000187c */
[C---:B------:R-:W-:Y:S06]  /*ae10*/  HMMA.16816.F32 R128, R4.reuse, R56, RZ ;  /* 0x000000380480723c */ /* 0x040fec00000018ff */
[C---:B-----5:R-:W-:Y:S06]  /*ae20*/  HMMA.16816.F32 R108, R4.reuse, R76, RZ ;  /* 0x0000004c046c723c */ /* 0x060fec00000018ff */
[C---:B------:R-:W-:Y:S06]  /*ae30*/  HMMA.16816.F32 R104, R4.reuse, R78, RZ ;  /* 0x0000004e0468723c */ /* 0x040fec00000018ff */
[----:B------:R-:W-:Y:S01]  /*ae40*/  IMAD.MOV.U32 R124, RZ, RZ, R95 ;  /* 0x000000ffff7c7224 */ /* 0x000fe200078e005f */
[----:B---3--:R-:W-:Y:S01]  /*ae50*/  HMMA.16816.F32 R100, R4, R72, RZ ;  /* 0x000000480464723c */ /* 0x008fe200000018ff */
[----:B------:R-:W-:-:S02]  /*ae60*/  IMAD.MOV.U32 R3, RZ, RZ, R94 ;  /* 0x000000ffff037224 */ /* 0x000fc400078e005e */
[----:B------:R-:W-:Y:S02]  /*ae70*/  IMAD.MOV.U32 R42, RZ, RZ, R92 ;  /* 0x000000ffff2a7224 */ /* 0x000fe400078e005c */
[----:B------:R-:W-:Y:S01]  /*ae80*/  IMAD.MOV.U32 R36, RZ, RZ, R93 ;  /* 0x000000ffff247224 */ /* 0x000fe200078e005d */
[----:B------:R-:W-:Y:S06]  /*ae90*/  HMMA.16816.F32 R96, R4, R74, RZ ;  /* 0x0000004a0460723c */ /* 0x000fec00000018ff */
[----:B------:R-:W-:Y:S06]  /*aea0*/  HMMA.16816.F32 R92, R8, R80, R120 ;  /* 0x00000050085c723c */ /* 0x000fec0000001878 */
[C---:B------:R-:W-:Y:S06]  /*aeb0*/  HMMA.16816.F32 R212, R4.reuse, R70, RZ ;  /* 0x0000004604d4723c */ /* 0x040fec00000018ff */
[C---:B------:R-:W-:Y:S06]  /*aec0*/  HMMA.16816.F32 R180, R4.reuse, R64, RZ ;  /* 0x0000004004b4723c */ /* 0x040fec00000018ff */
[C---:B------:R-:W-:Y:S06]  /*aed0*/  HMMA.16816.F32 R176, R4.reuse, R66, RZ ;  /* 0x0000004204b0723c */ /* 0x040fec00000018ff */
[----:B------:R-:W-:Y:S01]  /*aee0*/  IMAD.MOV.U32 R123, RZ, RZ, R92 ;  /* 0x000000ffff7b7224 */ /* 0x000fe200078e005c */
[----:B------:R-:W-:Y:S01]  /*aef0*/  HMMA.16816.F32 R172, R4, R60, RZ ;  /* 0x0000003c04ac723c */ /* 0x000fe200000018ff */
[----:B------:R-:W-:-:S02]  /*af00*/  IMAD.MOV.U32 R122, RZ, RZ, R94 ;  /* 0x000000ffff7a7224 */ /* 0x000fc400078e005e */
[----:B------:R-:W-:Y:S02]  /*af10*/  IMAD.MOV.U32 R121, RZ, RZ, R93 ;  /* 0x000000ffff797224 */ /* 0x000fe400078e005d */
[----:B------:R-:W-:Y:S01]  /*af20*/  IMAD.MOV.U32 R120, RZ, RZ, R95 ;  /* 0x000000ffff787224 */ /* 0x000fe200078e005f */
[----:B------:R-:W-:Y:S06]  /*af30*/  HMMA.16816.F32 R168, R4, R62, RZ ;  /* 0x0000003e04a8723c */ /* 0x000fec00000018ff */
[----:B------:R-:W-:Y:S06]  /*af40*/  HMMA.16816.F32 R92, R8, R84, R112 ;  /* 0x00000054085c723c */ /* 0x000fec0000001870 */
[C---:B------:R-:W-:Y:S06]  /*af50*/  HMMA.16816.F32 R116, R4.reuse, R54, RZ ;  /* 0x000000360474723c */ /* 0x040fec00000018ff */
[----:B------:R-:W-:Y:S01]  /*af60*/  HMMA.16816.F32 R88, R4, R50, RZ ;  /* 0x000000320458723c */ /* 0x000fe200000018ff */
[----:B------:R-:W3:Y:S01]  /*af70*/  LDSM.16.M88.4 R4, [R187] ;  /* 0x00000000bb04783b */ /* 0x000ee20000000200 */
[----:B------:R-:W-:-:S04]  /*af80*/  DEPBAR.LE SB0, 0x0 ;  /* 0x000080000000791a */ /* 0x000fc80000000000 */
[C---:B------:R-:W-:Y:S06]  /*af90*/  HMMA.16816.F32 R236, R8.reuse, R16, R128 ;  /* 0x0000001008ec723c */ /* 0x040fec0000001880 */
[----:B------:R-:W-:Y:S01]  /*afa0*/  IMAD.MOV.U32 R126, RZ, RZ, R93 ;  /* 0x000000ffff7e7224 */ /* 0x000fe200078e005d */
[----:B-1----:R-:W-:Y:S01]  /*afb0*/  HMMA.16816.F32 R216, R8, R44, R108 ;  /* 0x0000002c08d8723c */ /* 0x002fe2000000186c */
[----:B------:R-:W-:Y:S02]  /*afc0*/  IMAD.MOV.U32 R131, RZ, RZ, R95 ;  /* 0x000000ffff837224 */ /* 0x000fe400078e005f */
[----:B------:R-:W-:-:S02]  /*afd0*/  IMAD.MOV.U32 R130, RZ, RZ, R94 ;  /* 0x000000ffff827224 */ /* 0x000fc400078e005e */
[----:B------:R-:W-:Y:S01]  /*afe0*/  IMAD.MOV.U32 R125, RZ, RZ, R92 ;  /* 0x000000ffff7d7224 */ /* 0x000fe200078e005c */
[C---:B------:R-:W-:Y:S06]  /*aff0*/  HMMA.16816.F32 R220, R8.reuse, R46, R104 ;  /* 0x0000002e08dc723c */ /* 0x040fec0000001868 */
[C---:B------:R-:W-:Y:S05]  /*b000*/  HMMA.16816.F32 R224, R8.reuse, R32, R100 ;  /* 0x0000002008e0723c */ /* 0x040fea0000001864 */
[----:B------:R-:W-:Y:S01]  /*b010*/  IMAD.MOV.U32 R129, RZ, RZ, R238 ;  /* 0x000000ffff817224 */ /* 0x000fe200078e00ee */
[----:B------:R-:W-:Y:S01]  /*b020*/  HMMA.16816.F32 R228, R8, R34, R96 ;  /* 0x0000002208e4723c */ /* 0x000fe20000001860 */
[----:B------:R-:W-:-:S02]  /*b030*/  IMAD.MOV.U32 R43, RZ, RZ, R239 ;  /* 0x000000ffff2b7224 */ /* 0x000fc400078e00ef */
[----:B------:R-:W-:Y:S02]  /*b040*/  IMAD.MOV.U32 R128, RZ, RZ, R237 ;  /* 0x000000ffff807224 */ /* 0x000fe400078e00ed */
[----:B------:R-:W-:Y:S01]  /*b050*/  IMAD.MOV.U32 R37, RZ, RZ, R236 ;  /* 0x000000ffff257224 */ /* 0x000fe200078e00ec */
[C---:B------:R-:W-:Y:S06]  /*b060*/  HMMA.16816.F32 R212, R8.reuse, R30, R212 ;  /* 0x0000001e08d4723c */ /* 0x040fec00000018d4 */
[C---:B------:R-:W-:Y:S06]  /*b070*/  HMMA.16816.F32 R180, R8.reuse, R24, R180 ;  /* 0x0000001808b4723c */ /* 0x040fec00000018b4 */
[C---:B------:R-:W-:Y:S06]  /*b080*/  HMMA.16816.F32 R176, R8.reuse, R26, R176 ;  /* 0x0000001a08b0723c */ /* 0x040fec00000018b0 */
[C---:B--2---:R-:W-:Y:S06]  /*b090*/  HMMA.16816.F32 R240, R8.reuse, R20, R172 ;  /* 0x0000001408f0723c */ /* 0x044fec00000018ac */
[C---:B------:R-:W-:Y:S06]  /*b0a0*/  HMMA.16816.F32 R248, R8.reuse, R22, R168 ;  /* 0x0000001608f8723c */ /* 0x040fec00000018a8 */
[C---:B------:R-:W-:Y:S06]  /*b0b0*/  HMMA.16816.F32 R92, R8.reuse, R82, R116 ;  /* 0x00000052085c723c */ /* 0x040fec0000001874 */
[----:B------:R-:W-:Y:S06]  /*b0c0*/  HMMA.16816.F32 R8, R8, R86, R88 ;  /* 0x000000560808723c */ /* 0x000fec0000001858 */
[C---:B------:R-:W-:Y:S06]  /*b0d0*/  HMMA.16816.F32 R108, R12.reuse, R76, RZ ;  /* 0x0000004c0c6c723c */ /* 0x040fec00000018ff */
[C---:B------:R-:W-:Y:S06]  /*b0e0*/  HMMA.16816.F32 R112, R12.reuse, R78, RZ ;  /* 0x0000004e0c70723c */ /* 0x040fec00000018ff */
[----:B------:R-:W-:Y:S01]  /*b0f0*/  IMAD.MOV.U32 R2, RZ, RZ, R92 ;  /* 0x000000ffff027224 */ /* 0x000fe200078e005c */
[----:B------:R-:W-:Y:S01]  /*b100*/  HMMA.16816.F32 R104, R12, R72, RZ ;  /* 0x000000480c68723c */ /* 0x000fe200000018ff */
[----:B------:R-:W-:-:S02]  /*b110*/  IMAD.MOV.U32 R117, RZ, RZ, R93 ;  /* 0x000000ffff757224 */ /* 0x000fc400078e005d */
[----:B------:R-:W-:Y:S02]  /*b120*/  IMAD.MOV.U32 R169, RZ, RZ, R94 ;  /* 0x000000ffffa97224 */ /* 0x000fe400078e005e */
[----:B------:R-:W-:Y:S01]  /*b130*/  IMAD.MOV.U32 R118, RZ, RZ, R8 ;  /* 0x000000ffff767224 */ /* 0x000fe200078e0008 */
[C---:B------:R-:W-:Y:S01]  /*b140*/  HMMA.16816.F32 R100, R12.reuse, R74, RZ ;  /* 0x0000004a0c64723c */ /* 0x040fe200000018ff */
[----:B------:R-:W-:Y:S02]  /*b150*/  IMAD.MOV.U32 R252, RZ, RZ, R10 ;  /* 0x000000fffffc7224 */ /* 0x000fe400078e000a */
[----:B------:R-:W-:Y:S02]  /*b160*/  IMAD.MOV.U32 R239, RZ, RZ, R9 ;  /* 0x000000ffffef7224 */ /* 0x000fe400078e0009 */
[----:B------:R-:W-:Y:S01]  /*b170*/  IMAD.MOV.U32 R238, RZ, RZ, R11 ;  /* 0x000000ffffee7224 */ /* 0x000fe200078e000b */
[----:B------:R-:W-:Y:S01]  /*b180*/  HMMA.16816.F32 R96, R12, R68, RZ ;  /* 0x000000440c60723c */ /* 0x000fe200000018ff */
[----:B------:R-:W-:-:S05]  /*b190*/  IMAD.MOV.U32 R168, RZ, RZ, R95 ;  /* 0x000000ffffa87224 */ /* 0x000fca00078e005f */
        /* <DEDUP_REMOVED lines=9> */
[----:B---3--:R-:W-:Y:S06]  /*b230*/  HMMA.16816.F32 R8, R4, R84, R8 ;  /* 0x000000540408723c */ /* 0x008fec0000001808 */
[C---:B------:R-:W-:Y:S06]  /*b240*/  HMMA.16816.F32 R52, R12.reuse, R54, RZ ;  /* 0x000000360c34723c */ /* 0x040fec00000018ff */
[----:B------:R-:W-:Y:S06]  /*b250*/  HMMA.16816.F32 R12, R12, R50, RZ ;  /* 0x000000320c0c723c */ /* 0x000fec00000018ff */
[C---:B------:R-:W-:Y:S06]  /*b260*/  HMMA.16816.F32 R104, R4.reuse, R32, R104 ;  /* 0x000000200468723c */ /* 0x040fec0000001868 */
[----:B------:R-:W-:Y:S01]  /*b270*/  HMMA.16816.F32 R100, R4, R34, R100 ;  /* 0x000000220464723c */ /* 0x000fe20000001864 */
[----:B------:R-:W-:-:S02]  /*b280*/  IMAD.MOV.U32 R33, RZ, RZ, R9 ;  /* 0x000000ffff217224 */ /* 0x000fc400078e0009 */
[----:B------:R-:W-:-:S03]  /*b290*/  IMAD.MOV.U32 R32, RZ, RZ, R10 ;  /* 0x000000ffff207224 */ /* 0x000fc600078e000a */
[----:B------:R-:W-:Y:S01]  /*b2a0*/  HMMA.16816.F32 R92, R4, R30, R92 ;  /* 0x0000001e045c723c */ /* 0x000fe2000000185c */
[----:B------:R-:W-:-:S05]  /*b2b0*/  IMAD.MOV.U32 R34, RZ, RZ, R8 ;  /* 0x000000ffff227224 */ /* 0x000fca00078e0008 */
[----:B------:R-:W-:Y:S01]  /*b2c0*/  HMMA.16816.F32 R88, R4, R24, R88 ;  /* 0x000000180458723c */ /* 0x000fe20000001858 */
[----:B------:R-:W-:-:S05]  /*b2d0*/  IMAD.MOV.U32 R31, RZ, RZ, R11 ;  /* 0x000000ffff1f7224 */ /* 0x000fca00078e000b */
[C---:B------:R-:W-:Y:S06]  /*b2e0*/  HMMA.16816.F32 R76, R4.reuse, R26, R76 ;  /* 0x0000001a044c723c */ /* 0x040fec000000184c */
[C---:B------:R-:W-:Y:S06]  /*b2f0*/  HMMA.16816.F32 R24, R4.reuse, R20, R72 ;  /* 0x000000140418723c */ /* 0x040fec0000001848 */
[C---:B------:R-:W-:Y:S06]  /*b300*/  HMMA.16816.F32 R172, R4.reuse, R16, R64 ;  /* 0x0000001004ac723c */ /* 0x040fec0000001840 */
[C---:B------:R-:W-:Y:S06]  /*b310*/  HMMA.16816.F32 R48, R4.reuse, R44, R108 ;  /* 0x0000002c0430723c */ /* 0x040fec000000186c */
[----:B------:R-:W-:Y:S01]  /*b320*/  HMMA.16816.F32 R112, R4, R46, R112 ;  /* 0x0000002e0470723c */ /* 0x000fe20000001870 */
[----:B------:R-:W-:-:S02]  /*b330*/  IMAD.MOV.U32 R111, RZ, RZ, R3 ;  /* 0x000000ffff6f7224 */ /* 0x000fc400078e0003 */
[----:B------:R-:W-:Y:S02]  /*b340*/  IMAD.IADD R3, R203, 0x1, -R0 ;  /* 0x00000001cb037824 */ /* 0x000fe400078e0a00 */
[----:B------:R-:W-:Y:S01]  /*b350*/  IMAD.MOV.U32 R109, RZ, RZ, R2 ;  /* 0x000000ffff6d7224 */ /* 0x000fe200078e0002 */
[----:B------:R-:W-:Y:S01]  /*b360*/  HMMA.16816.F32 R96, R4, R28, R96 ;  /* 0x0000001c0460723c */ /* 0x000fe20000001860 */
[----:B------:R-:W-:Y:S02]  /*b370*/  VIADD R2, R0, 0x1 ;  /* 0x0000000100027836 */ /* 0x000fe40000000000 */
[----:B------:R-:W-:-:S03]  /*b380*/  IMAD.MOV.U32 R44, RZ, RZ, R128 ;  /* 0x000000ffff2c7224 */ /* 0x000fc600078e0080 */
[C---:B------:R-:W-:Y:S01]  /*b390*/  HMMA.16816.F32 R20, R4.reuse, R22, R68 ;  /* 0x000000160414723c */ /* 0x040fe20000001844 */
[C---:B------:R-:W-:Y:S01]  /*b3a0*/  ISETP.GE.AND P6, PT, R2.reuse, R208, PT ;  /* 0x000000d00200720c */ /* 0x040fe20003fc6270 */
[----:B------:R-:W-:Y:S01]  /*b3b0*/  IMAD.MOV.U32 R29, RZ, RZ, R124 ;  /* 0x000000ffff1d7224 */ /* 0x000fe200078e007c */
[----:B------:R-:W-:Y:S01]  /*b3c0*/  BAR.SYNC.DEFER_BLOCKING 0x0 ;  /* 0x0000000000007b1d */ /* 0x000fe20000010000 */
[C---:B------:R-:W-:Y:S02]  /*b3d0*/  ISETP.GE.AND P5, PT, R2.reuse, R207, PT ;  /* 0x000000cf0200720c */ /* 0x040fe40003fa6270 */
[C---:B------:R-:W-:Y:S01]  /*b3e0*/  HMMA.16816.F32 R16, R4.reuse, R18, R60 ;  /* 0x000000120410723c */ /* 0x040fe2000000183c */
[C---:B------:R-:W-:Y:S02]  /*b3f0*/  ISETP.GE.AND P4, PT, R2.reuse, R206, PT ;  /* 0x000000ce0200720c */ /* 0x040fe40003f86270 */
[C---:B------:R-:W-:Y:S02]  /*b400*/  ISETP.GE.AND P2, PT, R2.reuse, R205, PT ;  /* 0x000000cd0200720c */ /* 0x040fe40003f46270 */
[C---:B------:R-:W-:Y:S01]  /*b410*/  ISETP.LT.OR P6, PT, R2.reuse, R199, P6 ;  /* 0x000000c70200720c */ /* 0x040fe200037c1670 */
[----:B------:R-:W-:Y:S01]  /*b420*/  HMMA.16816.F32 R244, R4, R80, R56 ;  /* 0x0000005004f4723c */ /* 0x000fe20000001838 */
[----:B------:R-:W-:-:S02]  /*b430*/  ISETP.LT.OR P5, PT, R2, R198, P5 ;  /* 0x000000c60200720c */ /* 0x000fc40002fa1670 */
[C---:B------:R-:W-:Y:S02]  /*b440*/  ISETP.LT.OR P4, PT, R2.reuse, R200, P4 ;  /* 0x000000c80200720c */ /* 0x040fe40002781670 */
[----:B------:R-:W-:Y:S01]  /*b450*/  ISETP.LT.OR P2, PT, R2, R197, P2 ;  /* 0x000000c50200720c */ /* 0x000fe20001741670 */
[----:B------:R-:W-:Y:S01]  /*b460*/  HMMA.16816.F32 R8, R4, R82, R52 ;  /* 0x000000520408723c */ /* 0x000fe20000001834 */
[----:B------:R-:W-:-:S05]  /*b470*/  IMAD.MOV.U32 R80, RZ, RZ, R120 ;  /* 0x000000ffff507224 */ /* 0x000fca00078e0078 */
[----:B------:R-:W-:Y:S01]  /*b480*/  HMMA.16816.F32 R4, R4, R86, R12 ;  /* 0x000000560404723c */ /* 0x000fe2000000180c */
[----:B------:R-:W-:Y:S02]  /*b490*/  IMAD.MOV.U32 R83, RZ, RZ, R125 ;  /* 0x000000ffff537224 */ /* 0x000fe400078e007d */
[----:B------:R-:W-:-:S04]  /*b4a0*/  IMAD.MOV.U32 R82, RZ, RZ, R118 ;  /* 0x000000ffff527224 */ /* 0x000fc800078e0076 */
[----:B------:R-:W-:-:S11]  /*b4b0*/  IMAD.MOV.U32 R87, RZ, RZ, R37 ;  /* 0x000000ffff577224 */ /* 0x000fd600078e0025 */
[----:B------:R-:W-:Y:S02]  /*b4c0*/  IMAD.MOV.U32 R30, RZ, RZ, R8 ;  /* 0x000000ffff1e7224 */ /* 0x000fe400078e0008 */
[----:B------:R-:W-:Y:S02]  /*b4d0*/  IMAD.MOV.U32 R84, RZ, RZ, R10 ;  /* 0x000000ffff547224 */ /* 0x000fe400078e000a */
[----:B------:R-:W-:Y:S02]  /*b4e0*/  IMAD.MOV.U32 R28, RZ, RZ, R11 ;  /* 0x000000ffff1c7224 */ /* 0x000fe400078e000b */
[----:B------:R-:W-:Y:S02]  /*b4f0*/  IMAD.MOV.U32 R35, RZ, RZ, R4 ;  /* 0x000000ffff237224 */ /* 0x000fe400078e0004 */
[----:B------:R-:W-:Y:S02]  /*b500*/  IMAD.IADD R4, R201, 0x1, -R0 ;  /* 0x00000001c9047824 */ /* 0x000fe400078e0a00 */
[----:B------:R-:W-:-:S02]  /*b510*/  IMAD.MOV.U32 R81, RZ, RZ, R5 ;  /* 0x000000ffff517224 */ /* 0x000fc400078e0005 */
[----:B------:R-:W-:Y:S02]  /*b520*/  IMAD.IADD R5, R202, 0x1, -R0 ;  /* 0x00000001ca057824 */ /* 0x000fe400078e0a00 */
[----:B------:R-:W-:Y:S01]  /*b530*/  IMAD.MOV.U32 R75, RZ, RZ, R7 ;  /* 0x000000ffff4b7224 */ /* 0x000fe200078e0007 */
[----:B------:R-:W-:Y:S01]  /*b540*/  IABS R7, R4 ;  /* 0x0000000400077213 */ /* 0x000fe20000000000 */
[----:B------:R-:W-:Y:S01]  /*b550*/  IMAD.MOV.U32 R86, RZ, RZ, R6 ;  /* 0x000000ffff567224 */ /* 0x000fe200078e0006 */
[----:B------:R-:W-:Y:S01]  /*b560*/  IABS R4, R3 ;  /* 0x0000000300047213 */ /* 0x000fe20000000000 */
[----:B------:R-:W-:Y:S01]  /*b570*/  IMAD.IADD R6, R204, 0x1, -R0 ;  /* 0x00000001cc067824 */ /* 0x000fe200078e0a00 */
[----:B------:R-:W-:Y:S01]  /*b580*/  IABS R3, R5 ;  /* 0x0000000500037213 */ /* 0x000fe20000000000 */
[----:B------:R-:W-:Y:S02]  /*b590*/  IMAD.IADD R5, R201, 0x1, -R2 ;  /* 0x00000001c9057824 */ /* 0x000fe400078e0a02 */
        /* <DEDUP_REMOVED lines=10> */
[----:B------:R-:W-:Y:S01]  /*b640*/  FFMA.FTZ R8, R8, -UR31, R48 ;  /* 0x8000001f08087c23 */ /* 0x000fe20008010030 */
        /* <DEDUP_REMOVED lines=8> */
[----:B------:R-:W-:Y:S01]  /*b6d0*/  VIADD R3, R0, 0x8 ;  /* 0x0000000800037836 */ /* 0x000fe20000000000 */
[----:B------:R-:W-:Y:S01]  /*b6e0*/  FSEL R110, R8, -INF , !P0 ;  /* 0xff800000086e7808 */ /* 0x000fe20004000000 */
[----:B------:R-:W-:Y:S01]  /*b6f0*/  IMAD.IADD R2, R204, 0x1, -R2 ;  /* 0x00000001cc027824 */ /* 0x000fe200078e0a02 */
[----:B------:R-:W-:Y:S02]  /*b700*/  IABS R5, R4 ;  /* 0x0000000400057213 */ /* 0x000fe40000000000 */
[----:B------:R-:W-:Y:S02]  /*b710*/  IABS R4, R6 ;  /* 0x0000000600047213 */ /* 0x000fe40000000000 */
[----:B------:R-:W-:-:S02]  /*b720*/  I2FP.F32.S32 R5, R5 ;  /* 0x0000000500057245 */ /* 0x000fc40000201400 */
[----:B------:R-:W-:Y:S02]  /*b730*/  I2FP.F32.S32 R4, R4 ;  /* 0x0000000400047245 */ /* 0x000fe40000201400 */
[----:B------:R-:W-:Y:S01]  /*b740*/  FSEL R127, R7, -INF , !P3 ;  /* 0xff800000077f7808 */ /* 0x000fe20005800000 */
[----:B------:R-:W-:Y:S01]  /*b750*/  FFMA.FTZ R5, R5, -UR31, R51 ;  /* 0x8000001f05057c23 */ /* 0x000fe20008010033 */
[----:B------:R-:W-:Y:S01]  /*b760*/  IABS R6, R2 ;  /* 0x0000000200067213 */ /* 0x000fe20000000000 */
[----:B------:R-:W-:Y:S01]  /*b770*/  FFMA.FTZ R15, R4, -UR31, R217 ;  /* 0x8000001f040f7c23 */ /* 0x000fe200080100d9 */
[--C-:B------:R-:W-:Y:S01]  /*b780*/  IMAD.IADD R4, R201, 0x1, -R3.reuse ;  /* 0x00000001c9047824 */ /* 0x100fe200078e0a03 */
[C---:B------:R-:W-:Y:S01]  /*b790*/  ISETP.GE.AND P0, PT, R0.reuse, R206, PT ;  /* 0x000000ce0000720c */ /* 0x040fe20003f06270 */
[----:B------:R-:W-:Y:S01]  /*b7a0*/  IMAD.IADD R7, R203, 0x1, -R3 ;  /* 0x00000001cb077824 */ /* 0x000fe200078e0a03 */
[C---:B------:R-:W-:Y:S02]  /*b7b0*/  ISETP.GE.AND P3, PT, R0.reuse, R205, PT ;  /* 0x000000cd0000720c */ /* 0x040fe40003f66270 */
[----:B------:R-:W-:Y:S01]  /*b7c0*/  IABS R2, R4 ;  /* 0x0000000400027213 */ /* 0x000fe20000000000 */
[----:B------:R-:W-:Y:S01]  /*b7d0*/  IMAD.MOV.U32 R4, RZ, RZ, R6 ;  /* 0x000000ffff047224 */ /* 0x000fe200078e0006 */
[----:B------:R-:W-:-:S02]  /*b7e0*/  ISETP.LT.OR P0, PT, R0, R200, P0 ;  /* 0x000000c80000720c */ /* 0x000fc40000701670 */
[----:B------:R-:W-:Y:S02]  /*b7f0*/  ISETP.LT.OR P3, PT, R0, R197, P3 ;  /* 0x000000c50000720c */ /* 0x000fe40001f61670 */
[----:B------:R-:W-:Y:S02]  /*b800*/  I2FP.F32.S32 R2, R2 ;  /* 0x0000000200027245 */ /* 0x000fe40000201400 */
[----:B------:R-:W-:Y:S02]  /*b810*/  FSEL R236, R12, -INF , !P0 ;  /* 0xff8000000cec7808 */ /* 0x000fe40004000000 */
[----:B------:R-:W-:Y:S01]  /*b820*/  FSEL R237, R11, -INF , !P3 ;  /* 0xff8000000bed7808 */ /* 0x000fe20005800000 */
[----:B------:R-:W-:Y:S01]  /*b830*/  FFMA.FTZ R8, R2, -UR31, R112 ;  /* 0x8000001f02087c23 */ /* 0x000fe20008010070 */
[----:B------:R-:W-:Y:S01]  /*b840*/  FSEL R116, R10, -INF , !P6 ;  /* 0xff8000000a747808 */ /* 0x000fe20007000000 */
[----:B------:R-:W-:Y:S01]  /*b850*/  VIADD R2, R0, 0x9 ;  /* 0x0000000900027836 */ /* 0x000fe20000000000 */
[----:B------:R-:W-:Y:S01]  /*b860*/  FSEL R134, R5, -INF , !P5 ;  /* 0xff80000005867808 */ /* 0x000fe20006800000 */
[----:B------:R-:W-:Y:S01]  /*b870*/  IMAD.IADD R5, R202, 0x1, -R3 ;  /* 0x00000001ca057824 */ /* 0x000fe200078e0a03 */
[----:B------:R-:W-:Y:S01]  /*b880*/  ISETP.GE.AND P0, PT, R3, R208, PT ;  /* 0x000000d00300720c */ /* 0x000fe20003f06270 */
[----:B------:R-:W-:Y:S01]  /*b890*/  IMAD.IADD R6, R203, 0x1, -R2 ;  /* 0x00000001cb067824 */ /* 0x000fe200078e0a02 */
[----:B------:R-:W-:-:S02]  /*b8a0*/  ISETP.GE.AND P3, PT, R3, R207, PT ;  /* 0x000000cf0300720c */ /* 0x000fc40003f66270 */
[C---:B------:R-:W-:Y:S02]  /*b8b0*/  ISETP.GE.AND P6, PT, R3.reuse, R206, PT ;  /* 0x000000ce0300720c */ /* 0x040fe40003fc6270 */
[C---:B------:R-:W-:Y:S02]  /*b8c0*/  ISETP.GE.AND P5, PT, R3.reuse, R205, PT ;  /* 0x000000cd0300720c */ /* 0x040fe40003fa6270 */
[C---:B------:R-:W-:Y:S02]  /*b8d0*/  ISETP.LT.OR P0, PT, R3.reuse, R199, P0 ;  /* 0x000000c70300720c */ /* 0x040fe40000701670 */
[C---:B------:R-:W-:Y:S02]  /*b8e0*/  ISETP.LT.OR P3, PT, R3.reuse, R198, P3 ;  /* 0x000000c60300720c */ /* 0x040fe40001f61670 */
[C---:B------:R-:W-:Y:S02]  /*b8f0*/  ISETP.LT.OR P6, PT, R3.reuse, R200, P6 ;  /* 0x000000c80300720c */ /* 0x040fe400037c1670 */
[----:B------:R-:W-:Y:S01]  /*b900*/  ISETP.LT.OR P5, PT, R3, R197, P5 ;  /* 0x000000c50300720c */ /* 0x000fe20002fa1670 */
[----:B------:R-:W-:Y:S01]  /*b910*/  IMAD.IADD R3, R204, 0x1, -R3 ;  /* 0x00000001cc037824 */ /* 0x000fe200078e0a03 */
[----:B------:R-:W-:-:S02]  /*b920*/  I2FP.F32.S32 R4, R4 ;  /* 0x0000000400047245 */ /* 0x000fc40000201400 */
[----:B------:R-:W-:Y:S02]  /*b930*/  IABS R10, R7 ;  /* 0x00000007000a7213 */ /* 0x000fe40000000000 */
[----:B------:R-:W-:Y:S01]  /*b940*/  IABS R7, R5 ;  /* 0x0000000500077213 */ /* 0x000fe20000000000 */
[----:B------:R-:W-:Y:S01]  /*b950*/  FFMA.FTZ R9, R4, -UR31, R219 ;  /* 0x8000001f04097c23 */ /* 0x000fe200080100db */
[----:B------:R-:W-:Y:S01]  /*b960*/  IABS R5, R3 ;  /* 0x0000000300057213 */ /* 0x000fe20000000000 */
[----:B------:R-:W-:Y:S01]  /*b970*/  IMAD.IADD R4, R201, 0x1, -R2 ;  /* 0x00000001c9047824 */ /* 0x000fe200078e0a02 */
[----:B------:R-:W-:Y:S01]  /*b980*/  IABS R3, R6 ;  /* 0x0000000600037213 */ /* 0x000fe20000000000 */
[----:B------:R-:W-:Y:S01]  /*b990*/  IMAD.MOV.U32 R6, RZ, RZ, R10 ;  /* 0x000000ffff067224 */ /* 0x000fe200078e000a */
[----:B------:R-:W-:Y:S02]  /*b9a0*/  I2FP.F32.S32 R10, R5 ;  /* 0x00000005000a7245 */ /* 0x000fe40000201400 */
[----:B------:R-:W-:-:S02]  /*b9b0*/  IABS R4, R4 ;  /* 0x0000000400047213 */ /* 0x000fc40000000000 */
[----:B------:R-:W-:Y:S01]  /*b9c0*/  I2FP.F32.S32 R6, R6 ;  /* 0x0000000600067245 */ /* 0x000fe20000201400 */
[----:B------:R-:W-:Y:S01]  /*b9d0*/  FFMA.FTZ R13, R10, -UR31, R222 ;  /* 0x8000001f0a0d7c23 */ /* 0x000fe200080100de */
[----:B------:R-:W-:Y:S02]  /*b9e0*/  I2FP.F32.S32 R7, R7 ;  /* 0x0000000700077245 */ /* 0x000fe40000201400 */
[----:B------:R-:W-:Y:S01]  /*b9f0*/  I2FP.F32.S32 R5, R4 ;  /* 0x0000000400057245 */ /* 0x000fe20000201400 */
[----:B------:R-:W-:Y:S01]  /*ba00*/  FFMA.FTZ R4, R6, -UR31, R114 ;  /* 0x8000001f06047c23 */ /* 0x000fe20008010072 */
        /* <DEDUP_REMOVED lines=8> */
[----:B------:R-:W-:Y:S01]  /*ba90*/  FSEL R124, R4, -INF , !P3 ;  /* 0xff800000047c7808 */ /* 0x000fe20005800000 */
[----:B------:R-:W-:Y:S01]  /*baa0*/  IMAD.IADD R5, R202, 0x1, -R2 ;  /* 0x00000001ca057824 */ /* 0x000fe200078e0a02 */
[C---:B------:R-:W-:Y:S01]  /*bab0*/  ISETP.GE.AND P4, PT, R2.reuse, R208, PT ;  /* 0x000000d00200720c */ /* 0x040fe20003f86270 */
[--C-:B------:R-:W-:Y:S01]  /*bac0*/  IMAD.IADD R4, R201, 0x1, -R3.reuse ;  /* 0x00000001c9047824 */ /* 0x100fe200078e0a03 */
[C---:B------:R-:W-:Y:S01]  /*bad0*/  ISETP.GE.AND P2, PT, R2.reuse, R207, PT ;  /* 0x000000cf0200720c */ /* 0x040fe20003f46270 */
[--C-:B------:R-:W-:Y:S01]  /*bae0*/  IMAD.IADD R6, R203, 0x1, -R3.reuse ;  /* 0x00000001cb067824 */ /* 0x100fe200078e0a03 */
[----:B------:R-:W-:Y:S01]  /*baf0*/  ISETP.GE.AND P0, PT, R2, R206, PT ;  /* 0x000000ce0200720c */ /* 0x000fe20003f06270 */
[----:B------:R-:W-:Y:S01]  /*bb00*/  IMAD.IADD R7, R202, 0x1, -R3 ;  /* 0x00000001ca077824 */ /* 0x000fe200078e0a03 */
[C---:B------:R-:W-:Y:S01]  /*bb10*/  ISETP.GE.AND P3, PT, R2.reuse, R205, PT ;  /* 0x000000cd0200720c */ /* 0x040fe20003f66270 */
[----:B------:R-:W-:Y:S01]  /*bb20*/  IMAD.MOV.U32 R115, RZ, RZ, R117 ;  /* 0x000000ffff737224 */ /* 0x000fe200078e0075 */
[----:B------:R-:W-:-:S02]  /*bb30*/  ISETP.LT.OR P4, PT, R2, R199, P4 ;  /* 0x000000c70200720c */ /* 0x000fc40002781670 */
[C---:B------:R-:W-:Y:S02]  /*bb40*/  ISETP.LT.OR P2, PT, R2.reuse, R198, P2 ;  /* 0x000000c60200720c */ /* 0x040fe40001741670 */
[C---:B------:R-:W-:Y:S02]  /*bb50*/  ISETP.LT.OR P0, PT, R2.reuse, R200, P0 ;  /* 0x000000c80200720c */ /* 0x040fe40000701670 */
[----:B------:R-:W-:Y:S01]  /*bb60*/  ISETP.LT.OR P3, PT, R2, R197, P3 ;  /* 0x000000c50200720c */ /* 0x000fe20001f61670 */
        /* <DEDUP_REMOVED lines=12> */
[----:B------:R-:W-:Y:S02]  /*bc30*/  I2FP.F32.S32 R7, R7 ;  /* 0x0000000700077245 */ /* 0x000fe40000201400 */
[----:B------:R-:W-:Y:S01]  /*bc40*/  I2FP.F32.S32 R5, R6 ;  /* 0x0000000600057245 */ /* 0x000fe20000201400 */
[----:B------:R-:W-:Y:S01]  /*bc50*/  IMAD.IADD R6, R204, 0x1, -R3 ;  /* 0x00000001cc067824 */ /* 0x000fe200078e0a03 */
[----:B------:R-:W-:Y:S01]  /*bc60*/  I2FP.F32.S32 R4, R4 ;  /* 0x0000000400047245 */ /* 0x000fe20000201400 */
[----:B------:R-:W-:Y:S01]  /*bc70*/  FFMA.FTZ R8, R7, -UR31, R221 ;  /* 0x8000001f07087c23 */ /* 0x000fe200080100dd */
[----:B------:R-:W-:Y:S01]  /*bc80*/  I2FP.F32.S32 R2, R2 ;  /* 0x0000000200027245 */ /* 0x000fe20000201400 */
[----:B------:R-:W-:Y:S01]  /*bc90*/  FFMA.FTZ R7, R9, -UR31, R223 ;  /* 0x8000001f09077c23 */ /* 0x000fe200080100df */
[----:B------:R-:W-:Y:S01]  /*bca0*/  FSEL R219, R13, -INF , !P5 ;  /* 0xff8000000ddb7808 */ /* 0x000fe20006800000 */
[----:B------:R-:W-:Y:S01]  /*bcb0*/  FFMA.FTZ R5, R5, -UR31, R104 ;  /* 0x8000001f05057c23 */ /* 0x000fe20008010068 */
[C---:B------:R-:W-:Y:S01]  /*bcc0*/  ISETP.GE.AND P6, PT, R3.reuse, R208, PT ;  /* 0x000000d00300720c */ /* 0x040fe20003fc6270 */
[----:B------:R-:W-:Y:S01]  /*bcd0*/  FFMA.FTZ R4, R4, -UR31, R106 ;  /* 0x8000001f04047c23 */ /* 0x000fe2000801006a */
[C---:B------:R-:W-:Y:S01]  /*bce0*/  ISETP.GE.AND P5, PT, R3.reuse, R207, PT ;  /* 0x000000cf0300720c */ /* 0x040fe20003fa6270 */
[----:B------:R-:W-:Y:S01]  /*bcf0*/  FFMA.FTZ R10, R2, -UR31, R224 ;  /* 0x8000001f020a7c23 */ /* 0x000fe200080100e0 */
[----:B------:R-:W-:Y:S01]  /*bd00*/  VIADD R2, R0, 0x11 ;  /* 0x0000001100027836 */ /* 0x000fe20000000000 */
[C---:B------:R-:W-:Y:S01]  /*bd10*/  ISETP.LT.OR P6, PT, R3.reuse, R199, P6 ;  /* 0x000000c70300720c */ /* 0x040fe200037c1670 */
[----:B------:R-:W-:Y:S01]  /*bd20*/  IMAD.MOV.U32 R224, RZ, RZ, R126 ;  /* 0x000000ffffe07224 */ /* 0x000fe200078e007e */
[----:B------:R-:W-:Y:S01]  /*bd30*/  ISETP.LT.OR P5, PT, R3, R198, P5 ;  /* 0x000000c60300720c */ /* 0x000fe20002fa1670 */
[----:B------:R-:W-:Y:S01]  /*bd40*/  IMAD.MOV.U32 R223, RZ, RZ, R131 ;  /* 0x000000ffffdf7224 */ /* 0x000fe200078e0083 */
[----:B------:R-:W-:Y:S01]  /*bd50*/  FSEL R104, R12, -INF , !P4 ;  /* 0xff8000000c687808 */ /* 0x000fe20006000000 */
[----:B------:R-:W-:Y:S01]  /*bd60*/  IMAD.MOV.U32 R221, RZ, RZ, R35 ;  /* 0x000000ffffdd7224 */ /* 0x000fe200078e0023 */
[----:B------:R-:W-:-:S02]  /*bd70*/  FSEL R119, R11, -INF , !P2 ;  /* 0xff8000000b777808 */ /* 0x000fc40005000000 */
[C---:B------:R-:W-:Y:S02]  /*bd80*/  ISETP.GE.AND P4, PT, R3.reuse, R206, PT ;  /* 0x000000ce0300720c */ /* 0x040fe40003f86270 */
[----:B------:R-:W-:Y:S02]  /*bd90*/  ISETP.GE.AND P2, PT, R3, R205, PT ;  /* 0x000000cd0300720c */ /* 0x000fe40003f46270 */
[----:B------:R-:W-:Y:S02]  /*bda0*/  FSEL R211, R8, -INF , !P0 ;  /* 0xff80000008d37808 */ /* 0x000fe40004000000 */
[----:B------:R-:W-:Y:S02]  /*bdb0*/  FSEL R218, R7, -INF , !P3 ;  /* 0xff80000007da7808 */ /* 0x000fe40005800000 */
[----:B------:R-:W-:Y:S01]  /*bdc0*/  FSEL R74, R5, -INF , !P6 ;  /* 0xff800000054a7808 */ /* 0x000fe20007000000 */
[--C-:B------:R-:W-:Y:S01]  /*bdd0*/  IMAD.IADD R5, R201, 0x1, -R2.reuse ;  /* 0x00000001c9057824 */ /* 0x100fe200078e0a02 */
[----:B------:R-:W-:Y:S01]  /*bde0*/  FSEL R117, R4, -INF , !P5 ;  /* 0xff80000004757808 */ /* 0x000fe20006800000 */
[----:B------:R-:W-:Y:S01]  /*bdf0*/  IMAD.IADD R4, R203, 0x1, -R2 ;  /* 0x00000001cb047824 */ /* 0x000fe200078e0a02 */
[----:B------:R-:W-:-:S02]  /*be00*/  ISETP.GE.AND P0, PT, R2, R208, PT ;  /* 0x000000d00200720c */ /* 0x000fc40003f06270 */
[C---:B------:R-:W-:Y:S02]  /*be10*/  ISETP.GE.AND P3, PT, R2.reuse, R207, PT ;  /* 0x000000cf0200720c */ /* 0x040fe40003f66270 */
[C---:B------:R-:W-:Y:S02]  /*be20*/  ISETP.GE.AND P6, PT, R2.reuse, R206, PT ;  /* 0x000000ce0200720c */ /* 0x040fe40003fc6270 */
[----:B------:R-:W-:Y:S02]  /*be30*/  ISETP.GE.AND P5, PT, R2, R205, PT ;  /* 0x000000cd0200720c */ /* 0x000fe40003fa6270 */
[C---:B------:R-:W-:Y:S02]  /*be40*/  ISETP.LT.OR P4, PT, R3.reuse, R200, P4 ;  /* 0x000000c80300720c */ /* 0x040fe40002781670 */
[----:B------:R-:W-:Y:S01]  /*be50*/  ISETP.LT.OR P2, PT, R3, R197, P2 ;  /* 0x000000c50300720c */ /* 0x000fe20001741670 */
[----:B------:R-:W-:Y:S01]  /*be60*/  IMAD.IADD R3, R202, 0x1, -R2 ;  /* 0x00000001ca037824 */ /* 0x000fe200078e0a02 */
        /* <DEDUP_REMOVED lines=19> */
[----:B------:R-:W-:Y:S01]  /*bfa0*/  IMAD.MOV.U32 R225, RZ, RZ, R33 ;  /* 0x000000ffffe17224 */ /* 0x000fe200078e0021 */
[----:B------:R-:W-:Y:S01]  /*bfb0*/  I2FP.F32.S32 R8, R6 ;  /* 0x0000000600087245 */ /* 0x000fe20000201400 */
[----:B------:R-:W-:Y:S01]  /*bfc0*/  FFMA.FTZ R4, R2, -UR31, R226 ;  /* 0x8000001f02047c23 */ /* 0x000fe200080100e2 */
[----:B------:R-:W-:Y:S01]  /*bfd0*/  FFMA.FTZ R6, R3, -UR31, R105 ;  /* 0x8000001f03067c23 */ /* 0x000fe20008010069 */
[----:B------:R-:W-:Y:S01]  /*bfe0*/  FFMA.FTZ R5, R5, -UR31, R107 ;  /* 0x8000001f05057c23 */ /* 0x000fe2000801006b */
[----:B------:R-:W-:Y:S01]  /*bff0*/  VIADD R2, R0, 0x18 ;  /* 0x0000001800027836 */ /* 0x000fe20000000000 */
[----:B------:R-:W-:Y:S01]  /*c000*/  FSEL R170, R10, -INF , !P4 ;  /* 0xff8000000aaa7808 */ /* 0x000fe20006000000 */
[----:B------:R-:W-:Y:S01]  /*c010*/  VIADD R3, R0, 0x19 ;  /* 0x0000001900037836 */ /* 0x000fe20000000000 */
[----:B------:R-:W-:Y:S01]  /*c020*/  FSEL R210, R4, -INF , !P2 ;  /* 0xff80000004d27808 */ /* 0x000fe20005000000 */
[--C-:B------:R-:W-:Y:S01]  /*c030*/  IMAD.IADD R7, R201, 0x1, -R2.reuse ;  /* 0x00000001c9077824 */ /* 0x100fe200078e0a02 */
[----:B------:R-:W-:Y:S01]  /*c040*/  FSEL R73, R6, -INF , !P0 ;  /* 0xff80000006497808 */ /* 0x000fe20004000000 */
[--C-:B------:R-:W-:Y:S01]  /*c050*/  IMAD.IADD R6, R203, 0x1, -R2.reuse ;  /* 0x00000001cb067824 */ /* 0x100fe200078e0a02 */
[----:B------:R-:W-:Y:S01]  /*c060*/  FSEL R106, R5, -INF , !P3 ;  /* 0xff800000056a7808 */ /* 0x000fe20005800000 */
[----:B------:R-:W-:Y:S01]  /*c070*/  IMAD.IADD R5, R202, 0x1, -R2 ;  /* 0x00000001ca057824 */ /* 0x000fe200078e0a02 */
[C---:B------:R-:W-:Y:S01]  /*c080*/  ISETP.GE.AND P4, PT, R2.reuse, R208, PT ;  /* 0x000000d00200720c */ /* 0x040fe20003f86270 */
[----:B------:R-:W-:Y:S01]  /*c090*/  IMAD.IADD R4, R201, 0x1, -R3 ;  /* 0x00000001c9047824 */ /* 0x000fe200078e0a03 */
[----:B------:R-:W-:Y:S01]  /*c0a0*/  ISETP.GE.AND P2, PT, R2, R207, PT ;  /* 0x000000cf0200720c */ /* 0x000fe20003f46270 */
[----:B------:R-:W-:Y:S01]  /*c0b0*/  FFMA.FTZ R8, R8, -UR31, R227 ;  /* 0x8000001f08087c23 */ /* 0x000fe200080100e3 */
[C---:B------:R-:W-:Y:S01]  /*c0c0*/  ISETP.GE.AND P0, PT, R2.reuse, R206, PT ;  /* 0x000000ce0200720c */ /* 0x040fe20003f06270 */
[----:B------:R-:W-:Y:S01]  /*c0d0*/  IMAD.MOV.U32 R105, RZ, RZ, R121 ;  /* 0x000000ffff697224 */ /* 0x000fe200078e0079 */
[C---:B------:R-:W-:Y:S01]  /*c0e0*/  ISETP.GE.AND P3, PT, R2.reuse, R205, PT ;  /* 0x000000cd0200720c */ /* 0x040fe20003f66270 */
[----:B------:R-:W-:Y:S01]  /*c0f0*/  IMAD.MOV.U32 R227, RZ, RZ, R130 ;  /* 0x000000ffffe37224 */ /* 0x000fe200078e0082 */
[C---:B------:R-:W-:Y:S01]  /*c100*/  ISETP.LT.OR P4, PT, R2.reuse, R199, P4 ;  /* 0x000000c70200720c */ /* 0x040fe20002781670 */
[----:B------:R-:W-:Y:S01]  /*c110*/  IMAD.MOV.U32 R226, RZ, RZ, R31 ;  /* 0x000000ffffe27224 */ /* 0x000fe200078e001f */
[C---:B------:R-:W-:Y:S01]  /*c120*/  ISETP.LT.OR P2, PT, R2.reuse, R198, P2 ;  /* 0x000000c60200720c */ /* 0x040fe20001741670 */
[----:B------:R-:W-:Y:S01]  /*c130*/  IMAD.MOV.U32 R31, RZ, RZ, R129 ;  /* 0x000000ffff1f7224 */ /* 0x000fe200078e0081 */
[C---:B------:R-:W-:Y:S01]  /*c140*/  ISETP.LT.OR P0, PT, R2.reuse, R200, P0 ;  /* 0x000000c80200720c */ /* 0x040fe20000701670 */
[----:B------:R-:W-:Y:S01]  /*c150*/  IMAD.MOV.U32 R33, RZ, RZ, R122 ;  /* 0x000000ffff217224 */ /* 0x000fe200078e007a */
[----:B------:R-:W-:Y:S01]  /*c160*/  ISETP.LT.OR P3, PT, R2, R197, P3 ;  /* 0x000000c50200720c */ /* 0x000fe20001f61670 */
[----:B------:R-:W-:Y:S01]  /*c170*/  IMAD.IADD R2, R204, 0x1, -R2 ;  /* 0x00000001cc027824 */ /* 0x000fe200078e0a02 */
[----:B------:R-:W-:Y:S01]  /*c180*/  IABS R11, R7 ;  /* 0x00000007000b7213 */ /* 0x000fe20000000000 */
[----:B------:R-:W-:Y:S01]  /*c190*/  IMAD.MOV.U32 R107, RZ, RZ, R34 ;  /* 0x000000ffff6b7224 */ /* 0x000fe200078e0022 */
[----:B------:R-:W-:-:S02]  /*c1a0*/  IABS R10, R6 ;  /* 0x00000006000a7213 */ /* 0x000fc40000000000 */
[----:B------:R-:W-:Y:S02]  /*c1b0*/  IABS R7, R2 ;  /* 0x0000000200077213 */ /* 0x000fe40000000000 */
[----:B------:R-:W-:Y:S01]  /*c1c0*/  IABS R6, R5 ;  /* 0x0000000500067213 */ /* 0x000fe20000000000 */
[----:B------:R-:W-:Y:S01]  /*c1d0*/  IMAD.MOV.U32 R5, RZ, RZ, R11 ;  /* 0x000000ffff057224 */ /* 0x000fe200078e000b */
[----:B------:R-:W-:Y:S01]  /*c1e0*/  IABS R2, R4 ;  /* 0x0000000400027213 */ /* 0x000fe20000000000 */
[----:B------:R-:W-:Y:S01]  /*c1f0*/  IMAD.MOV.U32 R4, RZ, RZ, R10 ;  /* 0x000000ffff047224 */ /* 0x000fe200078e000a */
[----:B------:R-:W-:Y:S02]  /*c200*/  I2FP.F32.S32 R7, R7 ;  /* 0x0000000700077245 */ /* 0x000fe40000201400 */
        /* <DEDUP_REMOVED lines=12> */
[--C-:B------:R-:W-:Y:S01]  /*c2d0*/  IMAD.IADD R7, R203, 0x1, -R3.reuse ;  /* 0x00000001cb077824 */ /* 0x100fe200078e0a03 */
[----:B------:R-:W-:Y:S01]  /*c2e0*/  I2FP.F32.S32 R6, R6 ;  /* 0x0000000600067245 */ /* 0x000fe20000201400 */
[----:B------:R-:W-:Y:S01]  /*c2f0*/  IMAD.IADD R5, R202, 0x1, -R3 ;  /* 0x00000001ca057824 */ /* 0x000fe200078e0a03 */
[----:B------:R-:W-:Y:S01]  /*c300*/  ISETP.GE.AND P6, PT, R3, R208, PT ;  /* 0x000000d00300720c */ /* 0x000fe20003fc6270 */
[----:B------:R-:W-:Y:S01]  /*c310*/  IMAD.IADD R4, R201, 0x1, -R2 ;  /* 0x00000001c9047824 */ /* 0x000fe200078e0a02 */
[C---:B------:R-:W-:Y:S01]  /*c320*/  ISETP.GE.AND P5, PT, R3.reuse, R207, PT ;  /* 0x000000cf0300720c */ /* 0x040fe20003fa6270 */
[----:B------:R-:W-:Y:S01]  /*c330*/  FFMA.FTZ R12, R6, -UR31, R228 ;  /* 0x8000001f060c7c23 */ /* 0x000fe200080100e4 */
[----:B------:R-:W-:Y:S01]  /*c340*/  ISETP.GE.AND P4, PT, R3, R206, PT ;  /* 0x000000ce0300720c */ /* 0x000fe20003f86270 */
[----:B------:R-:W-:Y:S01]  /*c350*/  IMAD.IADD R6, R203, 0x1, -R2 ;  /* 0x00000001cb067824 */ /* 0x000fe200078e0a02 */
        /* <DEDUP_REMOVED lines=10> */
[----:B------:R-:W-:-:S02]  /*c400*/  IABS R8, R7 ;  /* 0x0000000700087213 */ /* 0x000fc40000000000 */
[----:B------:R-:W-:Y:S02]  /*c410*/  IABS R7, R5 ;  /* 0x0000000500077213 */ /* 0x000fe40000000000 */
[----:B------:R-:W-:Y:S02]  /*c420*/  IABS R5, R3 ;  /* 0x0000000300057213 */ /* 0x000fe40000000000 */
[----:B------:R-:W-:Y:S01]  /*c430*/  IABS R3, R6 ;  /* 0x0000000600037213 */ /* 0x000fe20000000000 */
[----:B------:R-:W-:Y:S01]  /*c440*/  IMAD.MOV.U32 R6, RZ, RZ, R8 ;  /* 0x000000ffff067224 */ /* 0x000fe200078e0008 */
[----:B------:R-:W-:Y:S02]  /*c450*/  IABS R4, R4 ;  /* 0x0000000400047213 */ /* 0x000fe40000000000 */
[----:B------:R-:W-:Y:S02]  /*c460*/  I2FP.F32.S32 R8, R5 ;  /* 0x0000000500087245 */ /* 0x000fe40000201400 */
[----:B------:R-:W-:-:S02]  /*c470*/  I2FP.F32.S32 R6, R6 ;  /* 0x0000000600067245 */ /* 0x000fc40000201400 */
        /* <DEDUP_REMOVED lines=15> */
[----:B------:R-:W-:Y:S01]  /*c570*/  IMAD.IADD R6, R203, 0x1, -R3 ;  /* 0x00000001cb067824 */ /* 0x000fe200078e0a03 */
[C---:B------:R-:W-:Y:S01]  /*c580*/  ISETP.GE.AND P6, PT, R2.reuse, R206, PT ;  /* 0x000000ce0200720c */ /* 0x040fe20003fc6270 */
[----:B------:R-:W-:Y:S01]  /*c590*/  IMAD.MOV.U32 R103, RZ, RZ, R43 ;  /* 0x000000ffff677224 */ /* 0x000fe200078e002b */
[C---:B------:R-:W-:Y:S01]  /*c5a0*/  ISETP.GE.AND P5, PT, R2.reuse, R205, PT ;  /* 0x000000cd0200720c */ /* 0x040fe20003fa6270 */
[----:B------:R-:W-:Y:S01]  /*c5b0*/  IMAD.MOV.U32 R231, RZ, RZ, R29 ;  /* 0x000000ffffe77224 */ /* 0x000fe200078e001d */
[----:B------:R-:W-:Y:S01]  /*c5c0*/  I2FP.F32.S32 R7, R7 ;  /* 0x0000000700077245 */ /* 0x000fe20000201400 */
[----:B------:R-:W-:Y:S01]  /*c5d0*/  IMAD.MOV.U32 R98, RZ, RZ, R36 ;  /* 0x000000ffff627224 */ /* 0x000fe200078e0024 */
[----:B------:R-:W-:-:S02]  /*c5e0*/  ISETP.LT.OR P0, PT, R2, R199, P0 ;  /* 0x000000c70200720c */ /* 0x000fc40000701670 */
[C---:B------:R-:W-:Y:S01]  /*c5f0*/  ISETP.LT.OR P3, PT, R2.reuse, R198, P3 ;  /* 0x000000c60200720c */ /* 0x040fe20001f61670 */
[----:B------:R-:W-:Y:S01]  /*c600*/  FFMA.FTZ R15, R7, -UR31, R229 ;  /* 0x8000001f070f7c23 */ /* 0x000fe200080100e5 */
[----:B------:R-:W-:Y:S01]  /*c610*/  ISETP.LT.OR P6, PT, R2, R200, P6 ;  /* 0x000000c80200720c */ /* 0x000fe200037c1670 */
[----:B------:R-:W-:Y:S01]  /*c620*/  IMAD.IADD R7, R202, 0x1, -R3 ;  /* 0x00000001ca077824 */ /* 0x000fe200078e0a03 */
[----:B------:R-:W-:Y:S01]  /*c630*/  ISETP.LT.OR P5, PT, R2, R197, P5 ;  /* 0x000000c50200720c */ /* 0x000fe20002fa1670 */
[----:B------:R-:W-:Y:S01]  /*c640*/  IMAD.IADD R2, R204, 0x1, -R2 ;  /* 0x00000001cc027824 */ /* 0x000fe200078e0a02 */
        /* <DEDUP_REMOVED lines=30> */
[----:B------:R-:W-:-:S02]  /*c830*/  FSEL R61, R13, -INF , !P0 ;  /* 0xff8000000d3d7808 */ /* 0x000fc40004000000 */
[----:B------:R-:W-:Y:S02]  /*c840*/  FSEL R72, R9, -INF , !P3 ;  /* 0xff80000009487808 */ /* 0x000fe40005800000 */
        /* <DEDUP_REMOVED lines=33> */
[----:B------:R-:W-:-:S02]  /*ca60*/  I2FP.F32.S32 R5, R5 ;  /* 0x0000000500057245 */ /* 0x000fc40000201400 */
        /* <DEDUP_REMOVED lines=17> */
[----:B------:R-:W-:-:S02]  /*cb80*/  ISETP.GE.AND P6, PT, R2, R206, PT ;  /* 0x000000ce0200720c */ /* 0x000fc40003fc6270 */
[C---:B------:R-:W-:Y:S02]  /*cb90*/  ISETP.GE.AND P5, PT, R2.reuse, R205, PT ;  /* 0x000000cd0200720c */ /* 0x040fe40003fa6270 */
[C---:B------:R-:W-:Y:S02]  /*cba0*/  ISETP.LT.OR P0, PT, R2.reuse, R199, P0 ;  /* 0x000000c70200720c */ /* 0x040fe40000701670 */
[C---:B------:R-:W-:Y:S02]  /*cbb0*/  ISETP.LT.OR P3, PT, R2.reuse, R198, P3 ;  /* 0x000000c60200720c */ /* 0x040fe40001f61670 */
[C---:B------:R-:W-:Y:S02]  /*cbc0*/  ISETP.LT.OR P6, PT, R2.reuse, R200, P6 ;  /* 0x000000c80200720c */ /* 0x040fe400037c1670 */
[----:B------:R-:W-:Y:S01]  /*cbd0*/  ISETP.LT.OR P5, PT, R2, R197, P5 ;  /* 0x000000c50200720c */ /* 0x000fe20002fa1670 */
[----:B------:R-:W-:Y:S01]  /*cbe0*/  IMAD.IADD R2, R204, 0x1, -R2 ;  /* 0x00000001cc027824 */ /* 0x000fe200078e0a02 */
[----:B------:R-:W-:-:S02]  /*cbf0*/  IABS R11, R7 ;  /* 0x00000007000b7213 */ /* 0x000fc40000000000 */
[----:B------:R-:W-:Y:S02]  /*cc00*/  IABS R10, R6 ;  /* 0x00000006000a7213 */ /* 0x000fe40000000000 */
[----:B------:R-:W-:Y:S02]  /*cc10*/  IABS R7, R2 ;  /* 0x0000000200077213 */ /* 0x000fe40000000000 */
[----:B------:R-:W-:Y:S01]  /*cc20*/  IABS R6, R5 ;  /* 0x0000000500067213 */ /* 0x000fe20000000000 */
[----:B------:R-:W-:Y:S01]  /*cc30*/  IMAD.MOV.U32 R5, RZ, RZ, R11 ;  /* 0x000000ffff057224 */ /* 0x000fe200078e000b */
[----:B------:R-:W-:Y:S01]  /*cc40*/  IABS R2, R4 ;  /* 0x0000000400027213 */ /* 0x000fe20000000000 */
[----:B------:R-:W-:Y:S01]  /*cc50*/  IMAD.MOV.U32 R4, RZ, RZ, R10 ;  /* 0x000000ffff047224 */ /* 0x000fe200078e000a */
        /* <DEDUP_REMOVED lines=17> */
[--C-:B------:R-:W-:Y:S01]  /*cd70*/  IMAD.IADD R4, R201, 0x1, -R2.reuse ;  /* 0x00000001c9047824 */ /* 0x100fe200078e0a02 */
[C---:B------:R-:W-:Y:S01]  /*cd80*/  ISETP.GE.AND P2, PT, R3.reuse, R207, PT ;  /* 0x000000cf0300720c */ /* 0x040fe20003f46270 */
[----:B------:R-:W-:Y:S01]  /*cd90*/  FFMA.FTZ R12, R6, -UR31, R213 ;  /* 0x8000001f060c7c23 */ /* 0x000fe200080100d5 */
[----:B------:R-:W-:Y:S01]  /*cda0*/  ISETP.GE.AND P0, PT, R3, R206, PT ;  /* 0x000000ce0300720c */ /* 0x000fe20003f06270 */
[----:B------:R-:W-:Y:S01]  /*cdb0*/  IMAD.IADD R6, R203, 0x1, -R2 ;  /* 0x00000001cb067824 */ /* 0x000fe200078e0a02 */
[----:B------:R-:W-:-:S02]  /*cdc0*/  ISETP.GE.AND P3, PT, R3, R205, PT ;  /* 0x000000cd0300720c */ /* 0x000fc40003f66270 */
[C---:B------:R-:W-:Y:S02]  /*cdd0*/  ISETP.LT.OR P4, PT, R3.reuse, R199, P4 ;  /* 0x000000c70300720c */ /* 0x040fe40002781670 */
[C---:B------:R-:W-:Y:S02]  /*cde0*/  ISETP.LT.OR P2, PT, R3.reuse, R198, P2 ;  /* 0x000000c60300720c */ /* 0x040fe40001741670 */
[C---:B------:R-:W-:Y:S02]  /*cdf0*/  ISETP.LT.OR P0, PT, R3.reuse, R200, P0 ;  /* 0x000000c80300720c */ /* 0x040fe40000701670 */
[----:B------:R-:W-:Y:S01]  /*ce00*/  ISETP.LT.OR P3, PT, R3, R197, P3 ;  /* 0x000000c50300720c */ /* 0x000fe20001f61670 */
[----:B------:R-:W-:Y:S01]  /*ce10*/  IMAD.IADD R3, R204, 0x1, -R3 ;  /* 0x00000001cc037824 */ /* 0x000fe200078e0a03 */
[----:B------:R-:W-:Y:S02]  /*ce20*/  IABS R8, R7 ;  /* 0x0000000700087213 */ /* 0x000fe40000000000 */
[----:B------:R-:W-:-:S02]  /*ce30*/  IABS R7, R5 ;  /* 0x0000000500077213 */ /* 0x000fc40000000000 */
[----:B------:R-:W-:Y:S02]  /*ce40*/  IABS R5, R3 ;  /* 0x0000000300057213 */ /* 0x000fe40000000000 */
[----:B------:R-:W-:Y:S01]  /*ce50*/  IABS R3, R6 ;  /* 0x0000000600037213 */ /* 0x000fe20000000000 */
[----:B------:R-:W-:Y:S01]  /*ce60*/  IMAD.MOV.U32 R6, RZ, RZ, R8 ;  /* 0x000000ffff067224 */ /* 0x000fe200078e0008 */
[----:B------:R-:W-:Y:S02]  /*ce70*/  IABS R4, R4 ;  /* 0x0000000400047213 */ /* 0x000fe40000000000 */
        /* <DEDUP_REMOVED lines=18> */
[----:B------:R-:W-:-:S02]  /*cfa0*/  ISETP.GE.AND P4, PT, R2, R206, PT ;  /* 0x000000ce0200720c */ /* 0x000fc40003f86270 */
[C---:B------:R-:W-:Y:S02]  /*cfb0*/  ISETP.GE.AND P2, PT, R2.reuse, R205, PT ;  /* 0x000000cd0200720c */ /* 0x040fe40003f46270 */
[----:B------:R-:W-:Y:S02]  /*cfc0*/  I2FP.F32.S32 R7, R7 ;  /* 0x0000000700077245 */ /* 0x000fe40000201400 */
[C---:B------:R-:W-:Y:S02]  /*cfd0*/  ISETP.LT.OR P6, PT, R2.reuse, R199, P6 ;  /* 0x000000c70200720c */ /* 0x040fe400037c1670 */
[C---:B------:R-:W-:Y:S01]  /*cfe0*/  ISETP.LT.OR P5, PT, R2.reuse, R198, P5 ;  /* 0x000000c60200720c */ /* 0x040fe20002fa1670 */
[----:B------:R-:W-:Y:S01]  /*cff0*/  FFMA.FTZ R15, R7, -UR31, R180 ;  /* 0x8000001f070f7c23 */ /* 0x000fe200080100b4 */
[----:B------:R-:W-:Y:S01]  /*d000*/  ISETP.LT.OR P4, PT, R2, R200, P4 ;  /* 0x000000c80200720c */ /* 0x000fe20002781670 */
[----:B------:R-:W-:Y:S01]  /*d010*/  IMAD.IADD R7, R202, 0x1, -R3 ;  /* 0x00000001ca077824 */ /* 0x000fe200078e0a03 */
        /* <DEDUP_REMOVED lines=13> */
[----:B------:R-:W-:-:S02]  /*d0f0*/  I2FP.F32.S32 R7, R7 ;  /* 0x0000000700077245 */ /* 0x000fc40000201400 */
        /* <DEDUP_REMOVED lines=13> */
[----:B------:R-:W-:-:S02]  /*d1d0*/  ISETP.LT.OR P0, PT, R3, R199, P0 ;  /* 0x000000c70300720c */ /* 0x000fc40000701670 */
[----:B------:R-:W-:Y:S02]  /*d1e0*/  ISETP.LT.OR P3, PT, R3, R198, P3 ;  /* 0x000000c60300720c */ /* 0x000fe40001f61670 */
[----:B------:R-:W-:Y:S02]  /*d1f0*/  FSEL R50, R13, -INF , !P6 ;  /* 0xff8000000d327808 */ /* 0x000fe40007000000 */
[----:B------:R-:W-:Y:S02]  /*d200*/  FSEL R56, R9, -INF , !P5 ;  /* 0xff80000009387808 */ /* 0x000fe40006800000 */
[C---:B------:R-:W-:Y:S02]  /*d210*/  ISETP.GE.AND P6, PT, R3.reuse, R206, PT ;  /* 0x000000ce0300720c */ /* 0x040fe40003fc6270 */
[----:B------:R-:W-:Y:S02]  /*d220*/  ISETP.GE.AND P5, PT, R3, R205, PT ;  /* 0x000000cd0300720c */ /* 0x000fe40003fa6270 */
[----:B------:R-:W-:-:S02]  /*d230*/  FSEL R68, R8, -INF , !P4 ;  /* 0xff80000008447808 */ /* 0x000fc40006000000 */
[----:B------:R-:W-:Y:S02]  /*d240*/  FSEL R128, R7, -INF , !P2 ;  /* 0xff80000007807808 */ /* 0x000fe40005000000 */
[----:B------:R-:W-:Y:S01]  /*d250*/  FSEL R49, R5, -INF , !P0 ;  /* 0xff80000005317808 */ /* 0x000fe20004000000 */
[--C-:B------:R-:W-:Y:S01]  /*d260*/  IMAD.IADD R5, R201, 0x1, -R2.reuse ;  /* 0x00000001c9057824 */ /* 0x100fe200078e0a02 */
[----:B------:R-:W-:Y:S01]  /*d270*/  FSEL R55, R4, -INF , !P3 ;  /* 0xff80000004377808 */ /* 0x000fe20005800000 */
[----:B------:R-:W-:Y:S01]  /*d280*/  IMAD.IADD R4, R203, 0x1, -R2 ;  /* 0x00000001cb047824 */ /* 0x000fe200078e0a02 */
[C---:B------:R-:W-:Y:S02]  /*d290*/  ISETP.GE.AND P4, PT, R2.reuse, R208, PT ;  /* 0x000000d00200720c */ /* 0x040fe40003f86270 */
[C---:B------:R-:W-:Y:S02]  /*d2a0*/  ISETP.GE.AND P2, PT, R2.reuse, R207, PT ;  /* 0x000000cf0200720c */ /* 0x040fe40003f46270 */
[----:B------:R-:W-:-:S02]  /*d2b0*/  ISETP.GE.AND P0, PT, R2, R206, PT ;  /* 0x000000ce0200720c */ /* 0x000fc40003f06270 */
[----:B------:R-:W-:Y:S02]  /*d2c0*/  ISETP.GE.AND P3, PT, R2, R205, PT ;  /* 0x000000cd0200720c */ /* 0x000fe40003f66270 */
[C---:B------:R-:W-:Y:S02]  /*d2d0*/  ISETP.LT.OR P6, PT, R3.reuse, R200, P6 ;  /* 0x000000c80300720c */ /* 0x040fe400037c1670 */
[----:B------:R-:W-:Y:S01]  /*d2e0*/  ISETP.LT.OR P5, PT, R3, R197, P5 ;  /* 0x000000c50300720c */ /* 0x000fe20002fa1670 */
[----:B------:R-:W-:Y:S01]  /*d2f0*/  IMAD.IADD R3, R202, 0x1, -R2 ;  /* 0x00000001ca037824 */ /* 0x000fe200078e0a02 */
[C---:B------:R-:W-:Y:S02]  /*d300*/  ISETP.LT.OR P4, PT, R2.reuse, R199, P4 ;  /* 0x000000c70200720c */ /* 0x040fe40002781670 */
[C---:B------:R-:W-:Y:S02]  /*d310*/  ISETP.LT.OR P2, PT, R2.reuse, R198, P2 ;  /* 0x000000c60200720c */ /* 0x040fe40001741670 */
[----:B------:R-:W-:-:S02]  /*d320*/  ISETP.LT.OR P0, PT, R2, R200, P0 ;  /* 0x000000c80200720c */ /* 0x000fc40000701670 */
[----:B------:R-:W-:Y:S01]  /*d330*/  ISETP.LT.OR P3, PT, R2, R197, P3 ;  /* 0x000000c50200720c */ /* 0x000fe20001f61670 */
[----:B------:R-:W-:Y:S01]  /*d340*/  IMAD.IADD R2, R204, 0x1, -R2 ;  /* 0x00000001cc027824 */ /* 0x000fe200078e0a02 */
[----:B------:R-:W-:Y:S02]  /*d350*/  IABS R5, R5 ;  /* 0x0000000500057213 */ /* 0x000fe40000000000 */
        /* <DEDUP_REMOVED lines=173> */
[----:B------:R-:W-:Y:S02]  /*de30*/  VIADD R2, R0, 0x51 ;  /* 0x0000005100027836 */ /* 0x000fe40000000000 */
[----:B------:R-:W-:Y:S01]  /*de40*/  FFMA.FTZ R8, R8, -UR31, R31 ;  /* 0x8000001f08087c23 */ /* 0x000fe2000801001f */
        /* <DEDUP_REMOVED lines=31> */
[----:B------:R-:W-:Y:S01]  /*e040*/  I2FP.F32.S32 R2, R2 ;  /* 0x0000000200027245 */ /* 0x000fe20000201400 */
[----:B------:R-:W-:Y:S01]  /*e050*/  FFMA.FTZ R4, R4, -UR31, R175 ;  /* 0x8000001f04047c23 */ /* 0x000fe200080100af */
[----:B------:R-:W-:Y:S02]  /*e060*/  IMAD.MOV.U32 R103, RZ, RZ, R85 ;  /* 0x000000ffff677224 */ /* 0x000fe400078e0055 */
[----:B------:R-:W-:Y:S01]  /*e070*/  FFMA.FTZ R12, R6, -UR31, R229 ;  /* 0x8000001f060c7c23 */ /* 0x000fe200080100e5 */
[----:B------:R-:W-:Y:S01]  /*e080*/  IMAD.MOV.U32 R229, RZ, RZ, R115 ;  /* 0x000000ffffe57224 */ /* 0x000fe200078e0073 */
[----:B------:R-:W-:Y:S01]  /*e090*/  FSEL R90, R9, -INF , !P6 ;  /* 0xff800000095a7808 */ /* 0x000fe20007000000 */
[----:B------:R-:W-:Y:S01]  /*e0a0*/  IMAD.MOV.U32 R85, RZ, RZ, R42 ;  /* 0x000000ffff557224 */ /* 0x000fe200078e002a */
[----:B------:R-:W-:Y:S01]  /*e0b0*/  FSEL R115, R8, -INF , !P5 ;  /* 0xff80000008737808 */ /* 0x000fe20006800000 */
[----:B------:R-:W-:Y:S01]  /*e0c0*/  FFMA.FTZ R10, R2, -UR31, R16 ;  /* 0x8000001f020a7c23 */ /* 0x000fe20008010010 */
[----:B------:R-:W-:Y:S01]  /*e0d0*/  FSEL R29, R5, -INF , !P4 ;  /* 0xff800000051d7808 */ /* 0x000fe20006000000 */
[----:B------:R-:W-:Y:S01]  /*e0e0*/  VIADD R2, R0, 0x59 ;  /* 0x0000005900027836 */ /* 0x000fe20000000000 */
[----:B------:R-:W-:Y:S01]  /*e0f0*/  FSEL R42, R4, -INF , !P2 ;  /* 0xff800000042a7808 */ /* 0x000fe20005000000 */
[--C-:B------:R-:W-:Y:S01]  /*e100*/  IMAD.IADD R7, R203, 0x1, -R3.reuse ;  /* 0x00000001cb077824 */ /* 0x100fe200078e0a03 */
[C---:B------:R-:W-:Y:S01]  /*e110*/  ISETP.GE.AND P6, PT, R3.reuse, R208, PT ;  /* 0x000000d00300720c */ /* 0x040fe20003fc6270 */
[----:B------:R-:W-:Y:S01]  /*e120*/  IMAD.IADD R5, R202, 0x1, -R3 ;  /* 0x00000001ca057824 */ /* 0x000fe200078e0a03 */
[----:B------:R-:W-:Y:S01]  /*e130*/  ISETP.GE.AND P5, PT, R3, R207, PT ;  /* 0x000000cf0300720c */ /* 0x000fe20003fa6270 */
[--C-:B------:R-:W-:Y:S01]  /*e140*/  IMAD.IADD R6, R203, 0x1, -R2.reuse ;  /* 0x00000001cb067824 */ /* 0x100fe200078e0a02 */
        /* <DEDUP_REMOVED lines=32> */
[----:B------:R-:W-:Y:S01]  /*e350*/  ISETP.GE.AND P3, PT, R2, R207, PT ;  /* 0x000000cf0200720c */ /* 0x000fe20003f66270 */
[--C-:B------:R-:W-:Y:S01]  /*e360*/  IMAD.IADD R7, R202, 0x1, -R3.reuse ;  /* 0x00000001ca077824 */ /* 0x100fe200078e0a03 */
[C---:B------:R-:W-:Y:S01]  /*e370*/  ISETP.GE.AND P6, PT, R2.reuse, R206, PT ;  /* 0x000000ce0200720c */ /* 0x040fe20003fc6270 */
        /* <DEDUP_REMOVED lines=12> */
[----:B------:R-:W-:Y:S01]  /*e440*/  IABS R2, R6 ;  /* 0x0000000600027213 */ /* 0x000fe20000000000 */
[----:B------:R-:W-:Y:S01]  /*e450*/  IMAD.MOV.U32 R6, RZ, RZ, R4 ;  /* 0x000000ffff067224 */ /* 0x000fe200078e0004 */
[----:B------:R-:W-:Y:S02]  /*e460*/  I2FP.F32.S32 R10, R10 ;  /* 0x0000000a000a7245 */ /* 0x000fe40000201400 */
        /* <DEDUP_REMOVED lines=22> */
[----:B------:R-:W-:Y:S01]  /*e5d0*/  IMAD.IADD R6, R204, 0x1, -R3 ;  /* 0x00000001cc067824 */ /* 0x000fe200078e0a03 */
        /* <DEDUP_REMOVED lines=40> */
[----:B------:R-:W-:-:S02]  /*e860*/  VIADD R2, R0, 0x68 ;  /* 0x0000006800027836 */ /* 0x000fc40000000000 */
[----:B------:R-:W-:Y:S01]  /*e870*/  FFMA.FTZ R8, R8, -UR31, R98 ;  /* 0x8000001f08087c23 */ /* 0x000fe20008010062 */
[----:B------:R-:W-:Y:S01]  /*e880*/  IMAD.MOV.U32 R98, RZ, RZ, R109 ;  /* 0x000000ffff627224 */ /* 0x000fe200078e006d */
[----:B------:R-:W-:Y:S01]  /*e890*/  FSEL R84, R10, -INF , !P0 ;  /* 0xff8000000a547808 */ /* 0x000fe20004000000 */
[----:B------:R-:W-:Y:S01]  /*e8a0*/  IMAD.MOV.U32 R234, RZ, RZ, R30 ;  /* 0x000000ffffea7224 */ /* 0x000fe200078e001e */
[----:B------:R-:W-:Y:S01]  /*e8b0*/  FSEL R109, R4, -INF , !P3 ;  /* 0xff800000046d7808 */ /* 0x000fe20005800000 */
[----:B------:R-:W-:Y:S01]  /*e8c0*/  VIADD R3, R0, 0x69 ;  /* 0x0000006900037836 */ /* 0x000fe20000000000 */
[----:B------:R-:W-:Y:S01]  /*e8d0*/  FSEL R21, R6, -INF , !P6 ;  /* 0xff80000006157808 */ /* 0x000fe20007000000 */
[--C-:B------:R-:W-:Y:S01]  /*e8e0*/  IMAD.IADD R7, R201, 0x1, -R2.reuse ;  /* 0x00000001c9077824 */ /* 0x100fe200078e0a02 */
[----:B------:R-:W-:Y:S01]  /*e8f0*/  FSEL R30, R5, -INF , !P5 ;  /* 0xff800000051e7808 */ /* 0x000fe20006800000 */
[--C-:B------:R-:W-:Y:S01]  /*e900*/  IMAD.IADD R6, R203, 0x1, -R2.reuse ;  /* 0x00000001cb067824 */ /* 0x100fe200078e0a02 */
[----:B------:R-:W-:Y:S01]  /*e910*/  ISETP.GE.AND P0, PT, R2, R208, PT ;  /* 0x000000d00200720c */ /* 0x000fe20003f06270 */
[----:B------:R-:W-:Y:S01]  /*e920*/  IMAD.IADD R5, R202, 0x1, -R2 ;  /* 0x00000001ca057824 */ /* 0x000fe200078e0a02 */
[C---:B------:R-:W-:Y:S01]  /*e930*/  ISETP.GE.AND P3, PT, R2.reuse, R207, PT ;  /* 0x000000cf0200720c */ /* 0x040fe20003f66270 */
[----:B------:R-:W-:Y:S01]  /*e940*/  IMAD.IADD R4, R201, 0x1, -R3 ;  /* 0x00000001c9047824 */ /* 0x000fe200078e0a03 */
        /* <DEDUP_REMOVED lines=20> */
[----:B------:R-:W-:Y:S02]  /*ea90*/  IMAD.MOV.U32 R231, RZ, RZ, R28 ;  /* 0x000000ffffe77224 */ /* 0x000fe400078e001c */
[----:B------:R-:W-:Y:S01]  /*eaa0*/  FFMA.FTZ R4, R4, -UR31, R232 ;  /* 0x8000001f04047c23 */ /* 0x000fe200080100e8 */
[----:B------:R-:W-:Y:S01]  /*eab0*/  FSEL R79, R9, -INF , !P4 ;  /* 0xff800000094f7808 */ /* 0x000fe20006000000 */
[----:B------:R-:W-:Y:S01]  /*eac0*/  FFMA.FTZ R10, R2, -UR31, R103 ;  /* 0x8000001f020a7c23 */ /* 0x000fe20008010067 */
[----:B------:R-:W-:Y:S01]  /*ead0*/  FSEL R103, R8, -INF , !P2 ;  /* 0xff80000008677808 */ /* 0x000fe20005000000 */
[----:B------:R-:W-:Y:S01]  /*eae0*/  VIADD R2, R0, 0x70 ;  /* 0x0000007000027836 */ /* 0x000fe20000000000 */
[----:B------:R-:W-:Y:S01]  /*eaf0*/  FSEL R20, R5, -INF , !P0 ;  /* 0xff80000005147808 */ /* 0x000fe20004000000 */
[--C-:B------:R-:W-:Y:S01]  /*eb00*/  IMAD.IADD R7, R203, 0x1, -R3.reuse ;  /* 0x00000001cb077824 */ /* 0x100fe200078e0a03 */
[----:B------:R-:W-:Y:S01]  /*eb10*/  FSEL R28, R4, -INF , !P3 ;  /* 0xff800000041c7808 */ /* 0x000fe20005800000 */
[----:B------:R-:W-:Y:S01]  /*eb20*/  IMAD.IADD R5, R202, 0x1, -R3 ;  /* 0x00000001ca057824 */ /* 0x000fe200078e0a03 */
[----:B------:R-:W-:Y:S01]  /*eb30*/  I2FP.F32.S32 R6, R6 ;  /* 0x0000000600067245 */ /* 0x000fe20000201400 */
[----:B------:R-:W-:Y:S01]  /*eb40*/  IMAD.IADD R4, R201, 0x1, -R2 ;  /* 0x00000001c9047824 */ /* 0x000fe200078e0a02 */
[----:B------:R-:W-:-:S02]  /*eb50*/  ISETP.GE.AND P4, PT, R3, R208, PT ;  /* 0x000000d00300720c */ /* 0x000fc40003f86270 */
[C---:B------:R-:W-:Y:S01]  /*eb60*/  ISETP.GE.AND P2, PT, R3.reuse, R207, PT ;  /* 0x000000cf0300720c */ /* 0x040fe20003f46270 */
[----:B------:R-:W-:Y:S01]  /*eb70*/  FFMA.FTZ R12, R6, -UR31, R98 ;  /* 0x8000001f060c7c23 */ /* 0x000fe20008010062 */
[----:B------:R-:W-:Y:S01]  /*eb80*/  ISETP.GE.AND P0, PT, R3, R206, PT ;  /* 0x000000ce0300720c */ /* 0x000fe20003f06270 */
[----:B------:R-:W-:Y:S01]  /*eb90*/  IMAD.IADD R6, R203, 0x1, -R2 ;  /* 0x00000001cb067824 */ /* 0x000fe200078e0a02 */
[C---:B------:R-:W-:Y:S02]  /*eba0*/  ISETP.GE.AND P3, PT, R3.reuse, R205, PT ;  /* 0x000000cd0300720c */ /* 0x040fe40003f66270 */
        /* <DEDUP_REMOVED lines=10> */
[----:B------:R-:W-:-:S02]  /*ec50*/  IABS R4, R4 ;  /* 0x0000000400047213 */ /* 0x000fc40000000000 */
        /* <DEDUP_REMOVED lines=8> */
[----:B------:R-:W-:-:S02]  /*ece0*/  IMAD.MOV.U32 R228, RZ, RZ, R83 ;  /* 0x000000ffffe47224 */ /* 0x000fc400078e0053 */
[----:B------:R-:W-:Y:S01]  /*ecf0*/  FFMA.FTZ R13, R3, -UR31, R102 ;  /* 0x8000001f030d7c23 */ /* 0x000fe20008010066 */
[----:B------:R-:W-:Y:S01]  /*ed00*/  FSEL R83, R12, -INF , !P6 ;  /* 0xff8000000c537808 */ /* 0x000fe20007000000 */
[----:B------:R-:W-:Y:S01]  /*ed10*/  VIADD R3, R0, 0x71 ;  /* 0x0000007100037836 */ /* 0x000fe20000000000 */
[----:B------:R-:W-:Y:S01]  /*ed20*/  FSEL R102, R11, -INF , !P5 ;  /* 0xff8000000b667808 */ /* 0x000fe20006800000 */
[----:B------:R-:W-:Y:S01]  /*ed30*/  IMAD.IADD R5, R202, 0x1, -R2 ;  /* 0x00000001ca057824 */ /* 0x000fe200078e0a02 */
[----:B------:R-:W-:Y:S01]  /*ed40*/  FSEL R26, R4, -INF , !P2 ;  /* 0xff800000041a7808 */ /* 0x000fe20005000000 */
[--C-:B------:R-:W-:Y:S01]  /*ed50*/  IMAD.IADD R4, R201, 0x1, -R3.reuse ;  /* 0x00000001c9047824 */ /* 0x100fe200078e0a03 */
[C---:B------:R-:W-:Y:S01]  /*ed60*/  ISETP.GE.AND P6, PT, R2.reuse, R208, PT ;  /* 0x000000d00200720c */ /* 0x040fe20003fc6270 */
[----:B------:R-:W-:Y:S01]  /*ed70*/  IMAD.IADD R6, R203, 0x1, -R3 ;  /* 0x00000001cb067824 */ /* 0x000fe200078e0a03 */
[C---:B------:R-:W-:Y:S02]  /*ed80*/  ISETP.GE.AND P5, PT, R2.reuse, R207, PT ;  /* 0x000000cf0200720c */ /* 0x040fe40003fa6270 */
        /* <DEDUP_REMOVED lines=30> */
[----:B------:R-:W-:Y:S01]  /*ef70*/  FSEL R98, R15, -INF , !P3 ;  /* 0xff8000000f627808 */ /* 0x000fe20005800000 */
[----:B------:R-:W-:Y:S01]  /*ef80*/  FFMA.FTZ R9, R2, -UR31, R224 ;  /* 0x8000001f02097c23 */ /* 0x000fe200080100e0 */
[C---:B------:R-:W-:Y:S01]  /*ef90*/  ISETP.GE.AND P3, PT, R3.reuse, R207, PT ;  /* 0x000000cf0300720c */ /* 0x040fe20003f66270 */
[----:B------:R-:W-:Y:S01]  /*efa0*/  VIADD R2, R0, 0x78 ;  /* 0x0000007800027836 */ /* 0x000fe20000000000 */
[----:B------:R-:W-:Y:S01]  /*efb0*/  ISETP.LT.OR P0, PT, R3, R199, P0 ;  /* 0x000000c70300720c */ /* 0x000fe20000701670 */
[----:B------:R-:W-:Y:S01]  /*efc0*/  FFMA.FTZ R4, R4, -UR31, R226 ;  /* 0x8000001f04047c23 */ /* 0x000fe200080100e2 */
[----:B------:R-:W-:Y:S01]  /*efd0*/  FSEL R18, R14, -INF , !P6 ;  /* 0xff8000000e127808 */ /* 0x000fe20007000000 */
[----:B------:R-:W-:Y:S01]  /*efe0*/  VIADD R0, R0, 0x79 ;  /* 0x0000007900007836 */ /* 0x000fe20000000000 */
[----:B------:R-:W-:-:S02]  /*eff0*/  FSEL R23, R13, -INF , !P5 ;  /* 0xff8000000d177808 */ /* 0x000fc40006800000 */
[C---:B------:R-:W-:Y:S02]  /*f000*/  ISETP.GE.AND P6, PT, R3.reuse, R206, PT ;  /* 0x000000ce0300720c */ /* 0x040fe40003fc6270 */
[C---:B------:R-:W-:Y:S02]  /*f010*/  ISETP.GE.AND P5, PT, R3.reuse, R205, PT ;  /* 0x000000cd0300720c */ /* 0x040fe40003fa6270 */
[----:B------:R-:W-:Y:S02]  /*f020*/  ISETP.LT.OR P3, PT, R3, R198, P3 ;  /* 0x000000c60300720c */ /* 0x000fe40001f61670 */
[----:B------:R-:W-:Y:S01]  /*f030*/  FSEL R17, R5, -INF , !P0 ;  /* 0xff80000005117808 */ /* 0x000fe20004000000 */
[--C-:B------:R-:W-:Y:S01]  /*f040*/  IMAD.IADD R5, R201, 0x1, -R2.reuse ;  /* 0x00000001c9057824 */ /* 0x100fe200078e0a02 */
[C---:B------:R-:W-:Y:S02]  /*f050*/  ISETP.LT.OR P6, PT, R3.reuse, R200, P6 ;  /* 0x000000c80300720c */ /* 0x040fe400037c1670 */
[----:B------:R-:W-:Y:S01]  /*f060*/  ISETP.LT.OR P5, PT, R3, R197, P5 ;  /* 0x000000c50300720c */ /* 0x000fe20002fa1670 */
[----:B------:R-:W-:Y:S01]  /*f070*/  IMAD.IADD R3, R202, 0x1, -R2 ;  /* 0x00000001ca037824 */ /* 0x000fe200078e0a02 */
[----:B------:R-:W-:-:S02]  /*f080*/  FSEL R78, R8, -INF , !P4 ;  /* 0xff800000084e7808 */ /* 0x000fc40006000000 */
[----:B------:R-:W-:Y:S02]  /*f090*/  FSEL R99, R7, -INF , !P2 ;  /* 0xff80000007637808 */ /* 0x000fe40005000000 */
[----:B------:R-:W-:Y:S01]  /*f0a0*/  FSEL R22, R4, -INF , !P3 ;  /* 0xff80000004167808 */ /* 0x000fe20005800000 */
[----:B------:R-:W-:Y:S01]  /*f0b0*/  IMAD.IADD R4, R203, 0x1, -R2 ;  /* 0x00000001cb047824 */ /* 0x000fe200078e0a02 */
[C---:B------:R-:W-:Y:S02]  /*f0c0*/  ISETP.GE.AND P4, PT, R2.reuse, R208, PT ;  /* 0x000000d00200720c */ /* 0x040fe40003f86270 */
[C---:B------:R-:W-:Y:S02]  /*f0d0*/  ISETP.GE.AND P2, PT, R2.reuse, R207, PT ;  /* 0x000000cf0200720c */ /* 0x040fe40003f46270 */
[C---:B------:R-:W-:Y:S02]  /*f0e0*/  ISETP.GE.AND P0, PT, R2.reuse, R206, PT ;  /* 0x000000ce0200720c */ /* 0x040fe40003f06270 */
[----:B------:R-:W-:-:S02]  /*f0f0*/  ISETP.GE.AND P3, PT, R2, R205, PT ;  /* 0x000000cd0200720c */ /* 0x000fc40003f66270 */
[----:B------:R-:W-:Y:S02]  /*f100*/  IABS R6, R6 ;  /* 0x0000000600067213 */ /* 0x000fe40000000000 */
[----:B------:R-:W-:Y:S02]  /*f110*/  IABS R8, R5 ;  /* 0x0000000500087213 */ /* 0x000fe40000000000 */
[C---:B------:R-:W-:Y:S02]  /*f120*/  ISETP.LT.OR P4, PT, R2.reuse, R199, P4 ;  /* 0x000000c70200720c */ /* 0x040fe40002781670 */
[C---:B------:R-:W-:Y:S02]  /*f130*/  ISETP.LT.OR P2, PT, R2.reuse, R198, P2 ;  /* 0x000000c60200720c */ /* 0x040fe40001741670 */
[C---:B------:R-:W-:Y:S02]  /*f140*/  ISETP.LT.OR P0, PT, R2.reuse, R200, P0 ;  /* 0x000000c80200720c */ /* 0x040fe40000701670 */
[----:B------:R-:W-:Y:S01]  /*f150*/  ISETP.LT.OR P3, PT, R2, R197, P3 ;  /* 0x000000c50200720c */ /* 0x000fe20001f61670 */
[----:B------:R-:W-:Y:S01]  /*f160*/  IMAD.IADD R2, R204, 0x1, -R2 ;  /* 0x00000001cc027824 */ /* 0x000fe200078e0a02 */
[----:B------:R-:W-:Y:S01]  /*f170*/  IABS R10, R3 ;  /* 0x00000003000a7213 */ /* 0x000fe20000000000 */
[----:B------:R-:W-:Y:S01]  /*f180*/  IMAD.MOV.U32 R3, RZ, RZ, R6 ;  /* 0x000000ffff037224 */ /* 0x000fe200078e0006 */
[----:B------:R-:W-:Y:S01]  /*f190*/  IABS R5, R4 ;  /* 0x0000000400057213 */ /* 0x000fe20000000000 */
[----:B------:R-:W-:Y:S01]  /*f1a0*/  IMAD.MOV.U32 R4, RZ, RZ, R8 ;  /* 0x000000ffff047224 */ /* 0x000fe200078e0008 */
[----:B------:R-:W-:Y:S01]  /*f1b0*/  IABS R7, R2 ;  /* 0x0000000200077213 */ /* 0x000fe20000000000 */
[----:B------:R-:W-:Y:S01]  /*f1c0*/  IMAD.MOV.U32 R6, RZ, RZ, R10 ;  /* 0x000000ffff067224 */ /* 0x000fe200078e000a */
[----:B------:R-:W-:-:S02]  /*f1d0*/  I2FP.F32.S32 R2, R3 ;  /* 0x0000000300027245 */ /* 0x000fc40000201400 */
        /* <DEDUP_REMOVED lines=10> */
[--C-:B------:R-:W-:Y:S01]  /*f280*/  IMAD.IADD R2, R202, 0x1, -R0.reuse ;  /* 0x00000001ca027824 */ /* 0x100fe200078e0a00 */
[----:B------:R-:W-:Y:S01]  /*f290*/  FSEL R16, R4, -INF , !P4 ;  /* 0xff80000004107808 */ /* 0x000fe20006000000 */
[--C-:B------:R-:W-:Y:S01]  /*f2a0*/  IMAD.IADD R4, R201, 0x1, -R0.reuse ;  /* 0x00000001c9047824 */ /* 0x100fe200078e0a00 */
[----:B------:R-:W-:Y:S01]  /*f2b0*/  FSEL R91, R3, -INF , !P2 ;  /* 0xff800000035b7808 */ /* 0x000fe20005000000 */
[----:B------:R-:W-:Y:S01]  /*f2c0*/  IMAD.IADD R3, R203, 0x1, -R0 ;  /* 0x00000001cb037824 */ /* 0x000fe200078e0a00 */
[C---:B------:R-:W-:Y:S01]  /*f2d0*/  ISETP.GE.AND P6, PT, R0.reuse, R208, PT ;  /* 0x000000d00000720c */ /* 0x040fe20003fc6270 */
[----:B------:R-:W-:Y:S01]  /*f2e0*/  FFMA.FTZ R6, R7, -UR31, R252 ;  /* 0x8000001f07067c23 */ /* 0x000fe200080100fc */
        /* <DEDUP_REMOVED lines=8> */
[----:B------:R-:W-:-:S02]  /*f370*/  FSEL R77, R5, -INF , !P0 ;  /* 0xff800000054d7808 */ /* 0x000fc40004000000 */
[----:B------:R-:W-:Y:S02]  /*f380*/  PLOP3.LUT P0, PT, PT, PT, UP0, 0x80, 0x0 ;  /* 0x000000000000781c */ /* 0x000fe40003f0f008 */
[----:B------:R-:W-:Y:S02]  /*f390*/  IABS R4, R4 ;  /* 0x0000000400047213 */ /* 0x000fe40000000000 */
[----:B------:R-:W-:Y:S02]  /*f3a0*/  IABS R3, R3 ;  /* 0x0000000300037213 */ /* 0x000fe40000000000 */
[----:B------:R-:W-:Y:S02]  /*f3b0*/  IABS R2, R2 ;  /* 0x0000000200027213 */ /* 0x000fe40000000000 */
[----:B------:R-:W-:Y:S02]  /*f3c0*/  IABS R0, R0 ;  /* 0x0000000000007213 */ /* 0x000fe40000000000 */
[----:B------:R-:W-:-:S02]  /*f3d0*/  I2FP.F32.S32 R4, R4 ;  /* 0x0000000400047245 */ /* 0x000fc40000201400 */
        /* <DEDUP_REMOVED lines=9> */
[----:B------:R-:W-:-:S02]  /*f470*/  FSEL R86, R3, -INF , !P5 ;  /* 0xff80000003567808 */ /* 0x000fc40006800000 */
        /* <DEDUP_REMOVED lines=63> */
.L_x_316:
[----:B------:R-:W-:Y:S05]  /*f870*/  BSYNC B0 ;  /* 0x0000000000007941 */ /* 0x000fea0003800000 */
.L_x_315:
[----:B------:R-:W0:Y:S02]  /*f880*/  LDGDEPBAR ;  /* 0x00000000000079af */ /* 0x000e240000000000 */
.L_x_314:
        /* <DEDUP_REMOVED lines=48> */
[----:B--2---:R2:W-:Y:S01]  /*fb90*/  MUFU.EX2 R5, R2 ;  /* 0x0000000200057308 */ /* 0x0045e20000000800 */
        /* <DEDUP_REMOVED lines=48> */
[----:B------:R1:W3:Y:S01]  /*fea0*/  MUFU.EX2 R172, R3 ;  /* 0x0000000300ac7308 */ /* 0x0002e20000000800 */
[----:B--2---:R-:W-:Y:S01]  /*feb0*/  FMNMX.FTZ R2, R2, R4, !PT ;  /* 0x0000000402027209 */ /* 0x004fe20007810000 */
[----:B-1----:R-:W-:-:S04]  /*fec0*/  FFMA.FTZ R3, R50, UR20, -R0 ;  /* 0x0000001432037c23 */ /* 0x002fc80008010800 */
[----:B------:R-:W1:Y:S02]  /*fed0*/  SHFL.BFLY PT, R4, R2, 0x1, 0x1f ;  /* 0x0c201f0002047f89 */ /* 0x000e6400000e0000 */
[----:B------:R2:W4:Y:S02]  /*fee0*/  MUFU.EX2 R173, R3 ;  /* 0x0000000300ad7308 */ /* 0x0005240000000800 */
[----:B--2---:R-:W-:Y:S01]  /*fef0*/  FFMA.FTZ R3, R49, UR20, -R0 ;  /* 0x0000001431037c23 */ /* 0x004fe20008010800 */
[----:B---3--:R-:W-:-:S05]  /*ff00*/  MOV R49, R172 ;  /* 0x000000ac00317202 */ /* 0x008fca0000000f00 */
[----:B------:R2:W-:Y:S01]  /*ff10*/  MUFU.EX2 R179, R3 ;  /* 0x0000000300b37308 */ /* 0x0005e20000000800 */
[----:B-1----:R-:W-:Y:S01]  /*ff20*/  FMNMX.FTZ R74, R2, R4, !PT ;  /* 0x00000004024a7209 */ /* 0x002fe20007810000 */
[----:B------:R-:W-:-:S03]  /*ff30*/  FFMA.FTZ R2, R16, UR20, -R0 ;  /* 0x0000001410027c23 */ /* 0x000fc60008010800 */
[----:B------:R-:W-:Y:S01]  /*ff40*/  FSETP.NEU.FTZ.AND P2, PT, R74, -INF , PT ;  /* 0xff8000004a00780b */ /* 0x000fe20003f5d000 */
[----:B--2---:R-:W-:Y:S01]  /*ff50*/  FFMA.FTZ R3, R45, UR20, -R0 ;  /* 0x000000142d037c23 */ /* 0x004fe20008010800 */
[----:B------:R-:W-:-:S03]  /*ff60*/  MOV R45, R9 ;  /* 0x00000009002d7202 */ /* 0x000fc60000000f00 */
[----:B------:R1:W2:Y:S02]  /*ff70*/  MUFU.EX2 R174, R3 ;  /* 0x0000000300ae7308 */ /* 0x0002a40000000800 */
[----:B-1----:R-:W-:-:S06]  /*ff80*/  FFMA.FTZ R3, R43, UR20, -R0 ;  /* 0x000000142b037c23 */ /* 0x002fcc0008010800 */
[----:B------:R1:W-:Y:S02]  /*ff90*/  MUFU.EX2 R177, R3 ;  /* 0x0000000300b17308 */ /* 0x0003e40000000800 */
[----:B-1----:R-:W-:Y:S01]  /*ffa0*/  FFMA.FTZ R3, R37, UR20, -R0 ;  /* 0x0000001425037c23 */ /* 0x002fe20008010800 */
[----:B------:R-:W-:-:S05]  /*ffb0*/  MOV R37, R7 ;  /* 0x0000000700257202 */ /* 0x000fca0000000f00 */
[----:B------:R1:W-:Y:S02]  /*ffc0*/  MUFU.EX2 R176, R3 ;  /* 0x0000000300b07308 */ /* 0x0003e40000000800 */
[----:B-1----:R-:W-:Y:S01]  /*ffd0*/  FFMA.FTZ R3, R35, UR20, -R0 ;  /* 0x0000001423037c23 */ /* 0x002fe20008010800 */
[----:B----4-:R-:W-:-:S05]  /*ffe0*/  MOV R35, R173 ;  /* 0x000000ad00237202 */ /* 0x010fca0000000f00 */
[----:B------:R1:W-:Y:S02]  /*fff0*/  MUFU.EX2 R50, R3 ;  /* 0x0000000300327308 */ /* 0x0003e40000000800 */
[----:B-1----:R-:W-:Y:S01]  /*10000*/  FFMA.FTZ R3, R34, UR20, -R0 ;  /* 0x0000001422037c23 */ /* 0x002fe20008010800 */
[----:B--2---:R-:W-:-:S05]  /*10010*/  MOV R34, R174 ;  /* 0x000000ae00227202 */ /* 0x004fca0000000f00 */
[----:B------:R1:W2:Y:S02]  /*10020*/  MUFU.EX2 R178, R3 ;  /* 0x0000000300b27308 */ /* 0x0002a40000000800 */
        /* <DEDUP_REMOVED lines=8> */
[----:B------:R-:W-:-:S05]  /*100b0*/  MOV R25, R5 ;  /* 0x0000000500197202 */ /* 0x000fca0000000f00 */
[----:B------:R1:W-:Y:S02]  /*100c0*/  MUFU.EX2 R108, R3 ;  /* 0x00000003006c7308 */ /* 0x0003e40000000800 */
[----:B-1----:R-:W-:Y:S01]  /*100d0*/  FFMA.FTZ R3, R24, UR20, -R0 ;  /* 0x0000001418037c23 */ /* 0x002fe20008010800 */
[----:B------:R-:W-:-:S05]  /*100e0*/  MOV R24, R37 ;  /* 0x0000002500187202 */ /* 0x000fca0000000f00 */
[----:B------:R1:W-:Y:S02]  /*100f0*/  MUFU.EX2 R54, R3 ;  /* 0x0000000300367308 */ /* 0x0003e40000000800 */
[----:B-1----:R-:W-:-:S06]  /*10100*/  FFMA.FTZ R3, R21, UR20, -R0 ;  /* 0x0000001415037c23 */ /* 0x002fcc0008010800 */
[----:B------:R1:W-:Y:S08]  /*10110*/  MUFU.EX2 R21, R2 ;  /* 0x0000000200157308 */ /* 0x0003f00000000800 */
[----:B------:R3:W-:Y:S01]  /*10120*/  MUFU.EX2 R57, R3 ;  /* 0x0000000300397308 */ /* 0x0007e20000000800 */
[----:B-1----:R-:W-:Y:S01]  /*10130*/  FMNMX.FTZ R2, R39, R236, !PT ;  /* 0x000000ec27027209 */ /* 0x002fe20007810000 */
[----:B---3--:R-:W-:-:S06]  /*10140*/  FFMA.FTZ R3, R20, UR20, -R0 ;  /* 0x0000001414037c23 */ /* 0x008fcc0008010800 */
[----:B------:R1:W-:Y:S02]  /*10150*/  MUFU.EX2 R60, R3 ;  /* 0x00000003003c7308 */ /* 0x0003e40000000800 */
[----:B-1----:R-:W-:-:S06]  /*10160*/  FFMA.FTZ R3, R19, UR20, -R0 ;  /* 0x0000001413037c23 */ /* 0x002fcc0008010800 */
[----:B------:R1:W-:Y:S02]  /*10170*/  MUFU.EX2 R61, R3 ;  /* 0x00000003003d7308 */ /* 0x0003e40000000800 */
[----:B-1----:R-:W-:-:S06]  /*10180*/  FFMA.FTZ R3, R18, UR20, -R0 ;  /* 0x0000001412037c23 */ /* 0x002fcc0008010800 */
[----:B------:R1:W-:Y:S02]  /*10190*/  MUFU.EX2 R52, R3 ;  /* 0x0000000300347308 */ /* 0x0003e40000000800 */
[--C-:B-1----:R-:W-:Y:S01]  /*101a0*/  FFMA.FTZ R3, R17, UR20, -R0.reuse ;  /* 0x0000001411037c23 */ /* 0x102fe20008010800 */
[----:B------:R-:W-:Y:S01]  /*101b0*/  FFMA.FTZ R0, R11, UR20, -R0 ;  /* 0x000000140b007c23 */ /* 0x000fe20008010800 */
[----:B------:R-:W-:Y:S01]  /*101c0*/  MOV R11, R179 ;  /* 0x000000b3000b7202 */ /* 0x000fe20000000f00 */
[----:B------:R-:W-:Y:S03]  /*101d0*/  LDSM.16.MT88.4 R16, [R185+0x4000] ;  /* 0x00400000b910783b */ /* 0x000fe60000004200 */
[----:B------:R1:W-:Y:S08]  /*101e0*/  MUFU.EX2 R104, R3 ;  /* 0x0000000300687308 */ /* 0x0003f00000000800 */
[----:B------:R3:W-:Y:S01]  /*101f0*/  MUFU.EX2 R20, R0 ;  /* 0x0000000000147308 */ /* 0x0007e20000000800 */
[----:B-1----:R-:W-:-:S05]  /*10200*/  FMUL.FTZ R3, R74, UR20 ;  /* 0x000000144a037c20 */ /* 0x002fca0008410000 */
[----:B------:R-:W-:-:S05]  /*10210*/  FSEL R3, R3, RZ, P2 ;  /* 0x000000ff03037208 */ /* 0x000fca0001000000 */
[----:B---3--:R-:W-:Y:S01]  /*10220*/  FFMA.FTZ R0, R127, UR20, -R3 ;  /* 0x000000147f007c23 */ /* 0x008fe20008010803 */
[----:B--2---:R-:W-:-:S03]  /*10230*/  MOV R127, R178 ;  /* 0x000000b2007f7202 */ /* 0x004fc60000000f00 */
[----:B------:R1:W-:Y:S02]  /*10240*/  MUFU.EX2 R212, R0 ;  /* 0x0000000000d47308 */ /* 0x0003e40000000800 */
[----:B-1----:R-:W-:-:S06]  /*10250*/  FFMA.FTZ R0, R134, UR20, -R3 ;  /* 0x0000001486007c23 */ /* 0x002fcc0008010803 */
[----:B------:R1:W-:Y:S02]  /*10260*/  MUFU.EX2 R223, R0 ;  /* 0x0000000000df7308 */ /* 0x0003e40000000800 */
[----:B-1----:R-:W-:-:S06]  /*10270*/  FFMA.FTZ R0, R124, UR20, -R3 ;  /* 0x000000147c007c23 */ /* 0x002fcc0008010803 */
        /* <DEDUP_REMOVED lines=8> */
[----:B------:R1:W2:Y:S02]  /*10300*/  MUFU.EX2 R4, R0 ;  /* 0x0000000000047308 */ /* 0x0002a40000000800 */
[----:B-1----:R-:W-:Y:S01]  /*10310*/  FMNMX.FTZ R0, R220, R2, !PT ;  /* 0x00000002dc007209 */ /* 0x002fe20007810000 */
[----:B------:R-:W-:Y:S01]  /*10320*/  FFMA.FTZ R2, R100, UR20, -R3 ;  /* 0x0000001464027c23 */ /* 0x000fe20008010803 */
[----:B------:R-:W-:Y:S02]  /*10330*/  MOV R100, R15 ;  /* 0x0000000f00647202 */ /* 0x000fe40000000f00 */
[----:B------:R-:W-:Y:S02]  /*10340*/  FMNMX.FTZ R0, R216, R0, !PT ;  /* 0x00000000d8007209 */ /* 0x000fe40007810000 */
[----:B------:R1:W3:Y:S02]  /*10350*/  MUFU.EX2 R106, R2 ;  /* 0x00000002006a7308 */ /* 0x0002e40000000800 */
[----:B------:R-:W-:-:S04]  /*10360*/  FMNMX.FTZ R0, R211, R0, !PT ;  /* 0x00000000d3007209 */ /* 0x000fc80007810000 */
[----:B------:R-:W-:-:S04]  /*10370*/  FMNMX.FTZ R0, R170, R0, !PT ;  /* 0x00000000aa007209 */ /* 0x000fc80007810000 */
[----:B------:R-:W-:-:S04]  /*10380*/  FMNMX.FTZ R0, R126, R0, !PT ;  /* 0x000000007e007209 */ /* 0x000fc80007810000 */
[----:B------:R-:W-:Y:S01]  /*10390*/  FMNMX.FTZ R0, R121, R0, !PT ;  /* 0x0000000079007209 */ /* 0x000fe20007810000 */
[----:B-1----:R-:W-:Y:S01]  /*103a0*/  FFMA.FTZ R2, R96, UR20, -R3 ;  /* 0x0000001460027c23 */ /* 0x002fe20008010803 */
[----:B------:R-:W-:Y:S02]  /*103b0*/  MOV R96, R14 ;  /* 0x0000000e00607202 */ /* 0x000fe40000000f00 */
        /* <DEDUP_REMOVED lines=22> */
[----:B------:R-:W-:Y:S01]  /*10520*/  MOV R66, R13 ;  /* 0x0000000d00427202 */ /* 0x000fe20000000f00 */
[----:B------:R1:W-:Y:S02]  /*10530*/  MUFU.EX2 R249, R2 ;  /* 0x0000000200f97308 */ /* 0x0003e40000000800 */
[--C-:B-1----:R-:W-:Y:S01]  /*10540*/  FFMA.FTZ R2, R63, UR20, -R3.reuse ;  /* 0x000000143f027c23 */ /* 0x102fe20008010803 */
[----:B--2---:R-:W-:Y:S01]  /*10550*/  MOV R63, R4 ;  /* 0x00000004003f7202 */ /* 0x004fe20000000f00 */
[----:B------:R-:W-:Y:S01]  /*10560*/  FFMA.FTZ R4, R48, UR20, -R3 ;  /* 0x0000001430047c23 */ /* 0x000fe20008010803 */
[----:B------:R-:W-:-:S03]  /*10570*/  MOV R48, R175 ;  /* 0x000000af00307202 */ /* 0x000fc60000000f00 */
[----:B------:R1:W-:Y:S08]  /*10580*/  MUFU.EX2 R248, R2 ;  /* 0x0000000200f87308 */ /* 0x0003f00000000800 */
[----:B------:R2:W-:Y:S01]  /*10590*/  MUFU.EX2 R242, R4 ;  /* 0x0000000400f27308 */ /* 0x0005e20000000800 */
[----:B-1----:R-:W-:Y:S01]  /*105a0*/  FFMA.FTZ R2, R59, UR20, -R3 ;  /* 0x000000143b027c23 */ /* 0x002fe20008010803 */
[----:B------:R-:W-:-:S02]  /*105b0*/  MOV R59, R12 ;  /* 0x0000000c003b7202 */ /* 0x000fc40000000f00 */
[----:B------:R-:W-:Y:S04]  /*105c0*/  LDSM.16.MT88.4 R12, [R184+0x4000] ;  /* 0x00400000b80c783b */ /* 0x000fe80000004200 */
[----:B------:R1:W-:Y:S01]  /*105d0*/  MUFU.EX2 R247, R2 ;  /* 0x0000000200f77308 */ /* 0x0003e20000000800 */
[----:B--2---:R-:W-:-:S07]  /*105e0*/  FFMA.FTZ R4, R47, UR20, -R3 ;  /* 0x000000142f047c23 */ /* 0x004fce0008010803 */
[----:B------:R2:W-:Y:S01]  /*105f0*/  MUFU.EX2 R241, R4 ;  /* 0x0000000400f17308 */ /* 0x0005e20000000800 */
[----:B-1----:R-:W-:Y:S01]  /*10600*/  FFMA.FTZ R2, R56, UR20, -R3 ;  /* 0x0000001438027c23 */ /* 0x002fe20008010803 */
[----:B------:R-:W-:-:S06]  /*10610*/  MOV R56, R8 ;  /* 0x0000000800387202 */ /* 0x000fcc0000000f00 */
[----:B------:R1:W-:Y:S01]  /*10620*/  MUFU.EX2 R246, R2 ;  /* 0x0000000200f67308 */ /* 0x0003e20000000800 */
[----:B--2---:R-:W-:-:S07]  /*10630*/  FFMA.FTZ R4, R46, UR20, -R3 ;  /* 0x000000142e047c23 */ /* 0x004fce0008010803 */
[----:B------:R-:W-:Y:S01]  /*10640*/  MUFU.EX2 R240, R4 ;  /* 0x0000000400f07308 */ /* 0x000fe20000000800 */
[----:B-1----:R-:W-:Y:S01]  /*10650*/  FFMA.FTZ R2, R55, UR20, -R3 ;  /* 0x0000001437027c23 */ /* 0x002fe20008010803 */
[----:B---3--:R-:W-:Y:S02]  /*10660*/  MOV R55, R106 ;  /* 0x0000006a00377202 */ /* 0x008fe40000000f00 */
[----:B------:R-:W-:-:S04]  /*10670*/  MOV R106, R21 ;  /* 0x00000015006a7202 */ /* 0x000fc80000000f00 */
        /* <DEDUP_REMOVED lines=31> */
[----:B------:R-:W-:-:S03]  /*10870*/  FFMA.FTZ R4, R36, UR20, -R3 ;  /* 0x0000001424047c23 */ /* 0x000fc60008010803 */
        /* <DEDUP_REMOVED lines=8> */
[----:B------:R-:W-:Y:S02]  /*10900*/  FMNMX.FTZ R2, R123, R2, !PT ;  /* 0x000000027b027209 */ /* 0x000fe40007810000 */
[----:B------:R-:W-:Y:S01]  /*10910*/  MOV R33, R10 ;  /* 0x0000000a00217202 */ /* 0x000fe20000000f00 */
[----:B------:R-:W1:Y:S01]  /*10920*/  SHFL.BFLY PT, R5, R0, 0x1, 0x1f ;  /* 0x0c201f0000057f89 */ /* 0x000e6200000e0000 */
[----:B------:R-:W-:Y:S01]  /*10930*/  FMNMX.FTZ R2, R122, R2, !PT ;  /* 0x000000027a027209 */ /* 0x000fe20007810000 */
[----:B------:R2:W-:Y:S03]  /*10940*/  MUFU.EX2 R233, R4 ;  /* 0x0000000400e97308 */ /* 0x0005e60000000800 */
[----:B------:R-:W-:-:S04]  /*10950*/  FMNMX.FTZ R2, R118, R2, !PT ;  /* 0x0000000276027209 */ /* 0x000fc80007810000 */
[----:B------:R-:W-:-:S04]  /*10960*/  FMNMX.FTZ R2, R120, R2, !PT ;  /* 0x0000000278027209 */ /* 0x000fc80007810000 */
[----:B------:R-:W-:-:S04]  /*10970*/  FMNMX.FTZ R2, R114, R2, !PT ;  /* 0x0000000272027209 */ /* 0x000fc80007810000 */
[----:B------:R-:W-:Y:S01]  /*10980*/  FMNMX.FTZ R2, R115, R2, !PT ;  /* 0x0000000273027209 */ /* 0x000fe20007810000 */
[----:B--2---:R-:W-:-:S03]  /*10990*/  FFMA.FTZ R4, R32, UR20, -R3 ;  /* 0x0000001420047c23 */ /* 0x004fc60008010803 */
[----:B------:R-:W-:Y:S01]  /*109a0*/  FMNMX.FTZ R2, R111, R2, !PT ;  /* 0x000000026f027209 */ /* 0x000fe20007810000 */
[----:B------:R2:W-:Y:S01]  /*109b0*/  MUFU.EX2 R232, R4 ;  /* 0x0000000400e87308 */ /* 0x0005e20000000800 */
[----:B-1----:R-:W-:Y:S01]  /*109c0*/  FMNMX.FTZ R73, R0, R5, !PT ;  /* 0x0000000500497209 */ /* 0x002fe20007810000 */
[----:B------:R-:W-:Y:S01]  /*109d0*/  FFMA.FTZ R0, R23, UR20, -R3 ;  /* 0x0000001417007c23 */ /* 0x000fe20008010803 */
[----:B------:R-:W-:Y:S02]  /*109e0*/  FMNMX.FTZ R2, R105, R2, !PT ;  /* 0x0000000269027209 */ /* 0x000fe40007810000 */
[----:B------:R-:W-:-:S03]  /*109f0*/  FSETP.NEU.FTZ.AND P1, PT, R73, -INF , PT ;  /* 0xff8000004900780b */ /* 0x000fc60003f3d000 */
[----:B------:R1:W-:Y:S01]  /*10a00*/  MUFU.EX2 R228, R0 ;  /* 0x0000000000e47308 */ /* 0x0003e20000000800 */
[----:B--2---:R-:W-:-:S07]  /*10a10*/  FFMA.FTZ R4, R30, UR20, -R3 ;  /* 0x000000141e047c23 */ /* 0x004fce0008010803 */
        /* <DEDUP_REMOVED lines=8> */
[----:B--2---:R-:W-:Y:S02]  /*10aa0*/  FFMA.FTZ R4, R28, UR20, -R3 ;  /* 0x000000141c047c23 */ /* 0x004fe40008010803 */
[----:B------:R-:W-:Y:S01]  /*10ab0*/  MUFU.EX2 R181, R5 ;  /* 0x0000000500b57308 */ /* 0x000fe20000000800 */
[----:B------:R-:W-:-:S04]  /*10ac0*/  FMNMX.FTZ R0, R98, R0, !PT ;  /* 0x0000000062007209 */ /* 0x000fc80007810000 */
        /* <DEDUP_REMOVED lines=18> */
[----:B------:R2:W-:Y:S01]  /*10bf0*/  MUFU.EX2 R215, R0 ;  /* 0x0000000000d77308 */ /* 0x0005e20000000800 */
[----:B------:R-:W-:-:S04]  /*10c00*/  FADD.FTZ R5, R39, -R5 ;  /* 0x8000000527057221 */ /* 0x000fc80000010000 */
[----:B------:R-:W-:Y:S01]  /*10c10*/  FMUL.FTZ R5, R5, UR20 ;  /* 0x0000001405057c20 */ /* 0x000fe20008410000 */
[----:B-1----:R-:W-:-:S04]  /*10c20*/  FFMA.FTZ R4, R220, UR20, -R2 ;  /* 0x00000014dc047c23 */ /* 0x002fc80008010802 */
[----:B------:R1:W-:Y:S01]  /*10c30*/  MUFU.EX2 R172, R4 ;  /* 0x0000000400ac7308 */ /* 0x0003e20000000800 */
[----:B--2---:R-:W-:-:S05]  /*10c40*/  FMUL.FTZ R0, R71, UR20 ;  /* 0x0000001447007c20 */ /* 0x004fca0008410000 */
[----:B------:R-:W-:-:S05]  /*10c50*/  FSEL R0, R0, RZ, P0 ;  /* 0x000000ff00007208 */ /* 0x000fca0000000000 */
[----:B------:R-:W-:Y:S01]  /*10c60*/  FFMA.FTZ R6, R210, UR20, -R0 ;  /* 0x00000014d2067c23 */ /* 0x000fe20008010800 */
[----:B-1----:R-:W-:Y:S01]  /*10c70*/  FFMA.FTZ R4, R216, UR20, -R2 ;  /* 0x00000014d8047c23 */ /* 0x002fe20008010802 */
[----:B------:R-:W-:Y:S01]  /*10c80*/  FFMA.FTZ R8, R131, UR20, -R0 ;  /* 0x0000001483087c23 */ /* 0x000fe20008010800 */
[----:B------:R-:W-:Y:S01]  /*10c90*/  MOV R210, R60 ;  /* 0x0000003c00d27202 */ /* 0x000fe20000000f00 */
[----:B------:R1:W-:Y:S08]  /*10ca0*/  MUFU.EX2 R173, R6 ;  /* 0x0000000600ad7308 */ /* 0x0003f00000000800 */
[----:B------:R2:W-:Y:S08]  /*10cb0*/  MUFU.EX2 R176, R4 ;  /* 0x0000000400b07308 */ /* 0x0005f00000000800 */
[----:B------:R3:W-:Y:S01]  /*10cc0*/  MUFU.EX2 R131, R8 ;  /* 0x0000000800837308 */ /* 0x0007e20000000800 */
[----:B-1----:R-:W-:Y:S01]  /*10cd0*/  FSEL R6, R74, RZ, P2 ;  /* 0x000000ff4a067208 */ /* 0x002fe20001000000 */
[----:B--2---:R-:W-:-:S06]  /*10ce0*/  FFMA.FTZ R4, R211, UR20, -R2 ;  /* 0x00000014d3047c23 */ /* 0x004fcc0008010802 */
[----:B------:R1:W-:Y:S01]  /*10cf0*/  MUFU.EX2 R177, R4 ;  /* 0x0000000400b17308 */ /* 0x0003e20000000800 */
[----:B---3--:R-:W-:Y:S01]  /*10d00*/  FFMA.FTZ R8, R168, UR20, -R0 ;  /* 0x00000014a8087c23 */ /* 0x008fe20008010800 */
        /* <DEDUP_REMOVED lines=32> */
[----:B------:R1:W-:Y:S08]  /*10f10*/  MUFU.EX2 R216, R4 ;  /* 0x0000000400d87308 */ /* 0x0003f00000000800 */
[----:B------:R-:W2:Y:S01]  /*10f20*/  MUFU.EX2 R69, R5 ;  /* 0x0000000500457308 */ /* 0x000ea20000000800 */
        /* <DEDUP_REMOVED lines=10> */
[----:B-1----:R-:W-:-:S04]  /*10fd0*/  FFMA.FTZ R4, R58, UR20, -R2 ;  /* 0x000000143a047c23 */ /* 0x002fc80008010802 */
[----:B------:R1:W-:Y:S02]  /*10fe0*/  MUFU.EX2 R221, R4 ;  /* 0x0000000400dd7308 */ /* 0x0003e40000000800 */
[----:B-1----:R-:W-:-:S06]  /*10ff0*/  FFMA.FTZ R4, R237, UR20, -R0 ;  /* 0x00000014ed047c23 */ /* 0x002fcc0008010800 */
[----:B------:R1:W-:Y:S02]  /*11000*/  MUFU.EX2 R112, R4 ;  /* 0x0000000400707308 */ /* 0x0003e40000000800 */
[----:B-1----:R-:W-:-:S06]  /*11010*/  FFMA.FTZ R4, R222, UR20, -R0 ;  /* 0x00000014de047c23 */ /* 0x002fcc0008010800 */
[----:B------:R1:W2:Y:S02]  /*11020*/  MUFU.EX2 R124, R4 ;  /* 0x00000004007c7308 */ /* 0x0002a40000000800 */
[----:B-1----:R-:W-:Y:S01]  /*11030*/  FFMA.FTZ R4, R219, UR20, -R0 ;  /* 0x00000014db047c23 */ /* 0x002fe20008010800 */
[----:B--2---:R-:W-:Y:S01]  /*11040*/  F2FP.F16.F32.PACK_AB R5, R124, R112 ;  /* 0x000000707c05723e */ /* 0x004fe200000000ff */
[----:B------:R-:W-:-:S04]  /*11050*/  IMAD.MOV.U32 R219, RZ, RZ, R52 ;  /* 0x000000ffffdb7224 */ /* 0x000fc800078e0034 */
[----:B------:R1:W-:Y:S02]  /*11060*/  MUFU.EX2 R134, R4 ;  /* 0x0000000400867308 */ /* 0x0003e40000000800 */
[----:B-1----:R-:W-:Y:S01]  /*11070*/  FFMA.FTZ R4, R218, UR20, -R0 ;  /* 0x00000014da047c23 */ /* 0x002fe20008010800 */
[----:B------:R-:W-:-:S05]  /*11080*/  MOV R218, R61 ;  /* 0x0000003d00da7202 */ /* 0x000fca0000000f00 */
        /* <DEDUP_REMOVED lines=16> */
[----:B-1----:R-:W-:Y:S01]  /*11190*/  FADD.FTZ R4, R40, -R6 ;  /* 0x8000000628047221 */ /* 0x002fe20000010000 */
[----:B------:R-:W-:-:S03]  /*111a0*/  F2FP.F16.F32.PACK_AB R6, R177, R176 ;  /* 0x000000b0b106723e */ /* 0x000fc600000000ff */
[----:B------:R-:W-:Y:S01]  /*111b0*/  FMUL.FTZ R9, R4, UR20 ;  /* 0x0000001404097c20 */ /* 0x000fe20008410000 */
[----:B------:R-:W-:-:S03]  /*111c0*/  F2FP.F16.F32.PACK_AB R4, R172, R116 ;  /* 0x00000074ac04723e */ /* 0x000fc600000000ff */
[----:B------:R-:W1:Y:S04]  /*111d0*/  MUFU.EX2 R68, R9 ;  /* 0x0000000900447308 */ /* 0x000e680000000800 */
[C---:B------:R-:W-:Y:S06]  /*111e0*/  HMMA.16816.F32 R28, R4.reuse, R12, R136 ;  /* 0x0000000c041c723c */ /* 0x040fec0000001888 */
[----:B------:R-:W-:Y:S01]  /*111f0*/  HMMA.16816.F32 R36, R4, R14, R148 ;  /* 0x0000000e0424723c */ /* 0x000fe20000001894 */
[----:B------:R-:W-:-:S02]  /*11200*/  MOV R136, R25 ;  /* 0x0000001900887202 */ /* 0x000fc40000000f00 */
[----:B------:R-:W-:Y:S02]  /*11210*/  MOV R25, R43 ;  /* 0x0000002b00197202 */ /* 0x000fe40000000f00 */
[----:B------:R-:W-:Y:S01]  /*11220*/  MOV R137, R96 ;  /* 0x0000006000897202 */ /* 0x000fe20000000f00 */
[C---:B------:R-:W-:Y:S01]  /*11230*/  HMMA.16816.F32 R40, R4.reuse, R16, R156 ;  /* 0x000000100428723c */ /* 0x040fe2000000189c */
[----:B------:R-:W-:Y:S01]  /*11240*/  MOV R96, R20 ;  /* 0x0000001400607202 */ /* 0x000fe20000000f00 */
[----:B-1----:R-:W-:Y:S01]  /*11250*/  FMUL.FTZ R142, R142, R68 ;  /* 0x000000448e8e7220 */ /* 0x002fe20000410000 */
[----:B------:R-:W-:Y:S01]  /*11260*/  LDSM.16.MT88.4 R20, [R185+0x4400] ;  /* 0x00440000b914783b */ /* 0x000fe20000004200 */
[----:B------:R-:W-:Y:S01]  /*11270*/  F2FP.F16.F32.PACK_AB R9, R223, R212 ;  /* 0x000000d4df09723e */ /* 0x000fe200000000ff */
[-C--:B------:R-:W-:Y:S01]  /*11280*/  FMUL.FTZ R143, R143, R68.reuse ;  /* 0x000000448f8f7220 */ /* 0x080fe20000410000 */
[----:B------:R-:W-:Y:S01]  /*11290*/  FMUL.FTZ R146, R146, R68 ;  /* 0x0000004492927220 */ /* 0x000fe20000410000 */
[----:B------:R-:W-:Y:S01]  /*112a0*/  MOV R157, R100 ;  /* 0x00000064009d7202 */ /* 0x000fe20000000f00 */
[-C--:B------:R-:W-:Y:S01]  /*112b0*/  FMUL.FTZ R147, R147, R68.reuse ;  /* 0x0000004493937220 */ /* 0x080fe20000410000 */
[----:B------:R-:W-:Y:S01]  /*112c0*/  MOV R100, R25 ;  /* 0x0000001900647202 */ /* 0x000fe20000000f00 */
[----:B------:R-:W-:Y:S01]  /*112d0*/  FMUL.FTZ R154, R154, R68 ;  /* 0x000000449a9a7220 */ /* 0x000fe20000410000 */
[----:B------:R-:W1:Y:S01]  /*112e0*/  LDSM.16.MT88.4 R24, [R184+0x4400] ;  /* 0x00440000b818783b */ /* 0x000e620000004200 */
[----:B------:R-:W-:Y:S01]  /*112f0*/  MOV R158, R56 ;  /* 0x00000038009e7202 */ /* 0x000fe20000000f00 */
[----:B------:R-:W-:Y:S01]  /*11300*/  IMAD.MOV.U32 R56, RZ, RZ, R127 ;  /* 0x000000ffff387224 */ /* 0x000fe200078e007f */
[----:B------:R-:W-:Y:S01]  /*11310*/  MOV R159, R45 ;  /* 0x0000002d009f7202 */ /* 0x000fe20000000f00 */
[----:B------:R2:W3:Y:S01]  /*11320*/  MUFU.EX2 R127, R8 ;  /* 0x00000008007f7308 */ /* 0x0004e20000000800 */
[----:B------:R-:W-:Y:S01]  /*11330*/  HMMA.16816.F32 R44, R4, R18, R164 ;  /* 0x00000012042c723c */ /* 0x000fe200000018a4 */
[----:B------:R-:W-:Y:S01]  /*11340*/  F2FP.F16.F32.PACK_AB R10, R158, R136 ;  /* 0x000000889e0a723e */ /* 0x000fe200000000ff */
[-C--:B------:R-:W-:Y:S01]  /*11350*/  FMUL.FTZ R155, R155, R68.reuse ;  /* 0x000000449b9b7220 */ /* 0x080fe20000410000 */
[-C--:B------:R-:W-:Y:S01]  /*11360*/  FMUL.FTZ R162, R162, R68.reuse ;  /* 0x00000044a2a27220 */ /* 0x080fe20000410000 */
[----:B------:R-:W-:Y:S01]  /*11370*/  FMUL.FTZ R163, R163, R68 ;  /* 0x00000044a3a37220 */ /* 0x000fe20000410000 */
[----:B------:R-:W-:-:S02]  /*11380*/  MOV R139, R66 ;  /* 0x00000042008b7202 */ /* 0x000fc40000000f00 */
[----:B------:R-:W-:Y:S01]  /*11390*/  MOV R165, R63 ;  /* 0x0000003f00a57202 */ /* 0x000fe20000000f00 */
[----:B------:R-:W-:Y:S01]  /*113a0*/  FFMA.FTZ R4, R67, UR20, -R2 ;  /* 0x0000001443047c23 */ /* 0x000fe20008010802 */
[----:B------:R-:W-:Y:S02]  /*113b0*/  MOV R63, R11 ;  /* 0x0000000b003f7202 */ /* 0x000fe40000000f00 */
[----:B------:R-:W-:Y:S01]  /*113c0*/  F2FP.F16.F32.PACK_AB R11, R225, R224 ;  /* 0x000000e0e10b723e */ /* 0x000fe200000000ff */
[----:B------:R4:W-:Y:S01]  /*113d0*/  MUFU.EX2 R175, R4 ;  /* 0x0000000400af7308 */ /* 0x0009e20000000800 */
[----:B------:R-:W-:Y:S02]  /*113e0*/  MOV R167, R59 ;  /* 0x0000003b00a77202 */ /* 0x000fe40000000f00 */
[----:B------:R-:W-:Y:S02]  /*113f0*/  MOV R59, R119 ;  /* 0x00000077003b7202 */ /* 0x000fe40000000f00 */
[----:B--2---:R-:W-:-:S02]  /*11400*/  F2FP.F16.F32.PACK_AB R8, R159, R226 ;  /* 0x000000e29f08723e */ /* 0x004fc400000000ff */
[----:B------:R-:W-:Y:S02]  /*11410*/  F2FP.F16.F32.PACK_AB R5, R171, R173 ;  /* 0x000000adab05723e */ /* 0x000fe400000000ff */
[----:B------:R-:W-:Y:S02]  /*11420*/  F2FP.F16.F32.PACK_AB R6, R182, R180 ;  /* 0x000000b4b606723e */ /* 0x000fe400000000ff */
[----:B---3--:R-:W-:Y:S01]  /*11430*/  F2FP.F16.F32.PACK_AB R7, R127, R131 ;  /* 0x000000837f07723e */ /* 0x008fe200000000ff */
[C---:B------:R-:W-:Y:S01]  /*11440*/  HMMA.16816.F32 R140, R8.reuse, R12, R140 ;  /* 0x0000000c088c723c */ /* 0x040fe2000000188c */
[----:B------:R-:W-:Y:S02]  /*11450*/  MOV R138, R48 ;  /* 0x00000030008a7202 */ /* 0x000fe40000000f00 */
[----:B------:R-:W-:Y:S01]  /*11460*/  MOV R62, R56 ;  /* 0x00000038003e7202 */ /* 0x000fe20000000f00 */
[----:B----4-:R-:W-:Y:S02]  /*11470*/  FFMA.FTZ R4, R88, UR20, -R2 ;  /* 0x0000001458047c23 */ /* 0x010fe40008010802 */
[----:B------:R-:W-:Y:S01]  /*11480*/  HMMA.16816.F32 R144, R8, R14, R144 ;  /* 0x0000000e0890723c */ /* 0x000fe20000001890 */
[----:B------:R-:W-:Y:S01]  /*11490*/  LDSM.16.MT88.4 R12, [R185+0x4800] ;  /* 0x00480000b90c783b */ /* 0x000fe20000004200 */
[----:B------:R-:W-:Y:S01]  /*114a0*/  MOV R236, R59 ;  /* 0x0000003b00ec7202 */ /* 0x000fe20000000f00 */
[----:B------:R2:W-:Y:S01]  /*114b0*/  MUFU.EX2 R170, R4 ;  /* 0x0000000400aa7308 */ /* 0x0005e20000000800 */
[----:B------:R-:W-:-:S02]  /*114c0*/  MOV R59, R34 ;  /* 0x00000022003b7202 */ /* 0x000fc40000000f00 */
[C---:B------:R-:W-:Y:S01]  /*114d0*/  HMMA.16816.F32 R152, R8.reuse, R16, R152 ;  /* 0x000000100898723c */ /* 0x040fe20000001898 */
[----:B------:R-:W-:Y:S02]  /*114e0*/  MOV R56, R35 ;  /* 0x0000002300387202 */ /* 0x000fe40000000f00 */
[----:B------:R-:W-:Y:S02]  /*114f0*/  MOV R156, R63 ;  /* 0x0000003f009c7202 */ /* 0x000fe40000000f00 */
[----:B------:R-:W-:Y:S01]  /*11500*/  MOV R164, R56 ;  /* 0x0000003800a47202 */ /* 0x000fe20000000f00 */
[----:B------:R-:W-:Y:S01]  /*11510*/  HMMA.16816.F32 R160, R8, R18, R160 ;  /* 0x0000001208a0723c */ /* 0x000fe200000018a0 */
[----:B------:R-:W3:Y:S01]  /*11520*/  LDSM.16.MT88.4 R16, [R184+0x4800] ;  /* 0x00480000b810783b */ /* 0x000ee20000004200 */
[----:B------:R-:W-:Y:S02]  /*11530*/  MOV R56, R96 ;  /* 0x0000006000387202 */ /* 0x000fe40000000f00 */
[----:B------:R-:W-:-:S03]  /*11540*/  MOV R63, R104 ;  /* 0x00000068003f7202 */ /* 0x000fc60000000f00 */
[----:B------:R-:W-:Y:S01]  /*11550*/  FFMA.FTZ R8, R87, UR20, -R2 ;  /* 0x0000001457087c23 */ /* 0x000fe20008010802 */
[----:B--2---:R-:W-:Y:S02]  /*11560*/  F2FP.F16.F32.PACK_AB R4, R179, R178 ;  /* 0x000000b2b304723e */ /* 0x004fe400000000ff */
[----:B------:R-:W-:Y:S01]  /*11570*/  F2FP.F16.F32.PACK_AB R9, R165, R239 ;  /* 0x000000efa509723e */ /* 0x000fe200000000ff */
[----:B------:R2:W-:Y:S01]  /*11580*/  MUFU.EX2 R168, R8 ;  /* 0x0000000800a87308 */ /* 0x0005e20000000800 */
[----:B------:R-:W-:Y:S02]  /*11590*/  F2FP.F16.F32.PACK_AB R10, R157, R167 ;  /* 0x000000a79d0a723e */ /* 0x000fe400000000ff */
[----:B------:R-:W-:Y:S01]  /*115a0*/  F2FP.F16.F32.PACK_AB R11, R252, R55 ;  /* 0x00000037fc0b723e */ /* 0x000fe200000000ff */
[----:B-1----:R-:W-:Y:S01]  /*115b0*/  HMMA.16816.F32 R28, R4, R24, R28 ;  /* 0x00000018041c723c */ /* 0x002fe2000000181c */
[----:B------:R-:W-:-:S05]  /*115c0*/  MOV R222, R63 ;  /* 0x0000003f00de7202 */ /* 0x000fca0000000f00 */
[C---:B------:R-:W-:Y:S06]  /*115d0*/  HMMA.16816.F32 R36, R4.reuse, R26, R36 ;  /* 0x0000001a0424723c */ /* 0x040fec0000001824 */
[----:B------:R-:W-:Y:S01]  /*115e0*/  HMMA.16816.F32 R40, R4, R20, R40 ;  /* 0x000000140428723c */ /* 0x000fe20000001828 */
[----:B--2---:R-:W-:Y:S01]  /*115f0*/  FFMA.FTZ R8, R217, UR20, -R0 ;  /* 0x00000014d9087c23 */ /* 0x004fe20008010800 */
[----:B------:R-:W-:-:S03]  /*11600*/  MOV R217, R57 ;  /* 0x0000003900d97202 */ /* 0x000fc60000000f00 */
[----:B------:R1:W-:Y:S01]  /*11610*/  MUFU.EX2 R119, R8 ;  /* 0x0000000800777308 */ /* 0x0003e20000000800 */
[----:B------:R-:W-:Y:S07]  /*11620*/  HMMA.16816.F32 R44, R4, R22, R44 ;  /* 0x00000016042c723c */ /* 0x000fee000000182c */
[--C-:B------:R-:W-:Y:S01]  /*11630*/  FFMA.FTZ R4, R130, UR20, -R0.reuse ;  /* 0x0000001482047c23 */ /* 0x100fe20008010800 */
[----:B------:R-:W-:Y:S02]  /*11640*/  MOV R130, R64 ;  /* 0x0000004000827202 */ /* 0x000fe40000000f00 */
[----:B------:R-:W-:Y:S01]  /*11650*/  F2FP.F16.F32.PACK_AB R6, R213, R211 ;  /* 0x000000d3d506723e */ /* 0x000fe200000000ff */
[----:B------:R2:W-:Y:S01]  /*11660*/  MUFU.EX2 R110, R4 ;  /* 0x00000004006e7308 */ /* 0x0005e20000000800 */
[----:B-1----:R-:W-:Y:S01]  /*11670*/  FFMA.FTZ R8, R196, UR20, -R0 ;  /* 0x00000014c4087c23 */ /* 0x002fe20008010800 */
[----:B------:R-:W-:-:S06]  /*11680*/  MOV R196, R54 ;  /* 0x0000003600c47202 */ /* 0x000fcc0000000f00 */
[----:B------:R1:W4:Y:S01]  /*11690*/  MUFU.EX2 R113, R8 ;  /* 0x0000000800717308 */ /* 0x0003220000000800 */
[----:B--2---:R-:W-:-:S07]  /*116a0*/  FFMA.FTZ R4, R90, UR20, -R2 ;  /* 0x000000145a047c23 */ /* 0x004fce0008010802 */
[----:B------:R2:W-:Y:S01]  /*116b0*/  MUFU.EX2 R126, R4 ;  /* 0x00000004007e7308 */ /* 0x0005e20000000800 */
[----:B-1----:R-:W-:Y:S01]  /*116c0*/  FFMA.FTZ R8, R169, UR20, -R0 ;  /* 0x00000014a9087c23 */ /* 0x002fe20008010800 */
[----:B------:R-:W-:Y:S02]  /*116d0*/  MOV R169, R108 ;  /* 0x0000006c00a97202 */ /* 0x000fe40000000f00 */
[----:B----4-:R-:W-:-:S04]  /*116e0*/  F2FP.F16.F32.PACK_AB R5, R113, R119 ;  /* 0x000000777105723e */ /* 0x010fc800000000ff */
[----:B------:R1:W4:Y:S01]  /*116f0*/  MUFU.EX2 R108, R8 ;  /* 0x00000008006c7308 */ /* 0x0003220000000800 */
[----:B--2---:R-:W-:-:S07]  /*11700*/  FFMA.FTZ R4, R85, UR20, -R2 ;  /* 0x0000001455047c23 */ /* 0x004fce0008010802 */
[----:B------:R2:W-:Y:S01]  /*11710*/  MUFU.EX2 R121, R4 ;  /* 0x0000000400797308 */ /* 0x0005e20000000800 */
[----:B-1----:R-:W-:Y:S02]  /*11720*/  F2FP.F16.F32.PACK_AB R8, R137, R139 ;  /* 0x0000008b8908723e */ /* 0x002fe400000000ff */
[----:B----4-:R-:W-:-:S05]  /*11730*/  F2FP.F16.F32.PACK_AB R7, R110, R108 ;  /* 0x0000006c6e07723e */ /* 0x010fca00000000ff */
[----:B------:R-:W-:Y:S01]  /*11740*/  HMMA.16816.F32 R64, R8, R24, R140 ;  /* 0x000000180840723c */ /* 0x000fe2000000188c */
[----:B--2---:R-:W-:-:S05]  /*11750*/  F2FP.F16.F32.PACK_AB R4, R183, R181 ;  /* 0x000000b5b704723e */ /* 0x004fca00000000ff */
[C---:B------:R-:W-:Y:S01]  /*11760*/  HMMA.16816.F32 R152, R8.reuse, R20, R152 ;  /* 0x000000140898723c */ /* 0x040fe20000001898 */
[----:B------:R-:W-:Y:S01]  /*11770*/  MOV R141, R53 ;  /* 0x00000035008d7202 */ /* 0x000fe20000000f00 */
[----:B------:R-:W-:Y:S01]  /*11780*/  IMAD.MOV.U32 R143, RZ, RZ, R51 ;  /* 0x000000ffff8f7224 */ /* 0x000fe200078e0033 */
[----:B------:R-:W-:Y:S02]  /*11790*/  MOV R53, R49 ;  /* 0x0000003100357202 */ /* 0x000fe40000000f00 */
[----:B------:R-:W-:Y:S01]  /*117a0*/  MOV R142, R33 ;  /* 0x00000021008e7202 */ /* 0x000fe20000000f00 */
[C---:B------:R-:W-:Y:S01]  /*117b0*/  HMMA.16816.F32 R48, R8.reuse, R26, R144 ;  /* 0x0000001a0830723c */ /* 0x040fe20000001890 */
[----:B------:R-:W2:Y:S01]  /*117c0*/  LDL.LU R145, [R1] ;  /* 0x0000000001917983 */ /* 0x000ea20000300800 */
[----:B------:R-:W-:Y:S01]  /*117d0*/  IMAD.MOV.U32 R166, RZ, RZ, R53 ;  /* 0x000000ffffa67224 */ /* 0x000fe200078e0035 */
[----:B------:R-:W-:Y:S02]  /*117e0*/  MOV R53, R59 ;  /* 0x0000003b00357202 */ /* 0x000fe40000000f00 */
[----:B------:R-:W4:Y:S01]  /*117f0*/  LDL.LU R146, [R1+0x4] ;  /* 0x0000040001927983 */ /* 0x000f220000300800 */
[----:B------:R-:W-:Y:S01]  /*11800*/  HMMA.16816.F32 R160, R8, R22, R160 ;  /* 0x0000001608a0723c */ /* 0x000fe200000018a0 */
[----:B------:R-:W-:-:S02]  /*11810*/  MOV R59, R106 ;  /* 0x0000006a003b7202 */ /* 0x000fc40000000f00 */
[----:B------:R-:W5:Y:S01]  /*11820*/  LDL.LU R147, [R1+0x8] ;  /* 0x0000080001937983 */ /* 0x000f620000300800 */
[----:B------:R-:W-:Y:S02]  /*11830*/  MOV R140, R55 ;  /* 0x00000037008c7202 */ /* 0x000fe40000000f00 */
[C---:B---3--:R-:W-:Y:S01]  /*11840*/  HMMA.16816.F32 R32, R4.reuse, R16, R28 ;  /* 0x000000100420723c */ /* 0x048fe2000000181c */
[----:B------:R-:W-:Y:S01]  /*11850*/  FFMA.FTZ R8, R80, UR20, -R2 ;  /* 0x0000001450087c23 */ /* 0x000fe20008010802 */
[----:B------:R-:W1:Y:S01]  /*11860*/  LDSM.16.MT88.4 R24, [R184+0x4c00] ;  /* 0x004c0000b818783b */ /* 0x000e620000004200 */
[----:B------:R-:W-:Y:S02]  /*11870*/  F2FP.F16.F32.PACK_AB R9, R250, R251 ;  /* 0x000000fbfa09723e */ /* 0x000fe400000000ff */
[----:B------:R3:W-:Y:S01]  /*11880*/  MUFU.EX2 R117, R8 ;  /* 0x0000000800757308 */ /* 0x0007e20000000800 */
[----:B------:R-:W1:Y:S01]  /*11890*/  LDSM.16.MT88.4 R20, [R185+0x4c00] ;  /* 0x004c0000b914783b */ /* 0x000e620000004200 */
[----:B------:R-:W-:Y:S01]  /*118a0*/  HMMA.16816.F32 R28, R4, R18, R36 ;  /* 0x00000012041c723c */ /* 0x000fe20000001824 */
[----:B------:R-:W-:-:S02]  /*118b0*/  F2FP.F16.F32.PACK_AB R10, R141, R143 ;  /* 0x0000008f8d0a723e */ /* 0x000fc400000000ff */
[----:B------:R-:W-:Y:S02]  /*118c0*/  F2FP.F16.F32.PACK_AB R11, R248, R249 ;  /* 0x000000f9f80b723e */ /* 0x000fe400000000ff */
[----:B------:R-:W-:Y:S01]  /*118d0*/  MOV R237, R59 ;  /* 0x0000003b00ed7202 */ /* 0x000fe20000000f00 */
[C---:B------:R-:W-:Y:S06]  /*118e0*/  HMMA.16816.F32 R36, R4.reuse, R12, R40 ;  /* 0x0000000c0424723c */ /* 0x040fec0000001828 */
[----:B------:R-:W-:Y:S01]  /*118f0*/  HMMA.16816.F32 R44, R4, R14, R44 ;  /* 0x0000000e042c723c */ /* 0x000fe2000000182c */
[----:B---3--:R-:W-:Y:S01]  /*11900*/  FFMA.FTZ R8, R129, UR20, -R0 ;  /* 0x0000001481087c23 */ /* 0x008fe20008010800 */
[----:B------:R-:W-:-:S03]  /*11910*/  MOV R129, R101 ;  /* 0x0000006500817202 */ /* 0x000fc60000000f00 */
[----:B------:R3:W-:Y:S02]  /*11920*/  MUFU.EX2 R101, R8 ;  /* 0x0000000800657308 */ /* 0x0007e40000000800 */
[----:B------:R-:W-:Y:S01]  /*11930*/  FFMA.FTZ R4, R123, UR20, -R0 ;  /* 0x000000147b047c23 */ /* 0x000fe20008010800 */
[----:B------:R-:W-:Y:S02]  /*11940*/  MOV R123, R97 ;  /* 0x00000061007b7202 */ /* 0x000fe40000000f00 */
[----:B------:R-:W-:-:S03]  /*11950*/  F2FP.F16.F32.PACK_AB R6, R220, R215 ;  /* 0x000000d7dc06723e */ /* 0x000fc600000000ff */
[----:B------:R1:W-:Y:S01]  /*11960*/  MUFU.EX2 R96, R4 ;  /* 0x0000000400607308 */ /* 0x0003e20000000800 */
[----:B---3--:R-:W-:Y:S01]  /*11970*/  FFMA.FTZ R8, R128, UR20, -R0 ;  /* 0x0000001480087c23 */ /* 0x008fe20008010800 */
[----:B------:R-:W-:-:S06]  /*11980*/  MOV R128, R100 ;  /* 0x0000006400807202 */ /* 0x000fcc0000000f00 */
[----:B------:R3:W3:Y:S01]  /*11990*/  MUFU.EX2 R100, R8 ;  /* 0x0000000800647308 */ /* 0x0006e20000000800 */
[----:B-1----:R-:W-:-:S07]  /*119a0*/  FFMA.FTZ R4, R89, UR20, -R2 ;  /* 0x0000001459047c23 */ /* 0x002fce0008010802 */
[----:B------:R1:W-:Y:S01]  /*119b0*/  MUFU.EX2 R106, R4 ;  /* 0x00000004006a7308 */ /* 0x0003e20000000800 */
[----:B---3--:R-:W-:Y:S01]  /*119c0*/  FFMA.FTZ R8, R125, UR20, -R0 ;  /* 0x000000147d087c23 */ /* 0x008fe20008010800 */
[----:B------:R-:W-:Y:S02]  /*119d0*/  MOV R125, R62 ;  /* 0x0000003e007d7202 */ /* 0x000fe40000000f00 */
[----:B------:R-:W-:-:S04]  /*119e0*/  MOV R62, R92 ;  /* 0x0000005c003e7202 */ /* 0x000fc80000000f00 */
[----:B------:R3:W3:Y:S01]  /*119f0*/  MUFU.EX2 R92, R8 ;  /* 0x00000008005c7308 */ /* 0x0006e20000000800 */
[----:B------:R-:W-:Y:S01]  /*11a00*/  F2FP.F16.F32.PACK_AB R5, R100, R101 ;  /* 0x000000656405723e */ /* 0x000fe200000000ff */
[----:B-1----:R-:W-:-:S06]  /*11a10*/  FFMA.FTZ R4, R84, UR20, -R2 ;  /* 0x0000001454047c23 */ /* 0x002fcc0008010802 */
[----:B------:R1:W-:Y:S01]  /*11a20*/  MUFU.EX2 R104, R4 ;  /* 0x0000000400687308 */ /* 0x0003e20000000800 */
[----:B---3--:R-:W-:Y:S02]  /*11a30*/  F2FP.F16.F32.PACK_AB R8, R142, R138 ;  /* 0x0000008a8e08723e */ /* 0x008fe400000000ff */
[----:B------:R-:W-:-:S05]  /*11a40*/  F2FP.F16.F32.PACK_AB R7, R96, R92 ;  /* 0x0000005c6007723e */ /* 0x000fca00000000ff */
[----:B------:R-:W-:Y:S01]  /*11a50*/  HMMA.16816.F32 R64, R8, R16, R64 ;  /* 0x000000100840723c */ /* 0x000fe20000001840 */
[----:B-1----:R-:W-:-:S05]  /*11a60*/  F2FP.F16.F32.PACK_AB R4, R216, R214 ;  /* 0x000000d6d804723e */ /* 0x002fca00000000ff */
[C---:B------:R-:W-:Y:S01]  /*11a70*/  HMMA.16816.F32 R48, R8.reuse, R18, R48 ;  /* 0x000000120830723c */ /* 0x040fe20000001830 */
[----:B------:R-:W1:Y:S05]  /*11a80*/  LDSM.16.MT88.4 R16, [R184+0x5000] ;  /* 0x00500000b810783b */ /* 0x000e6a0000004200 */
[C---:B------:R-:W-:Y:S06]  /*11a90*/  HMMA.16816.F32 R152, R8.reuse, R12, R152 ;  /* 0x0000000c0898723c */ /* 0x040fec0000001898 */
[----:B------:R-:W-:Y:S01]  /*11aa0*/  HMMA.16816.F32 R160, R8, R14, R160 ;  /* 0x0000000e08a0723c */ /* 0x000fe200000018a0 */
[----:B------:R-:W-:Y:S05]  /*11ab0*/  LDSM.16.MT88.4 R12, [R185+0x5000] ;  /* 0x00500000b90c783b */ /* 0x000fea0000004200 */
[----:B------:R-:W-:Y:S01]  /*11ac0*/  HMMA.16816.F32 R40, R4, R24, R32 ;  /* 0x000000180428723c */ /* 0x000fe20000001820 */
[----:B------:R-:W-:-:S04]  /*11ad0*/  FFMA.FTZ R8, R79, UR20, -R2 ;  /* 0x000000144f087c23 */ /* 0x000fc80008010802 */
[----:B------:R3:W-:Y:S01]  /*11ae0*/  MUFU.EX2 R97, R8 ;  /* 0x0000000800617308 */ /* 0x0007e20000000800 */
[----:B------:R-:W-:Y:S01]  /*11af0*/  F2FP.F16.F32.PACK_AB R9, R246, R247 ;  /* 0x000000f7f609723e */ /* 0x000fe200000000ff */
[----:B------:R-:W-:Y:S01]  /*11b00*/  HMMA.16816.F32 R32, R4, R26, R28 ;  /* 0x0000001a0420723c */ /* 0x000fe2000000181c */
[----:B------:R-:W-:-:S05]  /*11b10*/  F2FP.F16.F32.PACK_AB R11, R244, R245 ;  /* 0x000000f5f40b723e */ /* 0x000fca00000000ff */
[----:B------:R-:W-:Y:S01]  /*11b20*/  HMMA.16816.F32 R28, R4, R20, R36 ;  /* 0x00000014041c723c */ /* 0x000fe20000001824 */
[----:B---3--:R-:W-:-:S05]  /*11b30*/  FFMA.FTZ R8, R122, UR20, -R0 ;  /* 0x000000147a087c23 */ /* 0x008fca0008010800 */
[----:B------:R-:W-:Y:S01]  /*11b40*/  HMMA.16816.F32 R36, R4, R22, R44 ;  /* 0x000000160424723c */ /* 0x000fe2000000182c */
[----:B------:R-:W-:Y:S01]  /*11b50*/  MOV R122, R62 ;  /* 0x0000003e007a7202 */ /* 0x000fe20000000f00 */
[----:B------:R3:W-:Y:S02]  /*11b60*/  MUFU.EX2 R89, R8 ;  /* 0x0000000800597308 */ /* 0x0007e40000000800 */
[----:B---3--:R-:W-:-:S03]  /*11b70*/  FFMA.FTZ R8, R118, UR20, -R0 ;  /* 0x0000001476087c23 */ /* 0x008fc60008010800 */
[--C-:B------:R-:W-:Y:S01]  /*11b80*/  FFMA.FTZ R4, R114, UR20, -R0.reuse ;  /* 0x0000001472047c23 */ /* 0x100fe20008010800 */
[----:B------:R-:W-:Y:S02]  /*11b90*/  MOV R118, R236 ;  /* 0x000000ec00767202 */ /* 0x000fe40000000f00 */
[----:B------:R3:W1:Y:S01]  /*11ba0*/  MUFU.EX2 R87, R8 ;  /* 0x0000000800577308 */ /* 0x0006620000000800 */
[----:B------:R-:W-:Y:S01]  /*11bb0*/  MOV R236, R56 ;  /* 0x0000003800ec7202 */ /* 0x000fe20000000f00 */
[----:B---3--:R-:W-:Y:S01]  /*11bc0*/  FFMA.FTZ R8, R120, UR20, -R0 ;  /* 0x0000001478087c23 */ /* 0x008fe20008010800 */
[----:B------:R-:W-:-:S05]  /*11bd0*/  MOV R120, R53 ;  /* 0x0000003500787202 */ /* 0x000fca0000000f00 */
[----:B------:R3:W-:Y:S01]  /*11be0*/  MUFU.EX2 R84, R8 ;  /* 0x0000000800547308 */ /* 0x0007e20000000800 */
[----:B------:R-:W-:-:S07]  /*11bf0*/  F2FP.F16.F32.PACK_AB R10, R120, R156 ;  /* 0x0000009c780a723e */ /* 0x000fce00000000ff */
[----:B------:R1:W1:Y:S01]  /*11c00*/  MUFU.EX2 R85, R4 ;  /* 0x0000000400557308 */ /* 0x0002620000000800 */
[----:B---3--:R-:W-:-:S07]  /*11c10*/  F2FP.F16.F32.PACK_AB R8, R164, R166 ;  /* 0x000000a6a408723e */ /* 0x008fce00000000ff */
[----:B------:R-:W-:Y:S01]  /*11c20*/  HMMA.16816.F32 R64, R8, R24, R64 ;  /* 0x000000180840723c */ /* 0x000fe20000001840 */
[----:B-1----:R-:W-:-:S05]  /*11c30*/  FFMA.FTZ R4, R83, UR20, -R2 ;  /* 0x0000001453047c23 */ /* 0x002fca0008010802 */
[C---:B------:R-:W-:Y:S06]  /*11c40*/  HMMA.16816.F32 R60, R8.reuse, R26, R48 ;  /* 0x0000001a083c723c */ /* 0x040fec0000001830 */
[C---:B------:R-:W-:Y:S06]  /*11c50*/  HMMA.16816.F32 R56, R8.reuse, R20, R152 ;  /* 0x000000140838723c */ /* 0x040fec0000001898 */
[----:B------:R-:W-:Y:S01]  /*11c60*/  HMMA.16816.F32 R160, R8, R22, R160 ;  /* 0x0000001608a0723c */ /* 0x000fe200000018a0 */
[----:B------:R-:W1:Y:S01]  /*11c70*/  LDSM.16.MT88.4 R20, [R184+0x5400] ;  /* 0x00540000b814783b */ /* 0x000e620000004200 */
[----:B------:R3:W-:Y:S01]  /*11c80*/  MUFU.EX2 R90, R4 ;  /* 0x00000004005a7308 */ /* 0x0007e20000000800 */
[----:B------:R-:W-:-:S02]  /*11c90*/  F2FP.F16.F32.PACK_AB R5, R87, R89 ;  /* 0x000000595705723e */ /* 0x000fc400000000ff */
[----:B------:R-:W-:Y:S01]  /*11ca0*/  F2FP.F16.F32.PACK_AB R6, R168, R170 ;  /* 0x000000aaa806723e */ /* 0x000fe200000000ff */
[----:B------:R-:W2:Y:S01]  /*11cb0*/  LDSM.16.MT88.4 R24, [R185+0x5400] ;  /* 0x00540000b918783b */ /* 0x000ea20000004200 */
[----:B------:R-:W-:-:S04]  /*11cc0*/  FFMA.FTZ R8, R78, UR20, -R2 ;  /* 0x000000144e087c23 */ /* 0x000fc80008010802 */
[----:B------:R3:W-:Y:S01]  /*11cd0*/  MUFU.EX2 R83, R8 ;  /* 0x0000000800537308 */ /* 0x0007e20000000800 */
[----:B------:R-:W-:Y:S01]  /*11ce0*/  F2FP.F16.F32.PACK_AB R7, R85, R84 ;  /* 0x000000545507723e */ /* 0x000fe200000000ff */
[----:B---3--:R-:W-:Y:S01]  /*11cf0*/  FFMA.FTZ R4, R76, UR20, -R2 ;  /* 0x000000144c047c23 */ /* 0x008fe20008010802 */
[----:B------:R-:W-:-:S05]  /*11d00*/  FFMA.FTZ R8, R115, UR20, -R0 ;  /* 0x0000001473087c23 */ /* 0x000fca0008010800 */
[----:B------:R3:W-:Y:S08]  /*11d10*/  MUFU.EX2 R80, R8 ;  /* 0x0000000800507308 */ /* 0x0007f00000000800 */
[----:B------:R1:W-:Y:S01]  /*11d20*/  MUFU.EX2 R88, R4 ;  /* 0x0000000400587308 */ /* 0x0003e20000000800 */
[----:B---3--:R-:W-:-:S07]  /*11d30*/  FFMA.FTZ R8, R111, UR20, -R0 ;  /* 0x000000146f087c23 */ /* 0x008fce0008010800 */
[----:B------:R3:W2:Y:S01]  /*11d40*/  MUFU.EX2 R79, R8 ;  /* 0x00000008004f7308 */ /* 0x0006a20000000800 */
[----:B-1----:R-:W-:Y:S01]  /*11d50*/  F2FP.F16.F32.PACK_AB R4, R175, R221 ;  /* 0x000000ddaf04723e */ /* 0x002fe200000000ff */
[----:B---3--:R-:W-:-:S06]  /*11d60*/  FFMA.FTZ R8, R105, UR20, -R0 ;  /* 0x0000001469087c23 */ /* 0x008fcc0008010800 */
[----:B------:R1:W-:Y:S01]  /*11d70*/  MUFU.EX2 R76, R8 ;  /* 0x00000008004c7308 */ /* 0x0003e20000000800 */
[----:B------:R-:W-:Y:S01]  /*11d80*/  HMMA.16816.F32 R48, R4, R18, R32 ;  /* 0x000000120430723c */ /* 0x000fe20000001820 */
[----:B-1----:R-:W-:-:S06]  /*11d90*/  FFMA.FTZ R8, R107, UR20, -R0 ;  /* 0x000000146b087c23 */ /* 0x002fcc0008010800 */
[----:B------:R1:W3:Y:S01]  /*11da0*/  MUFU.EX2 R78, R8 ;  /* 0x00000008004e7308 */ /* 0x0002e20000000800 */
[----:B--2---:R-:W-:Y:S02]  /*11db0*/  F2FP.F16.F32.PACK_AB R9, R79, R80 ;  /* 0x000000504f09723e */ /* 0x004fe400000000ff */
[----:B------:R-:W-:Y:S01]  /*11dc0*/  F2FP.F16.F32.PACK_AB R10, R106, R117 ;  /* 0x000000756a0a723e */ /* 0x000fe200000000ff */
[----:B-1----:R-:W-:-:S04]  /*11dd0*/  FFMA.FTZ R8, R82, UR20, -R2 ;  /* 0x0000001452087c23 */ /* 0x002fc80008010802 */
[----:B------:R1:W-:Y:S01]  /*11de0*/  MUFU.EX2 R82, R8 ;  /* 0x0000000800527308 */ /* 0x0003e20000000800 */
[----:B---3--:R-:W-:Y:S01]  /*11df0*/  F2FP.F16.F32.PACK_AB R11, R78, R76 ;  /* 0x0000004c4e0b723e */ /* 0x008fe200000000ff */
[----:B-1----:R-:W-:-:S06]  /*11e00*/  FFMA.FTZ R8, R77, UR20, -R2 ;  /* 0x000000144d087c23 */ /* 0x002fcc0008010802 */
[----:B------:R1:W-:Y:S02]  /*11e10*/  MUFU.EX2 R77, R8 ;  /* 0x00000008004d7308 */ /* 0x0003e40000000800 */
[----:B-1----:R-:W-:-:S07]  /*11e20*/  F2FP.F16.F32.PACK_AB R8, R121, R126 ;  /* 0x0000007e7908723e */ /* 0x002fce00000000ff */
[----:B------:R-:W-:Y:S07]  /*11e30*/  HMMA.16816.F32 R148, R8, R22, R48 ;  /* 0x000000160894723c */ /* 0x000fee0000001830 */
[----:B-----5:R-:W-:Y:S02]  /*11e40*/  FFMA.FTZ R49, R147, R70, R116 ;  /* 0x0000004693317223 */ /* 0x020fe40000010074 */
[----:B------:R-:W2:Y:S01]  /*11e50*/  LDL.LU R147, [R1+0xc] ;  /* 0x00000c0001937983 */ /* 0x000ea20000300800 */
[----:B------:R-:W-:Y:S01]  /*11e60*/  HMMA.16816.F32 R52, R4, R16, R40 ;  /* 0x000000100434723c */ /* 0x000fe20000001828 */
[----:B------:R-:W-:-:S05]  /*11e70*/  FFMA.FTZ R2, R81, UR20, -R2 ;  /* 0x0000001451027c23 */ /* 0x000fca0008010802 */
[C---:B------:R-:W-:Y:S06]  /*11e80*/  HMMA.16816.F32 R44, R4.reuse, R12, R28 ;  /* 0x0000000c042c723c */ /* 0x040fec000000181c */
[----:B------:R-:W-:Y:S07]  /*11e90*/  HMMA.16816.F32 R36, R4, R14, R36 ;  /* 0x0000000e0424723c */ /* 0x000fee0000001824 */
[----:B------:R-:W-:-:S02]  /*11ea0*/  F2FP.F16.F32.PACK_AB R4, R122, R118 ;  /* 0x000000767a04723e */ /* 0x000fc400000000ff */
[----:B------:R-:W-:Y:S02]  /*11eb0*/  F2FP.F16.F32.PACK_AB R5, R242, R243 ;  /* 0x000000f3f205723e */ /* 0x000fe400000000ff */
[----:B------:R-:W-:Y:S02]  /*11ec0*/  F2FP.F16.F32.PACK_AB R6, R125, R123 ;  /* 0x0000007b7d06723e */ /* 0x000fe400000000ff */
[----:B------:R-:W-:-:S07]  /*11ed0*/  F2FP.F16.F32.PACK_AB R7, R240, R241 ;  /* 0x000000f1f007723e */ /* 0x000fce00000000ff */
[C---:B------:R-:W-:Y:S01]  /*11ee0*/  HMMA.16816.F32 R28, R4.reuse, R16, R64 ;  /* 0x00000010041c723c */ /* 0x040fe20000001840 */
[----:B------:R1:W-:Y:S05]  /*11ef0*/  MUFU.EX2 R67, R2 ;  /* 0x0000000200437308 */ /* 0x0003ea0000000800 */
[C---:B------:R-:W-:Y:S01]  /*11f00*/  HMMA.16816.F32 R32, R4.reuse, R18, R60 ;  /* 0x000000120420723c */ /* 0x040fe2000000183c */
[----:B------:R-:W3:Y:S05]  /*11f10*/  LDSM.16.MT88.4 R16, [R184+0x5800] ;  /* 0x00580000b810783b */ /* 0x000eea0000004200 */
[----:B------:R-:W-:Y:S01]  /*11f20*/  HMMA.16816.F32 R56, R4, R12, R56 ;  /* 0x0000000c0438723c */ /* 0x000fe20000001838 */
[----:B-1----:R-:W-:-:S05]  /*11f30*/  FFMA.FTZ R2, R109, UR20, -R0 ;  /* 0x000000146d027c23 */ /* 0x002fca0008010800 */
[----:B------:R-:W-:Y:S01]  /*11f40*/  HMMA.16816.F32 R40, R4, R14, R160 ;  /* 0x0000000e0428723c */ /* 0x000fe200000018a0 */
[----:B------:R-:W1:Y:S01]  /*11f50*/  LDSM.16.MT88.4 R12, [R185+0x5800] ;  /* 0x00580000b90c783b */ /* 0x000e620000004200 */
[----:B------:R5:W-:Y:S01]  /*11f60*/  MUFU.EX2 R66, R2 ;  /* 0x0000000200427308 */ /* 0x000be20000000800 */
[----:B------:R-:W-:Y:S02]  /*11f70*/  MOV R114, R156 ;  /* 0x0000009c00727202 */ /* 0x000fe40000000f00 */
[----:B------:R-:W-:Y:S02]  /*11f80*/  MOV R155, R157 ;  /* 0x0000009d009b7202 */ /* 0x000fe40000000f00 */
[----:B------:R-:W-:Y:S01]  /*11f90*/  MOV R154, R158 ;  /* 0x0000009e009a7202 */ /* 0x000fe20000000f00 */
[----:B-----5:R-:W-:-:S04]  /*11fa0*/  FFMA.FTZ R2, R103, UR20, -R0 ;  /* 0x0000001467027c23 */ /* 0x020fc80008010800 */
[----:B------:R5:W3:Y:S01]  /*11fb0*/  MUFU.EX2 R65, R2 ;  /* 0x0000000200417308 */ /* 0x000ae20000000800 */
[----:B------:R-:W-:Y:S01]  /*11fc0*/  MOV R153, R159 ;  /* 0x0000009f00997202 */ /* 0x000fe20000000f00 */
[C---:B------:R-:W-:Y:S06]  /*11fd0*/  HMMA.16816.F32 R52, R8.reuse, R20, R52 ;  /* 0x000000140834723c */ /* 0x040fec0000001834 */
[----:B------:R-:W-:Y:S01]  /*11fe0*/  HMMA.16816.F32 R156, R8, R24, R44 ;  /* 0x00000018089c723c */ /* 0x000fe2000000182c */
[----:B-----5:R-:W-:-:S04]  /*11ff0*/  FFMA.FTZ R2, R102, UR20, -R0 ;  /* 0x0000001466027c23 */ /* 0x020fc80008010800 */
[----:B------:R5:W-:Y:S01]  /*12000*/  MUFU.EX2 R64, R2 ;  /* 0x0000000200407308 */ /* 0x000be20000000800 */
[----:B------:R-:W-:Y:S01]  /*12010*/  HMMA.16816.F32 R44, R8, R26, R36 ;  /* 0x0000001a082c723c */ /* 0x000fe20000001824 */
[----:B------:R-:W-:Y:S02]  /*12020*/  F2FP.F16.F32.PACK_AB R4, R129, R128 ;  /* 0x000000808104723e */ /* 0x000fe400000000ff */
[----:B------:R-:W-:Y:S02]  /*12030*/  F2FP.F16.F32.PACK_AB R5, R235, R238 ;  /* 0x000000eeeb05723e */ /* 0x000fe400000000ff */
[----:B------:R-:W-:Y:S01]  /*12040*/  F2FP.F16.F32.PACK_AB R6, R169, R130 ;  /* 0x00000082a906723e */ /* 0x000fe200000000ff */
[----:B-----5:R-:W-:-:S04]  /*12050*/  FFMA.FTZ R2, R98, UR20, -R0 ;  /* 0x0000001462027c23 */ /* 0x020fc80008010800 */
[----:B------:R5:W1:Y:S01]  /*12060*/  MUFU.EX2 R63, R2 ;  /* 0x00000002003f7308 */ /* 0x000a620000000800 */
[----:B------:R-:W-:Y:S01]  /*12070*/  F2FP.F16.F32.PACK_AB R7, R233, R234 ;  /* 0x000000eae907723e */ /* 0x000fe200000000ff */
[----:B------:R-:W-:Y:S01]  /*12080*/  FFMA.FTZ R48, R145, R69, R226 ;  /* 0x0000004591307223 */ /* 0x000fe200000100e2 */
[--C-:B------:R-:W-:Y:S01]  /*12090*/  FFMA.FTZ R60, R91, UR20, -R3.reuse ;  /* 0x000000145b3c7c23 */ /* 0x100fe20008010803 */
[----:B------:R-:W-:Y:S01]  /*120a0*/  FFMA.FTZ R61, R86, UR20, -R3 ;  /* 0x00000014563d7c23 */ /* 0x000fe20008010803 */
[----:B----4-:R-:W-:Y:S01]  /*120b0*/  FFMA.FTZ R50, R146, R68, R212 ;  /* 0x0000004492327223 */ /* 0x010fe200000100d4 */
[--C-:B------:R-:W-:Y:S02]  /*120c0*/  FFMA.FTZ R8, R94, UR20, -R0.reuse ;  /* 0x000000145e087c23 */ /* 0x100fe40008010800 */
[----:B------:R-:W-:Y:S01]  /*120d0*/  HMMA.16816.F32 R36, R4, R20, R28 ;  /* 0x000000140424723c */ /* 0x000fe2000000181c */
[--C-:B------:R-:W-:Y:S01]  /*120e0*/  FFMA.FTZ R3, R93, UR20, -R0.reuse ;  /* 0x000000145d037c23 */ /* 0x100fe20008010800 */
[----:B-----5:R-:W-:-:S04]  /*120f0*/  FFMA.FTZ R2, R99, UR20, -R0 ;  /* 0x0000001463027c23 */ /* 0x020fc80008010800 */
[C---:B------:R-:W-:Y:S01]  /*12100*/  HMMA.16816.F32 R28, R4.reuse, R24, R56 ;  /* 0x00000018041c723c */ /* 0x040fe20000001838 */
[----:B------:R4:W5:Y:S05]  /*12110*/  MUFU.EX2 R62, R2 ;  /* 0x00000002003e7308 */ /* 0x00096a0000000800 */
[C---:B------:R-:W-:Y:S01]  /*12120*/  HMMA.16816.F32 R32, R4.reuse, R22, R32 ;  /* 0x000000160420723c */ /* 0x040fe20000001820 */
[----:B------:R-:W-:Y:S01]  /*12130*/  FADD.FTZ R50, R223, R50 ;  /* 0x00000032df327221 */ /* 0x000fe20000010000 */
[----:B------:R-:W-:Y:S01]  /*12140*/  FADD.FTZ R49, R172, R49 ;  /* 0x00000031ac317221 */ /* 0x000fe20000010000 */
[----:B------:R-:W-:Y:S01]  /*12150*/  MOV R111, R138 ;  /* 0x0000008a006f7202 */ /* 0x000fe20000000f00 */
[----:B------:R-:W-:Y:S02]  /*12160*/  LDSM.16.MT88.4 R20, [R185+0x5c00] ;  /* 0x005c0000b914783b */ /* 0x000fe40000004200 */
[----:B------:R-:W-:Y:S01]  /*12170*/  HMMA.16816.F32 R24, R4, R26, R40 ;  /* 0x0000001a0418723c */ /* 0x000fe20000001828 */
[----:B----4-:R-:W-:-:S06]  /*12180*/  FFMA.FTZ R2, R95, UR20, -R0 ;  /* 0x000000145f027c23 */ /* 0x010fcc0008010800 */
[----:B------:R-:W-:Y:S02]  /*12190*/  F2FP.F16.F32.PACK_AB R4, R97, R104 ;  /* 0x000000686104723e */ /* 0x000fe400000000ff */
[----:B---3--:R-:W-:Y:S01]  /*121a0*/  F2FP.F16.F32.PACK_AB R5, R65, R66 ;  /* 0x000000424105723e */ /* 0x008fe200000000ff */
[----:B------:R3:W4:Y:S01]  /*121b0*/  MUFU.EX2 R51, R2 ;  /* 0x0000000200337308 */ /* 0x0007220000000800 */
[----:B------:R-:W-:Y:S02]  /*121c0*/  F2FP.F16.F32.PACK_AB R6, R88, R90 ;  /* 0x0000005a5806723e */ /* 0x000fe400000000ff */
[----:B-1----:R-:W-:Y:S02]  /*121d0*/  F2FP.F16.F32.PACK_AB R7, R63, R64 ;  /* 0x000000403f07723e */ /* 0x002fe400000000ff */
[----:B------:R-:W-:-:S03]  /*121e0*/  MOV R105, R139 ;  /* 0x0000008b00697202 */ /* 0x000fc60000000f00 */
[----:B------:R1:W-:Y:S02]  /*121f0*/  MUFU.EX2 R41, R3 ;  /* 0x0000000300297308 */ /* 0x0003e40000000800 */
[C---:B------:R-:W-:Y:S01]  /*12200*/  HMMA.16816.F32 R148, R4.reuse, R18, R148 ;  /* 0x000000120494723c */ /* 0x040fe20000001894 */
[----:B---3--:R-:W-:Y:S01]  /*12210*/  FADD.FTZ R2, R153, R48 ;  /* 0x0000003099027221 */ /* 0x008fe20000010000 */
[----:B------:R-:W-:Y:S02]  /*12220*/  MOV R153, R154 ;  /* 0x0000009a00997202 */ /* 0x000fe40000000f00 */
[----:B------:R-:W-:Y:S01]  /*12230*/  MOV R154, R155 ;  /* 0x0000009b009a7202 */ /* 0x000fe20000000f00 */
[----:B------:R-:W-:Y:S01]  /*12240*/  FADD.FTZ R2, R136, R2 ;  /* 0x0000000288027221 */ /* 0x000fe20000010000 */
[----:B------:R-:W-:Y:S01]  /*12250*/  MOV R155, R140 ;  /* 0x0000008c009b7202 */ /* 0x000fe20000000f00 */
[----:B------:R-:W-:Y:S01]  /*12260*/  HMMA.16816.F32 R156, R4, R12, R156 ;  /* 0x0000000c049c723c */ /* 0x000fe2000000189c */
[----:B------:R-:W-:Y:S01]  /*12270*/  MOV R140, R137 ;  /* 0x00000089008c7202 */ /* 0x000fe20000000f00 */
[----:B-1----:R-:W-:Y:S01]  /*12280*/  FADD.FTZ R3, R176, R49 ;  /* 0x00000031b0037221 */ /* 0x002fe20000010000 */
[----:B------:R-:W-:-:S03]  /*12290*/  FADD.FTZ R2, R153, R2 ;  /* 0x0000000299027221 */ /* 0x000fc60000010000 */
[C---:B------:R-:W-:Y:S06]  /*122a0*/  HMMA.16816.F32 R136, R4.reuse, R16, R52 ;  /* 0x000000100488723c */ /* 0x040fec0000001834 */
[----:B------:R-:W-:Y:S01]  /*122b0*/  HMMA.16816.F32 R44, R4, R14, R44 ;  /* 0x0000000e042c723c */ /* 0x000fe2000000182c */
[----:B------:R-:W-:Y:S01]  /*122c0*/  MOV R115, R165 ;  /* 0x000000a500737202 */ /* 0x000fe20000000f00 */
[----:B------:R-:W-:Y:S01]  /*122d0*/  FADD.FTZ R2, R105, R2 ;  /* 0x0000000269027221 */ /* 0x000fe20000010000 */
[----:B------:R-:W-:Y:S01]  /*122e0*/  MOV R153, R167 ;  /* 0x000000a700997202 */ /* 0x000fe20000000f00 */
[----:B------:R-:W-:Y:S01]  /*122f0*/  IMAD.MOV.U32 R91, RZ, RZ, R154 ;  /* 0x000000ffff5b7224 */ /* 0x000fe200078e009a */
[----:B------:R-:W-:-:S02]  /*12300*/  MOV R109, R111 ;  /* 0x0000006f006d7202 */ /* 0x000fc40000000f00 */
[----:B------:R-:W-:Y:S02]  /*12310*/  MOV R81, R142 ;  /* 0x0000008e00517202 */ /* 0x000fe40000000f00 */
[----:B------:R-:W-:Y:S02]  /*12320*/  MOV R107, R143 ;  /* 0x0000008f006b7202 */ /* 0x000fe40000000f00 */
[----:B------:R-:W-:Y:S02]  /*12330*/  MOV R152, R166 ;  /* 0x000000a600987202 */ /* 0x000fe40000000f00 */
[----:B------:R-:W-:Y:S02]  /*12340*/  MOV R105, R141 ;  /* 0x0000008d00697202 */ /* 0x000fe40000000f00 */
[----:B------:R-:W-:Y:S02]  /*12350*/  MOV R154, R164 ;  /* 0x000000a4009a7202 */ /* 0x000fe40000000f00 */
[----:B------:R-:W-:Y:S01]  /*12360*/  MOV R111, R152 ;  /* 0x00000098006f7202 */ /* 0x000fe20000000f00 */
[----:B--2---:R-:W-:-:S02]  /*12370*/  FFMA.FTZ R0, R147, R72, R112 ;  /* 0x0000004893007223 */ /* 0x004fc40000010070 */
[----:B------:R-:W1:Y:S02]  /*12380*/  LDSM.16.MT88.4 R144, [R184+0x5c00] ;  /* 0x005c0000b890783b */ /* 0x000e640000004200 */
[----:B------:R-:W-:Y:S01]  /*12390*/  FADD.FTZ R40, R124, R0 ;  /* 0x000000007c287221 */ /* 0x000fe20000010000 */
[----:B------:R-:W-:-:S03]  /*123a0*/  FADD.FTZ R0, R224, R50 ;  /* 0x00000032e0007221 */ /* 0x000fc60000010000 */
        /* <DEDUP_REMOVED lines=88> */
[----:B------:R2:W-:Y:S01]  /*12930*/  MUFU.EX2 R42, R8 ;  /* 0x00000008002a7308 */ /* 0x0005e20000000800 */
[----:B------:R-:W-:Y:S01]  /*12940*/  FADD.FTZ R4, R217, R4 ;  /* 0x00000004d9047221 */ /* 0x000fe20000010000 */
[C---:B------:R-:W-:Y:S01]  /*12950*/  F2FP.F16.F32.PACK_AB R9, R231.reuse, R232 ;  /* 0x000000e8e709723e */ /* 0x040fe200000000ff */
[----:B------:R-:W-:Y:S01]  /*12960*/  FADD.FTZ R3, R231, R3 ;  /* 0x00000003e7037221 */ /* 0x000fe20000010000 */
[----:B------:R-:W-:Y:S01]  /*12970*/  F2FP.F16.F32.PACK_AB R10, R218, R210 ;  /* 0x000000d2da0a723e */ /* 0x000fe200000000ff */
[----:B------:R-:W-:Y:S01]  /*12980*/  FADD.FTZ R2, R97, R2 ;  /* 0x0000000261027221 */ /* 0x000fe20000010000 */
[----:B------:R-:W-:Y:S01]  /*12990*/  F2FP.F16.F32.PACK_AB R11, R229, R230 ;  /* 0x000000e6e50b723e */ /* 0x000fe200000000ff */
[----:B------:R-:W-:Y:S01]  /*129a0*/  FADD.FTZ R0, R65, R0 ;  /* 0x0000000041007221 */ /* 0x000fe20000010000 */
[----:B------:R-:W3:Y:S01]  /*129b0*/  MUFU.EX2 R60, R60 ;  /* 0x0000003c003c7308 */ /* 0x000ee20000000800 */
[----:B------:R-:W-:Y:S01]  /*129c0*/  FADD.FTZ R4, R210, R4 ;  /* 0x00000004d2047221 */ /* 0x000fe20000010000 */
[----:B------:R-:W-:Y:S01]  /*129d0*/  FADD.FTZ R3, R230, R3 ;  /* 0x00000003e6037221 */ /* 0x000fe20000010000 */
[----:B------:R-:W-:Y:S01]  /*129e0*/  FADD.FTZ R2, R90, R2 ;  /* 0x000000025a027221 */ /* 0x000fe20000010000 */
[----:B--2---:R-:W-:Y:S01]  /*129f0*/  F2FP.F16.F32.PACK_AB R8, R217, R196 ;  /* 0x000000c4d908723e */ /* 0x004fe200000000ff */
[----:B------:R-:W-:-:S03]  /*12a00*/  FADD.FTZ R0, R64, R0 ;  /* 0x0000000040007221 */ /* 0x000fc60000010000 */
[----:B------:R-:W2:Y:S01]  /*12a10*/  MUFU.EX2 R61, R61 ;  /* 0x0000003d003d7308 */ /* 0x000ea20000000800 */
[----:B------:R-:W-:Y:S01]  /*12a20*/  FADD.FTZ R4, R218, R4 ;  /* 0x00000004da047221 */ /* 0x000fe20000010000 */
[----:B------:R-:W-:Y:S01]  /*12a30*/  FADD.FTZ R3, R229, R3 ;  /* 0x00000003e5037221 */ /* 0x000fe20000010000 */
[----:B------:R-:W-:Y:S01]  /*12a40*/  FADD.FTZ R2, R88, R2 ;  /* 0x0000000258027221 */ /* 0x000fe20000010000 */
[----:B------:R-:W-:Y:S01]  /*12a50*/  HMMA.16816.F32 R36, R8, R16, R36 ;  /* 0x000000100824723c */ /* 0x000fe20000001824 */
[----:B------:R-:W-:Y:S01]  /*12a60*/  FADD.FTZ R0, R63, R0 ;  /* 0x000000003f007221 */ /* 0x000fe20000010000 */
[----:B------:R-:W-:-:S04]  /*12a70*/  FADD.FTZ R4, R219, R4 ;  /* 0x00000004db047221 */ /* 0x000fc80000010000 */
[----:B------:R-:W-:Y:S01]  /*12a80*/  HMMA.16816.F32 R32, R8, R18, R32 ;  /* 0x000000120820723c */ /* 0x000fe20000001820 */
[----:B------:R-:W-:-:S05]  /*12a90*/  FADD.FTZ R3, R228, R3 ;  /* 0x00000003e4037221 */ /* 0x000fca0000010000 */
[----:B------:R-:W-:Y:S01]  /*12aa0*/  HMMA.16816.F32 R28, R8, R12, R28 ;  /* 0x0000000c081c723c */ /* 0x000fe2000000181c */
[----:B------:R-:W-:-:S05]  /*12ab0*/  FADD.FTZ R2, R83, R2 ;  /* 0x0000000253027221 */ /* 0x000fca0000010000 */
[----:B------:R-:W-:Y:S01]  /*12ac0*/  HMMA.16816.F32 R24, R8, R14, R24 ;  /* 0x0000000e0818723c */ /* 0x000fe20000001818 */
[----:B-----5:R-:W-:Y:S01]  /*12ad0*/  FADD.FTZ R0, R62, R0 ;  /* 0x000000003e007221 */ /* 0x020fe20000010000 */
[----:B------:R-:W-:Y:S01]  /*12ae0*/  FADD.FTZ R4, R222, R4 ;  /* 0x00000004de047221 */ /* 0x000fe20000010000 */
[----:B------:R-:W-:Y:S01]  /*12af0*/  FADD.FTZ R3, R227, R3 ;  /* 0x00000003e3037221 */ /* 0x000fe20000010000 */
[----:B------:R-:W-:Y:S01]  /*12b00*/  FADD.FTZ R2, R82, R2 ;  /* 0x0000000252027221 */ /* 0x000fe20000010000 */
[----:B----4-:R-:W-:Y:S01]  /*12b10*/  FADD.FTZ R0, R51, R0 ;  /* 0x0000000033007221 */ /* 0x010fe20000010000 */
[----:B------:R-:W-:Y:S01]  /*12b20*/  FADD.FTZ R4, R237, R4 ;  /* 0x00000004ed047221 */ /* 0x000fe20000010000 */
[----:B---3--:R-:W-:Y:S01]  /*12b30*/  FADD.FTZ R3, R60, R3 ;  /* 0x000000033c037221 */ /* 0x008fe20000010000 */
[----:B------:R-:W-:Y:S01]  /*12b40*/  FADD.FTZ R2, R77, R2 ;  /* 0x000000024d027221 */ /* 0x000fe20000010000 */
[----:B------:R-:W-:Y:S01]  /*12b50*/  FADD.FTZ R0, R42, R0 ;  /* 0x000000002a007221 */ /* 0x000fe20000010000 */
[----:B------:R-:W-:Y:S01]  /*12b60*/  FADD.FTZ R4, R236, R4 ;  /* 0x00000004ec047221 */ /* 0x000fe20000010000 */
[----:B------:R-:W-:Y:S01]  /*12b70*/  F2FP.F16.F32.PACK_AB R164, R82, R83 ;  /* 0x0000005352a4723e */ /* 0x000fe200000000ff */
[----:B--2---:R-:W-:Y:S01]  /*12b80*/  FADD.FTZ R3, R61, R3 ;  /* 0x000000033d037221 */ /* 0x004fe20000010000 */
[----:B------:R-:W-:Y:S01]  /*12b90*/  F2FP.F16.F32.PACK_AB R165, R51, R62 ;  /* 0x0000003e33a5723e */ /* 0x000fe200000000ff */
[C---:B------:R-:W-:Y:S01]  /*12ba0*/  FADD.FTZ R2, R67.reuse, R2 ;  /* 0x0000000243027221 */ /* 0x040fe20000010000 */
[----:B------:R-:W-:-:S02]  /*12bb0*/  F2FP.F16.F32.PACK_AB R166, R67, R77 ;  /* 0x0000004d43a6723e */ /* 0x000fc400000000ff */
[----:B------:R-:W-:Y:S02]  /*12bc0*/  F2FP.F16.F32.PACK_AB R167, R41, R42 ;  /* 0x0000002a29a7723e */ /* 0x000fe400000000ff */
[----:B------:R-:W-:Y:S02]  /*12bd0*/  F2FP.F16.F32.PACK_AB R160, R222, R219 ;  /* 0x000000dbdea0723e */ /* 0x000fe400000000ff */
[----:B------:R-:W-:Y:S02]  /*12be0*/  F2FP.F16.F32.PACK_AB R161, R227, R228 ;  /* 0x000000e4e3a1723e */ /* 0x000fe400000000ff */
[----:B------:R-:W-:Y:S02]  /*12bf0*/  F2FP.F16.F32.PACK_AB R162, R236, R237 ;  /* 0x000000edeca2723e */ /* 0x000fe400000000ff */
[----:B------:R-:W-:Y:S01]  /*12c00*/  F2FP.F16.F32.PACK_AB R163, R61, R60 ;  /* 0x0000003c3da3723e */ /* 0x000fe200000000ff */
[----:B------:R-:W-:Y:S01]  /*12c10*/  FADD.FTZ R0, R41, R0 ;  /* 0x0000000029007221 */ /* 0x000fe20000010000 */
[----:B------:R2:W-:Y:S01]  /*12c20*/  STL [R1], R4 ;  /* 0x0000000401007387 */ /* 0x0005e20000100800 */
[C---:B-1----:R-:W-:Y:S03]  /*12c30*/  HMMA.16816.F32 R136, R164.reuse, R144, R136 ;  /* 0x00000090a488723c */ /* 0x042fe60000001888 */
        /* <DEDUP_REMOVED lines=10> */
[----:B------:R-:W-:-:S02]  /*12ce0*/  MOV R40, R74 ;  /* 0x0000004a00287202 */ /* 0x000fc40000000f00 */
[----:B------:R-:W-:Y:S02]  /*12cf0*/  MOV R41, R75 ;  /* 0x0000004b00297202 */ /* 0x000fe40000000f00 */
[----:B------:R-:W-:Y:S02]  /*12d00*/  MOV R38, R71 ;  /* 0x0000004700267202 */ /* 0x000fe40000000f00 */
[----:B--2---:R-:W-:-:S15]  /*12d10*/  MOV R39, R73 ;  /* 0x0000004900277202 */ /* 0x004fde0000000f00 */
[----:B------:R-:W-:-:S02]  /*12d20*/  NOP ;  /* 0x0000000000007918 */ /* 0x000fc40000000000 */
.L_x_313:
        /* <DEDUP_REMOVED lines=15> */
[----:B-1----:R-:W1:Y:S01]  /*12e20*/  @!P4 LDC.64 R2, c[0x0][0x220] ;  /* 0x00008800ff02cb82 */ /* 0x002e620000000a00 */
[----:B------:R-:W-:Y:S02]  /*12e30*/  USHF.L.U32 UR21, UR12, 0x6, URZ ;  /* 0x000000060c157899 */ /* 0x000fe4000800063f */
[----:B------:R-:W-:Y:S02]  /*12e40*/  UIADD3 UR13, UR11, UR23, URZ ;  /* 0x000000170b0d7290 */ /* 0x000fe4000fffe03f */
[----:B------:R-:W-:Y:S01]  /*12e50*/  UIADD3 UR26, UR26, UR35, URZ ;  /* 0x000000231a1a7290 */ /* 0x000fe2000fffe03f */
[----:B------:R-:W-:Y:S02]  /*12e60*/  ULDC UR4, c[0x0][0x2ec] ;  /* 0x0000bb0000047ab9 */ /* 0x000fe40000000800 */
[----:B------:R-:W2:Y:S01]  /*12e70*/  @!P4 LDC.64 R6, c[0x0][0x220] ;  /* 0x00008800ff06cb82 */ /* 0x000ea20000000a00 */
[----:B------:R-:W-:-:S07]  /*12e80*/  ULDC.64 UR6, c[0x0][0x248] ;  /* 0x0000920000067ab9 */ /* 0x000fce0000000a00 */
[----:B------:R-:W3:Y:S01]  /*12e90*/  @!P4 LDC.64 R4, c[0x0][0x220] ;  /* 0x00008800ff04cb82 */ /* 0x000ee20000000a00 */
[----:B-1----:R1:W-:Y:S04]  /*12ea0*/  @!P4 STL.64 [R1+0x30], R2 ;  /* 0x000030020100c387 */ /* 0x0023e80000100a00 */
[----:B--2---:R2:W-:Y:S04]  /*12eb0*/  @!P4 STL.64 [R1+0x28], R6 ;  /* 0x000028060100c387 */ /* 0x0045e80000100a00 */
[----:B---3--:R3:W-:Y:S01]  /*12ec0*/  @!P4 STL.64 [R1+0x20], R4 ;  /* 0x000020040100c387 */ /* 0x0087e20000100a00 */
[----:B-1----:R-:W1:Y:S03]  /*12ed0*/  @!P4 LDC.64 R2, c[0x0][0x220] ;  /* 0x00008800ff02cb82 */ /* 0x002e660000000a00 */
[----:B-1----:R1:W-:Y:S04]  /*12ee0*/  @!P4 STL.64 [R1+0x18], R2 ;  /* 0x000018020100c387 */ /* 0x0023e80000100a00 */
[----:B--2---:R-:W2:Y:S04]  /*12ef0*/  LDL.LU.64 R6, [R1+0x10] ;  /* 0x0000100001067983 */ /* 0x004ea80000300a00 */
[----:B---3--:R-:W2:Y:S01]  /*12f00*/  LDL.LU.64 R4, [R1+0x48] ;  /* 0x0000480001047983 */ /* 0x008ea20000300a00 */
[----:B-1----:R-:W-:Y:S01]  /*12f10*/  MOV R3, R41 ;  /* 0x0000002900037202 */ /* 0x002fe20000000f00 */
[----:B--2---:R-:W-:-:S05]  /*12f20*/  IMAD.MOV.U32 R5, RZ, RZ, R7 ;  /* 0x000000ffff057224 */ /* 0x004fca00078e0007 */
[----:B------:R1:W-:Y:S01]  /*12f30*/  STL.64 [R1+0x10], R4 ;  /* 0x0000100401007387 */ /* 0x0003e20000100a00 */
[----:B------:R-:W-:Y:S05]  /*12f40*/  BRA `(.L_x_318) ;  /* 0x0000000000dc7947 */ /* 0x000fea0003800000 */
.L_x_320:
        /* <DEDUP_REMOVED lines=31> */
[----:B------:R-:W-:Y:S03]  /*13140*/  @!P4 IADD3 R7, P0, R5, UR21, RZ ;  /* 0x000000150507cc10 */ /* 0x000fe6000ff1e0ff */
[----:B------:R-:W-:Y:S01]  /*13150*/  @!PT LDS RZ, [RZ] ;  /* 0x00000000fffff984 */ /* 0x000fe20000000800 */
[----:B------:R-:W-:Y:S01]  /*13160*/  @!PT LDS RZ, [RZ] ;  /* 0x00000000fffff984 */ /* 0x000fe20000000800 */
[----:B------:R-:W-:Y:S01]  /*13170*/  @!PT LDS RZ, [RZ] ;  /* 0x00000000fffff984 */ /* 0x000fe20000000800 */
[----:B------:R1:W-:Y:S01]  /*13180*/  @!P4 LDGSTS.E.BYPASS.LTC128B.128 [R209+0x2800], desc[UR24][R10.64] ;  /* 0x028000000ad1cfae */ /* 0x0003e2000b901d58 */
[C---:B------:R-:W-:Y:S02]  /*13190*/  @!P4 IADD3.X R9, R6.reuse, UR10, RZ, P0, !PT ;  /* 0x0000000a0609cc10 */ /* 0x040fe400087fe4ff */
        /* <DEDUP_REMOVED lines=18> */
.L_x_318:
[----:B--2---:R-:W2:Y:S01]  /*132c0*/  LDL.64 R12, [R1+0x10] ;  /* 0x00001000010c7983 */ /* 0x004ea20000100a00 */
[----:B------:R-:W-:Y:S04]  /*132d0*/  DEPBAR.LE SB0, 0x0 ;  /* 0x000080000000791a */ /* 0x000fe80000000000 */
[----:B------:R-:W-:Y:S01]  /*132e0*/  UIADD3 UR11, UR18, -0x1, URZ ;  /* 0xffffffff120b7890 */ /* 0x000fe2000fffe03f */
[----:B------:R-:W3:Y:S03]  /*132f0*/  LDL R9, [R1+0x30] ;  /* 0x0000300001097983 */ /* 0x000ee60000100800 */
[----:B------:R-:W-:Y:S01]  /*13300*/  USHF.R.S32.HI UR27, URZ, 0x1f, UR11 ;  /* 0x0000001f3f1b7899 */ /* 0x000fe2000801140b */
[----:B------:R-:W4:Y:S01]  /*13310*/  LDL R19, [R1+0x34] ;  /* 0x0000340001137983 */ /* 0x000f220000100800 */
[----:B-1----:R-:W-:Y:S01]  /*13320*/  IMAD.U32 R4, RZ, RZ, UR11 ;  /* 0x0000000bff047e24 */ /* 0x002fe2000f8e00ff */
[----:B------:R-:W-:Y:S01]  /*13330*/  UIMAD UR12, UR8, UR11, URZ ;  /* 0x0000000b080c72a4 */ /* 0x000fe2000f8e023f */
[----:B------:R-:W-:Y:S01]  /*13340*/  IMAD.U32 R196, RZ, RZ, UR11 ;  /* 0x0000000bffc47e24 */ /* 0x000fe2000f8e00ff */
[----:B------:R-:W5:Y:S01]  /*13350*/  LDL R10, [R1+0x28] ;  /* 0x00002800010a7983 */ /* 0x000f620000100800 */
[----:B------:R-:W-:Y:S02]  /*13360*/  UISETP.GT.AND UP0, UPT, UR11, UR14, UPT ;  /* 0x0000000e0b00728c */ /* 0x000fe4000bf04270 */
[----:B------:R-:W-:Y:S01]  /*13370*/  UIMAD UR12, UR27, UR9, UR12 ;  /* 0x000000091b0c72a4 */ /* 0x000fe2000f8e020c */
        /* <DEDUP_REMOVED lines=9> */
[----:B--2---:R-:W-:Y:S04]  /*13410*/  IMAD.WIDE.U32 R4, R4, UR9, R12 ;  /* 0x0000000904047c25 */ /* 0x004fe8000f8e000c */
[----:B------:R-:W-:Y:S01]  /*13420*/  VIADD R0, R5, UR12 ;  /* 0x0000000c05007c36 */ /* 0x000fe20008000000 */
[C---:B------:R-:W-:Y:S02]  /*13430*/  @!P4 IADD3 R2, P2, R4.reuse, UR33, RZ ;  /* 0x000000210402cc10 */ /* 0x040fe4000ff5e0ff */
[----:B---3--:R-:W-:Y:S02]  /*13440*/  @!P4 LEA R12, P3, R4, R9, 0x1 ;  /* 0x00000009040cc211 */ /* 0x008fe400078608ff */
[----:B------:R-:W-:Y:S02]  /*13450*/  @!P4 IADD3.X R9, R0, UR32, RZ, P2, !PT ;  /* 0x000000200009cc10 */ /* 0x000fe400097fe4ff */
[C---:B----4-:R-:W-:Y:S02]  /*13460*/  @!P4 LEA.HI.X R13, R4.reuse, R19, R0, 0x1, P3 ;  /* 0x00000013040dc211 */ /* 0x050fe400018f0c00 */
[----:B------:R-:W-:Y:S02]  /*13470*/  @!P4 IADD3 R5, P1, R4, UR20, RZ ;  /* 0x000000140405cc10 */ /* 0x000fe4000ff3e0ff */
[----:B-----5:R-:W-:Y:S01]  /*13480*/  @!P4 LEA R10, P2, R2, R10, 0x1 ;  /* 0x0000000a020ac211 */ /* 0x020fe200078408ff */
        /* <DEDUP_REMOVED lines=9> */
[----:B------:R-:W-:Y:S02]  /*13520*/  @!P4 IADD3.X R15, R0, UR13, RZ, P0, !PT ;  /* 0x0000000d000fcc10 */ /* 0x000fe400087fe4ff */
        /* <DEDUP_REMOVED lines=19> */
[----:B------:R-:W1:Y:S08]  /*13660*/  LDSM.16.M88.4 R16, [R135+0x2000] ;  /* 0x002000008710783b */ /* 0x000e700000000200 */
[----:B------:R-:W2:Y:S08]  /*13670*/  LDSM.16.M88.4 R124, [R186+0x1000] ;  /* 0x00100000ba7c783b */ /* 0x000eb00000000200 */
[----:B------:R-:W3:Y:S08]  /*13680*/  LDSM.16.M88.4 R32, [R135+0x2400] ;  /* 0x002400008720783b */ /* 0x000ef00000000200 */
[----:B------:R-:W4:Y:S08]  /*13690*/  LDSM.16.M88.4 R48, [R135+0x2800] ;  /* 0x002800008730783b */ /* 0x000f300000000200 */
[----:B------:R-:W5:Y:S08]  /*136a0*/  LDSM.16.M88.4 R64, [R135+0x2c00] ;  /* 0x002c00008740783b */ /* 0x000f700000000200 */
[----:B------:R-:W5:Y:S01]  /*136b0*/  LDSM.16.M88.4 R80, [R135+0x3000] ;  /* 0x003000008750783b */ /* 0x000f620000000200 */
        /* <DEDUP_REMOVED lines=14> */
[-C--:B----4-:R-:W-:Y:S01]  /*137a0*/  HMMA.16816.F32 R36, R128, R48.reuse, RZ ;  /* 0x000000308024723c */ /* 0x090fe200000018ff */
[----:B------:R-:W4:Y:S05]  /*137b0*/  S2R R0, SR_TID.X ;  /* 0x0000000000007919 */ /* 0x000f2a0000002100 */
[C---:B------:R-:W-:Y:S06]  /*137c0*/  HMMA.16816.F32 R40, R124.reuse, R48, RZ ;  /* 0x000000307c28723c */ /* 0x040fec00000018ff */
[-C--:B------:R-:W-:Y:S06]  /*137d0*/  HMMA.16816.F32 R44, R124, R50.reuse, RZ ;  /* 0x000000327c2c723c */ /* 0x080fec00000018ff */
[C---:B------:R-:W-:Y:S06]  /*137e0*/  HMMA.16816.F32 R48, R128.reuse, R50, RZ ;  /* 0x000000328030723c */ /* 0x040fec00000018ff */
[-C--:B-----5:R-:W-:Y:S06]  /*137f0*/  HMMA.16816.F32 R52, R128, R64.reuse, RZ ;  /* 0x000000408034723c */ /* 0x0a0fec00000018ff */
[C---:B------:R-:W-:Y:S06]  /*13800*/  HMMA.16816.F32 R56, R124.reuse, R64, RZ ;  /* 0x000000407c38723c */ /* 0x040fec00000018ff */
[-C--:B------:R-:W-:Y:S01]  /*13810*/  HMMA.16816.F32 R60, R124, R66.reuse, RZ ;  /* 0x000000427c3c723c */ /* 0x080fe200000018ff */
[----:B----4-:R-:W-:Y:S05]  /*13820*/  IMAD.SHL.U32 R0, R0, 0x2, RZ ;  /* 0x0000000200007824 */ /* 0x010fea00078e00ff */
[----:B------:R-:W-:Y:S01]  /*13830*/  LOP3.LUT R0, R0, 0x6, RZ, 0xc0, !PT ;  /* 0x0000000600007812 */ /* 0x000fe200078ec0ff */
[C---:B------:R-:W-:Y:S04]  /*13840*/  HMMA.16816.F32 R64, R128.reuse, R66, RZ ;  /* 0x000000428040723c */ /* 0x040fe800000018ff */
[----:B------:R-:W-:Y:S02]  /*13850*/  IMAD R196, R196, 0x80, R0 ;  /* 0x00000080c4c47824 */ /* 0x000fe400078e0200 */
[-C--:B------:R-:W-:Y:S02]  /*13860*/  HMMA.16816.F32 R68, R128, R80.reuse, RZ ;  /* 0x000000508044723c */ /* 0x080fe400000018ff */
[C---:B------:R-:W-:Y:S01]  /*13870*/  VIADD R0, R196.reuse, 0x1 ;  /* 0x00000001c4007836 */ /* 0x040fe20000000000 */
[CC--:B------:R-:W-:Y:S02]  /*13880*/  ISETP.GE.AND P6, PT, R196.reuse, R199.reuse, PT ;  /* 0x000000c7c400720c */ /* 0x0c0fe40003fc6270 */
[-C--:B------:R-:W-:Y:S01]  /*13890*/  ISETP.GE.AND P2, PT, R196, R198.reuse, PT ;  /* 0x000000c6c400720c */ /* 0x080fe20003f46270 */
[--C-:B------:R-:W-:Y:S01]  /*138a0*/  IMAD.IADD R2, R202, 0x1, -R196.reuse ;  /* 0x00000001ca027824 */ /* 0x100fe200078e0ac4 */
[C---:B------:R-:W-:Y:S01]  /*138b0*/  ISETP.GE.AND P3, PT, R0.reuse, R199, PT ;  /* 0x000000c70000720c */ /* 0x040fe20003f66270 */
[C---:B------:R-:W-:Y:S02]  /*138c0*/  HMMA.16816.F32 R72, R124.reuse, R80, RZ ;  /* 0x000000507c48723c */ /* 0x040fe400000018ff */
[C---:B------:R-:W-:Y:S02]  /*138d0*/  ISETP.GE.AND P1, PT, R0.reuse, R198, PT ;  /* 0x000000c60000720c */ /* 0x040fe40003f26270 */
[C---:B------:R-:W-:Y:S02]  /*138e0*/  ISETP.GE.AND P5, PT, R0.reuse, R200, PT ;  /* 0x000000c80000720c */ /* 0x040fe40003fa6270 */
[C---:B------:R-:W-:Y:S01]  /*138f0*/  ISETP.GE.AND P0, PT, R0.reuse, R197, PT ;  /* 0x000000c50000720c */ /* 0x040fe20003f06270 */
[-C--:B------:R-:W-:Y:S01]  /*13900*/  HMMA.16816.F32 R76, R124, R82.reuse, RZ ;  /* 0x000000527c4c723c */ /* 0x080fe200000018ff */
[C---:B------:R-:W-:Y:S02]  /*13910*/  ISETP.GE.OR P3, PT, R0.reuse, R208, !P3 ;  /* 0x000000d00000720c */ /* 0x040fe40005f66670 */
[C---:B------:R-:W-:Y:S02]  /*13920*/  ISETP.GE.OR P1, PT, R0.reuse, R207, !P1 ;  /* 0x000000cf0000720c */ /* 0x040fe40004f26670 */
[C---:B------:R-:W-:Y:S01]  /*13930*/  ISETP.GE.OR P5, PT, R0.reuse, R206, !P5 ;  /* 0x000000ce0000720c */ /* 0x040fe20006fa6670 */
[C---:B------:R-:W-:Y:S02]  /*13940*/  HMMA.16816.F32 R80, R128.reuse, R82, RZ ;  /* 0x000000528050723c */ /* 0x040fe400000018ff */
[----:B------:R-:W-:Y:S02]  /*13950*/  ISETP.GE.OR P0, PT, R0, R205, !P0 ;  /* 0x000000cd0000720c */ /* 0x000fe40004706670 */
[C---:B------:R-:W-:Y:S02]  /*13960*/  ISETP.GE.OR P6, PT, R196.reuse, R208, !P6 ;  /* 0x000000d0c400720c */ /* 0x040fe400077c6670 */
[C---:B------:R-:W-:Y:S01]  /*13970*/  ISETP.GE.OR P2, PT, R196.reuse, R207, !P2 ;  /* 0x000000cfc400720c */ /* 0x040fe20005746670 */
        /* <DEDUP_REMOVED lines=10> */
[-C--:B------:R-:W-:Y:S01]  /*13a20*/  HMMA.16816.F32 R124, R124, R170.reuse, RZ ;  /* 0x000000aa7c7c723c */ /* 0x080fe200000018ff */
[--C-:B------:R-:W-:Y:S04]  /*13a30*/  IMAD.IADD R169, R201, 0x1, -R196.reuse ;  /* 0x00000001c9a97824 */ /* 0x100fe800078e0ac4 */
[C---:B------:R-:W-:Y:S01]  /*13a40*/  IMAD.IADD R168, R203.reuse, 0x1, -R196 ;  /* 0x00000001cba87824 */ /* 0x040fe200078e0ac4 */
[----:B------:R-:W-:Y:S06]  /*13a50*/  HMMA.16816.F32 R128, R128, R170, RZ ;  /* 0x000000aa8080723c */ /* 0x000fec00000018ff */
[-C--:B---3--:R-:W-:Y:S05]  /*13a60*/  HMMA.16816.F32 R4, R172, R176.reuse, R4 ;  /* 0x000000b0ac04723c */ /* 0x088fea0000001804 */
[----:B------:R-:W-:Y:S01]  /*13a70*/  IABS R171, R2 ;  /* 0x0000000200ab7213 */ /* 0x000fe20000000000 */
[C---:B------:R-:W-:Y:S05]  /*13a80*/  HMMA.16816.F32 R8, R180.reuse, R176, R8 ;  /* 0x000000b0b408723c */ /* 0x040fea0000001808 */
[--C-:B------:R-:W-:Y:S01]  /*13a90*/  IMAD.IADD R170, R203, 0x1, -R0.reuse ;  /* 0x00000001cbaa7824 */ /* 0x100fe200078e0a00 */
[-C--:B------:R-:W-:Y:S05]  /*13aa0*/  HMMA.16816.F32 R12, R180, R178.reuse, R12 ;  /* 0x000000b2b40c723c */ /* 0x080fea000000180c */
[----:B------:R-:W-:Y:S01]  /*13ab0*/  IABS R177, R169 ;  /* 0x000000a900b17213 */ /* 0x000fe20000000000 */
[C---:B------:R-:W-:Y:S05]  /*13ac0*/  HMMA.16816.F32 R16, R172.reuse, R178, R16 ;  /* 0x000000b2ac10723c */ /* 0x040fea0000001810 */
[----:B------:R-:W-:Y:S01]  /*13ad0*/  IABS R176, R168 ;  /* 0x000000a800b07213 */ /* 0x000fe20000000000 */
[----:B------:R-:W-:Y:S01]  /*13ae0*/  IMAD.IADD R169, R201, 0x1, -R0 ;  /* 0x00000001c9a97824 */ /* 0x000fe200078e0a00 */
[----:B------:R-:W-:Y:S04]  /*13af0*/  IABS R2, R170 ;  /* 0x000000aa00027213 */ /* 0x000fe80000000000 */
[----:B------:R-:W-:Y:S01]  /*13b00*/  IABS R168, R169 ;  /* 0x000000a900a87213 */ /* 0x000fe20000000000 */
[----:B------:R-:W-:Y:S02]  /*13b10*/  IMAD.MOV.U32 R169, RZ, RZ, R177 ;  /* 0x000000ffffa97224 */ /* 0x000fe400078e00b1 */
[----:B------:R-:W-:Y:S01]  /*13b20*/  IMAD.MOV.U32 R177, RZ, RZ, R176 ;  /* 0x000000ffffb17224 */ /* 0x000fe200078e00b0 */
[----:B------:R-:W-:Y:S02]  /*13b30*/  I2FP.F32.S32 R170, R168 ;  /* 0x000000a800aa7245 */ /* 0x000fe40000201400 */
[----:B------:R-:W-:Y:S02]  /*13b40*/  I2FP.F32.S32 R176, R169 ;  /* 0x000000a900b07245 */ /* 0x000fe40000201400 */
[----:B------:R-:W-:Y:S01]  /*13b50*/  I2FP.F32.S32 R169, R177 ;  /* 0x000000b100a97245 */ /* 0x000fe20000201400 */
[----:B------:R-:W-:Y:S01]  /*13b60*/  VIADD R177, R196, 0x9 ;  /* 0x00000009c4b17836 */ /* 0x000fe20000000000 */
[----:B------:R-:W-:Y:S01]  /*13b70*/  I2FP.F32.S32 R168, R2 ;  /* 0x0000000200a87245 */ /* 0x000fe20000201400 */
[----:B------:R-:W-:Y:S01]  /*13b80*/  FFMA.FTZ R5, R170, -UR31, R5 ;  /* 0x8000001faa057c23 */ /* 0x000fe20008010005 */
[----:B------:R-:W-:Y:S01]  /*13b90*/  I2FP.F32.S32 R2, R171 ;  /* 0x000000ab00027245 */ /* 0x000fe20000201400 */
[----:B------:R-:W-:Y:S01]  /*13ba0*/  FFMA.FTZ R6, R169, -UR31, R6 ;  /* 0x8000001fa9067c23 */ /* 0x000fe20008010006 */
[----:B------:R-:W-:Y:S02]  /*13bb0*/  IMAD.IADD R169, R202, 0x1, -R0 ;  /* 0x00000001caa97824 */ /* 0x000fe400078e0a00 */
[----:B------:R-:W-:Y:S01]  /*13bc0*/  FFMA.FTZ R4, R176, -UR31, R4 ;  /* 0x8000001fb0047c23 */ /* 0x000fe20008010004 */
[----:B------:R-:W-:Y:S01]  /*13bd0*/  FSEL R222, R5, -INF , !P3 ;  /* 0xff80000005de7808 */ /* 0x000fe20005800000 */
[----:B------:R-:W-:Y:S01]  /*13be0*/  IMAD.IADD R0, R204, 0x1, -R0 ;  /* 0x00000001cc007824 */ /* 0x000fe200078e0a00 */
[C---:B------:R-:W-:Y:S01]  /*13bf0*/  ISETP.GE.AND P3, PT, R196.reuse, R197, PT ;  /* 0x000000c5c400720c */ /* 0x040fe20003f66270 */
[----:B------:R-:W-:Y:S01]  /*13c00*/  VIADD R176, R196, 0x8 ;  /* 0x00000008c4b07836 */ /* 0x000fe20000000000 */
[----:B------:R-:W-:Y:S01]  /*13c10*/  IABS R170, R169 ;  /* 0x000000a900aa7213 */ /* 0x000fe20000000000 */
[----:B------:R-:W-:Y:S01]  /*13c20*/  IMAD.IADD R169, R202, 0x1, -R177 ;  /* 0x00000001caa97824 */ /* 0x000fe200078e0ab1 */
[----:B------:R-:W-:Y:S01]  /*13c30*/  IABS R171, R0 ;  /* 0x0000000000ab7213 */ /* 0x000fe20000000000 */
[----:B------:R-:W-:Y:S01]  /*13c40*/  FFMA.FTZ R7, R168, -UR31, R7 ;  /* 0x8000001fa8077c23 */ /* 0x000fe20008010007 */
[----:B------:R-:W-:Y:S01]  /*13c50*/  FSEL R213, R4, -INF , !P6 ;  /* 0xff80000004d57808 */ /* 0x000fe20007000000 */
[----:B------:R-:W-:Y:S01]  /*13c60*/  FFMA.FTZ R8, R2, -UR31, R8 ;  /* 0x8000001f02087c23 */ /* 0x000fe20008010008 */
[----:B------:R-:W-:Y:S01]  /*13c70*/  IABS R0, R169 ;  /* 0x000000a900007213 */ /* 0x000fe20000000000 */
[----:B------:R-:W-:Y:S01]  /*13c80*/  IMAD.IADD R168, R204, 0x1, -R196 ;  /* 0x00000001cca87824 */ /* 0x000fe200078e0ac4 */
[----:B------:R-:W-:Y:S01]  /*13c90*/  I2FP.F32.S32 R169, R170 ;  /* 0x000000aa00a97245 */ /* 0x000fe20000201400 */
[----:B------:R-:W-:Y:S01]  /*13ca0*/  IMAD.IADD R2, R202, 0x1, -R176 ;  /* 0x00000001ca027824 */ /* 0x000fe200078e0ab0 */
[----:B------:R-:W-:Y:S02]  /*13cb0*/  I2FP.F32.S32 R0, R0 ;  /* 0x0000000000007245 */ /* 0x000fe40000201400 */
[----:B------:R-:W-:Y:S01]  /*13cc0*/  IABS R168, R168 ;  /* 0x000000a800a87213 */ /* 0x000fe20000000000 */
[----:B------:R-:W-:Y:S01]  /*13cd0*/  FFMA.FTZ R9, R169, -UR31, R9 ;  /* 0x8000001fa9097c23 */ /* 0x000fe20008010009 */
[----:B------:R-:W-:Y:S01]  /*13ce0*/  IABS R2, R2 ;  /* 0x0000000200027213 */ /* 0x000fe20000000000 */
[----:B------:R-:W-:Y:S01]  /*13cf0*/  FFMA.FTZ R13, R0, -UR31, R13 ;  /* 0x8000001f000d7c23 */ /* 0x000fe2000801000d */
[----:B------:R-:W-:Y:S01]  /*13d00*/  I2FP.F32.S32 R168, R168 ;  /* 0x000000a800a87245 */ /* 0x000fe20000201400 */
[----:B------:R-:W-:Y:S01]  /*13d10*/  IMAD.IADD R0, R204, 0x1, -R177 ;  /* 0x00000001cc007824 */ /* 0x000fe200078e0ab1 */
[----:B------:R-:W-:Y:S02]  /*13d20*/  I2FP.F32.S32 R2, R2 ;  /* 0x0000000200027245 */ /* 0x000fe40000201400 */
[----:B------:R-:W-:Y:S01]  /*13d30*/  I2FP.F32.S32 R170, R171 ;  /* 0x000000ab00aa7245 */ /* 0x000fe20000201400 */
[----:B------:R-:W-:Y:S01]  /*13d40*/  FFMA.FTZ R10, R168, -UR31, R10 ;  /* 0x8000001fa80a7c23 */ /* 0x000fe2000801000a */
[----:B------:R-:W-:Y:S01]  /*13d50*/  IABS R0, R0 ;  /* 0x0000000000007213 */ /* 0x000fe20000000000 */
[C---:B------:R-:W-:Y:S01]  /*13d60*/  IMAD.IADD R168, R201.reuse, 0x1, -R176 ;  /* 0x00000001c9a87824 */ /* 0x040fe200078e0ab0 */
[----:B------:R-:W-:Y:S01]  /*13d70*/  ISETP.GE.AND P6, PT, R196, R200, PT ;  /* 0x000000c8c400720c */ /* 0x000fe20003fc6270 */
[----:B------:R-:W-:Y:S01]  /*13d80*/  FFMA.FTZ R11, R170, -UR31, R11 ;  /* 0x8000001faa0b7c23 */ /* 0x000fe2000801000b */
[----:B------:R-:W-:Y:S01]  /*13d90*/  I2FP.F32.S32 R178, R0 ;  /* 0x0000000000b27245 */ /* 0x000fe20000201400 */
[----:B------:R-:W-:Y:S01]  /*13da0*/  IMAD.IADD R170, R201, 0x1, -R177 ;  /* 0x00000001c9aa7824 */ /* 0x000fe200078e0ab1 */
[----:B------:R-:W-:Y:S01]  /*13db0*/  IABS R168, R168 ;  /* 0x000000a800a87213 */ /* 0x000fe20000000000 */
[----:B------:R-:W-:Y:S01]  /*13dc0*/  FFMA.FTZ R12, R2, -UR31, R12 ;  /* 0x8000001f020c7c23 */ /* 0x000fe2000801000c */
[----:B------:R-:W-:Y:S01]  /*13dd0*/  FSEL R216, R6, -INF , !P2 ;  /* 0xff80000006d87808 */ /* 0x000fe20005000000 */
[----:B------:R-:W-:Y:S01]  /*13de0*/  IMAD.IADD R2, R204, 0x1, -R176 ;  /* 0x00000001cc027824 */ /* 0x000fe200078e0ab0 */
[----:B------:R-:W-:Y:S01]  /*13df0*/  I2FP.F32.S32 R0, R168 ;  /* 0x000000a800007245 */ /* 0x000fe20000201400 */
[----:B------:R-:W-:Y:S01]  /*13e00*/  FFMA.FTZ R15, R178, -UR31, R15 ;  /* 0x8000001fb20f7c23 */ /* 0x000fe2000801000f */
[----:B------:R-:W-:Y:S02]  /*13e10*/  FSEL R221, R7, -INF , !P1 ;  /* 0xff80000007dd7808 */ /* 0x000fe40004800000 */
[----:B------:R-:W-:Y:S01]  /*13e20*/  IABS R169, R2 ;  /* 0x0000000200a97213 */ /* 0x000fe20000000000 */
[----:B------:R-:W-:Y:S01]  /*13e30*/  FFMA.FTZ R16, R0, -UR31, R16 ;  /* 0x8000001f00107c23 */ /* 0x000fe20008010010 */
[----:B------:R-:W-:Y:S01]  /*13e40*/  IABS R2, R170 ;  /* 0x000000aa00027213 */ /* 0x000fe20000000000 */
[C---:B------:R-:W-:Y:S01]  /*13e50*/  VIADD R0, R196.reuse, 0x11 ;  /* 0x00000011c4007836 */ /* 0x040fe20000000000 */
[----:B------:R-:W-:Y:S02]  /*13e60*/  I2FP.F32.S32 R179, R169 ;  /* 0x000000a900b37245 */ /* 0x000fe40000201400 */
[C---:B------:R-:W-:Y:S01]  /*13e70*/  ISETP.GE.OR P6, PT, R196.reuse, R206, !P6 ;  /* 0x000000cec400720c */ /* 0x040fe200077c6670 */
[----:B------:R-:W1:Y:S01]  /*13e80*/  LDSM.16.M88.4 R168, [R195] ;  /* 0x00000000c3a8783b */ /* 0x000e620000000200 */
[----:B------:R-:W-:Y:S01]  /*13e90*/  ISETP.GE.OR P3, PT, R196, R205, !P3 ;  /* 0x000000cdc400720c */ /* 0x000fe20005f66670 */
[----:B------:R-:W-:Y:S01]  /*13ea0*/  FFMA.FTZ R14, R179, -UR31, R14 ;  /* 0x8000001fb30e7c23 */ /* 0x000fe2000801000e */
[-C--:B------:R-:W-:Y:S01]  /*13eb0*/  ISETP.GE.AND P2, PT, R176, R200.reuse, PT ;  /* 0x000000c8b000720c */ /* 0x080fe20003f46270 */
[----:B------:R-:W-:Y:S01]  /*13ec0*/  IMAD.IADD R4, R201, 0x1, -R0 ;  /* 0x00000001c9047824 */ /* 0x000fe200078e0a00 */
[----:B------:R-:W-:Y:S02]  /*13ed0*/  ISETP.GE.AND P1, PT, R177, R200, PT ;  /* 0x000000c8b100720c */ /* 0x000fe40003f26270 */
[----:B------:R-:W-:Y:S02]  /*13ee0*/  I2FP.F32.S32 R2, R2 ;  /* 0x0000000200027245 */ /* 0x000fe40000201400 */
[----:B------:R-:W-:Y:S02]  /*13ef0*/  FSEL R219, R8, -INF , !P6 ;  /* 0xff80000008db7808 */ /* 0x000fe40007000000 */
[----:B------:R-:W-:Y:S01]  /*13f00*/  FSEL R225, R9, -INF , !P5 ;  /* 0xff80000009e17808 */ /* 0x000fe20006800000 */
[----:B------:R-:W-:Y:S01]  /*13f10*/  FFMA.FTZ R17, R2, -UR31, R17 ;  /* 0x8000001f02117c23 */ /* 0x000fe20008010011 */
[----:B------:R-:W-:Y:S01]  /*13f20*/  FSEL R220, R10, -INF , !P3 ;  /* 0xff8000000adc7808 */ /* 0x000fe20005800000 */
[----:B------:R-:W-:Y:S01]  /*13f30*/  VIADD R2, R196, 0x10 ;  /* 0x00000010c4027836 */ /* 0x000fe20000000000 */
[CC--:B------:R-:W-:Y:S02]  /*13f40*/  ISETP.GE.OR P2, PT, R176.reuse, R206.reuse, !P2 ;  /* 0x000000ceb000720c */ /* 0x0c0fe40005746670 */
[----:B------:R-:W-:Y:S01]  /*13f50*/  ISETP.GE.OR P1, PT, R177, R206, !P1 ;  /* 0x000000ceb100720c */ /* 0x000fe20004f26670 */
[--C-:B------:R-:W-:Y:S01]  /*13f60*/  IMAD.IADD R6, R201, 0x1, -R2.reuse ;  /* 0x00000001c9067824 */ /* 0x100fe200078e0a02 */
[C---:B------:R-:W-:Y:S01]  /*13f70*/  ISETP.GE.AND P6, PT, R176.reuse, R197, PT ;  /* 0x000000c5b000720c */ /* 0x040fe20003fc6270 */
[----:B------:R-:W-:Y:S01]  /*13f80*/  IMAD.IADD R5, R203, 0x1, -R2 ;  /* 0x00000001cb057824 */ /* 0x000fe200078e0a02 */
[C---:B------:R-:W-:Y:S02]  /*13f90*/  ISETP.GE.AND P5, PT, R176.reuse, R199, PT ;  /* 0x000000c7b000720c */ /* 0x040fe40003fa6270 */
[-C--:B------:R-:W-:Y:S02]  /*13fa0*/  ISETP.GE.AND P3, PT, R176, R198.reuse, PT ;  /* 0x000000c6b000720c */ /* 0x080fe40003f66270 */
[----:B------:R-:W-:Y:S02]  /*13fb0*/  FSEL R226, R11, -INF , !P0 ;  /* 0xff8000000be27808 */ /* 0x000fe40004000000 */
[----:B------:R-:W-:Y:S02]  /*13fc0*/  FSEL R223, R12, -INF , !P2 ;  /* 0xff8000000cdf7808 */ /* 0x000fe40005000000 */
[----:B------:R-:W-:Y:S02]  /*13fd0*/  FSEL R224, R13, -INF , !P1 ;  /* 0xff8000000de07808 */ /* 0x000fe40004800000 */
[C---:B------:R-:W-:Y:S02]  /*13fe0*/  ISETP.GE.AND P0, PT, R177.reuse, R197, PT ;  /* 0x000000c5b100720c */ /* 0x040fe40003f06270 */
[C---:B------:R-:W-:Y:S02]  /*13ff0*/  ISETP.GE.AND P2, PT, R177.reuse, R199, PT ;  /* 0x000000c7b100720c */ /* 0x040fe40003f46270 */
[----:B------:R-:W-:Y:S02]  /*14000*/  ISETP.GE.AND P1, PT, R177, R198, PT ;  /* 0x000000c6b100720c */ /* 0x000fe40003f26270 */
[C---:B------:R-:W-:Y:S02]  /*14010*/  ISETP.GE.OR P6, PT, R176.reuse, R205, !P6 ;  /* 0x000000cdb000720c */ /* 0x040fe400077c6670 */
[CC--:B------:R-:W-:Y:S01]  /*14020*/  ISETP.GE.OR P5, PT, R176.reuse, R208.reuse, !P5 ;  /* 0x000000d0b000720c */ /* 0x0c0fe20006fa6670 */
[-C--:B-1----:R-:W-:Y:S03]  /*14030*/  HMMA.16816.F32 R20, R172, R168.reuse, R20 ;  /* 0x000000a8ac14723c */ /* 0x082fe60000001814 */
[----:B------:R-:W-:Y:S01]  /*14040*/  ISETP.GE.OR P3, PT, R176, R207, !P3 ;  /* 0x000000cfb000720c */ /* 0x000fe20005f66670 */
[----:B------:R-:W-:Y:S01]  /*14050*/  IMAD.IADD R176, R203, 0x1, -R176 ;  /* 0x00000001cbb07824 */ /* 0x000fe200078e0ab0 */
[C---:B------:R-:W-:Y:S01]  /*14060*/  ISETP.GE.OR P0, PT, R177.reuse, R205, !P0 ;  /* 0x000000cdb100720c */ /* 0x040fe20004706670 */
[C---:B------:R-:W-:Y:S04]  /*14070*/  HMMA.16816.F32 R24, R180.reuse, R168, R24 ;  /* 0x000000a8b418723c */ /* 0x040fe80000001818 */
[C---:B------:R-:W-:Y:S02]  /*14080*/  ISETP.GE.OR P2, PT, R177.reuse, R208, !P2 ;  /* 0x000000d0b100720c */ /* 0x040fe40005746670 */
[----:B------:R-:W-:Y:S01]  /*14090*/  ISETP.GE.OR P1, PT, R177, R207, !P1 ;  /* 0x000000cfb100720c */ /* 0x000fe20004f26670 */
[----:B------:R-:W-:Y:S01]  /*140a0*/  IMAD.IADD R177, R203, 0x1, -R177 ;  /* 0x00000001cbb17824 */ /* 0x000fe200078e0ab1 */
[----:B------:R-:W-:Y:S01]  /*140b0*/  IABS R7, R176 ;  /* 0x000000b000077213 */ /* 0x000fe20000000000 */
[-C--:B------:R-:W-:Y:S03]  /*140c0*/  HMMA.16816.F32 R28, R180, R170.reuse, R28 ;  /* 0x000000aab41c723c */ /* 0x080fe6000000181c */
[----:B------:R-:W-:Y:S02]  /*140d0*/  IABS R8, R177 ;  /* 0x000000b100087213 */ /* 0x000fe40000000000 */
[----:B------:R-:W-:Y:S01]  /*140e0*/  IABS R6, R6 ;  /* 0x0000000600067213 */ /* 0x000fe20000000000 */
[C---:B------:R-:W-:Y:S05]  /*140f0*/  HMMA.16816.F32 R32, R172.reuse, R170, R32 ;  /* 0x000000aaac20723c */ /* 0x040fea0000001820 */
[----:B------:R-:W-:Y:S02]  /*14100*/  IABS R4, R4 ;  /* 0x0000000400047213 */ /* 0x000fe40000000000 */
[----:B------:R-:W-:Y:S04]  /*14110*/  I2FP.F32.S32 R7, R7 ;  /* 0x0000000700077245 */ /* 0x000fe80000201400 */
[----:B------:R-:W-:Y:S01]  /*14120*/  I2FP.F32.S32 R8, R8 ;  /* 0x0000000800087245 */ /* 0x000fe20000201400 */
[----:B------:R-:W-:Y:S01]  /*14130*/  FFMA.FTZ R18, R7, -UR31, R18 ;  /* 0x8000001f07127c23 */ /* 0x000fe20008010012 */
[----:B------:R-:W-:Y:S01]  /*14140*/  I2FP.F32.S32 R6, R6 ;  /* 0x0000000600067245 */ /* 0x000fe20000201400 */
[----:B------:R-:W-:Y:S01]  /*14150*/  IMAD.IADD R7, R204, 0x1, -R2 ;  /* 0x00000001cc077824 */ /* 0x000fe200078e0a02 */
[----:B------:R-:W-:Y:S01]  /*14160*/  I2FP.F32.S32 R4, R4 ;  /* 0x0000000400047245 */ /* 0x000fe20000201400 */
[----:B------:R-:W-:Y:S01]  /*14170*/  FFMA.FTZ R19, R8, -UR31, R19 ;  /* 0x8000001f08137c23 */ /* 0x000fe20008010013 */
[----:B------:R-:W-:Y:S01]  /*14180*/  IABS R5, R5 ;  /* 0x0000000500057213 */ /* 0x000fe20000000000 */
[----:B------:R-:W-:Y:S01]  /*14190*/  FFMA.FTZ R20, R6, -UR31, R20 ;  /* 0x8000001f06147c23 */ /* 0x000fe20008010014 */
[----:B------:R-:W-:Y:S01]  /*141a0*/  FSEL R218, R14, -INF , !P6 ;  /* 0xff8000000eda7808 */ /* 0x000fe20007000000 */
[--C-:B------:R-:W-:Y:S01]  /*141b0*/  IMAD.IADD R6, R202, 0x1, -R0.reuse ;  /* 0x00000001ca067824 */ /* 0x100fe200078e0a00 */
[----:B------:R-:W-:Y:S01]  /*141c0*/  FSEL R217, R15, -INF , !P0 ;  /* 0xff8000000fd97808 */ /* 0x000fe20004000000 */
        /* <DEDUP_REMOVED lines=9> */
[----:B------:R-:W-:Y:S01]  /*14260*/  IMAD.IADD R5, R202, 0x1, -R2 ;  /* 0x00000001ca057824 */ /* 0x000fe200078e0a02 */
[-C--:B------:R-:W-:Y:S02]  /*14270*/  ISETP.GE.OR P6, PT, R2, R208.reuse, !P6 ;  /* 0x000000d00200720c */ /* 0x080fe400077c6670 */
[----:B------:R-:W-:Y:S02]  /*14280*/  ISETP.GE.OR P0, PT, R0, R208, !P0 ;  /* 0x000000d00000720c */ /* 0x000fe40004706670 */
[C---:B------:R-:W-:Y:S02]  /*14290*/  ISETP.GE.AND P5, PT, R2.reuse, R198, PT ;  /* 0x000000c60200720c */ /* 0x040fe40003fa6270 */
        /* <DEDUP_REMOVED lines=9> */
[C---:B------:R-:W-:Y:S02]  /*14330*/  ISETP.GE.OR P2, PT, R2.reuse, R206, !P2 ;  /* 0x000000ce0200720c */ /* 0x040fe40005746670 */
[----:B------:R-:W-:Y:S02]  /*14340*/  ISETP.GE.OR P3, PT, R2, R205, !P3 ;  /* 0x000000cd0200720c */ /* 0x000fe40005f66670 */
[----:B------:R-:W-:Y:S01]  /*14350*/  IABS R2, R4 ;  /* 0x0000000400027213 */ /* 0x000fe20000000000 */
[----:B------:R-:W-:Y:S01]  /*14360*/  IMAD.IADD R4, R204, 0x1, -R0 ;  /* 0x00000001cc047824 */ /* 0x000fe200078e0a00 */
[C---:B------:R-:W-:Y:S02]  /*14370*/  ISETP.GE.OR P1, PT, R0.reuse, R207, !P1 ;  /* 0x000000cf0000720c */ /* 0x040fe40004f26670 */
[C---:B------:R-:W-:Y:S02]  /*14380*/  ISETP.GE.OR P6, PT, R0.reuse, R206, !P6 ;  /* 0x000000ce0000720c */ /* 0x040fe400077c6670 */
[----:B------:R-:W-:Y:S02]  /*14390*/  ISETP.GE.OR P0, PT, R0, R205, !P0 ;  /* 0x000000cd0000720c */ /* 0x000fe40004706670 */
[----:B------:R-:W-:Y:S02]  /*143a0*/  I2FP.F32.S32 R0, R2 ;  /* 0x0000000200007245 */ /* 0x000fe40000201400 */
[----:B------:R-:W-:Y:S02]  /*143b0*/  IABS R8, R7 ;  /* 0x0000000700087213 */ /* 0x000fe40000000000 */
[----:B------:R-:W-:Y:S01]  /*143c0*/  IABS R6, R6 ;  /* 0x0000000600067213 */ /* 0x000fe20000000000 */
[----:B------:R-:W-:Y:S01]  /*143d0*/  FFMA.FTZ R23, R0, -UR31, R23 ;  /* 0x8000001f00177c23 */ /* 0x000fe20008010017 */
[----:B------:R-:W-:Y:S02]  /*143e0*/  IABS R5, R5 ;  /* 0x0000000500057213 */ /* 0x000fe40000000000 */
[----:B------:R-:W-:Y:S01]  /*143f0*/  IABS R7, R4 ;  /* 0x0000000400077213 */ /* 0x000fe20000000000 */
[----:B------:R-:W-:Y:S01]  /*14400*/  IMAD.MOV.U32 R4, RZ, RZ, R8 ;  /* 0x000000ffff047224 */ /* 0x000fe200078e0008 */
[----:B------:R-:W-:Y:S02]  /*14410*/  I2FP.F32.S32 R0, R6 ;  /* 0x0000000600007245 */ /* 0x000fe40000201400 */
[----:B------:R-:W-:Y:S01]  /*14420*/  I2FP.F32.S32 R2, R5 ;  /* 0x0000000500027245 */ /* 0x000fe20000201400 */
[----:B------:R-:W-:Y:S01]  /*14430*/  IMAD.MOV.U32 R5, RZ, RZ, R7 ;  /* 0x000000ffff057224 */ /* 0x000fe200078e0007 */
[----:B------:R-:W-:Y:S01]  /*14440*/  I2FP.F32.S32 R4, R4 ;  /* 0x0000000400047245 */ /* 0x000fe20000201400 */
[----:B------:R-:W-:Y:S01]  /*14450*/  FFMA.FTZ R25, R0, -UR31, R25 ;  /* 0x8000001f00197c23 */ /* 0x000fe20008010019 */
[----:B------:R-:W-:Y:S01]  /*14460*/  FSEL R169, R22, -INF , !P5 ;  /* 0xff80000016a97808 */ /* 0x000fe20006800000 */
[----:B------:R-:W-:Y:S01]  /*14470*/  FFMA.FTZ R24, R2, -UR31, R24 ;  /* 0x8000001f02187c23 */ /* 0x000fe20008010018 */
[----:B------:R-:W-:Y:S01]  /*14480*/  I2FP.F32.S32 R5, R5 ;  /* 0x0000000500057245 */ /* 0x000fe20000201400 */
[C---:B------:R-:W-:Y:S01]  /*14490*/  VIADD R2, R196.reuse, 0x19 ;  /* 0x00000019c4027836 */ /* 0x040fe20000000000 */
[----:B------:R-:W-:Y:S01]  /*144a0*/  FSEL R168, R23, -INF , !P1 ;  /* 0xff80000017a87808 */ /* 0x000fe20004800000 */
[----:B------:R-:W-:Y:S01]  /*144b0*/  VIADD R0, R196, 0x18 ;  /* 0x00000018c4007836 */ /* 0x000fe20000000000 */
[----:B------:R-:W-:Y:S01]  /*144c0*/  FSEL R176, R24, -INF , !P2 ;  /* 0xff80000018b07808 */ /* 0x000fe20005000000 */
[----:B------:R-:W-:Y:S01]  /*144d0*/  IMAD.IADD R6, R202, 0x1, -R2 ;  /* 0x00000001ca067824 */ /* 0x000fe200078e0a02 */
[-C--:B------:R-:W-:Y:S01]  /*144e0*/  ISETP.GE.AND P1, PT, R2, R200.reuse, PT ;  /* 0x000000c80200720c */ /* 0x080fe20003f26270 */
[----:B------:R-:W-:Y:S01]  /*144f0*/  FFMA.FTZ R27, R5, -UR31, R27 ;  /* 0x8000001f051b7c23 */ /* 0x000fe2000801001b */
[----:B------:R-:W-:Y:S01]  /*14500*/  ISETP.GE.AND P5, PT, R0, R200, PT ;  /* 0x000000c80000720c */ /* 0x000fe20003fa6270 */
[----:B------:R-:W-:Y:S01]  /*14510*/  FFMA.FTZ R26, R4, -UR31, R26 ;  /* 0x8000001f041a7c23 */ /* 0x000fe2000801001a */
[-C--:B------:R-:W-:Y:S01]  /*14520*/  ISETP.GE.OR P1, PT, R2, R206.reuse, !P1 ;  /* 0x000000ce0200720c */ /* 0x080fe20004f26670 */
[--C-:B------:R-:W-:Y:S01]  /*14530*/  IMAD.IADD R4, R202, 0x1, -R0.reuse ;  /* 0x00000001ca047824 */ /* 0x100fe200078e0a00 */
[----:B------:R-:W-:Y:S01]  /*14540*/  ISETP.GE.OR P5, PT, R0, R206, !P5 ;  /* 0x000000ce0000720c */ /* 0x000fe20006fa6670 */
[C---:B------:R-:W-:Y:S01]  /*14550*/  IMAD.IADD R9, R204.reuse, 0x1, -R0 ;  /* 0x00000001cc097824 */ /* 0x040fe200078e0a00 */
[----:B------:R-:W-:Y:S01]  /*14560*/  FSEL R177, R27, -INF , !P0 ;  /* 0xff8000001bb17808 */ /* 0x000fe20004000000 */
[----:B------:R-:W-:Y:S01]  /*14570*/  IMAD.IADD R8, R204, 0x1, -R2 ;  /* 0x00000001cc087824 */ /* 0x000fe200078e0a02 */
[----:B------:R-:W-:Y:S02]  /*14580*/  IABS R5, R4 ;  /* 0x0000000400057213 */ /* 0x000fe40000000000 */
[----:B------:R-:W-:Y:S02]  /*14590*/  IABS R4, R6 ;  /* 0x0000000600047213 */ /* 0x000fe40000000000 */
[----:B------:R-:W-:Y:S01]  /*145a0*/  IABS R8, R8 ;  /* 0x0000000800087213 */ /* 0x000fe20000000000 */
[----:B------:R-:W-:Y:S01]  /*145b0*/  IMAD.MOV.U32 R11, RZ, RZ, R5 ;  /* 0x000000ffff0b7224 */ /* 0x000fe200078e0005 */
[----:B------:R-:W-:Y:S01]  /*145c0*/  ISETP.GE.AND P0, PT, R2, R197, PT ;  /* 0x000000c50200720c */ /* 0x000fe20003f06270 */
[----:B------:R-:W-:Y:S01]  /*145d0*/  IMAD.MOV.U32 R10, RZ, RZ, R4 ;  /* 0x000000ffff0a7224 */ /* 0x000fe200078e0004 */
[----:B------:R-:W-:Y:S01]  /*145e0*/  I2FP.F32.S32 R8, R8 ;  /* 0x0000000800087245 */ /* 0x000fe20000201400 */
[----:B------:R-:W1:Y:S01]  /*145f0*/  LDSM.16.M88.4 R4, [R194] ;  /* 0x00000000c204783b */ /* 0x000e620000000200 */
[----:B------:R-:W-:Y:S02]  /*14600*/  I2FP.F32.S32 R11, R11 ;  /* 0x0000000b000b7245 */ /* 0x000fe40000201400 */
[----:B------:R-:W-:Y:S01]  /*14610*/  I2FP.F32.S32 R10, R10 ;  /* 0x0000000a000a7245 */ /* 0x000fe20000201400 */
[----:B------:R-:W-:Y:S01]  /*14620*/  FFMA.FTZ R31, R8, -UR31, R31 ;  /* 0x8000001f081f7c23 */ /* 0x000fe2000801001f */
[----:B------:R-:W-:Y:S01]  /*14630*/  ISETP.GE.OR P0, PT, R2, R205, !P0 ;  /* 0x000000cd0200720c */ /* 0x000fe20004706670 */
[----:B------:R-:W-:Y:S01]  /*14640*/  IMAD.IADD R8, R203, 0x1, -R0 ;  /* 0x00000001cb087824 */ /* 0x000fe200078e0a00 */
[----:B------:R-:W-:Y:S01]  /*14650*/  IABS R9, R9 ;  /* 0x0000000900097213 */ /* 0x000fe20000000000 */
[----:B------:R-:W-:Y:S01]  /*14660*/  FFMA.FTZ R28, R11, -UR31, R28 ;  /* 0x8000001f0b1c7c23 */ /* 0x000fe2000801001c */
[----:B------:R-:W-:Y:S01]  /*14670*/  FSEL R171, R25, -INF , !P6 ;  /* 0xff80000019ab7808 */ /* 0x000fe20007000000 */
[C---:B------:R-:W-:Y:S01]  /*14680*/  IMAD.IADD R11, R201.reuse, 0x1, -R0 ;  /* 0x00000001c90b7824 */ /* 0x040fe200078e0a00 */
[----:B------:R-:W-:Y:S01]  /*14690*/  I2FP.F32.S32 R9, R9 ;  /* 0x0000000900097245 */ /* 0x000fe20000201400 */
[----:B------:R-:W-:Y:S01]  /*146a0*/  FFMA.FTZ R29, R10, -UR31, R29 ;  /* 0x8000001f0a1d7c23 */ /* 0x000fe2000801001d */
[----:B------:R-:W-:Y:S01]  /*146b0*/  FSEL R170, R28, -INF , !P5 ;  /* 0xff8000001caa7808 */ /* 0x000fe20006800000 */
[----:B------:R-:W-:Y:S01]  /*146c0*/  IMAD.IADD R10, R201, 0x1, -R2 ;  /* 0x00000001c90a7824 */ /* 0x000fe200078e0a02 */
[----:B------:R-:W-:Y:S01]  /*146d0*/  ISETP.GE.AND P5, PT, R2, R199, PT ;  /* 0x000000c70200720c */ /* 0x000fe20003fa6270 */
[----:B------:R-:W-:Y:S01]  /*146e0*/  FFMA.FTZ R30, R9, -UR31, R30 ;  /* 0x8000001f091e7c23 */ /* 0x000fe2000801001e */
[----:B------:R-:W-:Y:S01]  /*146f0*/  FSEL R29, R29, -INF , !P1 ;  /* 0xff8000001d1d7808 */ /* 0x000fe20004800000 */
[----:B------:R-:W-:Y:S01]  /*14700*/  VIADD R9, R196, 0x20 ;  /* 0x00000020c4097836 */ /* 0x000fe20000000000 */
[C---:B------:R-:W-:Y:S02]  /*14710*/  ISETP.GE.AND P1, PT, R2.reuse, R198, PT ;  /* 0x000000c60200720c */ /* 0x040fe40003f26270 */
[C---:B------:R-:W-:Y:S02]  /*14720*/  ISETP.GE.OR P5, PT, R2.reuse, R208, !P5 ;  /* 0x000000d00200720c */ /* 0x040fe40006fa6670 */
[----:B------:R-:W-:Y:S01]  /*14730*/  ISETP.GE.OR P1, PT, R2, R207, !P1 ;  /* 0x000000cf0200720c */ /* 0x000fe20004f26670 */
[----:B------:R-:W-:Y:S01]  /*14740*/  IMAD.IADD R2, R203, 0x1, -R2 ;  /* 0x00000001cb027824 */ /* 0x000fe200078e0a02 */
[----:B------:R-:W-:Y:S02]  /*14750*/  IABS R12, R11 ;  /* 0x0000000b000c7213 */ /* 0x000fe40000000000 */
[----:B------:R-:W-:Y:S02]  /*14760*/  IABS R13, R10 ;  /* 0x0000000a000d7213 */ /* 0x000fe40000000000 */
[----:B------:R-:W-:Y:S01]  /*14770*/  IABS R11, R2 ;  /* 0x00000002000b7213 */ /* 0x000fe20000000000 */
[----:B------:R-:W-:Y:S01]  /*14780*/  IMAD.MOV.U32 R2, RZ, RZ, R12 ;  /* 0x000000ffff027224 */ /* 0x000fe200078e000c */
[----:B------:R-:W-:Y:S01]  /*14790*/  IABS R10, R8 ;  /* 0x00000008000a7213 */ /* 0x000fe20000000000 */
[----:B------:R-:W-:Y:S01]  /*147a0*/  IMAD.MOV.U32 R8, RZ, RZ, R13 ;  /* 0x000000ffff087224 */ /* 0x000fe200078e000d */
[----:B------:R-:W-:Y:S02]  /*147b0*/  FSEL R178, R26, -INF , !P3 ;  /* 0xff8000001ab27808 */ /* 0x000fe40005800000 */
[C---:B------:R-:W-:Y:S02]  /*147c0*/  ISETP.GE.AND P2, PT, R0.reuse, R197, PT ;  /* 0x000000c50000720c */ /* 0x040fe40003f46270 */
[C---:B------:R-:W-:Y:S02]  /*147d0*/  ISETP.GE.AND P6, PT, R0.reuse, R199, PT ;  /* 0x000000c70000720c */ /* 0x040fe40003fc6270 */
[C---:B------:R-:W-:Y:S01]  /*147e0*/  ISETP.GE.AND P3, PT, R0.reuse, R198, PT ;  /* 0x000000c60000720c */ /* 0x040fe20003f66270 */
[-C--:B-1----:R-:W-:Y:S03]  /*147f0*/  HMMA.16816.F32 R36, R172, R4.reuse, R36 ;  /* 0x00000004ac24723c */ /* 0x082fe60000001824 */
[----:B------:R-:W-:Y:S02]  /*14800*/  I2FP.F32.S32 R2, R2 ;  /* 0x0000000200027245 */ /* 0x000fe40000201400 */
[----:B------:R-:W-:Y:S01]  /*14810*/  I2FP.F32.S32 R8, R8 ;  /* 0x0000000800087245 */ /* 0x000fe20000201400 */
[C---:B------:R-:W-:Y:S04]  /*14820*/  HMMA.16816.F32 R40, R180.reuse, R4, R40 ;  /* 0x00000004b428723c */ /* 0x040fe80000001828 */
[----:B------:R-:W-:Y:S01]  /*14830*/  ISETP.GE.OR P2, PT, R0, R205, !P2 ;  /* 0x000000cd0000720c */ /* 0x000fe20005746670 */
[----:B------:R-:W-:Y:S01]  /*14840*/  FFMA.FTZ R33, R8, -UR31, R33 ;  /* 0x8000001f08217c23 */ /* 0x000fe20008010021 */
[C---:B------:R-:W-:Y:S01]  /*14850*/  ISETP.GE.OR P6, PT, R0.reuse, R208, !P6 ;  /* 0x000000d00000720c */ /* 0x040fe200077c6670 */
[-C--:B------:R-:W-:Y:S03]  /*14860*/  HMMA.16816.F32 R44, R180, R6.reuse, R44 ;  /* 0x00000006b42c723c */ /* 0x080fe6000000182c */
[----:B------:R-:W-:Y:S01]  /*14870*/  ISETP.GE.OR P3, PT, R0, R207, !P3 ;  /* 0x000000cf0000720c */ /* 0x000fe20005f66670 */
[--C-:B------:R-:W-:Y:S01]  /*14880*/  IMAD.IADD R0, R201, 0x1, -R9.reuse ;  /* 0x00000001c9007824 */ /* 0x100fe200078e0a09 */
[----:B------:R-:W-:Y:S01]  /*14890*/  I2FP.F32.S32 R10, R10 ;  /* 0x0000000a000a7245 */ /* 0x000fe20000201400 */
[C---:B------:R-:W-:Y:S05]  /*148a0*/  HMMA.16816.F32 R48, R172.reuse, R6, R48 ;  /* 0x00000006ac30723c */ /* 0x040fea0000001830 */
[----:B------:R-:W-:Y:S01]  /*148b0*/  IABS R0, R0 ;  /* 0x0000000000007213 */ /* 0x000fe20000000000 */
[----:B------:R-:W-:Y:S01]  /*148c0*/  VIADD R8, R196, 0x21 ;  /* 0x00000021c4087836 */ /* 0x000fe20000000000 */
[----:B------:R-:W-:Y:S01]  /*148d0*/  FSEL R30, R30, -INF , !P2 ;  /* 0xff8000001e1e7808 */ /* 0x000fe20005000000 */
[----:B------:R-:W-:Y:S01]  /*148e0*/  FFMA.FTZ R34, R10, -UR31, R34 ;  /* 0x8000001f0a227c23 */ /* 0x000fe20008010022 */
[-C--:B------:R-:W-:Y:S02]  /*148f0*/  ISETP.GE.AND P2, PT, R9, R199.reuse, PT ;  /* 0x000000c70900720c */ /* 0x080fe40003f46270 */
[----:B------:R-:W-:Y:S01]  /*14900*/  I2FP.F32.S32 R0, R0 ;  /* 0x0000000000007245 */ /* 0x000fe20000201400 */
[C-C-:B------:R-:W-:Y:S01]  /*14910*/  IMAD.IADD R12, R202.reuse, 0x1, -R8.reuse ;  /* 0x00000001ca0c7824 */ /* 0x140fe200078e0a08 */
[----:B------:R-:W-:Y:S01]  /*14920*/  FSEL R31, R31, -INF , !P0 ;  /* 0xff8000001f1f7808 */ /* 0x000fe20004000000 */
[--C-:B------:R-:W-:Y:S01]  /*14930*/  IMAD.IADD R10, R202, 0x1, -R9.reuse ;  /* 0x00000001ca0a7824 */ /* 0x100fe200078e0a09 */
[----:B------:R-:W-:Y:S01]  /*14940*/  ISETP.GE.AND P0, PT, R8, R199, PT ;  /* 0x000000c70800720c */ /* 0x000fe20003f06270 */
[----:B------:R-:W-:Y:S01]  /*14950*/  IMAD.IADD R4, R203, 0x1, -R8 ;  /* 0x00000001cb047824 */ /* 0x000fe200078e0a08 */
[-C--:B------:R-:W-:Y:S01]  /*14960*/  ISETP.GE.OR P2, PT, R9, R208.reuse, !P2 ;  /* 0x000000d00900720c */ /* 0x080fe20005746670 */
[----:B------:R-:W-:Y:S01]  /*14970*/  FFMA.FTZ R36, R0, -UR31, R36 ;  /* 0x8000001f00247c23 */ /* 0x000fe20008010024 */
[----:B------:R-:W-:Y:S01]  /*14980*/  ISETP.GE.OR P0, PT, R8, R208, !P0 ;  /* 0x000000d00800720c */ /* 0x000fe20004706670 */
[----:B------:R-:W-:Y:S01]  /*14990*/  IMAD.IADD R0, R203, 0x1, -R9 ;  /* 0x00000001cb007824 */ /* 0x000fe200078e0a09 */
[----:B------:R-:W-:Y:S01]  /*149a0*/  IABS R4, R4 ;  /* 0x0000000400047213 */ /* 0x000fe20000000000 */
[----:B------:R-:W-:Y:S01]  /*149b0*/  FFMA.FTZ R32, R2, -UR31, R32 ;  /* 0x8000001f02207c23 */ /* 0x000fe20008010020 */
[----:B------:R-:W-:Y:S02]  /*149c0*/  I2FP.F32.S32 R2, R11 ;  /* 0x0000000b00027245 */ /* 0x000fe40000201400 */
[----:B------:R-:W-:Y:S02]  /*149d0*/  IABS R5, R0 ;  /* 0x0000000000057213 */ /* 0x000fe40000000000 */
[----:B------:R-:W-:Y:S01]  /*149e0*/  IABS R0, R10 ;  /* 0x0000000a00007213 */ /* 0x000fe20000000000 */
[----:B------:R-:W-:Y:S01]  /*149f0*/  FFMA.FTZ R35, R2, -UR31, R35 ;  /* 0x8000001f02237c23 */ /* 0x000fe20008010023 */
[----:B------:R-:W-:Y:S01]  /*14a00*/  FSEL R32, R32, -INF , !P6 ;  /* 0xff80000020207808 */ /* 0x000fe20007000000 */
[----:B------:R-:W-:Y:S01]  /*14a10*/  IMAD.IADD R2, R201, 0x1, -R8 ;  /* 0x00000001c9027824 */ /* 0x000fe200078e0a08 */
[----:B------:R-:W-:Y:S02]  /*14a20*/  FSEL R33, R33, -INF , !P5 ;  /* 0xff80000021217808 */ /* 0x000fe40006800000 */
[----:B------:R-:W-:Y:S02]  /*14a30*/  FSEL R34, R34, -INF , !P3 ;  /* 0xff80000022227808 */ /* 0x000fe40005800000 */
[----:B------:R-:W-:Y:S02]  /*14a40*/  IABS R11, R2 ;  /* 0x00000002000b7213 */ /* 0x000fe40000000000 */
[----:B------:R-:W-:Y:S02]  /*14a50*/  IABS R2, R12 ;  /* 0x0000000c00027213 */ /* 0x000fe40000000000 */
[----:B------:R-:W-:Y:S02]  /*14a60*/  I2FP.F32.S32 R11, R11 ;  /* 0x0000000b000b7245 */ /* 0x000fe40000201400 */
[----:B------:R-:W-:Y:S02]  /*14a70*/  I2FP.F32.S32 R2, R2 ;  /* 0x0000000200027245 */ /* 0x000fe40000201400 */
[----:B------:R-:W-:Y:S01]  /*14a80*/  I2FP.F32.S32 R0, R0 ;  /* 0x0000000000007245 */ /* 0x000fe20000201400 */
[----:B------:R-:W-:Y:S01]  /*14a90*/  FFMA.FTZ R37, R11, -UR31, R37 ;  /* 0x8000001f0b257c23 */ /* 0x000fe20008010025 */
[C---:B------:R-:W-:Y:S01]  /*14aa0*/  ISETP.GE.AND P6, PT, R9.reuse, R198, PT ;  /* 0x000000c60900720c */ /* 0x040fe20003fc6270 */
[----:B------:R-:W-:Y:S01]  /*14ab0*/  FFMA.FTZ R41, R2, -UR31, R41 ;  /* 0x8000001f02297c23 */ /* 0x000fe20008010029 */
[C---:B------:R-:W-:Y:S01]  /*14ac0*/  ISETP.GE.AND P5, PT, R9.reuse, R200, PT ;  /* 0x000000c80900720c */ /* 0x040fe20003fa6270 */
[----:B------:R-:W-:Y:S01]  /*14ad0*/  VIADD R2, R196, 0x28 ;  /* 0x00000028c4027836 */ /* 0x000fe20000000000 */
[-C--:B------:R-:W-:Y:S01]  /*14ae0*/  ISETP.GE.AND P3, PT, R9, R197.reuse, PT ;  /* 0x000000c50900720c */ /* 0x080fe20003f66270 */
[----:B------:R-:W-:Y:S01]  /*14af0*/  FFMA.FTZ R40, R0, -UR31, R40 ;  /* 0x8000001f00287c23 */ /* 0x000fe20008010028 */
[----:B------:R-:W-:Y:S01]  /*14b00*/  FSEL R35, R35, -INF , !P1 ;  /* 0xff80000023237808 */ /* 0x000fe20004800000 */
[----:B------:R-:W-:Y:S01]  /*14b10*/  VIADD R0, R196, 0x29 ;  /* 0x00000029c4007836 */ /* 0x000fe20000000000 */
[----:B------:R-:W-:Y:S02]  /*14b20*/  FSEL R36, R36, -INF , !P2 ;  /* 0xff80000024247808 */ /* 0x000fe40005000000 */
[----:B------:R-:W-:Y:S02]  /*14b30*/  FSEL R37, R37, -INF , !P0 ;  /* 0xff80000025257808 */ /* 0x000fe40004000000 */
[----:B------:R-:W-:Y:S02]  /*14b40*/  I2FP.F32.S32 R4, R4 ;  /* 0x0000000400047245 */ /* 0x000fe40000201400 */
[C---:B------:R-:W-:Y:S02]  /*14b50*/  ISETP.GE.AND P1, PT, R8.reuse, R198, PT ;  /* 0x000000c60800720c */ /* 0x040fe40003f26270 */
[----:B------:R-:W-:Y:S01]  /*14b60*/  ISETP.GE.AND P2, PT, R8, R200, PT ;  /* 0x000000c80800720c */ /* 0x000fe20003f46270 */
[----:B------:R-:W-:Y:S01]  /*14b70*/  FFMA.FTZ R39, R4, -UR31, R39 ;  /* 0x8000001f04277c23 */ /* 0x000fe20008010027 */
[----:B------:R-:W-:Y:S01]  /*14b80*/  ISETP.GE.AND P0, PT, R8, R197, PT ;  /* 0x000000c50800720c */ /* 0x000fe20003f06270 */
[C---:B------:R-:W-:Y:S01]  /*14b90*/  IMAD.IADD R4, R202.reuse, 0x1, -R2 ;  /* 0x00000001ca047824 */ /* 0x040fe200078e0a02 */
[----:B------:R-:W-:Y:S02]  /*14ba0*/  I2FP.F32.S32 R5, R5 ;  /* 0x0000000500057245 */ /* 0x000fe40000201400 */
[C---:B------:R-:W-:Y:S02]  /*14bb0*/  ISETP.GE.OR P6, PT, R9.reuse, R207, !P6 ;  /* 0x000000cf0900720c */ /* 0x040fe400077c6670 */
[-C--:B------:R-:W-:Y:S01]  /*14bc0*/  ISETP.GE.OR P5, PT, R9, R206.reuse, !P5 ;  /* 0x000000ce0900720c */ /* 0x080fe20006fa6670 */
[----:B------:R-:W-:Y:S01]  /*14bd0*/  FFMA.FTZ R38, R5, -UR31, R38 ;  /* 0x8000001f05267c23 */ /* 0x000fe20008010026 */
[----:B------:R-:W-:Y:S01]  /*14be0*/  ISETP.GE.OR P3, PT, R9, R205, !P3 ;  /* 0x000000cd0900720c */ /* 0x000fe20005f66670 */
[----:B------:R-:W-:Y:S01]  /*14bf0*/  IMAD.IADD R5, R202, 0x1, -R0 ;  /* 0x00000001ca057824 */ /* 0x000fe200078e0a00 */
[----:B------:R-:W-:Y:S01]  /*14c00*/  ISETP.GE.OR P1, PT, R8, R207, !P1 ;  /* 0x000000cf0800720c */ /* 0x000fe20004f26670 */
[----:B------:R-:W-:Y:S01]  /*14c10*/  IMAD.IADD R9, R204, 0x1, -R9 ;  /* 0x00000001cc097824 */ /* 0x000fe200078e0a09 */
[C---:B------:R-:W-:Y:S02]  /*14c20*/  ISETP.GE.OR P2, PT, R8.reuse, R206, !P2 ;  /* 0x000000ce0800720c */ /* 0x040fe40005746670 */
[----:B------:R-:W-:Y:S01]  /*14c30*/  ISETP.GE.OR P0, PT, R8, R205, !P0 ;  /* 0x000000cd0800720c */ /* 0x000fe20004706670 */
[C---:B------:R-:W-:Y:S01]  /*14c40*/  IMAD.IADD R8, R204.reuse, 0x1, -R8 ;  /* 0x00000001cc087824 */ /* 0x040fe200078e0a08 */
[----:B------:R-:W-:Y:S01]  /*14c50*/  IABS R10, R9 ;  /* 0x00000009000a7213 */ /* 0x000fe20000000000 */
[----:B------:R-:W-:Y:S01]  /*14c60*/  IMAD.IADD R9, R204, 0x1, -R2 ;  /* 0x00000001cc097824 */ /* 0x000fe200078e0a02 */
[----:B------:R-:W-:Y:S02]  /*14c70*/  FSEL R24, R38, -INF , !P6 ;  /* 0xff80000026187808 */ /* 0x000fe40007000000 */
[----:B------:R-:W-:Y:S02]  /*14c80*/  IABS R11, R8 ;  /* 0x00000008000b7213 */ /* 0x000fe40000000000 */
[----:B------:R-:W-:Y:S02]  /*14c90*/  IABS R8, R4 ;  /* 0x0000000400087213 */ /* 0x000fe40000000000 */
[----:B------:R-:W-:Y:S02]  /*14ca0*/  IABS R4, R5 ;  /* 0x0000000500047213 */ /* 0x000fe40000000000 */
        /* <DEDUP_REMOVED lines=8> */
[----:B------:R-:W1:Y:S01]  /*14d30*/  LDSM.16.M88.4 R4, [R193] ;  /* 0x00000000c104783b */ /* 0x000e620000000200 */
[----:B------:R-:W-:Y:S01]  /*14d40*/  FSEL R23, R39, -INF , !P1 ;  /* 0xff80000027177808 */ /* 0x000fe20004800000 */
[----:B------:R-:W-:Y:S01]  /*14d50*/  IMAD.IADD R11, R203, 0x1, -R2 ;  /* 0x00000001cb0b7824 */ /* 0x000fe200078e0a02 */
[-C--:B------:R-:W-:Y:S01]  /*14d60*/  ISETP.GE.AND P6, PT, R2, R200.reuse, PT ;  /* 0x000000c80200720c */ /* 0x080fe20003fc6270 */
[----:B------:R-:W-:Y:S01]  /*14d70*/  FFMA.FTZ R43, R10, -UR31, R43 ;  /* 0x8000001f0a2b7c23 */ /* 0x000fe2000801002b */
[----:B------:R-:W-:Y:S01]  /*14d80*/  ISETP.GE.AND P1, PT, R0, R200, PT ;  /* 0x000000c80000720c */ /* 0x000fe20003f26270 */
[----:B------:R-:W-:Y:S01]  /*14d90*/  IMAD.IADD R10, R201, 0x1, -R0 ;  /* 0x00000001c90a7824 */ /* 0x000fe200078e0a00 */
[----:B------:R-:W-:Y:S01]  /*14da0*/  FSEL R26, R40, -INF , !P5 ;  /* 0xff800000281a7808 */ /* 0x000fe20006800000 */
[----:B------:R-:W-:Y:S01]  /*14db0*/  FFMA.FTZ R44, R8, -UR31, R44 ;  /* 0x8000001f082c7c23 */ /* 0x000fe2000801002c */
[----:B------:R-:W-:Y:S01]  /*14dc0*/  FSEL R25, R41, -INF , !P2 ;  /* 0xff80000029197808 */ /* 0x000fe20005000000 */
[----:B------:R-:W-:Y:S01]  /*14dd0*/  IMAD.IADD R8, R204, 0x1, -R0 ;  /* 0x00000001cc087824 */ /* 0x000fe200078e0a00 */
[C---:B------:R-:W-:Y:S01]  /*14de0*/  ISETP.GE.AND P5, PT, R2.reuse, R197, PT ;  /* 0x000000c50200720c */ /* 0x040fe20003fa6270 */
[----:B------:R-:W-:Y:S01]  /*14df0*/  FFMA.FTZ R42, R9, -UR31, R42 ;  /* 0x8000001f092a7c23 */ /* 0x000fe2000801002a */
[C---:B------:R-:W-:Y:S01]  /*14e00*/  ISETP.GE.AND P2, PT, R2.reuse, R199, PT ;  /* 0x000000c70200720c */ /* 0x040fe20003f46270 */
[----:B------:R-:W-:Y:S01]  /*14e10*/  IMAD.IADD R9, R201, 0x1, -R2 ;  /* 0x00000001c9097824 */ /* 0x000fe200078e0a02 */
[----:B------:R-:W-:Y:S02]  /*14e20*/  ISETP.GE.OR P6, PT, R2, R206, !P6 ;  /* 0x000000ce0200720c */ /* 0x000fe400077c6670 */
[----:B------:R-:W-:Y:S02]  /*14e30*/  FSEL R28, R42, -INF , !P3 ;  /* 0xff8000002a1c7808 */ /* 0x000fe40005800000 */
[----:B------:R-:W-:Y:S02]  /*14e40*/  ISETP.GE.AND P3, PT, R2, R198, PT ;  /* 0x000000c60200720c */ /* 0x000fe40003f66270 */
[----:B------:R-:W-:Y:S02]  /*14e50*/  ISETP.GE.OR P1, PT, R0, R206, !P1 ;  /* 0x000000ce0000720c */ /* 0x000fe40004f26670 */
[C---:B------:R-:W-:Y:S02]  /*14e60*/  ISETP.GE.OR P5, PT, R2.reuse, R205, !P5 ;  /* 0x000000cd0200720c */ /* 0x040fe40006fa6670 */
[C---:B------:R-:W-:Y:S02]  /*14e70*/  ISETP.GE.OR P2, PT, R2.reuse, R208, !P2 ;  /* 0x000000d00200720c */ /* 0x040fe40005746670 */
[----:B------:R-:W-:Y:S02]  /*14e80*/  ISETP.GE.OR P3, PT, R2, R207, !P3 ;  /* 0x000000cf0200720c */ /* 0x000fe40005f66670 */
[----:B------:R-:W-:Y:S02]  /*14e90*/  IABS R9, R9 ;  /* 0x0000000900097213 */ /* 0x000fe40000000000 */
[----:B------:R-:W-:Y:S02]  /*14ea0*/  FSEL R27, R43, -INF , !P0 ;  /* 0xff8000002b1b7808 */ /* 0x000fe40004000000 */
[----:B------:R-:W-:Y:S02]  /*14eb0*/  FSEL R44, R44, -INF , !P6 ;  /* 0xff8000002c2c7808 */ /* 0x000fe40007000000 */
[----:B------:R-:W-:Y:S02]  /*14ec0*/  FSEL R45, R45, -INF , !P1 ;  /* 0xff8000002d2d7808 */ /* 0x000fe40004800000 */
[----:B------:R-:W-:Y:S01]  /*14ed0*/  IABS R2, R8 ;  /* 0x0000000800027213 */ /* 0x000fe20000000000 */
[----:B------:R-:W-:Y:S01]  /*14ee0*/  IMAD.IADD R8, R203, 0x1, -R0 ;  /* 0x00000001cb087824 */ /* 0x000fe200078e0a00 */
[C---:B------:R-:W-:Y:S01]  /*14ef0*/  ISETP.GE.AND P0, PT, R0.reuse, R197, PT ;  /* 0x000000c50000720c */ /* 0x040fe20003f06270 */
[-C--:B-1----:R-:W-:Y:S03]  /*14f00*/  HMMA.16816.F32 R52, R172, R4.reuse, R52 ;  /* 0x00000004ac34723c */ /* 0x082fe60000001834 */
[C---:B------:R-:W-:Y:S02]  /*14f10*/  ISETP.GE.AND P6, PT, R0.reuse, R199, PT ;  /* 0x000000c70000720c */ /* 0x040fe40003fc6270 */
[C---:B------:R-:W-:Y:S01]  /*14f20*/  ISETP.GE.AND P1, PT, R0.reuse, R198, PT ;  /* 0x000000c60000720c */ /* 0x040fe20003f26270 */
[C---:B------:R-:W-:Y:S04]  /*14f30*/  HMMA.16816.F32 R56, R180.reuse, R4, R56 ;  /* 0x00000004b438723c */ /* 0x040fe80000001838 */
[C---:B------:R-:W-:Y:S02]  /*14f40*/  ISETP.GE.OR P0, PT, R0.reuse, R205, !P0 ;  /* 0x000000cd0000720c */ /* 0x040fe40004706670 */
[----:B------:R-:W-:Y:S01]  /*14f50*/  IABS R12, R10 ;  /* 0x0000000a000c7213 */ /* 0x000fe20000000000 */
[-C--:B------:R-:W-:Y:S03]  /*14f60*/  HMMA.16816.F32 R60, R180, R6.reuse, R60 ;  /* 0x00000006b43c723c */ /* 0x080fe6000000183c */
[C---:B------:R-:W-:Y:S01]  /*14f70*/  ISETP.GE.OR P6, PT, R0.reuse, R208, !P6 ;  /* 0x000000d00000720c */ /* 0x040fe200077c6670 */
[----:B------:R-:W-:Y:S01]  /*14f80*/  IMAD.MOV.U32 R10, RZ, RZ, R9 ;  /* 0x000000ffff0a7224 */ /* 0x000fe200078e0009 */
[----:B------:R-:W-:Y:S01]  /*14f90*/  ISETP.GE.OR P1, PT, R0, R207, !P1 ;  /* 0x000000cf0000720c */ /* 0x000fe20004f26670 */
[C---:B------:R-:W-:Y:S05]  /*14fa0*/  HMMA.16816.F32 R64, R172.reuse, R6, R64 ;  /* 0x00000006ac40723c */ /* 0x040fea0000001840 */
[----:B------:R-:W-:Y:S02]  /*14fb0*/  IABS R9, R11 ;  /* 0x0000000b00097213 */ /* 0x000fe40000000000 */
[----:B------:R-:W-:Y:S04]  /*14fc0*/  I2FP.F32.S32 R0, R2 ;  /* 0x0000000200007245 */ /* 0x000fe80000201400 */
[----:B------:R-:W-:Y:S01]  /*14fd0*/  IABS R11, R8 ;  /* 0x00000008000b7213 */ /* 0x000fe20000000000 */
        /* <DEDUP_REMOVED lines=8> */
[----:B------:R-:W-:Y:S01]  /*15060*/  VIADD R2, R196, 0x31 ;  /* 0x00000031c4027836 */ /* 0x000fe20000000000 */
[----:B------:R-:W-:Y:S01]  /*15070*/  I2FP.F32.S32 R8, R10 ;  /* 0x0000000a00087245 */ /* 0x000fe20000201400 */
[----:B------:R-:W-:Y:S01]  /*15080*/  FFMA.FTZ R50, R9, -UR31, R50 ;  /* 0x8000001f09327c23 */ /* 0x000fe20008010032 */
[----:B------:R-:W-:Y:S01]  /*15090*/  FSEL R47, R47, -INF , !P0 ;  /* 0xff8000002f2f7808 */ /* 0x000fe20004000000 */
[--C-:B------:R-:W-:Y:S01]  /*150a0*/  IMAD.IADD R5, R202, 0x1, -R2.reuse ;  /* 0x00000001ca057824 */ /* 0x100fe200078e0a02 */
[-C--:B------:R-:W-:Y:S01]  /*150b0*/  ISETP.GE.AND P0, PT, R2, R199.reuse, PT ;  /* 0x000000c70200720c */ /* 0x080fe20003f06270 */
[----:B------:R-:W-:Y:S01]  /*150c0*/  IMAD.IADD R13, R203, 0x1, -R2 ;  /* 0x00000001cb0d7824 */ /* 0x000fe200078e0a02 */
[----:B------:R-:W-:Y:S01]  /*150d0*/  FSEL R48, R48, -INF , !P2 ;  /* 0xff80000030307808 */ /* 0x000fe20005000000 */
[----:B------:R-:W-:Y:S01]  /*150e0*/  FFMA.FTZ R49, R0, -UR31, R49 ;  /* 0x8000001f00317c23 */ /* 0x000fe20008010031 */
[-C--:B------:R-:W-:Y:S01]  /*150f0*/  ISETP.GE.OR P0, PT, R2, R208.reuse, !P0 ;  /* 0x000000d00200720c */ /* 0x080fe20004706670 */
[----:B------:R-:W-:Y:S01]  /*15100*/  VIADD R0, R196, 0x30 ;  /* 0x00000030c4007836 */ /* 0x000fe20000000000 */
[----:B------:R-:W-:Y:S01]  /*15110*/  FSEL R50, R50, -INF , !P3 ;  /* 0xff80000032327808 */ /* 0x000fe20005800000 */
[----:B------:R-:W-:Y:S01]  /*15120*/  FFMA.FTZ R51, R8, -UR31, R51 ;  /* 0x8000001f08337c23 */ /* 0x000fe20008010033 */
[----:B------:R-:W-:Y:S01]  /*15130*/  FSEL R49, R49, -INF , !P6 ;  /* 0xff80000031317808 */ /* 0x000fe20007000000 */
[--C-:B------:R-:W-:Y:S01]  /*15140*/  IMAD.IADD R9, R201, 0x1, -R0.reuse ;  /* 0x00000001c9097824 */ /* 0x100fe200078e0a00 */
[----:B------:R-:W-:Y:S01]  /*15150*/  ISETP.GE.AND P5, PT, R0, R199, PT ;  /* 0x000000c70000720c */ /* 0x000fe20003fa6270 */
[----:B------:R-:W-:Y:S01]  /*15160*/  IMAD.IADD R4, R204, 0x1, -R0 ;  /* 0x00000001cc047824 */ /* 0x000fe200078e0a00 */
[----:B------:R-:W-:Y:S01]  /*15170*/  FSEL R51, R51, -INF , !P1 ;  /* 0xff80000033337808 */ /* 0x000fe20004800000 */
[----:B------:R-:W-:Y:S01]  /*15180*/  IMAD.IADD R8, R201, 0x1, -R2 ;  /* 0x00000001c9087824 */ /* 0x000fe200078e0a02 */
[----:B------:R-:W-:Y:S01]  /*15190*/  IABS R12, R9 ;  /* 0x00000009000c7213 */ /* 0x000fe20000000000 */
[----:B------:R-:W-:Y:S01]  /*151a0*/  IMAD.IADD R11, R203, 0x1, -R0 ;  /* 0x00000001cb0b7824 */ /* 0x000fe200078e0a00 */
[----:B------:R-:W-:Y:S02]  /*151b0*/  ISETP.GE.OR P5, PT, R0, R208, !P5 ;  /* 0x000000d00000720c */ /* 0x000fe40006fa6670 */
[----:B------:R-:W-:Y:S02]  /*151c0*/  IABS R10, R8 ;  /* 0x00000008000a7213 */ /* 0x000fe40000000000 */
[----:B------:R-:W-:Y:S02]  /*151d0*/  I2FP.F32.S32 R12, R12 ;  /* 0x0000000c000c7245 */ /* 0x000fe40000201400 */
[----:B------:R-:W-:Y:S02]  /*151e0*/  I2FP.F32.S32 R10, R10 ;  /* 0x0000000a000a7245 */ /* 0x000fe40000201400 */
[----:B------:R-:W-:Y:S01]  /*151f0*/  IABS R8, R11 ;  /* 0x0000000b00087213 */ /* 0x000fe20000000000 */
[----:B------:R-:W-:Y:S01]  /*15200*/  FFMA.FTZ R52, R12, -UR31, R52 ;  /* 0x8000001f0c347c23 */ /* 0x000fe20008010034 */
[----:B------:R-:W-:Y:S01]  /*15210*/  IABS R9, R13 ;  /* 0x0000000d00097213 */ /* 0x000fe20000000000 */
[----:B------:R-:W-:Y:S01]  /*15220*/  FFMA.FTZ R53, R10, -UR31, R53 ;  /* 0x8000001f0a357c23 */ /* 0x000fe20008010035 */
[----:B------:R-:W-:Y:S02]  /*15230*/  I2FP.F32.S32 R8, R8 ;  /* 0x0000000800087245 */ /* 0x000fe40000201400 */
[----:B------:R-:W-:Y:S02]  /*15240*/  FSEL R52, R52, -INF , !P5 ;  /* 0xff80000034347808 */ /* 0x000fe40006800000 */
[----:B------:R-:W-:Y:S01]  /*15250*/  FSEL R53, R53, -INF , !P0 ;  /* 0xff80000035357808 */ /* 0x000fe20004000000 */
[----:B------:R-:W-:Y:S01]  /*15260*/  FFMA.FTZ R54, R8, -UR31, R54 ;  /* 0x8000001f08367c23 */ /* 0x000fe20008010036 */
[----:B------:R-:W-:Y:S01]  /*15270*/  ISETP.GE.AND P1, PT, R2, R198, PT ;  /* 0x000000c60200720c */ /* 0x000fe20003f26270 */
[----:B------:R-:W-:Y:S01]  /*15280*/  IMAD.IADD R8, R202, 0x1, -R0 ;  /* 0x00000001ca087824 */ /* 0x000fe200078e0a00 */
[C---:B------:R-:W-:Y:S02]  /*15290*/  ISETP.GE.AND P5, PT, R2.reuse, R200, PT ;  /* 0x000000c80200720c */ /* 0x040fe40003fa6270 */
[C---:B------:R-:W-:Y:S02]  /*152a0*/  ISETP.GE.AND P0, PT, R2.reuse, R197, PT ;  /* 0x000000c50200720c */ /* 0x040fe40003f06270 */
[----:B------:R-:W-:Y:S02]  /*152b0*/  I2FP.F32.S32 R9, R9 ;  /* 0x0000000900097245 */ /* 0x000fe40000201400 */
[C---:B------:R-:W-:Y:S02]  /*152c0*/  ISETP.GE.OR P1, PT, R2.reuse, R207, !P1 ;  /* 0x000000cf0200720c */ /* 0x040fe40004f26670 */
[C---:B------:R-:W-:Y:S01]  /*152d0*/  ISETP.GE.OR P5, PT, R2.reuse, R206, !P5 ;  /* 0x000000ce0200720c */ /* 0x040fe20006fa6670 */
[----:B------:R-:W-:Y:S01]  /*152e0*/  FFMA.FTZ R55, R9, -UR31, R55 ;  /* 0x8000001f09377c23 */ /* 0x000fe20008010037 */
[----:B------:R-:W-:Y:S01]  /*152f0*/  ISETP.GE.OR P0, PT, R2, R205, !P0 ;  /* 0x000000cd0200720c */ /* 0x000fe20004706670 */
[----:B------:R-:W-:Y:S01]  /*15300*/  VIADD R9, R196, 0x38 ;  /* 0x00000038c4097836 */ /* 0x000fe20000000000 */
[----:B------:R-:W-:Y:S01]  /*15310*/  IABS R10, R8 ;  /* 0x00000008000a7213 */ /* 0x000fe20000000000 */
[----:B------:R-:W-:Y:S01]  /*15320*/  IMAD.IADD R2, R204, 0x1, -R2 ;  /* 0x00000001cc027824 */ /* 0x000fe200078e0a02 */
[C---:B------:R-:W-:Y:S02]  /*15330*/  ISETP.GE.AND P2, PT, R0.reuse, R198, PT ;  /* 0x000000c60000720c */ /* 0x040fe40003f46270 */
[C---:B------:R-:W-:Y:S02]  /*15340*/  ISETP.GE.AND P6, PT, R0.reuse, R200, PT ;  /* 0x000000c80000720c */ /* 0x040fe40003fc6270 */
[C---:B------:R-:W-:Y:S02]  /*15350*/  ISETP.GE.AND P3, PT, R0.reuse, R197, PT ;  /* 0x000000c50000720c */ /* 0x040fe40003f66270 */
[----:B------:R-:W-:Y:S01]  /*15360*/  IABS R8, R2 ;  /* 0x0000000200087213 */ /* 0x000fe20000000000 */
[----:B------:R-:W-:Y:S01]  /*15370*/  IMAD.MOV.U32 R2, RZ, RZ, R10 ;  /* 0x000000ffff027224 */ /* 0x000fe200078e000a */
[C---:B------:R-:W-:Y:S02]  /*15380*/  ISETP.GE.OR P2, PT, R0.reuse, R207, !P2 ;  /* 0x000000cf0000720c */ /* 0x040fe40005746670 */
[C---:B------:R-:W-:Y:S02]  /*15390*/  ISETP.GE.OR P6, PT, R0.reuse, R206, !P6 ;  /* 0x000000ce0000720c */ /* 0x040fe400077c6670 */
[----:B------:R-:W-:Y:S01]  /*153a0*/  ISETP.GE.OR P3, PT, R0, R205, !P3 ;  /* 0x000000cd0000720c */ /* 0x000fe20005f66670 */
[----:B------:R-:W-:Y:S01]  /*153b0*/  IMAD.IADD R0, R202, 0x1, -R9 ;  /* 0x00000001ca007824 */ /* 0x000fe200078e0a09 */
[----:B------:R-:W-:Y:S02]  /*153c0*/  IABS R11, R5 ;  /* 0x00000005000b7213 */ /* 0x000fe40000000000 */
[----:B------:R-:W-:Y:S02]  /*153d0*/  IABS R5, R4 ;  /* 0x0000000400057213 */ /* 0x000fe40000000000 */
[----:B------:R-:W-:Y:S01]  /*153e0*/  I2FP.F32.S32 R2, R2 ;  /* 0x0000000200027245 */ /* 0x000fe20000201400 */
[----:B------:R-:W-:Y:S01]  /*153f0*/  IMAD.MOV.U32 R4, RZ, RZ, R11 ;  /* 0x000000ffff047224 */ /* 0x000fe200078e000b */
[----:B------:R-:W-:Y:S01]  /*15400*/  IABS R0, R0 ;  /* 0x0000000000007213 */ /* 0x000fe20000000000 */
[----:B------:R-:W-:Y:S01]  /*15410*/  IMAD.IADD R11, R201, 0x1, -R9 ;  /* 0x00000001c90b7824 */ /* 0x000fe200078e0a09 */
[----:B------:R-:W-:Y:S01]  /*15420*/  I2FP.F32.S32 R5, R5 ;  /* 0x0000000500057245 */ /* 0x000fe20000201400 */
[----:B------:R-:W-:Y:S01]  /*15430*/  FFMA.FTZ R56, R2, -UR31, R56 ;  /* 0x8000001f02387c23 */ /* 0x000fe20008010038 */
[----:B------:R-:W-:Y:S02]  /*15440*/  I2FP.F32.S32 R0, R0 ;  /* 0x0000000000007245 */ /* 0x000fe40000201400 */
[----:B------:R-:W-:Y:S01]  /*15450*/  I2FP.F32.S32 R4, R4 ;  /* 0x0000000400047245 */ /* 0x000fe20000201400 */
[----:B------:R-:W-:Y:S01]  /*15460*/  FFMA.FTZ R58, R5, -UR31, R58 ;  /* 0x8000001f053a7c23 */ /* 0x000fe2000801003a */
[----:B------:R-:W-:Y:S01]  /*15470*/  I2FP.F32.S32 R2, R8 ;  /* 0x0000000800027245 */ /* 0x000fe20000201400 */
[----:B------:R-:W-:Y:S01]  /*15480*/  VIADD R8, R196, 0x39 ;  /* 0x00000039c4087836 */ /* 0x000fe20000000000 */
[----:B------:R-:W-:Y:S01]  /*15490*/  FSEL R54, R54, -INF , !P2 ;  /* 0xff80000036367808 */ /* 0x000fe20005000000 */
[----:B------:R-:W-:Y:S01]  /*154a0*/  FFMA.FTZ R57, R4, -UR31, R57 ;  /* 0x8000001f04397c23 */ /* 0x000fe20008010039 */
[----:B------:R-:W-:Y:S01]  /*154b0*/  FSEL R55, R55, -INF , !P1 ;  /* 0xff80000037377808 */ /* 0x000fe20004800000 */
[----:B------:R-:W-:Y:S01]  /*154c0*/  IMAD.IADD R4, R204, 0x1, -R9 ;  /* 0x00000001cc047824 */ /* 0x000fe200078e0a09 */
[-C--:B------:R-:W-:Y:S01]  /*154d0*/  ISETP.GE.AND P2, PT, R9, R200.reuse, PT ;  /* 0x000000c80900720c */ /* 0x080fe20003f46270 */
[----:B------:R-:W-:Y:S01]  /*154e0*/  IMAD.IADD R5, R201, 0x1, -R8 ;  /* 0x00000001c9057824 */ /* 0x000fe200078e0a08 */
[----:B------:R-:W-:Y:S01]  /*154f0*/  ISETP.GE.AND P1, PT, R8, R200, PT ;  /* 0x000000c80800720c */ /* 0x000fe20003f26270 */
[----:B------:R-:W-:Y:S01]  /*15500*/  FFMA.FTZ R60, R0, -UR31, R60 ;  /* 0x8000001f003c7c23 */ /* 0x000fe2000801003c */
[----:B------:R-:W-:Y:S01]  /*15510*/  IABS R11, R11 ;  /* 0x0000000b000b7213 */ /* 0x000fe20000000000 */
[--C-:B------:R-:W-:Y:S01]  /*15520*/  IMAD.IADD R0, R202, 0x1, -R8.reuse ;  /* 0x00000001ca007824 */ /* 0x100fe200078e0a08 */
[----:B------:R-:W-:Y:S01]  /*15530*/  IABS R12, R5 ;  /* 0x00000005000c7213 */ /* 0x000fe20000000000 */
[----:B------:R-:W-:Y:S01]  /*15540*/  FFMA.FTZ R59, R2, -UR31, R59 ;  /* 0x8000001f023b7c23 */ /* 0x000fe2000801003b */
[----:B------:R-:W-:Y:S01]  /*15550*/  ISETP.GE.OR P2, PT, R9, R206, !P2 ;  /* 0x000000ce0900720c */ /* 0x000fe20005746670 */
[----:B------:R-:W-:Y:S01]  /*15560*/  IMAD.IADD R10, R204, 0x1, -R8 ;  /* 0x00000001cc0a7824 */ /* 0x000fe200078e0a08 */
[----:B------:R-:W-:Y:S02]  /*15570*/  IABS R2, R0 ;  /* 0x0000000000027213 */ /* 0x000fe40000000000 */
[----:B------:R-:W-:Y:S02]  /*15580*/  IABS R0, R4 ;  /* 0x0000000400007213 */ /* 0x000fe40000000000 */
[----:B------:R-:W-:Y:S01]  /*15590*/  I2FP.F32.S32 R14, R2 ;  /* 0x00000002000e7245 */ /* 0x000fe20000201400 */
[----:B------:R-:W1:Y:S01]  /*155a0*/  LDSM.16.M88.4 R4, [R192] ;  /* 0x00000000c004783b */ /* 0x000e620000000200 */
[----:B------:R-:W-:Y:S02]  /*155b0*/  I2FP.F32.S32 R13, R0 ;  /* 0x00000000000d7245 */ /* 0x000fe40000201400 */
[----:B------:R-:W-:Y:S01]  /*155c0*/  ISETP.GE.OR P1, PT, R8, R206, !P1 ;  /* 0x000000ce0800720c */ /* 0x000fe20004f26670 */
[----:B------:R-:W-:Y:S01]  /*155d0*/  FFMA.FTZ R61, R14, -UR31, R61 ;  /* 0x8000001f0e3d7c23 */ /* 0x000fe2000801003d */
[----:B------:R-:W-:Y:S01]  /*155e0*/  I2FP.F32.S32 R0, R12 ;  /* 0x0000000c00007245 */ /* 0x000fe20000201400 */
[----:B------:R-:W-:Y:S01]  /*155f0*/  FFMA.FTZ R62, R13, -UR31, R62 ;  /* 0x8000001f0d3e7c23 */ /* 0x000fe2000801003e */
[----:B------:R-:W-:Y:S01]  /*15600*/  I2FP.F32.S32 R2, R11 ;  /* 0x0000000b00027245 */ /* 0x000fe20000201400 */
[----:B------:R-:W-:Y:S01]  /*15610*/  IMAD.IADD R11, R203, 0x1, -R9 ;  /* 0x00000001cb0b7824 */ /* 0x000fe200078e0a09 */
[----:B------:R-:W-:Y:S01]  /*15620*/  IABS R10, R10 ;  /* 0x0000000a000a7213 */ /* 0x000fe20000000000 */
[----:B------:R-:W-:Y:S01]  /*15630*/  FFMA.FTZ R65, R0, -UR31, R65 ;  /* 0x8000001f00417c23 */ /* 0x000fe20008010041 */
[----:B------:R-:W-:Y:S01]  /*15640*/  FSEL R59, R59, -INF , !P0 ;  /* 0xff8000003b3b7808 */ /* 0x000fe20004000000 */
[----:B------:R-:W-:Y:S01]  /*15650*/  VIADD R0, R196, 0x41 ;  /* 0x00000041c4007836 */ /* 0x000fe20000000000 */
[----:B------:R-:W-:Y:S01]  /*15660*/  FSEL R60, R60, -INF , !P2 ;  /* 0xff8000003c3c7808 */ /* 0x000fe20005000000 */
[----:B------:R-:W-:Y:S01]  /*15670*/  FFMA.FTZ R64, R2, -UR31, R64 ;  /* 0x8000001f02407c23 */ /* 0x000fe20008010040 */
[----:B------:R-:W-:Y:S01]  /*15680*/  FSEL R61, R61, -INF , !P1 ;  /* 0xff8000003d3d7808 */ /* 0x000fe20004800000 */
[----:B------:R-:W-:Y:S01]  /*15690*/  VIADD R2, R196, 0x40 ;  /* 0x00000040c4027836 */ /* 0x000fe20000000000 */
[----:B------:R-:W-:Y:S02]  /*156a0*/  FSEL R56, R56, -INF , !P6 ;  /* 0xff80000038387808 */ /* 0x000fe40007000000 */
[----:B------:R-:W-:Y:S02]  /*156b0*/  FSEL R57, R57, -INF , !P5 ;  /* 0xff80000039397808 */ /* 0x000fe40006800000 */
[----:B------:R-:W-:Y:S02]  /*156c0*/  FSEL R58, R58, -INF , !P3 ;  /* 0xff8000003a3a7808 */ /* 0x000fe40005800000 */
[C---:B------:R-:W-:Y:S02]  /*156d0*/  ISETP.GE.AND P0, PT, R8.reuse, R197, PT ;  /* 0x000000c50800720c */ /* 0x040fe40003f06270 */
[C---:B------:R-:W-:Y:S02]  /*156e0*/  ISETP.GE.AND P2, PT, R8.reuse, R199, PT ;  /* 0x000000c70800720c */ /* 0x040fe40003f46270 */
[CC--:B------:R-:W-:Y:S02]  /*156f0*/  ISETP.GE.AND P1, PT, R8.reuse, R198.reuse, PT ;  /* 0x000000c60800720c */ /* 0x0c0fe40003f26270 */
[C---:B------:R-:W-:Y:S02]  /*15700*/  ISETP.GE.AND P6, PT, R9.reuse, R197, PT ;  /* 0x000000c50900720c */ /* 0x040fe40003fc6270 */
[C---:B------:R-:W-:Y:S02]  /*15710*/  ISETP.GE.AND P5, PT, R9.reuse, R199, PT ;  /* 0x000000c70900720c */ /* 0x040fe40003fa6270 */
[----:B------:R-:W-:Y:S02]  /*15720*/  ISETP.GE.AND P3, PT, R9, R198, PT ;  /* 0x000000c60900720c */ /* 0x000fe40003f66270 */
[----:B------:R-:W-:Y:S02]  /*15730*/  I2FP.F32.S32 R10, R10 ;  /* 0x0000000a000a7245 */ /* 0x000fe40000201400 */
[C---:B------:R-:W-:Y:S02]  /*15740*/  ISETP.GE.OR P0, PT, R8.reuse, R205, !P0 ;  /* 0x000000cd0800720c */ /* 0x040fe40004706670 */
[CC--:B------:R-:W-:Y:S01]  /*15750*/  ISETP.GE.OR P2, PT, R8.reuse, R208.reuse, !P2 ;  /* 0x000000d00800720c */ /* 0x0c0fe20005746670 */
[-C--:B-1----:R-:W-:Y:S03]  /*15760*/  HMMA.16816.F32 R68, R172, R4.reuse, R68 ;  /* 0x00000004ac44723c */ /* 0x082fe60000001844 */
[----:B------:R-:W-:Y:S01]  /*15770*/  ISETP.GE.OR P1, PT, R8, R207, !P1 ;  /* 0x000000cf0800720c */ /* 0x000fe20004f26670 */
[----:B------:R-:W-:Y:S01]  /*15780*/  IMAD.IADD R8, R203, 0x1, -R8 ;  /* 0x00000001cb087824 */ /* 0x000fe200078e0a08 */
[C---:B------:R-:W-:Y:S01]  /*15790*/  ISETP.GE.OR P6, PT, R9.reuse, R205, !P6 ;  /* 0x000000cd0900720c */ /* 0x040fe200077c6670 */
[C---:B------:R-:W-:Y:S04]  /*157a0*/  HMMA.16816.F32 R72, R180.reuse, R4, R72 ;  /* 0x00000004b448723c */ /* 0x040fe80000001848 */
[C---:B------:R-:W-:Y:S01]  /*157b0*/  ISETP.GE.OR P5, PT, R9.reuse, R208, !P5 ;  /* 0x000000d00900720c */ /* 0x040fe20006fa6670 */
[----:B------:R-:W-:Y:S01]  /*157c0*/  FFMA.FTZ R63, R10, -UR31, R63 ;  /* 0x8000001f0a3f7c23 */ /* 0x000fe2000801003f */
[----:B------:R-:W-:Y:S01]  /*157d0*/  ISETP.GE.OR P3, PT, R9, R207, !P3 ;  /* 0x000000cf0900720c */ /* 0x000fe20005f66670 */
[----:B------:R-:W-:Y:S01]  /*157e0*/  IMAD.IADD R9, R201, 0x1, -R0 ;  /* 0x00000001c9097824 */ /* 0x000fe200078e0a00 */
[----:B------:R-:W-:Y:S01]  /*157f0*/  IABS R12, R11 ;  /* 0x0000000b000c7213 */ /* 0x000fe20000000000 */
[-C--:B------:R-:W-:Y:S03]  /*15800*/  HMMA.16816.F32 R76, R180, R6.reuse, R76 ;  /* 0x00000006b44c723c */ /* 0x080fe6000000184c */
[----:B------:R-:W-:Y:S01]  /*15810*/  IABS R13, R8 ;  /* 0x00000008000d7213 */ /* 0x000fe20000000000 */
[C---:B------:R-:W-:Y:S01]  /*15820*/  IMAD.IADD R11, R203.reuse, 0x1, -R2 ;  /* 0x00000001cb0b7824 */ /* 0x040fe200078e0a02 */
[----:B------:R-:W-:Y:S01]  /*15830*/  IABS R8, R9 ;  /* 0x0000000900087213 */ /* 0x000fe20000000000 */
[----:B------:R-:W-:Y:S01]  /*15840*/  IMAD.IADD R4, R203, 0x1, -R0 ;  /* 0x00000001cb047824 */ /* 0x000fe200078e0a00 */
[----:B------:R-:W-:Y:S01]  /*15850*/  FSEL R62, R62, -INF , !P6 ;  /* 0xff8000003e3e7808 */ /* 0x000fe20007000000 */
[--C-:B------:R-:W-:Y:S01]  /*15860*/  IMAD.IADD R5, R202, 0x1, -R2.reuse ;  /* 0x00000001ca057824 */ /* 0x100fe200078e0a02 */
[C---:B------:R-:W-:Y:S01]  /*15870*/  ISETP.GE.AND P6, PT, R2.reuse, R199, PT ;  /* 0x000000c70200720c */ /* 0x040fe20003fc6270 */
[C---:B------:R-:W-:Y:S04]  /*15880*/  HMMA.16816.F32 R80, R172.reuse, R6, R80 ;  /* 0x00000006ac50723c */ /* 0x040fe80000001850 */
[----:B------:R-:W-:Y:S01]  /*15890*/  IABS R9, R11 ;  /* 0x0000000b00097213 */ /* 0x000fe20000000000 */
[----:B------:R-:W-:Y:S01]  /*158a0*/  IMAD.IADD R10, R201, 0x1, -R2 ;  /* 0x00000001c90a7824 */ /* 0x000fe200078e0a02 */
[----:B------:R-:W-:Y:S02]  /*158b0*/  I2FP.F32.S32 R11, R12 ;  /* 0x0000000c000b7245 */ /* 0x000fe40000201400 */
[----:B------:R-:W-:Y:S02]  /*158c0*/  I2FP.F32.S32 R12, R13 ;  /* 0x0000000d000c7245 */ /* 0x000fe40000201400 */
[----:B------:R-:W-:Y:S01]  /*158d0*/  ISETP.GE.OR P6, PT, R2, R208, !P6 ;  /* 0x000000d00200720c */ /* 0x000fe200077c6670 */
[----:B------:R-:W-:Y:S01]  /*158e0*/  FFMA.FTZ R66, R11, -UR31, R66 ;  /* 0x8000001f0b427c23 */ /* 0x000fe20008010042 */
[----:B------:R-:W-:Y:S01]  /*158f0*/  IABS R10, R10 ;  /* 0x0000000a000a7213 */ /* 0x000fe20000000000 */
[----:B------:R-:W-:Y:S01]  /*15900*/  FFMA.FTZ R67, R12, -UR31, R67 ;  /* 0x8000001f0c437c23 */ /* 0x000fe20008010043 */
[----:B------:R-:W-:Y:S02]  /*15910*/  I2FP.F32.S32 R8, R8 ;  /* 0x0000000800087245 */ /* 0x000fe40000201400 */
[----:B------:R-:W-:Y:S02]  /*15920*/  I2FP.F32.S32 R10, R10 ;  /* 0x0000000a000a7245 */ /* 0x000fe40000201400 */
[----:B------:R-:W-:Y:S01]  /*15930*/  FSEL R63, R63, -INF , !P0 ;  /* 0xff8000003f3f7808 */ /* 0x000fe20004000000 */
[----:B------:R-:W-:Y:S01]  /*15940*/  FFMA.FTZ R69, R8, -UR31, R69 ;  /* 0x8000001f08457c23 */ /* 0x000fe20008010045 */
[----:B------:R-:W-:Y:S01]  /*15950*/  ISETP.GE.AND P0, PT, R0, R199, PT ;  /* 0x000000c70000720c */ /* 0x000fe20003f06270 */
[----:B------:R-:W-:Y:S01]  /*15960*/  FFMA.FTZ R68, R10, -UR31, R68 ;  /* 0x8000001f0a447c23 */ /* 0x000fe20008010044 */
[----:B------:R-:W-:Y:S01]  /*15970*/  I2FP.F32.S32 R9, R9 ;  /* 0x0000000900097245 */ /* 0x000fe20000201400 */
[----:B------:R-:W-:Y:S01]  /*15980*/  IMAD.IADD R8, R202, 0x1, -R0 ;  /* 0x00000001ca087824 */ /* 0x000fe200078e0a00 */
[----:B------:R-:W-:Y:S02]  /*15990*/  FSEL R22, R64, -INF , !P5 ;  /* 0xff80000040167808 */ /* 0x000fe40006800000 */
[----:B------:R-:W-:Y:S01]  /*159a0*/  FSEL R21, R65, -INF , !P2 ;  /* 0xff80000041157808 */ /* 0x000fe20005000000 */
[----:B------:R-:W-:Y:S01]  /*159b0*/  FFMA.FTZ R70, R9, -UR31, R70 ;  /* 0x8000001f09467c23 */ /* 0x000fe20008010046 */
[----:B------:R-:W-:Y:S01]  /*159c0*/  FSEL R20, R66, -INF , !P3 ;  /* 0xff80000042147808 */ /* 0x000fe20005800000 */
[----:B------:R-:W-:Y:S01]  /*159d0*/  IMAD.IADD R9, R204, 0x1, -R2 ;  /* 0x00000001cc097824 */ /* 0x000fe200078e0a02 */
        /* <DEDUP_REMOVED lines=41> */
[----:B------:R-:W-:Y:S01]  /*15c70*/  IMAD.IADD R4, R202, 0x1, -R0 ;  /* 0x00000001ca047824 */ /* 0x000fe200078e0a00 */
[-C--:B------:R-:W-:Y:S01]  /*15c80*/  ISETP.GE.OR P1, PT, R2, R206.reuse, !P1 ;  /* 0x000000ce0200720c */ /* 0x080fe20004f26670 */
[----:B------:R-:W-:Y:S01]  /*15c90*/  FFMA.FTZ R75, R5, -UR31, R75 ;  /* 0x8000001f054b7c23 */ /* 0x000fe2000801004b */
[----:B------:R-:W-:Y:S01]  /*15ca0*/  ISETP.GE.OR P5, PT, R0, R206, !P5 ;  /* 0x000000ce0000720c */ /* 0x000fe20006fa6670 */
[C---:B------:R-:W-:Y:S01]  /*15cb0*/  IMAD.IADD R6, R201.reuse, 0x1, -R2 ;  /* 0x00000001c9067824 */ /* 0x040fe200078e0a02 */
[----:B------:R-:W-:Y:S01]  /*15cc0*/  IABS R5, R4 ;  /* 0x0000000400057213 */ /* 0x000fe20000000000 */
[C-C-:B------:R-:W-:Y:S01]  /*15cd0*/  IMAD.IADD R13, R204.reuse, 0x1, -R0.reuse ;  /* 0x00000001cc0d7824 */ /* 0x140fe200078e0a00 */
[----:B------:R-:W-:Y:S01]  /*15ce0*/  IABS R4, R8 ;  /* 0x0000000800047213 */ /* 0x000fe20000000000 */
[----:B------:R-:W-:Y:S01]  /*15cf0*/  IMAD.IADD R7, R201, 0x1, -R0 ;  /* 0x00000001c9077824 */ /* 0x000fe200078e0a00 */
[----:B------:R-:W-:Y:S01]  /*15d00*/  I2FP.F32.S32 R5, R5 ;  /* 0x0000000500057245 */ /* 0x000fe20000201400 */
[----:B------:R-:W1:Y:S01]  /*15d10*/  LDSM.16.M88.4 R8, [R191] ;  /* 0x00000000bf08783b */ /* 0x000e620000000200 */
[----:B------:R-:W-:Y:S01]  /*15d20*/  I2FP.F32.S32 R4, R4 ;  /* 0x0000000400047245 */ /* 0x000fe20000201400 */
[----:B------:R-:W-:Y:S01]  /*15d30*/  IMAD.IADD R12, R204, 0x1, -R2 ;  /* 0x00000001cc0c7824 */ /* 0x000fe200078e0a02 */
[----:B------:R-:W-:Y:S01]  /*15d40*/  IABS R13, R13 ;  /* 0x0000000d000d7213 */ /* 0x000fe20000000000 */
[----:B------:R-:W-:Y:S01]  /*15d50*/  FFMA.FTZ R76, R5, -UR31, R76 ;  /* 0x8000001f054c7c23 */ /* 0x000fe2000801004c */
[----:B------:R-:W-:Y:S01]  /*15d60*/  FSEL R75, R75, -INF , !P0 ;  /* 0xff8000004b4b7808 */ /* 0x000fe20004000000 */
[----:B------:R-:W-:Y:S01]  /*15d70*/  VIADD R5, R196, 0x50 ;  /* 0x00000050c4057836 */ /* 0x000fe20000000000 */
[----:B------:R-:W-:Y:S01]  /*15d80*/  IABS R12, R12 ;  /* 0x0000000c000c7213 */ /* 0x000fe20000000000 */
[----:B------:R-:W-:Y:S01]  /*15d90*/  FFMA.FTZ R77, R4, -UR31, R77 ;  /* 0x8000001f044d7c23 */ /* 0x000fe2000801004d */
[----:B------:R-:W-:Y:S01]  /*15da0*/  FSEL R76, R76, -INF , !P5 ;  /* 0xff8000004c4c7808 */ /* 0x000fe20006800000 */
[----:B------:R-:W-:Y:S01]  /*15db0*/  IMAD.IADD R4, R203, 0x1, -R0 ;  /* 0x00000001cb047824 */ /* 0x000fe200078e0a00 */
[----:B------:R-:W-:Y:S02]  /*15dc0*/  I2FP.F32.S32 R12, R12 ;  /* 0x0000000c000c7245 */ /* 0x000fe40000201400 */
[----:B------:R-:W-:Y:S02]  /*15dd0*/  FSEL R77, R77, -INF , !P1 ;  /* 0xff8000004d4d7808 */ /* 0x000fe40004800000 */
[----:B------:R-:W-:Y:S01]  /*15de0*/  ISETP.GE.AND P0, PT, R2, R197, PT ;  /* 0x000000c50200720c */ /* 0x000fe20003f06270 */
[----:B------:R-:W-:Y:S01]  /*15df0*/  FFMA.FTZ R79, R12, -UR31, R79 ;  /* 0x8000001f0c4f7c23 */ /* 0x000fe2000801004f */
[C---:B------:R-:W-:Y:S02]  /*15e00*/  ISETP.GE.AND P5, PT, R2.reuse, R199, PT ;  /* 0x000000c70200720c */ /* 0x040fe40003fa6270 */
[C---:B------:R-:W-:Y:S02]  /*15e10*/  ISETP.GE.AND P1, PT, R2.reuse, R198, PT ;  /* 0x000000c60200720c */ /* 0x040fe40003f26270 */
[----:B------:R-:W-:Y:S02]  /*15e20*/  I2FP.F32.S32 R13, R13 ;  /* 0x0000000d000d7245 */ /* 0x000fe40000201400 */
[C---:B------:R-:W-:Y:S02]  /*15e30*/  ISETP.GE.OR P0, PT, R2.reuse, R205, !P0 ;  /* 0x000000cd0200720c */ /* 0x040fe40004706670 */
[C---:B------:R-:W-:Y:S01]  /*15e40*/  ISETP.GE.OR P5, PT, R2.reuse, R208, !P5 ;  /* 0x000000d00200720c */ /* 0x040fe20006fa6670 */
[----:B------:R-:W-:Y:S01]  /*15e50*/  FFMA.FTZ R78, R13, -UR31, R78 ;  /* 0x8000001f0d4e7c23 */ /* 0x000fe2000801004e */
        /* <DEDUP_REMOVED lines=9> */
[----:B------:R-:W-:Y:S01]  /*15ef0*/  FSEL R74, R74, -INF , !P3 ;  /* 0xff8000004a4a7808 */ /* 0x000fe20005800000 */
[-C--:B-1----:R-:W-:Y:S03]  /*15f00*/  HMMA.16816.F32 R84, R172, R8.reuse, R84 ;  /* 0x00000008ac54723c */ /* 0x082fe60000001854 */
[C---:B------:R-:W-:Y:S02]  /*15f10*/  ISETP.GE.AND P2, PT, R0.reuse, R197, PT ;  /* 0x000000c50000720c */ /* 0x040fe40003f46270 */
[C---:B------:R-:W-:Y:S01]  /*15f20*/  ISETP.GE.AND P6, PT, R0.reuse, R199, PT ;  /* 0x000000c70000720c */ /* 0x040fe20003fc6270 */
[C---:B------:R-:W-:Y:S04]  /*15f30*/  HMMA.16816.F32 R88, R180.reuse, R8, R88 ;  /* 0x00000008b458723c */ /* 0x040fe80000001858 */
[C---:B------:R-:W-:Y:S02]  /*15f40*/  ISETP.GE.AND P3, PT, R0.reuse, R198, PT ;  /* 0x000000c60000720c */ /* 0x040fe40003f66270 */
[----:B------:R-:W-:Y:S01]  /*15f50*/  I2FP.F32.S32 R2, R2 ;  /* 0x0000000200027245 */ /* 0x000fe20000201400 */
[-C--:B------:R-:W-:Y:S03]  /*15f60*/  HMMA.16816.F32 R92, R180, R10.reuse, R92 ;  /* 0x0000000ab45c723c */ /* 0x080fe6000000185c */
[----:B------:R-:W-:Y:S01]  /*15f70*/  ISETP.GE.OR P2, PT, R0, R205, !P2 ;  /* 0x000000cd0000720c */ /* 0x000fe20005746670 */
[--C-:B------:R-:W-:Y:S01]  /*15f80*/  IMAD.IADD R8, R202, 0x1, -R5.reuse ;  /* 0x00000001ca087824 */ /* 0x100fe200078e0a05 */
[C---:B------:R-:W-:Y:S01]  /*15f90*/  ISETP.GE.OR P6, PT, R0.reuse, R208, !P6 ;  /* 0x000000d00000720c */ /* 0x040fe200077c6670 */
[C---:B------:R-:W-:Y:S04]  /*15fa0*/  HMMA.16816.F32 R96, R172.reuse, R10, R96 ;  /* 0x0000000aac60723c */ /* 0x040fe80000001860 */
[----:B------:R-:W-:Y:S01]  /*15fb0*/  ISETP.GE.OR P3, PT, R0, R207, !P3 ;  /* 0x000000cf0000720c */ /* 0x000fe20005f66670 */
[C---:B------:R-:W-:Y:S01]  /*15fc0*/  IMAD.IADD R0, R201.reuse, 0x1, -R5 ;  /* 0x00000001c9007824 */ /* 0x040fe200078e0a05 */
[----:B------:R-:W-:Y:S01]  /*15fd0*/  I2FP.F32.S32 R4, R4 ;  /* 0x0000000400047245 */ /* 0x000fe20000201400 */
[----:B------:R-:W-:Y:S01]  /*15fe0*/  FFMA.FTZ R80, R2, -UR31, R80 ;  /* 0x8000001f02507c23 */ /* 0x000fe20008010050 */
[----:B------:R-:W-:Y:S03]  /*15ff0*/  I2FP.F32.S32 R2, R7 ;  /* 0x0000000700027245 */ /* 0x000fe60000201400 */
[----:B------:R-:W-:Y:S01]  /*16000*/  IABS R0, R0 ;  /* 0x0000000000007213 */ /* 0x000fe20000000000 */
[----:B------:R-:W-:Y:S01]  /*16010*/  FFMA.FTZ R81, R4, -UR31, R81 ;  /* 0x8000001f04517c23 */ /* 0x000fe20008010051 */
[----:B------:R-:W-:Y:S01]  /*16020*/  I2FP.F32.S32 R6, R6 ;  /* 0x0000000600067245 */ /* 0x000fe20000201400 */
[----:B------:R-:W-:Y:S01]  /*16030*/  VIADD R4, R196, 0x51 ;  /* 0x00000051c4047836 */ /* 0x000fe20000000000 */
[----:B------:R-:W-:Y:S01]  /*16040*/  I2FP.F32.S32 R0, R0 ;  /* 0x0000000000007245 */ /* 0x000fe20000201400 */
[----:B------:R-:W-:Y:S01]  /*16050*/  FFMA.FTZ R83, R2, -UR31, R83 ;  /* 0x8000001f02537c23 */ /* 0x000fe20008010053 */
[----:B------:R-:W-:Y:S01]  /*16060*/  FSEL R78, R78, -INF , !P2 ;  /* 0xff8000004e4e7808 */ /* 0x000fe20005000000 */
[--C-:B------:R-:W-:Y:S01]  /*16070*/  IMAD.IADD R2, R201, 0x1, -R4.reuse ;  /* 0x00000001c9027824 */ /* 0x100fe200078e0a04 */
[----:B------:R-:W-:Y:S01]  /*16080*/  FSEL R79, R79, -INF , !P0 ;  /* 0xff8000004f4f7808 */ /* 0x000fe20004000000 */
[----:B------:R-:W-:Y:S01]  /*16090*/  IMAD.IADD R12, R202, 0x1, -R4 ;  /* 0x00000001ca0c7824 */ /* 0x000fe200078e0a04 */
[-C--:B------:R-:W-:Y:S01]  /*160a0*/  ISETP.GE.AND P2, PT, R5, R199.reuse, PT ;  /* 0x000000c70500720c */ /* 0x080fe20003f46270 */
[----:B------:R-:W-:Y:S01]  /*160b0*/  FFMA.FTZ R84, R0, -UR31, R84 ;  /* 0x8000001f00547c23 */ /* 0x000fe20008010054 */
[----:B------:R-:W-:Y:S01]  /*160c0*/  IABS R9, R2 ;  /* 0x0000000200097213 */ /* 0x000fe20000000000 */
[C---:B------:R-:W-:Y:S01]  /*160d0*/  IMAD.IADD R0, R203.reuse, 0x1, -R5 ;  /* 0x00000001cb007824 */ /* 0x040fe200078e0a05 */
[----:B------:R-:W-:Y:S01]  /*160e0*/  ISETP.GE.AND P0, PT, R4, R199, PT ;  /* 0x000000c70400720c */ /* 0x000fe20003f06270 */
[----:B------:R-:W-:Y:S01]  /*160f0*/  FFMA.FTZ R82, R6, -UR31, R82 ;  /* 0x8000001f06527c23 */ /* 0x000fe20008010052 */
[----:B------:R-:W-:Y:S01]  /*16100*/  I2FP.F32.S32 R9, R9 ;  /* 0x0000000900097245 */ /* 0x000fe20000201400 */
[----:B------:R-:W-:Y:S01]  /*16110*/  IMAD.IADD R6, R203, 0x1, -R4 ;  /* 0x00000001cb067824 */ /* 0x000fe200078e0a04 */
[----:B------:R-:W-:Y:S02]  /*16120*/  IABS R7, R0 ;  /* 0x0000000000077213 */ /* 0x000fe40000000000 */
[----:B------:R-:W-:Y:S01]  /*16130*/  IABS R0, R8 ;  /* 0x0000000800007213 */ /* 0x000fe20000000000 */
[----:B------:R-:W-:Y:S01]  /*16140*/  FFMA.FTZ R85, R9, -UR31, R85 ;  /* 0x8000001f09557c23 */ /* 0x000fe20008010055 */
[----:B------:R-:W-:Y:S02]  /*16150*/  IABS R2, R12 ;  /* 0x0000000c00027213 */ /* 0x000fe40000000000 */
[----:B------:R-:W-:Y:S02]  /*16160*/  I2FP.F32.S32 R7, R7 ;  /* 0x0000000700077245 */ /* 0x000fe40000201400 */
[-C--:B------:R-:W-:Y:S02]  /*16170*/  ISETP.GE.OR P2, PT, R5, R208.reuse, !P2 ;  /* 0x000000d00500720c */ /* 0x080fe40005746670 */
[----:B------:R-:W-:Y:S01]  /*16180*/  ISETP.GE.OR P0, PT, R4, R208, !P0 ;  /* 0x000000d00400720c */ /* 0x000fe20004706670 */
[----:B------:R-:W-:Y:S01]  /*16190*/  FFMA.FTZ R86, R7, -UR31, R86 ;  /* 0x8000001f07567c23 */ /* 0x000fe20008010056 */
[----:B------:R-:W-:Y:S01]  /*161a0*/  I2FP.F32.S32 R0, R0 ;  /* 0x0000000000007245 */ /* 0x000fe20000201400 */
[----:B------:R-:W-:Y:S01]  /*161b0*/  IMAD.IADD R7, R204, 0x1, -R5 ;  /* 0x00000001cc077824 */ /* 0x000fe200078e0a05 */
[----:B------:R-:W-:Y:S02]  /*161c0*/  IABS R6, R6 ;  /* 0x0000000600067213 */ /* 0x000fe40000000000 */
[----:B------:R-:W-:Y:S01]  /*161d0*/  I2FP.F32.S32 R2, R2 ;  /* 0x0000000200027245 */ /* 0x000fe20000201400 */
[----:B------:R-:W-:Y:S01]  /*161e0*/  FFMA.FTZ R88, R0, -UR31, R88 ;  /* 0x8000001f00587c23 */ /* 0x000fe20008010058 */
[----:B------:R-:W-:Y:S01]  /*161f0*/  FSEL R83, R83, -INF , !P1 ;  /* 0xff80000053537808 */ /* 0x000fe20004800000 */
[----:B------:R-:W-:Y:S01]  /*16200*/  VIADD R0, R196, 0x59 ;  /* 0x00000059c4007836 */ /* 0x000fe20000000000 */
[----:B------:R-:W-:Y:S01]  /*16210*/  FSEL R84, R84, -INF , !P2 ;  /* 0xff80000054547808 */ /* 0x000fe20005000000 */
[----:B------:R-:W-:Y:S01]  /*16220*/  FFMA.FTZ R89, R2, -UR31, R89 ;  /* 0x8000001f02597c23 */ /* 0x000fe20008010059 */
[----:B------:R-:W-:Y:S01]  /*16230*/  FSEL R85, R85, -INF , !P0 ;  /* 0xff80000055557808 */ /* 0x000fe20004000000 */
[----:B------:R-:W-:Y:S01]  /*16240*/  VIADD R2, R196, 0x58 ;  /* 0x00000058c4027836 */ /* 0x000fe20000000000 */
[----:B------:R-:W-:Y:S01]  /*16250*/  FSEL R80, R80, -INF , !P6 ;  /* 0xff80000050507808 */ /* 0x000fe20007000000 */
[----:B------:R-:W-:Y:S01]  /*16260*/  IMAD.IADD R10, R201, 0x1, -R0 ;  /* 0x00000001c90a7824 */ /* 0x000fe200078e0a00 */
[----:B------:R-:W-:Y:S01]  /*16270*/  FSEL R81, R81, -INF , !P5 ;  /* 0xff80000051517808 */ /* 0x000fe20006800000 */
[--C-:B------:R-:W-:Y:S01]  /*16280*/  IMAD.IADD R11, R201, 0x1, -R2.reuse ;  /* 0x00000001c90b7824 */ /* 0x100fe200078e0a02 */
[----:B------:R-:W-:Y:S02]  /*16290*/  FSEL R82, R82, -INF , !P3 ;  /* 0xff80000052527808 */ /* 0x000fe40005800000 */
[C---:B------:R-:W-:Y:S02]  /*162a0*/  ISETP.GE.AND P1, PT, R4.reuse, R198, PT ;  /* 0x000000c60400720c */ /* 0x040fe40003f26270 */
[C---:B------:R-:W-:Y:S02]  /*162b0*/  ISETP.GE.AND P2, PT, R4.reuse, R200, PT ;  /* 0x000000c80400720c */ /* 0x040fe40003f46270 */
[-C--:B------:R-:W-:Y:S02]  /*162c0*/  ISETP.GE.AND P0, PT, R4, R197.reuse, PT ;  /* 0x000000c50400720c */ /* 0x080fe40003f06270 */
[----:B------:R-:W-:Y:S02]  /*162d0*/  I2FP.F32.S32 R6, R6 ;  /* 0x0000000600067245 */ /* 0x000fe40000201400 */
[C---:B------:R-:W-:Y:S02]  /*162e0*/  ISETP.GE.AND P6, PT, R5.reuse, R198, PT ;  /* 0x000000c60500720c */ /* 0x040fe40003fc6270 */
[C---:B------:R-:W-:Y:S01]  /*162f0*/  ISETP.GE.AND P5, PT, R5.reuse, R200, PT ;  /* 0x000000c80500720c */ /* 0x040fe20003fa6270 */
[----:B------:R-:W-:Y:S01]  /*16300*/  FFMA.FTZ R87, R6, -UR31, R87 ;  /* 0x8000001f06577c23 */ /* 0x000fe20008010057 */
[C---:B------:R-:W-:Y:S01]  /*16310*/  ISETP.GE.AND P3, PT, R5.reuse, R197, PT ;  /* 0x000000c50500720c */ /* 0x040fe20003f66270 */
[----:B------:R-:W-:Y:S01]  /*16320*/  IMAD.IADD R6, R202, 0x1, -R2 ;  /* 0x00000001ca067824 */ /* 0x000fe200078e0a02 */
[C---:B------:R-:W-:Y:S02]  /*16330*/  ISETP.GE.OR P1, PT, R4.reuse, R207, !P1 ;  /* 0x000000cf0400720c */ /* 0x040fe40004f26670 */
[CC--:B------:R-:W-:Y:S02]  /*16340*/  ISETP.GE.OR P2, PT, R4.reuse, R206.reuse, !P2 ;  /* 0x000000ce0400720c */ /* 0x0c0fe40005746670 */
[----:B------:R-:W-:Y:S01]  /*16350*/  ISETP.GE.OR P0, PT, R4, R205, !P0 ;  /* 0x000000cd0400720c */ /* 0x000fe20004706670 */
[----:B------:R-:W-:Y:S01]  /*16360*/  IMAD.IADD R4, R204, 0x1, -R4 ;  /* 0x00000001cc047824 */ /* 0x000fe200078e0a04 */
[C---:B------:R-:W-:Y:S02]  /*16370*/  ISETP.GE.OR P6, PT, R5.reuse, R207, !P6 ;  /* 0x000000cf0500720c */ /* 0x040fe400077c6670 */
[C---:B------:R-:W-:Y:S02]  /*16380*/  ISETP.GE.OR P5, PT, R5.reuse, R206, !P5 ;  /* 0x000000ce0500720c */ /* 0x040fe40006fa6670 */
[----:B------:R-:W-:Y:S01]  /*16390*/  ISETP.GE.OR P3, PT, R5, R205, !P3 ;  /* 0x000000cd0500720c */ /* 0x000fe20005f66670 */
[----:B------:R-:W-:Y:S01]  /*163a0*/  IMAD.IADD R5, R202, 0x1, -R0 ;  /* 0x00000001ca057824 */ /* 0x000fe200078e0a00 */
[----:B------:R-:W-:Y:S01]  /*163b0*/  IABS R8, R7 ;  /* 0x0000000700087213 */ /* 0x000fe20000000000 */
[----:B------:R-:W-:Y:S01]  /*163c0*/  IMAD.IADD R7, R204, 0x1, -R2 ;  /* 0x00000001cc077824 */ /* 0x000fe200078e0a02 */
        /* <DEDUP_REMOVED lines=15> */
[----:B------:R-:W1:Y:S01]  /*164c0*/  LDSM.16.M88.4 R4, [R190] ;  /* 0x00000000be04783b */ /* 0x000e620000000200 */
[-C--:B------:R-:W-:Y:S01]  /*164d0*/  ISETP.GE.AND P6, PT, R2, R200.reuse, PT ;  /* 0x000000c80200720c */ /* 0x080fe20003fc6270 */
[----:B------:R-:W-:Y:S01]  /*164e0*/  IMAD.IADD R9, R203, 0x1, -R2 ;  /* 0x00000001cb097824 */ /* 0x000fe200078e0a02 */
[----:B------:R-:W-:Y:S01]  /*164f0*/  ISETP.GE.AND P1, PT, R0, R200, PT ;  /* 0x000000c80000720c */ /* 0x000fe20003f26270 */
[----:B------:R-:W-:Y:S01]  /*16500*/  FFMA.FTZ R91, R8, -UR31, R91 ;  /* 0x8000001f085b7c23 */ /* 0x000fe2000801005b */
[----:B------:R-:W-:Y:S01]  /*16510*/  FSEL R88, R88, -INF , !P5 ;  /* 0xff80000058587808 */ /* 0x000fe20006800000 */
[--C-:B------:R-:W-:Y:S01]  /*16520*/  IMAD.IADD R8, R204, 0x1, -R0.reuse ;  /* 0x00000001cc087824 */ /* 0x100fe200078e0a00 */
[----:B------:R-:W-:Y:S02]  /*16530*/  FSEL R89, R89, -INF , !P2 ;  /* 0xff80000059597808 */ /* 0x000fe40005000000 */
[----:B------:R-:W-:Y:S02]  /*16540*/  FSEL R90, R90, -INF , !P3 ;  /* 0xff8000005a5a7808 */ /* 0x000fe40005800000 */
[C---:B------:R-:W-:Y:S02]  /*16550*/  ISETP.GE.AND P5, PT, R2.reuse, R197, PT ;  /* 0x000000c50200720c */ /* 0x040fe40003fa6270 */
[C---:B------:R-:W-:Y:S02]  /*16560*/  ISETP.GE.AND P2, PT, R2.reuse, R199, PT ;  /* 0x000000c70200720c */ /* 0x040fe40003f46270 */
[C---:B------:R-:W-:Y:S02]  /*16570*/  ISETP.GE.AND P3, PT, R2.reuse, R198, PT ;  /* 0x000000c60200720c */ /* 0x040fe40003f66270 */
[-C--:B------:R-:W-:Y:S02]  /*16580*/  ISETP.GE.OR P6, PT, R2, R206.reuse, !P6 ;  /* 0x000000ce0200720c */ /* 0x080fe400077c6670 */
[----:B------:R-:W-:Y:S02]  /*16590*/  ISETP.GE.OR P1, PT, R0, R206, !P1 ;  /* 0x000000ce0000720c */ /* 0x000fe40004f26670 */
[----:B------:R-:W-:Y:S02]  /*165a0*/  FSEL R91, R91, -INF , !P0 ;  /* 0xff8000005b5b7808 */ /* 0x000fe40004000000 */
[----:B------:R-:W-:Y:S02]  /*165b0*/  FSEL R92, R92, -INF , !P6 ;  /* 0xff8000005c5c7808 */ /* 0x000fe40007000000 */
[----:B------:R-:W-:Y:S02]  /*165c0*/  FSEL R93, R93, -INF , !P1 ;  /* 0xff8000005d5d7808 */ /* 0x000fe40004800000 */
[C---:B------:R-:W-:Y:S02]  /*165d0*/  ISETP.GE.OR P5, PT, R2.reuse, R205, !P5 ;  /* 0x000000cd0200720c */ /* 0x040fe40006fa6670 */
[C---:B------:R-:W-:Y:S02]  /*165e0*/  ISETP.GE.OR P2, PT, R2.reuse, R208, !P2 ;  /* 0x000000d00200720c */ /* 0x040fe40005746670 */
[----:B------:R-:W-:Y:S02]  /*165f0*/  ISETP.GE.OR P3, PT, R2, R207, !P3 ;  /* 0x000000cf0200720c */ /* 0x000fe40005f66670 */
[C---:B------:R-:W-:Y:S02]  /*16600*/  ISETP.GE.AND P0, PT, R0.reuse, R197, PT ;  /* 0x000000c50000720c */ /* 0x040fe40003f06270 */
[C---:B------:R-:W-:Y:S02]  /*16610*/  ISETP.GE.AND P6, PT, R0.reuse, R199, PT ;  /* 0x000000c70000720c */ /* 0x040fe40003fc6270 */
[C---:B------:R-:W-:Y:S02]  /*16620*/  ISETP.GE.AND P1, PT, R0.reuse, R198, PT ;  /* 0x000000c60000720c */ /* 0x040fe40003f26270 */
[----:B------:R-:W-:Y:S01]  /*16630*/  IABS R2, R8 ;  /* 0x0000000800027213 */ /* 0x000fe20000000000 */
[-C--:B-1----:R-:W-:Y:S03]  /*16640*/  HMMA.16816.F32 R100, R172, R4.reuse, R100 ;  /* 0x00000004ac64723c */ /* 0x082fe60000001864 */
[C---:B------:R-:W-:Y:S01]  /*16650*/  ISETP.GE.OR P0, PT, R0.reuse, R205, !P0 ;  /* 0x000000cd0000720c */ /* 0x040fe20004706670 */
[----:B------:R-:W-:Y:S01]  /*16660*/  IMAD.IADD R8, R203, 0x1, -R0 ;  /* 0x00000001cb087824 */ /* 0x000fe200078e0a00 */
[C---:B------:R-:W-:Y:S01]  /*16670*/  ISETP.GE.OR P6, PT, R0.reuse, R208, !P6 ;  /* 0x000000d00000720c */ /* 0x040fe200077c6670 */
[C---:B------:R-:W-:Y:S04]  /*16680*/  HMMA.16816.F32 R104, R180.reuse, R4, R104 ;  /* 0x00000004b468723c */ /* 0x040fe80000001868 */
[----:B------:R-:W-:Y:S01]  /*16690*/  ISETP.GE.OR P1, PT, R0, R207, !P1 ;  /* 0x000000cf0000720c */ /* 0x000fe20004f26670 */
[----:B------:R-:W-:Y:S01]  /*166a0*/  IMAD.MOV.U32 R0, RZ, RZ, R2 ;  /* 0x000000ffff007224 */ /* 0x000fe200078e0002 */
[----:B------:R-:W-:Y:S01]  /*166b0*/  IABS R12, R10 ;  /* 0x0000000a000c7213 */ /* 0x000fe20000000000 */
[-C--:B------:R-:W-:Y:S04]  /*166c0*/  HMMA.16816.F32 R108, R180, R6.reuse, R108 ;  /* 0x00000006b46c723c */ /* 0x080fe8000000186c */
[----:B------:R-:W-:Y:S02]  /*166d0*/  IABS R11, R11 ;  /* 0x0000000b000b7213 */ /* 0x000fe40000000000 */
[----:B------:R-:W-:Y:S01]  /*166e0*/  IABS R10, R9 ;  /* 0x00000009000a7213 */ /* 0x000fe20000000000 */
[C---:B------:R-:W-:Y:S04]  /*166f0*/  HMMA.16816.F32 R112, R172.reuse, R6, R112 ;  /* 0x00000006ac70723c */ /* 0x040fe80000001870 */
[----:B------:R-:W-:Y:S01]  /*16700*/  I2FP.F32.S32 R0, R0 ;  /* 0x0000000000007245 */ /* 0x000fe20000201400 */
[----:B------:R-:W-:Y:S01]  /*16710*/  IMAD.MOV.U32 R2, RZ, RZ, R11 ;  /* 0x000000ffff027224 */ /* 0x000fe200078e000b */
[----:B------:R-:W-:Y:S01]  /*16720*/  IABS R9, R8 ;  /* 0x0000000800097213 */ /* 0x000fe20000000000 */
[----:B------:R-:W-:Y:S01]  /*16730*/  IMAD.MOV.U32 R8, RZ, RZ, R12 ;  /* 0x000000ffff087224 */ /* 0x000fe200078e000c */
[----:B------:R-:W-:Y:S03]  /*16740*/  FSEL R94, R94, -INF , !P5 ;  /* 0xff8000005e5e7808 */ /* 0x000fe60006800000 */
        /* <DEDUP_REMOVED lines=10> */
[----:B------:R-:W-:Y:S01]  /*167f0*/  VIADD R8, R196, 0x61 ;  /* 0x00000061c4087836 */ /* 0x000fe20000000000 */
[-C--:B------:R-:W-:Y:S01]  /*16800*/  ISETP.GE.AND P5, PT, R2, R199.reuse, PT ;  /* 0x000000c70200720c */ /* 0x080fe20003fa6270 */
[----:B------:R-:W-:Y:S01]  /*16810*/  FFMA.FTZ R97, R0, -UR31, R97 ;  /* 0x8000001f00617c23 */ /* 0x000fe20008010061 */
[----:B------:R-:W-:Y:S01]  /*16820*/  FSEL R98, R98, -INF , !P3 ;  /* 0xff80000062627808 */ /* 0x000fe20005800000 */
[--C-:B------:R-:W-:Y:S01]  /*16830*/  IMAD.IADD R10, R203, 0x1, -R8.reuse ;  /* 0x00000001cb0a7824 */ /* 0x100fe200078e0a08 */
[----:B------:R-:W-:Y:S01]  /*16840*/  ISETP.GE.AND P0, PT, R8, R199, PT ;  /* 0x000000c70800720c */ /* 0x000fe20003f06270 */
[C---:B------:R-:W-:Y:S01]  /*16850*/  IMAD.IADD R0, R201.reuse, 0x1, -R8 ;  /* 0x00000001c9007824 */ /* 0x040fe200078e0a08 */
[-C--:B------:R-:W-:Y:S01]  /*16860*/  ISETP.GE.OR P5, PT, R2, R208.reuse, !P5 ;  /* 0x000000d00200720c */ /* 0x080fe20006fa6670 */
[--C-:B------:R-:W-:Y:S01]  /*16870*/  IMAD.IADD R4, R201, 0x1, -R2.reuse ;  /* 0x00000001c9047824 */ /* 0x100fe200078e0a02 */
[----:B------:R-:W-:Y:S01]  /*16880*/  ISETP.GE.OR P0, PT, R8, R208, !P0 ;  /* 0x000000d00800720c */ /* 0x000fe20004706670 */
[----:B------:R-:W-:Y:S01]  /*16890*/  FFMA.FTZ R99, R9, -UR31, R99 ;  /* 0x8000001f09637c23 */ /* 0x000fe20008010063 */
[----:B------:R-:W-:Y:S01]  /*168a0*/  IABS R9, R0 ;  /* 0x0000000000097213 */ /* 0x000fe20000000000 */
[--C-:B------:R-:W-:Y:S01]  /*168b0*/  IMAD.IADD R5, R203, 0x1, -R2.reuse ;  /* 0x00000001cb057824 */ /* 0x100fe200078e0a02 */
[----:B------:R-:W-:Y:S01]  /*168c0*/  IABS R11, R4 ;  /* 0x00000004000b7213 */ /* 0x000fe20000000000 */
[C---:B------:R-:W-:Y:S01]  /*168d0*/  IMAD.IADD R12, R202.reuse, 0x1, -R2 ;  /* 0x00000001ca0c7824 */ /* 0x040fe200078e0a02 */
[----:B------:R-:W-:Y:S02]  /*168e0*/  I2FP.F32.S32 R9, R9 ;  /* 0x0000000900097245 */ /* 0x000fe40000201400 */
[----:B------:R-:W-:Y:S02]  /*168f0*/  I2FP.F32.S32 R11, R11 ;  /* 0x0000000b000b7245 */ /* 0x000fe40000201400 */
[----:B------:R-:W-:Y:S01]  /*16900*/  IABS R5, R5 ;  /* 0x0000000500057213 */ /* 0x000fe20000000000 */
[----:B------:R-:W-:Y:S01]  /*16910*/  FFMA.FTZ R101, R9, -UR31, R101 ;  /* 0x8000001f09657c23 */ /* 0x000fe20008010065 */
[----:B------:R-:W-:Y:S01]  /*16920*/  FSEL R99, R99, -INF , !P1 ;  /* 0xff80000063637808 */ /* 0x000fe20004800000 */
[----:B------:R-:W-:Y:S01]  /*16930*/  FFMA.FTZ R100, R11, -UR31, R100 ;  /* 0x8000001f0b647c23 */ /* 0x000fe20008010064 */
[----:B------:R-:W-:Y:S01]  /*16940*/  I2FP.F32.S32 R5, R5 ;  /* 0x0000000500057245 */ /* 0x000fe20000201400 */
[----:B------:R-:W-:Y:S01]  /*16950*/  IMAD.IADD R9, R202, 0x1, -R8 ;  /* 0x00000001ca097824 */ /* 0x000fe200078e0a08 */
[----:B------:R-:W-:Y:S02]  /*16960*/  FSEL R101, R101, -INF , !P0 ;  /* 0xff80000065657808 */ /* 0x000fe40004000000 */
[----:B------:R-:W-:Y:S01]  /*16970*/  FSEL R100, R100, -INF , !P5 ;  /* 0xff80000064647808 */ /* 0x000fe20006800000 */
[----:B------:R-:W-:Y:S01]  /*16980*/  FFMA.FTZ R102, R5, -UR31, R102 ;  /* 0x8000001f05667c23 */ /* 0x000fe20008010066 */
[----:B------:R-:W-:Y:S01]  /*16990*/  ISETP.GE.AND P1, PT, R8, R198, PT ;  /* 0x000000c60800720c */ /* 0x000fe20003f26270 */
[----:B------:R-:W-:Y:S01]  /*169a0*/  IMAD.IADD R5, R204, 0x1, -R2 ;  /* 0x00000001cc057824 */ /* 0x000fe200078e0a02 */
[C---:B------:R-:W-:Y:S02]  /*169b0*/  ISETP.GE.AND P5, PT, R8.reuse, R200, PT ;  /* 0x000000c80800720c */ /* 0x040fe40003fa6270 */
[C---:B------:R-:W-:Y:S02]  /*169c0*/  ISETP.GE.AND P0, PT, R8.reuse, R197, PT ;  /* 0x000000c50800720c */ /* 0x040fe40003f06270 */
[C---:B------:R-:W-:Y:S02]  /*169d0*/  ISETP.GE.OR P1, PT, R8.reuse, R207, !P1 ;  /* 0x000000cf0800720c */ /* 0x040fe40004f26670 */
[C---:B------:R-:W-:Y:S02]  /*169e0*/  ISETP.GE.OR P5, PT, R8.reuse, R206, !P5 ;  /* 0x000000ce0800720c */ /* 0x040fe40006fa6670 */
[----:B------:R-:W-:Y:S01]  /*169f0*/  ISETP.GE.OR P0, PT, R8, R205, !P0 ;  /* 0x000000cd0800720c */ /* 0x000fe20004706670 */
[----:B------:R-:W-:Y:S01]  /*16a00*/  IMAD.IADD R8, R204, 0x1, -R8 ;  /* 0x00000001cc087824 */ /* 0x000fe200078e0a08 */
[----:B------:R-:W-:Y:S02]  /*16a10*/  IABS R0, R10 ;  /* 0x0000000a00007213 */ /* 0x000fe40000000000 */
[----:B------:R-:W-:Y:S02]  /*16a20*/  IABS R9, R9 ;  /* 0x0000000900097213 */ /* 0x000fe40000000000 */
[----:B------:R-:W-:Y:S02]  /*16a30*/  IABS R13, R5 ;  /* 0x00000005000d7213 */ /* 0x000fe40000000000 */
[----:B------:R-:W-:Y:S01]  /*16a40*/  IABS R14, R8 ;  /* 0x00000008000e7213 */ /* 0x000fe20000000000 */
[----:B------:R-:W-:Y:S01]  /*16a50*/  IMAD.MOV.U32 R5, RZ, RZ, R9 ;  /* 0x000000ffff057224 */ /* 0x000fe200078e0009 */
[----:B------:R-:W-:Y:S01]  /*16a60*/  I2FP.F32.S32 R0, R0 ;  /* 0x0000000000007245 */ /* 0x000fe20000201400 */
[----:B------:R-:W1:Y:S01]  /*16a70*/  LDSM.16.M88.4 R8, [R189] ;  /* 0x00000000bd08783b */ /* 0x000e620000000200 */
[----:B------:R-:W-:Y:S01]  /*16a80*/  IABS R4, R12 ;  /* 0x0000000c00047213 */ /* 0x000fe20000000000 */
[----:B------:R-:W-:Y:S04]  /*16a90*/  DEPBAR.LE SB0, 0x0 ;  /* 0x000080000000791a */ /* 0x000fe80000000000 */
[----:B------:R-:W-:Y:S01]  /*16aa0*/  FSEL R97, R97, -INF , !P6 ;  /* 0xff80000061617808 */ /* 0x000fe20007000000 */
[----:B------:R-:W-:Y:S01]  /*16ab0*/  FFMA.FTZ R103, R0, -UR31, R103 ;  /* 0x8000001f00677c23 */ /* 0x000fe20008010067 */
[C---:B------:R-:W-:Y:S01]  /*16ac0*/  ISETP.GE.AND P2, PT, R2.reuse, R198, PT ;  /* 0x000000c60200720c */ /* 0x040fe20003f46270 */
[----:B------:R-:W-:Y:S01]  /*16ad0*/  BAR.SYNC.DEFER_BLOCKING 0x0 ;  /* 0x0000000000007b1d */ /* 0x000fe20000010000 */
[----:B------:R-:W-:Y:S01]  /*16ae0*/  ISETP.GE.AND P6, PT, R2, R200, PT ;  /* 0x000000c80200720c */ /* 0x000fe20003fc6270 */
[----:B------:R-:W-:Y:S01]  /*16af0*/  VIADD R0, R196, 0x68 ;  /* 0x00000068c4007836 */ /* 0x000fe20000000000 */
[----:B------:R-:W-:Y:S01]  /*16b00*/  ISETP.GE.AND P3, PT, R2, R197, PT ;  /* 0x000000c50200720c */ /* 0x000fe20003f66270 */
[----:B------:R-:W-:Y:S01]  /*16b10*/  VIADD R12, R196, 0x69 ;  /* 0x00000069c40c7836 */ /* 0x000fe20000000000 */
[----:B------:R-:W-:Y:S01]  /*16b20*/  I2FP.F32.S32 R4, R4 ;  /* 0x0000000400047245 */ /* 0x000fe20000201400 */
[----:B------:R-:W-:Y:S01]  /*16b30*/  IMAD.IADD R6, R201, 0x1, -R0 ;  /* 0x00000001c9067824 */ /* 0x000fe200078e0a00 */
[C---:B------:R-:W-:Y:S02]  /*16b40*/  ISETP.GE.OR P2, PT, R2.reuse, R207, !P2 ;  /* 0x000000cf0200720c */ /* 0x040fe40005746670 */
[----:B------:R-:W-:Y:S01]  /*16b50*/  ISETP.GE.OR P6, PT, R2, R206, !P6 ;  /* 0x000000ce0200720c */ /* 0x000fe200077c6670 */
[----:B------:R-:W-:Y:S01]  /*16b60*/  FFMA.FTZ R104, R4, -UR31, R104 ;  /* 0x8000001f04687c23 */ /* 0x000fe20008010068 */
[----:B------:R-:W-:Y:S01]  /*16b70*/  ISETP.GE.OR P3, PT, R2, R205, !P3 ;  /* 0x000000cd0200720c */ /* 0x000fe20005f66670 */
[C---:B------:R-:W-:Y:S01]  /*16b80*/  IMAD.IADD R2, R202.reuse, 0x1, -R0 ;  /* 0x00000001ca027824 */ /* 0x040fe200078e0a00 */
        /* <DEDUP_REMOVED lines=10> */
[----:B------:R-:W-:Y:S01]  /*16c30*/  FSEL R102, R102, -INF , !P2 ;  /* 0xff80000066667808 */ /* 0x000fe20005000000 */
[----:B------:R-:W-:Y:S01]  /*16c40*/  FFMA.FTZ R108, R2, -UR31, R108 ;  /* 0x8000001f026c7c23 */ /* 0x000fe2000801006c */
[----:B------:R-:W-:Y:S01]  /*16c50*/  FSEL R103, R103, -INF , !P1 ;  /* 0xff80000067677808 */ /* 0x000fe20004800000 */
[----:B------:R-:W-:Y:S01]  /*16c60*/  IMAD.IADD R2, R204, 0x1, -R0 ;  /* 0x00000001cc027824 */ /* 0x000fe200078e0a00 */
[----:B------:R-:W-:Y:S01]  /*16c70*/  FSEL R104, R104, -INF , !P6 ;  /* 0xff80000068687808 */ /* 0x000fe20007000000 */
[----:B------:R-:W-:Y:S01]  /*16c80*/  FFMA.FTZ R109, R4, -UR31, R109 ;  /* 0x8000001f046d7c23 */ /* 0x000fe2000801006d */
[----:B------:R-:W-:Y:S01]  /*16c90*/  FSEL R105, R105, -INF , !P5 ;  /* 0xff80000069697808 */ /* 0x000fe20006800000 */
[--C-:B------:R-:W-:Y:S01]  /*16ca0*/  IMAD.IADD R4, R204, 0x1, -R12.reuse ;  /* 0x00000001cc047824 */ /* 0x100fe200078e0a0c */
[C---:B------:R-:W-:Y:S01]  /*16cb0*/  ISETP.GE.AND P2, PT, R0.reuse, R200, PT ;  /* 0x000000c80000720c */ /* 0x040fe20003f46270 */
[-C--:B-1----:R-:W-:Y:S05]  /*16cc0*/  HMMA.16816.F32 R116, R172, R8.reuse, R116 ;  /* 0x00000008ac74723c */ /* 0x082fea0000001874 */
[C---:B------:R-:W-:Y:S01]  /*16cd0*/  ISETP.GE.AND P1, PT, R0.reuse, R199, PT ;  /* 0x000000c70000720c */ /* 0x040fe20003f26270 */
[C---:B------:R-:W-:Y:S04]  /*16ce0*/  HMMA.16816.F32 R120, R180.reuse, R8, R120 ;  /* 0x00000008b478723c */ /* 0x040fe80000001878 */
[C---:B------:R-:W-:Y:S02]  /*16cf0*/  ISETP.GE.AND P6, PT, R0.reuse, R198, PT ;  /* 0x000000c60000720c */ /* 0x040fe40003fc6270 */
[C---:B------:R-:W-:Y:S01]  /*16d00*/  ISETP.GE.AND P5, PT, R0.reuse, R197, PT ;  /* 0x000000c50000720c */ /* 0x040fe20003fa6270 */
[-C--:B------:R-:W-:Y:S03]  /*16d10*/  HMMA.16816.F32 R124, R180, R10.reuse, R124 ;  /* 0x0000000ab47c723c */ /* 0x080fe6000000187c */
[C---:B------:R-:W-:Y:S02]  /*16d20*/  ISETP.GE.OR P2, PT, R0.reuse, R206, !P2 ;  /* 0x000000ce0000720c */ /* 0x040fe40005746670 */
[----:B------:R-:W-:Y:S01]  /*16d30*/  IABS R7, R2 ;  /* 0x0000000200077213 */ /* 0x000fe20000000000 */
[----:B------:R-:W-:Y:S01]  /*16d40*/  IMAD.IADD R2, R201, 0x1, -R12 ;  /* 0x00000001c9027824 */ /* 0x000fe200078e0a0c */
[C---:B------:R-:W-:Y:S01]  /*16d50*/  ISETP.GE.OR P1, PT, R0.reuse, R208, !P1 ;  /* 0x000000d00000720c */ /* 0x040fe20004f26670 */
[----:B------:R-:W-:Y:S04]  /*16d60*/  HMMA.16816.F32 R128, R172, R10, R128 ;  /* 0x0000000aac80723c */ /* 0x000fe80000001880 */
[C---:B------:R-:W-:Y:S02]  /*16d70*/  ISETP.GE.OR P6, PT, R0.reuse, R207, !P6 ;  /* 0x000000cf0000720c */ /* 0x040fe400077c6670 */
[----:B------:R-:W-:Y:S02]  /*16d80*/  ISETP.GE.OR P5, PT, R0, R205, !P5 ;  /* 0x000000cd0000720c */ /* 0x000fe40006fa6670 */
[----:B------:R-:W-:Y:S03]  /*16d90*/  IABS R0, R4 ;  /* 0x0000000400007213 */ /* 0x000fe60000000000 */
[----:B------:R-:W-:Y:S01]  /*16da0*/  I2FP.F32.S32 R14, R14 ;  /* 0x0000000e000e7245 */ /* 0x000fe20000201400 */
[----:B------:R-:W-:Y:S01]  /*16db0*/  IMAD.MOV.U32 R4, RZ, RZ, R7 ;  /* 0x000000ffff047224 */ /* 0x000fe200078e0007 */
[----:B------:R-:W-:Y:S02]  /*16dc0*/  FSEL R106, R106, -INF , !P3 ;  /* 0xff8000006a6a7808 */ /* 0x000fe40005800000 */
[----:B------:R-:W-:Y:S01]  /*16dd0*/  ISETP.GE.AND P3, PT, R12, R200, PT ;  /* 0x000000c80c00720c */ /* 0x000fe20003f66270 */
[----:B------:R-:W-:Y:S01]  /*16de0*/  FFMA.FTZ R107, R14, -UR31, R107 ;  /* 0x8000001f0e6b7c23 */ /* 0x000fe2000801006b */
[----:B------:R-:W-:Y:S02]  /*16df0*/  I2FP.F32.S32 R4, R4 ;  /* 0x0000000400047245 */ /* 0x000fe40000201400 */
[----:B------:R-:W-:Y:S02]  /*16e00*/  IABS R6, R6 ;  /* 0x0000000600067213 */ /* 0x000fe40000000000 */
[----:B------:R-:W-:Y:S01]  /*16e10*/  I2FP.F32.S32 R0, R0 ;  /* 0x0000000000007245 */ /* 0x000fe20000201400 */
[----:B------:R-:W-:Y:S01]  /*16e20*/  FFMA.FTZ R110, R4, -UR31, R110 ;  /* 0x8000001f046e7c23 */ /* 0x000fe2000801006e */
[----:B------:R-:W-:Y:S02]  /*16e30*/  ISETP.GE.OR P3, PT, R12, R206, !P3 ;  /* 0x000000ce0c00720c */ /* 0x000fe40005f66670 */
[----:B------:R-:W-:Y:S01]  /*16e40*/  IABS R5, R5 ;  /* 0x0000000500057213 */ /* 0x000fe20000000000 */
[----:B------:R-:W-:Y:S01]  /*16e50*/  FFMA.FTZ R111, R0, -UR31, R111 ;  /* 0x8000001f006f7c23 */ /* 0x000fe2000801006f */
[----:B------:R-:W-:Y:S02]  /*16e60*/  IABS R2, R2 ;  /* 0x0000000200027213 */ /* 0x000fe40000000000 */
[----:B------:R-:W-:Y:S02]  /*16e70*/  I2FP.F32.S32 R4, R6 ;  /* 0x0000000600047245 */ /* 0x000fe40000201400 */
[----:B------:R-:W-:Y:S02]  /*16e80*/  FSEL R107, R107, -INF , !P0 ;  /* 0xff8000006b6b7808 */ /* 0x000fe40004000000 */
[----:B------:R-:W-:Y:S01]  /*16e90*/  FSEL R108, R108, -INF , !P2 ;  /* 0xff8000006c6c7808 */ /* 0x000fe20005000000 */
[----:B------:R-:W-:Y:S01]  /*16ea0*/  FFMA.FTZ R112, R4, -UR31, R112 ;  /* 0x8000001f04707c23 */ /* 0x000fe20008010070 */
[----:B------:R-:W-:Y:S01]  /*16eb0*/  FSEL R109, R109, -INF , !P3 ;  /* 0xff8000006d6d7808 */ /* 0x000fe20005800000 */
[----:B------:R-:W-:Y:S01]  /*16ec0*/  VIADD R4, R196, 0x71 ;  /* 0x00000071c4047836 */ /* 0x000fe20000000000 */
[C---:B------:R-:W-:Y:S02]  /*16ed0*/  ISETP.GE.AND P0, PT, R12.reuse, R199, PT ;  /* 0x000000c70c00720c */ /* 0x040fe40003f06270 */
[C---:B------:R-:W-:Y:S01]  /*16ee0*/  ISETP.GE.AND P2, PT, R12.reuse, R198, PT ;  /* 0x000000c60c00720c */ /* 0x040fe20003f46270 */
[--C-:B------:R-:W-:Y:S01]  /*16ef0*/  IMAD.IADD R8, R203, 0x1, -R4.reuse ;  /* 0x00000001cb087824 */ /* 0x100fe200078e0a04 */
[----:B------:R-:W-:Y:S01]  /*16f00*/  ISETP.GE.AND P3, PT, R12, R197, PT ;  /* 0x000000c50c00720c */ /* 0x000fe20003f66270 */
[----:B------:R-:W-:Y:S01]  /*16f10*/  IMAD.IADD R6, R201, 0x1, -R4 ;  /* 0x00000001c9067824 */ /* 0x000fe200078e0a04 */
[----:B------:R-:W-:Y:S01]  /*16f20*/  I2FP.F32.S32 R0, R5 ;  /* 0x0000000500007245 */ /* 0x000fe20000201400 */
[----:B------:R-:W-:Y:S01]  /*16f30*/  VIADD R5, R196, 0x70 ;  /* 0x00000070c4057836 */ /* 0x000fe20000000000 */
[----:B------:R-:W-:Y:S02]  /*16f40*/  I2FP.F32.S32 R2, R2 ;  /* 0x0000000200027245 */ /* 0x000fe40000201400 */
[----:B------:R-:W-:Y:S01]  /*16f50*/  ISETP.GE.OR P0, PT, R12, R208, !P0 ;  /* 0x000000d00c00720c */ /* 0x000fe20004706670 */
[----:B------:R-:W-:Y:S01]  /*16f60*/  FFMA.FTZ R114, R0, -UR31, R114 ;  /* 0x8000001f00727c23 */ /* 0x000fe20008010072 */
[----:B------:R-:W-:Y:S01]  /*16f70*/  ISETP.GE.OR P2, PT, R12, R207, !P2 ;  /* 0x000000cf0c00720c */ /* 0x000fe20005746670 */
[----:B------:R-:W-:Y:S01]  /*16f80*/  FFMA.FTZ R113, R2, -UR31, R113 ;  /* 0x8000001f02717c23 */ /* 0x000fe20008010071 */
[----:B------:R-:W-:Y:S01]  /*16f90*/  ISETP.GE.OR P3, PT, R12, R205, !P3 ;  /* 0x000000cd0c00720c */ /* 0x000fe20005f66670 */
[----:B------:R-:W-:Y:S01]  /*16fa0*/  IMAD.IADD R12, R203, 0x1, -R12 ;  /* 0x00000001cb0c7824 */ /* 0x000fe200078e0a0c */
[----:B------:R-:W-:Y:S01]  /*16fb0*/  IABS R6, R6 ;  /* 0x0000000600067213 */ /* 0x000fe20000000000 */
[--C-:B------:R-:W-:Y:S01]  /*16fc0*/  IMAD.IADD R0, R201, 0x1, -R5.reuse ;  /* 0x00000001c9007824 */ /* 0x100fe200078e0a05 */
[----:B------:R-:W-:Y:S01]  /*16fd0*/  FSEL R112, R112, -INF , !P1 ;  /* 0xff80000070707808 */ /* 0x000fe20004800000 */
[----:B------:R-:W-:Y:S01]  /*16fe0*/  IMAD.IADD R2, R203, 0x1, -R5 ;  /* 0x00000001cb027824 */ /* 0x000fe200078e0a05 */
[----:B------:R-:W-:Y:S02]  /*16ff0*/  IABS R12, R12 ;  /* 0x0000000c000c7213 */ /* 0x000fe40000000000 */
[----:B------:R-:W-:Y:S02]  /*17000*/  IABS R7, R0 ;  /* 0x0000000000077213 */ /* 0x000fe40000000000 */
[----:B------:R-:W-:Y:S02]  /*17010*/  IABS R0, R2 ;  /* 0x0000000200007213 */ /* 0x000fe40000000000 */
        /* <DEDUP_REMOVED lines=11> */
[C---:B------:R-:W-:Y:S01]  /*170d0*/  IMAD.IADD R8, R202.reuse, 0x1, -R4 ;  /* 0x00000001ca087824 */ /* 0x040fe200078e0a04 */
[----:B------:R-:W-:Y:S01]  /*170e0*/  ISETP.GE.AND P1, PT, R5, R199, PT ;  /* 0x000000c70500720c */ /* 0x000fe20003f26270 */
[--C-:B------:R-:W-:Y:S01]  /*170f0*/  IMAD.IADD R6, R202, 0x1, -R5.reuse ;  /* 0x00000001ca067824 */ /* 0x100fe200078e0a05 */
[----:B------:R-:W-:Y:S01]  /*17100*/  FSEL R115, R115, -INF , !P2 ;  /* 0xff80000073737808 */ /* 0x000fe20005000000 */
[----:B------:R-:W-:Y:S01]  /*17110*/  VIADD R2, R196, 0x78 ;  /* 0x00000078c4027836 */ /* 0x000fe20000000000 */
[----:B------:R-:W-:Y:S01]  /*17120*/  ISETP.GE.AND P0, PT, R5, R198, PT ;  /* 0x000000c60500720c */ /* 0x000fe20003f06270 */
[----:B------:R-:W-:Y:S01]  /*17130*/  FFMA.FTZ R116, R7, -UR31, R116 ;  /* 0x8000001f07747c23 */ /* 0x000fe20008010074 */
[C---:B------:R-:W-:Y:S01]  /*17140*/  ISETP.GE.AND P6, PT, R5.reuse, R200, PT ;  /* 0x000000c80500720c */ /* 0x040fe20003fc6270 */
[----:B------:R-:W-:Y:S01]  /*17150*/  IMAD.IADD R7, R204, 0x1, -R5 ;  /* 0x00000001cc077824 */ /* 0x000fe200078e0a05 */
[C---:B------:R-:W-:Y:S02]  /*17160*/  ISETP.GE.AND P2, PT, R5.reuse, R197, PT ;  /* 0x000000c50500720c */ /* 0x040fe40003f46270 */
[C---:B------:R-:W-:Y:S02]  /*17170*/  ISETP.GE.OR P1, PT, R5.reuse, R208, !P1 ;  /* 0x000000d00500720c */ /* 0x040fe40004f26670 */
[C---:B------:R-:W-:Y:S02]  /*17180*/  ISETP.GE.OR P0, PT, R5.reuse, R207, !P0 ;  /* 0x000000cf0500720c */ /* 0x040fe40004706670 */
[C---:B------:R-:W-:Y:S02]  /*17190*/  ISETP.GE.OR P6, PT, R5.reuse, R206, !P6 ;  /* 0x000000ce0500720c */ /* 0x040fe400077c6670 */
[----:B------:R-:W-:Y:S02]  /*171a0*/  ISETP.GE.OR P2, PT, R5, R205, !P2 ;  /* 0x000000cd0500720c */ /* 0x000fe40005746670 */
[----:B------:R-:W-:Y:S01]  /*171b0*/  IABS R5, R8 ;  /* 0x0000000800057213 */ /* 0x000fe20000000000 */
[C---:B------:R-:W-:Y:S01]  /*171c0*/  IMAD.IADD R8, R201.reuse, 0x1, -R2 ;  /* 0x00000001c9087824 */ /* 0x040fe200078e0a02 */
[----:B------:R-:W-:Y:S02]  /*171d0*/  IABS R6, R6 ;  /* 0x0000000600067213 */ /* 0x000fe40000000000 */
[----:B------:R-:W-:Y:S02]  /*171e0*/  I2FP.F32.S32 R0, R0 ;  /* 0x0000000000007245 */ /* 0x000fe40000201400 */
[----:B------:R-:W-:Y:S02]  /*171f0*/  I2FP.F32.S32 R6, R6 ;  /* 0x0000000600067245 */ /* 0x000fe40000201400 */
[----:B------:R-:W-:Y:S01]  /*17200*/  IABS R8, R8 ;  /* 0x0000000800087213 */ /* 0x000fe20000000000 */
[----:B------:R-:W-:Y:S01]  /*17210*/  FFMA.FTZ R118, R0, -UR31, R118 ;  /* 0x8000001f00767c23 */ /* 0x000fe20008010076 */
[----:B------:R-:W-:Y:S01]  /*17220*/  IABS R10, R7 ;  /* 0x00000007000a7213 */ /* 0x000fe20000000000 */
[----:B------:R-:W-:Y:S01]  /*17230*/  VIADD R0, R196, 0x79 ;  /* 0x00000079c4007836 */ /* 0x000fe20000000000 */
[----:B------:R-:W-:Y:S01]  /*17240*/  I2FP.F32.S32 R9, R5 ;  /* 0x0000000500097245 */ /* 0x000fe20000201400 */
[----:B------:R-:W-:Y:S01]  /*17250*/  FFMA.FTZ R120, R6, -UR31, R120 ;  /* 0x8000001f06787c23 */ /* 0x000fe20008010078 */
[----:B------:R-:W-:Y:S01]  /*17260*/  FSEL R116, R116, -INF , !P1 ;  /* 0xff80000074747808 */ /* 0x000fe20004800000 */
[----:B------:R-:W-:Y:S01]  /*17270*/  IMAD.MOV.U32 R6, RZ, RZ, R8 ;  /* 0x000000ffff067224 */ /* 0x000fe200078e0008 */
[----:B------:R-:W-:Y:S01]  /*17280*/  I2FP.F32.S32 R8, R10 ;  /* 0x0000000a00087245 */ /* 0x000fe20000201400 */
[----:B------:R-:W-:Y:S01]  /*17290*/  IMAD.IADD R7, R201, 0x1, -R0 ;  /* 0x00000001c9077824 */ /* 0x000fe200078e0a00 */
[----:B------:R-:W-:Y:S01]  /*172a0*/  ISETP.GE.AND P1, PT, R4, R199, PT ;  /* 0x000000c70400720c */ /* 0x000fe20003f26270 */
[----:B------:R-:W-:Y:S01]  /*172b0*/  FFMA.FTZ R121, R9, -UR31, R121 ;  /* 0x8000001f09797c23 */ /* 0x000fe20008010079 */
[----:B------:R-:W-:Y:S01]  /*172c0*/  I2FP.F32.S32 R6, R6 ;  /* 0x0000000600067245 */ /* 0x000fe20000201400 */
[----:B------:R-:W-:Y:S01]  /*172d0*/  FFMA.FTZ R122, R8, -UR31, R122 ;  /* 0x8000001f087a7c23 */ /* 0x000fe2000801007a */
[----:B------:R-:W-:Y:S01]  /*172e0*/  IABS R5, R7 ;  /* 0x0000000700057213 */ /* 0x000fe20000000000 */
[----:B------:R-:W-:Y:S01]  /*172f0*/  IMAD.IADD R8, R203, 0x1, -R0 ;  /* 0x00000001cb087824 */ /* 0x000fe200078e0a00 */
[----:B------:R-:W-:Y:S01]  /*17300*/  FSEL R118, R118, -INF , !P0 ;  /* 0xff80000076767808 */ /* 0x000fe20004000000 */
[----:B------:R-:W-:Y:S01]  /*17310*/  FFMA.FTZ R128, R6, -UR31, R128 ;  /* 0x8000001f06807c23 */ /* 0x000fe20008010080 */
[----:B------:R-:W-:Y:S01]  /*17320*/  FMNMX.FTZ R6, R213, R3, !PT ;  /* 0x00000003d5067209 */ /* 0x000fe20007810000 */
[----:B------:R-:W-:Y:S01]  /*17330*/  IMAD.IADD R7, R203, 0x1, -R2 ;  /* 0x00000001cb077824 */ /* 0x000fe200078e0a02 */
[----:B------:R-:W-:Y:S02]  /*17340*/  I2FP.F32.S32 R9, R5 ;  /* 0x0000000500097245 */ /* 0x000fe40000201400 */
[----:B------:R-:W-:Y:S02]  /*17350*/  IABS R5, R8 ;  /* 0x0000000800057213 */ /* 0x000fe40000000000 */
[----:B------:R-:W-:Y:S01]  /*17360*/  FMNMX.FTZ R6, R222, R6, !PT ;  /* 0x00000006de067209 */ /* 0x000fe20007810000 */
[----:B------:R-:W-:Y:S01]  /*17370*/  FFMA.FTZ R129, R9, -UR31, R129 ;  /* 0x8000001f09817c23 */ /* 0x000fe20008010081 */
[----:B------:R-:W-:Y:S01]  /*17380*/  ISETP.GE.AND P0, PT, R2, R199, PT ;  /* 0x000000c70200720c */ /* 0x000fe20003f06270 */
[----:B------:R-:W-:Y:S01]  /*17390*/  IMAD.MOV.U32 R8, RZ, RZ, R5 ;  /* 0x000000ffff087224 */ /* 0x000fe200078e0005 */
        /* <DEDUP_REMOVED lines=12> */
[----:B------:R-:W-:Y:S02]  /*17460*/  ISETP.GE.OR P1, PT, R4, R208, !P1 ;  /* 0x000000d00400720c */ /* 0x000fe40004f26670 */
[----:B------:R-:W-:Y:S02]  /*17470*/  FMNMX.FTZ R5, R34, R5, !PT ;  /* 0x0000000522057209 */ /* 0x000fe40007810000 */
[----:B------:R-:W-:Y:S02]  /*17480*/  FMNMX.FTZ R6, R36, R6, !PT ;  /* 0x0000000624067209 */ /* 0x000fe40007810000 */
[----:B------:R-:W-:Y:S02]  /*17490*/  IABS R7, R7 ;  /* 0x0000000700077213 */ /* 0x000fe40000000000 */
[----:B------:R-:W-:Y:S02]  /*174a0*/  ISETP.GE.OR P0, PT, R2, R208, !P0 ;  /* 0x000000d00200720c */ /* 0x000fe40004706670 */
[----:B------:R-:W-:Y:S02]  /*174b0*/  FSEL R117, R117, -INF , !P1 ;  /* 0xff80000075757808 */ /* 0x000fe40004800000 */
[----:B------:R-:W-:Y:S02]  /*174c0*/  FMNMX.FTZ R5, R35, R5, !PT ;  /* 0x0000000523057209 */ /* 0x000fe40007810000 */
[----:B------:R-:W-:Y:S02]  /*174d0*/  FMNMX.FTZ R6, R37, R6, !PT ;  /* 0x0000000625067209 */ /* 0x000fe40007810000 */
[----:B------:R-:W-:Y:S02]  /*174e0*/  ISETP.GE.AND P1, PT, R4, R198, PT ;  /* 0x000000c60400720c */ /* 0x000fe40003f26270 */
[----:B------:R-:W-:Y:S02]  /*174f0*/  I2FP.F32.S32 R9, R7 ;  /* 0x0000000700097245 */ /* 0x000fe40000201400 */
[----:B------:R-:W-:Y:S02]  /*17500*/  FSEL R128, R128, -INF , !P0 ;  /* 0xff80000080807808 */ /* 0x000fe40004000000 */
[----:B------:R-:W-:Y:S01]  /*17510*/  FMNMX.FTZ R5, R24, R5, !PT ;  /* 0x0000000518057209 */ /* 0x000fe20007810000 */
[----:B------:R-:W-:Y:S01]  /*17520*/  FFMA.FTZ R130, R9, -UR31, R130 ;  /* 0x8000001f09827c23 */ /* 0x000fe20008010082 */
[----:B------:R-:W-:Y:S02]  /*17530*/  FMNMX.FTZ R6, R48, R6, !PT ;  /* 0x0000000630067209 */ /* 0x000fe40007810000 */
[----:B------:R-:W-:Y:S02]  /*17540*/  ISETP.GE.AND P0, PT, R2, R198, PT ;  /* 0x000000c60200720c */ /* 0x000fe40003f06270 */
[----:B------:R-:W-:Y:S02]  /*17550*/  ISETP.GE.OR P1, PT, R4, R207, !P1 ;  /* 0x000000cf0400720c */ /* 0x000fe40004f26670 */
[----:B------:R-:W-:Y:S02]  /*17560*/  FMNMX.FTZ R5, R23, R5, !PT ;  /* 0x0000000517057209 */ /* 0x000fe40007810000 */
[----:B------:R-:W-:Y:S02]  /*17570*/  FMNMX.FTZ R6, R49, R6, !PT ;  /* 0x0000000631067209 */ /* 0x000fe40007810000 */
[----:B------:R-:W-:Y:S02]  /*17580*/  ISETP.GE.OR P0, PT, R2, R207, !P0 ;  /* 0x000000cf0200720c */ /* 0x000fe40004706670 */
[----:B------:R-:W-:Y:S02]  /*17590*/  FSEL R119, R119, -INF , !P1 ;  /* 0xff80000077777808 */ /* 0x000fe40004800000 */
[----:B------:R-:W-:Y:S02]  /*175a0*/  ISETP.GE.AND P1, PT, R0, R199, PT ;  /* 0x000000c70000720c */ /* 0x000fe40003f26270 */
[----:B------:R-:W-:Y:S02]  /*175b0*/  FMNMX.FTZ R5, R50, R5, !PT ;  /* 0x0000000532057209 */ /* 0x000fe40007810000 */
[----:B------:R-:W-:Y:S02]  /*175c0*/  FMNMX.FTZ R6, R52, R6, !PT ;  /* 0x0000000634067209 */ /* 0x000fe40007810000 */
[----:B------:R-:W-:Y:S02]  /*175d0*/  FSEL R130, R130, -INF , !P0 ;  /* 0xff80000082827808 */ /* 0x000fe40004000000 */
[----:B------:R-:W-:Y:S02]  /*175e0*/  PLOP3.LUT P0, PT, PT, PT, UP0, 0x80, 0x0 ;  /* 0x000000000000781c */ /* 0x000fe40003f0f008 */
[C---:B------:R-:W-:Y:S02]  /*175f0*/  ISETP.GE.OR P1, PT, R0.reuse, R208, !P1 ;  /* 0x000000d00000720c */ /* 0x040fe40004f26670 */
[----:B------:R-:W-:Y:S02]  /*17600*/  FMNMX.FTZ R5, R51, R5, !PT ;  /* 0x0000000533057209 */ /* 0x000fe40007810000 */
[----:B------:R-:W-:Y:S02]  /*17610*/  FMNMX.FTZ R6, R53, R6, !PT ;  /* 0x0000000635067209 */ /* 0x000fe40007810000 */
[----:B------:R-:W-:Y:S02]  /*17620*/  I2FP.F32.S32 R7, R8 ;  /* 0x0000000800077245 */ /* 0x000fe40000201400 */
[----:B------:R-:W-:Y:S02]  /*17630*/  FSEL R129, R129, -INF , !P1 ;  /* 0xff80000081817808 */ /* 0x000fe40004800000 */
[----:B------:R-:W-:Y:S01]  /*17640*/  ISETP.GE.AND P1, PT, R0, R198, PT ;  /* 0x000000c60000720c */ /* 0x000fe20003f26270 */
[----:B------:R-:W-:Y:S01]  /*17650*/  FFMA.FTZ R131, R7, -UR31, R131 ;  /* 0x8000001f07837c23 */ /* 0x000fe20008010083 */
[----:B------:R-:W-:Y:S02]  /*17660*/  FMNMX.FTZ R5, R54, R5, !PT ;  /* 0x0000000536057209 */ /* 0x000fe40007810000 */
[----:B------:R-:W-:Y:S02]  /*17670*/  FMNMX.FTZ R6, R22, R6, !PT ;  /* 0x0000000616067209 */ /* 0x000fe40007810000 */
[----:B------:R-:W-:Y:S02]  /*17680*/  ISETP.GE.OR P1, PT, R0, R207, !P1 ;  /* 0x000000cf0000720c */ /* 0x000fe40004f26670 */
[----:B------:R-:W-:Y:S02]  /*17690*/  FMNMX.FTZ R5, R55, R5, !PT ;  /* 0x0000000537057209 */ /* 0x000fe40007810000 */
[----:B------:R-:W-:Y:S02]  /*176a0*/  FMNMX.FTZ R6, R21, R6, !PT ;  /* 0x0000000615067209 */ /* 0x000fe40007810000 */
[----:B------:R-:W-:Y:S02]  /*176b0*/  FSEL R131, R131, -INF , !P1 ;  /* 0xff80000083837808 */ /* 0x000fe40004800000 */
[----:B------:R-:W-:Y:S02]  /*176c0*/  ISETP.GE.AND P1, PT, R4, R200, PT ;  /* 0x000000c80400720c */ /* 0x000fe40003f26270 */
[----:B------:R-:W-:Y:S02]  /*176d0*/  FMNMX.FTZ R18, R20, R5, !PT ;  /* 0x0000000514127209 */ /* 0x000fe40007810000 */
[----:B------:R-:W-:Y:S01]  /*176e0*/  FMNMX.FTZ R19, R68, R6, !PT ;  /* 0x0000000644137209 */ /* 0x000fe20007810000 */
[----:B------:R-:W-:Y:S08]  /*176f0*/  @P0 BRA `(.L_x_320) ;  /* 0xffffffb800140947 */ /* 0x000ff0000383ffff */
.L_x_319:
[----:B-1----:R-:W-:Y:S01]  /*17700*/  FMNMX.FTZ R7, R69, R19, !PT ;  /* 0x0000001345077209 */ /* 0x002fe20007810000 */
[----:B------:R-:W-:Y:S01]  /*17710*/  UISETP.GT.AND UP0, UPT, UR11, UR14, UPT ;  /* 0x0000000e0b00728c */ /* 0x000fe2000bf04270 */
[----:B------:R-:W-:Y:S01]  /*17720*/  FMNMX.FTZ R6, R67, R18, !PT ;  /* 0x0000001243067209 */ /* 0x000fe20007810000 */
[----:B------:R-:W-:Y:S01]  /*17730*/  UMOV UR18, UR11 ;  /* 0x0000000b00127c82 */ /* 0x000fe20008000000 */
[----:B------:R-:W-:Y:S02]  /*17740*/  FMNMX.FTZ R7, R80, R7, !PT ;  /* 0x0000000750077209 */ /* 0x000fe40007810000 */
[----:B------:R-:W-:Y:S02]  /*17750*/  ISETP.GE.AND P0, PT, R4, R197, PT ;  /* 0x000000c50400720c */ /* 0x000fe40003f06270 */
[----:B------:R-:W-:Y:S02]  /*17760*/  FMNMX.FTZ R7, R81, R7, !PT ;  /* 0x0000000751077209 */ /* 0x000fe40007810000 */
[----:B------:R-:W-:Y:S02]  /*17770*/  FMNMX.FTZ R5, R219, R133, !PT ;  /* 0x00000085db057209 */ /* 0x000fe40007810000 */
[----:B------:R-:W-:Y:S02]  /*17780*/  FMNMX.FTZ R6, R70, R6, !PT ;  /* 0x0000000646067209 */ /* 0x000fe40007810000 */
[----:B------:R-:W-:Y:S02]  /*17790*/  FMNMX.FTZ R7, R84, R7, !PT ;  /* 0x0000000754077209 */ /* 0x000fe40007810000 */
[C---:B------:R-:W-:Y:S02]  /*177a0*/  ISETP.GE.OR P1, PT, R4.reuse, R206, !P1 ;  /* 0x000000ce0400720c */ /* 0x040fe40004f26670 */
[----:B------:R-:W-:Y:S02]  /*177b0*/  ISETP.GE.OR P0, PT, R4, R205, !P0 ;  /* 0x000000cd0400720c */ /* 0x000fe40004706670 */
[----:B------:R-:W-:Y:S02]  /*177c0*/  IADD3 R8, R204, -R4, RZ ;  /* 0x80000004cc087210 */ /* 0x000fe40007ffe0ff */
        /* <DEDUP_REMOVED lines=39> */
[----:B------:R-:W-:Y:S02]  /*17a40*/  IADD3 R9, R202, -R2, RZ ;  /* 0x80000002ca097210 */ /* 0x000fe40007ffe0ff */
[----:B------:R-:W-:Y:S02]  /*17a50*/  FMNMX.FTZ R4, R31, R4, !PT ;  /* 0x000000041f047209 */ /* 0x000fe40007810000 */
[----:B------:R-:W-:Y:S02]  /*17a60*/  FMNMX.FTZ R41, R129, R41, !PT ;  /* 0x0000002981297209 */ /* 0x000fe40007810000 */
[----:B------:R-:W-:Y:S02]  /*17a70*/  FMNMX.FTZ R5, R56, R5, !PT ;  /* 0x0000000538057209 */ /* 0x000fe40007810000 */
[----:B------:R-:W-:Y:S02]  /*17a80*/  IABS R11, R8 ;  /* 0x00000008000b7213 */ /* 0x000fe40000000000 */
[----:B------:R-:W-:Y:S02]  /*17a90*/  FMNMX.FTZ R6, R118, R6, !PT ;  /* 0x0000000676067209 */ /* 0x000fe40007810000 */
[----:B------:R-:W-:Y:S02]  /*17aa0*/  IABS R8, R9 ;  /* 0x0000000900087213 */ /* 0x000fe40000000000 */
[----:B------:R-:W-:Y:S01]  /*17ab0*/  FMNMX.FTZ R7, R28, R4, !PT ;  /* 0x000000041c077209 */ /* 0x000fe20007810000 */
[----:B------:R-:W1:Y:S01]  /*17ac0*/  SHFL.BFLY PT, R9, R41, 0x2, 0x1f ;  /* 0x0c401f0029097f89 */ /* 0x000e6200000e0000 */
[----:B------:R-:W-:Y:S02]  /*17ad0*/  FMNMX.FTZ R4, R57, R5, !PT ;  /* 0x0000000539047209 */ /* 0x000fe40007810000 */
[----:B------:R-:W-:Y:S02]  /*17ae0*/  FMNMX.FTZ R5, R119, R6, !PT ;  /* 0x0000000677057209 */ /* 0x000fe40007810000 */
[----:B------:R-:W-:Y:S02]  /*17af0*/  FMNMX.FTZ R6, R60, R4, !PT ;  /* 0x000000043c067209 */ /* 0x000fe40007810000 */
[----:B------:R-:W-:Y:S02]  /*17b00*/  FMNMX.FTZ R4, R130, R5, !PT ;  /* 0x0000000582047209 */ /* 0x000fe40007810000 */
[----:B------:R-:W-:Y:S02]  /*17b10*/  IADD3 R10, R202, -R0, RZ ;  /* 0x80000000ca0a7210 */ /* 0x000fe40007ffe0ff */
[----:B------:R-:W-:Y:S02]  /*17b20*/  FMNMX.FTZ R4, R131, R4, !PT ;  /* 0x0000000483047209 */ /* 0x000fe40007810000 */
[----:B------:R-:W-:Y:S02]  /*17b30*/  FMNMX.FTZ R5, R27, R7, !PT ;  /* 0x000000071b057209 */ /* 0x000fe40007810000 */
[----:B------:R-:W-:Y:S02]  /*17b40*/  IABS R7, R10 ;  /* 0x0000000a00077213 */ /* 0x000fe40000000000 */
[----:B------:R-:W2:Y:S01]  /*17b50*/  SHFL.BFLY PT, R10, R4, 0x2, 0x1f ;  /* 0x0c401f00040a7f89 */ /* 0x000ea200000e0000 */
[----:B------:R-:W-:Y:S02]  /*17b60*/  FMNMX.FTZ R5, R46, R5, !PT ;  /* 0x000000052e057209 */ /* 0x000fe40007810000 */
[----:B------:R-:W-:Y:S02]  /*17b70*/  I2FP.F32.S32 R7, R7 ;  /* 0x0000000700077245 */ /* 0x000fe40000201400 */
[----:B------:R-:W-:Y:S02]  /*17b80*/  FMNMX.FTZ R5, R47, R5, !PT ;  /* 0x000000052f057209 */ /* 0x000fe40007810000 */
[----:B------:R-:W-:Y:S01]  /*17b90*/  I2FP.F32.S32 R8, R8 ;  /* 0x0000000800087245 */ /* 0x000fe20000201400 */
[----:B------:R-:W-:Y:S01]  /*17ba0*/  FFMA.FTZ R125, R7, -UR31, R125 ;  /* 0x8000001f077d7c23 */ /* 0x000fe2000801007d */
[----:B------:R-:W-:Y:S02]  /*17bb0*/  FMNMX.FTZ R5, R58, R5, !PT ;  /* 0x000000053a057209 */ /* 0x000fe40007810000 */
[----:B------:R-:W-:Y:S01]  /*17bc0*/  IADD3 R7, R204, -R2, RZ ;  /* 0x80000002cc077210 */ /* 0x000fe20007ffe0ff */
[----:B------:R-:W-:Y:S01]  /*17bd0*/  FFMA.FTZ R124, R8, -UR31, R124 ;  /* 0x8000001f087c7c23 */ /* 0x000fe2000801007c */
[----:B------:R-:W-:Y:S02]  /*17be0*/  FMNMX.FTZ R6, R61, R6, !PT ;  /* 0x000000063d067209 */ /* 0x000fe40007810000 */
[----:B------:R-:W-:Y:S02]  /*17bf0*/  FMNMX.FTZ R5, R59, R5, !PT ;  /* 0x000000053b057209 */ /* 0x000fe40007810000 */
[----:B------:R-:W-:Y:S02]  /*17c00*/  IABS R8, R7 ;  /* 0x0000000700087213 */ /* 0x000fe40000000000 */
[----:B------:R-:W-:Y:S02]  /*17c10*/  FMNMX.FTZ R6, R72, R6, !PT ;  /* 0x0000000648067209 */ /* 0x000fe40007810000 */
[----:B------:R-:W-:Y:S02]  /*17c20*/  FMNMX.FTZ R5, R62, R5, !PT ;  /* 0x000000053e057209 */ /* 0x000fe40007810000 */
[----:B------:R-:W-:Y:S02]  /*17c30*/  FMNMX.FTZ R6, R73, R6, !PT ;  /* 0x0000000649067209 */ /* 0x000fe40007810000 */
[----:B-1----:R-:W-:Y:S02]  /*17c40*/  FMNMX.FTZ R41, R41, R9, !PT ;  /* 0x0000000929297209 */ /* 0x002fe40007810000 */
[----:B------:R-:W-:Y:S02]  /*17c50*/  FMNMX.FTZ R5, R63, R5, !PT ;  /* 0x000000053f057209 */ /* 0x000fe40007810000 */
[----:B------:R-:W-:Y:S01]  /*17c60*/  FMNMX.FTZ R6, R76, R6, !PT ;  /* 0x000000064c067209 */ /* 0x000fe20007810000 */
[----:B------:R-:W1:Y:S01]  /*17c70*/  SHFL.BFLY PT, R7, R41, 0x1, 0x1f ;  /* 0x0c201f0029077f89 */ /* 0x000e6200000e0000 */
[----:B--2---:R-:W-:Y:S02]  /*17c80*/  FMNMX.FTZ R4, R4, R10, !PT ;  /* 0x0000000a04047209 */ /* 0x004fe40007810000 */
[----:B------:R-:W-:Y:S02]  /*17c90*/  FMNMX.FTZ R5, R74, R5, !PT ;  /* 0x000000054a057209 */ /* 0x000fe40007810000 */
[----:B------:R-:W-:Y:S03]  /*17ca0*/  FSEL R120, R120, -INF , !P6 ;  /* 0xff80000078787808 */ /* 0x000fe60007000000 */
[----:B------:R-:W2:Y:S01]  /*17cb0*/  SHFL.BFLY PT, R40, R4, 0x1, 0x1f ;  /* 0x0c201f0004287f89 */ /* 0x000ea200000e0000 */
[----:B------:R-:W-:Y:S02]  /*17cc0*/  FMNMX.FTZ R6, R77, R6, !PT ;  /* 0x000000064d067209 */ /* 0x000fe40007810000 */
[----:B------:R-:W-:Y:S02]  /*17cd0*/  ISETP.GE.AND P6, PT, R2, R200, PT ;  /* 0x000000c80200720c */ /* 0x000fe40003fc6270 */
[----:B------:R-:W-:Y:S02]  /*17ce0*/  FMNMX.FTZ R5, R75, R5, !PT ;  /* 0x000000054b057209 */ /* 0x000fe40007810000 */
[----:B------:R-:W-:Y:S02]  /*17cf0*/  FMNMX.FTZ R6, R88, R6, !PT ;  /* 0x0000000658067209 */ /* 0x000fe40007810000 */
[----:B------:R-:W-:Y:S02]  /*17d00*/  ISETP.GE.OR P6, PT, R2, R206, !P6 ;  /* 0x000000ce0200720c */ /* 0x000fe400077c6670 */
[----:B------:R-:W-:Y:S02]  /*17d10*/  FMNMX.FTZ R5, R78, R5, !PT ;  /* 0x000000054e057209 */ /* 0x000fe40007810000 */
[----:B------:R-:W-:Y:S02]  /*17d20*/  FSEL R124, R124, -INF , !P6 ;  /* 0xff8000007c7c7808 */ /* 0x000fe40007000000 */
[----:B------:R-:W-:Y:S02]  /*17d30*/  FMNMX.FTZ R6, R89, R6, !PT ;  /* 0x0000000659067209 */ /* 0x000fe40007810000 */
[----:B------:R-:W-:Y:S02]  /*17d40*/  ISETP.GE.AND P6, PT, R2, R197, PT ;  /* 0x000000c50200720c */ /* 0x000fe40003fc6270 */
[----:B------:R-:W-:Y:S02]  /*17d50*/  FMNMX.FTZ R5, R79, R5, !PT ;  /* 0x000000054f057209 */ /* 0x000fe40007810000 */
[----:B-1----:R-:W-:Y:S02]  /*17d60*/  FMNMX.FTZ R41, R41, R7, !PT ;  /* 0x0000000729297209 */ /* 0x002fe40007810000 */
[----:B------:R-:W-:Y:S02]  /*17d70*/  FMNMX.FTZ R6, R92, R6, !PT ;  /* 0x000000065c067209 */ /* 0x000fe40007810000 */
[----:B------:R-:W-:Y:S01]  /*17d80*/  ISETP.GE.OR P6, PT, R2, R205, !P6 ;  /* 0x000000cd0200720c */ /* 0x000fe200077c6670 */
[----:B------:R-:W-:Y:S01]  /*17d90*/  FMUL.FTZ R43, R41, UR4 ;  /* 0x00000004292b7c20 */ /* 0x000fe20008410000 */
[----:B------:R-:W-:Y:S02]  /*17da0*/  FMNMX.FTZ R2, R90, R5, !PT ;  /* 0x000000055a027209 */ /* 0x000fe40007810000 */
[----:B------:R-:W-:Y:S02]  /*17db0*/  FMNMX.FTZ R6, R93, R6, !PT ;  /* 0x000000065d067209 */ /* 0x000fe40007810000 */
[----:B------:R-:W-:Y:S02]  /*17dc0*/  FSEL R111, R111, -INF , !P3 ;  /* 0xff8000006f6f7808 */ /* 0x000fe40005800000 */
[----:B------:R-:W-:Y:S02]  /*17dd0*/  FSETP.NEU.FTZ.AND P3, PT, R41, -INF , PT ;  /* 0xff8000002900780b */ /* 0x000fe40003f7d000 */
[----:B------:R-:W-:Y:S02]  /*17de0*/  FMNMX.FTZ R2, R91, R2, !PT ;  /* 0x000000025b027209 */ /* 0x000fe40007810000 */
[----:B------:R-:W-:Y:S02]  /*17df0*/  FMNMX.FTZ R6, R104, R6, !PT ;  /* 0x0000000668067209 */ /* 0x000fe40007810000 */
[----:B------:R-:W-:Y:S02]  /*17e00*/  FSEL R43, R43, RZ, P3 ;  /* 0x000000ff2b2b7208 */ /* 0x000fe40001800000 */
[----:B------:R-:W-:Y:S02]  /*17e10*/  FMNMX.FTZ R2, R94, R2, !PT ;  /* 0x000000025e027209 */ /* 0x000fe40007810000 */
[----:B------:R-:W-:Y:S01]  /*17e20*/  FMNMX.FTZ R6, R105, R6, !PT ;  /* 0x0000000669067209 */ /* 0x000fe20007810000 */
[--C-:B------:R-:W-:Y:S01]  /*17e30*/  FFMA.FTZ R7, R215, UR4, -R43.reuse ;  /* 0x00000004d7077c23 */ /* 0x100fe2000801082b */
[----:B--2---:R-:W-:Y:S01]  /*17e40*/  FMNMX.FTZ R40, R4, R40, !PT ;  /* 0x0000002804287209 */ /* 0x004fe20007810000 */
[--C-:B------:R-:W-:Y:S01]  /*17e50*/  FFMA.FTZ R4, R213, UR4, -R43.reuse ;  /* 0x00000004d5047c23 */ /* 0x100fe2000801082b */
[----:B------:R-:W-:Y:S02]  /*17e60*/  FMNMX.FTZ R2, R95, R2, !PT ;  /* 0x000000025f027209 */ /* 0x000fe40007810000 */
[----:B------:R-:W-:Y:S01]  /*17e70*/  FMNMX.FTZ R5, R108, R6, !PT ;  /* 0x000000066c057209 */ /* 0x000fe20007810000 */
[----:B------:R1:W-:Y:S01]  /*17e80*/  MUFU.EX2 R180, R4 ;  /* 0x0000000400b47308 */ /* 0x0003e20000000800 */
[----:B------:R-:W-:Y:S01]  /*17e90*/  FMNMX.FTZ R2, R106, R2, !PT ;  /* 0x000000026a027209 */ /* 0x000fe20007810000 */
[----:B------:R-:W-:Y:S01]  /*17ea0*/  FMUL.FTZ R64, R40, UR4 ;  /* 0x0000000428407c20 */ /* 0x000fe20008410000 */
[----:B------:R-:W-:Y:S02]  /*17eb0*/  FSEL R121, R121, -INF , !P1 ;  /* 0xff80000079797808 */ /* 0x000fe40004800000 */
[----:B------:R-:W-:Y:S02]  /*17ec0*/  ISETP.GE.AND P1, PT, R0, R200, PT ;  /* 0x000000c80000720c */ /* 0x000fe40003f26270 */
[----:B------:R-:W-:Y:S02]  /*17ed0*/  FMNMX.FTZ R5, R109, R5, !PT ;  /* 0x000000056d057209 */ /* 0x000fe40007810000 */
[----:B------:R-:W-:Y:S02]  /*17ee0*/  IADD3 R6, R204, -R0, RZ ;  /* 0x80000000cc067210 */ /* 0x000fe40007ffe0ff */
[----:B------:R-:W-:Y:S02]  /*17ef0*/  FSEL R110, R110, -INF , !P5 ;  /* 0xff8000006e6e7808 */ /* 0x000fe40006800000 */
[----:B------:R-:W-:Y:S02]  /*17f00*/  FMNMX.FTZ R2, R107, R2, !PT ;  /* 0x000000026b027209 */ /* 0x000fe40007810000 */
[----:B------:R-:W-:Y:S02]  /*17f10*/  I2FP.F32.S32 R11, R11 ;  /* 0x0000000b000b7245 */ /* 0x000fe40000201400 */
[----:B------:R-:W-:Y:S01]  /*17f20*/  ISETP.GE.OR P1, PT, R0, R206, !P1 ;  /* 0x000000ce0000720c */ /* 0x000fe20004f26670 */
[----:B-1----:R-:W-:Y:S01]  /*17f30*/  FFMA.FTZ R4, R222, UR4, -R43 ;  /* 0x00000004de047c23 */ /* 0x002fe2000801082b */
[----:B------:R-:W-:Y:S01]  /*17f40*/  FMNMX.FTZ R39, R120, R5, !PT ;  /* 0x0000000578277209 */ /* 0x000fe20007810000 */
[----:B------:R-:W-:Y:S01]  /*17f50*/  FFMA.FTZ R123, R11, -UR31, R123 ;  /* 0x8000001f0b7b7c23 */ /* 0x000fe2000801007b */
[----:B------:R-:W-:Y:S01]  /*17f60*/  IABS R5, R6 ;  /* 0x0000000600057213 */ /* 0x000fe20000000000 */
[----:B------:R1:W-:Y:S01]  /*17f70*/  MUFU.EX2 R181, R4 ;  /* 0x0000000400b57308 */ /* 0x0003e20000000800 */
[----:B------:R-:W-:Y:S02]  /*17f80*/  FMNMX.FTZ R6, R110, R2, !PT ;  /* 0x000000026e067209 */ /* 0x000fe40007810000 */
[----:B------:R-:W-:Y:S02]  /*17f90*/  FSEL R125, R125, -INF , !P1 ;  /* 0xff8000007d7d7808 */ /* 0x000fe40004800000 */
[----:B------:R-:W-:Y:S02]  /*17fa0*/  I2FP.F32.S32 R8, R8 ;  /* 0x0000000800087245 */ /* 0x000fe40000201400 */
[----:B------:R-:W-:Y:S02]  /*17fb0*/  ISETP.GE.AND P1, PT, R0, R197, PT ;  /* 0x000000c50000720c */ /* 0x000fe40003f26270 */
[----:B------:R-:W-:Y:S01]  /*17fc0*/  FSEL R122, R122, -INF , !P2 ;  /* 0xff8000007a7a7808 */ /* 0x000fe20005000000 */
[----:B------:R-:W-:Y:S01]  /*17fd0*/  FFMA.FTZ R126, R8, -UR31, R126 ;  /* 0x8000001f087e7c23 */ /* 0x000fe2000801007e */
[----:B------:R-:W-:Y:S02]  /*17fe0*/  FMNMX.FTZ R6, R111, R6, !PT ;  /* 0x000000066f067209 */ /* 0x000fe40007810000 */
[----:B------:R-:W-:Y:S02]  /*17ff0*/  I2FP.F32.S32 R2, R5 ;  /* 0x0000000500027245 */ /* 0x000fe40000201400 */
[----:B------:R-:W-:Y:S02]  /*18000*/  ISETP.GE.OR P1, PT, R0, R205, !P1 ;  /* 0x000000cd0000720c */ /* 0x000fe40004f26670 */
[----:B------:R-:W-:Y:S01]  /*18010*/  FSEL R123, R123, -INF , !P0 ;  /* 0xff8000007b7b7808 */ /* 0x000fe20004000000 */
[----:B------:R-:W-:Y:S01]  /*18020*/  FFMA.FTZ R127, R2, -UR31, R127 ;  /* 0x8000001f027f7c23 */ /* 0x000fe2000801007f */
[----:B------:R-:W-:Y:S01]  /*18030*/  FMNMX.FTZ R0, R122, R6, !PT ;  /* 0x000000067a007209 */ /* 0x000fe20007810000 */
[--C-:B------:R-:W-:Y:S01]  /*18040*/  FFMA.FTZ R6, R214, UR4, -R43.reuse ;  /* 0x00000004d6067c23 */ /* 0x100fe2000801082b */
[----:B------:R-:W-:Y:S02]  /*18050*/  FSEL R126, R126, -INF , !P6 ;  /* 0xff8000007e7e7808 */ /* 0x000fe40007000000 */
[----:B------:R-:W-:Y:S02]  /*18060*/  FMNMX.FTZ R0, R123, R0, !PT ;  /* 0x000000007b007209 */ /* 0x000fe40007810000 */
[----:B------:R-:W-:Y:S02]  /*18070*/  FMNMX.FTZ R39, R121, R39, !PT ;  /* 0x0000002779277209 */ /* 0x000fe40007810000 */
[----:B------:R-:W-:Y:S02]  /*18080*/  FSEL R42, R127, -INF , !P1 ;  /* 0xff8000007f2a7808 */ /* 0x000fe40004800000 */
[----:B------:R-:W-:Y:S02]  /*18090*/  FMNMX.FTZ R0, R126, R0, !PT ;  /* 0x000000007e007209 */ /* 0x000fe40007810000 */
[----:B------:R-:W-:Y:S02]  /*180a0*/  FMNMX.FTZ R39, R124, R39, !PT ;  /* 0x000000277c277209 */ /* 0x000fe40007810000 */
[----:B------:R-:W-:Y:S02]  /*180b0*/  FMNMX.FTZ R0, R42, R0, !PT ;  /* 0x000000002a007209 */ /* 0x000fe40007810000 */
[----:B------:R-:W-:Y:S02]  /*180c0*/  FSETP.NEU.FTZ.AND P2, PT, R40, -INF , PT ;  /* 0xff8000002800780b */ /* 0x000fe40003f5d000 */
[----:B------:R-:W-:Y:S01]  /*180d0*/  FMNMX.FTZ R39, R125, R39, !PT ;  /* 0x000000277d277209 */ /* 0x000fe20007810000 */
[----:B------:R-:W2:Y:S01]  /*180e0*/  SHFL.BFLY PT, R2, R0, 0x2, 0x1f ;  /* 0x0c401f0000027f89 */ /* 0x000ea200000e0000 */
[----:B------:R-:W-:Y:S07]  /*180f0*/  FSEL R64, R64, RZ, P2 ;  /* 0x000000ff40407208 */ /* 0x000fee0001000000 */
[----:B------:R-:W3:Y:S01]  /*18100*/  SHFL.BFLY PT, R5, R39, 0x2, 0x1f ;  /* 0x0c401f0027057f89 */ /* 0x000ee200000e0000 */
[--C-:B-1----:R-:W-:Y:S04]  /*18110*/  FFMA.FTZ R4, R216, UR4, -R64.reuse ;  /* 0x00000004d8047c23 */ /* 0x102fe80008010840 */
[----:B------:R1:W-:Y:S01]  /*18120*/  MUFU.EX2 R175, R4 ;  /* 0x0000000400af7308 */ /* 0x0003e20000000800 */
[----:B--2---:R-:W-:Y:S01]  /*18130*/  FMNMX.FTZ R0, R0, R2, !PT ;  /* 0x0000000200007209 */ /* 0x004fe20007810000 */
[--C-:B------:R-:W-:Y:S01]  /*18140*/  FFMA.FTZ R2, R179, UR4, -R43.reuse ;  /* 0x00000004b3027c23 */ /* 0x100fe2000801082b */
[--C-:B-1----:R-:W-:Y:S01]  /*18150*/  FFMA.FTZ R4, R221, UR4, -R64.reuse ;  /* 0x00000004dd047c23 */ /* 0x102fe20008010840 */
[----:B---3--:R-:W-:Y:S06]  /*18160*/  FMNMX.FTZ R39, R39, R5, !PT ;  /* 0x0000000527277209 */ /* 0x008fec0007810000 */
[----:B------:R1:W-:Y:S01]  /*18170*/  MUFU.EX2 R221, R2 ;  /* 0x0000000200dd7308 */ /* 0x0003e20000000800 */
[----:B------:R-:W2:Y:S09]  /*18180*/  SHFL.BFLY PT, R5, R39, 0x1, 0x1f ;  /* 0x0c201f0027057f89 */ /* 0x000eb200000e0000 */
[----:B------:R3:W-:Y:S01]  /*18190*/  MUFU.EX2 R182, R4 ;  /* 0x0000000400b67308 */ /* 0x0007e20000000800 */
[----:B-1----:R-:W1:Y:S01]  /*181a0*/  SHFL.BFLY PT, R2, R0, 0x1, 0x1f ;  /* 0x0c201f0000027f89 */ /* 0x002e6200000e0000 */
[--C-:B---3--:R-:W-:Y:S01]  /*181b0*/  FFMA.FTZ R4, R210, UR4, -R43.reuse ;  /* 0x00000004d2047c23 */ /* 0x108fe2000801082b */
[----:B--2---:R-:W-:Y:S07]  /*181c0*/  FMNMX.FTZ R39, R39, R5, !PT ;  /* 0x0000000527277209 */ /* 0x004fee0007810000 */
[----:B------:R2:W-:Y:S01]  /*181d0*/  MUFU.EX2 R228, R4 ;  /* 0x0000000400e47308 */ /* 0x0005e20000000800 */
[----:B------:R-:W-:Y:S01]  /*181e0*/  FFMA.FTZ R5, R32, UR4, -R43 ;  /* 0x0000000420057c23 */ /* 0x000fe2000801082b */
[C---:B------:R-:W-:Y:S01]  /*181f0*/  FSETP.NEU.FTZ.AND P1, PT, R39.reuse, -INF , PT ;  /* 0xff8000002700780b */ /* 0x040fe20003f3d000 */
[----:B------:R-:W-:Y:S05]  /*18200*/  FMUL.FTZ R65, R39, UR4 ;  /* 0x0000000427417c20 */ /* 0x000fea0008410000 */
[----:B------:R-:W-:Y:S02]  /*18210*/  FSEL R65, R65, RZ, P1 ;  /* 0x000000ff41417208 */ /* 0x000fe40000800000 */
[----:B-1----:R-:W-:Y:S03]  /*18220*/  FMNMX.FTZ R38, R0, R2, !PT ;  /* 0x0000000200267209 */ /* 0x002fe60007810000 */
[--C-:B------:R-:W-:Y:S01]  /*18230*/  FFMA.FTZ R0, R225, UR4, -R65.reuse ;  /* 0x00000004e1007c23 */ /* 0x100fe20008010841 */
[--C-:B------:R-:W-:Y:S01]  /*18240*/  FFMA.FTZ R2, R224, UR4, -R65.reuse ;  /* 0x00000004e0027c23 */ /* 0x100fe20008010841 */
[C---:B------:R-:W-:Y:S01]  /*18250*/  FSETP.NEU.FTZ.AND P0, PT, R38.reuse, -INF , PT ;  /* 0xff8000002600780b */ /* 0x040fe20003f1d000 */
[----:B------:R-:W-:Y:S01]  /*18260*/  FMUL.FTZ R66, R38, UR4 ;  /* 0x0000000426427c20 */ /* 0x000fe20008410000 */
[----:B------:R1:W-:Y:S01]  /*18270*/  MUFU.EX2 R174, R0 ;  /* 0x0000000000ae7308 */ /* 0x0003e20000000800 */
[--C-:B--2---:R-:W-:Y:S03]  /*18280*/  FFMA.FTZ R4, R211, UR4, -R64.reuse ;  /* 0x00000004d3047c23 */ /* 0x104fe60008010840 */
[----:B------:R-:W-:Y:S06]  /*18290*/  FSEL R66, R66, RZ, P0 ;  /* 0x000000ff42427208 */ /* 0x000fec0000000000 */
[----:B------:R2:W-:Y:S10]  /*182a0*/  MUFU.EX2 R216, R4 ;  /* 0x0000000400d87308 */ /* 0x0005f40000000800 */
[----:B------:R3:W-:Y:S01]  /*182b0*/  MUFU.EX2 R213, R2 ;  /* 0x0000000200d57308 */ /* 0x0007e20000000800 */
[--C-:B-1----:R-:W-:Y:S09]  /*182c0*/  FFMA.FTZ R0, R223, UR4, -R65.reuse ;  /* 0x00000004df007c23 */ /* 0x102ff20008010841 */
[----:B------:R1:W-:Y:S01]  /*182d0*/  MUFU.EX2 R183, R0 ;  /* 0x0000000000b77308 */ /* 0x0003e20000000800 */
[--C-:B--2---:R-:W-:Y:S09]  /*182e0*/  FFMA.FTZ R4, R212, UR4, -R64.reuse ;  /* 0x00000004d4047c23 */ /* 0x104ff20008010840 */
[----:B------:R2:W-:Y:S01]  /*182f0*/  MUFU.EX2 R227, R4 ;  /* 0x0000000400e37308 */ /* 0x0005e20000000800 */
[----:B---3--:R-:W-:Y:S09]  /*18300*/  FFMA.FTZ R2, R169, UR4, -R64 ;  /* 0x00000004a9027c23 */ /* 0x008ff20008010840 */
[----:B------:R3:W-:Y:S01]  /*18310*/  MUFU.EX2 R196, R2 ;  /* 0x0000000200c47308 */ /* 0x0007e20000000800 */
[----:B-1----:R-:W-:Y:S09]  /*18320*/  FFMA.FTZ R0, R220, UR4, -R66 ;  /* 0x00000004dc007c23 */ /* 0x002ff20008010842 */
[----:B------:R1:W-:Y:S01]  /*18330*/  MUFU.EX2 R127, R0 ;  /* 0x00000000007f7308 */ /* 0x0003e20000000800 */
[----:B--2---:R-:W-:Y:S09]  /*18340*/  FFMA.FTZ R4, R219, UR4, -R65 ;  /* 0x00000004db047c23 */ /* 0x004ff20008010841 */
[----:B------:R2:W4:Y:S01]  /*18350*/  MUFU.EX2 R172, R4 ;  /* 0x0000000400ac7308 */ /* 0x0005220000000800 */
[----:B---3--:R-:W-:Y:S09]  /*18360*/  FFMA.FTZ R2, R24, UR4, -R64 ;  /* 0x0000000418027c23 */ /* 0x008ff20008010840 */
[----:B------:R3:W-:Y:S01]  /*18370*/  MUFU.EX2 R231, R2 ;  /* 0x0000000200e77308 */ /* 0x0007e20000000800 */
[----:B-1----:R-:W-:Y:S09]  /*18380*/  FFMA.FTZ R0, R226, UR4, -R66 ;  /* 0x00000004e2007c23 */ /* 0x002ff20008010842 */
[----:B------:R1:W5:Y:S01]  /*18390*/  MUFU.EX2 R173, R0 ;  /* 0x0000000000ad7308 */ /* 0x0003620000000800 */
[--C-:B--2---:R-:W-:Y:S09]  /*183a0*/  FFMA.FTZ R4, R33, UR4, -R43.reuse ;  /* 0x0000000421047c23 */ /* 0x104ff2000801082b */
[----:B------:R2:W-:Y:S01]  /*183b0*/  MUFU.EX2 R211, R7 ;  /* 0x0000000700d37308 */ /* 0x0005e20000000800 */
[----:B---3--:R-:W-:Y:S09]  /*183c0*/  FFMA.FTZ R2, R54, UR4, -R64 ;  /* 0x0000000436027c23 */ /* 0x008ff20008010840 */
        /* <DEDUP_REMOVED lines=24> */
[--C-:B---3--:R-:W-:Y:S01]  /*18550*/  FFMA.FTZ R5, R80, UR4, -R43.reuse ;  /* 0x0000000450057c23 */ /* 0x108fe2000801082b */
[----:B------:R-:W-:Y:S08]  /*18560*/  FFMA.FTZ R80, R122, UR4, -R66 ;  /* 0x000000047a507c23 */ /* 0x000ff00008010842 */
[----:B------:R3:W-:Y:S01]  /*18570*/  MUFU.EX2 R239, R6 ;  /* 0x0000000600ef7308 */ /* 0x0007e20000000800 */
[----:B-1----:R-:W-:Y:S09]  /*18580*/  FFMA.FTZ R0, R35, UR4, -R64 ;  /* 0x0000000423007c23 */ /* 0x002ff20008010840 */
[----:B------:R1:W-:Y:S01]  /*18590*/  MUFU.EX2 R224, R0 ;  /* 0x0000000000e07308 */ /* 0x0003e20000000800 */
[--C-:B--2---:R-:W-:Y:S01]  /*185a0*/  FFMA.FTZ R4, R49, UR4, -R43.reuse ;  /* 0x0000000431047c23 */ /* 0x104fe2000801082b */
[----:B-----5:R-:W-:Y:S08]  /*185b0*/  F2FP.F16.F32.PACK_AB R49, R173, R127 ;  /* 0x0000007fad31723e */ /* 0x020ff000000000ff */
[----:B------:R2:W-:Y:S01]  /*185c0*/  MUFU.EX2 R250, R4 ;  /* 0x0000000400fa7308 */ /* 0x0005e20000000800 */
[----:B---3--:R-:W-:Y:S09]  /*185d0*/  FFMA.FTZ R6, R53, UR4, -R43 ;  /* 0x0000000435067c23 */ /* 0x008ff2000801082b */
[----:B------:R3:W-:Y:S01]  /*185e0*/  MUFU.EX2 R243, R6 ;  /* 0x0000000600f37308 */ /* 0x0007e20000000800 */
[----:B-1----:R-:W-:Y:S09]  /*185f0*/  FFMA.FTZ R0, R176, UR4, -R65 ;  /* 0x00000004b0007c23 */ /* 0x002ff20008010841 */
[----:B------:R1:W-:Y:S01]  /*18600*/  MUFU.EX2 R176, R0 ;  /* 0x0000000000b07308 */ /* 0x0003e20000000800 */
[--C-:B--2---:R-:W-:Y:S09]  /*18610*/  FFMA.FTZ R4, R21, UR4, -R43.reuse ;  /* 0x0000000415047c23 */ /* 0x104ff2000801082b */
[----:B------:R2:W4:Y:S01]  /*18620*/  MUFU.EX2 R12, R4 ;  /* 0x00000004000c7308 */ /* 0x0005220000000800 */
[----:B---3--:R-:W-:Y:S09]  /*18630*/  FFMA.FTZ R6, R69, UR4, -R43 ;  /* 0x0000000445067c23 */ /* 0x008ff2000801082b */
[----:B------:R-:W-:Y:S01]  /*18640*/  MUFU.EX2 R32, R7 ;  /* 0x0000000700207308 */ /* 0x000fe20000000800 */
[----:B-1----:R-:W-:Y:S09]  /*18650*/  FFMA.FTZ R0, R171, UR4, -R65 ;  /* 0x00000004ab007c23 */ /* 0x002ff20008010841 */
[----:B------:R1:W-:Y:S01]  /*18660*/  MUFU.EX2 R171, R0 ;  /* 0x0000000000ab7308 */ /* 0x0003e20000000800 */
[----:B--2---:R-:W-:Y:S01]  /*18670*/  FFMA.FTZ R4, R81, UR4, -R43 ;  /* 0x0000000451047c23 */ /* 0x004fe2000801082b */
[----:B----4-:R-:W-:Y:S01]  /*18680*/  MOV R69, R12 ;  /* 0x0000000c00457202 */ /* 0x010fe20000000f00 */
[--C-:B------:R-:W-:Y:S01]  /*18690*/  FFMA.FTZ R81, R123, UR4, -R66.reuse ;  /* 0x000000047b517c23 */ /* 0x100fe20008010842 */
[--C-:B-1----:R-:W-:Y:S06]  /*186a0*/  FFMA.FTZ R0, R170, UR4, -R65.reuse ;  /* 0x00000004aa007c23 */ /* 0x102fec0008010841 */
        /* <DEDUP_REMOVED lines=8> */
[----:B------:R-:W-:Y:S10]  /*18730*/  MUFU.EX2 R30, R6 ;  /* 0x00000006001e7308 */ /* 0x000ff40000000800 */
[----:B------:R1:W-:Y:S02]  /*18740*/  MUFU.EX2 R170, R0 ;  /* 0x0000000000aa7308 */ /* 0x0003e40000000800 */
[----:B-1----:R-:W-:Y:S08]  /*18750*/  FFMA.FTZ R0, R31, UR4, -R66 ;  /* 0x000000041f007c23 */ /* 0x002ff00008010842 */
[----:B------:R1:W-:Y:S10]  /*18760*/  MUFU.EX2 R31, R2 ;  /* 0x00000002001f7308 */ /* 0x0003f40000000800 */
[----:B------:R2:W-:Y:S01]  /*18770*/  MUFU.EX2 R178, R0 ;  /* 0x0000000000b27308 */ /* 0x0005e20000000800 */
[--C-:B-1----:R-:W-:Y:S01]  /*18780*/  FFMA.FTZ R2, R86, UR4, -R64.reuse ;  /* 0x0000000456027c23 */ /* 0x102fe20008010840 */
[--C-:B--2---:R-:W-:Y:S08]  /*18790*/  FFMA.FTZ R0, R23, UR4, -R64.reuse ;  /* 0x0000000417007c23 */ /* 0x104ff00008010840 */
        /* <DEDUP_REMOVED lines=17> */
[--C-:B-1----:R-:W-:Y:S08]  /*188b0*/  FFMA.FTZ R0, R28, UR4, -R66.reuse ;  /* 0x000000041c007c23 */ /* 0x102ff00008010842 */
        /* <DEDUP_REMOVED lines=15> */
[----:B---3--:R-:W-:Y:S01]  /*189b0*/  FFMA.FTZ R0, R67, UR4, -R64 ;  /* 0x0000000443007c23 */ /* 0x008fe20008010840 */
[----:B------:R-:W-:Y:S07]  /*189c0*/  MOV R67, R16 ;  /* 0x0000001000437202 */ /* 0x000fee0000000f00 */
[----:B------:R3:W-:Y:S02]  /*189d0*/  MUFU.EX2 R15, R0 ;  /* 0x00000000000f7308 */ /* 0x0007e40000000800 */
[--C-:B---3--:R-:W-:Y:S08]  /*189e0*/  FFMA.FTZ R0, R56, UR4, -R65.reuse ;  /* 0x0000000438007c23 */ /* 0x108ff00008010841 */
[----:B------:R3:W-:Y:S02]  /*189f0*/  MUFU.EX2 R225, R0 ;  /* 0x0000000000e17308 */ /* 0x0007e40000000800 */
[--C-:B---3--:R-:W-:Y:S08]  /*18a00*/  FFMA.FTZ R0, R57, UR4, -R65.reuse ;  /* 0x0000000439007c23 */ /* 0x108ff00008010841 */
[----:B------:R3:W-:Y:S02]  /*18a10*/  MUFU.EX2 R235, R0 ;  /* 0x0000000000eb7308 */ /* 0x0007e40000000800 */
[----:B---3--:R-:W-:Y:S08]  /*18a20*/  FFMA.FTZ R0, R60, UR4, -R65 ;  /* 0x000000043c007c23 */ /* 0x008ff00008010841 */
[----:B------:R3:W-:Y:S10]  /*18a30*/  MUFU.EX2 R60, R5 ;  /* 0x00000005003c7308 */ /* 0x0007f40000000800 */
[----:B------:R4:W5:Y:S01]  /*18a40*/  MUFU.EX2 R13, R0 ;  /* 0x00000000000d7308 */ /* 0x0009620000000800 */
[----:B---3--:R-:W-:Y:S01]  /*18a50*/  FFMA.FTZ R5, R84, UR4, -R43 ;  /* 0x0000000454057c23 */ /* 0x008fe2000801082b */
[----:B----4-:R-:W-:Y:S01]  /*18a60*/  FFMA.FTZ R0, R61, UR4, -R65 ;  /* 0x000000043d007c23 */ /* 0x010fe20008010841 */
[----:B-----5:R-:W-:Y:S07]  /*18a70*/  MOV R68, R13 ;  /* 0x0000000d00447202 */ /* 0x020fee0000000f00 */
[----:B------:R3:W4:Y:S02]  /*18a80*/  MUFU.EX2 R14, R0 ;  /* 0x00000000000e7308 */ /* 0x0007240000000800 */
[--C-:B---3--:R-:W-:Y:S01]  /*18a90*/  FFMA.FTZ R0, R58, UR4, -R66.reuse ;  /* 0x000000043a007c23 */ /* 0x108fe20008010842 */
[----:B----4-:R-:W-:Y:S07]  /*18aa0*/  MOV R70, R14 ;  /* 0x0000000e00467202 */ /* 0x010fee0000000f00 */
[----:B------:R3:W-:Y:S02]  /*18ab0*/  MUFU.EX2 R220, R0 ;  /* 0x0000000000dc7308 */ /* 0x0007e40000000800 */
[--C-:B---3--:R-:W-:Y:S02]  /*18ac0*/  FFMA.FTZ R0, R59, UR4, -R66.reuse ;  /* 0x000000043b007c23 */ /* 0x108fe40008010842 */
[----:B------:R-:W3:Y:S06]  /*18ad0*/  LDSM.16.MT88.4 R56, [R184+0x4400] ;  /* 0x00440000b838783b */ /* 0x000eec0000004200 */
[----:B------:R4:W-:Y:S02]  /*18ae0*/  MUFU.EX2 R233, R0 ;  /* 0x0000000000e97308 */ /* 0x0009e40000000800 */
[--C-:B----4-:R-:W-:Y:S08]  /*18af0*/  FFMA.FTZ R0, R62, UR4, -R66.reuse ;  /* 0x000000043e007c23 */ /* 0x110ff00008010842 */
[----:B------:R4:W-:Y:S02]  /*18b00*/  MUFU.EX2 R249, R0 ;  /* 0x0000000000f97308 */ /* 0x0009e40000000800 */
[----:B----4-:R-:W-:Y:S01]  /*18b10*/  FFMA.FTZ R0, R63, UR4, -R66 ;  /* 0x000000043f007c23 */ /* 0x010fe20008010842 */
[----:B------:R-:W-:Y:S07]  /*18b20*/  MOV R63, R15 ;  /* 0x0000000f003f7202 */ /* 0x000fee0000000f00 */
[----:B------:R4:W-:Y:S02]  /*18b30*/  MUFU.EX2 R33, R0 ;  /* 0x0000000000217308 */ /* 0x0009e40000000800 */
[--C-:B----4-:R-:W-:Y:S08]  /*18b40*/  FFMA.FTZ R0, R71, UR4, -R64.reuse ;  /* 0x0000000447007c23 */ /* 0x110ff00008010840 */
[----:B------:R4:W-:Y:S10]  /*18b50*/  MUFU.EX2 R71, R4 ;  /* 0x0000000400477308 */ /* 0x0009f40000000800 */
[----:B------:R5:W-:Y:S01]  /*18b60*/  MUFU.EX2 R29, R0 ;  /* 0x00000000001d7308 */ /* 0x000be20000000800 */
[----:B----4-:R-:W-:Y:S01]  /*18b70*/  FFMA.FTZ R4, R85, UR4, -R43 ;  /* 0x0000000455047c23 */ /* 0x010fe2000801082b */
[----:B-----5:R-:W-:Y:S01]  /*18b80*/  FFMA.FTZ R0, R82, UR4, -R64 ;  /* 0x0000000452007c23 */ /* 0x020fe20008010840 */
[----:B------:R-:W-:Y:S07]  /*18b90*/  FFMA.FTZ R82, R126, UR4, -R66 ;  /* 0x000000047e527c23 */ /* 0x000fee0008010842 */
        /* <DEDUP_REMOVED lines=28> */
[--C-:B------:R-:W-:Y:S07]  /*18d60*/  FFMA.FTZ R78, R121, UR4, -R65.reuse ;  /* 0x00000004794e7c23 */ /* 0x100fee0008010841 */
[----:B------:R4:W-:Y:S02]  /*18d70*/  MUFU.EX2 R252, R0 ;  /* 0x0000000000fc7308 */ /* 0x0009e40000000800 */
[----:B----4-:R-:W-:Y:S01]  /*18d80*/  FFMA.FTZ R0, R79, UR4, -R66 ;  /* 0x000000044f007c23 */ /* 0x010fe20008010842 */
[----:B------:R-:W-:Y:S07]  /*18d90*/  FFMA.FTZ R79, R124, UR4, -R65 ;  /* 0x000000047c4f7c23 */ /* 0x000fee0008010841 */
        /* <DEDUP_REMOVED lines=18> */
[----:B------:R-:W-:Y:S03]  /*18ec0*/  PLOP3.LUT P0, PT, PT, PT, UP0, 0x80, 0x0 ;  /* 0x000000000000781c */ /* 0x000fe60003f0f008 */
[----:B------:R-:W-:Y:S06]  /*18ed0*/  FMUL.FTZ R0, R0, UR4 ;  /* 0x0000000400007c20 */ /* 0x000fec0008410000 */
[----:B------:R-:W2:Y:S01]  /*18ee0*/  MUFU.EX2 R0, R0 ;  /* 0x0000000000007308 */ /* 0x000ea20000000800 */
[----:B----4-:R-:W-:Y:S01]  /*18ef0*/  FMUL.FTZ R2, R3, UR4 ;  /* 0x0000000403027c20 */ /* 0x010fe20008410000 */
[--C-:B------:R-:W-:Y:S01]  /*18f00*/  FFMA.FTZ R3, R96, UR4, -R43.reuse ;  /* 0x0000000460037c23 */ /* 0x100fe2000801082b */
[C---:B-----5:R-:W-:Y:S01]  /*18f10*/  FMUL.FTZ R6, R36.reuse, R142 ;  /* 0x0000008e24067220 */ /* 0x060fe20000410000 */
[C---:B------:R-:W-:Y:S01]  /*18f20*/  FMUL.FTZ R7, R36.reuse, R143 ;  /* 0x0000008f24077220 */ /* 0x040fe20000410000 */
[C---:B------:R-:W-:Y:S05]  /*18f30*/  FMUL.FTZ R19, R36.reuse, R147 ;  /* 0x0000009324137220 */ /* 0x040fea0000410000 */
[----:B------:R4:W-:Y:S01]  /*18f40*/  MUFU.EX2 R35, R3 ;  /* 0x0000000300237308 */ /* 0x0009e20000000800 */
[----:B------:R-:W-:Y:S01]  /*18f50*/  MOV R147, R34 ;  /* 0x0000002200937202 */ /* 0x000fe20000000f00 */
[C---:B------:R-:W-:Y:S01]  /*18f60*/  FMUL.FTZ R22, R36.reuse, R154 ;  /* 0x0000009a24167220 */ /* 0x040fe20000410000 */
[----:B------:R-:W-:Y:S01]  /*18f70*/  FMUL.FTZ R34, R36, R162 ;  /* 0x000000a224227220 */ /* 0x000fe20000410000 */
[----:B------:R-:W-:Y:S01]  /*18f80*/  MOV R162, R67 ;  /* 0x0000004300a27202 */ /* 0x000fe20000000f00 */
[-C--:B-1----:R-:W-:Y:S05]  /*18f90*/  HMMA.16816.F32 R4, R44, R24.reuse, R4 ;  /* 0x000000182c04723c */ /* 0x082fea0000001804 */
[----:B------:R-:W1:Y:S01]  /*18fa0*/  MUFU.EX2 R2, R2 ;  /* 0x0000000200027308 */ /* 0x000e620000000800 */
[C---:B--2---:R-:W-:Y:S01]  /*18fb0*/  FMUL.FTZ R14, R0.reuse, R150 ;  /* 0x00000096000e7220 */ /* 0x044fe20000410000 */
[C---:B------:R-:W-:Y:S01]  /*18fc0*/  FMUL.FTZ R11, R0.reuse, R139 ;  /* 0x0000008b000b7220 */ /* 0x040fe20000410000 */
[----:B------:R-:W2:Y:S03]  /*18fd0*/  LDL.LU R150, [R1] ;  /* 0x0000000001967983 */ /* 0x000ea60000300800 */
[C---:B------:R-:W-:Y:S01]  /*18fe0*/  FMUL.FTZ R10, R0.reuse, R138 ;  /* 0x0000008a000a7220 */ /* 0x040fe20000410000 */
[----:B------:R-:W5:Y:S01]  /*18ff0*/  LDL.LU R85, [R1+0x4] ;  /* 0x0000040001557983 */ /* 0x000f620000300800 */
[--C-:B----4-:R-:W-:Y:S01]  /*19000*/  FFMA.FTZ R3, R97, UR4, -R43.reuse ;  /* 0x0000000461037c23 */ /* 0x110fe2000801082b */
[----:B------:R-:W-:Y:S01]  /*19010*/  FMUL.FTZ R15, R0, R151 ;  /* 0x00000097000f7220 */ /* 0x000fe20000410000 */
[----:B------:R-:W-:Y:S01]  /*19020*/  MOV R142, R18 ;  /* 0x00000012008e7202 */ /* 0x000fe20000000f00 */
[----:B------:R-:W4:Y:S01]  /*19030*/  LDL.LU R139, [R1+0x8] ;  /* 0x00000800018b7983 */ /* 0x000f220000300800 */
[----:B------:R3:W4:Y:S01]  /*19040*/  MUFU.EX2 R141, R3 ;  /* 0x00000003008d7308 */ /* 0x0007220000000800 */
[----:B------:R-:W-:Y:S01]  /*19050*/  MOV R143, R17 ;  /* 0x00000011008f7202 */ /* 0x000fe20000000f00 */
[----:B------:R-:W-:Y:S01]  /*19060*/  FMUL.FTZ R17, R37, R145 ;  /* 0x0000009125117220 */ /* 0x000fe20000410000 */
[----:B------:R-:W4:Y:S01]  /*19070*/  LDL.LU R138, [R1+0xc] ;  /* 0x00000c00018a7983 */ /* 0x000f220000300800 */
[C---:B-1----:R-:W-:Y:S01]  /*19080*/  FMUL.FTZ R13, R2.reuse, R149 ;  /* 0x00000095020d7220 */ /* 0x042fe20000410000 */
[C---:B------:R-:W-:Y:S01]  /*19090*/  FMUL.FTZ R9, R2.reuse, R137 ;  /* 0x0000008902097220 */ /* 0x040fe20000410000 */
[C---:B------:R-:W-:Y:S01]  /*190a0*/  FMUL.FTZ R8, R2.reuse, R136 ;  /* 0x0000008802087220 */ /* 0x040fe20000410000 */
[----:B------:R-:W-:Y:S01]  /*190b0*/  FMUL.FTZ R12, R2, R148 ;  /* 0x00000094020c7220 */ /* 0x000fe20000410000 */
[----:B------:R-:W-:Y:S01]  /*190c0*/  MOV R145, R69 ;  /* 0x0000004500917202 */ /* 0x000fe20000000f00 */
[----:B------:R-:W-:Y:S01]  /*190d0*/  FMUL.FTZ R18, R36, R146 ;  /* 0x0000009224127220 */ /* 0x000fe20000410000 */
[----:B------:R-:W-:Y:S01]  /*190e0*/  MOV R146, R68 ;  /* 0x0000004400927202 */ /* 0x000fe20000000f00 */
[----:B------:R-:W-:Y:S01]  /*190f0*/  FFMA.FTZ R69, R116, UR4, -R43 ;  /* 0x0000000474457c23 */ /* 0x000fe2000801082b */
[----:B------:R-:W-:Y:S01]  /*19100*/  MOV R154, R23 ;  /* 0x00000017009a7202 */ /* 0x000fe20000000f00 */
[C---:B------:R-:W-:Y:S04]  /*19110*/  HMMA.16816.F32 R8, R48.reuse, R24, R8 ;  /* 0x000000183008723c */ /* 0x040fe80000001808 */
[--C-:B---3--:R-:W-:Y:S01]  /*19120*/  FFMA.FTZ R3, R98, UR4, -R64.reuse ;  /* 0x0000000462037c23 */ /* 0x108fe20008010840 */
[----:B------:R-:W-:Y:S01]  /*19130*/  FMUL.FTZ R23, R36, R155 ;  /* 0x0000009b24177220 */ /* 0x000fe20000410000 */
[-C--:B------:R-:W-:Y:S02]  /*19140*/  HMMA.16816.F32 R12, R48, R26.reuse, R12 ;  /* 0x0000001a300c723c */ /* 0x080fe4000000180c */
[----:B------:R1:W-:Y:S03]  /*19150*/  MUFU.EX2 R149, R3 ;  /* 0x0000000300957308 */ /* 0x0003e60000000800 */
[C---:B------:R-:W-:Y:S01]  /*19160*/  FMUL.FTZ R24, R2.reuse, R156 ;  /* 0x0000009c02187220 */ /* 0x040fe20000410000 */
[C---:B------:R-:W-:Y:S05]  /*19170*/  HMMA.16816.F32 R16, R44.reuse, R26, R16 ;  /* 0x0000001a2c10723c */ /* 0x040fea0000001810 */
[----:B------:R-:W-:Y:S01]  /*19180*/  FMUL.FTZ R25, R2, R157 ;  /* 0x0000009d02197220 */ /* 0x000fe20000410000 */
[-C--:B------:R-:W-:Y:S05]  /*19190*/  HMMA.16816.F32 R20, R44, R52.reuse, R20 ;  /* 0x000000342c14723c */ /* 0x080fea0000001814 */
[C---:B------:R-:W-:Y:S01]  /*191a0*/  FMUL.FTZ R27, R0.reuse, R159 ;  /* 0x0000009f001b7220 */ /* 0x040fe20000410000 */
[----:B------:R-:W-:Y:S01]  /*191b0*/  MOV R159, R28 ;  /* 0x0000001c009f7202 */ /* 0x000fe20000000f00 */
[----:B-1----:R-:W-:Y:S01]  /*191c0*/  FFMA.FTZ R3, R99, UR4, -R64 ;  /* 0x0000000463037c23 */ /* 0x002fe20008010840 */
[----:B------:R-:W-:Y:S03]  /*191d0*/  FMUL.FTZ R26, R0, R158 ;  /* 0x0000009e001a7220 */ /* 0x000fe60000410000 */
[----:B------:R1:W3:Y:S01]  /*191e0*/  MUFU.EX2 R153, R3 ;  /* 0x0000000300997308 */ /* 0x0002e20000000800 */
        /* <DEDUP_REMOVED lines=10> */
[--C-:B------:R-:W-:Y:S01]  /*19290*/  FFMA.FTZ R67, R110, UR4, -R66.reuse ;  /* 0x000000046e437c23 */ /* 0x100fe20008010842 */
[--C-:B-1----:R-:W-:Y:S01]  /*192a0*/  FFMA.FTZ R3, R88, UR4, -R65.reuse ;  /* 0x0000000458037c23 */ /* 0x102fe20008010841 */
[-C--:B------:R-:W-:Y:S03]  /*192b0*/  HMMA.16816.F32 R28, R48, R54.reuse, R28 ;  /* 0x00000036301c723c */ /* 0x080fe6000000181c */
[----:B------:R1:W-:Y:S01]  /*192c0*/  MUFU.EX2 R137, R3 ;  /* 0x0000000300897308 */ /* 0x0003e20000000800 */
[----:B------:R-:W-:Y:S01]  /*192d0*/  MOV R70, R63 ;  /* 0x0000003f00467202 */ /* 0x000fe20000000f00 */
[----:B------:R-:W-:Y:S01]  /*192e0*/  FFMA.FTZ R68, R111, UR4, -R66 ;  /* 0x000000046f447c23 */ /* 0x000fe20008010842 */
[----:B------:R-:W-:Y:S02]  /*192f0*/  MOV R156, R62 ;  /* 0x0000003e009c7202 */ /* 0x000fe40000000f00 */
[----:B------:R-:W-:Y:S03]  /*19300*/  MOV R157, R61 ;  /* 0x0000003d009d7202 */ /* 0x000fe60000000f00 */
[----:B------:R-:W-:Y:S02]  /*19310*/  MOV R158, R60 ;  /* 0x0000003c009e7202 */ /* 0x000fe40000000f00 */
[----:B------:R-:W-:Y:S01]  /*19320*/  MOV R167, R32 ;  /* 0x0000002000a77202 */ /* 0x000fe20000000f00 */
[C---:B------:R-:W-:Y:S01]  /*19330*/  FMUL.FTZ R32, R37.reuse, R160 ;  /* 0x000000a025207220 */ /* 0x040fe20000410000 */
[----:B------:R-:W3:Y:S01]  /*19340*/  LDSM.16.MT88.4 R60, [R185+0x4400] ;  /* 0x00440000b93c783b */ /* 0x000ee20000004200 */
[----:B------:R-:W-:Y:S01]  /*19350*/  MOV R160, R33 ;  /* 0x0000002100a07202 */ /* 0x000fe20000000f00 */
[----:B------:R-:W-:Y:S01]  /*19360*/  FMUL.FTZ R33, R37, R161 ;  /* 0x000000a125217220 */ /* 0x000fe20000410000 */
[----:B------:R-:W-:Y:S01]  /*19370*/  MOV R140, R35 ;  /* 0x00000023008c7202 */ /* 0x000fe20000000f00 */
[----:B------:R-:W-:Y:S01]  /*19380*/  FMUL.FTZ R35, R36, R163 ;  /* 0x000000a324237220 */ /* 0x000fe20000410000 */
[----:B-1----:R-:W-:Y:S01]  /*19390*/  FFMA.FTZ R3, R89, UR4, -R65 ;  /* 0x0000000459037c23 */ /* 0x002fe20008010841 */
[----:B------:R-:W-:Y:S01]  /*193a0*/  MOV R144, R70 ;  /* 0x0000004600907202 */ /* 0x000fe20000000f00 */
[----:B------:R-:W-:Y:S01]  /*193b0*/  FFMA.FTZ R70, R117, UR4, -R43 ;  /* 0x0000000475467c23 */ /* 0x000fe2000801082b */
[----:B------:R-:W-:Y:S01]  /*193c0*/  F2FP.F16.F32.PACK_AB R48, R217, R211 ;  /* 0x000000d3d930723e */ /* 0x000fe200000000ff */
[----:B------:R1:W4:Y:S01]  /*193d0*/  MUFU.EX2 R136, R3 ;  /* 0x0000000300887308 */ /* 0x0003220000000800 */
[----:B------:R-:W-:Y:S01]  /*193e0*/  F2FP.F16.F32.PACK_AB R49, R214, R196 ;  /* 0x000000c4d631723e */ /* 0x000fe200000000ff */
[----:B------:R-:W-:Y:S01]  /*193f0*/  HMMA.16816.F32 R32, R44, R54, R32 ;  /* 0x000000362c20723c */ /* 0x000fe20000001820 */
[----:B------:R-:W3:Y:S03]  /*19400*/  LDSM.16.MT88.4 R52, [R184+0x4800] ;  /* 0x00480000b834783b */ /* 0x000ee60000004200 */
[----:B------:R-:W-:Y:S02]  /*19410*/  F2FP.F16.F32.PACK_AB R50, R223, R218 ;  /* 0x000000dadf32723e */ /* 0x000fe400000000ff */
[----:B------:R-:W-:Y:S02]  /*19420*/  F2FP.F16.F32.PACK_AB R51, R224, R215 ;  /* 0x000000d7e033723e */ /* 0x000fe400000000ff */
[----:B------:R-:W-:Y:S03]  /*19430*/  F2FP.F16.F32.PACK_AB R44, R171, R176 ;  /* 0x000000b0ab2c723e */ /* 0x000fe600000000ff */
[----:B------:R-:W-:Y:S02]  /*19440*/  F2FP.F16.F32.PACK_AB R46, R219, R210 ;  /* 0x000000d2db2e723e */ /* 0x000fe400000000ff */
[-C--:B------:R-:W-:Y:S05]  /*19450*/  HMMA.16816.F32 R4, R48, R56.reuse, R4 ;  /* 0x000000383004723c */ /* 0x080fea0000001804 */
[--C-:B-1----:R-:W-:Y:S01]  /*19460*/  FFMA.FTZ R3, R92, UR4, -R65.reuse ;  /* 0x000000045c037c23 */ /* 0x102fe20008010841 */
[----:B------:R-:W-:Y:S02]  /*19470*/  F2FP.F16.F32.PACK_AB R45, R169, R168 ;  /* 0x000000a8a92d723e */ /* 0x000fe400000000ff */
[----:B------:R-:W-:Y:S01]  /*19480*/  F2FP.F16.F32.PACK_AB R47, R178, R170 ;  /* 0x000000aab22f723e */ /* 0x000fe200000000ff */
[----:B------:R1:W-:Y:S02]  /*19490*/  MUFU.EX2 R148, R3 ;  /* 0x0000000300947308 */ /* 0x0003e40000000800 */
[----:B------:R-:W-:Y:S01]  /*194a0*/  MOV R161, R71 ;  /* 0x0000004700a17202 */ /* 0x000fe20000000f00 */
[----:B------:R-:W-:Y:S01]  /*194b0*/  FFMA.FTZ R71, R118, UR4, -R64 ;  /* 0x0000000476477c23 */ /* 0x000fe20008010840 */
[----:B------:R-:W-:Y:S02]  /*194c0*/  MOV R151, R140 ;  /* 0x0000008c00977202 */ /* 0x000fe40000000f00 */
[C---:B------:R-:W-:Y:S04]  /*194d0*/  HMMA.16816.F32 R8, R44.reuse, R56, R8 ;  /* 0x000000382c08723c */ /* 0x040fe80000001808 */
[----:B------:R-:W-:Y:S01]  /*194e0*/  MUFU.EX2 R71, R71 ;  /* 0x0000004700477308 */ /* 0x000fe20000000800 */
[----:B------:R-:W-:Y:S01]  /*194f0*/  MOV R140, R76 ;  /* 0x0000004c008c7202 */ /* 0x000fe20000000f00 */
[-C--:B------:R-:W-:Y:S05]  /*19500*/  HMMA.16816.F32 R12, R44, R58.reuse, R12 ;  /* 0x0000003a2c0c723c */ /* 0x080fea000000180c */
[----:B-1----:R-:W-:Y:S01]  /*19510*/  FFMA.FTZ R3, R93, UR4, -R65 ;  /* 0x000000045d037c23 */ /* 0x002fe20008010841 */
[C---:B------:R-:W-:Y:S01]  /*19520*/  HMMA.16816.F32 R16, R48.reuse, R58, R16 ;  /* 0x0000003a3010723c */ /* 0x040fe20000001810 */
[----:B------:R-:W1:Y:S01]  /*19530*/  LDSM.16.MT88.4 R56, [R185+0x4800] ;  /* 0x00480000b938783b */ /* 0x000e620000004200 */
[----:B------:R-:W-:Y:S04]  /*19540*/  MUFU.EX2 R76, R68 ;  /* 0x00000044004c7308 */ /* 0x000fe80000000800 */
[-C--:B---3--:R-:W-:Y:S06]  /*19550*/  HMMA.16816.F32 R20, R48, R60.reuse, R20 ;  /* 0x0000003c3014723c */ /* 0x088fec0000001814 */
[----:B------:R3:W4:Y:S01]  /*19560*/  MUFU.EX2 R152, R3 ;  /* 0x0000000300987308 */ /* 0x0007220000000800 */
[C---:B------:R-:W-:Y:S06]  /*19570*/  HMMA.16816.F32 R24, R44.reuse, R60, R24 ;  /* 0x0000003c2c18723c */ /* 0x040fec0000001818 */
[-C--:B------:R-:W-:Y:S03]  /*19580*/  HMMA.16816.F32 R28, R44, R62.reuse, R28 ;  /* 0x0000003e2c1c723c */ /* 0x080fe6000000181c */
[----:B------:R-:W-:Y:S03]  /*19590*/  MUFU.EX2 R68, R75 ;  /* 0x0000004b00447308 */ /* 0x000fe60000000800 */
[----:B------:R-:W-:Y:S01]  /*195a0*/  HMMA.16816.F32 R32, R48, R62, R32 ;  /* 0x0000003e3020723c */ /* 0x000fe20000001820 */
[----:B------:R-:W1:Y:S04]  /*195b0*/  LDSM.16.MT88.4 R60, [R184+0x4c00] ;  /* 0x004c0000b83c783b */ /* 0x000e680000004200 */
[--C-:B---3--:R-:W-:Y:S01]  /*195c0*/  FFMA.FTZ R3, R90, UR4, -R66.reuse ;  /* 0x000000045a037c23 */ /* 0x108fe20008010842 */
[----:B------:R-:W-:Y:S02]  /*195d0*/  F2FP.F16.F32.PACK_AB R44, R239, R232 ;  /* 0x000000e8ef2c723e */ /* 0x000fe400000000ff */
[----:B------:R-:W-:Y:S01]  /*195e0*/  F2FP.F16.F32.PACK_AB R45, R240, R231 ;  /* 0x000000e7f02d723e */ /* 0x000fe200000000ff */
[----:B------:R3:W-:Y:S02]  /*195f0*/  MUFU.EX2 R134, R3 ;  /* 0x0000000300867308 */ /* 0x0007e40000000800 */
[----:B------:R-:W-:Y:S02]  /*19600*/  F2FP.F16.F32.PACK_AB R46, R250, R244 ;  /* 0x000000f4fa2e723e */ /* 0x000fe400000000ff */
[----:B------:R-:W-:Y:S02]  /*19610*/  F2FP.F16.F32.PACK_AB R47, R247, R242 ;  /* 0x000000f2f72f723e */ /* 0x000fe400000000ff */
[----:B------:R-:W-:Y:S02]  /*19620*/  F2FP.F16.F32.PACK_AB R48, R230, R222 ;  /* 0x000000dee630723e */ /* 0x000fe400000000ff */
[----:B------:R-:W-:Y:S02]  /*19630*/  F2FP.F16.F32.PACK_AB R50, R241, R236 ;  /* 0x000000ecf132723e */ /* 0x000fe400000000ff */
[----:B------:R-:W-:Y:S01]  /*19640*/  F2FP.F16.F32.PACK_AB R49, R226, R177 ;  /* 0x000000b1e231723e */ /* 0x000fe200000000ff */
[-C--:B------:R-:W-:Y:S05]  /*19650*/  HMMA.16816.F32 R4, R44, R52.reuse, R4 ;  /* 0x000000342c04723c */ /* 0x080fea0000001804 */
[----:B------:R-:W-:Y:S01]  /*19660*/  F2FP.F16.F32.PACK_AB R51, R234, R229 ;  /* 0x000000e5ea33723e */ /* 0x000fe200000000ff */
[--C-:B---3--:R-:W-:Y:S04]  /*19670*/  FFMA.FTZ R3, R91, UR4, -R66.reuse ;  /* 0x000000045b037c23 */ /* 0x108fe80008010842 */
[----:B------:R3:W4:Y:S02]  /*19680*/  MUFU.EX2 R132, R3 ;  /* 0x0000000300847308 */ /* 0x0007240000000800 */
[C---:B------:R-:W-:Y:S06]  /*19690*/  HMMA.16816.F32 R8, R48.reuse, R52, R8 ;  /* 0x000000343008723c */ /* 0x040fec0000001808 */
[-C--:B------:R-:W-:Y:S06]  /*196a0*/  HMMA.16816.F32 R12, R48, R54.reuse, R12 ;  /* 0x00000036300c723c */ /* 0x080fec000000180c */
[C---:B------:R-:W-:Y:S01]  /*196b0*/  HMMA.16816.F32 R16, R44.reuse, R54, R16 ;  /* 0x000000362c10723c */ /* 0x040fe20000001810 */
[----:B------:R-:W2:Y:S04]  /*196c0*/  LDSM.16.MT88.4 R52, [R185+0x4c00] ;  /* 0x004c0000b934783b */ /* 0x000ea80000004200 */
[--C-:B---3--:R-:W-:Y:S01]  /*196d0*/  FFMA.FTZ R3, R94, UR4, -R66.reuse ;  /* 0x000000045e037c23 */ /* 0x108fe20008010842 */
[-C--:B-1----:R-:W-:Y:S03]  /*196e0*/  HMMA.16816.F32 R20, R44, R56.reuse, R20 ;  /* 0x000000382c14723c */ /* 0x082fe60000001814 */
[----:B------:R1:W-:Y:S03]  /*196f0*/  MUFU.EX2 R99, R3 ;  /* 0x0000000300637308 */ /* 0x0003e60000000800 */
[C---:B------:R-:W-:Y:S06]  /*19700*/  HMMA.16816.F32 R24, R48.reuse, R56, R24 ;  /* 0x000000383018723c */ /* 0x040fec0000001818 */
[-C--:B------:R-:W-:Y:S06]  /*19710*/  HMMA.16816.F32 R28, R48, R58.reuse, R28 ;  /* 0x0000003a301c723c */ /* 0x080fec000000181c */
[----:B------:R-:W-:Y:S01]  /*19720*/  HMMA.16816.F32 R32, R44, R58, R32 ;  /* 0x0000003a2c20723c */ /* 0x000fe20000001820 */
[----:B------:R-:W3:Y:S04]  /*19730*/  LDSM.16.MT88.4 R56, [R184+0x5000] ;  /* 0x00500000b838783b */ /* 0x000ee80000004200 */
[--C-:B-1----:R-:W-:Y:S01]  /*19740*/  FFMA.FTZ R3, R95, UR4, -R66.reuse ;  /* 0x000000045f037c23 */ /* 0x102fe20008010842 */
[----:B------:R-:W-:Y:S02]  /*19750*/  F2FP.F16.F32.PACK_AB R50, R161, R146 ;  /* 0x00000092a132723e */ /* 0x000fe400000000ff */
[----:B------:R-:W-:Y:S01]  /*19760*/  F2FP.F16.F32.PACK_AB R46, R145, R162 ;  /* 0x000000a2912e723e */ /* 0x000fe200000000ff */
[----:B------:R1:W3:Y:S02]  /*19770*/  MUFU.EX2 R133, R3 ;  /* 0x0000000300857308 */ /* 0x0002e40000000800 */
[----:B------:R-:W-:Y:S02]  /*19780*/  F2FP.F16.F32.PACK_AB R47, R144, R147 ;  /* 0x00000093902f723e */ /* 0x000fe400000000ff */
[----:B------:R-:W-:Y:S02]  /*19790*/  F2FP.F16.F32.PACK_AB R44, R243, R238 ;  /* 0x000000eef32c723e */ /* 0x000fe400000000ff */
[----:B------:R-:W-:Y:S02]  /*197a0*/  F2FP.F16.F32.PACK_AB R45, R246, R237 ;  /* 0x000000edf62d723e */ /* 0x000fe400000000ff */
[----:B------:R-:W-:Y:S02]  /*197b0*/  F2FP.F16.F32.PACK_AB R48, R235, R225 ;  /* 0x000000e1eb30723e */ /* 0x000fe400000000ff */
[----:B------:R-:W-:Y:S02]  /*197c0*/  F2FP.F16.F32.PACK_AB R49, R233, R220 ;  /* 0x000000dce931723e */ /* 0x000fe400000000ff */
[----:B------:R-:W-:Y:S01]  /*197d0*/  F2FP.F16.F32.PACK_AB R51, R160, R249 ;  /* 0x000000f9a033723e */ /* 0x000fe200000000ff */
[-C--:B------:R-:W-:Y:S03]  /*197e0*/  HMMA.16816.F32 R4, R44, R60.reuse, R4 ;  /* 0x0000003c2c04723c */ /* 0x080fe60000001804 */
[--C-:B-1----:R-:W-:Y:S03]  /*197f0*/  FFMA.FTZ R3, R100, UR4, -R43.reuse ;  /* 0x0000000464037c23 */ /* 0x102fe6000801082b */
[C---:B------:R-:W-:Y:S01]  /*19800*/  HMMA.16816.F32 R8, R48.reuse, R60, R8 ;  /* 0x0000003c3008723c */ /* 0x040fe20000001808 */
[----:B------:R1:W-:Y:S05]  /*19810*/  MUFU.EX2 R98, R3 ;  /* 0x0000000300627308 */ /* 0x0003ea0000000800 */
[-C--:B------:R-:W-:Y:S05]  /*19820*/  HMMA.16816.F32 R12, R48, R62.reuse, R12 ;  /* 0x0000003e300c723c */ /* 0x080fea000000180c */
[----:B------:R-:W-:Y:S01]  /*19830*/  FFMA.FTZ R60, R107, UR4, -R66 ;  /* 0x000000046b3c7c23 */ /* 0x000fe20008010842 */
[C---:B------:R-:W-:Y:S06]  /*19840*/  HMMA.16816.F32 R16, R44.reuse, R62, R16 ;  /* 0x0000003e2c10723c */ /* 0x040fec0000001810 */
[-C--:B--2---:R-:W-:Y:S05]  /*19850*/  HMMA.16816.F32 R20, R44, R52.reuse, R20 ;  /* 0x000000342c14723c */ /* 0x084fea0000001814 */
[----:B-1----:R-:W-:Y:S01]  /*19860*/  FFMA.FTZ R3, R101, UR4, -R43 ;  /* 0x0000000465037c23 */ /* 0x002fe2000801082b */
        /* <DEDUP_REMOVED lines=10> */
[----:B-----5:R-:W-:Y:S01]  /*19910*/  FFMA.FTZ R36, R36, R85, R175 ;  /* 0x0000005524247223 */ /* 0x020fe200000100af */
[----:B------:R-:W-:Y:S01]  /*19920*/  F2FP.F16.F32.PACK_AB R51, R154, R157 ;  /* 0x0000009d9a33723e */ /* 0x000fe200000000ff */
[----:B------:R-:W-:Y:S01]  /*19930*/  FFMA.FTZ R37, R37, R150, R180 ;  /* 0x0000009625257223 */ /* 0x000fe200000100b4 */
[----:B------:R-:W-:Y:S01]  /*19940*/  F2FP.F16.F32.PACK_AB R44, R159, R251 ;  /* 0x000000fb9f2c723e */ /* 0x000fe200000000ff */
[----:B----4-:R-:W-:Y:S01]  /*19950*/  FFMA.FTZ R2, R2, R139, R172 ;  /* 0x0000008b02027223 */ /* 0x010fe200000100ac */
[----:B------:R-:W-:Y:S01]  /*19960*/  F2FP.F16.F32.PACK_AB R46, R143, R156 ;  /* 0x0000009c8f2e723e */ /* 0x000fe200000000ff */
[----:B------:R-:W-:Y:S03]  /*19970*/  FADD.FTZ R37, R181, R37 ;  /* 0x00000025b5257221 */ /* 0x000fe60000010000 */
[----:B------:R2:W-:Y:S01]  /*19980*/  MUFU.EX2 R85, R60 ;  /* 0x0000003c00557308 */ /* 0x0005e20000000800 */
[-C--:B---3--:R-:W-:Y:S05]  /*19990*/  HMMA.16816.F32 R4, R48, R56.reuse, R4 ;  /* 0x000000383004723c */ /* 0x088fea0000001804 */
[----:B------:R-:W-:Y:S01]  /*199a0*/  F2FP.F16.F32.PACK_AB R45, R248, R245 ;  /* 0x000000f5f82d723e */ /* 0x000fe200000000ff */
[----:B------:R-:W-:Y:S01]  /*199b0*/  FFMA.FTZ R0, R0, R138, R127 ;  /* 0x0000008a00007223 */ /* 0x000fe2000001007f */
[----:B------:R-:W-:Y:S01]  /*199c0*/  F2FP.F16.F32.PACK_AB R47, R142, R252 ;  /* 0x000000fc8e2f723e */ /* 0x000fe200000000ff */
[----:B-1----:R-:W-:Y:S03]  /*199d0*/  FFMA.FTZ R3, R103, UR4, -R64 ;  /* 0x0000000467037c23 */ /* 0x002fe60008010840 */
[----:B------:R-:W-:Y:S01]  /*199e0*/  MOV R150, R141 ;  /* 0x0000008d00967202 */ /* 0x000fe20000000f00 */
[----:B------:R1:W-:Y:S01]  /*199f0*/  MUFU.EX2 R93, R3 ;  /* 0x00000003005d7308 */ /* 0x0003e20000000800 */
[----:B------:R-:W-:Y:S01]  /*19a00*/  MOV R138, R84 ;  /* 0x00000054008a7202 */ /* 0x000fe20000000f00 */
[C---:B------:R-:W-:Y:S01]  /*19a10*/  HMMA.16816.F32 R8, R44.reuse, R56, R8 ;  /* 0x000000382c08723c */ /* 0x040fe20000001808 */
[----:B--2---:R-:W2:Y:S03]  /*19a20*/  LDSM.16.MT88.4 R60, [R185+0x5000] ;  /* 0x00500000b93c783b */ /* 0x004ea60000004200 */
[----:B------:R-:W-:Y:S01]  /*19a30*/  MOV R139, R77 ;  /* 0x0000004d008b7202 */ /* 0x000fe20000000f00 */
[----:B------:R-:W-:Y:S01]  /*19a40*/  FADD.FTZ R2, R174, R2 ;  /* 0x00000002ae027221 */ /* 0x000fe20000010000 */
[-C--:B------:R-:W-:Y:S02]  /*19a50*/  HMMA.16816.F32 R12, R44, R58.reuse, R12 ;  /* 0x0000003a2c0c723c */ /* 0x080fe4000000180c */
[----:B------:R-:W-:Y:S03]  /*19a60*/  MUFU.EX2 R84, R69 ;  /* 0x0000004500547308 */ /* 0x000fe60000000800 */
[----:B------:R-:W-:Y:S01]  /*19a70*/  MOV R141, R83 ;  /* 0x00000053008d7202 */ /* 0x000fe20000000f00 */
[C---:B------:R-:W-:Y:S01]  /*19a80*/  HMMA.16816.F32 R16, R48.reuse, R58, R16 ;  /* 0x0000003a3010723c */ /* 0x040fe20000001810 */
[----:B------:R-:W3:Y:S05]  /*19a90*/  LDSM.16.MT88.4 R56, [R185+0x5400] ;  /* 0x00540000b938783b */ /* 0x000eea0000004200 */
[----:B------:R-:W-:Y:S01]  /*19aa0*/  MUFU.EX2 R83, R70 ;  /* 0x0000004600537308 */ /* 0x000fe20000000800 */
[--C-:B-1----:R-:W-:Y:S01]  /*19ab0*/  FFMA.FTZ R3, R112, UR4, -R43.reuse ;  /* 0x0000000470037c23 */ /* 0x102fe2000801082b */
[----:B------:R-:W-:Y:S08]  /*19ac0*/  FADD.FTZ R2, R183, R2 ;  /* 0x00000002b7027221 */ /* 0x000ff00000010000 */
[----:B------:R1:W-:Y:S01]  /*19ad0*/  MUFU.EX2 R96, R3 ;  /* 0x0000000300607308 */ /* 0x0003e20000000800 */
[----:B------:R-:W-:Y:S09]  /*19ae0*/  FADD.FTZ R2, R213, R2 ;  /* 0x00000002d5027221 */ /* 0x000ff20000010000 */
[----:B------:R-:W-:Y:S10]  /*19af0*/  MUFU.EX2 R77, R67 ;  /* 0x00000043004d7308 */ /* 0x000ff40000000800 */
[----:B------:R-:W-:Y:S01]  /*19b00*/  MUFU.EX2 R67, R78 ;  /* 0x0000004e00437308 */ /* 0x000fe20000000800 */
[--C-:B-1----:R-:W-:Y:S01]  /*19b10*/  FFMA.FTZ R3, R113, UR4, -R43.reuse ;  /* 0x0000000471037c23 */ /* 0x102fe2000801082b */
[----:B------:R-:W-:Y:S01]  /*19b20*/  FFMA.FTZ R43, R129, UR4, -R43 ;  /* 0x00000004812b7c23 */ /* 0x000fe2000801082b */
[-C--:B--2---:R-:W-:Y:S07]  /*19b30*/  HMMA.16816.F32 R20, R48, R60.reuse, R20 ;  /* 0x0000003c3014723c */ /* 0x084fee0000001814 */
[----:B------:R1:W-:Y:S01]  /*19b40*/  MUFU.EX2 R95, R3 ;  /* 0x00000003005f7308 */ /* 0x0003e20000000800 */
[C---:B------:R-:W-:Y:S06]  /*19b50*/  HMMA.16816.F32 R24, R44.reuse, R60, R24 ;  /* 0x0000003c2c18723c */ /* 0x040fec0000001818 */
[-C--:B------:R-:W-:Y:S03]  /*19b60*/  HMMA.16816.F32 R28, R44, R62.reuse, R28 ;  /* 0x0000003e2c1c723c */ /* 0x080fe6000000181c */
[----:B------:R-:W-:Y:S03]  /*19b70*/  MUFU.EX2 R70, R43 ;  /* 0x0000002b00467308 */ /* 0x000fe60000000800 */
[----:B------:R-:W-:Y:S01]  /*19b80*/  HMMA.16816.F32 R32, R48, R62, R32 ;  /* 0x0000003e3020723c */ /* 0x000fe20000001820 */
[----:B------:R-:W2:Y:S06]  /*19b90*/  LDSM.16.MT88.4 R60, [R184+0x5800] ;  /* 0x00580000b83c783b */ /* 0x000eac0000004200 */
[----:B------:R-:W-:Y:S01]  /*19ba0*/  MUFU.EX2 R43, R82 ;  /* 0x00000052002b7308 */ /* 0x000fe20000000800 */
[--C-:B-1----:R-:W-:Y:S03]  /*19bb0*/  FFMA.FTZ R3, R114, UR4, -R64.reuse ;  /* 0x0000000472037c23 */ /* 0x102fe60008010840 */
[----:B------:R-:W-:Y:S02]  /*19bc0*/  F2FP.F16.F32.PACK_AB R44, R139, R141 ;  /* 0x0000008d8b2c723e */ /* 0x000fe400000000ff */
[----:B------:R-:W-:Y:S04]  /*19bd0*/  F2FP.F16.F32.PACK_AB R45, R138, R140 ;  /* 0x0000008c8a2d723e */ /* 0x000fe800000000ff */
[----:B------:R1:W-:Y:S01]  /*19be0*/  MUFU.EX2 R92, R3 ;  /* 0x00000003005c7308 */ /* 0x0003e20000000800 */
[----:B------:R-:W-:Y:S02]  /*19bf0*/  F2FP.F16.F32.PACK_AB R46, R150, R151 ;  /* 0x00000097962e723e */ /* 0x000fe400000000ff */
[----:B------:R-:W-:Y:S02]  /*19c00*/  F2FP.F16.F32.PACK_AB R47, R153, R149 ;  /* 0x00000095992f723e */ /* 0x000fe400000000ff */
[----:B------:R-:W-:Y:S02]  /*19c10*/  F2FP.F16.F32.PACK_AB R48, R136, R137 ;  /* 0x000000898830723e */ /* 0x000fe400000000ff */
[----:B------:R-:W-:Y:S02]  /*19c20*/  F2FP.F16.F32.PACK_AB R50, R152, R148 ;  /* 0x000000949832723e */ /* 0x000fe400000000ff */
[----:B------:R-:W-:Y:S01]  /*19c30*/  F2FP.F16.F32.PACK_AB R49, R132, R134 ;  /* 0x000000868431723e */ /* 0x000fe200000000ff */
[-C--:B------:R-:W-:Y:S05]  /*19c40*/  HMMA.16816.F32 R4, R44, R52.reuse, R4 ;  /* 0x000000342c04723c */ /* 0x080fea0000001804 */
[----:B------:R-:W-:Y:S01]  /*19c50*/  F2FP.F16.F32.PACK_AB R51, R133, R99 ;  /* 0x000000638533723e */ /* 0x000fe200000000ff */
[--C-:B-1----:R-:W-:Y:S01]  /*19c60*/  FFMA.FTZ R3, R115, UR4, -R64.reuse ;  /* 0x0000000473037c23 */ /* 0x102fe20008010840 */
[----:B------:R-:W-:Y:S03]  /*19c70*/  FFMA.FTZ R64, R131, UR4, -R64 ;  /* 0x0000000483407c23 */ /* 0x000fe60008010840 */
[----:B------:R1:W-:Y:S02]  /*19c80*/  MUFU.EX2 R91, R3 ;  /* 0x00000003005b7308 */ /* 0x0003e40000000800 */
[C---:B------:R-:W-:Y:S06]  /*19c90*/  HMMA.16816.F32 R8, R48.reuse, R52, R8 ;  /* 0x000000343008723c */ /* 0x040fec0000001808 */
[-C--:B------:R-:W-:Y:S02]  /*19ca0*/  HMMA.16816.F32 R12, R48, R54.reuse, R12 ;  /* 0x00000036300c723c */ /* 0x080fe4000000180c */
[----:B------:R-:W4:Y:S04]  /*19cb0*/  MUFU.EX2 R69, R64 ;  /* 0x0000004000457308 */ /* 0x000f280000000800 */
[C---:B------:R-:W-:Y:S01]  /*19cc0*/  HMMA.16816.F32 R16, R44.reuse, R54, R16 ;  /* 0x000000362c10723c */ /* 0x040fe20000001810 */
[----:B------:R-:W5:Y:S05]  /*19cd0*/  LDSM.16.MT88.4 R52, [R185+0x5800] ;  /* 0x00580000b934783b */ /* 0x000f6a0000004200 */
[----:B------:R-:W-:Y:S01]  /*19ce0*/  MUFU.EX2 R64, R79 ;  /* 0x0000004f00407308 */ /* 0x000fe20000000800 */
[--C-:B-1----:R-:W-:Y:S01]  /*19cf0*/  FFMA.FTZ R3, R104, UR4, -R65.reuse ;  /* 0x0000000468037c23 */ /* 0x102fe20008010841 */
[-C--:B---3--:R-:W-:Y:S08]  /*19d00*/  HMMA.16816.F32 R20, R44, R56.reuse, R20 ;  /* 0x000000382c14723c */ /* 0x088ff00000001814 */
[----:B------:R1:W-:Y:S01]  /*19d10*/  MUFU.EX2 R90, R3 ;  /* 0x00000003005a7308 */ /* 0x0003e20000000800 */
[C---:B------:R-:W-:Y:S04]  /*19d20*/  HMMA.16816.F32 R24, R48.reuse, R56, R24 ;  /* 0x000000383018723c */ /* 0x040fe80000001818 */
[----:B----4-:R-:W-:Y:S02]  /*19d30*/  F2FP.F16.F32.PACK_AB R163, R69, R74 ;  /* 0x0000004a45a3723e */ /* 0x010fe400000000ff */
[-C--:B------:R-:W-:Y:S06]  /*19d40*/  HMMA.16816.F32 R28, R48, R58.reuse, R28 ;  /* 0x0000003a301c723c */ /* 0x080fec000000181c */
[----:B------:R-:W-:Y:S01]  /*19d50*/  HMMA.16816.F32 R32, R44, R58, R32 ;  /* 0x0000003a2c20723c */ /* 0x000fe20000001820 */
[----:B------:R-:W-:Y:S04]  /*19d60*/  LDSM.16.MT88.4 R56, [R185+0x5c00] ;  /* 0x005c0000b938783b */ /* 0x000fe80000004200 */
[--C-:B-1----:R-:W-:Y:S01]  /*19d70*/  FFMA.FTZ R3, R105, UR4, -R65.reuse ;  /* 0x0000000469037c23 */ /* 0x102fe20008010841 */
[----:B------:R-:W-:Y:S02]  /*19d80*/  F2FP.F16.F32.PACK_AB R48, R97, R98 ;  /* 0x000000626130723e */ /* 0x000fe400000000ff */
[----:B------:R-:W-:Y:S01]  /*19d90*/  F2FP.F16.F32.PACK_AB R49, R93, R94 ;  /* 0x0000005e5d31723e */ /* 0x000fe200000000ff */
[----:B------:R1:W3:Y:S02]  /*19da0*/  MUFU.EX2 R89, R3 ;  /* 0x0000000300597308 */ /* 0x0002e40000000800 */
[----:B------:R-:W-:Y:S02]  /*19db0*/  F2FP.F16.F32.PACK_AB R50, R95, R96 ;  /* 0x000000605f32723e */ /* 0x000fe400000000ff */
[----:B------:R-:W-:Y:S02]  /*19dc0*/  F2FP.F16.F32.PACK_AB R51, R91, R92 ;  /* 0x0000005c5b33723e */ /* 0x000fe400000000ff */
[----:B------:R-:W-:Y:S05]  /*19dd0*/  F2FP.F16.F32.PACK_AB R47, R76, R77 ;  /* 0x0000004d4c2f723e */ /* 0x000fea00000000ff */
[-C--:B--2---:R-:W-:Y:S05]  /*19de0*/  HMMA.16816.F32 R4, R48, R60.reuse, R4 ;  /* 0x0000003c3004723c */ /* 0x084fea0000001804 */
[--C-:B-1----:R-:W-:Y:S01]  /*19df0*/  FFMA.FTZ R3, R108, UR4, -R65.reuse ;  /* 0x000000046c037c23 */ /* 0x102fe20008010841 */
[----:B---3--:R-:W-:Y:S03]  /*19e00*/  F2FP.F16.F32.PACK_AB R44, R89, R90 ;  /* 0x0000005a592c723e */ /* 0x008fe600000000ff */
        /* <DEDUP_REMOVED lines=35> */
[-C--:B-----5:R-:W-:Y:S03]  /*1a040*/  HMMA.16816.F32 R20, R48, R52.reuse, R20 ;  /* 0x000000343014723c */ /* 0x0a0fe60000001814 */
        /* <DEDUP_REMOVED lines=67> */
[----:B-1----:R-:W-:Y:S02]  /*1a480*/  F2FP.F16.F32.PACK_AB R165, R60, R61 ;  /* 0x0000003d3ca5723e */ /* 0x002fe400000000ff */
[----:B------:R-:W-:Y:S02]  /*1a490*/  F2FP.F16.F32.PACK_AB R167, R66, R43 ;  /* 0x0000002b42a7723e */ /* 0x000fe400000000ff */
        /* <DEDUP_REMOVED lines=60> */
.L_x_317:
[----:B------:R-:W3:Y:S04]  /*1a860*/  LDL.LU R5, [R1] ;  /* 0x0000000001057983 */ /* 0x000ee80000300800 */
[----:B-12---:R-:W2:Y:S04]  /*1a870*/  LDL.LU R2, [R1+0x4] ;  /* 0x0000040001027983 */ /* 0x006ea80000300800 */
        /* <DEDUP_REMOVED lines=8> */
[----:B------:R-:W-:-:S07]  /*1a900*/  @UP0 UIMAD.WIDE.U32 UR10, UR15, UR6, URZ ;  /* 0x000000060f0a02a5 */ /* 0x000fce000f8e003f */
[----:B------:R-:W-:Y:S01]  /*1a910*/  @UP0 UMOV UR6, UR10 ;  /* 0x0000000a00060c82 */ /* 0x000fe20008000000 */
[----:B-1----:R-:W-:Y:S02]  /*1a920*/  ULEA UR8, UR8, UR4, 0x18 ;  /* 0x0000000408087291 */ /* 0x002fe4000f8ec03f */
[----:B------:R-:W-:Y:S01]  /*1a930*/  @UP0 UIMAD UR4, UR15, UR7, UR11 ;  /* 0x000000070f0402a4 */ /* 0x000fe2000f8e020b */
[----:B------:R-:W-:-:S04]  /*1a940*/  SHF.R.S32.HI R30, RZ, 0x1f, R36 ;  /* 0x0000001fff1e7819 */ /* 0x000fc80000011424 */
[CC--:B------:R-:W-:Y:S02]  /*1a950*/  LEA.HI R29, R30.reuse, R36.reuse, RZ, 0x2 ;  /* 0x000000241e1d7211 */ /* 0x0c0fe400078f10ff */
[----:B------:R-:W-:Y:S02]  /*1a960*/  LEA.HI R30, R30, R36, RZ, 0x5 ;  /* 0x000000241e1e7211 */ /* 0x000fe400078f28ff */
[----:B------:R-:W-:Y:S01]  /*1a970*/  SHF.R.S32.HI R31, RZ, 0x2, R29 ;  /* 0x00000002ff1f7819 */ /* 0x000fe2000001141d */
[----:B---3--:R-:W1:Y:S04]  /*1a980*/  SHFL.BFLY PT, R0, R5, 0x2, 0x1f ;  /* 0x0c401f0005007f89 */ /* 0x008e6800000e0000 */
[----:B--2---:R-:W2:Y:S04]  /*1a990*/  SHFL.BFLY PT, R4, R2, 0x2, 0x1f ;  /* 0x0c401f0002047f89 */ /* 0x004ea800000e0000 */
        /* <DEDUP_REMOVED lines=14> */
[----:B------:R-:W-:Y:S01]  /*1aa80*/  SHF.R.S32.HI R9, RZ, 0x5, R30 ;  /* 0x00000005ff097819 */ /* 0x000fe2000001141e */
[----:B--2---:R-:W-:Y:S01]  /*1aa90*/  FADD.FTZ R26, R0, R7 ;  /* 0x00000007001a7221 */ /* 0x004fe20000010000 */
[----:B------:R-:W-:Y:S02]  /*1aaa0*/  SHF.R.S32.HI R0, RZ, 0x1, R2 ;  /* 0x00000001ff007819 */ /* 0x000fe40000011402 */
[----:B------:R1:W2:Y:S01]  /*1aab0*/  SHFL.BFLY PT, R21, R5, 0x1, 0x1f ;  /* 0x0c201f0005157f89 */ /* 0x0002a200000e0000 */
[----:B------:R-:W-:Y:S01]  /*1aac0*/  LOP3.LUT R7, R29, 0xfffffffc, RZ, 0xc0, !PT ;  /* 0xfffffffc1d077812 */ /* 0x000fe200078ec0ff */
[----:B----4-:R-:W-:Y:S01]  /*1aad0*/  FADD.FTZ R23, R4, R23 ;  /* 0x0000001704177221 */ /* 0x010fe20000010000 */
[----:B------:R-:W-:Y:S01]  /*1aae0*/  LOP3.LUT R2, R2, 0x3fffffe, RZ, 0xc0, !PT ;  /* 0x03fffffe02027812 */ /* 0x000fe200078ec0ff */
[----:B------:R-:W-:-:S02]  /*1aaf0*/  IMAD.SHL.U32 R8, R0, 0x40, RZ ;  /* 0x0000004000087824 */ /* 0x000fc400078e00ff */
[----:B------:R-:W-:Y:S02]  /*1ab00*/  IMAD.IADD R7, R36, 0x1, -R7 ;  /* 0x0000000124077824 */ /* 0x000fe400078e0a07 */
[----:B------:R-:W-:Y:S01]  /*1ab10*/  IMAD.IADD R2, R3, 0x1, -R2 ;  /* 0x0000000103027824 */ /* 0x000fe200078e0a02 */
[----:B------:R-:W-:Y:S01]  /*1ab20*/  LOP3.LUT R3, R8, 0xc0, RZ, 0xc0, !PT ;  /* 0x000000c008037812 */ /* 0x000fe200078ec0ff */
[----:B------:R-:W-:-:S03]  /*1ab30*/  IMAD R4, R9, 0x100, R7 ;  /* 0x0000010009047824 */ /* 0x000fc600078e0207 */
[----:B------:R-:W-:Y:S01]  /*1ab40*/  LEA.HI R3, R3, R3, RZ, 0x1d ;  /* 0x0000000303037211 */ /* 0x000fe200078fe8ff */
[----:B------:R-:W-:-:S04]  /*1ab50*/  IMAD R2, R2, 0x10, R4 ;  /* 0x0000001002027824 */ /* 0x000fc800078e0204 */
        /* <DEDUP_REMOVED lines=9> */
[----:B------:R-:W-:Y:S01]  /*1abf0*/  UIMAD UR4, UR8, UR7, UR4 ;  /* 0x00000007080472a4 */ /* 0x000fe2000f8e0204 */
[----:B------:R-:W-:-:S03]  /*1ac00*/  UMOV UR6, UR10 ;  /* 0x0000000a00067c82 */ /* 0x000fc60008000000 */
[----:B------:R-:W-:-:S12]  /*1ac10*/  UIADD3 UR4, UR11, UR4, URZ ;  /* 0x000000040b047290 */ /* 0x000fd8000fffe03f */
.L_x_321:
        /* <DEDUP_REMOVED lines=21> */
.L_x_322:
        /* <DEDUP_REMOVED lines=9> */
[----:B------:R-:W4:Y:S01]  /*1ae00*/  S2R R42, SR_CTAID.Z ;  /* 0x00000000002a7919 */ /* 0x000f220000002700 */
        /* <DEDUP_REMOVED lines=18> */
[----:B------:R-:W-:-:S02]  /*1af30*/  F2FP.F16.F32.PACK_AB R8, R8, R140 ;  /* 0x0000008c0808723e */ /* 0x000fc400000000ff */
[----:B------:R-:W-:Y:S02]  /*1af40*/  F2FP.F16.F32.PACK_AB R17, R17, R152 ;  /* 0x000000981111723e */ /* 0x000fe400000000ff */
[----:B------:R-:W-:Y:S01]  /*1af50*/  F2FP.F16.F32.PACK_AB R11, R11, R160 ;  /* 0x000000a00b0b723e */ /* 0x000fe200000000ff */
[----:B------:R-:W2:Y:S01]  /*1af60*/  @P2 MUFU.RCP R2, R22 ;  /* 0x0000001600022308 */ /* 0x000ea20000001000 */
        /* <DEDUP_REMOVED lines=12> */
[----:B------:R-:W-:Y:S01]  /*1b030*/  F2FP.F16.F32.PACK_AB R7, R7, R142 ;  /* 0x0000008e0707723e */ /* 0x000fe200000000ff */
[C---:B------:R-:W-:Y:S01]  /*1b040*/  FMUL.FTZ R156, R0.reuse, R156 ;  /* 0x0000009c009c7220 */ /* 0x040fe20000410000 */
[----:B------:R-:W-:Y:S01]  /*1b050*/  F2FP.F16.F32.PACK_AB R4, R145, R144 ;  /* 0x000000909104723e */ /* 0x000fe200000000ff */
[----:B------:R-:W-:Y:S01]  /*1b060*/  FMUL.FTZ R14, R0, R157 ;  /* 0x0000009d000e7220 */ /* 0x000fe20000410000 */
[C---:B--2---:R-:W-:Y:S01]  /*1b070*/  FMUL.FTZ R139, R2.reuse, R139 ;  /* 0x0000008b028b7220 */ /* 0x044fe20000410000 */
        /* <DEDUP_REMOVED lines=8> */
[C---:B------:R-:W-:Y:S01]  /*1b100*/  FMUL.FTZ R164, R0.reuse, R164 ;  /* 0x000000a400a47220 */ /* 0x040fe20000410000 */
[----:B------:R-:W-:Y:S01]  /*1b110*/  IADD3 R2, R15, R27, RZ ;  /* 0x0000001b0f027210 */ /* 0x000fe20007ffe0ff */
[----:B------:R-:W-:Y:S01]  /*1b120*/  FMUL.FTZ R9, R0, R165 ;  /* 0x000000a500097220 */ /* 0x000fe20000410000 */
[----:B------:R-:W-:Y:S01]  /*1b130*/  F2FP.F16.F32.PACK_AB R6, R6, R136 ;  /* 0x000000880606723e */ /* 0x000fe200000000ff */
[----:B------:R-:W-:Y:S01]  /*1b140*/  STS [R15], R8 ;  /* 0x000000080f007388 */ /* 0x000fe20000000800 */
[----:B------:R-:W-:Y:S01]  /*1b150*/  F2FP.F16.F32.PACK_AB R5, R139, R5 ;  /* 0x000000058b05723e */ /* 0x000fe200000000ff */
[----:B-----5:R-:W1:Y:S01]  /*1b160*/  @P0 LDC R12, c[0x0][0x2e4] ;  /* 0x0000b900ff0c0b82 */ /* 0x020e620000000800 */
[----:B------:R-:W-:Y:S01]  /*1b170*/  F2FP.F16.F32.PACK_AB R0, R149, R148 ;  /* 0x000000949500723e */ /* 0x000fe200000000ff */
[----:B------:R2:W-:Y:S01]  /*1b180*/  STS [R15+0x200], R7 ;  /* 0x000200070f007388 */ /* 0x0005e20000000800 */
[----:B------:R-:W-:-:S02]  /*1b190*/  F2FP.F16.F32.PACK_AB R18, R151, R18 ;  /* 0x000000129712723e */ /* 0x000fc400000000ff */
        /* <DEDUP_REMOVED lines=9> */
[----:B------:R-:W-:Y:S01]  /*1b230*/  SHF.R.S32.HI R28, RZ, 0x1f, R37 ;  /* 0x0000001fff1c7819 */ /* 0x000fe20000011425 */
[----:B------:R4:W-:Y:S03]  /*1b240*/  STS [R15+0x1200], R5 ;  /* 0x001200050f007388 */ /* 0x0009e60000000800 */
[----:B------:R-:W-:Y:S01]  /*1b250*/  LEA.HI R28, R28, R37, RZ, 0x2 ;  /* 0x000000251c1c7211 */ /* 0x000fe200078f10ff */
[----:B------:R1:W-:Y:S04]  /*1b260*/  STS [R2+0x1000], R0 ;  /* 0x0010000002007388 */ /* 0x0003e80000000800 */
[----:B------:R1:W-:Y:S01]  /*1b270*/  STS [R2+0x1200], R18 ;  /* 0x0012001202007388 */ /* 0x0003e20000000800 */
[----:B--2---:R-:W-:-:S03]  /*1b280*/  LOP3.LUT R7, R30, 0xffffffe0, RZ, 0xc0, !PT ;  /* 0xffffffe01e077812 */ /* 0x004fc600078ec0ff */
[----:B------:R-:W-:Y:S01]  /*1b290*/  STS [R20], R17 ;  /* 0x0000001114007388 */ /* 0x000fe20000000800 */
[----:B---3--:R-:W2:Y:S01]  /*1b2a0*/  @!P1 LDC R4, c[0x0][0x270] ;  /* 0x00009c00ff049b82 */ /* 0x008ea20000000800 */
[----:B------:R-:W-:Y:S02]  /*1b2b0*/  IMAD.IADD R7, R36, 0x1, -R7 ;  /* 0x0000000124077824 */ /* 0x000fe400078e0a07 */
[----:B------:R3:W-:Y:S01]  /*1b2c0*/  STS [R20+0x200], R16 ;  /* 0x0002001014007388 */ /* 0x0007e20000000800 */
[----:B-----5:R5:W-:Y:S02]  /*1b2d0*/  @P4 MUFU.LG2 R3, R23 ;  /* 0x0000001700034308 */ /* 0x020be40000000c00 */
[----:B------:R-:W-:Y:S01]  /*1b2e0*/  LOP3.LUT P0, RZ, R7, 0x3, RZ, 0xc0, !PT ;  /* 0x0000000307ff7812 */ /* 0x000fe2000780c0ff */
[----:B------:R-:W2:Y:S01]  /*1b2f0*/  S2R R8, SR_CTAID.Y ;  /* 0x0000000000087919 */ /* 0x000ea20000002600 */
[----:B----4-:R-:W4:Y:S04]  /*1b300*/  @P1 LDC R6, c[0x0][0x2c0] ;  /* 0x0000b000ff061b82 */ /* 0x010f280000000800 */
[----:B------:R-:W3:Y:S01]  /*1b310*/  @P5 MUFU.LG2 R5, R26 ;  /* 0x0000001a00055308 */ /* 0x000ee20000000c00 */
[----:B-1----:R-:W-:-:S02]  /*1b320*/  IADD3 R0, R27, R20, RZ ;  /* 0x000000141b007210 */ /* 0x002fc40007ffe0ff */
[----:B------:R-:W-:Y:S02]  /*1b330*/  MOV R27, 0x7f800000 ;  /* 0x7f800000001b7802 */ /* 0x000fe40000000f00 */
[----:B------:R-:W-:Y:S01]  /*1b340*/  LOP3.LUT R2, R28, 0xfffffffc, RZ, 0xc0, !PT ;  /* 0xfffffffc1c027812 */ /* 0x000fe200078ec0ff */
[----:B------:R-:W-:Y:S01]  /*1b350*/  STS [R0], R11 ;  /* 0x0000000b00007388 */ /* 0x000fe20000000800 */
[----:B-----5:R-:W-:Y:S02]  /*1b360*/  MOV R23, 0x7f800000 ;  /* 0x7f80000000177802 */ /* 0x020fe40000000f00 */
[----:B------:R-:W-:Y:S01]  /*1b370*/  IADD3 R15, -R2, R37, RZ ;  /* 0x00000025020f7210 */ /* 0x000fe20007ffe1ff */
[----:B------:R1:W-:Y:S01]  /*1b380*/  STS [R0+0x200], R10 ;  /* 0x0002000a00007388 */ /* 0x0003e20000000800 */
[----:B---3--:R-:W3:Y:S03]  /*1b390*/  @P3 LDC R16, c[0x0][0x2e8] ;  /* 0x0000ba00ff103b82 */ /* 0x008ee60000000800 */
[----:B------:R5:W-:Y:S01]  /*1b3a0*/  STS [R20+0x1000], R14 ;  /* 0x0010000e14007388 */ /* 0x000be20000000800 */
[----:B------:R-:W-:Y:S01]  /*1b3b0*/  @P5 FMUL.FTZ R5, R5, 0.69314718246459960938 ;  /* 0x3f31721805055820 */ /* 0x000fe20000410000 */
[----:B------:R-:W-:Y:S01]  /*1b3c0*/  MOV R26, 0x7f800000 ;  /* 0x7f800000001a7802 */ /* 0x000fe20000000f00 */
[----:B------:R-:W-:Y:S01]  /*1b3d0*/  @!P1 IMAD.MOV.U32 R6, RZ, RZ, 0x1 ;  /* 0x00000001ff069424 */ /* 0x000fe200078e00ff */
[----:B------:R2:W-:Y:S04]  /*1b3e0*/  STS [R20+0x1200], R13 ;  /* 0x0012000d14007388 */ /* 0x0005e80000000800 */
[----:B------:R-:W-:Y:S04]  /*1b3f0*/  STS [R0+0x1000], R9 ;  /* 0x0010000900007388 */ /* 0x000fe80000000800 */
[----:B------:R4:W-:Y:S01]  /*1b400*/  STS [R0+0x1200], R19 ;  /* 0x0012001300007388 */ /* 0x0009e20000000800 */
[----:B------:R-:W-:Y:S08]  /*1b410*/  BAR.SYNC.DEFER_BLOCKING 0x0 ;  /* 0x0000000000007b1d */ /* 0x000ff00000010000 */
[----:B-1----:R-:W1:Y:S01]  /*1b420*/  @P1 LDC.64 R10, c[0x0][0x2c0] ;  /* 0x0000b000ff0a1b82 */ /* 0x002e620000000a00 */
[----:B-----5:R-:W5:Y:S07]  /*1b430*/  @P3 MUFU.LG2 R14, R21 ;  /* 0x00000015000e3308 */ /* 0x020f6e0000000c00 */
[----:B--2---:R-:W2:Y:S01]  /*1b440*/  @P5 LDC R13, c[0x0][0x2e8] ;  /* 0x0000ba00ff0d5b82 */ /* 0x004ea20000000800 */
[----:B----4-:R-:W-:-:S07]  /*1b450*/  @P1 MOV R0, 0x1 ;  /* 0x0000000100001802 */ /* 0x010fce0000000f00 */
[----:B------:R-:W4:Y:S01]  /*1b460*/  @P4 LDC R9, c[0x0][0x2e8] ;  /* 0x0000ba00ff094b82 */ /* 0x000f220000000800 */
[----:B------:R-:W-:Y:S01]  /*1b470*/  @!P1 IMAD R0, R12, R4, RZ ;  /* 0x000000040c009224 */ /* 0x000fe200078e02ff */
[----:B------:R1:W4:Y:S01]  /*1b480*/  LDS.128 R32, [R209+0x1800] ;  /* 0x00180000d1207984 */ /* 0x0003220000000c00 */
[----:B------:R-:W-:Y:S01]  /*1b490*/  @P4 FMUL.FTZ R4, R3, 0.69314718246459960938 ;  /* 0x3f31721803044820 */ /* 0x000fe20000410000 */
[----:B------:R-:W-:Y:S02]  /*1b4a0*/  IMAD R3, R6, UR7, RZ ;  /* 0x0000000706037c24 */ /* 0x000fe4000f8e02ff */
[----:B------:R-:W-:Y:S02]  /*1b4b0*/  IMAD R0, R8, R0, RZ ;  /* 0x0000000008007224 */ /* 0x000fe400078e02ff */
[----:B-1----:R-:W-:Y:S01]  /*1b4c0*/  @P1 IMAD R2, R11, R10, RZ ;  /* 0x0000000a0b021224 */ /* 0x002fe200078e02ff */
[----:B------:R-:W1:Y:S01]  /*1b4d0*/  @P2 MUFU.LG2 R8, R22 ;  /* 0x0000001600082308 */ /* 0x000e620000000c00 */
[----:B------:R-:W1:Y:S01]  /*1b4e0*/  @P2 LDC R11, c[0x0][0x2e8] ;  /* 0x0000ba00ff0b2b82 */ /* 0x000e620000000800 */
[----:B------:R-:W-:-:S02]  /*1b4f0*/  @!P1 MOV R2, R12 ;  /* 0x0000000c00029202 */ /* 0x000fc40000000f00 */
[----:B------:R-:W-:Y:S02]  /*1b500*/  SEL R0, R0, RZ, !P6 ;  /* 0x000000ff00007207 */ /* 0x000fe40007000000 */
[----:B------:R-:W-:Y:S01]  /*1b510*/  SHF.L.U32 R12, R15, 0x3, RZ ;  /* 0x000000030f0c7819 */ /* 0x000fe200000006ff */
[----:B--2---:R-:W-:Y:S01]  /*1b520*/  @P5 FFMA.FTZ R26, R41, R13, R5 ;  /* 0x0000000d291a5223 */ /* 0x004fe20000010005 */
[----:B-----5:R-:W-:Y:S01]  /*1b530*/  @P3 FMUL.FTZ R5, R14, 0.69314718246459960938 ;  /* 0x3f3172180e053820 */ /* 0x020fe20000410000 */
[----:B------:R-:W-:Y:S01]  /*1b540*/  IMAD R2, R42, R2, R0 ;  /* 0x000000022a027224 */ /* 0x000fe200078e0200 */
[----:B------:R-:W-:Y:S02]  /*1b550*/  SHF.L.U32 R0, R3, 0x7, RZ ;  /* 0x0000000703007819 */ /* 0x000fe400000006ff */
[----:B---3--:R-:W-:Y:S02]  /*1b560*/  @P3 FFMA.FTZ R23, R39, R16, R5 ;  /* 0x0000001027173223 */ /* 0x008fe40000010005 */
[----:B------:R-:W-:Y:S01]  /*1b570*/  SHF.R.S32.HI R3, RZ, 0x1f, R0 ;  /* 0x0000001fff037819 */ /* 0x000fe20000011400 */
[----:B----4-:R-:W-:Y:S01]  /*1b580*/  @P4 FFMA.FTZ R27, R40, R9, R4 ;  /* 0x00000009281b4223 */ /* 0x010fe20000010004 */
[--C-:B------:R-:W-:Y:S01]  /*1b590*/  IADD3 R10, P4, P1, R0, R24, R2.reuse ;  /* 0x00000018000a7210 */ /* 0x100fe2000799e002 */
[----:B-1----:R-:W-:Y:S01]  /*1b5a0*/  @P2 FMUL.FTZ R4, R8, 0.69314718246459960938 ;  /* 0x3f31721808042820 */ /* 0x002fe20000410000 */
[----:B------:R-:W-:-:S02]  /*1b5b0*/  SHF.R.S32.HI R2, RZ, 0x1f, R2 ;  /* 0x0000001fff027819 */ /* 0x000fc40000011402 */
[----:B------:R-:W-:Y:S02]  /*1b5c0*/  MOV R22, 0x7f800000 ;  /* 0x7f80000000167802 */ /* 0x000fe40000000f00 */
[----:B------:R-:W-:Y:S01]  /*1b5d0*/  IADD3.X R9, R3, R25, R2, P4, P1 ;  /* 0x0000001903097210 */ /* 0x000fe200027e2402 */
[----:B------:R-:W-:Y:S01]  /*1b5e0*/  @P2 FFMA.FTZ R22, R38, R11, R4 ;  /* 0x0000000b26162223 */ /* 0x000fe20000010004 */
[----:B------:R-:W-:Y:S06]  /*1b5f0*/  @P0 BRA `(.L_x_324) ;  /* 0x0000000000c40947 */ /* 0x000fec0003800000 */
[----:B------:R-:W1:Y:S02]  /*1b600*/  S2R R4, SR_TID.X ;  /* 0x0000000000047919 */ /* 0x000e640000002100 */
[----:B-1----:R-:W-:-:S04]  /*1b610*/  SHF.R.S32.HI R2, RZ, 0x1f, R4 ;  /* 0x0000001fff027819 */ /* 0x002fc80000011404 */
[----:B------:R-:W-:-:S04]  /*1b620*/  LEA.HI R2, R2, R4, RZ, 0x5 ;  /* 0x0000000402027211 */ /* 0x000fc800078f28ff */
[----:B------:R-:W-:Y:S02]  /*1b630*/  SHF.R.S32.HI R0, RZ, 0x5, R2 ;  /* 0x00000005ff007819 */ /* 0x000fe40000011402 */
[----:B------:R-:W-:Y:S02]  /*1b640*/  LOP3.LUT R2, R2, 0xffffffe0, RZ, 0xc0, !PT ;  /* 0xffffffe002027812 */ /* 0x000fe400078ec0ff */
[----:B------:R-:W-:-:S03]  /*1b650*/  SHF.R.S32.HI R3, RZ, 0x1f, R0 ;  /* 0x0000001fff037819 */ /* 0x000fc60000011400 */
[----:B------:R-:W-:Y:S01]  /*1b660*/  IMAD.IADD R2, R4, 0x1, -R2 ;  /* 0x0000000104027824 */ /* 0x000fe200078e0a02 */
[----:B------:R-:W-:-:S04]  /*1b670*/  LEA.HI R3, R3, R0, RZ, 0x2 ;  /* 0x0000000003037211 */ /* 0x000fc800078f10ff */
[----:B------:R-:W-:Y:S02]  /*1b680*/  SHF.R.S32.HI R4, RZ, 0x1f, R2 ;  /* 0x0000001fff047819 */ /* 0x000fe40000011402 */
[----:B------:R-:W-:Y:S02]  /*1b690*/  LOP3.LUT R3, R3, 0xfffffffc, RZ, 0xc0, !PT ;  /* 0xfffffffc03037812 */ /* 0x000fe400078ec0ff */
[----:B------:R-:W-:-:S03]  /*1b6a0*/  LEA.HI R2, R4, R2, RZ, 0x2 ;  /* 0x0000000204027211 */ /* 0x000fc600078f10ff */
[----:B------:R-:W-:Y:S01]  /*1b6b0*/  IMAD.IADD R3, R0, 0x1, -R3 ;  /* 0x0000000100037824 */ /* 0x000fe200078e0a03 */
        /* <DEDUP_REMOVED lines=17> */
[----:B------:R-:W-:Y:S02]  /*1b7d0*/  @!P4 IADD3 R11, P1, R0, R10, RZ ;  /* 0x0000000a000bc210 */ /* 0x000fe40007f3e0ff */
[----:B------:R-:W-:-:S02]  /*1b7e0*/  @!P6 LEA.HI.X.SX32 R4, R4, R9, 0x1, P0 ;  /* 0x000000090404e211 */ /* 0x000fc400000f0eff */
[----:B------:R-:W3:Y:S01]  /*1b7f0*/  @!P4 LDC.64 R18, c[0x0][0x2b0] ;  /* 0x0000ac00ff12cb82 */ /* 0x000ee20000000a00 */
[C---:B------:R-:W-:Y:S02]  /*1b800*/  @!P3 IADD3 R10, P0, R5.reuse, R10, RZ ;  /* 0x0000000a050ab210 */ /* 0x040fe40007f1e0ff */
[-C--:B------:R-:W-:Y:S02]  /*1b810*/  @!P5 LEA.HI.X.SX32 R2, R2, R9.reuse, 0x1, P2 ;  /* 0x000000090202d211 */ /* 0x080fe400010f0eff */
[-C--:B------:R-:W-:Y:S02]  /*1b820*/  @!P4 LEA.HI.X.SX32 R13, R0, R9.reuse, 0x1, P1 ;  /* 0x00000009000dc211 */ /* 0x080fe400008f0eff */
[----:B------:R-:W-:Y:S01]  /*1b830*/  @!P3 LEA.HI.X.SX32 R0, R5, R9, 0x1, P0 ;  /* 0x000000090500b211 */ /* 0x000fe200000f0eff */
[----:B------:R-:W4:Y:S01]  /*1b840*/  @!P3 LDC.64 R20, c[0x0][0x2b0] ;  /* 0x0000ac00ff14bb82 */ /* 0x000f220000000a00 */
[----:B-1----:R-:W-:-:S04]  /*1b850*/  @!P6 LEA R8, P2, R7, R14, 0x2 ;  /* 0x0000000e0708e211 */ /* 0x002fc800078410ff */
        /* <DEDUP_REMOVED lines=11> */
.L_x_324:
[----:B------:R-:W-:Y:S05]  /*1b910*/  BSYNC B0 ;  /* 0x0000000000007941 */ /* 0x000fea0003800000 */
.L_x_323:
[----:B------:R-:W-:Y:S01]  /*1b920*/  UIMAD UR17, UR7, -0x80, UR17 ;  /* 0xffffff80071178a4 */ /* 0x000fe2000f8e0211 */
[----:B-1----:R-:W-:Y:S01]  /*1b930*/  SHF.R.S32.HI R5, RZ, 0x1f, R12 ;  /* 0x0000001fff057819 */ /* 0x002fe2000001140c */
[----:B------:R-:W-:Y:S01]  /*1b940*/  BSSY B0, `(.L_x_325) ;  /* 0x0000022000007945 */ /* 0x000fe20003800000 */
[----:B------:R-:W-:Y:S01]  /*1b950*/  ULDC UR7, c[0x0][0x2d0] ;  /* 0x0000b40000077ab9 */ /* 0x000fe20000000800 */
[C---:B------:R-:W-:Y:S02]  /*1b960*/  IADD3 R4, P1, R12.reuse, UR6, RZ ;  /* 0x000000060c047c10 */ /* 0x040fe4000ff3e0ff */
[----:B------:R-:W-:Y:S01]  /*1b970*/  ISETP.GE.AND P0, PT, R12, UR7, PT ;  /* 0x000000070c007c0c */ /* 0x000fe2000bf06270 */
[----:B------:R-:W-:Y:S01]  /*1b980*/  ULDC.64 UR6, c[0x0][0x2a0] ;  /* 0x0000a80000067ab9 */ /* 0x000fe20000000a00 */
[----:B------:R1:W2:Y:S01]  /*1b990*/  LDS.128 R12, [R209] ;  /* 0x00000000d10c7984 */ /* 0x0002a20000000c00 */
[----:B------:R-:W-:Y:S02]  /*1b9a0*/  SHF.R.S32.HI R2, RZ, 0x2, R28 ;  /* 0x00000002ff027819 */ /* 0x000fe4000001141c */
[----:B------:R-:W-:-:S02]  /*1b9b0*/  LEA.HI.SX32 R0, R29, 0x20, 0x1e ;  /* 0x000000201d007811 */ /* 0x000fc400078ff2ff */
[----:B------:R-:W-:Y:S01]  /*1b9c0*/  ISETP.GE.OR P4, PT, R31, UR17, P0 ;  /* 0x000000111f007c0c */ /* 0x000fe20008786670 */
[----:B------:R-:W-:Y:S01]  /*1b9d0*/  VIADD R3, R2, 0x40 ;  /* 0x0000004002037836 */ /* 0x000fe20000000000 */
[----:B------:R-:W-:Y:S01]  /*1b9e0*/  ISETP.GE.OR P3, PT, R0, UR17, P0 ;  /* 0x0000001100007c0c */ /* 0x000fe20008766670 */
[----:B------:R-:W-:Y:S01]  /*1b9f0*/  VIADD R0, R2, 0x60 ;  /* 0x0000006002007836 */ /* 0x000fe20000000000 */
[----:B------:R-:W-:Y:S02]  /*1ba00*/  SHF.R.S32.HI R6, RZ, 0x1f, R42 ;  /* 0x0000001fff067819 */ /* 0x000fe4000001142a */
[----:B------:R-:W-:Y:S02]  /*1ba10*/  ISETP.GE.OR P2, PT, R3, UR5, P0 ;  /* 0x0000000503007c0c */ /* 0x000fe40008746670 */
[----:B------:R-:W-:Y:S02]  /*1ba20*/  IADD3.X R5, R5, UR4, RZ, P1, !PT ;  /* 0x0000000405057c10 */ /* 0x000fe40008ffe4ff */
[----:B------:R-:W-:Y:S01]  /*1ba30*/  ISETP.GE.OR P0, PT, R0, UR5, P0 ;  /* 0x0000000500007c0c */ /* 0x000fe20008706670 */
[----:B------:R-:W-:Y:S01]  /*1ba40*/  IMAD R0, R6, UR6, RZ ;  /* 0x0000000606007c24 */ /* 0x000fe2000f8e02ff */
[----:B------:R-:W-:Y:S01]  /*1ba50*/  SHF.R.S32.HI R3, RZ, 0x1f, R2 ;  /* 0x0000001fff037819 */ /* 0x000fe20000011402 */
[----:B------:R-:W-:-:S02]  /*1ba60*/  IMAD.U32 R6, RZ, RZ, UR16 ;  /* 0x00000010ff067e24 */ /* 0x000fc4000f8e00ff */
[C---:B------:R-:W-:Y:S02]  /*1ba70*/  IMAD R0, R42.reuse, UR7, R0 ;  /* 0x000000072a007c24 */ /* 0x040fe4000f8e0200 */
[----:B------:R-:W-:-:S04]  /*1ba80*/  IMAD.WIDE.U32 R8, R42, UR6, R4 ;  /* 0x000000062a087c25 */ /* 0x000fc8000f8e0004 */
[----:B------:R-:W-:-:S04]  /*1ba90*/  IMAD.WIDE R2, R6, 0x80, R2 ;  /* 0x0000008006027825 */ /* 0x000fc800078e0202 */
[----:B------:R-:W-:Y:S01]  /*1baa0*/  IMAD.IADD R5, R0, 0x1, R9 ;  /* 0x0000000100057824 */ /* 0x000fe200078e0209 */
        /* <DEDUP_REMOVED lines=11> */
.L_x_326:
[----:B------:R-:W-:Y:S05]  /*1bb60*/  BSYNC B0 ;  /* 0x0000000000007941 */ /* 0x000fea0003800000 */
.L_x_325:
[----:B-12---:R1:W2:Y:S01]  /*1bb70*/  LDS.128 R12, [R209+0x800] ;  /* 0x00080000d10c7984 */ /* 0x0062a20000000c00 */
        /* <DEDUP_REMOVED lines=15> */
.L_x_328:
[----:B------:R-:W-:Y:S05]  /*1bc70*/  BSYNC B0 ;  /* 0x0000000000007941 */ /* 0x000fea0003800000 */
.L_x_327:
        /* <DEDUP_REMOVED lines=16> */
.L_x_330:
[----:B------:R-:W-:Y:S05]  /*1bd80*/  BSYNC B0 ;  /* 0x0000000000007941 */ /* 0x000fea0003800000 */
.L_x_329:
        /* <DEDUP_REMOVED lines=15> */
.L_x_331:
        /* <DEDUP_REMOVED lines=16> */
.L_x_1310:


//--------------------- .text._ZN5flash16flash_fwd_kernelI23Flash_fwd_kernel_traitsILi32ELi128ELi128ELi4ELb0ELb0EN7cutlass6half_tE19Flash_kernel_traitsILi32ELi128ELi128ELi4ES3_EELb1ELb0ELb0ELb0ELb0ELb1ELb0ELb0EEEvNS_16Flash_fwd_paramsE --------------------------
	.section	.text._ZN5flash16flash_fwd_kernelI23Flash_fwd_kernel_traitsILi32ELi128ELi128ELi4ELb0ELb0EN7cutlass6half_tE19Flash_kernel_traitsILi32ELi128ELi128ELi4ES3_EELb1ELb0ELb0ELb0ELb0ELb1ELb0ELb0EEEvNS_16Flash_fwd_paramsE,"ax",@progbits
	.align	128
        .global         _ZN5flash16flash_fwd_kernelI23Flash_fwd_kernel_traitsILi32ELi128ELi128ELi4ELb0ELb0EN7cutlass6half_tE19Flash_kernel_traitsILi32ELi128ELi128ELi4ES3_EELb1ELb0ELb0ELb0ELb0ELb1ELb0ELb0EEEvNS_16Flash_fwd_paramsE
        .type           _ZN5flash16flash_fwd_kernelI23Flash_fwd_kernel_traitsILi32ELi128ELi128ELi4ELb0ELb0EN7cutlass6half_tE19Flash_kernel_traitsILi32ELi128ELi128ELi4ES3_EELb1ELb0ELb0ELb0ELb0ELb1ELb0ELb0EEEvNS_16Flash_fwd_paramsE,@function
        .size           _ZN5flash16flash_fwd_kernelI23Flash_fwd_kernel_traitsILi32ELi128ELi128ELi4ELb0ELb0EN7cutlass6half_tE19Flash_kernel_traitsILi32ELi128ELi128ELi4ES3_EELb1ELb0ELb0ELb0ELb0ELb1ELb0ELb0EEEvNS_16Flash_fwd_paramsE,(.L_x_1311 - _ZN5flash16flash_fwd_kernelI23Flash_fwd_kernel_traitsILi32ELi128ELi128ELi4ELb0ELb0EN7cutlass6half_tE19Flash_kernel_traitsILi32ELi128ELi128ELi4ES3_EELb1ELb0ELb0ELb0ELb0ELb1ELb0ELb0EEEvNS_16Flash_fwd_paramsE)
        .other          _ZN5flash16flash_fwd_kernelI23Flash_fwd_kernel_traitsILi32ELi128ELi128ELi4ELb0ELb0EN7cutlass6half_tE19Flash_kernel_traitsILi32ELi128ELi128ELi4ES3_EELb1ELb0ELb0ELb0ELb0ELb1ELb0ELb0EEEvNS_16Flash_fwd_paramsE,@"STO_CUDA_ENTRY STV_DEFAULT"
_ZN5flash16flash_fwd_kernelI23Flash_fwd_kernel_traitsILi32ELi128ELi128ELi4ELb0ELb0EN7cutlass6half_tE19Flash_kernel_traitsILi32ELi128ELi128ELi4ES3_EELb1ELb0ELb0ELb0ELb0ELb1ELb0ELb0EEEvNS_16Flash_fwd_paramsE:
.text._ZN5flash16flash_fwd_kernelI23Flash_fwd_kernel_traitsILi32ELi128ELi128ELi4ELb0ELb0EN7cutlass6half_tE19Flash_kernel_traitsILi32ELi128ELi128ELi4ES3_EELb1ELb0ELb0ELb0ELb0ELb1ELb0ELb0EEEvNS_16Flash_fwd_paramsE:
[----:B------:R-:W1:Y:S08]  /*0000*/  LDC R1, c[0x0][0x28] ;  /* 0x00000a00ff017b82 */ /* 0x000e700000000800 */
[----:B------:R-:W2:Y:S01]  /*0010*/  LDC R8, c[0x0][0x3a8] ;  /* 0x0000ea00ff087b82 */ /* 0x000ea20000000800 */
[----:B------:R-:W-:Y:S01]  /*0020*/  ULDC.U8 UR4, c[0x0][0x3b4] ;  /* 0x0000ed0000047ab9 */ /* 0x000fe20000000000 */
[----:B------:R-:W-:Y:S01]  /*0030*/  ULDC.64 UR30, c[0x0][0x3a0] ;  /* 0x0000e800001e7ab9 */ /* 0x000fe20000000a00 */
[----:B------:R-:W-:Y:S01]  /*0040*/  ISETP.NE.AND P3, PT, RZ, UR4, PT ;  /* 0x00000004ff007c0c */ /* 0x000fe2000bf65270 */
[----:B------:R-:W-:Y:S01]  /*0050*/  IMAD.U32 R2, RZ, RZ, UR30 ;  /* 0x0000001eff027e24 */ /* 0x000fe2000f8e00ff */
[----:B------:R-:W-:Y:S01]  /*0060*/  ULDC.64 UR28, c[0x0][0x208] ;  /* 0x00008200001c7ab9 */ /* 0x000fe20000000a00 */
[----:B------:R-:W-:-:S02]  /*0070*/  IMAD.U32 R3, RZ, RZ, UR31 ;  /* 0x0000001fff037e24 */ /* 0x000fc4000f8e00ff */
[----:B------:R-:W3:Y:S01]  /*0080*/  LDC R9, c[0x0][0x3ac] ;  /* 0x0000eb00ff097b82 */ /* 0x000ee20000000800 */
[----:B------:R-:W4:Y:S01]  /*0090*/  S2R R232, SR_CTAID.X ;  /* 0x0000000000e87919 */ /* 0x000f220000002500 */
[----:B------:R-:W-:Y:S01]  /*00a0*/  ULDC.64 UR4, c[0x0][0x2f0] ;  /* 0x0000bc0000047ab9 */ /* 0x000fe20000000a00 */
[----:B-1----:R-:W-:-:S05]  /*00b0*/  VIADD R1, R1, 0xffffff78 ;  /* 0xffffff7801017836 */ /* 0x002fca0000000000 */
[----:B------:R2:W4:Y:S01]  /*00c0*/  @P3 LDG.E.64 R4, desc[UR28][R2.64] ;  /* 0x0000001c02043981 */ /* 0x000522000c1e1b00 */
[----:B------:R-:W1:Y:S01]  /*00d0*/  LDC.64 R6, c[0x0][0x300] ;  /* 0x0000c000ff067b82 */ /* 0x000e620000000a00 */
[----:B------:R-:W4:Y:S01]  /*00e0*/  S2R R25, SR_CTAID.Y ;  /* 0x0000000000197919 */ /* 0x000f220000002600 */
[----:B------:R-:W4:Y:S06]  /*00f0*/  S2R R26, SR_CTAID.Z ;  /* 0x00000000001a7919 */ /* 0x000f2c0000002700 */
[----:B------:R-:W4:Y:S01]  /*0100*/  LDC.64 R12, c[0x0][0x2f0] ;  /* 0x0000bc00ff0c7b82 */ /* 0x000f220000000a00 */
[----:B------:R-:W4:Y:S01]  /*0110*/  S2R R67, SR_TID.X ;  /* 0x0000000000437919 */ /* 0x000f220000002100 */
[----:B------:R-:W-:-:S06]  /*0120*/  IMAD.MOV.U32 R27, RZ, RZ, -0x1 ;  /* 0xffffffffff1b7424 */ /* 0x000fcc00078e00ff */
[----:B------:R-:W4:Y:S01]  /*0130*/  LDC.U8 R14, c[0x0][0x3c2] ;  /* 0x0000f080ff0e7b82 */ /* 0x000f220000000000 */
[----:B--2---:R-:W-:-:S07]  /*0140*/  @P3 IMAD.MOV.U32 R2, RZ, RZ, R8 ;  /* 0x000000ffff023224 */ /* 0x004fce00078e0008 */
[----:B------:R-:W2:Y:S01]  /*0150*/  LDC R21, c[0x0][0x270] ;  /* 0x00009c00ff157b82 */ /* 0x000ea20000000800 */
[----:B---3--:R-:W-:-:S06]  /*0160*/  @P3 IMAD.MOV.U32 R3, RZ, RZ, R9 ;  /* 0x000000ffff033224 */ /* 0x008fcc00078e0009 */
[----:B------:R-:W3:Y:S01]  /*0170*/  @P3 LDG.E.64 R2, desc[UR28][R2.64] ;  /* 0x0000001c02023981 */ /* 0x000ee2000c1e1b00 */
[----:B-1----:R-:W-:Y:S02]  /*0180*/  ISETP.NE.U32.AND P0, PT, R6, RZ, PT ;  /* 0x000000ff0600720c */ /* 0x002fe40003f05070 */
[----:B------:R-:W-:Y:S02]  /*0190*/  ISETP.NE.U32.AND P4, PT, RZ, UR4, PT ;  /* 0x00000004ff007c0c */ /* 0x000fe4000bf85070 */
[----:B------:R-:W-:Y:S02]  /*01a0*/  ISETP.NE.AND.EX P1, PT, R7, RZ, PT, P0 ;  /* 0x000000ff0700720c */ /* 0x000fe40003f25300 */
[----:B----4-:R-:W-:Y:S01]  /*01b0*/  LOP3.LUT R0, R26, R232, R25, 0xfe, !PT ;  /* 0x000000e81a007212 */ /* 0x010fe200078efe19 */
[----:B------:R-:W1:Y:S01]  /*01c0*/  LDC.64 R6, c[0x0][0x2f8] ;  /* 0x0000be00ff067b82 */ /* 0x000e620000000a00 */
[----:B------:R-:W-:Y:S02]  /*01d0*/  ISETP.NE.AND.EX P0, PT, RZ, UR5, PT, P4 ;  /* 0x00000005ff007c0c */ /* 0x000fe4000bf05340 */
[----:B------:R-:W-:-:S05]  /*01e0*/  LOP3.LUT P2, RZ, R0, R67, RZ, 0xfc, !PT ;  /* 0x0000004300ff7212 */ /* 0x000fca000784fcff */
[----:B------:R-:W3:Y:S08]  /*01f0*/  @P3 LDC R0, c[0x0][0x3b0] ;  /* 0x0000ec00ff003b82 */ /* 0x000ef00000000800 */
[----:B------:R-:W4:Y:S01]  /*0200*/  @!P2 LDC.64 R10, c[0x0][0x3b8] ;  /* 0x0000ee00ff0aab82 */ /* 0x000f220000000a00 */
[----:B------:R-:W-:Y:S02]  /*0210*/  @P3 R2UR UR30, R4 ;  /* 0x00000000041e32ca */ /* 0x000fe400000e0000 */
[----:B------:R-:W-:-:S11]  /*0220*/  @P3 R2UR UR31, R5 ;  /* 0x00000000051f32ca */ /* 0x000fd600000e0000 */
[----:B------:R-:W-:Y:S02]  /*0230*/  IMAD.U32 R4, RZ, RZ, UR30 ;  /* 0x0000001eff047e24 */ /* 0x000fe4000f8e00ff */
[----:B------:R-:W-:-:S05]  /*0240*/  IMAD.U32 R5, RZ, RZ, UR31 ;  /* 0x0000001fff057e24 */ /* 0x000fca000f8e00ff */
[----:B----4-:R4:W-:Y:S01]  /*0250*/  @!P2 STG.E.64 desc[UR28][R10.64], R4 ;  /* 0x000000040a00a986 */ /* 0x0109e2000c101b1c */
[----:B---3--:R-:W-:-:S05]  /*0260*/  @P3 IADD3 R8, P5, R2, R0, RZ ;  /* 0x0000000002083210 */ /* 0x008fca0007fbe0ff */
[----:B------:R-:W-:Y:S02]  /*0270*/  @P3 IMAD.X R9, RZ, RZ, R3, P5 ;  /* 0x000000ffff093224 */ /* 0x000fe400028e0603 */
[----:B------:R-:W-:Y:S02]  /*0280*/  @!P2 IMAD.MOV.U32 R2, RZ, RZ, R8 ;  /* 0x000000ffff02a224 */ /* 0x000fe400078e0008 */
[----:B------:R-:W-:-:S05]  /*0290*/  @!P2 IMAD.MOV.U32 R3, RZ, RZ, R9 ;  /* 0x000000ffff03a224 */ /* 0x000fca00078e0009 */
[----:B------:R3:W-:Y:S01]  /*02a0*/  @!P2 STG.E.64 desc[UR28][R10.64+0x8], R2 ;  /* 0x000008020a00a986 */ /* 0x0007e2000c101b1c */
[----:B----4-:R-:W-:Y:S02]  /*02b0*/  IMAD.WIDE R4, R25, 0x4, R12 ;  /* 0x0000000419047825 */ /* 0x010fe400078e020c */
[----:B------:R-:W4:Y:S03]  /*02c0*/  LDC.64 R12, c[0x0][0x2f8] ;  /* 0x0000be00ff0c7b82 */ /* 0x000f260000000a00 */
[----:B------:R-:W2:Y:S04]  /*02d0*/  @P0 LDG.E R27, desc[UR28][R4.64] ;  /* 0x0000001c041b0981 */ /* 0x000ea8000c1e1900 */
[----:B------:R-:W2:Y:S01]  /*02e0*/  @P0 LDG.E R0, desc[UR28][R4.64+0x4] ;  /* 0x0000041c04000981 */ /* 0x000ea2000c1e1900 */
[----:B------:R-:W-:-:S02]  /*02f0*/  ISETP.NE.AND P3, PT, R14, RZ, PT ;  /* 0x000000ff0e00720c */ /* 0x000fc40003f65270 */
[----:B-1----:R-:W-:Y:S01]  /*0300*/  ISETP.EQ.U32.AND P2, PT, R6, RZ, PT ;  /* 0x000000ff0600720c */ /* 0x002fe20003f42070 */
[----:B---3--:R-:W1:Y:S03]  /*0310*/  @P1 LDC.64 R2, c[0x0][0x300] ;  /* 0x0000c000ff021b82 */ /* 0x008e660000000a00 */
[----:B------:R-:W-:Y:S01]  /*0320*/  ISETP.EQ.OR.EX P2, PT, R7, RZ, !P3, P2 ;  /* 0x000000ff0700720c */ /* 0x000fe20005f42720 */
[----:B------:R-:W-:Y:S01]  /*0330*/  IMAD.MOV.U32 R16, RZ, RZ, RZ ;  /* 0x000000ffff107224 */ /* 0x000fe200078e00ff */
[----:B------:R-:W-:Y:S01]  /*0340*/  SHF.R.S32.HI R48, RZ, 0x1f, R67 ;  /* 0x0000001fff307819 */ /* 0x000fe20000011443 */
[----:B------:R-:W-:Y:S02]  /*0350*/  IMAD.MOV.U32 R15, RZ, RZ, -0x1 ;  /* 0xffffffffff0f7424 */ /* 0x000fe400078e00ff */
[----:B----4-:R-:W-:Y:S01]  /*0360*/  IMAD.WIDE R12, R25, 0x4, R12 ;  /* 0x00000004190c7825 */ /* 0x010fe200078e020c */
[----:B------:R-:W-:-:S07]  /*0370*/  LEA.HI R19, R48, R67, RZ, 0x5 ;  /* 0x0000004330137211 */ /* 0x000fce00078f28ff */
[----:B------:R-:W5:Y:S01]  /*0380*/  @!P2 LDG.E R15, desc[UR28][R12.64] ;  /* 0x0000001c0c0fa981 */ /* 0x000f62000c1e1900 */
[----:B-1----:R-:W-:-:S05]  /*0390*/  @P1 IMAD.WIDE R2, R25, 0x4, R2 ;  /* 0x0000000419021825 */ /* 0x002fca00078e0202 */
[----:B------:R1:W5:Y:S02]  /*03a0*/  @P1 LDG.E R16, desc[UR28][R2.64] ;  /* 0x0000001c02101981 */ /* 0x000364000c1e1900 */
[----:B-1----:R-:W-:-:S05]  /*03b0*/  LOP3.LUT R2, R19, 0xffffffe0, RZ, 0xc0, !PT ;  /* 0xffffffe013027812 */ /* 0x002fca00078ec0ff */
[----:B------:R-:W-:Y:S02]  /*03c0*/  IMAD.IADD R2, R67, 0x1, -R2 ;  /* 0x0000000143027824 */ /* 0x000fe400078e0a02 */
[----:B--2---:R-:W-:Y:S01]  /*03d0*/  @P0 IMAD.IADD R11, R0, 0x1, -R27 ;  /* 0x00000001000b0824 */ /* 0x004fe200078e0a1b */
[----:B------:R1:W-:Y:S05]  /*03e0*/  STL [R1+0x48], R27 ;  /* 0x0000481b01007387 */ /* 0x0003ea0000100800 */
[----:B------:R-:W2:Y:S01]  /*03f0*/  @!P0 LDC R11, c[0x0][0x2c4] ;  /* 0x0000b100ff0b8b82 */ /* 0x000ea20000000800 */
[----:B------:R-:W-:Y:S01]  /*0400*/  ISETP.NE.U32.AND P0, PT, R6, RZ, PT ;  /* 0x000000ff0600720c */ /* 0x000fe20003f05070 */
[----:B------:R-:W-:-:S03]  /*0410*/  IMAD R0, R25, R21, R26 ;  /* 0x0000001519007224 */ /* 0x000fc600078e021a */
[----:B------:R-:W-:Y:S01]  /*0420*/  ISETP.NE.AND.EX P2, PT, R7, RZ, PT, P0 ;  /* 0x000000ff0700720c */ /* 0x000fe20003f45300 */
[----:B------:R-:W-:-:S05]  /*0430*/  IMAD.SHL.U32 R0, R0, 0x20, RZ ;  /* 0x0000002000007824 */ /* 0x000fca00078e00ff */
[----:B------:R-:W-:Y:S02]  /*0440*/  IADD3 R245, P1, P0, R0, R8, R2 ;  /* 0x0000000800f57210 */ /* 0x000fe4000783e002 */
[----:B------:R-:W-:Y:S02]  /*0450*/  SHF.R.S32.HI R3, RZ, 0x1f, R0 ;  /* 0x0000001fff037819 */ /* 0x000fe40000011400 */
[----:B------:R-:W-:-:S04]  /*0460*/  SHF.R.S32.HI R0, RZ, 0x1f, R2 ;  /* 0x0000001fff007819 */ /* 0x000fc80000011402 */
[----:B------:R-:W-:Y:S01]  /*0470*/  IADD3.X R234, R3, R9, R0, P1, P0 ;  /* 0x0000000903ea7210 */ /* 0x000fe20000fe0400 */
[----:B-1----:R-:W-:Y:S06]  /*0480*/  @!P2 BRA `(.L_x_332) ;  /* 0x000000000010a947 */ /* 0x002fec0003800000 */
[----:B------:R-:W3:Y:S02]  /*0490*/  @P3 LDG.E R0, desc[UR28][R12.64+0x4] ;  /* 0x0000041c0c003981 */ /* 0x000ee4000c1e1900 */
[----:B---3-5:R-:W-:-:S06]  /*04a0*/  @P3 IADD3 R4, R0, -R15, RZ ;  /* 0x8000000f00043210 */ /* 0x028fcc0007ffe0ff */
[----:B------:R3:W5:Y:S01]  /*04b0*/  @!P3 LDG.E R4, desc[UR28][R12.64] ;  /* 0x0000001c0c04b981 */ /* 0x000762000c1e1900 */
[----:B------:R-:W-:Y:S05]  /*04c0*/  BRA `(.L_x_333) ;  /* 0x0000000000047947 */ /* 0x000fea0003800000 */
.L_x_332:
[----:B------:R-:W1:Y:S02]  /*04d0*/  LDC R4, c[0x0][0x2c8] ;  /* 0x0000b200ff047b82 */ /* 0x000e640000000800 */
.L_x_333:
[----:B------:R-:W4:Y:S02]  /*04e0*/  LDC.64 R2, c[0x0][0x308] ;  /* 0x0000c200ff027b82 */ /* 0x000f240000000a00 */
[----:B----4-:R-:W-:-:S04]  /*04f0*/  ISETP.NE.U32.AND P0, PT, R2, RZ, PT ;  /* 0x000000ff0200720c */ /* 0x010fc80003f05070 */
[----:B------:R-:W-:-:S13]  /*0500*/  ISETP.NE.AND.EX P0, PT, R3, RZ, PT, P0 ;  /* 0x000000ff0300720c */ /* 0x000fda0003f05300 */
[----:B------:R-:W4:Y:S08]  /*0510*/  @P0 LDC.64 R2, c[0x0][0x308] ;  /* 0x0000c200ff020b82 */ /* 0x000f300000000a00 */
[----:B------:R-:W3:Y:S01]  /*0520*/  @!P0 LDC R5, c[0x0][0x2cc] ;  /* 0x0000b300ff058b82 */ /* 0x000ee20000000800 */
[----:B----4-:R-:W-:-:S05]  /*0530*/  @P0 IMAD.WIDE R2, R25, 0x4, R2 ;  /* 0x0000000419020825 */ /* 0x010fca00078e0202 */
[----:B------:R-:W4:Y:S01]  /*0540*/  @P0 LDG.E R0, desc[UR28][R2.64] ;  /* 0x0000001c02000981 */ /* 0x000f22000c1e1900 */
[----:B------:R-:W-:Y:S01]  /*0550*/  IMAD.SHL.U32 R24, R232, 0x80, RZ ;  /* 0x00000080e8187824 */ /* 0x000fe200078e00ff */
[----:B------:R-:W2:Y:S02]  /*0560*/  @!P0 LDC.64 R2, c[0x0][0x318] ;  /* 0x0000c600ff028b82 */ /* 0x000ea40000000a00 */
[----:B--2---:R-:W-:-:S04]  /*0570*/  @!P0 ISETP.NE.U32.AND P1, PT, R2, RZ, PT ;  /* 0x000000ff0200820c */ /* 0x004fc80003f25070 */
[----:B------:R-:W-:Y:S02]  /*0580*/  @!P0 ISETP.NE.AND.EX P2, PT, R3, RZ, PT, P1 ;  /* 0x000000ff0300820c */ /* 0x000fe40003f45310 */
[----:B------:R-:W-:Y:S01]  /*0590*/  ISETP.GT.AND P1, PT, R11, R24, PT ;  /* 0x000000180b00720c */ /* 0x000fe20003f24270 */
[----:B----45:R-:W-:Y:S01]  /*05a0*/  @P0 IMAD.IADD R20, R0, 0x1, -R16 ;  /* 0x0000000100140824 */ /* 0x030fe200078e0a10 */
[----:B---3--:R-:W-:-:S04]  /*05b0*/  @!P0 SEL R0, R5, RZ, P2 ;  /* 0x000000ff05008207 */ /* 0x008fc80001000000 */
        /* <DEDUP_REMOVED lines=8> */
[CC--:B------:R-:W-:Y:S01]  /*0640*/  LEA.HI R18, R48.reuse, R67.reuse, RZ, 0x2 ;  /* 0x0000004330127211 */ /* 0x0c0fe200078f10ff */
[----:B------:R-:W-:Y:S01]  /*0650*/  IMAD.IADD R23, R11, 0x1, -R24 ;  /* 0x000000010b177824 */ /* 0x000fe200078e0a18 */
[----:B------:R-:W-:Y:S01]  /*0660*/  ISETP.NE.AND P2, PT, R27, -0x1, PT ;  /* 0xffffffff1b00780c */ /* 0x000fe20003f45270 */
[----:B------:R-:W-:Y:S01]  /*0670*/  ULDC.64 UR4, c[0x0][0x258] ;  /* 0x0000960000047ab9 */ /* 0x000fe20000000a00 */
[----:B------:R-:W-:Y:S02]  /*0680*/  SHF.R.S32.HI R4, RZ, 0x2, R18 ;  /* 0x00000002ff047819 */ /* 0x000fe40000011412 */
[----:B------:R-:W-:Y:S01]  /*0690*/  LEA.HI R49, R48, R67, RZ, 0x3 ;  /* 0x0000004330317211 */ /* 0x000fe200078f18ff */
[----:B------:R2:W-:Y:S01]  /*06a0*/  STL [R1+0x4c], R23 ;  /* 0x00004c1701007387 */ /* 0x0005e20000100800 */
[----:B------:R-:W-:Y:S01]  /*06b0*/  LOP3.LUT R10, R18, 0xfffffffc, RZ, 0xc0, !PT ;  /* 0xfffffffc120a7812 */ /* 0x000fe200078ec0ff */
[C---:B------:R-:W-:Y:S01]  /*06c0*/  VIADD R44, R4.reuse, 0x20 ;  /* 0x00000020042c7836 */ /* 0x040fe20000000000 */
[----:B------:R-:W-:Y:S01]  /*06d0*/  SHF.R.S32.HI R47, RZ, 0x3, R49 ;  /* 0x00000003ff2f7819 */ /* 0x000fe20000011431 */
[C---:B------:R-:W-:Y:S01]  /*06e0*/  VIADD R32, R4.reuse, 0x60 ;  /* 0x0000006004207836 */ /* 0x040fe20000000000 */
[----:B------:R-:W-:Y:S01]  /*06f0*/  IADD3 R43, R4, 0x40, RZ ;  /* 0x00000040042b7810 */ /* 0x000fe20007ffe0ff */
[----:B------:R-:W-:Y:S01]  /*0700*/  IMAD.IADD R10, R67, 0x1, -R10 ;  /* 0x00000001430a7824 */ /* 0x000fe200078e0a0a */
[----:B------:R-:W-:Y:S01]  /*0710*/  ISETP.GE.AND P1, PT, R44, R23, PT ;  /* 0x000000172c00720c */ /* 0x000fe20003f26270 */
[----:B------:R-:W3:Y:S01]  /*0720*/  @!P2 LDC.64 R8, c[0x0][0x228] ;  /* 0x00008a00ff08ab82 */ /* 0x000ee20000000a00 */
[----:B------:R-:W-:Y:S01]  /*0730*/  IABS R22, R26 ;  /* 0x0000001a00167213 */ /* 0x000fe20000000000 */
[----:B------:R-:W-:Y:S01]  /*0740*/  IMAD.SHL.U32 R10, R10, 0x8, RZ ;  /* 0x000000080a0a7824 */ /* 0x000fe200078e00ff */
[----:B------:R-:W-:-:S02]  /*0750*/  SHF.L.U32 R5, R47, 0x6, RZ ;  /* 0x000000062f057819 */ /* 0x000fc400000006ff */
[----:B------:R-:W-:Y:S02]  /*0760*/  ISETP.GE.AND P0, PT, R43, R23, PT ;  /* 0x000000172b00720c */ /* 0x000fe40003f06270 */
[----:B------:R-:W-:Y:S01]  /*0770*/  @!P2 SHF.R.S32.HI R7, RZ, 0x1f, R25 ;  /* 0x0000001fff07a819 */ /* 0x000fe20000011419 */
[----:B------:R-:W4:Y:S01]  /*0780*/  @P2 LDC.64 R12, c[0x0][0x240] ;  /* 0x00009000ff0c2b82 */ /* 0x000f220000000a00 */
[----:B-1----:R-:W-:Y:S02]  /*0790*/  IABS R21, R28 ;  /* 0x0000001c00157213 */ /* 0x002fe40000000000 */
[----:B------:R-:W-:Y:S01]  /*07a0*/  SHF.R.S32.HI R201, RZ, 0x5, R19 ;  /* 0x00000005ffc97819 */ /* 0x000fe20000011413 */
[----:B------:R-:W1:Y:S01]  /*07b0*/  @!P1 S2R R11, SR_CgaCtaId ;  /* 0x00000000000b9919 */ /* 0x000e620000008800 */
[----:B------:R-:W5:Y:S05]  /*07c0*/  I2F.RP R0, R21 ;  /* 0x0000001500007306 */ /* 0x000f6a0000209400 */
[----:B------:R-:W2:Y:S01]  /*07d0*/  @!P0 S2R R17, SR_CgaCtaId ;  /* 0x0000000000118919 */ /* 0x000ea20000008800 */
[----:B------:R-:W1:Y:S01]  /*07e0*/  @!P0 LDC.64 R34, c[0x0][0x240] ;  /* 0x00009000ff228b82 */ /* 0x000e620000000a00 */
[----:B---3--:R-:W-:Y:S01]  /*07f0*/  @!P2 IMAD R7, R7, R8, RZ ;  /* 0x000000080707a224 */ /* 0x008fe200078e02ff */
[----:B-----5:R-:W3:Y:S02]  /*0800*/  MUFU.RCP R0, R0 ;  /* 0x0000000000007308 */ /* 0x020ee40000001000 */
[----:B---3--:R-:W-:-:S06]  /*0810*/  VIADD R2, R0, 0xffffffe ;  /* 0x0ffffffe00027836 */ /* 0x008fcc0000000000 */
[----:B------:R-:W3:Y:S02]  /*0820*/  F2I.FTZ.U32.TRUNC.NTZ R3, R2 ;  /* 0x0000000200037305 */ /* 0x000ee4000021f000 */
[----:B---3--:R-:W-:Y:S02]  /*0830*/  IMAD.MOV R0, RZ, RZ, -R3 ;  /* 0x000000ffff007224 */ /* 0x008fe400078e0a03 */
[----:B------:R-:W-:Y:S02]  /*0840*/  IMAD.MOV.U32 R2, RZ, RZ, RZ ;  /* 0x000000ffff027224 */ /* 0x000fe400078e00ff */
[----:B------:R-:W-:-:S04]  /*0850*/  IMAD R0, R0, R21, RZ ;  /* 0x0000001500007224 */ /* 0x000fc800078e02ff */
[----:B------:R-:W-:Y:S01]  /*0860*/  IMAD.HI.U32 R2, R3, R0, R2 ;  /* 0x0000000003027227 */ /* 0x000fe200078e0002 */
[----:B------:R-:W-:-:S04]  /*0870*/  LOP3.LUT R0, R5, 0xc0, RZ, 0xc0, !PT ;  /* 0x000000c005007812 */ /* 0x000fc800078ec0ff */
[----:B------:R-:W-:Y:S01]  /*0880*/  LOP3.LUT R3, R0, 0x18, R10, 0xf8, !PT ;  /* 0x0000001800037812 */ /* 0x000fe200078ef80a */
[----:B------:R-:W-:Y:S01]  /*0890*/  IMAD.HI.U32 R6, R2, R22, RZ ;  /* 0x0000001602067227 */ /* 0x000fe200078e00ff */
[----:B------:R-:W-:Y:S02]  /*08a0*/  SHF.R.U32.HI R2, RZ, 0x3, R0 ;  /* 0x00000003ff027819 */ /* 0x000fe40000011600 */
[----:B------:R-:W-:Y:S02]  /*08b0*/  @!P1 MOV R0, 0x400 ;  /* 0x0000040000009802 */ /* 0x000fe40000000f00 */
[----:B------:R-:W-:Y:S02]  /*08c0*/  IADD3 R5, -R6, RZ, RZ ;  /* 0x000000ff06057210 */ /* 0x000fe40007ffe1ff */
[----:B-1----:R-:W-:Y:S01]  /*08d0*/  @!P1 LEA R46, R11, R0, 0x18 ;  /* 0x000000000b2e9211 */ /* 0x002fe200078ec0ff */
[----:B------:R-:W-:Y:S01]  /*08e0*/  @!P2 IMAD R11, R25, R9, R7 ;  /* 0x00000009190ba224 */ /* 0x000fe200078e0207 */
[----:B------:R-:W-:Y:S01]  /*08f0*/  LOP3.LUT R14, R3, R2, RZ, 0x3c, !PT ;  /* 0x00000002030e7212 */ /* 0x000fe200078e3cff */
[----:B------:R-:W-:Y:S01]  /*0900*/  IMAD R0, R21, R5, R22 ;  /* 0x0000000515007224 */ /* 0x000fe200078e0216 */
[----:B------:R-:W-:Y:S01]  /*0910*/  LEA.HI R5, R18, R4, RZ, 0x1 ;  /* 0x0000000412057211 */ /* 0x000fe200078f08ff */
[----:B----4-:R-:W-:Y:S01]  /*0920*/  @P2 IMAD.WIDE.U32 R2, R27, R12, RZ ;  /* 0x0000000c1b022225 */ /* 0x010fe200078e00ff */
[----:B------:R-:W-:Y:S01]  /*0930*/  @!P0 MOV R7, 0x400 ;  /* 0x0000040000078802 */ /* 0x000fe20000000f00 */
[----:B------:R-:W1:Y:S01]  /*0940*/  @!P1 LDC.64 R18, c[0x0][0x240] ;  /* 0x00009000ff129b82 */ /* 0x000e620000000a00 */
[----:B------:R-:W-:Y:S01]  /*0950*/  ISETP.GT.U32.AND P4, PT, R21, R0, PT ;  /* 0x000000001500720c */ /* 0x000fe20003f84070 */
[----:B------:R-:W-:Y:S01]  /*0960*/  @!P2 IMAD.WIDE.U32 R8, R25, R8, RZ ;  /* 0x000000081908a225 */ /* 0x000fe200078e00ff */
[----:B------:R-:W-:-:S02]  /*0970*/  LOP3.LUT R5, R5, 0x7fffffe, RZ, 0xc0, !PT ;  /* 0x07fffffe05057812 */ /* 0x000fc400078ec0ff */
[----:B--2---:R-:W-:Y:S01]  /*0980*/  @!P0 LEA R45, R17, R7, 0x18 ;  /* 0x00000007112d8211 */ /* 0x004fe200078ec0ff */
[----:B------:R-:W-:Y:S01]  /*0990*/  @P2 IMAD R3, R27, R13, R3 ;  /* 0x0000000d1b032224 */ /* 0x000fe200078e0203 */
[----:B------:R-:W-:Y:S01]  /*09a0*/  IADD3 R5, R4, -R5, RZ ;  /* 0x8000000504057210 */ /* 0x000fe20007ffe0ff */
[----:B------:R-:W-:Y:S01]  /*09b0*/  @!P2 IMAD.IADD R3, R9, 0x1, R11 ;  /* 0x000000010903a824 */ /* 0x000fe200078e020b */
[----:B------:R-:W-:Y:S01]  /*09c0*/  SHF.R.S32.HI R11, RZ, 0x1f, R10 ;  /* 0x0000001fff0b7819 */ /* 0x000fe2000001140a */
[----:B------:R-:W-:Y:S01]  /*09d0*/  @!P2 IMAD.MOV.U32 R2, RZ, RZ, R8 ;  /* 0x000000ffff02a224 */ /* 0x000fe200078e0008 */
[----:B------:R-:W-:Y:S01]  /*09e0*/  ISETP.NE.AND P2, PT, R15, -0x1, PT ;  /* 0xffffffff0f00780c */ /* 0x000fe20003f45270 */
[----:B------:R-:W-:Y:S01]  /*09f0*/  IMAD R5, R201, 0x8, R5 ;  /* 0x00000008c9057824 */ /* 0x000fe200078e0205 */
[----:B------:R-:W-:Y:S01]  /*0a00*/  SHF.R.S32.HI R7, RZ, 0x1f, R26 ;  /* 0x0000001fff077819 */ /* 0x000fe2000001141a */
[----:B------:R-:W-:Y:S01]  /*0a10*/  @!P4 IMAD.IADD R0, R0, 0x1, -R21 ;  /* 0x000000010000c824 */ /* 0x000fe200078e0a15 */
[----:B------:R-:W-:Y:S01]  /*0a20*/  IADD3 R2, P3, R10, R2, RZ ;  /* 0x000000020a027210 */ /* 0x000fe20007f7e0ff */
[----:B------:R-:W-:Y:S01]  /*0a30*/  IMAD.U32 R24, R5, 0x20, R14 ;  /* 0x0000002005187824 */ /* 0x000fe200078e000e */
[----:B------:R-:W-:Y:S01]  /*0a40*/  @!P4 IADD3 R6, R6, 0x1, RZ ;  /* 0x000000010606c810 */ /* 0x000fe20007ffe0ff */
[----:B------:R-:W-:Y:S01]  /*0a50*/  IMAD R7, R7, UR4, RZ ;  /* 0x0000000407077c24 */ /* 0x000fe2000f8e02ff */
[----:B------:R-:W-:-:S02]  /*0a60*/  ISETP.GE.U32.AND P5, PT, R0, R21, PT ;  /* 0x000000150000720c */ /* 0x000fc40003fa6070 */
[----:B------:R-:W-:Y:S01]  /*0a70*/  IADD3.X R3, R11, R3, RZ, P3, !PT ;  /* 0x000000030b037210 */ /* 0x000fe20001ffe4ff */
[----:B------:R-:W-:Y:S01]  /*0a80*/  IMAD R0, R26, UR5, R7 ;  /* 0x000000051a007c24 */ /* 0x000fe2000f8e0207 */
[-C--:B------:R-:W-:Y:S01]  /*0a90*/  ISETP.GE.AND P3, PT, R4, R23.reuse, PT ;  /* 0x000000170400720c */ /* 0x080fe20003f66270 */
[----:B------:R-:W2:Y:S01]  /*0aa0*/  @P2 LDC.64 R172, c[0x0][0x250] ;  /* 0x00009400ffac2b82 */ /* 0x000ea20000000a00 */
[C---:B------:R-:W-:Y:S01]  /*0ab0*/  LOP3.LUT R5, R26.reuse, R28, RZ, 0x3c, !PT ;  /* 0x0000001c1a057212 */ /* 0x040fe200078e3cff */
[----:B------:R-:W-:Y:S01]  /*0ac0*/  IMAD.WIDE.U32 R2, R26, UR4, R2 ;  /* 0x000000041a027c25 */ /* 0x000fe2000f8e0002 */
[----:B------:R-:W-:Y:S02]  /*0ad0*/  ISETP.GE.AND P4, PT, R32, R23, PT ;  /* 0x000000172000720c */ /* 0x000fe40003f86270 */
[----:B------:R-:W-:Y:S01]  /*0ae0*/  ISETP.GE.AND P6, PT, R5, RZ, PT ;  /* 0x000000ff0500720c */ /* 0x000fe20003fc6270 */
[----:B------:R-:W-:Y:S01]  /*0af0*/  @P2 IMAD.IADD R7, R16, 0x1, R15 ;  /* 0x0000000110072824 */ /* 0x000fe200078e020f */
[----:B------:R-:W-:Y:S01]  /*0b00*/  SHF.R.S32.HI R5, RZ, 0x1f, R4 ;  /* 0x0000001fff057819 */ /* 0x000fe20000011404 */
[----:B------:R-:W-:Y:S01]  /*0b10*/  @P5 VIADD R6, R6, 0x1 ;  /* 0x0000000106065836 */ /* 0x000fe20000000000 */
[----:B------:R-:W-:Y:S01]  /*0b20*/  ISETP.NE.AND P5, PT, R28, RZ, PT ;  /* 0x000000ff1c00720c */ /* 0x000fe20003fa5270 */
[----:B------:R-:W3:Y:S01]  /*0b30*/  @P2 LDC.64 R64, c[0x0][0x248] ;  /* 0x00009200ff402b82 */ /* 0x000ee20000000a00 */
[----:B------:R-:W-:Y:S01]  /*0b40*/  IADD3 R3, R3, R0, RZ ;  /* 0x0000000003037210 */ /* 0x000fe20007ffe0ff */
[----:B------:R-:W-:Y:S01]  /*0b50*/  IMAD.MOV.U32 R21, RZ, RZ, R6 ;  /* 0x000000ffff157224 */ /* 0x000fe200078e0006 */
[----:B------:R-:W-:Y:S01]  /*0b60*/  @P2 IADD3 R0, R16, R15, RZ ;  /* 0x0000000f10002210 */ /* 0x000fe20007ffe0ff */
[----:B------:R-:W-:Y:S01]  /*0b70*/  IMAD.WIDE R8, R232, 0x80, R4 ;  /* 0x00000080e8087825 */ /* 0x000fe200078e0204 */
[----:B------:R-:W-:-:S02]  /*0b80*/  @!P3 MOV R12, R2 ;  /* 0x00000002000cb202 */ /* 0x000fc40000000f00 */
[----:B------:R-:W-:Y:S01]  /*0b90*/  @!P0 MOV R39, R3 ;  /* 0x0000000300278202 */ /* 0x000fe20000000f00 */
[----:B------:R-:W4:Y:S01]  /*0ba0*/  @!P3 LDC.64 R22, c[0x0][0x240] ;  /* 0x00009000ff16bb82 */ /* 0x000f220000000a00 */
[----:B------:R-:W-:Y:S01]  /*0bb0*/  @!P6 IMAD.MOV R21, RZ, RZ, -R21 ;  /* 0x000000ffff15e224 */ /* 0x000fe200078e0a15 */
[C---:B------:R-:W-:Y:S01]  /*0bc0*/  @!P4 IADD3 R30, P6, R8.reuse, 0x60, RZ ;  /* 0x00000060081ec810 */ /* 0x040fe20007fde0ff */
[----:B------:R-:W-:Y:S01]  /*0bd0*/  @!P3 IMAD.MOV.U32 R13, RZ, RZ, R3 ;  /* 0x000000ffff0db224 */ /* 0x000fe200078e0003 */
[----:B------:R-:W-:Y:S01]  /*0be0*/  @!P5 LOP3.LUT R21, RZ, R28, RZ, 0x33, !PT ;  /* 0x0000001cff15d212 */ /* 0x000fe200078e33ff */
[----:B------:R-:W-:Y:S01]  /*0bf0*/  @!P0 IMAD.MOV.U32 R38, RZ, RZ, R2 ;  /* 0x000000ffff268224 */ /* 0x000fe200078e0002 */
[----:B------:R-:W-:Y:S01]  /*0c00*/  @!P1 IADD3 R14, P5, R8, 0x20, RZ ;  /* 0x00000020080e9810 */ /* 0x000fe20007fbe0ff */
[C---:B--2---:R-:W-:Y:S01]  /*0c10*/  @P2 IMAD R17, R7.reuse, R173, RZ ;  /* 0x000000ad07112224 */ /* 0x044fe200078e02ff */
[----:B------:R-:W2:Y:S01]  /*0c20*/  @!P1 LDC.64 R26, c[0x0][0x210] ;  /* 0x00008400ff1a9b82 */ /* 0x000ea20000000a00 */
[----:B------:R-:W-:-:S04]  /*0c30*/  @P2 IMAD.WIDE.U32 R6, R7, R172, RZ ;  /* 0x000000ac07062225 */ /* 0x000fc800078e00ff */
[----:B------:R-:W-:Y:S01]  /*0c40*/  @!P1 IMAD.X R15, RZ, RZ, R9, P5 ;  /* 0x000000ffff0f9224 */ /* 0x000fe200028e0609 */
[----:B------:R-:W-:Y:S01]  /*0c50*/  @P2 MOV R31, R6 ;  /* 0x00000006001f2202 */ /* 0x000fe20000000f00 */
[----:B------:R-:W-:Y:S01]  /*0c60*/  @P2 IMAD.IADD R33, R7, 0x1, R17 ;  /* 0x0000000107212824 */ /* 0x000fe200078e0211 */
[----:B------:R-:W2:Y:S01]  /*0c70*/  @!P3 LDC.64 R36, c[0x0][0x210] ;  /* 0x00008400ff24bb82 */ /* 0x000ea20000000a00 */
[-C--:B-1----:R-:W-:Y:S01]  /*0c80*/  @!P1 IMAD R15, R15, R18.reuse, RZ ;  /* 0x000000120f0f9224 */ /* 0x082fe200078e02ff */
[----:B------:R-:W-:Y:S01]  /*0c90*/  @!P0 IADD3 R28, P5, R8, 0x40, RZ ;  /* 0x00000040081c8810 */ /* 0x000fe20007fbe0ff */
[--C-:B------:R-:W-:Y:S02]  /*0ca0*/  @!P4 IMAD.MOV.U32 R40, RZ, RZ, R2.reuse ;  /* 0x000000ffff28c224 */ /* 0x100fe400078e0002 */
[--C-:B------:R-:W-:Y:S02]  /*0cb0*/  @!P4 IMAD.MOV.U32 R41, RZ, RZ, R3.reuse ;  /* 0x000000ffff29c224 */ /* 0x100fe400078e0003 */
[----:B------:R-:W-:Y:S01]  /*0cc0*/  @!P1 IMAD.WIDE.U32 R6, R14, R18, R2 ;  /* 0x000000120e069225 */ /* 0x000fe200078e0002 */
[----:B------:R-:W1:Y:S03]  /*0cd0*/  S2UR UR4, SR_CgaCtaId ;  /* 0x00000000000479c3 */ /* 0x000e660000008800 */
[----:B---3--:R-:W-:-:S02]  /*0ce0*/  @P2 IMAD R17, R0, R65, RZ ;  /* 0x0000004100112224 */ /* 0x008fc400078e02ff */
[----:B------:R-:W-:-:S04]  /*0cf0*/  @P2 IMAD.WIDE.U32 R2, R0, R64, RZ ;  /* 0x0000004000022225 */ /* 0x000fc800078e00ff */
[----:B------:R-:W-:Y:S01]  /*0d00*/  @!P1 IMAD R14, R14, R19, R15 ;  /* 0x000000130e0e9224 */ /* 0x000fe200078e020f */
[----:B------:R-:W-:Y:S01]  /*0d10*/  @P2 IADD3 R17, R3, R17, RZ ;  /* 0x0000001103112210 */ /* 0x000fe20007ffe0ff */
[----:B----4-:R-:W-:Y:S02]  /*0d20*/  @!P3 IMAD R0, R9, R22, RZ ;  /* 0x000000160900b224 */ /* 0x010fe400078e02ff */
[--C-:B------:R-:W-:Y:S01]  /*0d30*/  @!P0 IMAD.X R29, RZ, RZ, R9.reuse, P5 ;  /* 0x000000ffff1d8224 */ /* 0x100fe200028e0609 */
[----:B--2---:R-:W-:Y:S01]  /*0d40*/  @!P1 LEA R26, P5, R6, R26, 0x1 ;  /* 0x0000001a061a9211 */ /* 0x004fe200078a08ff */
[----:B------:R-:W-:Y:S01]  /*0d50*/  @!P1 IMAD.IADD R18, R7, 0x1, R14 ;  /* 0x0000000107129824 */ /* 0x000fe200078e020e */
[----:B------:R-:W-:Y:S01]  /*0d60*/  @P2 MOV R14, R2 ;  /* 0x00000002000e2202 */ /* 0x000fe20000000f00 */
[----:B------:R-:W-:Y:S02]  /*0d70*/  @!P3 IMAD R23, R8, R23, R0 ;  /* 0x000000170817b224 */ /* 0x000fe400078e0200 */
[----:B------:R-:W-:-:S02]  /*0d80*/  @!P4 IMAD.X R42, RZ, RZ, R9, P6 ;  /* 0x000000ffff2ac224 */ /* 0x000fc400030e0609 */
[----:B------:R-:W-:Y:S01]  /*0d90*/  @!P3 IMAD.WIDE.U32 R12, R8, R22, R12 ;  /* 0x00000016080cb225 */ /* 0x000fe200078e000c */
        /* <DEDUP_REMOVED lines=14> */
.L_x_335:
        /* <DEDUP_REMOVED lines=14> */
.L_x_336:
[----:B------:R-:W-:Y:S01]  /*0f60*/  @!P3 IMAD.IADD R0, R13, 0x1, R23 ;  /* 0x000000010d00b824 */ /* 0x000fe200078e0217 */
[----:B------:R-:W-:Y:S01]  /*0f70*/  @!P3 LEA R8, P2, R12, R36, 0x1 ;  /* 0x000000240c08b211 */ /* 0x000fe200078408ff */
[----:B------:R-:W-:Y:S01]  /*0f80*/  UMOV UR5, 0x400 ;  /* 0x0000040000057882 */ /* 0x000fe20000000000 */
[----:B------:R-:W-:Y:S01]  /*0f90*/  @!P1 LEA.HI.X R27, R6, R27, R18, 0x1, P5 ;  /* 0x0000001b061b9211 */ /* 0x000fe200028f0c12 */
[----:B------:R-:W-:Y:S01]  /*0fa0*/  ULEA UR4, UR4, UR5, 0x18 ;  /* 0x0000000504047291 */ /* 0x000fe2000f8ec03f */
[----:B------:R-:W1:Y:S01]  /*0fb0*/  @!P0 LDC.64 R18, c[0x0][0x210] ;  /* 0x00008400ff128b82 */ /* 0x000e620000000a00 */
[----:B------:R-:W-:Y:S01]  /*0fc0*/  @!P3 LEA.HI.X R9, R12, R37, R0, 0x1, P2 ;  /* 0x000000250c09b211 */ /* 0x000fe200010f0c00 */
[C---:B------:R-:W-:Y:S01]  /*0fd0*/  IMAD R2, R5.reuse, R64, RZ ;  /* 0x0000004005027224 */ /* 0x040fe200078e02ff */
[----:B------:R-:W-:Y:S01]  /*0fe0*/  LEA.HI.SX32 R66, R230, 0xffffffff, 0x19 ;  /* 0xffffffffe6427811 */ /* 0x000fe200078fcaff */
[----:B------:R-:W-:Y:S01]  /*0ff0*/  IMAD R0, R5, R172, RZ ;  /* 0x000000ac05007224 */ /* 0x000fe200078e02ff */
[----:B------:R-:W-:Y:S01]  /*1000*/  LEA R231, R24, UR4, 0x1 ;  /* 0x0000000418e77c11 */ /* 0x000fe2000f8e08ff */
[----:B------:R-:W-:Y:S01]  /*1010*/  IMAD.WIDE.U32 R6, R4, R64, R10 ;  /* 0x0000004004067225 */ /* 0x000fe200078e000a */
[----:B------:R-:W-:Y:S01]  /*1020*/  ULDC.64 UR6, c[0x0][0x260] ;  /* 0x0000980000067ab9 */ /* 0x000fe20000000a00 */
[----:B------:R-:W2:Y:S01]  /*1030*/  @!P4 LDC.64 R12, c[0x0][0x240] ;  /* 0x00009000ff0ccb82 */ /* 0x000ea20000000a00 */
[----:B------:R-:W-:Y:S01]  /*1040*/  SHF.L.U64.HI R136, R64, 0x7, R65 ;  /* 0x0000000740887819 */ /* 0x000fe20000010241 */
[----:B------:R-:W-:Y:S01]  /*1050*/  IMAD R25, R66, -0x80, R20 ;  /* 0xffffff8042197824 */ /* 0x000fe200078e0214 */
[----:B------:R-:W-:Y:S01]  /*1060*/  @!PT LDS RZ, [RZ] ;  /* 0x00000000fffff984 */ /* 0x000fe20000000800 */
[----:B------:R-:W-:Y:S01]  /*1070*/  @!PT LDS RZ, [RZ] ;  /* 0x00000000fffff984 */ /* 0x000fe20000000800 */
[----:B------:R-:W-:Y:S01]  /*1080*/  @!PT LDS RZ, [RZ] ;  /* 0x00000000fffff984 */ /* 0x000fe20000000800 */
[----:B------:R3:W-:Y:S01]  /*1090*/  @!P3 LDGSTS.E.BYPASS.LTC128B.128 [R231], desc[UR28][R8.64] ;  /* 0x0000000008e7bfae */ /* 0x0007e2000b901d5c */
[----:B------:R-:W-:-:S02]  /*10a0*/  @!P0 IMAD R3, R29, R34, RZ ;  /* 0x000000221d038224 */ /* 0x000fc400078e02ff */
[C---:B------:R-:W-:Y:S01]  /*10b0*/  IMAD.WIDE.U32 R10, R4.reuse, R172, R10 ;  /* 0x000000ac040a7225 */ /* 0x040fe200078e000a */
[CC--:B------:R-:W-:Y:S01]  /*10c0*/  ISETP.GE.AND P5, PT, R4.reuse, R25.reuse, PT ;  /* 0x000000190400720c */ /* 0x0c0fe20003fa6270 */
[----:B------:R-:W4:Y:S01]  /*10d0*/  @!P4 LDC.64 R22, c[0x0][0x210] ;  /* 0x00008400ff16cb82 */ /* 0x000f220000000a00 */
[C---:B------:R-:W-:Y:S01]  /*10e0*/  ISETP.GE.AND P6, PT, R4.reuse, R25, PT ;  /* 0x000000190400720c */ /* 0x040fe20003fc6270 */
[C---:B------:R-:W-:Y:S01]  /*10f0*/  IMAD R5, R4.reuse, R65, R2 ;  /* 0x0000004104057224 */ /* 0x040fe200078e0202 */
[----:B------:R-:W-:Y:S01]  /*1100*/  IADD3 R16, P3, R31, R10, RZ ;  /* 0x0000000a1f107210 */ /* 0x000fe20007f7e0ff */
[----:B------:R-:W-:Y:S01]  /*1110*/  IMAD R29, R4, R173, R0 ;  /* 0x000000ad041d7224 */ /* 0x000fe200078e0200 */
[----:B------:R-:W-:Y:S01]  /*1120*/  IADD3 R4, P2, R14, R6, RZ ;  /* 0x000000060e047210 */ /* 0x000fe20007f5e0ff */
[----:B------:R-:W-:Y:S01]  /*1130*/  @!P0 IMAD R0, R28, R35, R3 ;  /* 0x000000231c008224 */ /* 0x000fe200078e0203 */
[----:B------:R-:W-:Y:S01]  /*1140*/  LEA.HI R10, R48, R67, RZ, 0x4 ;  /* 0x00000043300a7211 */ /* 0x000fe200078f20ff */
[----:B------:R-:W-:Y:S01]  /*1150*/  @!P0 IMAD.WIDE.U32 R2, R28, R34, R38 ;  /* 0x000000221c028225 */ /* 0x000fe200078e0026 */
[----:B------:R-:W-:-:S02]  /*1160*/  IADD3.X R5, R17, R7, R5, P2, !PT ;  /* 0x0000000711057210 */ /* 0x000fc400017fe405 */
[----:B------:R-:W-:Y:S01]  /*1170*/  IADD3.X R17, R33, R11, R29, P3, !PT ;  /* 0x0000000b21117210 */ /* 0x000fe20001ffe41d */
[----:B------:R-:W-:Y:S01]  /*1180*/  @!P1 IMAD R7, R24, 0x2, R46 ;  /* 0x0000000218079824 */ /* 0x000fe200078e022e */
[----:B-1----:R-:W-:Y:S01]  /*1190*/  @!P0 LEA R6, P2, R2, R18, 0x1 ;  /* 0x0000001202068211 */ /* 0x002fe200078408ff */
[----:B------:R-:W-:Y:S01]  /*11a0*/  @!P0 IMAD.IADD R0, R3, 0x1, R0 ;  /* 0x0000000103008824 */ /* 0x000fe200078e0200 */
[----:B------:R-:W1:Y:S01]  /*11b0*/  @!P5 S2R R18, SR_CgaCtaId ;  /* 0x000000000012d919 */ /* 0x000e620000008800 */
[----:B------:R-:W-:Y:S01]  /*11c0*/  IMAD.WIDE.U32 R50, R21, UR6, R4 ;  /* 0x0000000615327c25 */ /* 0x000fe2000f8e0004 */
[----:B------:R-:W-:Y:S01]  /*11d0*/  @!P4 MOV R4, 0x400 ;  /* 0x000004000004c802 */ /* 0x000fe20000000f00 */
[----:B------:R5:W-:Y:S01]  /*11e0*/  @!P1 LDGSTS.E.BYPASS.LTC128B.128 [R7+0x800], desc[UR28][R26.64] ;  /* 0x008000001a079fae */ /* 0x000be2000b901d5c */
[----:B------:R-:W-:Y:S01]  /*11f0*/  ISETP.GE.AND P1, PT, R43, R25, PT ;  /* 0x000000192b00720c */ /* 0x000fe20003f26270 */
[----:B------:R-:W-:Y:S01]  /*1200*/  IMAD.SHL.U32 R204, R64, 0x80, RZ ;  /* 0x0000008040cc7824 */ /* 0x000fe200078e00ff */
[----:B------:R-:W-:Y:S01]  /*1210*/  @!P5 MOV R5, 0x400 ;  /* 0x000004000005d802 */ /* 0x000fe20000000f00 */
[----:B---3--:R-:W3:Y:S01]  /*1220*/  @!P4 S2R R9, SR_CgaCtaId ;  /* 0x000000000009c919 */ /* 0x008ee20000008800 */
[----:B--2---:R-:W-:-:S02]  /*1230*/  @!P4 IMAD R8, R42, R12, RZ ;  /* 0x0000000c2a08c224 */ /* 0x004fc400078e02ff */
[----:B------:R-:W-:Y:S01]  /*1240*/  IMAD.MOV.U32 R236, RZ, RZ, R50 ;  /* 0x000000ffffec7224 */ /* 0x000fe200078e0032 */
[----:B------:R-:W-:Y:S01]  /*1250*/  STL.64 [R1+0x40], R50 ;  /* 0x0000403201007387 */ /* 0x000fe20000100a00 */
[----:B------:R-:W-:Y:S01]  /*1260*/  @!P4 IMAD R8, R30, R13, R8 ;  /* 0x0000000d1e08c224 */ /* 0x000fe200078e0208 */
[----:B-----5:R-:W-:Y:S01]  /*1270*/  @!P0 LEA.HI.X R7, R2, R19, R0, 0x1, P2 ;  /* 0x0000001302078211 */ /* 0x020fe200010f0c00 */
[----:B------:R-:W-:Y:S01]  /*1280*/  @!P4 IMAD.WIDE.U32 R2, R30, R12, R40 ;  /* 0x0000000c1e02c225 */ /* 0x000fe200078e0028 */
[----:B------:R-:W-:Y:S01]  /*1290*/  SHF.R.S32.HI R26, RZ, 0x1f, R21 ;  /* 0x0000001fff1a7819 */ /* 0x000fe20000011415 */
[----:B------:R-:W2:Y:S01]  /*12a0*/  @!P5 LDC.64 R12, c[0x0][0x218] ;  /* 0x00008600ff0cdb82 */ /* 0x000ea20000000a00 */
[----:B------:R-:W-:Y:S01]  /*12b0*/  ISETP.GE.AND P2, PT, R44, R25, PT ;  /* 0x000000192c00720c */ /* 0x000fe20003f46270 */
[----:B------:R-:W-:Y:S01]  /*12c0*/  @!P0 IMAD R0, R24, 0x2, R45 ;  /* 0x0000000218008824 */ /* 0x000fe200078e022d */
[----:B------:R-:W5:Y:S01]  /*12d0*/  @!P1 S2R R19, SR_CgaCtaId ;  /* 0x0000000000139919 */ /* 0x000f620000008800 */
[----:B------:R-:W-:Y:S01]  /*12e0*/  @!P4 IMAD.IADD R8, R3, 0x1, R8 ;  /* 0x000000010308c824 */ /* 0x000fe200078e0208 */
[----:B---3--:R-:W-:-:S02]  /*12f0*/  @!P4 LEA R9, R9, R4, 0x18 ;  /* 0x000000040909c211 */ /* 0x008fc400078ec0ff */
[----:B------:R4:W-:Y:S03]  /*1300*/  @!P0 LDGSTS.E.BYPASS.LTC128B.128 [R0+0x1000], desc[UR28][R6.64] ;  /* 0x0100000006008fae */ /* 0x0009e6000b901d5c */
[----:B------:R-:W-:-:S04]  /*1310*/  @!P4 IMAD R9, R24, 0x2, R9 ;  /* 0x000000021809c824 */ /* 0x000fc800078e0209 */
[----:B------:R-:W3:Y:S01]  /*1320*/  @!P2 LDC.64 R14, c[0x0][0x218] ;  /* 0x00008600ff0eab82 */ /* 0x000ee20000000a00 */
[----:B----4-:R-:W-:Y:S01]  /*1330*/  @!P4 LEA R6, P0, R2, R22, 0x1 ;  /* 0x000000160206c211 */ /* 0x010fe200078008ff */
[----:B------:R-:W-:Y:S01]  /*1340*/  IMAD R0, R26, UR6, RZ ;  /* 0x000000061a007c24 */ /* 0x000fe2000f8e02ff */
[----:B------:R-:W-:Y:S02]  /*1350*/  SHF.R.S32.HI R22, RZ, 0x1f, R66 ;  /* 0x0000001fff167819 */ /* 0x000fe40000011442 */
[----:B------:R-:W-:Y:S01]  /*1360*/  @!P4 LEA.HI.X R7, R2, R23, R8, 0x1, P0 ;  /* 0x000000170207c211 */ /* 0x000fe200000f0c08 */
[----:B------:R-:W-:Y:S01]  /*1370*/  IMAD R2, R21, UR7, R0 ;  /* 0x0000000715027c24 */ /* 0x000fe2000f8e0200 */
[-C--:B------:R-:W-:Y:S01]  /*1380*/  ISETP.GE.AND P0, PT, R32, R25.reuse, PT ;  /* 0x000000192000720c */ /* 0x080fe20003f06270 */
[----:B------:R-:W-:Y:S01]  /*1390*/  IMAD R0, R136, R66, RZ ;  /* 0x0000004288007224 */ /* 0x000fe200078e02ff */
[----:B------:R-:W4:Y:S01]  /*13a0*/  @!P2 S2R R23, SR_CgaCtaId ;  /* 0x000000000017a919 */ /* 0x000f220000008800 */
[----:B------:R-:W-:Y:S01]  /*13b0*/  IMAD.IADD R237, R51, 0x1, R2 ;  /* 0x0000000133ed7824 */ /* 0x000fe200078e0202 */
[----:B------:R-:W-:Y:S01]  /*13c0*/  ULDC.64 UR6, c[0x0][0x268] ;  /* 0x00009a0000067ab9 */ /* 0x000fe20000000a00 */
[-C--:B------:R-:W-:Y:S01]  /*13d0*/  IMAD R0, R22, R204.reuse, R0 ;  /* 0x000000cc16007224 */ /* 0x080fe200078e0200 */
[----:B------:R5:W-:Y:S01]  /*13e0*/  @!P4 LDGSTS.E.BYPASS.LTC128B.128 [R9+0x1800], desc[UR28][R6.64] ;  /* 0x018000000609cfae */ /* 0x000be2000b901d5c */
[----:B------:R-:W-:Y:S01]  /*13f0*/  IMAD.WIDE.U32 R2, R66, R204, R236 ;  /* 0x000000cc42027225 */ /* 0x000fe200078e00ec */
[----:B------:R-:W-:-:S02]  /*1400*/  ISETP.GE.AND P4, PT, R43, R25, PT ;  /* 0x000000192b00720c */ /* 0x000fc40003f86270 */
[----:B------:R-:W-:Y:S01]  /*1410*/  STL.64 [R1+0x30], R236 ;  /* 0x000030ec01007387 */ /* 0x000fe20000100a00 */
[----:B------:R-:W-:Y:S01]  /*1420*/  IMAD.IADD R3, R3, 0x1, R0 ;  /* 0x0000000103037824 */ /* 0x000fe200078e0200 */
[----:B--2---:R-:W-:Y:S01]  /*1430*/  @!P5 LEA R4, P3, R2, R12, 0x1 ;  /* 0x0000000c0204d211 */ /* 0x004fe200078608ff */
[----:B------:R-:W-:Y:S01]  /*1440*/  IMAD.WIDE.U32 R30, R21, UR6, R16 ;  /* 0x00000006151e7c25 */ /* 0x000fe2000f8e0010 */
[----:B------:R-:W2:Y:S01]  /*1450*/  @!P0 S2R R12, SR_CgaCtaId ;  /* 0x00000000000c8919 */ /* 0x000ea20000008800 */
[----:B-1----:R-:W-:Y:S02]  /*1460*/  @!P5 LEA R0, R18, R5, 0x18 ;  /* 0x000000051200d211 */ /* 0x002fe400078ec0ff */
[----:B------:R-:W-:Y:S01]  /*1470*/  @!P5 LEA.HI.X R5, R2, R13, R3, 0x1, P3 ;  /* 0x0000000d0205d211 */ /* 0x000fe200018f0c03 */
[----:B------:R-:W-:Y:S02]  /*1480*/  STL.64 [R1+0x38], R30 ;  /* 0x0000381e01007387 */ /* 0x000fe40000100a00 */
[----:B------:R-:W-:Y:S01]  /*1490*/  @!P5 IMAD R8, R24, 0x2, R0 ;  /* 0x000000021808d824 */ /* 0x000fe200078e0200 */
[----:B------:R-:W-:-:S04]  /*14a0*/  @!P2 LEA R0, P3, R64, R2, 0x5 ;  /* 0x000000024000a211 */ /* 0x000fc800078628ff */
[----:B------:R1:W-:Y:S01]  /*14b0*/  @!P5 LDGSTS.E.BYPASS.LTC128B.128 [R8+0x2000], desc[UR28][R4.64] ;  /* 0x020000000408dfae */ /* 0x0003e2000b901d5c */
[----:B------:R-:W-:Y:S02]  /*14c0*/  ISETP.GE.AND P5, PT, R44, R25, PT ;  /* 0x000000192c00720c */ /* 0x000fe40003fa6270 */
[----:B-----5:R-:W-:-:S11]  /*14d0*/  SHF.R.S32.HI R9, RZ, 0x4, R10 ;  /* 0x00000004ff097819 */ /* 0x020fd6000001140a */
[----:B------:R-:W5:Y:S01]  /*14e0*/  @!P5 LDC.64 R16, c[0x0][0x220] ;  /* 0x00008800ff10db82 */ /* 0x000f620000000a00 */
[----:B-1----:R-:W-:Y:S02]  /*14f0*/  LEA.HI R5, R10, R9, RZ, 0x1 ;  /* 0x000000090a057211 */ /* 0x002fe400078f08ff */
[----:B------:R-:W-:Y:S02]  /*1500*/  @!P2 LEA.HI.X R4, R64, R3, R65, 0x5, P3 ;  /* 0x000000034004a211 */ /* 0x000fe400018f2c41 */
[C---:B---3--:R-:W-:Y:S02]  /*1510*/  @!P2 LEA R6, P3, R0.reuse, R14, 0x1 ;  /* 0x0000000e0006a211 */ /* 0x048fe400078608ff */
[----:B------:R-:W-:Y:S02]  /*1520*/  LOP3.LUT R5, R5, 0xfffffffe, RZ, 0xc0, !PT ;  /* 0xfffffffe05057812 */ /* 0x000fe400078ec0ff */
[----:B------:R-:W-:Y:S02]  /*1530*/  @!P2 LEA.HI.X R7, R0, R15, R4, 0x1, P3 ;  /* 0x0000000f0007a211 */ /* 0x000fe400018f0c04 */
[----:B------:R-:W-:Y:S01]  /*1540*/  @!P1 MOV R4, 0x400 ;  /* 0x0000040000049802 */ /* 0x000fe20000000f00 */
[----:B------:R-:W1:Y:S01]  /*1550*/  @!P1 LDC.64 R14, c[0x0][0x218] ;  /* 0x00008600ff0e9b82 */ /* 0x000e620000000a00 */
[----:B------:R-:W-:-:S02]  /*1560*/  LOP3.LUT R0, R10, 0xfffffff0, RZ, 0xc0, !PT ;  /* 0xfffffff00a007812 */ /* 0x000fc400078ec0ff */
[----:B------:R-:W-:Y:S02]  /*1570*/  LOP3.LUT R8, R49, 0xfffffff8, RZ, 0xc0, !PT ;  /* 0xfffffff831087812 */ /* 0x000fe400078ec0ff */
[----:B------:R-:W-:Y:S01]  /*1580*/  ISETP.GE.AND P3, PT, R32, R25, PT ;  /* 0x000000192000720c */ /* 0x000fe20003f66270 */
[----:B------:R-:W-:Y:S01]  /*1590*/  IMAD.IADD R25, R9, 0x1, -R5 ;  /* 0x0000000109197824 */ /* 0x000fe200078e0a05 */
[----:B------:R-:W-:Y:S01]  /*15a0*/  @!P2 MOV R5, 0x400 ;  /* 0x000004000005a802 */ /* 0x000fe20000000f00 */
[----:B------:R-:W-:Y:S01]  /*15b0*/  IMAD.IADD R0, R67, 0x1, -R0 ;  /* 0x0000000143007824 */ /* 0x000fe200078e0a00 */
[----:B------:R-:W-:Y:S01]  /*15c0*/  @!P1 LEA R13, R19, R4, 0x18 ;  /* 0x00000004130d9211 */ /* 0x000fe200078ec0ff */
[----:B------:R-:W-:Y:S01]  /*15d0*/  IMAD.IADD R4, R67, 0x1, -R8 ;  /* 0x0000000143047824 */ /* 0x000fe200078e0a08 */
[----:B----4-:R-:W-:Y:S02]  /*15e0*/  @!P2 LEA R11, R23, R5, 0x18 ;  /* 0x00000005170ba211 */ /* 0x010fe400078ec0ff */
[----:B------:R-:W-:Y:S01]  /*15f0*/  @!P0 MOV R5, 0x400 ;  /* 0x0000040000058802 */ /* 0x000fe20000000f00 */
[----:B------:R-:W-:Y:S01]  /*1600*/  @!P1 IMAD R23, R24, 0x2, R13 ;  /* 0x0000000218179824 */ /* 0x000fe200078e020d */
[----:B------:R-:W-:Y:S01]  /*1610*/  LEA.HI R10, R4, R4, RZ, 0x1 ;  /* 0x00000004040a7211 */ /* 0x000fe200078f08ff */
[----:B------:R-:W-:Y:S01]  /*1620*/  @!P2 IMAD R11, R24, 0x2, R11 ;  /* 0x00000002180ba824 */ /* 0x000fe200078e020b */
[----:B------:R-:W-:-:S02]  /*1630*/  SHF.R.S32.HI R18, RZ, 0x1f, R0 ;  /* 0x0000001fff127819 */ /* 0x000fc40000011400 */
[----:B--2---:R-:W-:Y:S02]  /*1640*/  @!P0 LEA R12, R12, R5, 0x18 ;  /* 0x000000050c0c8211 */ /* 0x004fe400078ec0ff */
[----:B------:R-:W-:Y:S01]  /*1650*/  LOP3.LUT R5, R10, 0x3fffffe, RZ, 0xc0, !PT ;  /* 0x03fffffe0a057812 */ /* 0x000fe200078ec0ff */
[----:B------:R2:W-:Y:S01]  /*1660*/  @!P2 LDGSTS.E.BYPASS.LTC128B.128 [R11+0x2800], desc[UR28][R6.64] ;  /* 0x02800000060bafae */ /* 0x0005e2000b901d5c */
[-C--:B------:R-:W-:Y:S01]  /*1670*/  LEA.HI R8, R0, R0.reuse, RZ, 0x1 ;  /* 0x0000000000087211 */ /* 0x080fe200078f08ff */
[----:B------:R-:W-:Y:S01]  /*1680*/  @!P0 IMAD R24, R24, 0x2, R12 ;  /* 0x0000000218188824 */ /* 0x000fe200078e020c */
[----:B------:R-:W-:Y:S01]  /*1690*/  LEA.HI R28, R18, R0, RZ, 0x3 ;  /* 0x00000000121c7211 */ /* 0x000fe200078f18ff */
[----:B------:R-:W-:Y:S01]  /*16a0*/  IMAD.IADD R27, R4, 0x1, -R5 ;  /* 0x00000001041b7824 */ /* 0x000fe200078e0a05 */
[----:B------:R-:W3:Y:S01]  /*16b0*/  @!P0 LDC.64 R18, c[0x0][0x218] ;  /* 0x00008600ff128b82 */ /* 0x000ee20000000a00 */
[----:B------:R-:W-:Y:S01]  /*16c0*/  LOP3.LUT R9, R8, 0x7fffffe, RZ, 0xc0, !PT ;  /* 0x07fffffe08097812 */ /* 0x000fe200078ec0ff */
[----:B------:R-:W-:Y:S01]  /*16d0*/  IMAD.WIDE.U32 R4, R64, 0x40, RZ ;  /* 0x0000004040047825 */ /* 0x000fe200078e00ff */
[----:B------:R-:W-:-:S03]  /*16e0*/  SHF.R.S32.HI R52, RZ, 0x1, R10 ;  /* 0x00000001ff347819 */ /* 0x000fc6000001140a */
[----:B------:R-:W-:Y:S01]  /*16f0*/  IMAD.IADD R175, R0, 0x1, -R9 ;  /* 0x0000000100af7824 */ /* 0x000fe200078e0a09 */
[----:B------:R-:W-:Y:S01]  /*1700*/  @!P1 IADD3 R0, P2, R2, R4, RZ ;  /* 0x0000000402009210 */ /* 0x000fe20007f5e0ff */
[----:B------:R-:W-:Y:S02]  /*1710*/  IMAD.SHL.U32 R9, R47, 0x8, RZ ;  /* 0x000000082f097824 */ /* 0x000fe400078e00ff */
[----:B--2---:R-:W-:Y:S01]  /*1720*/  IMAD.SHL.U32 R6, R65, 0x40, RZ ;  /* 0x0000004041067824 */ /* 0x004fe200078e00ff */
[----:B------:R-:W-:Y:S01]  /*1730*/  SHF.R.S32.HI R11, RZ, 0x1, R8 ;  /* 0x00000001ff0b7819 */ /* 0x000fe20000011408 */
[----:B------:R-:W-:-:S03]  /*1740*/  IMAD R7, R26, UR6, RZ ;  /* 0x000000061a077c24 */ /* 0x000fc6000f8e02ff */
[----:B------:R-:W-:Y:S01]  /*1750*/  @!P1 IADD3.X R4, R3, R5, R6, P2, !PT ;  /* 0x0000000503049210 */ /* 0x000fe200017fe406 */
[----:B------:R-:W-:Y:S01]  /*1760*/  @!P0 IMAD.WIDE.U32 R2, R64, 0x60, R2 ;  /* 0x0000006040028825 */ /* 0x000fe200078e0002 */
[----:B-1----:R-:W-:-:S03]  /*1770*/  @!P1 LEA R12, P2, R0, R14, 0x1 ;  /* 0x0000000e000c9211 */ /* 0x002fc600078408ff */
[----:B------:R-:W-:Y:S01]  /*1780*/  IMAD R14, R21, UR7, R7 ;  /* 0x00000007150e7c24 */ /* 0x000fe2000f8e0207 */
[----:B------:R-:W-:Y:S01]  /*1790*/  @!P1 LEA.HI.X R13, R0, R15, R4, 0x1, P2 ;  /* 0x0000000f000d9211 */ /* 0x000fe200010f0c04 */
[----:B------:R-:W-:Y:S01]  /*17a0*/  @!P0 IMAD R4, R65, 0x60, RZ ;  /* 0x0000006041048824 */ /* 0x000fe200078e02ff */
[----:B------:R-:W-:Y:S01]  /*17b0*/  SHF.R.S32.HI R0, RZ, 0x1f, R8 ;  /* 0x0000001fff007819 */ /* 0x000fe20000011408 */
[----:B------:R-:W-:Y:S01]  /*17c0*/  IMAD R7, R22, R172, RZ ;  /* 0x000000ac16077224 */ /* 0x000fe200078e02ff */
[----:B---3--:R-:W-:Y:S01]  /*17d0*/  @!P0 LEA R6, P2, R2, R18, 0x1 ;  /* 0x0000001202068211 */ /* 0x008fe200078408ff */
[----:B------:R-:W-:Y:S01]  /*17e0*/  @!P0 IMAD.IADD R8, R3, 0x1, R4 ;  /* 0x0000000103088824 */ /* 0x000fe200078e0204 */
[----:B------:R1:W-:Y:S01]  /*17f0*/  @!P1 LDGSTS.E.BYPASS.LTC128B.128 [R23+0x3000], desc[UR28][R12.64] ;  /* 0x030000000c179fae */ /* 0x0003e2000b901d5c */
[----:B------:R-:W-:Y:S01]  /*1800*/  IMAD R3, R66, R173, R7 ;  /* 0x000000ad42037224 */ /* 0x000fe200078e0207 */
[----:B------:R-:W-:Y:S01]  /*1810*/  LEA.HI R10, R0, R11, RZ, 0x2 ;  /* 0x0000000b000a7211 */ /* 0x000fe200078f10ff */
[----:B------:R-:W-:Y:S01]  /*1820*/  IMAD.SHL.U32 R0, R52, 0x40, RZ ;  /* 0x0000004034007824 */ /* 0x000fe200078e00ff */
[----:B------:R-:W-:Y:S01]  /*1830*/  @!P0 LEA.HI.X R7, R2, R19, R8, 0x1, P2 ;  /* 0x0000001302078211 */ /* 0x000fe200010f0c08 */
[----:B------:R-:W-:Y:S01]  /*1840*/  IMAD.WIDE.U32 R4, R66, R172, RZ ;  /* 0x000000ac42047225 */ /* 0x000fe200078e00ff */
[----:B------:R-:W-:Y:S01]  /*1850*/  LOP3.LUT R10, R10, 0xfffffffc, RZ, 0xc0, !PT ;  /* 0xfffffffc0a0a7812 */ /* 0x000fe200078ec0ff */
[----:B------:R-:W2:Y:S01]  /*1860*/  @!P6 LDC.64 R18, c[0x0][0x220] ;  /* 0x00008800ff12eb82 */ /* 0x000ea20000000a00 */
[----:B------:R-:W-:Y:S01]  /*1870*/  LOP3.LUT R0, R0, 0xc0, RZ, 0xc0, !PT ;  /* 0x000000c000007812 */ /* 0x000fe200078ec0ff */
[----:B------:R3:W-:Y:S01]  /*1880*/  @!P0 LDGSTS.E.BYPASS.LTC128B.128 [R24+0x3800], desc[UR28][R6.64] ;  /* 0x0380000006188fae */ /* 0x0007e2000b901d5c */
[----:B------:R-:W-:Y:S01]  /*1890*/  IMAD.IADD R14, R31, 0x1, R14 ;  /* 0x000000011f0e7824 */ /* 0x000fe200078e020e */
[----:B------:R-:W-:Y:S01]  /*18a0*/  LEA R2, P2, R4, R30, 0x7 ;  /* 0x0000001e04027211 */ /* 0x000fe200078438ff */
[----:B------:R-:W-:Y:S01]  /*18b0*/  IMAD.IADD R21, R11, 0x1, -R10 ;  /* 0x000000010b157824 */ /* 0x000fe200078e0a0a */
[----:B------:R-:W0:Y:S01]  /*18c0*/  LDGDEPBAR ;  /* 0x00000000000079af */ /* 0x000e220000000000 */
[----:B------:R-:W-:-:S02]  /*18d0*/  LOP3.LUT R9, R0, 0x8, R9, 0xf8, !PT ;  /* 0x0000000800097812 */ /* 0x000fc400078ef809 */
[----:B------:R-:W-:Y:S01]  /*18e0*/  SHF.R.U32.HI R8, RZ, 0x3, R0 ;  /* 0x00000003ff087819 */ /* 0x000fe20000011600 */
[----:B------:R-:W-:Y:S01]  /*18f0*/  IMAD.IADD R0, R5, 0x1, R3 ;  /* 0x0000000105007824 */ /* 0x000fe200078e0203 */
[----:B------:R4:W-:Y:S02]  /*1900*/  STL [R1+0x2c], R14 ;  /* 0x00002c0e01007387 */ /* 0x0009e40000100800 */
[----:B------:R-:W-:Y:S01]  /*1910*/  LOP3.LUT R11, R9, R8, RZ, 0x3c, !PT ;  /* 0x00000008090b7212 */ /* 0x000fe200078e3cff */
[----:B------:R-:W-:Y:S01]  /*1920*/  IMAD.SHL.U32 R9, R173, 0x40, RZ ;  /* 0x00000040ad097824 */ /* 0x000fe200078e00ff */
[----:B------:R-:W-:Y:S01]  /*1930*/  LEA.HI.X R3, R4, R14, R0, 0x7, P2 ;  /* 0x0000000e04037211 */ /* 0x000fe200010f3c00 */
[----:B------:R-:W-:Y:S02]  /*1940*/  IMAD.SHL.U32 R0, R21, 0x40, RZ ;  /* 0x0000004015007824 */ /* 0x000fe400078e00ff */
[----:B------:R-:W-:Y:S01]  /*1950*/  IMAD.WIDE.U32 R4, R172, 0x40, RZ ;  /* 0x00000040ac047825 */ /* 0x000fe200078e00ff */
[----:B-1----:R-:W1:Y:S02]  /*1960*/  @!P4 LDC.64 R22, c[0x0][0x220] ;  /* 0x00008800ff16cb82 */ /* 0x002e640000000a00 */
[----:B------:R-:W-:Y:S01]  /*1970*/  LOP3.LUT R0, R0, 0xc0, RZ, 0xc0, !PT ;  /* 0x000000c000007812 */ /* 0x000fe200078ec0ff */
[----:B------:R-:W-:Y:S01]  /*1980*/  IMAD R8, R25, 0x8, R27 ;  /* 0x0000000819087824 */ /* 0x000fe200078e021b */
[----:B------:R-:W-:Y:S01]  /*1990*/  @!P4 IADD3 R10, P0, R2, R4, RZ ;  /* 0x00000004020ac210 */ /* 0x000fe20007f1e0ff */
[----:B------:R-:W-:-:S02]  /*19a0*/  IMAD.SHL.U32 R4, R28, 0x20, RZ ;  /* 0x000000201c047824 */ /* 0x000fc400078e00ff */
[----:B------:R-:W-:Y:S01]  /*19b0*/  @!P3 IMAD R12, R173, 0x60, RZ ;  /* 0x00000060ad0cb824 */ /* 0x000fe200078e02ff */
[----:B------:R-:W-:Y:S01]  /*19c0*/  @!P4 IADD3.X R13, R3, R5, R9, P0, !PT ;  /* 0x00000005030dc210 */ /* 0x000fe200007fe409 */
[----:B---3--:R-:W-:Y:S01]  /*19d0*/  IMAD.SHL.U32 R6, R25, 0x8, RZ ;  /* 0x0000000819067824 */ /* 0x008fe200078e00ff */
[----:B------:R-:W-:-:S04]  /*19e0*/  DEPBAR.LE SB0, 0x0 ;  /* 0x000080000000791a */ /* 0x000fc80000000000 */
[----:B------:R-:W-:Y:S01]  /*19f0*/  BAR.SYNC.DEFER_BLOCKING 0x0 ;  /* 0x0000000000007b1d */ /* 0x000fe20000010000 */
[----:B------:R-:W-:Y:S02]  /*1a00*/  LOP3.LUT R7, R0, 0x8, R6, 0xf8, !PT ;  /* 0x0000000800077812 */ /* 0x000fe400078ef806 */
[----:B------:R-:W-:Y:S01]  /*1a10*/  SHF.R.U32.HI R6, RZ, 0x3, R0 ;  /* 0x00000003ff067819 */ /* 0x000fe20000011600 */
[----:B------:R-:W-:Y:S01]  /*1a20*/  IMAD.U32 R0, R8, 0x20, R11 ;  /* 0x0000002008007824 */ /* 0x000fe200078e000b */
[----:B------:R-:W-:-:S03]  /*1a30*/  @!P5 LEA R5, P2, R172, R2, 0x5 ;  /* 0x00000002ac05d211 */ /* 0x000fc600078428ff */
[----:B----4-:R-:W3:Y:S01]  /*1a40*/  @!P3 LDC.64 R14, c[0x0][0x220] ;  /* 0x00008800ff0ebb82 */ /* 0x010ee20000000a00 */
[----:B------:R-:W-:Y:S02]  /*1a50*/  LOP3.LUT R203, R7, R6, RZ, 0x3c, !PT ;  /* 0x0000000607cb7212 */ /* 0x000fe400078e3cff */
[----:B--2---:R-:W-:Y:S02]  /*1a60*/  @!P6 LEA R6, P0, R2, R18, 0x1 ;  /* 0x000000120206e211 */ /* 0x004fe400078008ff */
[----:B------:R-:W-:Y:S02]  /*1a70*/  LOP3.LUT R137, R4, 0xffffff00, RZ, 0xc0, !PT ;  /* 0xffffff0004897812 */ /* 0x000fe400078ec0ff */
[----:B------:R-:W-:Y:S02]  /*1a80*/  @!P6 LEA.HI.X R7, R2, R19, R3, 0x1, P0 ;  /* 0x000000130207e211 */ /* 0x000fe400000f0c03 */
[----:B-----5:R-:W-:Y:S01]  /*1a90*/  @!P5 LEA R4, P1, R5, R16, 0x1 ;  /* 0x000000100504d211 */ /* 0x020fe200078208ff */
[----:B------:R-:W-:Y:S01]  /*1aa0*/  IMAD R11, R201, 0x200, R137 ;  /* 0x00000200c90b7824 */ /* 0x000fe200078e0289 */
[C---:B------:R-:W-:Y:S01]  /*1ab0*/  @!P5 LEA.HI.X R9, R172.reuse, R3, R173, 0x5, P2 ;  /* 0x00000003ac09d211 */ /* 0x040fe200010f2cad */
[----:B------:R-:W-:Y:S01]  /*1ac0*/  @!P3 IMAD.WIDE.U32 R2, R172, 0x60, R2 ;  /* 0x00000060ac02b825 */ /* 0x000fe200078e0002 */
[----:B-1----:R-:W-:-:S02]  /*1ad0*/  @!P4 LEA R8, P0, R10, R22, 0x1 ;  /* 0x000000160a08c211 */ /* 0x002fc400078008ff */
[----:B------:R-:W-:Y:S01]  /*1ae0*/  @!P5 LEA.HI.X R5, R5, R17, R9, 0x1, P1 ;  /* 0x000000110505d211 */ /* 0x000fe200008f0c09 */
[----:B------:R-:W-:Y:S01]  /*1af0*/  @!P3 IMAD.IADD R3, R3, 0x1, R12 ;  /* 0x000000010303b824 */ /* 0x000fe200078e020c */
[----:B------:R-:W-:Y:S01]  /*1b00*/  @!P4 LEA.HI.X R9, R10, R23, R13, 0x1, P0 ;  /* 0x000000170a09c211 */ /* 0x000fe200000f0c0d */
[----:B------:R-:W-:Y:S01]  /*1b10*/  @P6 STS [R231+0x4000], RZ ;  /* 0x004000ffe7006388 */ /* 0x000fe20000000800 */
[----:B------:R-:W-:Y:S01]  /*1b20*/  IMAD R10, R175, 0x20, R11 ;  /* 0x00000020af0a7824 */ /* 0x000fe200078e020b */
[----:B------:R-:W-:Y:S01]  /*1b30*/  LEA R138, R0, UR4, 0x1 ;  /* 0x00000004008a7c11 */ /* 0x000fe2000f8e08ff */
[----:B------:R-:W-:Y:S01]  /*1b40*/  IMAD.MOV.U32 R0, RZ, RZ, 0x10 ;  /* 0x00000010ff007424 */ /* 0x000fe200078e00ff */
[----:B------:R-:W-:Y:S01]  /*1b50*/  @P6 STS [R231+0x4004], RZ ;  /* 0x004004ffe7006388 */ /* 0x000fe20000000800 */
[----:B------:R-:W-:Y:S02]  /*1b60*/  LOP3.LUT P1, RZ, R21, 0x2, RZ, 0xc0, !PT ;  /* 0x0000000215ff7812 */ /* 0x000fe4000782c0ff */
[----:B------:R-:W-:Y:S01]  /*1b70*/  VIADD R207, R138, 0x2020 ;  /* 0x000020208acf7836 */ /* 0x000fe20000000000 */
[----:B------:R-:W-:Y:S01]  /*1b80*/  @P6 STS.64 [R231+0x4008], RZ ;  /* 0x004008ffe7006388 */ /* 0x000fe20000000a00 */
[----:B------:R-:W-:-:S03]  /*1b90*/  SEL R0, R0, 0xfffffff0, !P1 ;  /* 0xfffffff000007807 */ /* 0x000fc60004800000 */
        /* <DEDUP_REMOVED lines=15> */
[----:B---3--:R-:W-:-:S04]  /*1c90*/  @!P3 LEA R6, P0, R2, R14, 0x1 ;  /* 0x0000000e0206b211 */ /* 0x008fc800078008ff */
        /* <DEDUP_REMOVED lines=26> */
[C---:B------:R-:W-:Y:S01]  /*1e40*/  VIADD R3, R2.reuse, 0x10 ;  /* 0x0000001002037836 */ /* 0x040fe20000000000 */
[-C--:B------:R-:W-:Y:S01]  /*1e50*/  ISETP.GE.AND P4, PT, R21, R20.reuse, PT ;  /* 0x000000141500720c */ /* 0x080fe20003f86270 */
        /* <DEDUP_REMOVED lines=8> */
[-C--:B------:R-:W-:Y:S01]  /*1ee0*/  ISETP.GE.AND P5, PT, R3, R20.reuse, PT ;  /* 0x000000140300720c */ /* 0x080fe20003fa6270 */
[C---:B------:R-:W-:Y:S01]  /*1ef0*/  VIADD R3, R2.reuse, 0x21 ;  /* 0x0000002102037836 */ /* 0x040fe20000000000 */
[C---:B-1----:R-:W-:Y:S01]  /*1f00*/  HMMA.16816.F32 R68, R8.reuse, R12, RZ ;  /* 0x0000000c0844723c */ /* 0x042fe200000018ff */
[----:B------:R-:W-:Y:S03]  /*1f10*/  LDSM.16.M88.4 R16, [R206] ;  /* 0x00000000ce10783b */ /* 0x000fe60000000200 */
[----:B------:R-:W-:Y:S01]  /*1f20*/  ISETP.GE.AND P3, PT, R3, R20, PT ;  /* 0x000000140300720c */ /* 0x000fe20003f66270 */
[----:B------:R-:W-:Y:S01]  /*1f30*/  LDSM.16.M88.4 R56, [R207+0x400] ;  /* 0x00040000cf38783b */ /* 0x000fe20000000200 */
[----:B------:R-:W-:Y:S01]  /*1f40*/  HMMA.16816.F32 R88, R8, R14, RZ ;  /* 0x0000000e0858723c */ /* 0x000fe200000018ff */
[----:B------:R-:W-:-:S02]  /*1f50*/  VIADD R3, R2, 0x28 ;  /* 0x0000002802037836 */ /* 0x000fc40000000000 */
[----:B------:R-:W0:Y:S03]  /*1f60*/  LDGDEPBAR ;  /* 0x00000000000079af */ /* 0x000e260000000000 */
[C---:B---3--:R-:W-:Y:S06]  /*1f70*/  HMMA.16816.F32 R128, R8.reuse, R24, RZ ;  /* 0x000000180880723c */ /* 0x048fec00000018ff */
[----:B------:R-:W-:Y:S06]  /*1f80*/  HMMA.16816.F32 R160, R8, R26, RZ ;  /* 0x0000001a08a0723c */ /* 0x000fec00000018ff */
[C---:B--2---:R-:W-:Y:S06]  /*1f90*/  HMMA.16816.F32 R72, R4.reuse, R12, RZ ;  /* 0x0000000c0448723c */ /* 0x044fec00000018ff */
[C---:B------:R-:W-:Y:S01]  /*1fa0*/  HMMA.16816.F32 R84, R4.reuse, R14, RZ ;  /* 0x0000000e0454723c */ /* 0x040fe200000018ff */
[----:B------:R-:W1:Y:S05]  /*1fb0*/  LDSM.16.M88.4 R12, [R206+0x1000] ;  /* 0x00100000ce0c783b */ /* 0x000e6a0000000200 */
[C---:B------:R-:W-:Y:S06]  /*1fc0*/  HMMA.16816.F32 R152, R4.reuse, R24, RZ ;  /* 0x000000180498723c */ /* 0x040fec00000018ff */
[----:B------:R-:W-:Y:S01]  /*1fd0*/  HMMA.16816.F32 R176, R4, R26, RZ ;  /* 0x0000001a04b0723c */ /* 0x000fe200000018ff */
[----:B------:R-:W2:Y:S05]  /*1fe0*/  LDSM.16.M88.4 R24, [R207+0x800] ;  /* 0x00080000cf18783b */ /* 0x000eaa0000000200 */
[-C--:B------:R-:W-:Y:S06]  /*1ff0*/  HMMA.16816.F32 R60, R8, R40.reuse, RZ ;  /* 0x00000028083c723c */ /* 0x080fec00000018ff */
[----:B------:R-:W-:Y:S06]  /*2000*/  HMMA.16816.F32 R76, R4, R40, RZ ;  /* 0x00000028044c723c */ /* 0x000fec00000018ff */
        /* <DEDUP_REMOVED lines=13> */
[----:B------:R-:W-:Y:S01]  /*20e0*/  ISETP.GE.AND P1, PT, R8, R20, PT ;  /* 0x000000140800720c */ /* 0x000fe20003f26270 */
[C---:B------:R-:W-:Y:S01]  /*20f0*/  HMMA.16816.F32 R108, R4.reuse, R32, RZ ;  /* 0x00000020046c723c */ /* 0x040fe200000018ff */
[----:B------:R-:W3:Y:S05]  /*2100*/  LDSM.16.M88.4 R8, [R207+0xc00] ;  /* 0x000c0000cf08783b */ /* 0x000eea0000000200 */
        /* <DEDUP_REMOVED lines=12> */
[C---:B------:R-:W-:Y:S06]  /*21d0*/  HMMA.16816.F32 R32, R16.reuse, R54, R88 ;  /* 0x000000361020723c */ /* 0x040fec0000001858 */
[----:B------:R-:W-:Y:S01]  /*21e0*/  HMMA.16816.F32 R68, R16, R56, R60 ;  /* 0x000000381044723c */ /* 0x000fe2000000183c */
        /* <DEDUP_REMOVED lines=8> */
[----:B------:R-:W-:-:S02]  /*2270*/  FSEL R86, R29, -INF , !P1 ;  /* 0xff8000001d567808 */ /* 0x000fc40004800000 */
[----:B------:R-:W-:Y:S01]  /*2280*/  ISETP.GE.AND P2, PT, R3, R20, PT ;  /* 0x000000140300720c */ /* 0x000fe20003f46270 */
[----:B------:R-:W1:Y:S01]  /*2290*/  LDSM.16.M88.4 R28, [R207+0x1400] ;  /* 0x00140000cf1c783b */ /* 0x000e620000000200 */
[----:B------:R-:W-:Y:S01]  /*22a0*/  VIADD R3, R2, 0x29 ;  /* 0x0000002902037836 */ /* 0x000fe20000000000 */
[C---:B--2---:R-:W-:Y:S01]  /*22b0*/  HMMA.16816.F32 R72, R12.reuse, R24, R92 ;  /* 0x000000180c48723c */ /* 0x044fe2000000185c */
[----:B------:R-:W-:Y:S02]  /*22c0*/  FSEL R90, R32, -INF , !P0 ;  /* 0xff800000205a7808 */ /* 0x000fe40004000000 */
[----:B------:R-:W-:Y:S02]  /*22d0*/  FSEL R101, R43, -INF , !P4 ;  /* 0xff8000002b657808 */ /* 0x000fe40006000000 */
[----:B------:R-:W-:Y:S01]  /*22e0*/  FSEL R100, R41, -INF , !P4 ;  /* 0xff80000029647808 */ /* 0x000fe20006000000 */
[----:B------:R-:W-:Y:S01]  /*22f0*/  HMMA.16816.F32 R44, R12, R58, R104 ;  /* 0x0000003a0c2c723c */ /* 0x000fe20000001868 */
[----:B------:R-:W-:-:S02]  /*2300*/  FSEL R95, R5, -INF , !P1 ;  /* 0xff800000055f7808 */ /* 0x000fc40004800000 */
[----:B------:R-:W2:Y:S01]  /*2310*/  LDSM.16.M88.4 R4, [R207+0x1000] ;  /* 0x00100000cf04783b */ /* 0x000ea20000000200 */
[----:B------:R-:W-:Y:S02]  /*2320*/  FSEL R93, R34, -INF , !P0 ;  /* 0xff800000225d7808 */ /* 0x000fe40004000000 */
[C---:B------:R-:W-:Y:S01]  /*2330*/  HMMA.16816.F32 R76, R16.reuse, R24, R80 ;  /* 0x00000018104c723c */ /* 0x040fe20000001850 */
[----:B------:R-:W-:Y:S02]  /*2340*/  FSEL R105, R42, -INF , !P0 ;  /* 0xff8000002a697808 */ /* 0x000fe40004000000 */
[----:B------:R-:W-:Y:S02]  /*2350*/  FSEL R104, R40, -INF , !P0 ;  /* 0xff80000028687808 */ /* 0x000fe40004000000 */
[-C--:B------:R-:W-:Y:S01]  /*2360*/  ISETP.GE.AND P1, PT, R3, R20.reuse, PT ;  /* 0x000000140300720c */ /* 0x080fe20003f26270 */
[----:B------:R-:W-:Y:S01]  /*2370*/  VIADD R3, R2, 0x30 ;  /* 0x0000003002037836 */ /* 0x000fe20000000000 */
[----:B------:R-:W-:Y:S01]  /*2380*/  ISETP.GE.AND P0, PT, R22, R20, PT ;  /* 0x000000141600720c */ /* 0x000fe20003f06270 */
[----:B---3--:R-:W-:Y:S01]  /*2390*/  HMMA.16816.F32 R52, R16, R8, R96 ;  /* 0x000000081034723c */ /* 0x008fe20000001860 */
[----:B------:R-:W-:Y:S01]  /*23a0*/  FSEL R92, R35, -INF , !P4 ;  /* 0xff800000235c7808 */ /* 0x000fe20006000000 */
[----:B------:R-:W-:Y:S01]  /*23b0*/  VIADD R22, R2, 0x39 ;  /* 0x0000003902167836 */ /* 0x000fe20000000000 */
[----:B------:R-:W-:-:S02]  /*23c0*/  FSEL R88, R33, -INF , !P4 ;  /* 0xff80000021587808 */ /* 0x000fc40006000000 */
[----:B------:R-:W-:Y:S01]  /*23d0*/  FSEL R208, R70, -INF , !P6 ;  /* 0xff80000046d07808 */ /* 0x000fe20007000000 */
[C---:B------:R-:W-:Y:S01]  /*23e0*/  HMMA.16816.F32 R48, R12.reuse, R8, R108 ;  /* 0x000000080c30723c */ /* 0x040fe2000000186c */
[----:B------:R-:W-:Y:S02]  /*23f0*/  FSEL R107, R62, -INF , !P6 ;  /* 0xff8000003e6b7808 */ /* 0x000fe40007000000 */
[----:B------:R-:W-:Y:S02]  /*2400*/  FSEL R96, R60, -INF , !P6 ;  /* 0xff8000003c607808 */ /* 0x000fe40007000000 */
[----:B------:R-:W-:Y:S01]  /*2410*/  FSEL R87, R68, -INF , !P6 ;  /* 0xff80000044577808 */ /* 0x000fe20007000000 */
[----:B------:R-:W-:Y:S01]  /*2420*/  HMMA.16816.F32 R40, R12, R26, R120 ;  /* 0x0000001a0c28723c */ /* 0x000fe20000001878 */
[----:B------:R-:W-:Y:S02]  /*2430*/  FSEL R108, R63, -INF , !P0 ;  /* 0xff8000003f6c7808 */ /* 0x000fe40004000000 */
[----:B------:R-:W-:-:S02]  /*2440*/  FSEL R94, R61, -INF , !P0 ;  /* 0xff8000003d5e7808 */ /* 0x000fc40004000000 */
[----:B------:R-:W-:Y:S01]  /*2450*/  FSEL R209, R71, -INF , !P0 ;  /* 0xff80000047d17808 */ /* 0x000fe20004000000 */
[----:B------:R-:W-:Y:S01]  /*2460*/  HMMA.16816.F32 R32, R16, R26, R116 ;  /* 0x0000001a1020723c */ /* 0x000fe20000001874 */
[----:B------:R-:W-:Y:S01]  /*2470*/  FSEL R85, R69, -INF , !P0 ;  /* 0xff80000045557808 */ /* 0x000fe20004000000 */
[----:B------:R-:W3:Y:S01]  /*2480*/  LDSM.16.M88.4 R24, [R207+0x1800] ;  /* 0x00180000cf18783b */ /* 0x000ee20000000200 */
[-C--:B------:R-:W-:Y:S01]  /*2490*/  ISETP.GE.AND P4, PT, R21, R20.reuse, PT ;  /* 0x000000141500720c */ /* 0x080fe20003f86270 */
[C---:B------:R-:W-:Y:S01]  /*24a0*/  VIADD R21, R2.reuse, 0x38 ;  /* 0x0000003802157836 */ /* 0x040fe20000000000 */
[-C--:B------:R-:W-:Y:S01]  /*24b0*/  ISETP.GE.AND P6, PT, R23, R20.reuse, PT ;  /* 0x000000141700720c */ /* 0x080fe20003fc6270 */
[----:B-1----:R-:W-:Y:S01]  /*24c0*/  HMMA.16816.F32 R60, R12, R28, R152 ;  /* 0x0000001c0c3c723c */ /* 0x002fe20000001898 */
[----:B------:R-:W-:Y:S01]  /*24d0*/  ISETP.GE.AND P0, PT, R3, R20, PT ;  /* 0x000000140300720c */ /* 0x000fe20003f06270 */
[----:B------:R-:W-:Y:S01]  /*24e0*/  VIADD R3, R2, 0x31 ;  /* 0x0000003102037836 */ /* 0x000fe20000000000 */
[----:B------:R-:W-:Y:S01]  /*24f0*/  FSEL R109, R38, -INF , !P4 ;  /* 0xff800000266d7808 */ /* 0x000fe20006000000 */
[----:B------:R-:W-:Y:S01]  /*2500*/  VIADD R23, R2, 0x40 ;  /* 0x0000004002177836 */ /* 0x000fe20000000000 */
[----:B------:R-:W-:Y:S01]  /*2510*/  FSEL R84, R36, -INF , !P4 ;  /* 0xff80000024547808 */ /* 0x000fe20006000000 */
[----:B--2---:R-:W-:Y:S01]  /*2520*/  HMMA.16816.F32 R68, R16, R4, R112 ;  /* 0x000000041044723c */ /* 0x004fe20000001870 */
[----:B------:R-:W-:-:S02]  /*2530*/  FSEL R110, R39, -INF , !P6 ;  /* 0xff800000276e7808 */ /* 0x000fc40007000000 */
[----:B------:R-:W-:Y:S02]  /*2540*/  FSEL R67, R37, -INF , !P6 ;  /* 0xff80000025437808 */ /* 0x000fe40007000000 */
[----:B------:R-:W-:Y:S01]  /*2550*/  FSEL R106, R46, -INF , !P4 ;  /* 0xff8000002e6a7808 */ /* 0x000fe20006000000 */
[-C--:B------:R-:W-:Y:S01]  /*2560*/  HMMA.16816.F32 R36, R12, R10.reuse, R140 ;  /* 0x0000000a0c24723c */ /* 0x080fe2000000188c */
[----:B------:R-:W-:Y:S01]  /*2570*/  FSEL R98, R44, -INF , !P4 ;  /* 0xff8000002c627808 */ /* 0x000fe20006000000 */
[C---:B------:R-:W-:Y:S01]  /*2580*/  VIADD R44, R2.reuse, 0x41 ;  /* 0x00000041022c7836 */ /* 0x040fe20000000000 */
[----:B------:R-:W-:Y:S01]  /*2590*/  ISETP.GE.AND P4, PT, R3, R20, PT ;  /* 0x000000140300720c */ /* 0x000fe20003f86270 */
[----:B------:R-:W-:Y:S01]  /*25a0*/  VIADD R3, R2, 0x48 ;  /* 0x0000004802037836 */ /* 0x000fe20000000000 */
[----:B------:R-:W-:Y:S01]  /*25b0*/  FSEL R99, R47, -INF , !P6 ;  /* 0xff8000002f637808 */ /* 0x000fe20007000000 */
[----:B------:R-:W-:Y:S01]  /*25c0*/  HMMA.16816.F32 R8, R16, R10, R124 ;  /* 0x0000000a1008723c */ /* 0x000fe2000000187c */
[----:B------:R-:W-:-:S02]  /*25d0*/  FSEL R97, R45, -INF , !P6 ;  /* 0xff8000002d617808 */ /* 0x000fc40007000000 */
[-C--:B------:R-:W-:Y:S01]  /*25e0*/  ISETP.GE.AND P6, PT, R3, R20.reuse, PT ;  /* 0x000000140300720c */ /* 0x080fe20003fc6270 */
[----:B------:R-:W-:Y:S01]  /*25f0*/  VIADD R3, R2, 0x49 ;  /* 0x0000004902037836 */ /* 0x000fe20000000000 */
[----:B------:R-:W-:Y:S01]  /*2600*/  FSEL R210, R78, -INF , !P5 ;  /* 0xff8000004ed27808 */ /* 0x000fe20006800000 */
[----:B------:R-:W-:Y:S01]  /*2610*/  HMMA.16816.F32 R56, R12, R4, R132 ;  /* 0x000000040c38723c */ /* 0x000fe20000001884 */
[----:B------:R-:W-:Y:S02]  /*2620*/  FSEL R118, R74, -INF , !P5 ;  /* 0xff8000004a767808 */ /* 0x000fe40006800000 */
[----:B------:R-:W-:Y:S02]  /*2630*/  FSEL R111, R72, -INF , !P5 ;  /* 0xff800000486f7808 */ /* 0x000fe40006800000 */
[----:B------:R-:W-:Y:S02]  /*2640*/  FSEL R120, R76, -INF , !P5 ;  /* 0xff8000004c787808 */ /* 0x000fe40006800000 */
[----:B------:R-:W-:Y:S01]  /*2650*/  ISETP.GE.AND P5, PT, R3, R20, PT ;  /* 0x000000140300720c */ /* 0x000fe20003fa6270 */
[C---:B------:R-:W-:Y:S01]  /*2660*/  VIADD R3, R2.reuse, 0x50 ;  /* 0x0000005002037836 */ /* 0x040fe20000000000 */
[----:B------:R-:W-:Y:S01]  /*2670*/  FSEL R213, R51, -INF , !P4 ;  /* 0xff80000033d57808 */ /* 0x000fe20006000000 */
        /* <DEDUP_REMOVED lines=12> */
[----:B------:R-:W-:Y:S02]  /*2740*/  FSEL R117, R42, -INF , !P2 ;  /* 0xff8000002a757808 */ /* 0x000fe40005000000 */
[----:B------:R-:W-:Y:S02]  /*2750*/  FSEL R153, R38, -INF , !P3 ;  /* 0xff80000026997808 */ /* 0x000fe40005800000 */
[----:B------:R-:W-:Y:S02]  /*2760*/  FSEL R131, R36, -INF , !P3 ;  /* 0xff80000024837808 */ /* 0x000fe40005800000 */
[----:B------:R-:W-:-:S02]  /*2770*/  FSEL R155, R10, -INF , !P3 ;  /* 0xff8000000a9b7808 */ /* 0x000fc40005800000 */
[----:B------:R-:W-:Y:S01]  /*2780*/  FSEL R125, R8, -INF , !P3 ;  /* 0xff800000087d7808 */ /* 0x000fe20005800000 */
[----:B------:R-:W-:Y:S01]  /*2790*/  VIADD R8, R2, 0x60 ;  /* 0x0000006002087836 */ /* 0x000fe20000000000 */
[----:B------:R-:W-:Y:S02]  /*27a0*/  ISETP.GE.AND P3, PT, R3, R20, PT ;  /* 0x000000140300720c */ /* 0x000fe40003f66270 */
[----:B------:R-:W-:Y:S02]  /*27b0*/  FMNMX.FTZ R3, R89, R86, !PT ;  /* 0x0000005659037209 */ /* 0x000fe40007810000 */
[----:B------:R-:W-:Y:S02]  /*27c0*/  FSEL R114, R40, -INF , !P2 ;  /* 0xff80000028727808 */ /* 0x000fe40005000000 */
[----:B------:R-:W-:Y:S02]  /*27d0*/  FMNMX.FTZ R3, R90, R3, !PT ;  /* 0x000000035a037209 */ /* 0x000fe40007810000 */
[----:B------:R-:W-:-:S02]  /*27e0*/  FSEL R133, R34, -INF , !P2 ;  /* 0xff80000022857808 */ /* 0x000fc40005000000 */
[----:B------:R-:W-:Y:S02]  /*27f0*/  FMNMX.FTZ R3, R88, R3, !PT ;  /* 0x0000000358037209 */ /* 0x000fe40007810000 */
[----:B------:R-:W-:Y:S02]  /*2800*/  FSEL R132, R32, -INF , !P2 ;  /* 0xff80000020847808 */ /* 0x000fe40005000000 */
[----:B------:R-:W-:Y:S02]  /*2810*/  FMNMX.FTZ R3, R87, R3, !PT ;  /* 0x0000000357037209 */ /* 0x000fe40007810000 */
[----:B------:R-:W-:Y:S02]  /*2820*/  ISETP.GE.AND P2, PT, R22, R20, PT ;  /* 0x000000141600720c */ /* 0x000fe40003f46270 */
[----:B------:R-:W-:Y:S02]  /*2830*/  FMNMX.FTZ R3, R85, R3, !PT ;  /* 0x0000000355037209 */ /* 0x000fe40007810000 */
[----:B------:R-:W-:-:S02]  /*2840*/  FSEL R116, R43, -INF , !P1 ;  /* 0xff8000002b747808 */ /* 0x000fc40004800000 */
[----:B------:R-:W-:Y:S02]  /*2850*/  FMNMX.FTZ R3, R84, R3, !PT ;  /* 0x0000000354037209 */ /* 0x000fe40007810000 */
[----:B------:R-:W-:Y:S02]  /*2860*/  FSEL R115, R41, -INF , !P1 ;  /* 0xff80000029737808 */ /* 0x000fe40004800000 */
[----:B------:R-:W-:Y:S01]  /*2870*/  FMNMX.FTZ R3, R67, R3, !PT ;  /* 0x0000000343037209 */ /* 0x000fe20007810000 */
[----:B------:R-:W-:Y:S01]  /*2880*/  HMMA.16816.F32 R40, R12, R6, R156 ;  /* 0x000000060c28723c */ /* 0x000fe2000000189c */
[----:B------:R-:W-:Y:S02]  /*2890*/  FSEL R127, R35, -INF , !P1 ;  /* 0xff800000237f7808 */ /* 0x000fe40004800000 */
[----:B------:R-:W-:Y:S02]  /*28a0*/  FMNMX.FTZ R3, R120, R3, !PT ;  /* 0x0000000378037209 */ /* 0x000fe40007810000 */
[----:B------:R-:W-:-:S02]  /*28b0*/  FSEL R123, R33, -INF , !P1 ;  /* 0xff800000217b7808 */ /* 0x000fc40004800000 */
[----:B------:R-:W-:Y:S01]  /*28c0*/  FMNMX.FTZ R3, R121, R3, !PT ;  /* 0x0000000379037209 */ /* 0x000fe20007810000 */
[----:B------:R-:W-:Y:S01]  /*28d0*/  HMMA.16816.F32 R32, R16, R6, R144 ;  /* 0x000000061020723c */ /* 0x000fe20000001890 */
[----:B------:R-:W-:Y:S02]  /*28e0*/  FSEL R152, R39, -INF , !P2 ;  /* 0xff80000027987808 */ /* 0x000fe40005000000 */
[----:B------:R-:W-:Y:S02]  /*28f0*/  FSEL R130, R37, -INF , !P2 ;  /* 0xff80000025827808 */ /* 0x000fe40005000000 */
[----:B------:R-:W-:Y:S01]  /*2900*/  FSEL R154, R11, -INF , !P2 ;  /* 0xff8000000b9a7808 */ /* 0x000fe20005000000 */
[-C--:B------:R-:W-:Y:S01]  /*2910*/  HMMA.16816.F32 R36, R12, R30.reuse, R176 ;  /* 0x0000001e0c24723c */ /* 0x080fe200000018b0 */
[----:B------:R-:W-:Y:S01]  /*2920*/  FSEL R124, R9, -INF , !P2 ;  /* 0xff800000097c7808 */ /* 0x000fe20005000000 */
[----:B------:R-:W-:Y:S01]  /*2930*/  VIADD R9, R2, 0x59 ;  /* 0x0000005902097836 */ /* 0x000fe20000000000 */
[----:B------:R-:W-:Y:S01]  /*2940*/  ISETP.GE.AND P2, PT, R4, R20, PT ;  /* 0x000000140400720c */ /* 0x000fe20003f46270 */
[----:B------:R-:W-:Y:S01]  /*2950*/  VIADD R11, R2, 0x79 ;  /* 0x00000079020b7836 */ /* 0x000fe20000000000 */
[----:B------:R-:W1:Y:S01]  /*2960*/  LDSM.16.M88.4 R4, [R207+0x1c00] ;  /* 0x001c0000cf04783b */ /* 0x000e620000000200 */
[----:B------:R-:W-:Y:S01]  /*2970*/  FMNMX.FTZ R3, R132, R3, !PT ;  /* 0x0000000384037209 */ /* 0x000fe20007810000 */
[----:B------:R-:W-:Y:S01]  /*2980*/  HMMA.16816.F32 R28, R16, R30, R160 ;  /* 0x0000001e101c723c */ /* 0x000fe200000018a0 */
[----:B------:R-:W-:Y:S01]  /*2990*/  FSEL R122, R52, -INF , !P0 ;  /* 0xff800000347a7808 */ /* 0x000fe20004000000 */
[----:B------:R-:W-:-:S04]  /*29a0*/  DEPBAR.LE SB0, 0x0 ;  /* 0x000080000000791a */ /* 0x000fc80000000000 */
[----:B------:R-:W-:Y:S02]  /*29b0*/  FMNMX.FTZ R3, R123, R3, !PT ;  /* 0x000000037b037209 */ /* 0x000fe40007810000 */
[----:B------:R-:W-:Y:S02]  /*29c0*/  ISETP.GE.AND P1, PT, R23, R20, PT ;  /* 0x000000141700720c */ /* 0x000fe40003f26270 */
[----:B------:R-:W-:Y:S02]  /*29d0*/  FMNMX.FTZ R3, R122, R3, !PT ;  /* 0x000000037a037209 */ /* 0x000fe40007810000 */
[----:B------:R-:W-:Y:S02]  /*29e0*/  FSEL R218, R70, -INF , !P1 ;  /* 0xff80000046da7808 */ /* 0x000fe40004800000 */
[----:B------:R-:W-:Y:S02]  /*29f0*/  FMNMX.FTZ R3, R126, R3, !PT ;  /* 0x000000037e037209 */ /* 0x000fe40007810000 */
[----:B------:R-:W-:-:S02]  /*2a00*/  FSEL R225, R58, -INF , !P1 ;  /* 0xff8000003ae17808 */ /* 0x000fc40004800000 */
[----:B------:R-:W-:Y:S02]  /*2a10*/  FMNMX.FTZ R3, R125, R3, !PT ;  /* 0x000000037d037209 */ /* 0x000fe40007810000 */
[----:B------:R-:W-:Y:S02]  /*2a20*/  FSEL R223, R56, -INF , !P1 ;  /* 0xff80000038df7808 */ /* 0x000fe40004800000 */
[----:B------:R-:W-:Y:S02]  /*2a30*/  FSEL R215, R68, -INF , !P1 ;  /* 0xff80000044d77808 */ /* 0x000fe40004800000 */
[----:B------:R-:W-:Y:S02]  /*2a40*/  FSEL R212, R50, -INF , !P0 ;  /* 0xff80000032d47808 */ /* 0x000fe40004000000 */
[----:B------:R-:W-:Y:S02]  /*2a50*/  FSEL R141, R48, -INF , !P0 ;  /* 0xff800000308d7808 */ /* 0x000fe40004000000 */
[----:B------:R-:W-:Y:S01]  /*2a60*/  ISETP.GE.AND P1, PT, R44, R20, PT ;  /* 0x000000142c00720c */ /* 0x000fe20003f26270 */
[----:B---3--:R-:W-:Y:S01]  /*2a70*/  HMMA.16816.F32 R48, R16, R24, R148 ;  /* 0x000000181030723c */ /* 0x008fe20000001894 */
[----:B------:R-:W-:-:S02]  /*2a80*/  FMNMX.FTZ R3, R124, R3, !PT ;  /* 0x000000037c037209 */ /* 0x000fc40007810000 */
[----:B------:R-:W-:Y:S02]  /*2a90*/  FSEL R159, R33, -INF , !P5 ;  /* 0xff800000219f7808 */ /* 0x000fe40006800000 */
[----:B------:R-:W-:Y:S01]  /*2aa0*/  FMNMX.FTZ R3, R215, R3, !PT ;  /* 0x00000003d7037209 */ /* 0x000fe20007810000 */
[C---:B------:R-:W-:Y:S01]  /*2ab0*/  HMMA.16816.F32 R44, R12.reuse, R24, R168 ;  /* 0x000000180c2c723c */ /* 0x040fe200000018a8 */
[----:B------:R-:W-:Y:S02]  /*2ac0*/  FSEL R222, R42, -INF , !P6 ;  /* 0xff8000002ade7808 */ /* 0x000fe40007000000 */
[----:B------:R-:W-:Y:S02]  /*2ad0*/  FSEL R219, R40, -INF , !P6 ;  /* 0xff80000028db7808 */ /* 0x000fe40007000000 */
[----:B------:R-:W-:Y:S01]  /*2ae0*/  FSEL R221, R43, -INF , !P5 ;  /* 0xff8000002bdd7808 */ /* 0x000fe20006800000 */
[----:B-1----:R-:W-:Y:S01]  /*2af0*/  HMMA.16816.F32 R80, R12, R4, R188 ;  /* 0x000000040c50723c */ /* 0x002fe200000018bc */
[----:B------:R-:W-:-:S02]  /*2b00*/  FSEL R169, R69, -INF , !P1 ;  /* 0xff80000045a97808 */ /* 0x000fc40004800000 */
[----:B------:R-:W-:Y:S02]  /*2b10*/  FSEL R168, R32, -INF , !P6 ;  /* 0xff80000020a87808 */ /* 0x000fe40007000000 */
[----:B------:R-:W-:Y:S02]  /*2b20*/  FMNMX.FTZ R3, R169, R3, !PT ;  /* 0x00000003a9037209 */ /* 0x000fe40007810000 */
[----:B------:R-:W-:Y:S02]  /*2b30*/  FSEL R179, R41, -INF , !P5 ;  /* 0xff80000029b37808 */ /* 0x000fe40006800000 */
[----:B------:R-:W-:Y:S01]  /*2b40*/  FMNMX.FTZ R3, R168, R3, !PT ;  /* 0x00000003a8037209 */ /* 0x000fe20007810000 */
[----:B------:R-:W-:Y:S01]  /*2b50*/  HMMA.16816.F32 R40, R16, R26, R180 ;  /* 0x0000001a1028723c */ /* 0x000fe200000018b4 */
[----:B------:R-:W-:Y:S02]  /*2b60*/  FSEL R157, R72, -INF , !P4 ;  /* 0xff800000489d7808 */ /* 0x000fe40006000000 */
[----:B------:R-:W-:-:S02]  /*2b70*/  FMNMX.FTZ R3, R159, R3, !PT ;  /* 0x000000039f037209 */ /* 0x000fc40007810000 */
[----:B------:R-:W-:Y:S02]  /*2b80*/  FSEL R226, R59, -INF , !P1 ;  /* 0xff8000003be27808 */ /* 0x000fe40004800000 */
[----:B------:R-:W-:Y:S02]  /*2b90*/  FSEL R220, R57, -INF , !P1 ;  /* 0xff80000039dc7808 */ /* 0x000fe40004800000 */
[----:B------:R-:W-:Y:S01]  /*2ba0*/  FSEL R217, R71, -INF , !P1 ;  /* 0xff80000047d97808 */ /* 0x000fe20004800000 */
[----:B------:R-:W-:Y:S01]  /*2bb0*/  HMMA.16816.F32 R56, R12, R6, R196 ;  /* 0x000000060c38723c */ /* 0x000fe200000018c4 */
[----:B------:R-:W-:Y:S01]  /*2bc0*/  ISETP.GE.AND P1, PT, R8, R20, PT ;  /* 0x000000140800720c */ /* 0x000fe20003f26270 */
[----:B------:R-:W-:Y:S01]  /*2bd0*/  VIADD R8, R2, 0x61 ;  /* 0x0000006102087836 */ /* 0x000fe20000000000 */
[----:B------:R-:W-:Y:S02]  /*2be0*/  FSEL R156, R73, -INF , !P3 ;  /* 0xff800000499c7808 */ /* 0x000fe40005800000 */
[----:B------:R-:W-:-:S02]  /*2bf0*/  FMNMX.FTZ R3, R157, R3, !PT ;  /* 0x000000039d037209 */ /* 0x000fc40007810000 */
[----:B------:R-:W-:Y:S02]  /*2c00*/  FSEL R227, R62, -INF , !P4 ;  /* 0xff8000003ee37808 */ /* 0x000fe40006000000 */
[----:B------:R-:W-:Y:S02]  /*2c10*/  FSEL R224, R60, -INF , !P4 ;  /* 0xff8000003ce07808 */ /* 0x000fe40006000000 */
[----:B------:R-:W-:Y:S02]  /*2c20*/  FSEL R228, R63, -INF , !P3 ;  /* 0xff8000003fe47808 */ /* 0x000fe40005800000 */
[----:B------:R-:W-:Y:S02]  /*2c30*/  FSEL R189, R61, -INF , !P3 ;  /* 0xff8000003dbd7808 */ /* 0x000fe40005800000 */
[----:B------:R-:W-:Y:S01]  /*2c40*/  HMMA.16816.F32 R60, R12, R26, R192 ;  /* 0x0000001a0c3c723c */ /* 0x000fe200000018c0 */
[----:B------:R-:W-:Y:S02]  /*2c50*/  FSEL R216, R54, -INF , !P0 ;  /* 0xff80000036d87808 */ /* 0x000fe40004000000 */
[----:B------:R-:W-:-:S02]  /*2c60*/  FSEL R162, R50, -INF , !P1 ;  /* 0xff80000032a27808 */ /* 0x000fc40004800000 */
[----:B------:R-:W-:Y:S01]  /*2c70*/  FSEL R229, R46, -INF , !P1 ;  /* 0xff8000002ee57808 */ /* 0x000fe20004800000 */
[C---:B------:R-:W-:Y:S01]  /*2c80*/  HMMA.16816.F32 R52, R16.reuse, R4, R164 ;  /* 0x000000041034723c */ /* 0x040fe200000018a4 */
[----:B------:R-:W-:Y:S02]  /*2c90*/  FSEL R193, R44, -INF , !P1 ;  /* 0xff8000002cc17808 */ /* 0x000fe40004800000 */
[----:B------:R-:W-:Y:S02]  /*2ca0*/  FSEL R150, R48, -INF , !P1 ;  /* 0xff80000030967808 */ /* 0x000fe40004800000 */
[----:B------:R-:W-:Y:S01]  /*2cb0*/  FSEL R151, R28, -INF , !P2 ;  /* 0xff8000001c977808 */ /* 0x000fe20005000000 */
[----:B------:R-:W-:Y:S01]  /*2cc0*/  HMMA.16816.F32 R24, R16, R6, R184 ;  /* 0x000000061018723c */ /* 0x000fe200000018b8 */
[----:B------:R-:W-:Y:S01]  /*2cd0*/  FMNMX.FTZ R3, R156, R3, !PT ;  /* 0x000000039c037209 */ /* 0x000fe20007810000 */
[----:B------:R-:W-:Y:S01]  /*2ce0*/  VIADD R4, R2, 0x68 ;  /* 0x0000006802047836 */ /* 0x000fe20000000000 */
[----:B------:R-:W-:-:S02]  /*2cf0*/  ISETP.GE.AND P1, PT, R9, R20, PT ;  /* 0x000000140900720c */ /* 0x000fc40003f26270 */
[----:B------:R-:W-:Y:S02]  /*2d00*/  FMNMX.FTZ R3, R151, R3, !PT ;  /* 0x0000000397037209 */ /* 0x000fe40007810000 */
[----:B------:R-:W-:Y:S02]  /*2d10*/  FSEL R149, R29, -INF , !P1 ;  /* 0xff8000001d957808 */ /* 0x000fe40004800000 */
[-C--:B------:R-:W-:Y:S01]  /*2d20*/  ISETP.GE.AND P0, PT, R8, R20.reuse, PT ;  /* 0x000000140800720c */ /* 0x080fe20003f06270 */
[----:B------:R-:W-:Y:S01]  /*2d30*/  VIADD R8, R2, 0x70 ;  /* 0x0000007002087836 */ /* 0x000fe20000000000 */
[----:B------:R-:W-:Y:S02]  /*2d40*/  FMNMX.FTZ R3, R149, R3, !PT ;  /* 0x0000000395037209 */ /* 0x000fe40007810000 */
[----:B------:R-:W-:Y:S02]  /*2d50*/  FSEL R167, R74, -INF , !P4 ;  /* 0xff8000004aa77808 */ /* 0x000fe40006000000 */
[----:B------:R-:W-:Y:S01]  /*2d60*/  ISETP.GE.AND P4, PT, R4, R20, PT ;  /* 0x000000140400720c */ /* 0x000fe20003f86270 */
[----:B------:R-:W-:Y:S01]  /*2d70*/  VIADD R4, R2, 0x69 ;  /* 0x0000006902047836 */ /* 0x000fe20000000000 */
[----:B------:R-:W-:-:S02]  /*2d80*/  FSEL R198, R47, -INF , !P0 ;  /* 0xff8000002fc67808 */ /* 0x000fc40004000000 */
[----:B------:R-:W-:Y:S02]  /*2d90*/  FSEL R192, R45, -INF , !P0 ;  /* 0xff8000002dc07808 */ /* 0x000fe40004000000 */
[----:B------:R-:W-:Y:S02]  /*2da0*/  FSEL R171, R51, -INF , !P0 ;  /* 0xff80000033ab7808 */ /* 0x000fe40004000000 */
[----:B------:R-:W-:Y:S02]  /*2db0*/  FSEL R148, R49, -INF , !P0 ;  /* 0xff80000031947808 */ /* 0x000fe40004000000 */
[----:B------:R-:W-:Y:S02]  /*2dc0*/  FMNMX.FTZ R3, R150, R3, !PT ;  /* 0x0000000396037209 */ /* 0x000fe40007810000 */
[----:B------:R-:W-:Y:S02]  /*2dd0*/  ISETP.GE.AND P0, PT, R20, 0x81, PT ;  /* 0x000000811400780c */ /* 0x000fe40003f06270 */
[----:B------:R-:W-:-:S02]  /*2de0*/  FSEL R165, R75, -INF , !P3 ;  /* 0xff8000004ba57808 */ /* 0x000fc40005800000 */
[-C--:B------:R-:W-:Y:S01]  /*2df0*/  ISETP.GE.AND P3, PT, R4, R20.reuse, PT ;  /* 0x000000140400720c */ /* 0x080fe20003f66270 */
[----:B------:R-:W-:Y:S01]  /*2e00*/  VIADD R4, R2, 0x78 ;  /* 0x0000007802047836 */ /* 0x000fe20000000000 */
[----:B------:R-:W-:Y:S02]  /*2e10*/  FSEL R147, R40, -INF , !P4 ;  /* 0xff80000028937808 */ /* 0x000fe40006000000 */
[----:B------:R-:W-:Y:S02]  /*2e20*/  FMNMX.FTZ R3, R148, R3, !PT ;  /* 0x0000000394037209 */ /* 0x000fe40007810000 */
[----:B------:R-:W-:Y:S02]  /*2e30*/  FSEL R177, R34, -INF , !P6 ;  /* 0xff80000022b17808 */ /* 0x000fe40007000000 */
[----:B------:R-:W-:Y:S01]  /*2e40*/  ISETP.GE.AND P6, PT, R8, R20, PT ;  /* 0x000000140800720c */ /* 0x000fe20003fc6270 */
[----:B------:R-:W-:Y:S01]  /*2e50*/  VIADD R8, R2, 0x71 ;  /* 0x0000007102087836 */ /* 0x000fe20000000000 */
[----:B------:R-:W-:-:S02]  /*2e60*/  FSEL R146, R41, -INF , !P3 ;  /* 0xff80000029927808 */ /* 0x000fc40005800000 */
[----:B------:R-:W-:Y:S02]  /*2e70*/  FMNMX.FTZ R3, R147, R3, !PT ;  /* 0x0000000393037209 */ /* 0x000fe40007810000 */
[----:B------:R-:W-:Y:S02]  /*2e80*/  FSEL R170, R35, -INF , !P5 ;  /* 0xff80000023aa7808 */ /* 0x000fe40006800000 */
[----:B------:R-:W-:Y:S02]  /*2e90*/  ISETP.GE.AND P5, PT, R8, R20, PT ;  /* 0x000000140800720c */ /* 0x000fe40003fa6270 */
[----:B------:R-:W-:Y:S02]  /*2ea0*/  FSEL R145, R52, -INF , !P6 ;  /* 0xff80000034917808 */ /* 0x000fe40007000000 */
[----:B------:R-:W-:Y:S02]  /*2eb0*/  FMNMX.FTZ R2, R146, R3, !PT ;  /* 0x0000000392027209 */ /* 0x000fe40007810000 */
[----:B------:R-:W-:-:S02]  /*2ec0*/  FSEL R191, R38, -INF , !P2 ;  /* 0xff80000026bf7808 */ /* 0x000fc40005000000 */
[----:B------:R-:W-:Y:S02]  /*2ed0*/  FSEL R188, R36, -INF , !P2 ;  /* 0xff80000024bc7808 */ /* 0x000fe40005000000 */
[----:B------:R-:W-:Y:S01]  /*2ee0*/  FSEL R164, R30, -INF , !P2 ;  /* 0xff8000001ea47808 */ /* 0x000fe20005000000 */
[----:B------:R-:W-:Y:S01]  /*2ef0*/  BAR.SYNC.DEFER_BLOCKING 0x0 ;  /* 0x0000000000007b1d */ /* 0x000fe20000010000 */
[----:B------:R-:W-:Y:S02]  /*2f00*/  ISETP.GE.AND P2, PT, R4, R20, PT ;  /* 0x000000140400720c */ /* 0x000fe40003f46270 */
[----:B------:R-:W-:Y:S02]  /*2f10*/  FSEL R190, R39, -INF , !P1 ;  /* 0xff80000027be7808 */ /* 0x000fe40004800000 */
[----:B------:R-:W-:Y:S02]  /*2f20*/  FSEL R178, R37, -INF , !P1 ;  /* 0xff80000025b27808 */ /* 0x000fe40004800000 */
[----:B------:R-:W-:-:S02]  /*2f30*/  FSEL R158, R31, -INF , !P1 ;  /* 0xff8000001f9e7808 */ /* 0x000fc40004800000 */
[----:B------:R-:W-:Y:S02]  /*2f40*/  P2R R12, PR, RZ, 0x1 ;  /* 0x00000001ff0c7803 */ /* 0x000fe40000000000 */
        /* <DEDUP_REMOVED lines=28> */
.L_x_337:
[----:B------:R-:W-:Y:S01]  /*3110*/  ISETP.GE.AND P0, PT, R11, R20, PT ;  /* 0x000000140b00720c */ /* 0x000fe20003f06270 */
[----:B------:R-:W-:Y:S01]  /*3120*/  ULDC UR7, c[0x0][0x2ec] ;  /* 0x0000bb0000077ab9 */ /* 0x000fe20000000800 */
[----:B------:R-:W-:Y:S01]  /*3130*/  FSEL R129, R24, -INF , !P2 ;  /* 0xff80000018817808 */ /* 0x000fe20005000000 */
[----:B------:R-:W-:Y:S01]  /*3140*/  IMAD R232, R232, 0x8, R201 ;  /* 0x00000008e8e87824 */ /* 0x000fe200078e02c9 */
[----:B-1----:R-:W-:Y:S01]  /*3150*/  FMNMX.FTZ R2, R144, R10, !PT ;  /* 0x0000000a90027209 */ /* 0x002fe20007810000 */
[----:B------:R-:W-:Y:S01]  /*3160*/  IMAD.WIDE.U32 R10, R245, -0x2daee0ad, RZ ;  /* 0xd2511f53f50a7825 */ /* 0x000fe200078e00ff */
[----:B------:R-:W-:Y:S01]  /*3170*/  FSEL R128, R25, -INF , !P0 ;  /* 0xff80000019807808 */ /* 0x000fe20004000000 */
[----:B------:R-:W-:Y:S01]  /*3180*/  UIADD3 UR22, UR30, -0x61c88647, URZ ;  /* 0x9e3779b91e167890 */ /* 0x000fe2000fffe03f */
[----:B------:R-:W-:Y:S01]  /*3190*/  FMNMX.FTZ R2, R129, R2, !PT ;  /* 0x0000000281027209 */ /* 0x000fe20007810000 */
[----:B------:R-:W-:Y:S01]  /*31a0*/  IMAD.WIDE.U32 R4, R232, -0x326172a9, RZ ;  /* 0xcd9e8d57e8047825 */ /* 0x000fe200078e00ff */
[----:B------:R-:W-:Y:S01]  /*31b0*/  LOP3.LUT R234, R234, UR30, RZ, 0x3c, !PT ;  /* 0x0000001eeaea7c12 */ /* 0x000fe2000f8e3cff */
[----:B------:R-:W-:Y:S01]  /*31c0*/  UIADD3 UR21, UR31, -0x4498517b, URZ ;  /* 0xbb67ae851f157890 */ /* 0x000fe2000fffe03f */
[----:B------:R-:W-:Y:S01]  /*31d0*/  FMNMX.FTZ R2, R128, R2, !PT ;  /* 0x0000000280027209 */ /* 0x000fe20007810000 */
[----:B------:R-:W-:Y:S01]  /*31e0*/  VIADD R240, R232, 0x4 ;  /* 0x00000004e8f07836 */ /* 0x000fe20000000000 */
[----:B------:R-:W-:Y:S01]  /*31f0*/  UIADD3 UR19, UR31, 0x76cf5d0a, URZ ;  /* 0x76cf5d0a1f137890 */ /* 0x000fe2000fffe03f */
[----:B------:R-:W-:Y:S01]  /*3200*/  IMAD R19, R175, 0x20, R137 ;  /* 0x00000020af137824 */ /* 0x000fe200078e0289 */
[----:B------:R-:W-:Y:S01]  /*3210*/  UIADD3 UR20, UR30, 0x3c6ef372, URZ ;  /* 0x3c6ef3721e147890 */ /* 0x000fe2000fffe03f */
[----:B------:R-:W1:Y:S01]  /*3220*/  SHFL.BFLY PT, R3, R2, 0x2, 0x1f ;  /* 0x0c401f0002037f89 */ /* 0x000e6200000e0000 */
[----:B------:R-:W-:Y:S01]  /*3230*/  UIADD3 UR18, UR30, -0x255992d5, URZ ;  /* 0xdaa66d2b1e127890 */ /* 0x000fe2000fffe03f */
[----:B------:R-:W-:Y:S01]  /*3240*/  FSEL R137, R42, -INF , !P4 ;  /* 0xff8000002a897808 */ /* 0x000fe20006000000 */
[----:B------:R-:W-:Y:S01]  /*3250*/  UIADD3 UR17, UR31, 0x32370b8f, URZ ;  /* 0x32370b8f1f117890 */ /* 0x000fe2000fffe03f */
[----:B------:R-:W-:Y:S01]  /*3260*/  FSEL R161, R43, -INF , !P3 ;  /* 0xff8000002ba17808 */ /* 0x000fe20005800000 */
[----:B------:R-:W-:Y:S01]  /*3270*/  UIADD3 UR15, UR31, -0x126145ec, URZ ;  /* 0xed9eba141f0f7890 */ /* 0x000fe2000fffe03f */
[----:B------:R-:W-:Y:S01]  /*3280*/  FSEL R166, R54, -INF , !P6 ;  /* 0xff80000036a67808 */ /* 0x000fe20007000000 */
[----:B------:R-:W-:Y:S01]  /*3290*/  UIADD3 UR16, UR30, 0x78dde6e4, URZ ;  /* 0x78dde6e41e107890 */ /* 0x000fe2000fffe03f */
[----:B------:R-:W-:Y:S01]  /*32a0*/  FSEL R196, R55, -INF , !P5 ;  /* 0xff80000037c47808 */ /* 0x000fe20006800000 */
[----:B------:R-:W-:Y:S01]  /*32b0*/  UIADD3 UR14, UR30, 0x1715609d, URZ ;  /* 0x1715609d1e0e7890 */ /* 0x000fe2000fffe03f */
[----:B------:R-:W-:Y:S01]  /*32c0*/  FSEL R195, R26, -INF , !P2 ;  /* 0xff8000001ac37808 */ /* 0x000fe20005000000 */
[----:B------:R-:W-:Y:S01]  /*32d0*/  STL [R1+0x6c], R207 ;  /* 0x00006ccf01007387 */ /* 0x000fe20000100800 */
[----:B------:R-:W-:Y:S01]  /*32e0*/  FSEL R194, R27, -INF , !P0 ;  /* 0xff8000001bc27808 */ /* 0x000fe20004000000 */
[----:B------:R-:W-:Y:S01]  /*32f0*/  UIADD3 UR23, UR31, 0x646e171e, URZ ;  /* 0x646e171e1f177890 */ /* 0x000fe2000fffe03f */
[----:B------:R-:W-:Y:S01]  /*3300*/  FSEL R175, R60, -INF , !P4 ;  /* 0xff8000003caf7808 */ /* 0x000fe20006000000 */
[----:B------:R-:W-:Y:S01]  /*3310*/  STL [R1+0x68], R231 ;  /* 0x000068e701007387 */ /* 0x000fe20000100800 */
[----:B------:R-:W-:Y:S01]  /*3320*/  FSEL R176, R61, -INF , !P3 ;  /* 0xff8000003db07808 */ /* 0x000fe20005800000 */
[----:B------:R-:W-:Y:S01]  /*3330*/  UIADD3 UR5, UR31, -0x56f99767, URZ ;  /* 0xa90668991f057890 */ /* 0x000fe2000fffe03f */
[----:B------:R-:W-:Y:S01]  /*3340*/  FSEL R181, R80, -INF , !P6 ;  /* 0xff80000050b57808 */ /* 0x000fe20007000000 */
[----:B------:R-:W-:Y:S01]  /*3350*/  STL [R1+0x64], R230 ;  /* 0x000064e601007387 */ /* 0x000fe20000100800 */
[----:B------:R-:W-:Y:S01]  /*3360*/  FSEL R183, R81, -INF , !P5 ;  /* 0xff80000051b77808 */ /* 0x000fe20006800000 */
[----:B------:R-:W-:Y:S01]  /*3370*/  UIADD3 UR6, UR30, -0x4ab325aa, URZ ;  /* 0xb54cda561e067890 */ /* 0x000fe2000fffe03f */
[----:B------:R-:W-:Y:S01]  /*3380*/  FSEL R182, R56, -INF , !P2 ;  /* 0xff80000038b67808 */ /* 0x000fe20005000000 */
[----:B------:R-:W-:Y:S01]  /*3390*/  STL [R1+0x60], R206 ;  /* 0x000060ce01007387 */ /* 0x000fe20000100800 */
[----:B-1----:R-:W-:Y:S01]  /*33a0*/  FMNMX.FTZ R2, R2, R3, !PT ;  /* 0x0000000302027209 */ /* 0x002fe20007810000 */
[----:B------:R-:W-:Y:S01]  /*33b0*/  ULDC.U8 UR24, c[0x0][0x388] ;  /* 0x0000e20000187ab9 */ /* 0x000fe20000000000 */
[----:B------:R-:W-:Y:S01]  /*33c0*/  FSEL R180, R57, -INF , !P0 ;  /* 0xff80000039b47808 */ /* 0x000fe20004000000 */
[----:B------:R-:W-:Y:S01]  /*33d0*/  STL [R1+0x5c], R205 ;  /* 0x00005ccd01007387 */ /* 0x000fe20000100800 */
[----:B------:R-:W-:-:S02]  /*33e0*/  FSEL R160, R62, -INF , !P4 ;  /* 0xff8000003ea07808 */ /* 0x000fc40006000000 */
[----:B------:R-:W-:Y:S01]  /*33f0*/  FSEL R163, R63, -INF , !P3 ;  /* 0xff8000003fa37808 */ /* 0x000fe20005800000 */
[----:B------:R-:W1:Y:S01]  /*3400*/  SHFL.BFLY PT, R3, R2, 0x1, 0x1f ;  /* 0x0c201f0002037f89 */ /* 0x000e6200000e0000 */
[----:B------:R-:W-:Y:S02]  /*3410*/  FSEL R184, R82, -INF , !P6 ;  /* 0xff80000052b87808 */ /* 0x000fe40007000000 */
[----:B------:R-:W-:Y:S01]  /*3420*/  FSEL R187, R59, -INF , !P0 ;  /* 0xff8000003bbb7808 */ /* 0x000fe20004000000 */
[----:B------:R-:W-:Y:S01]  /*3430*/  STL [R1+0x58], R173 ;  /* 0x000058ad01007387 */ /* 0x000fe20000100800 */
[----:B------:R-:W-:Y:S02]  /*3440*/  FSEL R185, R83, -INF , !P5 ;  /* 0xff80000053b97808 */ /* 0x000fe40006800000 */
[----:B------:R-:W-:Y:S01]  /*3450*/  FSEL R186, R58, -INF , !P2 ;  /* 0xff8000003aba7808 */ /* 0x000fe20005000000 */
[----:B------:R-:W-:Y:S04]  /*3460*/  STL [R1+0x54], R172 ;  /* 0x000054ac01007387 */ /* 0x000fe80000100800 */
[----:B------:R-:W-:Y:S01]  /*3470*/  STL [R1+0x50], R138 ;  /* 0x0000508a01007387 */ /* 0x000fe20000100800 */
[----:B-1----:R-:W-:-:S04]  /*3480*/  FMNMX.FTZ R136, R2, R3, !PT ;  /* 0x0000000302887209 */ /* 0x002fc80007810000 */
[C---:B------:R-:W-:Y:S01]  /*3490*/  FSETP.NEU.FTZ.AND P1, PT, R136.reuse, -INF , PT ;  /* 0xff8000008800780b */ /* 0x040fe20003f3d000 */
[----:B------:R-:W-:Y:S01]  /*34a0*/  FMUL.FTZ R2, R136, UR7 ;  /* 0x0000000788027c20 */ /* 0x000fe20008410000 */
[----:B------:R-:W-:Y:S04]  /*34b0*/  STL [R1+0x70], R136 ;  /* 0x0000708801007387 */ /* 0x000fe80000100800 */
[----:B------:R-:W-:Y:S01]  /*34c0*/  FSEL R18, R2, RZ, P1 ;  /* 0x000000ff02127208 */ /* 0x000fe20000800000 */
[----:B------:R-:W-:Y:S01]  /*34d0*/  IMAD.SHL.U32 R2, R66, 0x4, RZ ;  /* 0x0000000442027824 */ /* 0x000fe200078e00ff */
[----:B------:R-:W-:Y:S01]  /*34e0*/  ISETP.NE.AND P1, PT, R12, RZ, PT ;  /* 0x000000ff0c00720c */ /* 0x000fe20003f25270 */
[----:B------:R-:W-:Y:S02]  /*34f0*/  STL [R1+0x74], R245 ;  /* 0x000074f501007387 */ /* 0x000fe40000100800 */
[C---:B------:R-:W-:Y:S01]  /*3500*/  VIADD R6, R2.reuse, 0x2 ;  /* 0x0000000202067836 */ /* 0x040fe20000000000 */
[----:B------:R-:W-:Y:S01]  /*3510*/  LOP3.LUT R3, R11, UR31, R2, 0x96, !PT ;  /* 0x0000001f0b037c12 */ /* 0x000fe2000f8e9602 */
[C---:B------:R-:W-:Y:S01]  /*3520*/  VIADD R9, R2.reuse, 0x3 ;  /* 0x0000000302097836 */ /* 0x040fe20000000000 */
[----:B------:R-:W-:Y:S01]  /*3530*/  STL [R1+0x78], R232 ;  /* 0x000078e801007387 */ /* 0x000fe20000100800 */
[----:B------:R-:W-:Y:S01]  /*3540*/  VIADD R7, R2, 0x1 ;  /* 0x0000000102077836 */ /* 0x000fe20000000000 */
[----:B------:R-:W-:Y:S01]  /*3550*/  FMNMX.FTZ R2, R139, R91, !PT ;  /* 0x0000005b8b027209 */ /* 0x000fe20007810000 */
[----:B------:R-:W-:Y:S01]  /*3560*/  IMAD.WIDE.U32 R12, R3, -0x326172a9, RZ ;  /* 0xcd9e8d57030c7825 */ /* 0x000fe200078e00ff */
[C---:B------:R-:W-:Y:S01]  /*3570*/  LOP3.LUT R8, R11.reuse, UR31, R6, 0x96, !PT ;  /* 0x0000001f0b087c12 */ /* 0x040fe2000f8e9606 */
[----:B------:R-:W-:Y:S01]  /*3580*/  STL [R1+0x7c], R240 ;  /* 0x00007cf001007387 */ /* 0x000fe20000100800 */
[----:B------:R-:W-:-:S02]  /*3590*/  LOP3.LUT R6, R11, UR31, R9, 0x96, !PT ;  /* 0x0000001f0b067c12 */ /* 0x000fc4000f8e9609 */
[----:B------:R-:W-:Y:S01]  /*35a0*/  LOP3.LUT R9, R5, R234, RZ, 0x3c, !PT ;  /* 0x000000ea05097212 */ /* 0x000fe200078e3cff */
[----:B------:R-:W-:Y:S01]  /*35b0*/  IMAD.WIDE.U32 R16, R8, -0x326172a9, RZ ;  /* 0xcd9e8d5708107825 */ /* 0x000fe200078e00ff */
[----:B------:R-:W-:Y:S02]  /*35c0*/  LOP3.LUT R7, R11, UR31, R7, 0x96, !PT ;  /* 0x0000001f0b077c12 */ /* 0x000fe4000f8e9607 */
[----:B------:R-:W-:Y:S01]  /*35d0*/  FMNMX.FTZ R5, R93, R2, !PT ;  /* 0x000000025d057209 */ /* 0x000fe20007810000 */
[----:B------:R-:W-:Y:S01]  /*35e0*/  IMAD.WIDE.U32 R102, R6, -0x326172a9, RZ ;  /* 0xcd9e8d5706667825 */ /* 0x000fe200078e00ff */
[--C-:B------:R-:W-:Y:S02]  /*35f0*/  LOP3.LUT R6, R13, UR22, R4.reuse, 0x96, !PT ;  /* 0x000000160d067c12 */ /* 0x100fe4000f8e9604 */
[----:B------:R-:W-:Y:S01]  /*3600*/  FMNMX.FTZ R5, R92, R5, !PT ;  /* 0x000000055c057209 */ /* 0x000fe20007810000 */
[----:B------:R-:W-:Y:S01]  /*3610*/  IMAD.WIDE.U32 R14, R7, -0x326172a9, RZ ;  /* 0xcd9e8d57070e7825 */ /* 0x000fe200078e00ff */
[----:B------:R-:W-:-:S02]  /*3620*/  LOP3.LUT R142, R103, UR22, R4, 0x96, !PT ;  /* 0x00000016678e7c12 */ /* 0x000fc4000f8e9604 */
[----:B------:R-:W-:Y:S01]  /*3630*/  FMNMX.FTZ R5, R208, R5, !PT ;  /* 0x00000005d0057209 */ /* 0x000fe20007810000 */
[----:B------:R-:W-:Y:S01]  /*3640*/  IMAD.WIDE.U32 R2, R240, -0x326172a9, RZ ;  /* 0xcd9e8d57f0027825 */ /* 0x000fe200078e00ff */
[--C-:B------:R-:W-:Y:S02]  /*3650*/  LOP3.LUT R112, R15, UR22, R4.reuse, 0x96, !PT ;  /* 0x000000160f707c12 */ /* 0x100fe4000f8e9604 */
[----:B------:R-:W-:Y:S01]  /*3660*/  LOP3.LUT R143, R17, UR22, R4, 0x96, !PT ;  /* 0x00000016118f7c12 */ /* 0x000fe2000f8e9604 */
[----:B------:R-:W-:Y:S01]  /*3670*/  IMAD.WIDE.U32 R76, R9, -0x2daee0ad, RZ ;  /* 0xd2511f53094c7825 */ /* 0x000fe200078e00ff */
[----:B------:R-:W-:Y:S02]  /*3680*/  LOP3.LUT R4, R3, R234, RZ, 0x3c, !PT ;  /* 0x000000ea03047212 */ /* 0x000fe400078e3cff */
[----:B------:R-:W-:Y:S01]  /*3690*/  FMNMX.FTZ R3, R209, R5, !PT ;  /* 0x00000005d1037209 */ /* 0x000fe20007810000 */
[----:B------:R-:W-:Y:S01]  /*36a0*/  IMAD.WIDE.U32 R8, R6, -0x2daee0ad, RZ ;  /* 0xd2511f5306087825 */ /* 0x000fe200078e00ff */
[----:B------:R-:W-:-:S02]  /*36b0*/  LOP3.LUT R11, R13, UR22, R2, 0x96, !PT ;  /* 0x000000160d0b7c12 */ /* 0x000fc4000f8e9602 */
[----:B------:R-:W-:Y:S01]  /*36c0*/  FMNMX.FTZ R3, R109, R3, !PT ;  /* 0x000000036d037209 */ /* 0x000fe20007810000 */
[----:B------:R-:W-:Y:S01]  /*36d0*/  IMAD.WIDE.U32 R78, R4, -0x2daee0ad, RZ ;  /* 0xd2511f53044e7825 */ /* 0x000fe200078e00ff */
[--C-:B------:R-:W-:Y:S02]  /*36e0*/  LOP3.LUT R64, R15, UR22, R2.reuse, 0x96, !PT ;  /* 0x000000160f407c12 */ /* 0x100fe4000f8e9602 */
[----:B------:R-:W-:Y:S02]  /*36f0*/  FMNMX.FTZ R3, R110, R3, !PT ;  /* 0x000000036e037209 */ /* 0x000fe40007810000 */
[--C-:B------:R-:W-:Y:S02]  /*3700*/  LOP3.LUT R199, R17, UR22, R2.reuse, 0x96, !PT ;  /* 0x0000001611c77c12 */ /* 0x100fe4000f8e9602 */
[----:B------:R-:W-:Y:S02]  /*3710*/  LOP3.LUT R201, R103, UR22, R2, 0x96, !PT ;  /* 0x0000001667c97c12 */ /* 0x000fe4000f8e9602 */
        /* <DEDUP_REMOVED lines=11> */
[----:B------:R-:W-:Y:S02]  /*37d0*/  LOP3.LUT R4, R79, UR21, R10, 0x96, !PT ;  /* 0x000000154f047c12 */ /* 0x000fe4000f8e960a */
[----:B------:R-:W-:-:S02]  /*37e0*/  FMNMX.FTZ R3, R214, R3, !PT ;  /* 0x00000003d6037209 */ /* 0x000fc40007810000 */
[----:B------:R-:W-:Y:S01]  /*37f0*/  LOP3.LUT R5, R77, UR21, R10, 0x96, !PT ;  /* 0x000000154d057c12 */ /* 0x000fe2000f8e960a */
[----:B------:R-:W-:Y:S01]  /*3800*/  IMAD.WIDE.U32 R68, R4, -0x326172a9, RZ ;  /* 0xcd9e8d5704447825 */ /* 0x000fe200078e00ff */
[----:B------:R-:W-:Y:S02]  /*3810*/  FMNMX.FTZ R2, R97, R2, !PT ;  /* 0x0000000261027209 */ /* 0x000fe40007810000 */
[----:B------:R-:W-:Y:S01]  /*3820*/  FMNMX.FTZ R3, R155, R3, !PT ;  /* 0x000000039b037209 */ /* 0x000fe20007810000 */
[----:B------:R-:W-:Y:S01]  /*3830*/  IMAD.WIDE.U32 R34, R5, -0x326172a9, RZ ;  /* 0xcd9e8d5705227825 */ /* 0x000fe200078e00ff */
[----:B------:R-:W-:Y:S02]  /*3840*/  LOP3.LUT R4, R9, UR19, R76, 0x96, !PT ;  /* 0x0000001309047c12 */ /* 0x000fe4000f8e964c */
[----:B------:R-:W-:Y:S02]  /*3850*/  FMNMX.FTZ R2, R111, R2, !PT ;  /* 0x000000026f027209 */ /* 0x000fe40007810000 */
[----:B------:R-:W-:Y:S01]  /*3860*/  FMNMX.FTZ R3, R154, R3, !PT ;  /* 0x000000039a037209 */ /* 0x000fe20007810000 */
[----:B------:R-:W-:Y:S01]  /*3870*/  IMAD.WIDE.U32 R20, R4, -0x326172a9, RZ ;  /* 0xcd9e8d5704147825 */ /* 0x000fe200078e00ff */
[----:B------:R-:W-:-:S02]  /*3880*/  FMNMX.FTZ R2, R113, R2, !PT ;  /* 0x0000000271027209 */ /* 0x000fc40007810000 */
[----:B------:R-:W-:Y:S02]  /*3890*/  LOP3.LUT R7, R35, UR20, R12, 0x96, !PT ;  /* 0x0000001423077c12 */ /* 0x000fe4000f8e960c */
[----:B------:R-:W-:Y:S02]  /*38a0*/  FMNMX.FTZ R3, R218, R3, !PT ;  /* 0x00000003da037209 */ /* 0x000fe40007810000 */
[----:B------:R-:W-:Y:S02]  /*38b0*/  FMNMX.FTZ R4, R114, R2, !PT ;  /* 0x0000000272047209 */ /* 0x000fe40007810000 */
[----:B------:R-:W-:Y:S02]  /*38c0*/  LOP3.LUT R6, R21, UR18, R34, 0x96, !PT ;  /* 0x0000001215067c12 */ /* 0x000fe4000f8e9622 */
[----:B------:R-:W-:Y:S01]  /*38d0*/  FMNMX.FTZ R5, R217, R3, !PT ;  /* 0x00000003d9057209 */ /* 0x000fe20007810000 */
[----:B------:R-:W-:Y:S01]  /*38e0*/  IMAD.WIDE.U32 R2, R7, -0x2daee0ad, RZ ;  /* 0xd2511f5307027825 */ /* 0x000fe200078e00ff */
[----:B------:R-:W-:-:S02]  /*38f0*/  FMNMX.FTZ R4, R115, R4, !PT ;  /* 0x0000000473047209 */ /* 0x000fc40007810000 */
[--C-:B------:R-:W-:Y:S01]  /*3900*/  LOP3.LUT R79, R35, UR20, R14.reuse, 0x96, !PT ;  /* 0x00000014234f7c12 */ /* 0x100fe2000f8e960e */
[----:B------:R-:W-:Y:S01]  /*3910*/  IMAD.WIDE.U32 R24, R6, -0x2daee0ad, RZ ;  /* 0xd2511f5306187825 */ /* 0x000fe200078e00ff */
[----:B------:R-:W-:Y:S02]  /*3920*/  LOP3.LUT R77, R69, UR20, R14, 0x96, !PT ;  /* 0x00000014454d7c12 */ /* 0x000fe4000f8e960e */
[----:B------:R-:W-:Y:S02]  /*3930*/  FMNMX.FTZ R5, R177, R5, !PT ;  /* 0x00000005b1057209 */ /* 0x000fe40007810000 */
[----:B------:R-:W-:Y:S01]  /*3940*/  LOP3.LUT R14, R3, UR17, R8, 0x96, !PT ;  /* 0x00000011030e7c12 */ /* 0x000fe2000f8e9608 */
[----:B------:R-:W-:Y:S01]  /*3950*/  IMAD.WIDE.U32 R8, R11, -0x2daee0ad, RZ ;  /* 0xd2511f530b087825 */ /* 0x000fe200078e00ff */
[----:B------:R-:W-:Y:S02]  /*3960*/  FMNMX.FTZ R3, R141, R4, !PT ;  /* 0x000000048d037209 */ /* 0x000fe40007810000 */
[----:B------:R-:W-:-:S02]  /*3970*/  FMNMX.FTZ R4, R170, R5, !PT ;  /* 0x00000005aa047209 */ /* 0x000fc40007810000 */
[----:B------:R-:W-:Y:S02]  /*3980*/  LOP3.LUT R15, R25, UR15, R2, 0x96, !PT ;  /* 0x0000000f190f7c12 */ /* 0x000fe4000f8e9602 */
        /* <DEDUP_REMOVED lines=18> */
[----:B------:R-:W-:Y:S02]  /*3ab0*/  LOP3.LUT R6, R9, UR19, R78, 0x96, !PT ;  /* 0x0000001309067c12 */ /* 0x000fe4000f8e964e */
[----:B------:R-:W-:Y:S02]  /*3ac0*/  FMNMX.FTZ R4, R106, R2, !PT ;  /* 0x000000026a047209 */ /* 0x000fe40007810000 */
[----:B------:R-:W-:Y:S02]  /*3ad0*/  FMNMX.FTZ R5, R137, R5, !PT ;  /* 0x0000000589057209 */ /* 0x000fe40007810000 */
[----:B------:R-:W-:Y:S02]  /*3ae0*/  FMNMX.FTZ R2, R224, R3, !PT ;  /* 0x00000003e0027209 */ /* 0x000fe40007810000 */
[----:B------:R-:W-:Y:S01]  /*3af0*/  LOP3.LUT R10, R69, UR20, R12, 0x96, !PT ;  /* 0x00000014450a7c12 */ /* 0x000fe2000f8e960c */
[----:B------:R-:W-:Y:S01]  /*3b00*/  IMAD.WIDE.U32 R12, R6, -0x326172a9, RZ ;  /* 0xcd9e8d57060c7825 */ /* 0x000fe200078e00ff */
[----:B------:R-:W-:-:S02]  /*3b10*/  FMNMX.FTZ R4, R99, R4, !PT ;  /* 0x0000000463047209 */ /* 0x000fc40007810000 */
[----:B------:R-:W-:Y:S02]  /*3b20*/  FMNMX.FTZ R3, R161, R5, !PT ;  /* 0x00000005a1037209 */ /* 0x000fe40007810000 */
[----:B------:R-:W-:Y:S02]  /*3b30*/  FMNMX.FTZ R5, R189, R2, !PT ;  /* 0x00000002bd057209 */ /* 0x000fe40007810000 */
[----:B------:R-:W-:Y:S02]  /*3b40*/  FMNMX.FTZ R4, R118, R4, !PT ;  /* 0x0000000476047209 */ /* 0x000fe40007810000 */
[----:B------:R-:W-:Y:S02]  /*3b50*/  LOP3.LUT R7, R13, UR18, R68, 0x96, !PT ;  /* 0x000000120d077c12 */ /* 0x000fe4000f8e9644 */
[----:B------:R-:W-:Y:S01]  /*3b60*/  FMNMX.FTZ R6, R166, R3, !PT ;  /* 0x00000003a6067209 */ /* 0x000fe20007810000 */
[----:B------:R-:W-:Y:S01]  /*3b70*/  IMAD.WIDE.U32 R2, R10, -0x2daee0ad, RZ ;  /* 0xd2511f530a027825 */ /* 0x000fe200078e00ff */
[----:B------:R-:W-:-:S02]  /*3b80*/  FMNMX.FTZ R5, R188, R5, !PT ;  /* 0x00000005bc057209 */ /* 0x000fc40007810000 */
[----:B------:R-:W-:Y:S01]  /*3b90*/  FMNMX.FTZ R4, R119, R4, !PT ;  /* 0x0000000477047209 */ /* 0x000fe20007810000 */
[----:B------:R-:W-:Y:S01]  /*3ba0*/  IMAD.WIDE.U32 R22, R7, -0x2daee0ad, RZ ;  /* 0xd2511f5307167825 */ /* 0x000fe200078e00ff */
[----:B------:R-:W-:Y:S02]  /*3bb0*/  FMNMX.FTZ R6, R196, R6, !PT ;  /* 0x00000006c4067209 */ /* 0x000fe40007810000 */
[----:B------:R-:W-:Y:S02]  /*3bc0*/  FMNMX.FTZ R5, R178, R5, !PT ;  /* 0x00000005b2057209 */ /* 0x000fe40007810000 */
[----:B------:R-:W-:Y:S02]  /*3bd0*/  LOP3.LUT R10, R3, UR17, R8, 0x96, !PT ;  /* 0x00000011030a7c12 */ /* 0x000fe4000f8e9608 */
[----:B------:R-:W-:Y:S02]  /*3be0*/  FMNMX.FTZ R3, R117, R4, !PT ;  /* 0x0000000475037209 */ /* 0x000fe40007810000 */
[----:B------:R-:W-:Y:S01]  /*3bf0*/  FMNMX.FTZ R6, R195, R6, !PT ;  /* 0x00000006c3067209 */ /* 0x000fe20007810000 */
[----:B------:R-:W-:Y:S01]  /*3c00*/  IMAD.WIDE.U32 R10, R10, -0x326172a9, RZ ;  /* 0xcd9e8d570a0a7825 */ /* 0x000fe200078e00ff */
[----:B------:R-:W-:-:S02]  /*3c10*/  FMNMX.FTZ R4, R193, R5, !PT ;  /* 0x00000005c1047209 */ /* 0x000fc40007810000 */
[----:B------:R-:W-:Y:S02]  /*3c20*/  LOP3.LUT R13, R23, UR15, R2, 0x96, !PT ;  /* 0x0000000f170d7c12 */ /* 0x000fe4000f8e9602 */
[----:B------:R-:W-:Y:S02]  /*3c30*/  FMNMX.FTZ R2, R116, R3, !PT ;  /* 0x0000000374027209 */ /* 0x000fe40007810000 */
[----:B------:R-:W-:Y:S01]  /*3c40*/  FMNMX.FTZ R7, R194, R6, !PT ;  /* 0x00000006c2077209 */ /* 0x000fe20007810000 */
[--C-:B------:R-:W-:Y:S01]  /*3c50*/  FFMA.FTZ R6, R86, UR7, -R18.reuse ;  /* 0x0000000756067c23 */ /* 0x100fe20008010812 */
[----:B------:R-:W-:Y:S01]  /*3c60*/  FMNMX.FTZ R3, R192, R4, !PT ;  /* 0x00000004c0037209 */ /* 0x000fe20007810000 */
[----:B------:R-:W-:Y:S01]  /*3c70*/  FFMA.FTZ R4, R89, UR7, -R18 ;  /* 0x0000000759047c23 */ /* 0x000fe20008010812 */
[----:B------:R-:W-:Y:S01]  /*3c80*/  FMNMX.FTZ R2, R212, R2, !PT ;  /* 0x00000002d4027209 */ /* 0x000fe20007810000 */
[----:B------:R-:W1:Y:S01]  /*3c90*/  SHFL.BFLY PT, R8, R7, 0x2, 0x1f ;  /* 0x0c401f0007087f89 */ /* 0x000e6200000e0000 */
[----:B------:R-:W-:Y:S01]  /*3ca0*/  FMNMX.FTZ R3, R175, R3, !PT ;  /* 0x00000003af037209 */ /* 0x000fe20007810000 */
[----:B------:R2:W-:Y:S01]  /*3cb0*/  MUFU.EX2 R244, R6 ;  /* 0x0000000600f47308 */ /* 0x0005e20000000800 */
[----:B------:R-:W-:-:S02]  /*3cc0*/  FMNMX.FTZ R2, R213, R2, !PT ;  /* 0x00000002d5027209 */ /* 0x000fc40007810000 */
[----:B------:R-:W-:Y:S02]  /*3cd0*/  FMNMX.FTZ R3, R176, R3, !PT ;  /* 0x00000003b0037209 */ /* 0x000fe40007810000 */
        /* <DEDUP_REMOVED lines=8> */
[----:B--2---:R-:W-:Y:S01]  /*3d60*/  FMNMX.FTZ R6, R180, R3, !PT ;  /* 0x00000003b4067209 */ /* 0x004fe20007810000 */
[----:B------:R-:W-:Y:S01]  /*3d70*/  FFMA.FTZ R3, R90, UR7, -R18 ;  /* 0x000000075a037c23 */ /* 0x000fe20008010812 */
[----:B------:R-:W-:Y:S02]  /*3d80*/  FMNMX.FTZ R2, R222, R2, !PT ;  /* 0x00000002de027209 */ /* 0x000fe40007810000 */
[----:B-1----:R-:W-:Y:S01]  /*3d90*/  FMNMX.FTZ R135, R7, R8, !PT ;  /* 0x0000000807877209 */ /* 0x002fe20007810000 */
[----:B------:R-:W1:Y:S01]  /*3da0*/  SHFL.BFLY PT, R134, R6, 0x2, 0x1f ;  /* 0x0c401f0006867f89 */ /* 0x000e6200000e0000 */
[----:B---3--:R-:W-:Y:S01]  /*3db0*/  IMAD.WIDE.U32 R4, R14, -0x326172a9, RZ ;  /* 0xcd9e8d570e047825 */ /* 0x008fe200078e00ff */
[----:B------:R-:W-:Y:S01]  /*3dc0*/  FMNMX.FTZ R2, R221, R2, !PT ;  /* 0x00000002dd027209 */ /* 0x000fe20007810000 */
[----:B------:R2:W-:Y:S01]  /*3dd0*/  MUFU.EX2 R206, R3 ;  /* 0x0000000300ce7308 */ /* 0x0005e20000000800 */
[----:B------:R-:W-:-:S02]  /*3de0*/  LOP3.LUT R103, R35, UR20, R16, 0x96, !PT ;  /* 0x0000001423677c12 */ /* 0x000fc4000f8e9610 */
[----:B------:R-:W-:Y:S02]  /*3df0*/  LOP3.LUT R7, R5, UR16, R20, 0x96, !PT ;  /* 0x0000001005077c12 */ /* 0x000fe4000f8e9614 */
[----:B------:R-:W3:Y:S01]  /*3e00*/  SHFL.BFLY PT, R5, R135, 0x1, 0x1f ;  /* 0x0c201f0087057f89 */ /* 0x000ee200000e0000 */
[----:B------:R-:W-:Y:S02]  /*3e10*/  FMNMX.FTZ R2, R227, R2, !PT ;  /* 0x00000002e3027209 */ /* 0x000fe40007810000 */
[----:B------:R-:W-:Y:S01]  /*3e20*/  LOP3.LUT R197, R69, UR20, R16, 0x96, !PT ;  /* 0x0000001445c57c12 */ /* 0x000fe2000f8e9610 */
[----:B------:R-:W-:Y:S01]  /*3e30*/  IMAD.WIDE.U32 R16, R15, -0x326172a9, RZ ;  /* 0xcd9e8d570f107825 */ /* 0x000fe200078e00ff */
[----:B------:R-:W-:Y:S02]  /*3e40*/  FMNMX.FTZ R2, R228, R2, !PT ;  /* 0x00000002e4027209 */ /* 0x000fe40007810000 */
[----:B------:R-:W-:Y:S01]  /*3e50*/  LOP3.LUT R14, R11, UR16, R12, 0x96, !PT ;  /* 0x000000100b0e7c12 */ /* 0x000fe2000f8e960c */
[----:B------:R-:W-:Y:S01]  /*3e60*/  IMAD.WIDE.U32 R12, R13, -0x326172a9, RZ ;  /* 0xcd9e8d570d0c7825 */ /* 0x000fe200078e00ff */
[----:B------:R-:W-:-:S02]  /*3e70*/  FMNMX.FTZ R2, R191, R2, !PT ;  /* 0x00000002bf027209 */ /* 0x000fc40007810000 */
[----:B------:R-:W-:Y:S01]  /*3e80*/  LOP3.LUT R9, R17, UR14, R4, 0x96, !PT ;  /* 0x0000000e11097c12 */ /* 0x000fe2000f8e9604 */
[--C-:B------:R-:W-:Y:S01]  /*3e90*/  FFMA.FTZ R4, R87, UR7, -R18.reuse ;  /* 0x0000000757047c23 */ /* 0x100fe20008010812 */
[----:B------:R-:W-:Y:S01]  /*3ea0*/  FMNMX.FTZ R2, R190, R2, !PT ;  /* 0x00000002be027209 */ /* 0x000fe20007810000 */
[----:B--2---:R-:W-:Y:S01]  /*3eb0*/  FFMA.FTZ R3, R88, UR7, -R18 ;  /* 0x0000000758037c23 */ /* 0x004fe20008010812 */
[----:B------:R-:W-:Y:S01]  /*3ec0*/  LOP3.LUT R10, R13, UR14, R10, 0x96, !PT ;  /* 0x0000000e0d0a7c12 */ /* 0x000fe2000f8e960a */
[----:B------:R2:W-:Y:S01]  /*3ed0*/  MUFU.EX2 R248, R4 ;  /* 0x0000000400f87308 */ /* 0x0005e20000000800 */
[----:B------:R-:W-:Y:S02]  /*3ee0*/  FMNMX.FTZ R2, R229, R2, !PT ;  /* 0x00000002e5027209 */ /* 0x000fe40007810000 */
[----:B-1----:R-:W-:Y:S01]  /*3ef0*/  FMNMX.FTZ R134, R6, R134, !PT ;  /* 0x0000008606867209 */ /* 0x002fe20007810000 */
[----:B------:R-:W-:Y:S01]  /*3f00*/  IMAD.WIDE.U32 R6, R7, -0x2daee0ad, RZ ;  /* 0xd2511f5307067825 */ /* 0x000fe200078e00ff */
[----:B------:R-:W-:-:S02]  /*3f10*/  FMNMX.FTZ R2, R198, R2, !PT ;  /* 0x00000002c6027209 */ /* 0x000fc40007810000 */
[----:B---3--:R-:W-:Y:S01]  /*3f20*/  FMNMX.FTZ R135, R135, R5, !PT ;  /* 0x0000000587877209 */ /* 0x008fe20007810000 */
[----:B------:R-:W1:Y:S01]  /*3f30*/  SHFL.BFLY PT, R11, R134, 0x1, 0x1f ;  /* 0x0c201f00860b7f89 */ /* 0x000e6200000e0000 */
[----:B------:R-:W-:Y:S01]  /*3f40*/  FMNMX.FTZ R2, R160, R2, !PT ;  /* 0x00000002a0027209 */ /* 0x000fe20007810000 */
[--C-:B------:R-:W-:Y:S01]  /*3f50*/  FFMA.FTZ R5, R67, UR7, -R18.reuse ;  /* 0x0000000743057c23 */ /* 0x100fe20008010812 */
[----:B------:R-:W-:Y:S01]  /*3f60*/  FSETP.NEU.FTZ.AND P0, PT, R135, -INF , PT ;  /* 0xff8000008700780b */ /* 0x000fe20003f1d000 */
[----:B------:R3:W-:Y:S01]  /*3f70*/  MUFU.EX2 R138, R3 ;  /* 0x00000003008a7308 */ /* 0x0007e20000000800 */
[----:B------:R-:W-:Y:S01]  /*3f80*/  FMNMX.FTZ R2, R163, R2, !PT ;  /* 0x00000002a3027209 */ /* 0x000fe20007810000 */
[----:B--2---:R-:W-:-:S03]  /*3f90*/  FFMA.FTZ R4, R85, UR7, -R18 ;  /* 0x0000000755047c23 */ /* 0x004fc60008010812 */
[----:B------:R-:W-:-:S03]  /*3fa0*/  FMNMX.FTZ R2, R184, R2, !PT ;  /* 0x00000002b8027209 */ /* 0x000fc60007810000 */
[----:B------:R2:W-:Y:S01]  /*3fb0*/  MUFU.EX2 R240, R4 ;  /* 0x0000000400f07308 */ /* 0x0005e20000000800 */
[----:B------:R-:W-:-:S04]  /*3fc0*/  FMNMX.FTZ R2, R185, R2, !PT ;  /* 0x00000002b9027209 */ /* 0x000fc80007810000 */
[----:B------:R-:W-:-:S03]  /*3fd0*/  FMNMX.FTZ R2, R186, R2, !PT ;  /* 0x00000002ba027209 */ /* 0x000fc60007810000 */
[----:B------:R-:W-:Y:S01]  /*3fe0*/  MUFU.EX2 R36, R5 ;  /* 0x0000000500247308 */ /* 0x000fe20000000800 */
[----:B---3--:R-:W-:Y:S01]  /*3ff0*/  IMAD.IADD R3, R203, 0x1, R19 ;  /* 0x00000001cb037824 */ /* 0x008fe200078e0213 */
[----:B-1----:R-:W-:Y:S01]  /*4000*/  FMNMX.FTZ R134, R134, R11, !PT ;  /* 0x0000000b86867209 */ /* 0x002fe20007810000 */
[----:B--2---:R-:W-:-:S05]  /*4010*/  FFMA.FTZ R4, R84, UR7, -R18 ;  /* 0x0000000754047c23 */ /* 0x004fca0008010812 */
[----:B------:R1:W-:Y:S02]  /*4020*/  MUFU.EX2 R233, R4 ;  /* 0x0000000400e97308 */ /* 0x0003e40000000800 */
[----:B-1----:R-:W-:-:S05]  /*4030*/  FMUL.FTZ R4, R135, UR7 ;  /* 0x0000000787047c20 */ /* 0x002fca0008410000 */
[----:B------:R-:W-:Y:S01]  /*4040*/  FSEL R21, R4, RZ, P0 ;  /* 0x000000ff04157208 */ /* 0x000fe20000000000 */
[----:B------:R-:W-:Y:S01]  /*4050*/  IMAD.WIDE.U32 R4, R9, -0x2daee0ad, RZ ;  /* 0xd2511f5309047825 */ /* 0x000fe200078e00ff */
[----:B------:R-:W-:Y:S02]  /*4060*/  LOP3.LUT R9, R7, UR5, R24, 0x96, !PT ;  /* 0x0000000507097c12 */ /* 0x000fe4000f8e9618 */
[----:B------:R-:W-:Y:S01]  /*4070*/  FSETP.NEU.FTZ.AND P0, PT, R134, -INF , PT ;  /* 0xff8000008600780b */ /* 0x000fe20003f1d000 */
[----:B------:R-:W-:Y:S01]  /*4080*/  FFMA.FTZ R8, R139, UR7, -R21 ;  /* 0x000000078b087c23 */ /* 0x000fe20008010815 */
[----:B------:R-:W-:Y:S01]  /*4090*/  LOP3.LUT R32, R5, UR23, R6, 0x96, !PT ;  /* 0x0000001705207c12 */ /* 0x000fe2000f8e9606 */
[----:B------:R-:W-:Y:S01]  /*40a0*/  IMAD.WIDE.U32 R6, R14, -0x2daee0ad, RZ ;  /* 0xd2511f530e067825 */ /* 0x000fe200078e00ff */
[C---:B------:R-:W-:Y:S01]  /*40b0*/  LOP3.LUT R13, R4.reuse, 0xffff, RZ, 0xc0, !PT ;  /* 0x0000ffff040d7812 */ /* 0x040fe200078ec0ff */
[----:B------:R1:W-:Y:S01]  /*40c0*/  MUFU.EX2 R245, R8 ;  /* 0x0000000800f57308 */ /* 0x0003e20000000800 */
[----:B------:R-:W-:-:S02]  /*40d0*/  LOP3.LUT R26, R4, 0xff, RZ, 0xc0, !PT ;  /* 0x000000ff041a7812 */ /* 0x000fc400078ec0ff */
[--C-:B------:R-:W-:Y:S02]  /*40e0*/  SHF.R.U32.HI R14, RZ, 0x10, R4.reuse ;  /* 0x00000010ff0e7819 */ /* 0x100fe40000011604 */
[----:B------:R-:W-:Y:S01]  /*40f0*/  SHF.R.U32.HI R25, RZ, 0x18, R4 ;  /* 0x00000018ff197819 */ /* 0x000fe20000011604 */
[----:B------:R-:W-:Y:S01]  /*4100*/  IMAD.WIDE.U32 R4, R10, -0x2daee0ad, RZ ;  /* 0xd2511f530a047825 */ /* 0x000fe200078e00ff */
[----:B------:R-:W-:-:S03]  /*4110*/  LOP3.LUT R19, R7, UR5, R22, 0x96, !PT ;  /* 0x0000000507137c12 */ /* 0x000fc6000f8e9616 */
[----:B------:R-:W-:Y:S01]  /*4120*/  FFMA.FTZ R7, R92, UR7, -R21 ;  /* 0x000000075c077c23 */ /* 0x000fe20008010815 */
[----:B------:R-:W-:Y:S02]  /*4130*/  LEA R139, R3, UR4, 0x1 ;  /* 0x00000004038b7c11 */ /* 0x000fe4000f8e08ff */
[----:B------:R-:W-:Y:S01]  /*4140*/  LOP3.LUT R22, R5, UR23, R6, 0x96, !PT ;  /* 0x0000001705167c12 */ /* 0x000fe2000f8e9606 */
[----:B------:R2:W-:Y:S01]  /*4150*/  MUFU.EX2 R239, R7 ;  /* 0x0000000700ef7308 */ /* 0x0005e20000000800 */
[----:B------:R-:W-:Y:S01]  /*4160*/  LOP3.LUT R17, R4, 0xffff, RZ, 0xc0, !PT ;  /* 0x0000ffff04117812 */ /* 0x000fe200078ec0ff */
[----:B------:R-:W-:Y:S01]  /*4170*/  IMAD R204, R0, 0x2, R139 ;  /* 0x0000000200cc7824 */ /* 0x000fe200078e028b */
[----:B------:R-:W-:Y:S01]  /*4180*/  LOP3.LUT R24, R4, 0xff, RZ, 0xc0, !PT ;  /* 0x000000ff04187812 */ /* 0x000fe200078ec0ff */
[----:B------:R-:W-:Y:S01]  /*4190*/  LDSM.16.MT88.4 R40, [R139+0x4400] ;  /* 0x004400008b28783b */ /* 0x000fe20000004200 */
[----:B-1----:R-:W-:Y:S01]  /*41a0*/  FMNMX.FTZ R8, R187, R2, !PT ;  /* 0x00000002bb087209 */ /* 0x002fe20007810000 */
[----:B------:R-:W-:Y:S01]  /*41b0*/  FFMA.FTZ R2, R91, UR7, -R21 ;  /* 0x000000075b027c23 */ /* 0x000fe20008010815 */
[----:B------:R-:W-:-:S02]  /*41c0*/  SHF.R.U32.HI R23, RZ, 0x10, R4 ;  /* 0x00000010ff177819 */ /* 0x000fc40000011604 */
[----:B------:R-:W-:Y:S01]  /*41d0*/  SHF.R.U32.HI R27, RZ, 0x18, R4 ;  /* 0x00000018ff1b7819 */ /* 0x000fe20000011604 */
[----:B------:R-:W1:Y:S01]  /*41e0*/  SHFL.BFLY PT, R11, R8, 0x2, 0x1f ;  /* 0x0c401f00080b7f89 */ /* 0x000e6200000e0000 */
[----:B------:R3:W-:Y:S01]  /*41f0*/  MUFU.EX2 R232, R2 ;  /* 0x0000000200e87308 */ /* 0x0007e20000000800 */
[----:B------:R-:W-:-:S04]  /*4200*/  IMAD.WIDE.U32 R4, R19, -0x326172a9, RZ ;  /* 0xcd9e8d5713047825 */ /* 0x000fc800078e00ff */
[----:B--2---:R-:W-:Y:S01]  /*4210*/  IMAD.WIDE.U32 R6, R9, -0x326172a9, RZ ;  /* 0xcd9e8d5709067825 */ /* 0x004fe200078e00ff */
[----:B------:R-:W-:Y:S02]  /*4220*/  LOP3.LUT R9, R14, 0xff, RZ, 0xc0, !PT ;  /* 0x000000ff0e097812 */ /* 0x000fe400078ec0ff */
[----:B------:R-:W-:Y:S02]  /*4230*/  SHF.R.U32.HI R28, RZ, 0x18, R4 ;  /* 0x00000018ff1c7819 */ /* 0x000fe40000011604 */
[----:B------:R-:W-:Y:S02]  /*4240*/  LOP3.LUT R15, R6, 0xff, RZ, 0xc0, !PT ;  /* 0x000000ff060f7812 */ /* 0x000fe400078ec0ff */
[----:B------:R-:W-:Y:S02]  /*4250*/  SHF.R.U32.HI R14, RZ, 0x10, R6 ;  /* 0x00000010ff0e7819 */ /* 0x000fe40000011606 */
[----:B------:R-:W-:Y:S01]  /*4260*/  PRMT R71, R9, 0x5410, R25 ;  /* 0x0000541009477816 */ /* 0x000fe20000000019 */
[----:B---3--:R-:W-:Y:S01]  /*4270*/  FFMA.FTZ R2, R93, UR7, -R21 ;  /* 0x000000075d027c23 */ /* 0x008fe20008010815 */
[----:B------:R-:W-:-:S03]  /*4280*/  LOP3.LUT R25, R4, 0xff, RZ, 0xc0, !PT ;  /* 0x000000ff04197812 */ /* 0x000fc600078ec0ff */
[----:B------:R2:W-:Y:S01]  /*4290*/  MUFU.EX2 R37, R2 ;  /* 0x0000000200257308 */ /* 0x0005e20000000800 */
[----:B-1----:R-:W-:Y:S02]  /*42a0*/  FMNMX.FTZ R10, R8, R11, !PT ;  /* 0x0000000b080a7209 */ /* 0x002fe40007810000 */
[----:B------:R-:W-:Y:S02]  /*42b0*/  LOP3.LUT R8, R7, UR6, R16, 0x96, !PT ;  /* 0x0000000607087c12 */ /* 0x000fe4000f8e9610 */
[----:B------:R-:W-:Y:S01]  /*42c0*/  SHF.R.U32.HI R11, RZ, 0x8, R13 ;  /* 0x00000008ff0b7819 */ /* 0x000fe2000001160d */
[----:B------:R-:W1:Y:S01]  /*42d0*/  SHFL.BFLY PT, R16, R10, 0x1, 0x1f ;  /* 0x0c201f000a107f89 */ /* 0x000e6200000e0000 */
[----:B------:R-:W-:Y:S02]  /*42e0*/  LOP3.LUT R7, R6, 0xffff, RZ, 0xc0, !PT ;  /* 0x0000ffff06077812 */ /* 0x000fe400078ec0ff */
[----:B------:R-:W-:Y:S02]  /*42f0*/  SHF.R.U32.HI R13, RZ, 0x18, R6 ;  /* 0x00000018ff0d7819 */ /* 0x000fe40000011606 */
[----:B------:R-:W-:-:S02]  /*4300*/  PRMT R70, R26, 0x5410, R11 ;  /* 0x000054101a467816 */ /* 0x000fc4000000000b */
[----:B------:R-:W-:Y:S02]  /*4310*/  LOP3.LUT R6, R5, UR6, R12, 0x96, !PT ;  /* 0x0000000605067c12 */ /* 0x000fe4000f8e960c */
[----:B------:R-:W-:Y:S01]  /*4320*/  SHF.R.U32.HI R26, RZ, 0x10, R4 ;  /* 0x00000010ff1a7819 */ /* 0x000fe20000011604 */
[----:B--2---:R-:W-:Y:S01]  /*4330*/  FMUL.FTZ R2, R134, UR7 ;  /* 0x0000000786027c20 */ /* 0x004fe20008410000 */
[----:B------:R-:W-:Y:S02]  /*4340*/  SHF.R.U32.HI R7, RZ, 0x8, R7 ;  /* 0x00000008ff077819 */ /* 0x000fe40000011607 */
[----:B------:R-:W-:Y:S02]  /*4350*/  LOP3.LUT R12, R22, 0xff, RZ, 0xc0, !PT ;  /* 0x000000ff160c7812 */ /* 0x000fe400078ec0ff */
[----:B------:R-:W-:Y:S02]  /*4360*/  FSEL R20, R2, RZ, P0 ;  /* 0x000000ff02147208 */ /* 0x000fe40000000000 */
[----:B------:R-:W-:-:S02]  /*4370*/  LOP3.LUT R11, R8, 0xff, RZ, 0xc0, !PT ;  /* 0x000000ff080b7812 */ /* 0x000fc400078ec0ff */
[----:B------:R-:W-:Y:S01]  /*4380*/  LOP3.LUT R3, R26, 0xff, RZ, 0xc0, !PT ;  /* 0x000000ff1a037812 */ /* 0x000fe200078ec0ff */
[--C-:B------:R-:W-:Y:S01]  /*4390*/  FFMA.FTZ R2, R174, UR7, -R20.reuse ;  /* 0x00000007ae027c23 */ /* 0x100fe20008010814 */
[----:B------:R-:W-:-:S03]  /*43a0*/  FFMA.FTZ R9, R96, UR7, -R20 ;  /* 0x0000000760097c23 */ /* 0x000fc60008010814 */
[----:B------:R2:W-:Y:S08]  /*43b0*/  MUFU.EX2 R207, R2 ;  /* 0x0000000200cf7308 */ /* 0x0005f00000000800 */
[----:B------:R-:W-:Y:S01]  /*43c0*/  MUFU.EX2 R247, R9 ;  /* 0x0000000900f77308 */ /* 0x000fe20000000800 */
[----:B--2---:R-:W-:-:S07]  /*43d0*/  FFMA.FTZ R2, R95, UR7, -R20 ;  /* 0x000000075f027c23 */ /* 0x004fce0008010814 */
[----:B------:R2:W-:Y:S02]  /*43e0*/  MUFU.EX2 R136, R2 ;  /* 0x0000000200887308 */ /* 0x0005e40000000800 */
[----:B--2---:R-:W-:-:S06]  /*43f0*/  FFMA.FTZ R2, R104, UR7, -R20 ;  /* 0x0000000768027c23 */ /* 0x004fcc0008010814 */
[----:B------:R2:W-:Y:S02]  /*4400*/  MUFU.EX2 R235, R2 ;  /* 0x0000000200eb7308 */ /* 0x0005e40000000800 */
[----:B--2---:R-:W-:Y:S02]  /*4410*/  SHF.R.U32.HI R2, RZ, 0x8, R17 ;  /* 0x00000008ff027819 */ /* 0x004fe40000011611 */
[----:B------:R-:W-:Y:S01]  /*4420*/  LOP3.LUT R17, R4, 0xffff, RZ, 0xc0, !PT ;  /* 0x0000ffff04117812 */ /* 0x000fe200078ec0ff */
[----:B------:R-:W-:Y:S01]  /*4430*/  FFMA.FTZ R5, R100, UR7, -R20 ;  /* 0x0000000764057c23 */ /* 0x000fe20008010814 */
[----:B------:R-:W-:Y:S02]  /*4440*/  PRMT R33, R24, 0x5410, R2 ;  /* 0x0000541018217816 */ /* 0x000fe40000000002 */
[----:B------:R-:W-:Y:S01]  /*4450*/  LOP3.LUT R4, R23, 0xff, RZ, 0xc0, !PT ;  /* 0x000000ff17047812 */ /* 0x000fe200078ec0ff */
[----:B------:R2:W3:Y:S01]  /*4460*/  MUFU.EX2 R242, R5 ;  /* 0x0000000500f27308 */ /* 0x0004e20000000800 */
[----:B-1----:R-:W-:-:S02]  /*4470*/  FMNMX.FTZ R2, R10, R16, !PT ;  /* 0x000000100a027209 */ /* 0x002fc40007810000 */
[----:B------:R-:W-:Y:S02]  /*4480*/  PRMT R23, R4, 0x5410, R27 ;  /* 0x0000541004177816 */ /* 0x000fe4000000001b */
[C---:B------:R-:W-:Y:S01]  /*4490*/  FSETP.NEU.FTZ.AND P0, PT, R2.reuse, -INF , PT ;  /* 0xff8000000200780b */ /* 0x040fe20003f1d000 */
[----:B------:R-:W-:Y:S01]  /*44a0*/  FMUL.FTZ R4, R2, UR7 ;  /* 0x0000000702047c20 */ /* 0x000fe20008410000 */
[----:B------:R-:W-:-:S04]  /*44b0*/  SHF.R.U32.HI R10, RZ, 0x18, R8 ;  /* 0x00000018ff0a7819 */ /* 0x000fc80000011608 */
[----:B------:R-:W-:Y:S02]  /*44c0*/  FSEL R19, R4, RZ, P0 ;  /* 0x000000ff04137208 */ /* 0x000fe40000000000 */
[----:B------:R-:W-:-:S03]  /*44d0*/  LOP3.LUT R4, R8, 0xffff, RZ, 0xc0, !PT ;  /* 0x0000ffff08047812 */ /* 0x000fc600078ec0ff */
[----:B------:R-:W-:Y:S01]  /*44e0*/  FFMA.FTZ R9, R200, UR7, -R19 ;  /* 0x00000007c8097c23 */ /* 0x000fe20008010813 */
[----:B--2---:R-:W-:Y:S02]  /*44f0*/  LOP3.LUT R5, R14, 0xff, RZ, 0xc0, !PT ;  /* 0x000000ff0e057812 */ /* 0x004fe400078ec0ff */
[----:B------:R-:W-:Y:S01]  /*4500*/  PRMT R14, R15, 0x5410, R7 ;  /* 0x000054100f0e7816 */ /* 0x000fe20000000007 */
[----:B------:R1:W-:Y:S01]  /*4510*/  MUFU.EX2 R230, R9 ;  /* 0x0000000900e67308 */ /* 0x0003e20000000800 */
[----:B------:R-:W-:Y:S01]  /*4520*/  PRMT R13, R5, 0x5410, R13 ;  /* 0x00005410050d7816 */ /* 0x000fe2000000000d */
[----:B------:R-:W-:Y:S01]  /*4530*/  FFMA.FTZ R5, R94, UR7, -R20 ;  /* 0x000000075e057c23 */ /* 0x000fe20008010814 */
[----:B------:R-:W-:-:S04]  /*4540*/  LOP3.LUT R7, R22, 0xffff, RZ, 0xc0, !PT ;  /* 0x0000ffff16077812 */ /* 0x000fc800078ec0ff */
[----:B------:R-:W-:Y:S01]  /*4550*/  SHF.R.U32.HI R7, RZ, 0x8, R7 ;  /* 0x00000008ff077819 */ /* 0x000fe20000011607 */
[----:B------:R2:W-:Y:S03]  /*4560*/  MUFU.EX2 R205, R5 ;  /* 0x0000000500cd7308 */ /* 0x0005e60000000800 */
[----:B------:R-:W-:Y:S01]  /*4570*/  PRMT R16, R12, 0x5410, R7 ;  /* 0x000054100c107816 */ /* 0x000fe20000000007 */
[----:B------:R-:W-:-:S04]  /*4580*/  FFMA.FTZ R7, R105, UR7, -R19 ;  /* 0x0000000769077c23 */ /* 0x000fc80008010813 */
[----:B------:R4:W-:Y:S01]  /*4590*/  MUFU.EX2 R172, R7 ;  /* 0x0000000700ac7308 */ /* 0x0009e20000000800 */
[----:B-1----:R-:W-:Y:S02]  /*45a0*/  LOP3.LUT R9, R6, 0xff, RZ, 0xc0, !PT ;  /* 0x000000ff06097812 */ /* 0x002fe400078ec0ff */
[----:B--2---:R-:W-:Y:S02]  /*45b0*/  SHF.R.U32.HI R5, RZ, 0x10, R8 ;  /* 0x00000010ff057819 */ /* 0x004fe40000011608 */
[----:B------:R-:W-:Y:S02]  /*45c0*/  SHF.R.U32.HI R8, RZ, 0x8, R4 ;  /* 0x00000008ff087819 */ /* 0x000fe40000011604 */
[----:B------:R-:W-:Y:S02]  /*45d0*/  SHF.R.U32.HI R4, RZ, 0x8, R17 ;  /* 0x00000008ff047819 */ /* 0x000fe40000011611 */
[----:B------:R-:W-:Y:S02]  /*45e0*/  LOP3.LUT R5, R5, 0xff, RZ, 0xc0, !PT ;  /* 0x000000ff05057812 */ /* 0x000fe400078ec0ff */
[----:B------:R-:W-:-:S02]  /*45f0*/  PRMT R12, R11, 0x5410, R8 ;  /* 0x000054100b0c7816 */ /* 0x000fc40000000008 */
[----:B------:R-:W-:Y:S01]  /*4600*/  PRMT R11, R25, 0x5410, R4 ;  /* 0x00005410190b7816 */ /* 0x000fe20000000004 */
[--C-:B------:R-:W-:Y:S01]  /*4610*/  FFMA.FTZ R4, R101, UR7, -R19.reuse ;  /* 0x0000000765047c23 */ /* 0x100fe20008010813 */
[----:B------:R-:W-:Y:S01]  /*4620*/  PRMT R15, R5, 0x5410, R10 ;  /* 0x00005410050f7816 */ /* 0x000fe2000000000a */
[----:B------:R-:W-:Y:S01]  /*4630*/  IMAD.U32 R5, RZ, RZ, UR24 ;  /* 0x00000018ff057e24 */ /* 0x000fe2000f8e00ff */
[----:B------:R-:W-:Y:S01]  /*4640*/  PRMT R10, R3, 0x5410, R28 ;  /* 0x00005410030a7816 */ /* 0x000fe2000000001c */
[----:B------:R1:W-:Y:S01]  /*4650*/  MUFU.EX2 R243, R4 ;  /* 0x0000000400f37308 */ /* 0x0003e20000000800 */
[----:B------:R-:W2:Y:S01]  /*4660*/  LDSM.16.MT88.4 R24, [R139+0x4000] ;  /* 0x004000008b18783b */ /* 0x000ea20000004200 */
[----:B------:R-:W-:Y:S02]  /*4670*/  LOP3.LUT R3, R6, 0xffff, RZ, 0xc0, !PT ;  /* 0x0000ffff06037812 */ /* 0x000fe400078ec0ff */
[----:B------:R-:W-:Y:S01]  /*4680*/  LEA R0, R5, UR24, 0x10 ;  /* 0x0000001805007c11 */ /* 0x000fe2000f8e80ff */
[----:B------:R-:W2:Y:S01]  /*4690*/  LDSM.16.MT88.4 R28, [R204+0x4000] ;  /* 0x00400000cc1c783b */ /* 0x000ea20000004200 */
[----:B------:R-:W-:Y:S01]  /*46a0*/  FFMA.FTZ R5, R202, UR7, -R19 ;  /* 0x00000007ca057c23 */ /* 0x000fe20008010813 */
[----:B----4-:R-:W-:-:S02]  /*46b0*/  SHF.R.U32.HI R7, RZ, 0x8, R3 ;  /* 0x00000008ff077819 */ /* 0x010fc40000011603 */
[----:B------:R-:W-:Y:S01]  /*46c0*/  SHF.R.U32.HI R8, RZ, 0x18, R6 ;  /* 0x00000018ff087819 */ /* 0x000fe20000011606 */
[----:B------:R4:W4:Y:S01]  /*46d0*/  MUFU.EX2 R231, R5 ;  /* 0x0000000500e77308 */ /* 0x0009220000000800 */
[--C-:B------:R-:W-:Y:S02]  /*46e0*/  HSET2.LE.AND R3, R11, R0.reuse, PT ;  /* 0x000000000b037233 */ /* 0x100fe40003803000 */
[----:B------:R-:W-:Y:S01]  /*46f0*/  PRMT R7, R9, 0x5410, R7 ;  /* 0x0000541009077816 */ /* 0x000fe20000000007 */
[----:B------:R-:W-:Y:S01]  /*4700*/  FFMA.FTZ R9, R97, UR7, -R20 ;  /* 0x0000000761097c23 */ /* 0x000fe20008010814 */
[----:B------:R-:W-:Y:S01]  /*4710*/  HSET2.LE.AND R11, R13, R0, PT ;  /* 0x000000000d0b7233 */ /* 0x000fe20003803000 */
[----:B------:R-:W-:Y:S01]  /*4720*/  FFMA.FTZ R13, R106, UR7, -R19 ;  /* 0x000000076a0d7c23 */ /* 0x000fe20008010813 */
[----:B-1----:R-:W-:Y:S01]  /*4730*/  SHF.R.U32.HI R4, RZ, 0x10, R6 ;  /* 0x00000010ff047819 */ /* 0x002fe20000011606 */
[----:B------:R1:W-:Y:S01]  /*4740*/  MUFU.EX2 R236, R9 ;  /* 0x0000000900ec7308 */ /* 0x0003e20000000800 */
[----:B---3--:R-:W-:Y:S01]  /*4750*/  F2FP.F16.F32.PACK_AB R6, R242, R235 ;  /* 0x000000ebf206723e */ /* 0x008fe200000000ff */
[----:B------:R-:W-:Y:S01]  /*4760*/  IMAD.MOV.U32 R97, RZ, RZ, R36 ;  /* 0x000000ffff617224 */ /* 0x000fe200078e0024 */
[----:B------:R-:W-:-:S02]  /*4770*/  LOP3.LUT R4, R4, 0xff, RZ, 0xc0, !PT ;  /* 0x000000ff04047812 */ /* 0x000fc400078ec0ff */
[----:B------:R-:W-:Y:S02]  /*4780*/  LOP3.LUT R6, R3, R6, RZ, 0xc0, !PT ;  /* 0x0000000603067212 */ /* 0x000fe400078ec0ff */
[----:B------:R-:W-:Y:S01]  /*4790*/  HSET2.LE.AND R3, R10, R0, PT ;  /* 0x000000000a037233 */ /* 0x000fe20003803000 */
[----:B------:R-:W-:Y:S01]  /*47a0*/  FFMA.FTZ R10, R107, UR7, -R19 ;  /* 0x000000076b0a7c23 */ /* 0x000fe20008010813 */
[----:B----4-:R-:W-:Y:S01]  /*47b0*/  FFMA.FTZ R5, R98, UR7, -R20 ;  /* 0x0000000762057c23 */ /* 0x010fe20008010814 */
[----:B------:R-:W-:Y:S01]  /*47c0*/  IMAD.MOV.U32 R98, RZ, RZ, R37 ;  /* 0x000000ffff627224 */ /* 0x000fe200078e0025 */
[----:B------:R3:W-:Y:S01]  /*47d0*/  MUFU.EX2 R100, R13 ;  /* 0x0000000d00647308 */ /* 0x0007e20000000800 */
[----:B------:R-:W4:Y:S01]  /*47e0*/  LDSM.16.MT88.4 R36, [R204+0x4400] ;  /* 0x00440000cc24783b */ /* 0x000f220000004200 */
[----:B------:R-:W-:Y:S02]  /*47f0*/  LOP3.LUT R101, R69, UR20, R102, 0x96, !PT ;  /* 0x0000001445657c12 */ /* 0x000fe4000f8e9666 */
[----:B-1----:R-:W-:-:S04]  /*4800*/  F2FP.F16.F32.PACK_AB R9, R231, R230 ;  /* 0x000000e6e709723e */ /* 0x002fc800000000ff */
[----:B------:R1:W4:Y:S08]  /*4810*/  MUFU.EX2 R104, R5 ;  /* 0x0000000500687308 */ /* 0x0003300000000800 */
[----:B------:R2:W-:Y:S01]  /*4820*/  MUFU.EX2 R249, R10 ;  /* 0x0000000a00f97308 */ /* 0x0005e20000000800 */
[----:B---3--:R-:W-:-:S07]  /*4830*/  FFMA.FTZ R13, R108, UR7, -R19 ;  /* 0x000000076c0d7c23 */ /* 0x008fce0008010813 */
[----:B------:R-:W-:Y:S01]  /*4840*/  MUFU.EX2 R96, R13 ;  /* 0x0000000d00607308 */ /* 0x000fe20000000800 */
[----:B-1----:R-:W-:Y:S02]  /*4850*/  PRMT R5, R4, 0x5410, R8 ;  /* 0x0000541004057816 */ /* 0x002fe40000000008 */
[--C-:B------:R-:W-:Y:S02]  /*4860*/  HSET2.LE.AND R4, R7, R0.reuse, PT ;  /* 0x0000000007047233 */ /* 0x100fe40003803000 */
[----:B------:R-:W-:Y:S02]  /*4870*/  F2FP.F16.F32.PACK_AB R7, R243, R172 ;  /* 0x000000acf307723e */ /* 0x000fe400000000ff */
[--C-:B------:R-:W-:Y:S02]  /*4880*/  HSET2.LE.AND R8, R5, R0.reuse, PT ;  /* 0x0000000005087233 */ /* 0x100fe40003803000 */
[----:B------:R-:W-:Y:S02]  /*4890*/  LOP3.LUT R7, R3, R7, RZ, 0xc0, !PT ;  /* 0x0000000703077212 */ /* 0x000fe400078ec0ff */
[----:B------:R-:W-:-:S02]  /*48a0*/  HSET2.LE.AND R3, R14, R0, PT ;  /* 0x000000000e037233 */ /* 0x000fc40003803000 */
[----:B--2---:R-:W-:Y:S02]  /*48b0*/  F2FP.F16.F32.PACK_AB R10, R138, R206 ;  /* 0x000000ce8a0a723e */ /* 0x004fe400000000ff */
[----:B------:R-:W-:Y:S02]  /*48c0*/  F2FP.F16.F32.PACK_AB R5, R136, R207 ;  /* 0x000000cf8805723e */ /* 0x000fe400000000ff */
[----:B------:R-:W-:Y:S01]  /*48d0*/  LOP3.LUT R10, R3, R10, RZ, 0xc0, !PT ;  /* 0x0000000a030a7212 */ /* 0x000fe200078ec0ff */
[----:B------:R-:W-:Y:S01]  /*48e0*/  FFMA.FTZ R3, R99, UR7, -R19 ;  /* 0x0000000763037c23 */ /* 0x000fe20008010813 */
[----:B------:R-:W-:Y:S02]  /*48f0*/  LOP3.LUT R4, R4, R5, RZ, 0xc0, !PT ;  /* 0x0000000504047212 */ /* 0x000fe400078ec0ff */
[----:B------:R-:W-:Y:S01]  /*4900*/  LOP3.LUT R5, R8, R9, RZ, 0xc0, !PT ;  /* 0x0000000908057212 */ /* 0x000fe200078ec0ff */
[----:B------:R1:W2:Y:S01]  /*4910*/  MUFU.EX2 R237, R3 ;  /* 0x0000000300ed7308 */ /* 0x0002a20000000800 */
[----:B------:R-:W-:-:S02]  /*4920*/  HSET2.LE.AND R9, R12, R0, PT ;  /* 0x000000000c097233 */ /* 0x000fc40003803000 */
[----:B------:R-:W-:Y:S02]  /*4930*/  F2FP.F16.F32.PACK_AB R8, R239, R98 ;  /* 0x00000062ef08723e */ /* 0x000fe400000000ff */
[----:B------:R-:W-:Y:S01]  /*4940*/  F2FP.F16.F32.PACK_AB R12, R244, R238 ;  /* 0x000000eef40c723e */ /* 0x000fe200000000ff */
[C---:B------:R-:W-:Y:S01]  /*4950*/  HMMA.16816.F32 R52, R4.reuse, R24, RZ ;  /* 0x000000180434723c */ /* 0x040fe200000018ff */
[----:B------:R-:W-:Y:S02]  /*4960*/  LOP3.LUT R11, R11, R8, RZ, 0xc0, !PT ;  /* 0x000000080b0b7212 */ /* 0x000fe400078ec0ff */
[----:B------:R-:W-:Y:S02]  /*4970*/  LOP3.LUT R8, R9, R12, RZ, 0xc0, !PT ;  /* 0x0000000c09087212 */ /* 0x000fe400078ec0ff */
[----:B------:R-:W-:Y:S01]  /*4980*/  F2FP.F16.F32.PACK_AB R9, R232, R245 ;  /* 0x000000f5e809723e */ /* 0x000fe200000000ff */
[----:B------:R-:W-:Y:S01]  /*4990*/  HMMA.16816.F32 R48, R4, R28, RZ ;  /* 0x0000001c0430723c */ /* 0x000fe200000018ff */
[----:B------:R-:W-:-:S02]  /*49a0*/  SHF.R.U32.HI R12, RZ, 0x10, R22 ;  /* 0x00000010ff0c7819 */ /* 0x000fc40000011616 */
[----:B------:R-:W-:Y:S02]  /*49b0*/  SHF.R.U32.HI R14, RZ, 0x18, R22 ;  /* 0x00000018ff0e7819 */ /* 0x000fe40000011616 */
[--C-:B-1----:R-:W-:Y:S01]  /*49c0*/  HSET2.LE.AND R3, R15, R0.reuse, PT ;  /* 0x000000000f037233 */ /* 0x102fe20003803000 */
[C---:B------:R-:W-:Y:S01]  /*49d0*/  HMMA.16816.F32 R56, R4.reuse, R26, RZ ;  /* 0x0000001a0438723c */ /* 0x040fe200000018ff */
[----:B------:R-:W-:Y:S02]  /*49e0*/  LOP3.LUT R12, R12, 0xff, RZ, 0xc0, !PT ;  /* 0x000000ff0c0c7812 */ /* 0x000fe400078ec0ff */
[----:B------:R-:W-:Y:S02]  /*49f0*/  SHF.R.U32.HI R13, RZ, 0x18, R32 ;  /* 0x00000018ff0d7819 */ /* 0x000fe40000011620 */
[----:B------:R-:W-:Y:S01]  /*4a00*/  LOP3.LUT R9, R3, R9, RZ, 0xc0, !PT ;  /* 0x0000000903097212 */ /* 0x000fe200078ec0ff */
[----:B------:R-:W-:Y:S01]  /*4a10*/  HMMA.16816.F32 R44, R4, R30, RZ ;  /* 0x0000001e042c723c */ /* 0x000fe200000018ff */
[----:B------:R-:W-:-:S05]  /*4a20*/  HSET2.LE.AND R3, R33, R0, PT ;  /* 0x0000000021037233 */ /* 0x000fca0003803000 */
[C---:B------:R-:W-:Y:S01]  /*4a30*/  HMMA.16816.F32 R60, R8.reuse, R24, RZ ;  /* 0x00000018083c723c */ /* 0x040fe200000018ff */
[----:B------:R-:W-:Y:S01]  /*4a40*/  FFMA.FTZ R4, R208, UR7, -R21 ;  /* 0x00000007d0047c23 */ /* 0x000fe20008010815 */
[----:B----4-:R-:W-:Y:S01]  /*4a50*/  F2FP.F16.F32.PACK_AB R6, R236, R104 ;  /* 0x00000068ec06723e */ /* 0x010fe200000000ff */
[----:B------:R-:W-:Y:S01]  /*4a60*/  IMAD.MOV.U32 R208, RZ, RZ, R235 ;  /* 0x000000ffffd07224 */ /* 0x000fe200078e00eb */
[--C-:B------:R-:W-:Y:S01]  /*4a70*/  HSET2.LE.AND R7, R23, R0.reuse, PT ;  /* 0x0000000017077233 */ /* 0x100fe20003803000 */
[----:B------:R2:W-:Y:S01]  /*4a80*/  MUFU.EX2 R246, R4 ;  /* 0x0000000400f67308 */ /* 0x0005e20000000800 */
[----:B------:R-:W-:Y:S01]  /*4a90*/  LOP3.LUT R6, R3, R6, RZ, 0xc0, !PT ;  /* 0x0000000603067212 */ /* 0x000fe200078ec0ff */
[----:B------:R-:W-:Y:S01]  /*4aa0*/  HMMA.16816.F32 R72, R8, R26, RZ ;  /* 0x0000001a0848723c */ /* 0x000fe200000018ff */
[----:B------:R-:W-:Y:S01]  /*4ab0*/  HSET2.LE.AND R3, R16, R0, PT ;  /* 0x0000000010037233 */ /* 0x000fe20003803000 */
[----:B------:R-:W-:Y:S01]  /*4ac0*/  IMAD.WIDE.U32 R16, R77, -0x2daee0ad, RZ ;  /* 0xd2511f534d107825 */ /* 0x000fe200078e00ff */
[----:B------:R-:W-:-:S03]  /*4ad0*/  PRMT R5, R12, 0x5410, R14 ;  /* 0x000054100c057816 */ /* 0x000fc6000000000e */
[----:B------:R-:W-:Y:S01]  /*4ae0*/  FFMA.FTZ R12, R109, UR7, -R21 ;  /* 0x000000076d0c7c23 */ /* 0x000fe20008010815 */
[----:B------:R-:W-:Y:S01]  /*4af0*/  IMAD.WIDE.U32 R14, R64, -0x2daee0ad, RZ ;  /* 0xd2511f53400e7825 */ /* 0x000fe200078e00ff */
[C---:B------:R-:W-:Y:S02]  /*4b00*/  HMMA.16816.F32 R24, R8.reuse, R28, RZ ;  /* 0x0000001c0818723c */ /* 0x040fe400000018ff */
[----:B------:R1:W-:Y:S01]  /*4b10*/  MUFU.EX2 R105, R12 ;  /* 0x0000000c00697308 */ /* 0x0003e20000000800 */
[----:B------:R-:W-:Y:S02]  /*4b20*/  HSET2.LE.AND R5, R5, R0, PT ;  /* 0x0000000005057233 */ /* 0x000fe40003803000 */
[----:B------:R-:W-:Y:S01]  /*4b30*/  LOP3.LUT R22, R15, UR19, R78, 0x96, !PT ;  /* 0x000000130f167c12 */ /* 0x000fe2000f8e964e */
[----:B------:R-:W-:Y:S01]  /*4b40*/  HMMA.16816.F32 R64, R8, R30, RZ ;  /* 0x0000001e0840723c */ /* 0x000fe200000018ff */
[----:B------:R-:W-:Y:S01]  /*4b50*/  LOP3.LUT R17, R17, UR17, R14, 0x96, !PT ;  /* 0x0000001111117c12 */ /* 0x000fe2000f8e960e */
[----:B------:R-:W-:Y:S01]  /*4b60*/  FFMA.FTZ R14, R111, UR7, -R20 ;  /* 0x000000076f0e7c23 */ /* 0x000fe20008010814 */
[----:B--2---:R-:W-:-:S03]  /*4b70*/  F2FP.F16.F32.PACK_AB R4, R237, R100 ;  /* 0x00000064ed04723e */ /* 0x004fc600000000ff */
[----:B------:R2:W-:Y:S01]  /*4b80*/  MUFU.EX2 R80, R14 ;  /* 0x0000000e00507308 */ /* 0x0005e20000000800 */
[----:B------:R-:W-:Y:S01]  /*4b90*/  LOP3.LUT R7, R7, R4, RZ, 0xc0, !PT ;  /* 0x0000000407077212 */ /* 0x000fe200078ec0ff */
[--C-:B------:R-:W-:Y:S01]  /*4ba0*/  FFMA.FTZ R9, R209, UR7, -R21.reuse ;  /* 0x00000007d1097c23 */ /* 0x100fe20008010815 */
[----:B------:R-:W-:Y:S01]  /*4bb0*/  F2FP.F16.F32.PACK_AB R4, R205, R247 ;  /* 0x000000f7cd04723e */ /* 0x000fe200000000ff */
[----:B------:R-:W-:Y:S01]  /*4bc0*/  IMAD.MOV.U32 R209, RZ, RZ, R236 ;  /* 0x000000ffffd17224 */ /* 0x000fe200078e00ec */
[----:B------:R-:W-:Y:S02]  /*4bd0*/  SHF.R.U32.HI R8, RZ, 0x10, R32 ;  /* 0x00000010ff087819 */ /* 0x000fe40000011620 */
[----:B------:R-:W-:Y:S01]  /*4be0*/  LOP3.LUT R4, R3, R4, RZ, 0xc0, !PT ;  /* 0x0000000403047212 */ /* 0x000fe200078ec0ff */
[----:B------:R-:W-:Y:S01]  /*4bf0*/  FFMA.FTZ R3, R110, UR7, -R21 ;  /* 0x000000076e037c23 */ /* 0x000fe20008010815 */
[----:B-1----:R-:W-:Y:S01]  /*4c00*/  F2FP.F16.F32.PACK_AB R12, R96, R249 ;  /* 0x000000f9600c723e */ /* 0x002fe200000000ff */
[----:B------:R1:W3:Y:S01]  /*4c10*/  MUFU.EX2 R203, R9 ;  /* 0x0000000900cb7308 */ /* 0x0002e20000000800 */
[----:B------:R-:W-:-:S02]  /*4c20*/  LOP3.LUT R8, R8, 0xff, RZ, 0xc0, !PT ;  /* 0x000000ff08087812 */ /* 0x000fc400078ec0ff */
[----:B------:R-:W-:Y:S02]  /*4c30*/  LOP3.LUT R5, R5, R12, RZ, 0xc0, !PT ;  /* 0x0000000c05057212 */ /* 0x000fe400078ec0ff */
[----:B------:R-:W-:Y:S02]  /*4c40*/  LOP3.LUT R12, R32, 0xff, RZ, 0xc0, !PT ;  /* 0x000000ff200c7812 */ /* 0x000fe400078ec0ff */
[----:B------:R-:W-:Y:S01]  /*4c50*/  F2FP.F16.F32.PACK_AB R10, R97, R233 ;  /* 0x000000e9610a723e */ /* 0x000fe200000000ff */
[----:B------:R4:W4:Y:S01]  /*4c60*/  MUFU.EX2 R99, R3 ;  /* 0x0000000300637308 */ /* 0x0009220000000800 */
[----:B--2---:R-:W-:Y:S01]  /*4c70*/  IMAD.WIDE.U32 R14, R112, -0x2daee0ad, RZ ;  /* 0xd2511f53700e7825 */ /* 0x004fe200078e00ff */
[----:B------:R-:W-:Y:S04]  /*4c80*/  HMMA.16816.F32 R52, R4, R40, R52 ;  /* 0x000000280434723c */ /* 0x000fe80000001834 */
[----:B------:R-:W-:-:S02]  /*4c90*/  LOP3.LUT R15, R15, UR19, R76, 0x96, !PT ;  /* 0x000000130f0f7c12 */ /* 0x000fc4000f8e964c */
[----:B------:R-:W-:Y:S01]  /*4ca0*/  HMMA.16816.F32 R48, R4, R36, R48 ;  /* 0x000000240430723c */ /* 0x000fe20000001830 */
[----:B-1----:R-:W-:Y:S02]  /*4cb0*/  PRMT R9, R8, 0x5410, R13 ;  /* 0x0000541008097816 */ /* 0x002fe4000000000d */
[----:B---3--:R-:W-:-:S03]  /*4cc0*/  F2FP.F16.F32.PACK_AB R13, R203, R246 ;  /* 0x000000f6cb0d723e */ /* 0x008fc600000000ff */
[----:B------:R-:W-:Y:S01]  /*4cd0*/  HMMA.16816.F32 R56, R4, R42, R56 ;  /* 0x0000002a0438723c */ /* 0x000fe20000001838 */
[----:B----4-:R-:W-:-:S05]  /*4ce0*/  LOP3.LUT R3, R32, 0xffff, RZ, 0xc0, !PT ;  /* 0x0000ffff20037812 */ /* 0x010fca00078ec0ff */
[----:B------:R-:W-:Y:S01]  /*4cf0*/  HMMA.16816.F32 R44, R4, R38, R44 ;  /* 0x00000026042c723c */ /* 0x000fe2000000182c */
[----:B------:R-:W-:Y:S02]  /*4d00*/  SHF.R.U32.HI R11, RZ, 0x8, R3 ;  /* 0x00000008ff0b7819 */ /* 0x000fe40000011603 */
[--C-:B------:R-:W-:Y:S02]  /*4d10*/  HSET2.LE.AND R3, R70, R0.reuse, PT ;  /* 0x0000000046037233 */ /* 0x100fe40003803000 */
[----:B------:R-:W-:Y:S02]  /*4d20*/  PRMT R11, R12, 0x5410, R11 ;  /* 0x000054100c0b7816 */ /* 0x000fe4000000000b */
[--C-:B------:R-:W-:Y:S01]  /*4d30*/  HSET2.LE.AND R12, R9, R0.reuse, PT ;  /* 0x00000000090c7233 */ /* 0x100fe20003803000 */
[----:B------:R-:W-:Y:S01]  /*4d40*/  IMAD.WIDE.U32 R4, R22, -0x326172a9, RZ ;  /* 0xcd9e8d5716047825 */ /* 0x000fe200078e00ff */
[----:B------:R-:W-:Y:S02]  /*4d50*/  LOP3.LUT R10, R3, R10, RZ, 0xc0, !PT ;  /* 0x0000000a030a7212 */ /* 0x000fe400078ec0ff */
[--C-:B------:R-:W-:Y:S01]  /*4d60*/  HSET2.LE.AND R3, R71, R0.reuse, PT ;  /* 0x0000000047037233 */ /* 0x100fe20003803000 */
[----:B------:R-:W-:Y:S01]  /*4d70*/  IMAD.WIDE.U32 R6, R17, -0x326172a9, RZ ;  /* 0xcd9e8d5711067825 */ /* 0x000fe200078e00ff */
[----:B------:R-:W-:-:S02]  /*4d80*/  HSET2.LE.AND R8, R11, R0, PT ;  /* 0x000000000b087233 */ /* 0x000fc40003803000 */
[----:B------:R-:W-:Y:S02]  /*4d90*/  F2FP.F16.F32.PACK_AB R11, R99, R105 ;  /* 0x00000069630b723e */ /* 0x000fe400000000ff */
[----:B------:R-:W-:Y:S02]  /*4da0*/  F2FP.F16.F32.PACK_AB R9, R240, R248 ;  /* 0x000000f8f009723e */ /* 0x000fe400000000ff */
[----:B------:R-:W-:Y:S01]  /*4db0*/  LOP3.LUT R11, R3, R11, RZ, 0xc0, !PT ;  /* 0x0000000b030b7212 */ /* 0x000fe200078ec0ff */
[----:B------:R-:W-:Y:S01]  /*4dc0*/  FFMA.FTZ R3, R113, UR7, -R20 ;  /* 0x0000000771037c23 */ /* 0x000fe20008010814 */
[----:B------:R-:W-:Y:S01]  /*4dd0*/  LOP3.LUT R8, R8, R9, RZ, 0xc0, !PT ;  /* 0x0000000908087212 */ /* 0x000fe200078ec0ff */
[----:B------:R-:W-:Y:S01]  /*4de0*/  IMAD.MOV.U32 R113, RZ, RZ, R237 ;  /* 0x000000ffff717224 */ /* 0x000fe200078e00ed */
[----:B------:R-:W-:Y:S01]  /*4df0*/  LOP3.LUT R9, R12, R13, RZ, 0xc0, !PT ;  /* 0x0000000d0c097212 */ /* 0x000fe200078ec0ff */
[----:B------:R-:W-:Y:S01]  /*4e00*/  IMAD.WIDE.U32 R12, R79, -0x2daee0ad, RZ ;  /* 0xd2511f534f0c7825 */ /* 0x000fe200078e00ff */
[----:B------:R1:W-:Y:S01]  /*4e10*/  MUFU.EX2 R202, R3 ;  /* 0x0000000300ca7308 */ /* 0x0003e20000000800 */
[----:B------:R-:W-:-:S02]  /*4e20*/  LOP3.LUT R5, R5, UR18, R68, 0x96, !PT ;  /* 0x0000001205057c12 */ /* 0x000fc4000f8e9644 */
[----:B------:R-:W-:Y:S02]  /*4e30*/  LOP3.LUT R7, R7, UR16, R4, 0x96, !PT ;  /* 0x0000001007077c12 */ /* 0x000fe4000f8e9604 */
[----:B------:R-:W-:Y:S01]  /*4e40*/  LOP3.LUT R13, R13, UR17, R14, 0x96, !PT ;  /* 0x000000110d0d7c12 */ /* 0x000fe2000f8e960e */
[----:B------:R-:W-:Y:S01]  /*4e50*/  IMAD.WIDE.U32 R4, R5, -0x2daee0ad, RZ ;  /* 0xd2511f5305047825 */ /* 0x000fe200078e00ff */
[C---:B------:R-:W-:Y:S03]  /*4e60*/  HMMA.16816.F32 R92, R8.reuse, R36, R24 ;  /* 0x00000024085c723c */ /* 0x040fe60000001818 */
[----:B------:R-:W-:Y:S01]  /*4e70*/  IMAD.WIDE.U32 R30, R7, -0x2daee0ad, RZ ;  /* 0xd2511f53071e7825 */ /* 0x000fe200078e00ff */
[----:B------:R-:W-:Y:S02]  /*4e80*/  LOP3.LUT R5, R5, UR15, R16, 0x96, !PT ;  /* 0x0000000f05057c12 */ /* 0x000fe4000f8e9610 */
[----:B------:R-:W-:Y:S01]  /*4e90*/  HMMA.16816.F32 R88, R8, R40, R60 ;  /* 0x000000280858723c */ /* 0x000fe2000000183c */
[----:B------:R-:W-:-:S04]  /*4ea0*/  IMAD.WIDE.U32 R14, R15, -0x326172a9, RZ ;  /* 0xcd9e8d570f0e7825 */ /* 0x000fc800078e00ff */
[----:B-1----:R-:W-:Y:S01]  /*4eb0*/  FFMA.FTZ R3, R114, UR7, -R20 ;  /* 0x0000000772037c23 */ /* 0x002fe20008010814 */
[----:B------:R-:W-:Y:S01]  /*4ec0*/  IMAD.WIDE.U32 R22, R13, -0x326172a9, RZ ;  /* 0xcd9e8d570d167825 */ /* 0x000fe200078e00ff */
[----:B------:R-:W-:Y:S01]  /*4ed0*/  LOP3.LUT R13, R15, UR18, R34, 0x96, !PT ;  /* 0x000000120f0d7c12 */ /* 0x000fe2000f8e9622 */
[C---:B------:R-:W-:Y:S01]  /*4ee0*/  HMMA.16816.F32 R72, R8.reuse, R42, R72 ;  /* 0x0000002a0848723c */ /* 0x040fe20000001848 */
[----:B------:R1:W-:Y:S01]  /*4ef0*/  MUFU.EX2 R114, R3 ;  /* 0x0000000300727308 */ /* 0x0003e20000000800 */
[----:B------:R-:W2:Y:S01]  /*4f00*/  LDSM.16.MT88.4 R40, [R139+0x4800] ;  /* 0x004800008b28783b */ /* 0x000ea20000004200 */
[----:B------:R-:W-:Y:S01]  /*4f10*/  LOP3.LUT R7, R23, UR16, R14, 0x96, !PT ;  /* 0x0000001017077c12 */ /* 0x000fe2000f8e960e */
[----:B------:R-:W-:Y:S02]  /*4f20*/  IMAD.WIDE.U32 R14, R5, -0x326172a9, RZ ;  /* 0xcd9e8d57050e7825 */ /* 0x000fe400078e00ff */
[----:B------:R-:W-:Y:S01]  /*4f30*/  HMMA.16816.F32 R64, R8, R38, R64 ;  /* 0x000000260840723c */ /* 0x000fe20000001840 */
[----:B------:R-:W3:Y:S01]  /*4f40*/  LDSM.16.MT88.4 R36, [R204+0x4800] ;  /* 0x00480000cc24783b */ /* 0x000ee20000004200 */
[----:B------:R-:W-:Y:S01]  /*4f50*/  IMAD.WIDE.U32 R16, R13, -0x2daee0ad, RZ ;  /* 0xd2511f530d107825 */ /* 0x000fe200078e00ff */
[----:B------:R-:W-:-:S03]  /*4f60*/  LOP3.LUT R70, R15, UR14, R6, 0x96, !PT ;  /* 0x0000000e0f467c12 */ /* 0x000fc6000f8e9606 */
[----:B------:R-:W-:Y:S01]  /*4f70*/  FFMA.FTZ R6, R116, UR7, -R19 ;  /* 0x0000000774067c23 */ /* 0x000fe20008010813 */
[----:B------:R-:W-:-:S04]  /*4f80*/  IMAD.WIDE.U32 R24, R7, -0x2daee0ad, RZ ;  /* 0xd2511f5307187825 */ /* 0x000fc800078e00ff */
[----:B------:R-:W-:Y:S01]  /*4f90*/  FFMA.FTZ R7, R117, UR7, -R19 ;  /* 0x0000000775077c23 */ /* 0x000fe20008010813 */
[----:B------:R-:W-:Y:S01]  /*4fa0*/  LOP3.LUT R17, R17, UR15, R12, 0x96, !PT ;  /* 0x0000000f11117c12 */ /* 0x000fe2000f8e960c */
[----:B------:R4:W-:Y:S01]  /*4fb0*/  MUFU.EX2 R174, R6 ;  /* 0x0000000600ae7308 */ /* 0x0009e20000000800 */
[----:B------:R-:W-:Y:S01]  /*4fc0*/  IMAD.MOV.U32 R117, RZ, RZ, R238 ;  /* 0x000000ffff757224 */ /* 0x000fe200078e00ee */
[----:B------:R-:W-:Y:S01]  /*4fd0*/  LOP3.LUT R16, R25, UR5, R16, 0x96, !PT ;  /* 0x0000000519107c12 */ /* 0x000fe2000f8e9610 */
[----:B-1----:R-:W-:Y:S01]  /*4fe0*/  FFMA.FTZ R3, R115, UR7, -R20 ;  /* 0x0000000773037c23 */ /* 0x002fe20008010814 */
[----:B------:R-:W-:-:S04]  /*4ff0*/  IMAD.MOV.U32 R116, RZ, RZ, R239 ;  /* 0x000000ffff747224 */ /* 0x000fc800078e00ef */
[----:B------:R1:W2:Y:S08]  /*5000*/  MUFU.EX2 R200, R3 ;  /* 0x0000000300c87308 */ /* 0x0002b00000000800 */
[----:B------:R-:W3:Y:S01]  /*5010*/  MUFU.EX2 R115, R7 ;  /* 0x0000000700737308 */ /* 0x000ee20000000800 */
[----:B----4-:R-:W-:Y:S01]  /*5020*/  FFMA.FTZ R6, R119, UR7, -R19 ;  /* 0x0000000777067c23 */ /* 0x010fe20008010813 */
[----:B------:R-:W-:-:S06]  /*5030*/  IMAD.MOV.U32 R119, RZ, RZ, R80 ;  /* 0x000000ffff777224 */ /* 0x000fcc00078e0050 */
[----:B------:R-:W-:Y:S01]  /*5040*/  MUFU.EX2 R112, R6 ;  /* 0x0000000600707308 */ /* 0x000fe20000000800 */
[----:B-1----:R-:W-:Y:S01]  /*5050*/  LOP3.LUT R3, R31, UR5, R4, 0x96, !PT ;  /* 0x000000051f037c12 */ /* 0x002fe2000f8e9604 */
[----:B------:R-:W-:-:S06]  /*5060*/  FFMA.FTZ R4, R118, UR7, -R19 ;  /* 0x0000000776047c23 */ /* 0x000fcc0008010813 */
[----:B------:R1:W4:Y:S02]  /*5070*/  MUFU.EX2 R241, R4 ;  /* 0x0000000400f17308 */ /* 0x0003240000000800 */
[----:B-1----:R-:W-:-:S05]  /*5080*/  IMAD.WIDE.U32 R4, R3, -0x326172a9, RZ ;  /* 0xcd9e8d5703047825 */ /* 0x002fca00078e00ff */
[----:B------:R-:W-:Y:S02]  /*5090*/  LOP3.LUT R3, R5, UR6, R14, 0x96, !PT ;  /* 0x0000000605037c12 */ /* 0x000fe4000f8e960e */
[C---:B------:R-:W-:Y:S02]  /*50a0*/  LOP3.LUT R5, R4.reuse, 0xffff, RZ, 0xc0, !PT ;  /* 0x0000ffff04057812 */ /* 0x040fe400078ec0ff */
[----:B------:R-:W-:Y:S02]  /*50b0*/  LOP3.LUT R12, R4, 0xff, RZ, 0xc0, !PT ;  /* 0x000000ff040c7812 */ /* 0x000fe400078ec0ff */
[--C-:B------:R-:W-:Y:S02]  /*50c0*/  SHF.R.U32.HI R7, RZ, 0x10, R4.reuse ;  /* 0x00000010ff077819 */ /* 0x100fe40000011604 */
[----:B------:R-:W-:Y:S02]  /*50d0*/  SHF.R.U32.HI R13, RZ, 0x18, R4 ;  /* 0x00000018ff0d7819 */ /* 0x000fe40000011604 */
[----:B------:R-:W-:-:S02]  /*50e0*/  LOP3.LUT R4, R3, 0xffff, RZ, 0xc0, !PT ;  /* 0x0000ffff03047812 */ /* 0x000fc400078ec0ff */
[----:B------:R-:W-:Y:S02]  /*50f0*/  SHF.R.U32.HI R5, RZ, 0x8, R5 ;  /* 0x00000008ff057819 */ /* 0x000fe40000011605 */
[----:B------:R-:W-:Y:S02]  /*5100*/  SHF.R.U32.HI R9, RZ, 0x8, R4 ;  /* 0x00000008ff097819 */ /* 0x000fe40000011604 */
[----:B------:R-:W-:Y:S02]  /*5110*/  PRMT R4, R12, 0x5410, R5 ;  /* 0x000054100c047816 */ /* 0x000fe40000000005 */
[----:B------:R-:W-:Y:S02]  /*5120*/  LOP3.LUT R10, R7, 0xff, RZ, 0xc0, !PT ;  /* 0x000000ff070a7812 */ /* 0x000fe400078ec0ff */
[----:B------:R-:W-:Y:S02]  /*5130*/  LOP3.LUT R11, R3, 0xff, RZ, 0xc0, !PT ;  /* 0x000000ff030b7812 */ /* 0x000fe400078ec0ff */
[----:B------:R-:W-:-:S02]  /*5140*/  SHF.R.U32.HI R8, RZ, 0x10, R3 ;  /* 0x00000010ff087819 */ /* 0x000fc40000011603 */
[----:B------:R-:W-:Y:S02]  /*5150*/  SHF.R.U32.HI R7, RZ, 0x18, R3 ;  /* 0x00000018ff077819 */ /* 0x000fe40000011603 */
[----:B------:R-:W-:Y:S02]  /*5160*/  HSET2.LE.AND R3, R4, R0, PT ;  /* 0x0000000004037233 */ /* 0x000fe40003803000 */
[----:B------:R-:W-:Y:S02]  /*5170*/  PRMT R5, R10, 0x5410, R13 ;  /* 0x000054100a057816 */ /* 0x000fe4000000000d */
[----:B------:R-:W-:Y:S02]  /*5180*/  PRMT R9, R11, 0x5410, R9 ;  /* 0x000054100b097816 */ /* 0x000fe40000000009 */
[----:B--2---:R-:W-:Y:S02]  /*5190*/  F2FP.F16.F32.PACK_AB R4, R200, R114 ;  /* 0x00000072c804723e */ /* 0x004fe400000000ff */
[----:B------:R-:W-:-:S02]  /*51a0*/  LOP3.LUT R6, R8, 0xff, RZ, 0xc0, !PT ;  /* 0x000000ff08067812 */ /* 0x000fc400078ec0ff */
[----:B------:R-:W-:Y:S02]  /*51b0*/  LOP3.LUT R10, R3, R4, RZ, 0xc0, !PT ;  /* 0x00000004030a7212 */ /* 0x000fe400078ec0ff */
[----:B------:R-:W-:Y:S02]  /*51c0*/  PRMT R7, R6, 0x5410, R7 ;  /* 0x0000541006077816 */ /* 0x000fe40000000007 */
[--C-:B------:R-:W-:Y:S02]  /*51d0*/  HSET2.LE.AND R5, R5, R0.reuse, PT ;  /* 0x0000000005057233 */ /* 0x100fe40003803000 */
[----:B------:R-:W-:Y:S02]  /*51e0*/  HSET2.LE.AND R3, R9, R0, PT ;  /* 0x0000000009037233 */ /* 0x000fe40003803000 */
[----:B---3--:R-:W-:Y:S02]  /*51f0*/  F2FP.F16.F32.PACK_AB R6, R174, R115 ;  /* 0x00000073ae06723e */ /* 0x008fe400000000ff */
[----:B------:R-:W-:-:S02]  /*5200*/  F2FP.F16.F32.PACK_AB R4, R202, R119 ;  /* 0x00000077ca04723e */ /* 0x000fc400000000ff */
[----:B------:R-:W-:Y:S02]  /*5210*/  LOP3.LUT R11, R5, R6, RZ, 0xc0, !PT ;  /* 0x00000006050b7212 */ /* 0x000fe400078ec0ff */
[----:B------:R-:W-:Y:S01]  /*5220*/  HSET2.LE.AND R9, R7, R0, PT ;  /* 0x0000000007097233 */ /* 0x000fe20003803000 */
[----:B------:R-:W-:Y:S01]  /*5230*/  IMAD.WIDE.U32 R6, R17, -0x326172a9, RZ ;  /* 0xcd9e8d5711067825 */ /* 0x000fe200078e00ff */
[----:B------:R-:W-:Y:S02]  /*5240*/  LOP3.LUT R8, R3, R4, RZ, 0xc0, !PT ;  /* 0x0000000403087212 */ /* 0x000fe400078ec0ff */
[----:B----4-:R-:W-:Y:S01]  /*5250*/  F2FP.F16.F32.PACK_AB R12, R112, R241 ;  /* 0x000000f1700c723e */ /* 0x010fe200000000ff */
[----:B------:R-:W-:Y:S01]  /*5260*/  IMAD.WIDE.U32 R4, R16, -0x326172a9, RZ ;  /* 0xcd9e8d5710047825 */ /* 0x000fe200078e00ff */
[----:B------:R-:W-:Y:S02]  /*5270*/  LOP3.LUT R15, R7, UR14, R22, 0x96, !PT ;  /* 0x0000000e070f7c12 */ /* 0x000fe4000f8e9616 */
[----:B------:R-:W-:Y:S01]  /*5280*/  LOP3.LUT R9, R9, R12, RZ, 0xc0, !PT ;  /* 0x0000000c09097212 */ /* 0x000fe200078ec0ff */
[----:B------:R-:W-:Y:S01]  /*5290*/  IMAD.WIDE.U32 R16, R143, -0x2daee0ad, RZ ;  /* 0xd2511f538f107825 */ /* 0x000fe200078e00ff */
[----:B------:R-:W-:-:S02]  /*52a0*/  LOP3.LUT R3, R5, UR6, R6, 0x96, !PT ;  /* 0x0000000605037c12 */ /* 0x000fc4000f8e9606 */
[----:B------:R-:W-:Y:S01]  /*52b0*/  LOP3.LUT R25, R4, 0xffff, RZ, 0xc0, !PT ;  /* 0x0000ffff04197812 */ /* 0x000fe200078ec0ff */
[----:B------:R-:W-:Y:S01]  /*52c0*/  IMAD.WIDE.U32 R6, R142, -0x2daee0ad, RZ ;  /* 0xd2511f538e067825 */ /* 0x000fe200078e00ff */
[----:B------:R-:W-:-:S03]  /*52d0*/  LOP3.LUT R29, R4, 0xff, RZ, 0xc0, !PT ;  /* 0x000000ff041d7812 */ /* 0x000fc600078ec0ff */
[----:B------:R-:W-:Y:S01]  /*52e0*/  FFMA.FTZ R5, R120, UR7, -R18 ;  /* 0x0000000778057c23 */ /* 0x000fe20008010812 */
[----:B------:R-:W-:Y:S01]  /*52f0*/  SHF.R.U32.HI R27, RZ, 0x10, R4 ;  /* 0x00000010ff1b7819 */ /* 0x000fe20000011604 */
[C---:B------:R-:W-:Y:S01]  /*5300*/  HMMA.16816.F32 R60, R8.reuse, R42, R56 ;  /* 0x0000002a083c723c */ /* 0x040fe20000001838 */
[----:B------:R-:W-:Y:S01]  /*5310*/  LOP3.LUT R14, R7, UR19, R76, 0x96, !PT ;  /* 0x00000013070e7c12 */ /* 0x000fe2000f8e964c */
[----:B------:R-:W-:Y:S01]  /*5320*/  FFMA.FTZ R7, R132, UR7, -R18 ;  /* 0x0000000784077c23 */ /* 0x000fe20008010812 */
[----:B------:R-:W-:Y:S01]  /*5330*/  SHF.R.U32.HI R28, RZ, 0x18, R4 ;  /* 0x00000018ff1c7819 */ /* 0x000fe20000011604 */
[----:B------:R-:W-:Y:S01]  /*5340*/  FFMA.FTZ R4, R121, UR7, -R18 ;  /* 0x0000000779047c23 */ /* 0x000fe20008010812 */
[----:B------:R-:W-:Y:S01]  /*5350*/  LOP3.LUT R12, R35, UR20, R102, 0x96, !PT ;  /* 0x00000014230c7c12 */ /* 0x000fe2000f8e9666 */
[----:B------:R-:W1:Y:S01]  /*5360*/  MUFU.EX2 R32, R7 ;  /* 0x0000000700207308 */ /* 0x000e620000000800 */
[----:B------:R-:W-:Y:S01]  /*5370*/  HMMA.16816.F32 R80, R8, R40, R52 ;  /* 0x000000280850723c */ /* 0x000fe20000001834 */
[----:B------:R-:W-:Y:S01]  /*5380*/  LOP3.LUT R17, R17, UR19, R76, 0x96, !PT ;  /* 0x0000001311117c12 */ /* 0x000fe2000f8e964c */
[----:B------:R-:W-:-:S02]  /*5390*/  IMAD.MOV.U32 R132, RZ, RZ, R244 ;  /* 0x000000ffff847224 */ /* 0x000fc400078e00f4 */
[----:B------:R-:W-:Y:S02]  /*53a0*/  IMAD.WIDE.U32 R12, R12, -0x2daee0ad, RZ ;  /* 0xd2511f530c0c7825 */ /* 0x000fe400078e00ff */
[C---:B------:R-:W-:Y:S01]  /*53b0*/  HMMA.16816.F32 R84, R8.reuse, R36, R48 ;  /* 0x000000240854723c */ /* 0x040fe20000001830 */
[----:B------:R-:W-:Y:S01]  /*53c0*/  MUFU.EX2 R173, R5 ;  /* 0x0000000500ad7308 */ /* 0x000fe20000000800 */
[----:B------:R-:W-:Y:S02]  /*53d0*/  IMAD.MOV.U32 R120, RZ, RZ, R100 ;  /* 0x000000ffff787224 */ /* 0x000fe400078e0064 */
[----:B------:R-:W-:Y:S02]  /*53e0*/  IMAD.MOV.U32 R142, RZ, RZ, R242 ;  /* 0x000000ffff8e7224 */ /* 0x000fe400078e00f2 */
[----:B------:R-:W-:Y:S01]  /*53f0*/  HMMA.16816.F32 R56, R8, R38, R44 ;  /* 0x000000260838723c */ /* 0x000fe2000000182c */
[----:B------:R-:W-:Y:S02]  /*5400*/  IMAD.MOV.U32 R49, RZ, RZ, R249 ;  /* 0x000000ffff317224 */ /* 0x000fe400078e00f9 */
[----:B------:R2:W-:Y:S01]  /*5410*/  MUFU.EX2 R143, R4 ;  /* 0x00000004008f7308 */ /* 0x0005e20000000800 */
[----:B------:R-:W-:-:S02]  /*5420*/  IMAD.MOV.U32 R48, RZ, RZ, R248 ;  /* 0x000000ffff307224 */ /* 0x000fc400078e00f8 */
[----:B------:R-:W-:Y:S02]  /*5430*/  IMAD.MOV.U32 R50, RZ, RZ, R243 ;  /* 0x000000ffff327224 */ /* 0x000fe400078e00f3 */
[----:B------:R-:W-:-:S04]  /*5440*/  IMAD.WIDE.U32 R8, R14, -0x326172a9, RZ ;  /* 0xcd9e8d570e087825 */ /* 0x000fc800078e00ff */
[----:B------:R-:W-:Y:S01]  /*5450*/  IMAD.WIDE.U32 R10, R17, -0x326172a9, RZ ;  /* 0xcd9e8d57110a7825 */ /* 0x000fe200078e00ff */
[----:B------:R-:W-:-:S03]  /*5460*/  LOP3.LUT R9, R9, UR18, R34, 0x96, !PT ;  /* 0x0000001209097c12 */ /* 0x000fc6000f8e9622 */
[----:B------:R-:W-:Y:S01]  /*5470*/  IMAD.MOV.U32 R102, RZ, RZ, R241 ;  /* 0x000000ffff667224 */ /* 0x000fe200078e00f1 */
[----:B------:R-:W-:Y:S01]  /*5480*/  LOP3.LUT R11, R11, UR18, R34, 0x96, !PT ;  /* 0x000000120b0b7c12 */ /* 0x000fe2000f8e9622 */
[----:B------:R-:W-:Y:S02]  /*5490*/  IMAD.MOV.U32 R34, RZ, RZ, R247 ;  /* 0x000000ffff227224 */ /* 0x000fe400078e00f7 */
[----:B--2---:R-:W-:Y:S01]  /*54a0*/  IMAD.WIDE.U32 R4, R15, -0x2daee0ad, RZ ;  /* 0xd2511f530f047825 */ /* 0x004fe200078e00ff */
[----:B------:R-:W-:-:S03]  /*54b0*/  LOP3.LUT R15, R13, UR17, R6, 0x96, !PT ;  /* 0x000000110d0f7c12 */ /* 0x000fc6000f8e9606 */
[----:B------:R-:W-:Y:S01]  /*54c0*/  IMAD.WIDE.U32 R6, R103, -0x2daee0ad, RZ ;  /* 0xd2511f5367067825 */ /* 0x000fe200078e00ff */
[----:B------:R-:W-:Y:S02]  /*54d0*/  LOP3.LUT R26, R5, UR23, R24, 0x96, !PT ;  /* 0x00000017051a7c12 */ /* 0x000fe4000f8e9618 */
[C---:B------:R-:W-:Y:S01]  /*54e0*/  LOP3.LUT R31, R4.reuse, 0xffff, RZ, 0xc0, !PT ;  /* 0x0000ffff041f7812 */ /* 0x040fe200078ec0ff */
[----:B------:R-:W-:Y:S01]  /*54f0*/  FFMA.FTZ R5, R123, UR7, -R18 ;  /* 0x000000077b057c23 */ /* 0x000fe20008010812 */
[----:B------:R-:W-:Y:S01]  /*5500*/  LOP3.LUT R45, R4, 0xff, RZ, 0xc0, !PT ;  /* 0x000000ff042d7812 */ /* 0x000fe200078ec0ff */
[----:B------:R-:W-:Y:S01]  /*5510*/  IMAD.WIDE.U32 R22, R11, -0x2daee0ad, RZ ;  /* 0xd2511f530b167825 */ /* 0x000fe200078e00ff */
[--C-:B------:R-:W-:Y:S01]  /*5520*/  SHF.R.U32.HI R35, RZ, 0x10, R4.reuse ;  /* 0x00000010ff237819 */ /* 0x100fe20000011604 */
[----:B------:R-:W-:Y:S01]  /*5530*/  MUFU.EX2 R118, R5 ;  /* 0x0000000500767308 */ /* 0x000fe20000000800 */
[----:B------:R-:W-:Y:S01]  /*5540*/  SHF.R.U32.HI R44, RZ, 0x18, R4 ;  /* 0x00000018ff2c7819 */ /* 0x000fe20000011604 */
[----:B------:R-:W-:Y:S01]  /*5550*/  FFMA.FTZ R4, R122, UR7, -R18 ;  /* 0x000000077a047c23 */ /* 0x000fe20008010812 */
[----:B-1----:R-:W-:Y:S01]  /*5560*/  IMAD.MOV.U32 R122, RZ, RZ, R32 ;  /* 0x000000ffff7a7224 */ /* 0x002fe200078e0020 */
[----:B------:R-:W-:Y:S01]  /*5570*/  LOP3.LUT R13, R7, UR17, R16, 0x96, !PT ;  /* 0x00000011070d7c12 */ /* 0x000fe2000f8e9610 */
[----:B------:R-:W-:Y:S01]  /*5580*/  FFMA.FTZ R7, R210, UR7, -R21 ;  /* 0x00000007d2077c23 */ /* 0x000fe20008010815 */
[----:B------:R-:W-:Y:S01]  /*5590*/  LOP3.LUT R23, R23, UR15, R6, 0x96, !PT ;  /* 0x0000000f17177c12 */ /* 0x000fe2000f8e9606 */
[----:B------:R-:W-:Y:S01]  /*55a0*/  IMAD.MOV.U32 R103, RZ, RZ, R246 ;  /* 0x000000ffff677224 */ /* 0x000fe200078e00f6 */
[----:B------:R1:W2:Y:S01]  /*55b0*/  MUFU.EX2 R32, R4 ;  /* 0x0000000400207308 */ /* 0x0002a20000000800 */
[----:B------:R-:W-:Y:S01]  /*55c0*/  LOP3.LUT R6, R3, 0xff, RZ, 0xc0, !PT ;  /* 0x000000ff03067812 */ /* 0x000fe200078ec0ff */
[----:B------:R-:W-:-:S04]  /*55d0*/  IMAD.WIDE.U32 R16, R13, -0x326172a9, RZ ;  /* 0xcd9e8d570d107825 */ /* 0x000fc800078e00ff */
[----:B------:R-:W-:Y:S01]  /*55e0*/  IMAD.MOV.U32 R123, RZ, RZ, R105 ;  /* 0x000000ffff7b7224 */ /* 0x000fe200078e0069 */
[----:B------:R-:W-:Y:S01]  /*55f0*/  LOP3.LUT R17, R17, UR16, R10, 0x96, !PT ;  /* 0x0000001011117c12 */ /* 0x000fe2000f8e960a */
[----:B------:R3:W-:Y:S01]  /*5600*/  MUFU.EX2 R250, R7 ;  /* 0x0000000700fa7308 */ /* 0x0007e20000000800 */
[----:B------:R-:W-:Y:S02]  /*5610*/  IMAD.MOV.U32 R121, RZ, RZ, R104 ;  /* 0x000000ffff797224 */ /* 0x000fe400078e0068 */
[----:B------:R-:W-:Y:S02]  /*5620*/  IMAD.MOV.U32 R210, RZ, RZ, R233 ;  /* 0x000000ffffd27224 */ /* 0x000fe400078e00e9 */
[----:B-1----:R-:W-:-:S04]  /*5630*/  IMAD.WIDE.U32 R4, R15, -0x326172a9, RZ ;  /* 0xcd9e8d570f047825 */ /* 0x002fc800078e00ff */
[----:B------:R-:W-:Y:S01]  /*5640*/  IMAD.WIDE.U32 R14, R9, -0x2daee0ad, RZ ;  /* 0xd2511f53090e7825 */ /* 0x000fe200078e00ff */
[----:B------:R-:W-:Y:S02]  /*5650*/  LOP3.LUT R24, R5, UR16, R8, 0x96, !PT ;  /* 0x0000001005187c12 */ /* 0x000fe4000f8e9608 */
[----:B------:R-:W-:Y:S01]  /*5660*/  SHF.R.U32.HI R5, RZ, 0x8, R25 ;  /* 0x00000008ff057819 */ /* 0x000fe20000011619 */
[----:B---3--:R-:W-:Y:S01]  /*5670*/  FFMA.FTZ R7, R133, UR7, -R21 ;  /* 0x0000000785077c23 */ /* 0x008fe20008010815 */
[----:B------:R-:W-:Y:S01]  /*5680*/  LOP3.LUT R12, R15, UR15, R12, 0x96, !PT ;  /* 0x0000000f0f0c7c12 */ /* 0x000fe2000f8e960c */
[----:B--2---:R-:W-:Y:S01]  /*5690*/  IMAD.MOV.U32 R133, RZ, RZ, R32 ;  /* 0x000000ffff857224 */ /* 0x004fe200078e0020 */
[----:B------:R-:W-:Y:S01]  /*56a0*/  LOP3.LUT R8, R27, 0xff, RZ, 0xc0, !PT ;  /* 0x000000ff1b087812 */ /* 0x000fe200078ec0ff */
[----:B------:R1:W-:Y:S01]  /*56b0*/  MUFU.EX2 R252, R7 ;  /* 0x0000000700fc7308 */ /* 0x0003e20000000800 */
[----:B------:R-:W-:Y:S01]  /*56c0*/  PRMT R15, R29, 0x5410, R5 ;  /* 0x000054101d0f7816 */ /* 0x000fe20000000005 */
[----:B------:R-:W-:Y:S01]  /*56d0*/  IMAD.WIDE.U32 R12, R12, -0x326172a9, RZ ;  /* 0xcd9e8d570c0c7825 */ /* 0x000fe200078e00ff */
[----:B------:R-:W-:-:S02]  /*56e0*/  LOP3.LUT R5, R3, 0xffff, RZ, 0xc0, !PT ;  /* 0x0000ffff03057812 */ /* 0x000fc400078ec0ff */
[----:B------:R-:W-:Y:S01]  /*56f0*/  PRMT R11, R8, 0x5410, R28 ;  /* 0x00005410080b7816 */ /* 0x000fe2000000001c */
[----:B------:R-:W-:Y:S01]  /*5700*/  FFMA.FTZ R8, R127, UR7, -R21 ;  /* 0x000000077f087c23 */ /* 0x000fe20008010815 */
[----:B------:R-:W-:Y:S01]  /*5710*/  LOP3.LUT R27, R13, UR14, R4, 0x96, !PT ;  /* 0x0000000e0d1b7c12 */ /* 0x000fe2000f8e9604 */
[----:B------:R-:W-:Y:S01]  /*5720*/  FFMA.FTZ R4, R126, UR7, -R18 ;  /* 0x000000077e047c23 */ /* 0x000fe20008010812 */
[----:B------:R-:W-:Y:S01]  /*5730*/  IMAD.WIDE.U32 R32, R24, -0x2daee0ad, RZ ;  /* 0xd2511f5318207825 */ /* 0x000fe200078e00ff */
[----:B------:R2:W3:Y:S01]  /*5740*/  MUFU.EX2 R251, R8 ;  /* 0x0000000800fb7308 */ /* 0x0004e20000000800 */
[----:B------:R-:W-:Y:S02]  /*5750*/  SHF.R.U32.HI R13, RZ, 0x8, R31 ;  /* 0x00000008ff0d7819 */ /* 0x000fe4000001161f */
[----:B------:R-:W-:Y:S01]  /*5760*/  IMAD.WIDE.U32 R24, R17, -0x2daee0ad, RZ ;  /* 0xd2511f5311187825 */ /* 0x000fe200078e00ff */
[----:B------:R-:W-:Y:S02]  /*5770*/  LOP3.LUT R14, R33, UR5, R14, 0x96, !PT ;  /* 0x00000005210e7c12 */ /* 0x000fe4000f8e960e */
[----:B-1----:R-:W-:-:S02]  /*5780*/  SHF.R.U32.HI R7, RZ, 0x8, R5 ;  /* 0x00000008ff077819 */ /* 0x002fc40000011605 */
[----:B------:R1:W-:Y:S01]  /*5790*/  MUFU.EX2 R249, R4 ;  /* 0x0000000400f97308 */ /* 0x0003e20000000800 */
[----:B------:R-:W-:Y:S01]  /*57a0*/  SHF.R.U32.HI R5, RZ, 0x10, R3 ;  /* 0x00000010ff057819 */ /* 0x000fe20000011603 */
[----:B------:R-:W-:Y:S01]  /*57b0*/  IMAD.MOV.U32 R127, RZ, RZ, R99 ;  /* 0x000000ffff7f7224 */ /* 0x000fe200078e0063 */
[----:B------:R-:W-:Y:S01]  /*57c0*/  PRMT R9, R6, 0x5410, R7 ;  /* 0x0000541006097816 */ /* 0x000fe20000000007 */
[----:B------:R-:W-:Y:S01]  /*57d0*/  FFMA.FTZ R7, R211, UR7, -R21 ;  /* 0x00000007d3077c23 */ /* 0x000fe20008010815 */
[----:B------:R-:W-:Y:S01]  /*57e0*/  SHF.R.U32.HI R6, RZ, 0x18, R3 ;  /* 0x00000018ff067819 */ /* 0x000fe20000011603 */
[----:B------:R-:W-:Y:S01]  /*57f0*/  IMAD.MOV.U32 R211, RZ, RZ, R97 ;  /* 0x000000ffffd37224 */ /* 0x000fe200078e0061 */
[----:B------:R-:W-:Y:S01]  /*5800*/  LOP3.LUT R3, R5, 0xff, RZ, 0xc0, !PT ;  /* 0x000000ff05037812 */ /* 0x000fe200078ec0ff */
[----:B------:R4:W4:Y:S01]  /*5810*/  MUFU.EX2 R246, R7 ;  /* 0x0000000700f67308 */ /* 0x0009220000000800 */
[----:B------:R-:W-:Y:S01]  /*5820*/  HSET2.LE.AND R5, R11, R0, PT ;  /* 0x000000000b057233 */ /* 0x000fe20003803000 */
[----:B------:R-:W-:Y:S01]  /*5830*/  IMAD.MOV.U32 R126, RZ, RZ, R98 ;  /* 0x000000ffff7e7224 */ /* 0x000fe200078e0062 */
[----:B--2---:R-:W-:-:S02]  /*5840*/  PRMT R8, R3, 0x5410, R6 ;  /* 0x0000541003087816 */ /* 0x004fc40000000006 */
[--C-:B------:R-:W-:Y:S02]  /*5850*/  HSET2.LE.AND R3, R15, R0.reuse, PT ;  /* 0x000000000f037233 */ /* 0x100fe40003803000 */
[----:B---3--:R-:W-:Y:S02]  /*5860*/  F2FP.F16.F32.PACK_AB R6, R251, R252 ;  /* 0x000000fcfb06723e */ /* 0x008fe400000000ff */
[----:B-1----:R-:W-:Y:S02]  /*5870*/  F2FP.F16.F32.PACK_AB R4, R118, R122 ;  /* 0x0000007a7604723e */ /* 0x002fe400000000ff */
[----:B------:R-:W-:Y:S02]  /*5880*/  LOP3.LUT R11, R5, R6, RZ, 0xc0, !PT ;  /* 0x00000006050b7212 */ /* 0x000fe400078ec0ff */
[----:B------:R-:W-:Y:S02]  /*5890*/  LOP3.LUT R10, R3, R4, RZ, 0xc0, !PT ;  /* 0x00000004030a7212 */ /* 0x000fe400078ec0ff */
[----:B------:R-:W-:-:S02]  /*58a0*/  HSET2.LE.AND R3, R9, R0, PT ;  /* 0x0000000009037233 */ /* 0x000fc40003803000 */
[----:B------:R-:W-:Y:S01]  /*58b0*/  F2FP.F16.F32.PACK_AB R4, R143, R173 ;  /* 0x000000ad8f04723e */ /* 0x000fe200000000ff */
[----:B----4-:R-:W-:Y:S01]  /*58c0*/  FFMA.FTZ R7, R125, UR7, -R18 ;  /* 0x000000077d077c23 */ /* 0x010fe20008010812 */
[----:B------:R-:W-:Y:S01]  /*58d0*/  HSET2.LE.AND R5, R8, R0, PT ;  /* 0x0000000008057233 */ /* 0x000fe20003803000 */
[----:B------:R-:W-:Y:S01]  /*58e0*/  IMAD.MOV.U32 R125, RZ, RZ, R96 ;  /* 0x000000ffff7d7224 */ /* 0x000fe200078e0060 */
[----:B------:R-:W-:Y:S01]  /*58f0*/  F2FP.F16.F32.PACK_AB R6, R246, R250 ;  /* 0x000000faf606723e */ /* 0x000fe200000000ff */
[----:B------:R1:W-:Y:S01]  /*5900*/  MUFU.EX2 R248, R7 ;  /* 0x0000000700f87308 */ /* 0x0003e20000000800 */
[----:B------:R-:W-:Y:S01]  /*5910*/  LOP3.LUT R8, R3, R4, RZ, 0xc0, !PT ;  /* 0x0000000403087212 */ /* 0x000fe200078ec0ff */
[----:B------:R-:W-:Y:S01]  /*5920*/  FFMA.FTZ R3, R141, UR7, -R20 ;  /* 0x000000078d037c23 */ /* 0x000fe20008010814 */
[----:B------:R-:W-:Y:S01]  /*5930*/  LOP3.LUT R9, R5, R6, RZ, 0xc0, !PT ;  /* 0x0000000605097212 */ /* 0x000fe200078ec0ff */
[----:B------:R-:W-:Y:S01]  /*5940*/  IMAD.WIDE.U32 R4, R14, -0x326172a9, RZ ;  /* 0xcd9e8d570e047825 */ /* 0x000fe200078e00ff */
[----:B------:R-:W-:-:S03]  /*5950*/  LOP3.LUT R6, R25, UR5, R22, 0x96, !PT ;  /* 0x0000000519067c12 */ /* 0x000fc6000f8e9616 */
[----:B------:R2:W-:Y:S01]  /*5960*/  MUFU.EX2 R244, R3 ;  /* 0x0000000300f47308 */ /* 0x0005e20000000800 */
[----:B------:R-:W-:Y:S01]  /*5970*/  LOP3.LUT R51, R5, UR6, R12, 0x96, !PT ;  /* 0x0000000605337c12 */ /* 0x000fe2000f8e960c */
[C---:B------:R-:W-:Y:S01]  /*5980*/  HMMA.16816.F32 R52, R8.reuse, R40, R88 ;  /* 0x000000280834723c */ /* 0x040fe20000001858 */
[C---:B------:R-:W-:Y:S01]  /*5990*/  LOP3.LUT R76, R4.reuse, 0xffff, RZ, 0xc0, !PT ;  /* 0x0000ffff044c7812 */ /* 0x040fe200078ec0ff */
[----:B------:R-:W-:Y:S01]  /*59a0*/  IMAD.MOV.U32 R141, RZ, RZ, R210 ;  /* 0x000000ffff8d7224 */ /* 0x000fe200078e00d2 */
[----:B------:R-:W-:Y:S01]  /*59b0*/  LOP3.LUT R100, R4, 0xff, RZ, 0xc0, !PT ;  /* 0x000000ff04647812 */ /* 0x000fe200078ec0ff */
[----:B------:R-:W-:Y:S01]  /*59c0*/  IMAD.MOV.U32 R210, RZ, RZ, R48 ;  /* 0x000000ffffd27224 */ /* 0x000fe200078e0030 */
[----:B------:R-:W-:Y:S01]  /*59d0*/  SHF.R.U32.HI R79, RZ, 0x10, R4 ;  /* 0x00000010ff4f7819 */ /* 0x000fe20000011604 */
[----:B------:R-:W-:Y:S01]  /*59e0*/  HMMA.16816.F32 R108, R8, R42, R72 ;  /* 0x0000002a086c723c */ /* 0x000fe20000001848 */
[----:B-1----:R-:W-:Y:S01]  /*59f0*/  FFMA.FTZ R7, R124, UR7, -R18 ;  /* 0x000000077c077c23 */ /* 0x002fe20008010812 */
[----:B------:R-:W-:Y:S01]  /*5a00*/  SHF.R.U32.HI R77, RZ, 0x18, R4 ;  /* 0x00000018ff4d7819 */ /* 0x000fe20000011604 */
[----:B------:R-:W-:-:S02]  /*5a10*/  IMAD.WIDE.U32 R4, R23, -0x326172a9, RZ ;  /* 0xcd9e8d5717047825 */ /* 0x000fc400078e00ff */
[----:B------:R1:W-:Y:S01]  /*5a20*/  MUFU.EX2 R247, R7 ;  /* 0x0000000700f77308 */ /* 0x0003e20000000800 */
[C---:B------:R-:W-:Y:S01]  /*5a30*/  HMMA.16816.F32 R104, R8.reuse, R36, R92 ;  /* 0x000000240868723c */ /* 0x040fe2000000185c */
[----:B------:R-:W-:Y:S01]  /*5a40*/  IMAD.MOV.U32 R75, RZ, RZ, R132 ;  /* 0x000000ffff4b7224 */ /* 0x000fe200078e0084 */
[----:B------:R-:W-:Y:S01]  /*5a50*/  LOP3.LUT R17, R5, UR14, R16, 0x96, !PT ;  /* 0x0000000e05117c12 */ /* 0x000fe2000f8e9610 */
[----:B--2---:R-:W-:Y:S01]  /*5a60*/  FFMA.FTZ R3, R140, UR7, -R20 ;  /* 0x000000078c037c23 */ /* 0x004fe20008010814 */
[----:B------:R-:W-:Y:S01]  /*5a70*/  PRMT R16, R45, 0x5410, R13 ;  /* 0x000054102d107816 */ /* 0x000fe2000000000d */
[----:B------:R-:W-:Y:S01]  /*5a80*/  IMAD.MOV.U32 R140, RZ, RZ, R202 ;  /* 0x000000ffff8c7224 */ /* 0x000fe200078e00ca */
[----:B------:R-:W-:Y:S01]  /*5a90*/  HMMA.16816.F32 R64, R8, R38, R64 ;  /* 0x000000260840723c */ /* 0x000fe20000001840 */
[----:B------:R2:W-:Y:S01]  /*5aa0*/  MUFU.EX2 R243, R3 ;  /* 0x0000000300f37308 */ /* 0x0005e20000000800 */
[----:B------:R-:W-:Y:S05]  /*5ab0*/  LDSM.16.MT88.4 R36, [R139+0x4c00] ;  /* 0x004c00008b24783b */ /* 0x000fea0000004200 */
[----:B------:R-:W-:Y:S01]  /*5ac0*/  LOP3.LUT R8, R26, 0xff, RZ, 0xc0, !PT ;  /* 0x000000ff1a087812 */ /* 0x000fe200078ec0ff */
[----:B-1----:R-:W-:-:S05]  /*5ad0*/  IMAD.WIDE.U32 R6, R6, -0x326172a9, RZ ;  /* 0xcd9e8d5706067825 */ /* 0x002fca00078e00ff */
[----:B------:R-:W-:Y:S01]  /*5ae0*/  LOP3.LUT R40, R7, UR6, R4, 0x96, !PT ;  /* 0x0000000607287c12 */ /* 0x000fe2000f8e9604 */
[----:B------:R-:W-:Y:S01]  /*5af0*/  IMAD.WIDE.U32 R4, R70, -0x2daee0ad, RZ ;  /* 0xd2511f5346047825 */ /* 0x000fe200078e00ff */
[----:B------:R-:W-:-:S03]  /*5b00*/  LOP3.LUT R69, R6, 0xffff, RZ, 0xc0, !PT ;  /* 0x0000ffff06457812 */ /* 0x000fc600078ec0ff */
[----:B--2---:R-:W-:Y:S01]  /*5b10*/  FFMA.FTZ R3, R131, UR7, -R20 ;  /* 0x0000000783037c23 */ /* 0x004fe20008010814 */
[----:B------:R-:W-:Y:S02]  /*5b20*/  LOP3.LUT R70, R6, 0xff, RZ, 0xc0, !PT ;  /* 0x000000ff06467812 */ /* 0x000fe400078ec0ff */
[----:B------:R-:W-:Y:S01]  /*5b30*/  LOP3.LUT R12, R4, 0xff, RZ, 0xc0, !PT ;  /* 0x000000ff040c7812 */ /* 0x000fe200078ec0ff */
[----:B------:R1:W-:Y:S01]  /*5b40*/  MUFU.EX2 R242, R3 ;  /* 0x0000000300f27308 */ /* 0x0003e20000000800 */
[--C-:B------:R-:W-:Y:S02]  /*5b50*/  SHF.R.U32.HI R7, RZ, 0x10, R4.reuse ;  /* 0x00000010ff077819 */ /* 0x100fe40000011604 */
[----:B------:R-:W-:Y:S02]  /*5b60*/  SHF.R.U32.HI R14, RZ, 0x18, R4 ;  /* 0x00000018ff0e7819 */ /* 0x000fe40000011604 */
[--C-:B------:R-:W-:Y:S02]  /*5b70*/  SHF.R.U32.HI R74, RZ, 0x10, R6.reuse ;  /* 0x00000010ff4a7819 */ /* 0x100fe40000011606 */
[----:B------:R-:W-:Y:S01]  /*5b80*/  SHF.R.U32.HI R71, RZ, 0x18, R6 ;  /* 0x00000018ff477819 */ /* 0x000fe20000011606 */
[----:B------:R-:W-:Y:S01]  /*5b90*/  FFMA.FTZ R6, R212, UR7, -R19 ;  /* 0x00000007d4067c23 */ /* 0x000fe20008010813 */
[----:B------:R-:W-:-:S03]  /*5ba0*/  LOP3.LUT R9, R7, 0xff, RZ, 0xc0, !PT ;  /* 0x000000ff07097812 */ /* 0x000fc600078ec0ff */
[----:B------:R2:W-:Y:S01]  /*5bb0*/  MUFU.EX2 R239, R6 ;  /* 0x0000000600ef7308 */ /* 0x0005e20000000800 */
[----:B-1----:R-:W-:-:S07]  /*5bc0*/  FFMA.FTZ R3, R130, UR7, -R20 ;  /* 0x0000000782037c23 */ /* 0x002fce0008010814 */
[----:B------:R1:W-:Y:S01]  /*5bd0*/  MUFU.EX2 R241, R3 ;  /* 0x0000000300f17308 */ /* 0x0003e20000000800 */
[----:B--2---:R-:W-:-:S04]  /*5be0*/  LOP3.LUT R6, R35, 0xff, RZ, 0xc0, !PT ;  /* 0x000000ff23067812 */ /* 0x004fc800078ec0ff */
[----:B------:R-:W-:Y:S01]  /*5bf0*/  PRMT R15, R6, 0x5410, R44 ;  /* 0x00005410060f7816 */ /* 0x000fe2000000002c */
[--C-:B------:R-:W-:Y:S01]  /*5c00*/  FFMA.FTZ R6, R213, UR7, -R19.reuse ;  /* 0x00000007d5067c23 */ /* 0x100fe20008010813 */
[----:B------:R-:W2:Y:S01]  /*5c10*/  LDSM.16.MT88.4 R44, [R204+0x4c00] ;  /* 0x004c0000cc2c783b */ /* 0x000ea20000004200 */
[----:B-1----:R-:W-:Y:S02]  /*5c20*/  LOP3.LUT R3, R5, UR23, R30, 0x96, !PT ;  /* 0x0000001705037c12 */ /* 0x002fe4000f8e961e */
[----:B------:R1:W-:Y:S01]  /*5c30*/  MUFU.EX2 R236, R6 ;  /* 0x0000000600ec7308 */ /* 0x0003e20000000800 */
[----:B------:R-:W-:Y:S01]  /*5c40*/  LOP3.LUT R5, R4, 0xffff, RZ, 0xc0, !PT ;  /* 0x0000ffff04057812 */ /* 0x000fe200078ec0ff */
[----:B------:R-:W-:Y:S01]  /*5c50*/  FFMA.FTZ R4, R153, UR7, -R19 ;  /* 0x0000000799047c23 */ /* 0x000fe20008010813 */
[----:B------:R-:W-:Y:S01]  /*5c60*/  LOP3.LUT R10, R3, 0xff, RZ, 0xc0, !PT ;  /* 0x000000ff030a7812 */ /* 0x000fe200078ec0ff */
[----:B------:R-:W-:Y:S01]  /*5c70*/  IMAD.MOV.U32 R153, RZ, RZ, R117 ;  /* 0x000000ffff997224 */ /* 0x000fe200078e0075 */
[----:B------:R-:W-:-:S02]  /*5c80*/  SHF.R.U32.HI R5, RZ, 0x8, R5 ;  /* 0x00000008ff057819 */ /* 0x000fc40000011605 */
[----:B------:R-:W-:Y:S01]  /*5c90*/  SHF.R.U32.HI R7, RZ, 0x10, R3 ;  /* 0x00000010ff077819 */ /* 0x000fe20000011603 */
[----:B------:R3:W-:Y:S01]  /*5ca0*/  MUFU.EX2 R238, R4 ;  /* 0x0000000400ee7308 */ /* 0x0007e20000000800 */
[----:B------:R-:W-:Y:S02]  /*5cb0*/  PRMT R12, R12, 0x5410, R5 ;  /* 0x000054100c0c7816 */ /* 0x000fe40000000005 */
[----:B------:R-:W-:Y:S02]  /*5cc0*/  LOP3.LUT R5, R3, 0xffff, RZ, 0xc0, !PT ;  /* 0x0000ffff03057812 */ /* 0x000fe400078ec0ff */
[----:B------:R-:W-:Y:S02]  /*5cd0*/  SHF.R.U32.HI R11, RZ, 0x18, R3 ;  /* 0x00000018ff0b7819 */ /* 0x000fe40000011603 */
[----:B------:R-:W-:Y:S02]  /*5ce0*/  LOP3.LUT R3, R26, 0xffff, RZ, 0xc0, !PT ;  /* 0x0000ffff1a037812 */ /* 0x000fe400078ec0ff */
[----:B-1----:R-:W-:Y:S01]  /*5cf0*/  PRMT R6, R9, 0x5410, R14 ;  /* 0x0000541009067816 */ /* 0x002fe2000000000e */
[----:B---3--:R-:W-:Y:S01]  /*5d00*/  FFMA.FTZ R4, R152, UR7, -R19 ;  /* 0x0000000798047c23 */ /* 0x008fe20008010813 */
[----:B------:R-:W-:-:S03]  /*5d10*/  IMAD.MOV.U32 R152, RZ, RZ, R113 ;  /* 0x000000ffff987224 */ /* 0x000fc600078e0071 */
[----:B------:R1:W3:Y:S02]  /*5d20*/  MUFU.EX2 R237, R4 ;  /* 0x0000000400ed7308 */ /* 0x0002e40000000800 */
[----:B-1----:R-:W-:Y:S02]  /*5d30*/  SHF.R.U32.HI R4, RZ, 0x8, R3 ;  /* 0x00000008ff047819 */ /* 0x002fe40000011603 */
[----:B------:R-:W-:Y:S02]  /*5d40*/  SHF.R.U32.HI R3, RZ, 0x8, R5 ;  /* 0x00000008ff037819 */ /* 0x000fe40000011605 */
[----:B------:R-:W-:Y:S01]  /*5d50*/  LOP3.LUT R5, R7, 0xff, RZ, 0xc0, !PT ;  /* 0x000000ff07057812 */ /* 0x000fe200078ec0ff */
[--C-:B------:R-:W-:Y:S01]  /*5d60*/  FFMA.FTZ R7, R154, UR7, -R21.reuse ;  /* 0x000000079a077c23 */ /* 0x100fe20008010815 */
[----:B------:R-:W-:Y:S01]  /*5d70*/  PRMT R14, R8, 0x5410, R4 ;  /* 0x00005410080e7816 */ /* 0x000fe20000000004 */
[----:B------:R-:W-:Y:S01]  /*5d80*/  FFMA.FTZ R4, R155, UR7, -R21 ;  /* 0x000000079b047c23 */ /* 0x000fe20008010815 */
[----:B------:R-:W-:Y:S01]  /*5d90*/  PRMT R8, R5, 0x5410, R11 ;  /* 0x0000541005087816 */ /* 0x000fe2000000000b */
[----:B------:R1:W-:Y:S01]  /*5da0*/  MUFU.EX2 R233, R7 ;  /* 0x0000000700e97308 */ /* 0x0003e20000000800 */
[----:B------:R-:W-:Y:S01]  /*5db0*/  HSET2.LE.AND R5, R6, R0, PT ;  /* 0x0000000006057233 */ /* 0x000fe20003803000 */
[----:B------:R-:W-:Y:S01]  /*5dc0*/  IMAD.MOV.U32 R155, RZ, RZ, R209 ;  /* 0x000000ffff9b7224 */ /* 0x000fe200078e00d1 */
[----:B---3--:R-:W-:Y:S01]  /*5dd0*/  F2FP.F16.F32.PACK_AB R6, R237, R238 ;  /* 0x000000eeed06723e */ /* 0x008fe200000000ff */
[----:B------:R-:W-:Y:S01]  /*5de0*/  IMAD.MOV.U32 R154, RZ, RZ, R112 ;  /* 0x000000ffff9a7224 */ /* 0x000fe200078e0070 */
[----:B------:R-:W-:-:S02]  /*5df0*/  PRMT R9, R10, 0x5410, R3 ;  /* 0x000054100a097816 */ /* 0x000fc40000000003 */
[--C-:B------:R-:W-:Y:S01]  /*5e00*/  HSET2.LE.AND R3, R12, R0.reuse, PT ;  /* 0x000000000c037233 */ /* 0x100fe20003803000 */
[----:B------:R3:W4:Y:S01]  /*5e10*/  MUFU.EX2 R235, R4 ;  /* 0x0000000400eb7308 */ /* 0x0007220000000800 */
[----:B------:R-:W-:Y:S02]  /*5e20*/  LOP3.LUT R11, R5, R6, RZ, 0xc0, !PT ;  /* 0x00000006050b7212 */ /* 0x000fe400078ec0ff */
[----:B------:R-:W-:Y:S02]  /*5e30*/  HSET2.LE.AND R5, R8, R0, PT ;  /* 0x0000000008057233 */ /* 0x000fe40003803000 */
[----:B------:R-:W-:Y:S02]  /*5e40*/  F2FP.F16.F32.PACK_AB R6, R236, R239 ;  /* 0x000000efec06723e */ /* 0x000fe400000000ff */
[----:B------:R-:W-:Y:S01]  /*5e50*/  F2FP.F16.F32.PACK_AB R12, R247, R248 ;  /* 0x000000f8f70c723e */ /* 0x000fe200000000ff */
[----:B-1----:R-:W-:-:S04]  /*5e60*/  FFMA.FTZ R7, R216, UR7, -R21 ;  /* 0x00000007d8077c23 */ /* 0x002fc80008010815 */
[----:B------:R1:W-:Y:S01]  /*5e70*/  MUFU.EX2 R216, R7 ;  /* 0x0000000700d87308 */ /* 0x0003e20000000800 */
[----:B---3--:R-:W-:-:S04]  /*5e80*/  F2FP.F16.F32.PACK_AB R4, R241, R242 ;  /* 0x000000f2f104723e */ /* 0x008fc800000000ff */
[----:B------:R-:W-:Y:S02]  /*5e90*/  LOP3.LUT R10, R3, R4, RZ, 0xc0, !PT ;  /* 0x00000004030a7212 */ /* 0x000fe400078ec0ff */
[----:B------:R-:W-:Y:S02]  /*5ea0*/  HSET2.LE.AND R3, R9, R0, PT ;  /* 0x0000000009037233 */ /* 0x000fe40003803000 */
[----:B------:R-:W-:Y:S01]  /*5eb0*/  LOP3.LUT R9, R5, R6, RZ, 0xc0, !PT ;  /* 0x0000000605097212 */ /* 0x000fe200078ec0ff */
[----:B------:R-:W-:Y:S01]  /*5ec0*/  FFMA.FTZ R5, R214, UR7, -R21 ;  /* 0x00000007d6057c23 */ /* 0x000fe20008010815 */
[----:B------:R-:W-:Y:S01]  /*5ed0*/  F2FP.F16.F32.PACK_AB R4, R243, R244 ;  /* 0x000000f4f304723e */ /* 0x000fe200000000ff */
[----:B------:R-:W-:Y:S02]  /*5ee0*/  IMAD.MOV.U32 R214, RZ, RZ, R133 ;  /* 0x000000ffffd67224 */ /* 0x000fe400078e0085 */
[----:B------:R4:W3:Y:S01]  /*5ef0*/  MUFU.EX2 R213, R5 ;  /* 0x0000000500d57308 */ /* 0x0008e20000000800 */
[----:B------:R-:W-:Y:S01]  /*5f00*/  LOP3.LUT R8, R3, R4, RZ, 0xc0, !PT ;  /* 0x0000000403087212 */ /* 0x000fe200078ec0ff */
[----:B-1----:R-:W-:Y:S01]  /*5f10*/  IMAD.WIDE.U32 R6, R17, -0x2daee0ad, RZ ;  /* 0xd2511f5311067825 */ /* 0x002fe200078e00ff */
[----:B------:R-:W-:-:S02]  /*5f20*/  SHF.R.U32.HI R3, RZ, 0x10, R26 ;  /* 0x00000010ff037819 */ /* 0x000fc4000001161a */
[----:B------:R-:W-:Y:S01]  /*5f30*/  SHF.R.U32.HI R4, RZ, 0x18, R26 ;  /* 0x00000018ff047819 */ /* 0x000fe2000001161a */
[----:B------:R-:W-:Y:S01]  /*5f40*/  IMAD.MOV.U32 R133, RZ, RZ, R49 ;  /* 0x000000ffff857224 */ /* 0x000fe200078e0031 */
[----:B------:R-:W-:Y:S01]  /*5f50*/  LOP3.LUT R3, R3, 0xff, RZ, 0xc0, !PT ;  /* 0x000000ff03037812 */ /* 0x000fe200078ec0ff */
[C---:B--2---:R-:W-:Y:S01]  /*5f60*/  HMMA.16816.F32 R92, R8.reuse, R44, R84 ;  /* 0x0000002c085c723c */ /* 0x044fe20000001854 */
[----:B------:R-:W-:Y:S02]  /*5f70*/  LOP3.LUT R35, R6, 0xffff, RZ, 0xc0, !PT ;  /* 0x0000ffff06237812 */ /* 0x000fe400078ec0ff */
[----:B------:R-:W-:Y:S02]  /*5f80*/  PRMT R13, R3, 0x5410, R4 ;  /* 0x00005410030d7816 */ /* 0x000fe40000000004 */
[--C-:B------:R-:W-:Y:S01]  /*5f90*/  HSET2.LE.AND R3, R15, R0.reuse, PT ;  /* 0x000000000f037233 */ /* 0x100fe20003803000 */
[----:B------:R-:W-:Y:S01]  /*5fa0*/  HMMA.16816.F32 R88, R8, R36, R80 ;  /* 0x000000240858723c */ /* 0x000fe20000001850 */
[----:B------:R-:W-:-:S02]  /*5fb0*/  HSET2.LE.AND R4, R16, R0, PT ;  /* 0x0000000010047233 */ /* 0x000fc40003803000 */
[----:B----4-:R-:W-:Y:S02]  /*5fc0*/  F2FP.F16.F32.PACK_AB R5, R233, R235 ;  /* 0x000000ebe905723e */ /* 0x010fe400000000ff */
[----:B------:R-:W-:Y:S01]  /*5fd0*/  LOP3.LUT R43, R6, 0xff, RZ, 0xc0, !PT ;  /* 0x000000ff062b7812 */ /* 0x000fe200078ec0ff */
[C---:B------:R-:W-:Y:S01]  /*5fe0*/  HMMA.16816.F32 R96, R8.reuse, R38, R60 ;  /* 0x000000260860723c */ /* 0x040fe2000000183c */
[----:B------:R-:W-:Y:S02]  /*5ff0*/  LOP3.LUT R31, R3, R5, RZ, 0xc0, !PT ;  /* 0x00000005031f7212 */ /* 0x000fe400078ec0ff */
[----:B------:R-:W-:Y:S02]  /*6000*/  LOP3.LUT R30, R4, R12, RZ, 0xc0, !PT ;  /* 0x0000000c041e7212 */ /* 0x000fe400078ec0ff */
[--C-:B------:R-:W-:Y:S01]  /*6010*/  HSET2.LE.AND R3, R13, R0.reuse, PT ;  /* 0x000000000d037233 */ /* 0x100fe20003803000 */
[----:B------:R-:W-:Y:S01]  /*6020*/  HMMA.16816.F32 R84, R8, R46, R56 ;  /* 0x0000002e0854723c */ /* 0x000fe20000001838 */
[----:B------:R-:W-:Y:S01]  /*6030*/  HSET2.LE.AND R4, R14, R0, PT ;  /* 0x000000000e047233 */ /* 0x000fe20003803000 */
[----:B------:R-:W-:Y:S01]  /*6040*/  IMAD.MOV.U32 R62, RZ, RZ, R211 ;  /* 0x000000ffff3e7224 */ /* 0x000fe200078e00d3 */
[----:B---3--:R-:W-:Y:S01]  /*6050*/  F2FP.F16.F32.PACK_AB R5, R213, R216 ;  /* 0x000000d8d505723e */ /* 0x008fe200000000ff */
[----:B------:R-:W-:Y:S01]  /*6060*/  IMAD.MOV.U32 R63, RZ, RZ, R127 ;  /* 0x000000ffff3f7224 */ /* 0x000fe200078e007f */
[----:B------:R-:W-:Y:S01]  /*6070*/  F2FP.F16.F32.PACK_AB R12, R249, R214 ;  /* 0x000000d6f90c723e */ /* 0x000fe200000000ff */
[----:B------:R-:W-:Y:S01]  /*6080*/  FFMA.FTZ R13, R144, UR7, -R18 ;  /* 0x00000007900d7c23 */ /* 0x000fe20008010812 */
[----:B------:R-:W-:Y:S01]  /*6090*/  IMAD.WIDE.U32 R8, R199, -0x2daee0ad, RZ ;  /* 0xd2511f53c7087825 */ /* 0x000fe200078e00ff */
[----:B------:R-:W-:-:S02]  /*60a0*/  LOP3.LUT R29, R3, R5, RZ, 0xc0, !PT ;  /* 0x00000005031d7212 */ /* 0x000fc400078ec0ff */
[----:B------:R-:W-:Y:S01]  /*60b0*/  SHF.R.U32.HI R42, RZ, 0x10, R6 ;  /* 0x00000010ff2a7819 */ /* 0x000fe20000011606 */
[----:B------:R-:W-:Y:S01]  /*60c0*/  IMAD.MOV.U32 R59, RZ, RZ, R208 ;  /* 0x000000ffff3b7224 */ /* 0x000fe200078e00d0 */
[----:B------:R-:W-:Y:S01]  /*60d0*/  SHF.R.U32.HI R41, RZ, 0x18, R6 ;  /* 0x00000018ff297819 */ /* 0x000fe20000011606 */
[----:B------:R-:W-:Y:S01]  /*60e0*/  FFMA.FTZ R6, R215, UR7, -R18 ;  /* 0x00000007d7067c23 */ /* 0x000fe20008010812 */
[----:B------:R-:W-:Y:S01]  /*60f0*/  LOP3.LUT R28, R4, R12, RZ, 0xc0, !PT ;  /* 0x0000000c041c7212 */ /* 0x000fe200078ec0ff */
[----:B------:R-:W-:Y:S01]  /*6100*/  IMAD.WIDE.U32 R4, R27, -0x2daee0ad, RZ ;  /* 0xd2511f531b047825 */ /* 0x000fe200078e00ff */
[----:B------:R-:W-:Y:S01]  /*6110*/  LOP3.LUT R3, R9, UR19, R78, 0x96, !PT ;  /* 0x0000001309037c12 */ /* 0x000fe2000f8e964e */
[----:B------:R1:W-:Y:S01]  /*6120*/  MUFU.EX2 R212, R6 ;  /* 0x0000000600d47308 */ /* 0x0003e20000000800 */
[----:B------:R-:W-:Y:S01]  /*6130*/  LOP3.LUT R48, R7, UR23, R24, 0x96, !PT ;  /* 0x0000001707307c12 */ /* 0x000fe2000f8e9618 */
[----:B------:R-:W-:Y:S01]  /*6140*/  IMAD.MOV.U32 R215, RZ, RZ, R174 ;  /* 0x000000ffffd77224 */ /* 0x000fe200078e00ae */
[----:B------:R-:W-:Y:S01]  /*6150*/  LOP3.LUT R49, R5, UR23, R32, 0x96, !PT ;  /* 0x0000001705317c12 */ /* 0x000fe2000f8e9620 */
[----:B------:R-:W-:Y:S01]  /*6160*/  HMMA.16816.F32 R80, R28, R36, R52 ;  /* 0x000000241c50723c */ /* 0x000fe20000001834 */
[C---:B------:R-:W-:Y:S01]  /*6170*/  LOP3.LUT R27, R4.reuse, 0xffff, RZ, 0xc0, !PT ;  /* 0x0000ffff041b7812 */ /* 0x040fe200078ec0ff */
[----:B------:R-:W-:Y:S01]  /*6180*/  IMAD.MOV.U32 R56, RZ, RZ, R50 ;  /* 0x000000ffff387224 */ /* 0x000fe200078e0032 */
[----:B------:R-:W-:Y:S01]  /*6190*/  SHF.R.U32.HI R33, RZ, 0x10, R4 ;  /* 0x00000010ff217819 */ /* 0x000fe20000011604 */
[----:B------:R-:W-:Y:S01]  /*61a0*/  FFMA.FTZ R12, R145, UR7, -R18 ;  /* 0x00000007910c7c23 */ /* 0x000fe20008010812 */
[----:B------:R-:W-:Y:S01]  /*61b0*/  SHF.R.U32.HI R32, RZ, 0x18, R4 ;  /* 0x00000018ff207819 */ /* 0x000fe20000011604 */
[----:B------:R-:W-:Y:S01]  /*61c0*/  MUFU.EX2 R132, R13 ;  /* 0x0000000d00847308 */ /* 0x000fe20000000800 */
[----:B------:R-:W-:Y:S01]  /*61d0*/  IMAD.MOV.U32 R37, RZ, RZ, R34 ;  /* 0x000000ffff257224 */ /* 0x000fe200078e0022 */
[----:B------:R-:W-:Y:S01]  /*61e0*/  LOP3.LUT R34, R4, 0xff, RZ, 0xc0, !PT ;  /* 0x000000ff04227812 */ /* 0x000fe200078ec0ff */
[----:B------:R-:W-:-:S04]  /*61f0*/  IMAD.WIDE.U32 R4, R197, -0x2daee0ad, RZ ;  /* 0xd2511f53c5047825 */ /* 0x000fc800078e00ff */
[----:B-1----:R-:W-:-:S04]  /*6200*/  IMAD.WIDE.U32 R6, R3, -0x326172a9, RZ ;  /* 0xcd9e8d5703067825 */ /* 0x002fc800078e00ff */
[----:B------:R-:W-:Y:S01]  /*6210*/  FFMA.FTZ R3, R169, UR7, -R18 ;  /* 0x00000007a9037c23 */ /* 0x000fe20008010812 */
[----:B------:R-:W-:Y:S01]  /*6220*/  LOP3.LUT R10, R5, UR17, R8, 0x96, !PT ;  /* 0x00000011050a7c12 */ /* 0x000fe2000f8e9608 */
[----:B------:R-:W-:Y:S01]  /*6230*/  FFMA.FTZ R5, R168, UR7, -R18 ;  /* 0x00000007a8057c23 */ /* 0x000fe20008010812 */
[----:B------:R-:W-:Y:S01]  /*6240*/  IMAD.MOV.U32 R52, RZ, RZ, R210 ;  /* 0x000000ffff347224 */ /* 0x000fe200078e00d2 */
[----:B------:R1:W-:Y:S01]  /*6250*/  MUFU.EX2 R211, R3 ;  /* 0x0000000300d37308 */ /* 0x0003e20000000800 */
[----:B------:R-:W-:Y:S02]  /*6260*/  IMAD.MOV.U32 R168, RZ, RZ, R203 ;  /* 0x000000ffffa87224 */ /* 0x000fe400078e00cb */
[----:B------:R-:W-:Y:S02]  /*6270*/  IMAD.MOV.U32 R169, RZ, RZ, R200 ;  /* 0x000000ffffa97224 */ /* 0x000fe400078e00c8 */
[----:B------:R-:W-:Y:S02]  /*6280*/  IMAD.MOV.U32 R53, RZ, RZ, R133 ;  /* 0x000000ffff357224 */ /* 0x000fe400078e0085 */
[----:B------:R-:W-:Y:S01]  /*6290*/  IMAD.MOV.U32 R54, RZ, RZ, R126 ;  /* 0x000000ffff367224 */ /* 0x000fe200078e007e */
[----:B------:R2:W-:Y:S01]  /*62a0*/  MUFU.EX2 R210, R5 ;  /* 0x0000000500d27308 */ /* 0x0005e20000000800 */
[----:B------:R-:W-:-:S02]  /*62b0*/  IMAD.MOV.U32 R57, RZ, RZ, R142 ;  /* 0x000000ffff397224 */ /* 0x000fc400078e008e */
[----:B------:R-:W-:Y:S02]  /*62c0*/  IMAD.MOV.U32 R36, RZ, RZ, R103 ;  /* 0x000000ffff247224 */ /* 0x000fe400078e0067 */
[----:B------:R-:W-:Y:S02]  /*62d0*/  IMAD.MOV.U32 R142, RZ, RZ, R102 ;  /* 0x000000ffff8e7224 */ /* 0x000fe400078e0066 */
[----:B------:R-:W-:Y:S01]  /*62e0*/  IMAD.MOV.U32 R55, RZ, RZ, R125 ;  /* 0x000000ffff377224 */ /* 0x000fe200078e007d */
[----:B------:R-:W-:Y:S01]  /*62f0*/  MUFU.EX2 R133, R12 ;  /* 0x0000000c00857308 */ /* 0x000fe20000000800 */
[----:B-1----:R-:W-:Y:S01]  /*6300*/  LOP3.LUT R3, R7, UR18, R68, 0x96, !PT ;  /* 0x0000001207037c12 */ /* 0x002fe2000f8e9644 */
[----:B------:R-:W-:-:S04]  /*6310*/  IMAD.MOV.U32 R58, RZ, RZ, R116 ;  /* 0x000000ffff3a7224 */ /* 0x000fc800078e0074 */
[----:B------:R-:W-:-:S04]  /*6320*/  IMAD.WIDE.U32 R8, R3, -0x2daee0ad, RZ ;  /* 0xd2511f5303087825 */ /* 0x000fc800078e00ff */
[----:B------:R-:W-:Y:S01]  /*6330*/  FFMA.FTZ R3, R159, UR7, -R18 ;  /* 0x000000079f037c23 */ /* 0x000fe20008010812 */
[----:B------:R-:W-:-:S03]  /*6340*/  IMAD.MOV.U32 R159, RZ, RZ, R54 ;  /* 0x000000ffff9f7224 */ /* 0x000fc600078e0036 */
[----:B------:R1:W-:Y:S01]  /*6350*/  MUFU.EX2 R209, R3 ;  /* 0x0000000300d17308 */ /* 0x0003e20000000800 */
[----:B------:R-:W-:Y:S01]  /*6360*/  LOP3.LUT R7, R9, UR15, R4, 0x96, !PT ;  /* 0x0000000f09077c12 */ /* 0x000fe2000f8e9604 */
[----:B--2---:R-:W-:-:S04]  /*6370*/  IMAD.WIDE.U32 R4, R10, -0x326172a9, RZ ;  /* 0xcd9e8d570a047825 */ /* 0x004fc800078e00ff */
[----:B------:R-:W-:Y:S01]  /*6380*/  IMAD.WIDE.U32 R14, R7, -0x326172a9, RZ ;  /* 0xcd9e8d57070e7825 */ /* 0x000fe200078e00ff */
[----:B------:R-:W-:-:S03]  /*6390*/  LOP3.LUT R6, R5, UR16, R6, 0x96, !PT ;  /* 0x0000001005067c12 */ /* 0x000fc6000f8e9606 */
[----:B------:R-:W-:Y:S01]  /*63a0*/  IMAD.MOV.U32 R54, RZ, RZ, R121 ;  /* 0x000000ffff367224 */ /* 0x000fe200078e0079 */
[----:B------:R-:W-:Y:S01]  /*63b0*/  LOP3.LUT R4, R15, UR14, R4, 0x96, !PT ;  /* 0x0000000e0f047c12 */ /* 0x000fe2000f8e9604 */
[----:B------:R-:W-:-:S04]  /*63c0*/  IMAD.WIDE.U32 R6, R6, -0x2daee0ad, RZ ;  /* 0xd2511f5306067825 */ /* 0x000fc800078e00ff */
[----:B------:R-:W-:Y:S01]  /*63d0*/  FFMA.FTZ R15, R129, UR7, -R18 ;  /* 0x00000007810f7c23 */ /* 0x000fe20008010812 */
[----:B------:R-:W-:-:S04]  /*63e0*/  IMAD.WIDE.U32 R4, R4, -0x2daee0ad, RZ ;  /* 0xd2511f5304047825 */ /* 0x000fc800078e00ff */
[----:B-1----:R-:W-:Y:S01]  /*63f0*/  FFMA.FTZ R3, R157, UR7, -R18 ;  /* 0x000000079d037c23 */ /* 0x002fe20008010812 */
[----:B------:R-:W-:Y:S01]  /*6400*/  LOP3.LUT R16, R7, UR5, R8, 0x96, !PT ;  /* 0x0000000507107c12 */ /* 0x000fe2000f8e9608 */
[----:B------:R-:W-:Y:S01]  /*6410*/  MUFU.EX2 R117, R15 ;  /* 0x0000000f00757308 */ /* 0x000fe20000000800 */
[----:B------:R-:W-:Y:S01]  /*6420*/  IMAD.WIDE.U32 R8, R201, -0x2daee0ad, RZ ;  /* 0xd2511f53c9087825 */ /* 0x000fe200078e00ff */
[----:B------:R-:W-:Y:S02]  /*6430*/  LOP3.LUT R17, R5, UR23, R6, 0x96, !PT ;  /* 0x0000001705117c12 */ /* 0x000fe4000f8e9606 */
[C---:B------:R-:W-:Y:S01]  /*6440*/  LOP3.LUT R23, R4.reuse, 0xffff, RZ, 0xc0, !PT ;  /* 0x0000ffff04177812 */ /* 0x040fe200078ec0ff */
[----:B------:R-:W-:Y:S01]  /*6450*/  FFMA.FTZ R5, R147, UR7, -R18 ;  /* 0x0000000793057c23 */ /* 0x000fe20008010812 */
[----:B------:R-:W-:Y:S01]  /*6460*/  LOP3.LUT R26, R4, 0xff, RZ, 0xc0, !PT ;  /* 0x000000ff041a7812 */ /* 0x000fe200078ec0ff */
[----:B------:R-:W-:Y:S01]  /*6470*/  IMAD.MOV.U32 R157, RZ, RZ, R36 ;  /* 0x000000ffff9d7224 */ /* 0x000fe200078e0024 */
[----:B------:R1:W-:Y:S01]  /*6480*/  MUFU.EX2 R208, R3 ;  /* 0x0000000300d07308 */ /* 0x0003e20000000800 */
[--C-:B------:R-:W-:Y:S01]  /*6490*/  SHF.R.U32.HI R24, RZ, 0x10, R4.reuse ;  /* 0x00000010ff187819 */ /* 0x100fe20000011604 */
[----:B------:R-:W-:Y:S01]  /*64a0*/  HMMA.16816.F32 R64, R28, R46, R64 ;  /* 0x0000002e1c40723c */ /* 0x000fe20000001840 */
[----:B------:R-:W-:Y:S01]  /*64b0*/  SHF.R.U32.HI R25, RZ, 0x18, R4 ;  /* 0x00000018ff197819 */ /* 0x000fe20000011604 */
[----:B------:R-:W-:Y:S01]  /*64c0*/  FFMA.FTZ R4, R148, UR7, -R18 ;  /* 0x0000000794047c23 */ /* 0x000fe20008010812 */
[----:B------:R-:W-:-:S02]  /*64d0*/  IMAD.MOV.U32 R148, RZ, RZ, R114 ;  /* 0x000000ffff947224 */ /* 0x000fc400078e0072 */
[----:B------:R-:W-:Y:S01]  /*64e0*/  IMAD.MOV.U32 R144, RZ, RZ, R63 ;  /* 0x000000ffff907224 */ /* 0x000fe200078e003f */
[----:B------:R-:W-:Y:S01]  /*64f0*/  MUFU.EX2 R199, R4 ;  /* 0x0000000400c77308 */ /* 0x000fe20000000800 */
[----:B------:R-:W-:Y:S02]  /*6500*/  IMAD.MOV.U32 R147, RZ, RZ, R240 ;  /* 0x000000ffff937224 */ /* 0x000fe400078e00f0 */
[----:B------:R-:W-:Y:S01]  /*6510*/  IMAD.MOV.U32 R145, RZ, RZ, R154 ;  /* 0x000000ffff917224 */ /* 0x000fe200078e009a */
[----:B------:R2:W5:Y:S04]  /*6520*/  LDL.LU R240, [R1+0x7c] ;  /* 0x00007c0001f07983 */ /* 0x0005680000300800 */
[----:B------:R3:W-:Y:S01]  /*6530*/  MUFU.EX2 R197, R5 ;  /* 0x0000000500c57308 */ /* 0x0007e20000000800 */
[----:B-1----:R-:W-:Y:S01]  /*6540*/  FFMA.FTZ R3, R156, UR7, -R18 ;  /* 0x000000079c037c23 */ /* 0x002fe20008010812 */
[----:B------:R-:W-:-:S02]  /*6550*/  IMAD.MOV.U32 R156, RZ, RZ, R52 ;  /* 0x000000ffff9c7224 */ /* 0x000fc400078e0034 */
[----:B------:R-:W-:-:S04]  /*6560*/  IMAD.MOV.U32 R52, RZ, RZ, R122 ;  /* 0x000000ffff347224 */ /* 0x000fc800078e007a */
[----:B------:R1:W-:Y:S01]  /*6570*/  MUFU.EX2 R203, R3 ;  /* 0x0000000300cb7308 */ /* 0x0003e20000000800 */
[----:B---3--:R-:W-:-:S05]  /*6580*/  IMAD.WIDE.U32 R4, R101, -0x2daee0ad, RZ ;  /* 0xd2511f5365047825 */ /* 0x008fca00078e00ff */
[----:B------:R-:W-:Y:S01]  /*6590*/  LOP3.LUT R5, R5, UR17, R8, 0x96, !PT ;  /* 0x0000001105057c12 */ /* 0x000fe2000f8e9608 */
[----:B-1----:R-:W-:Y:S01]  /*65a0*/  FFMA.FTZ R3, R151, UR7, -R18 ;  /* 0x0000000797037c23 */ /* 0x002fe20008010812 */
[----:B------:R-:W-:-:S03]  /*65b0*/  IMAD.MOV.U32 R151, RZ, RZ, R37 ;  /* 0x000000ffff977224 */ /* 0x000fc600078e0025 */
[----:B------:R1:W-:Y:S02]  /*65c0*/  MUFU.EX2 R202, R3 ;  /* 0x0000000300ca7308 */ /* 0x0003e40000000800 */
[----:B-1----:R-:W-:Y:S01]  /*65d0*/  FFMA.FTZ R3, R149, UR7, -R18 ;  /* 0x0000000795037c23 */ /* 0x002fe20008010812 */
[----:B------:R-:W-:Y:S02]  /*65e0*/  IMAD.MOV.U32 R149, RZ, RZ, R53 ;  /* 0x000000ffff957224 */ /* 0x000fe400078e0035 */
[----:B------:R-:W-:-:S03]  /*65f0*/  IMAD.MOV.U32 R53, RZ, RZ, R123 ;  /* 0x000000ffff357224 */ /* 0x000fc600078e007b */
[----:B------:R1:W-:Y:S02]  /*6600*/  MUFU.EX2 R200, R3 ;  /* 0x0000000300c87308 */ /* 0x0003e40000000800 */
[----:B-1----:R-:W-:Y:S01]  /*6610*/  FFMA.FTZ R3, R150, UR7, -R18 ;  /* 0x0000000796037c23 */ /* 0x002fe20008010812 */
[----:B------:R-:W-:-:S05]  /*6620*/  IMAD.MOV.U32 R150, RZ, RZ, R118 ;  /* 0x000000ffff967224 */ /* 0x000fca00078e0076 */
[----:B------:R1:W-:Y:S02]  /*6630*/  MUFU.EX2 R201, R3 ;  /* 0x0000000300c97308 */ /* 0x0003e40000000800 */
[----:B-1----:R-:W-:Y:S01]  /*6640*/  LOP3.LUT R3, R9, UR19, R78, 0x96, !PT ;  /* 0x0000001309037c12 */ /* 0x002fe2000f8e964e */
[--C-:B------:R-:W-:Y:S01]  /*6650*/  FFMA.FTZ R9, R146, UR7, -R18.reuse ;  /* 0x0000000792097c23 */ /* 0x100fe20008010812 */
[----:B------:R-:W-:Y:S01]  /*6660*/  FFMA.FTZ R18, R128, UR7, -R18 ;  /* 0x0000000780127c23 */ /* 0x000fe20008010812 */
[----:B------:R-:W-:Y:S02]  /*6670*/  IMAD.MOV.U32 R78, RZ, RZ, R115 ;  /* 0x000000ffff4e7224 */ /* 0x000fe400078e0073 */
[----:B------:R-:W-:Y:S01]  /*6680*/  IMAD.WIDE.U32 R6, R3, -0x326172a9, RZ ;  /* 0xcd9e8d5703067825 */ /* 0x000fe200078e00ff */
[----:B------:R1:W-:Y:S04]  /*6690*/  MUFU.EX2 R174, R9 ;  /* 0x0000000900ae7308 */ /* 0x0003e80000000800 */
[----:B------:R-:W-:Y:S01]  /*66a0*/  LOP3.LUT R3, R7, UR18, R68, 0x96, !PT ;  /* 0x0000001207037c12 */ /* 0x000fe2000f8e9644 */
[----:B------:R-:W-:Y:S03]  /*66b0*/  HMMA.16816.F32 R36, R28, R38, R108 ;  /* 0x000000261c24723c */ /* 0x000fe6000000186c */
[----:B------:R-:W-:Y:S01]  /*66c0*/  MUFU.EX2 R116, R18 ;  /* 0x0000001200747308 */ /* 0x000fe20000000800 */
[----:B------:R-:W-:-:S05]  /*66d0*/  IMAD.WIDE.U32 R10, R3, -0x2daee0ad, RZ ;  /* 0xd2511f53030a7825 */ /* 0x000fca00078e00ff */
[----:B------:R-:W-:Y:S01]  /*66e0*/  LOP3.LUT R3, R11, UR15, R4, 0x96, !PT ;  /* 0x0000000f0b037c12 */ /* 0x000fe2000f8e9604 */
[----:B------:R-:W-:-:S04]  /*66f0*/  IMAD.WIDE.U32 R4, R5, -0x326172a9, RZ ;  /* 0xcd9e8d5705047825 */ /* 0x000fc800078e00ff */
[----:B-1----:R-:W-:Y:S01]  /*6700*/  IMAD.WIDE.U32 R8, R3, -0x326172a9, RZ ;  /* 0xcd9e8d5703087825 */ /* 0x002fe200078e00ff */
[----:B------:R-:W-:-:S04]  /*6710*/  LOP3.LUT R6, R5, UR16, R6, 0x96, !PT ;  /* 0x0000001005067c12 */ /* 0x000fc8000f8e9606 */
[----:B------:R-:W-:Y:S01]  /*6720*/  LOP3.LUT R3, R9, UR14, R4, 0x96, !PT ;  /* 0x0000000e09037c12 */ /* 0x000fe2000f8e9604 */
[----:B------:R-:W-:-:S04]  /*6730*/  IMAD.WIDE.U32 R6, R6, -0x2daee0ad, RZ ;  /* 0xd2511f5306067825 */ /* 0x000fc800078e00ff */
[----:B------:R-:W-:-:S04]  /*6740*/  IMAD.WIDE.U32 R4, R3, -0x2daee0ad, RZ ;  /* 0xd2511f5303047825 */ /* 0x000fc800078e00ff */
[--C-:B------:R-:W-:Y:S01]  /*6750*/  FFMA.FTZ R3, R217, UR7, -R21.reuse ;  /* 0x00000007d9037c23 */ /* 0x100fe20008010815 */
[----:B------:R-:W-:Y:S01]  /*6760*/  LOP3.LUT R10, R7, UR5, R10, 0x96, !PT ;  /* 0x00000005070a7c12 */ /* 0x000fe2000f8e960a */
[----:B------:R-:W-:Y:S01]  /*6770*/  FFMA.FTZ R7, R218, UR7, -R21 ;  /* 0x00000007da077c23 */ /* 0x000fe20008010815 */
[----:B------:R-:W-:Y:S01]  /*6780*/  IMAD.MOV.U32 R218, RZ, RZ, R169 ;  /* 0x000000ffffda7224 */ /* 0x000fe200078e00a9 */
[----:B------:R1:W-:Y:S01]  /*6790*/  MUFU.EX2 R129, R3 ;  /* 0x0000000300817308 */ /* 0x0003e20000000800 */
[----:B------:R-:W-:Y:S01]  /*67a0*/  LOP3.LUT R50, R5, UR23, R6, 0x96, !PT ;  /* 0x0000001705327c12 */ /* 0x000fe2000f8e9606 */
[----:B------:R-:W-:Y:S01]  /*67b0*/  IMAD.MOV.U32 R169, RZ, RZ, R141 ;  /* 0x000000ffffa97224 */ /* 0x000fe200078e008d */
[C---:B------:R-:W-:Y:S01]  /*67c0*/  LOP3.LUT R60, R4.reuse, 0xffff, RZ, 0xc0, !PT ;  /* 0x0000ffff043c7812 */ /* 0x040fe200078ec0ff */
[----:B------:R-:W-:Y:S01]  /*67d0*/  IMAD.MOV.U32 R141, RZ, RZ, R119 ;  /* 0x000000ffff8d7224 */ /* 0x000fe200078e0077 */
[----:B------:R-:W-:Y:S02]  /*67e0*/  LOP3.LUT R73, R4, 0xff, RZ, 0xc0, !PT ;  /* 0x000000ff04497812 */ /* 0x000fe400078ec0ff */
[--C-:B------:R-:W-:Y:S01]  /*67f0*/  SHF.R.U32.HI R61, RZ, 0x10, R4.reuse ;  /* 0x00000010ff3d7819 */ /* 0x100fe20000011604 */
[----:B------:R3:W-:Y:S01]  /*6800*/  MUFU.EX2 R131, R7 ;  /* 0x0000000700837308 */ /* 0x0007e20000000800 */
[----:B------:R-:W-:Y:S01]  /*6810*/  SHF.R.U32.HI R72, RZ, 0x18, R4 ;  /* 0x00000018ff487819 */ /* 0x000fe20000011604 */
[----:B------:R-:W-:-:S05]  /*6820*/  IMAD.WIDE.U32 R4, R16, -0x326172a9, RZ ;  /* 0xcd9e8d5710047825 */ /* 0x000fca00078e00ff */
[----:B------:R-:W-:Y:S01]  /*6830*/  LOP3.LUT R9, R5, UR6, R14, 0x96, !PT ;  /* 0x0000000605097c12 */ /* 0x000fe2000f8e960e */
[----:B-1----:R-:W-:Y:S01]  /*6840*/  FFMA.FTZ R3, R177, UR7, -R21 ;  /* 0x00000007b1037c23 */ /* 0x002fe20008010815 */
[C---:B------:R-:W-:Y:S02]  /*6850*/  LOP3.LUT R11, R4.reuse, 0xff, RZ, 0xc0, !PT ;  /* 0x000000ff040b7812 */ /* 0x040fe400078ec0ff */
[--C-:B------:R-:W-:Y:S01]  /*6860*/  SHF.R.U32.HI R12, RZ, 0x10, R4.reuse ;  /* 0x00000010ff0c7819 */ /* 0x100fe20000011604 */
[----:B------:R1:W-:Y:S01]  /*6870*/  MUFU.EX2 R130, R3 ;  /* 0x0000000300827308 */ /* 0x0003e20000000800 */
[----:B------:R-:W-:Y:S02]  /*6880*/  SHF.R.U32.HI R13, RZ, 0x18, R4 ;  /* 0x00000018ff0d7819 */ /* 0x000fe40000011604 */
[----:B---3--:R-:W-:Y:S01]  /*6890*/  LOP3.LUT R7, R4, 0xffff, RZ, 0xc0, !PT ;  /* 0x0000ffff04077812 */ /* 0x008fe200078ec0ff */
[----:B------:R-:W-:-:S03]  /*68a0*/  IMAD.WIDE.U32 R4, R10, -0x326172a9, RZ ;  /* 0xcd9e8d570a047825 */ /* 0x000fc600078e00ff */
[C---:B------:R-:W-:Y:S02]  /*68b0*/  LOP3.LUT R101, R4.reuse, 0xffff, RZ, 0xc0, !PT ;  /* 0x0000ffff04657812 */ /* 0x040fe400078ec0ff */
[----:B------:R-:W-:Y:S02]  /*68c0*/  LOP3.LUT R112, R4, 0xff, RZ, 0xc0, !PT ;  /* 0x000000ff04707812 */ /* 0x000fe400078ec0ff */
[--C-:B------:R-:W-:Y:S02]  /*68d0*/  SHF.R.U32.HI R102, RZ, 0x10, R4.reuse ;  /* 0x00000010ff667819 */ /* 0x100fe40000011604 */
[----:B------:R-:W-:Y:S01]  /*68e0*/  SHF.R.U32.HI R103, RZ, 0x18, R4 ;  /* 0x00000018ff677819 */ /* 0x000fe20000011604 */
[--C-:B-1----:R-:W-:Y:S01]  /*68f0*/  FFMA.FTZ R3, R170, UR7, -R21.reuse ;  /* 0x00000007aa037c23 */ /* 0x102fe20008010815 */
[----:B------:R-:W-:Y:S01]  /*6900*/  FFMA.FTZ R4, R164, UR7, -R21 ;  /* 0x00000007a4047c23 */ /* 0x000fe20008010815 */
[----:B------:R-:W-:Y:S02]  /*6910*/  SHF.R.U32.HI R6, RZ, 0x8, R23 ;  /* 0x00000008ff067819 */ /* 0x000fe40000011617 */
[----:B------:R1:W-:Y:S01]  /*6920*/  MUFU.EX2 R127, R3 ;  /* 0x00000003007f7308 */ /* 0x0003e20000000800 */
[----:B------:R-:W-:-:S07]  /*6930*/  LOP3.LUT R22, R5, UR6, R8, 0x96, !PT ;  /* 0x0000000605167c12 */ /* 0x000fce000f8e9608 */
[----:B------:R3:W-:Y:S01]  /*6940*/  MUFU.EX2 R125, R4 ;  /* 0x00000004007d7308 */ /* 0x0007e20000000800 */
[----:B-1----:R-:W-:-:S07]  /*6950*/  FFMA.FTZ R3, R167, UR7, -R21 ;  /* 0x00000007a7037c23 */ /* 0x002fce0008010815 */
[----:B------:R1:W-:Y:S01]  /*6960*/  MUFU.EX2 R128, R3 ;  /* 0x0000000300807308 */ /* 0x0003e20000000800 */
[----:B---3--:R-:W-:-:S07]  /*6970*/  FFMA.FTZ R4, R158, UR7, -R21 ;  /* 0x000000079e047c23 */ /* 0x008fce0008010815 */
[----:B------:R3:W-:Y:S01]  /*6980*/  MUFU.EX2 R124, R4 ;  /* 0x00000004007c7308 */ /* 0x0007e20000000800 */
[----:B-1----:R-:W-:-:S07]  /*6990*/  FFMA.FTZ R3, R165, UR7, -R21 ;  /* 0x00000007a5037c23 */ /* 0x002fce0008010815 */
[----:B------:R1:W-:Y:S01]  /*69a0*/  MUFU.EX2 R126, R3 ;  /* 0x00000003007e7308 */ /* 0x0003e20000000800 */
[----:B---3--:R-:W-:Y:S01]  /*69b0*/  FFMA.FTZ R4, R162, UR7, -R21 ;  /* 0x00000007a2047c23 */ /* 0x008fe20008010815 */
[----:B------:R-:W-:Y:S02]  /*69c0*/  IMAD.MOV.U32 R162, RZ, RZ, R168 ;  /* 0x000000ffffa27224 */ /* 0x000fe400078e00a8 */
[----:B------:R-:W-:Y:S01]  /*69d0*/  IMAD.MOV.U32 R168, RZ, RZ, R55 ;  /* 0x000000ffffa87224 */ /* 0x000fe200078e0037 */
[----:B-1----:R-:W-:-:S03]  /*69e0*/  SHF.R.U32.HI R3, RZ, 0x8, R76 ;  /* 0x00000008ff037819 */ /* 0x002fc6000001164c */
[----:B------:R1:W-:Y:S01]  /*69f0*/  MUFU.EX2 R123, R4 ;  /* 0x00000004007b7308 */ /* 0x0003e20000000800 */
[----:B------:R-:W-:Y:S01]  /*6a00*/  IMAD.MOV.U32 R55, RZ, RZ, R120 ;  /* 0x000000ffff377224 */ /* 0x000fe200078e0078 */
[----:B------:R-:W-:Y:S02]  /*6a10*/  PRMT R100, R100, 0x5410, R3 ;  /* 0x0000541064647816 */ /* 0x000fe40000000003 */
[----:B------:R-:W-:-:S04]  /*6a20*/  LOP3.LUT R3, R79, 0xff, RZ, 0xc0, !PT ;  /* 0x000000ff4f037812 */ /* 0x000fc800078ec0ff */
[----:B------:R-:W-:Y:S02]  /*6a30*/  PRMT R113, R3, 0x5410, R77 ;  /* 0x0000541003717816 */ /* 0x000fe4000000004d */
[----:B------:R-:W-:-:S04]  /*6a40*/  SHF.R.U32.HI R3, RZ, 0x8, R69 ;  /* 0x00000008ff037819 */ /* 0x000fc80000011645 */
[----:B------:R-:W-:Y:S02]  /*6a50*/  PRMT R14, R70, 0x5410, R3 ;  /* 0x00005410460e7816 */ /* 0x000fe40000000003 */
[----:B------:R-:W-:Y:S01]  /*6a60*/  LOP3.LUT R3, R74, 0xff, RZ, 0xc0, !PT ;  /* 0x000000ff4a037812 */ /* 0x000fe200078ec0ff */
[----:B-1----:R-:W-:-:S03]  /*6a70*/  FFMA.FTZ R4, R223, UR7, -R20 ;  /* 0x00000007df047c23 */ /* 0x002fc60008010814 */
[----:B------:R-:W-:Y:S01]  /*6a80*/  PRMT R15, R3, 0x5410, R71 ;  /* 0x00005410030f7816 */ /* 0x000fe20000000047 */
[----:B------:R1:W-:Y:S01]  /*6a90*/  MUFU.EX2 R122, R4 ;  /* 0x00000004007a7308 */ /* 0x0003e20000000800 */
[----:B------:R-:W-:-:S04]  /*6aa0*/  SHF.R.U32.HI R3, RZ, 0x8, R35 ;  /* 0x00000008ff037819 */ /* 0x000fc80000011623 */
[----:B------:R-:W-:Y:S02]  /*6ab0*/  PRMT R76, R43, 0x5410, R3 ;  /* 0x000054102b4c7816 */ /* 0x000fe40000000003 */
[----:B------:R-:W-:Y:S01]  /*6ac0*/  LOP3.LUT R3, R42, 0xff, RZ, 0xc0, !PT ;  /* 0x000000ff2a037812 */ /* 0x000fe200078ec0ff */
[----:B-1----:R-:W-:-:S04]  /*6ad0*/  FFMA.FTZ R4, R220, UR7, -R20 ;  /* 0x00000007dc047c23 */ /* 0x002fc80008010814 */
[----:B------:R1:W-:Y:S01]  /*6ae0*/  MUFU.EX2 R121, R4 ;  /* 0x0000000400797308 */ /* 0x0003e20000000800 */
[----:B------:R-:W-:Y:S02]  /*6af0*/  PRMT R77, R3, 0x5410, R41 ;  /* 0x00005410034d7816 */ /* 0x000fe40000000029 */
[----:B------:R-:W-:-:S04]  /*6b00*/  SHF.R.U32.HI R3, RZ, 0x8, R27 ;  /* 0x00000008ff037819 */ /* 0x000fc8000001161b */
[----:B------:R-:W-:Y:S01]  /*6b10*/  PRMT R115, R34, 0x5410, R3 ;  /* 0x0000541022737816 */ /* 0x000fe20000000003 */
[----:B-1----:R-:W-:-:S04]  /*6b20*/  FFMA.FTZ R4, R219, UR7, -R20 ;  /* 0x00000007db047c23 */ /* 0x002fc80008010814 */
[----:B------:R1:W-:Y:S01]  /*6b30*/  MUFU.EX2 R120, R4 ;  /* 0x0000000400787308 */ /* 0x0003e20000000800 */
[----:B------:R-:W-:-:S04]  /*6b40*/  LOP3.LUT R3, R33, 0xff, RZ, 0xc0, !PT ;  /* 0x000000ff21037812 */ /* 0x000fc800078ec0ff */
[----:B------:R-:W-:Y:S02]  /*6b50*/  PRMT R114, R3, 0x5410, R32 ;  /* 0x0000541003727816 */ /* 0x000fe40000000020 */
[----:B------:R-:W-:Y:S01]  /*6b60*/  LOP3.LUT R3, R24, 0xff, RZ, 0xc0, !PT ;  /* 0x000000ff18037812 */ /* 0x000fe200078ec0ff */
[----:B------:R-:W-:Y:S01]  /*6b70*/  FFMA.FTZ R5, R222, UR7, -R19 ;  /* 0x00000007de057c23 */ /* 0x000fe20008010813 */
[----:B------:R-:W-:Y:S01]  /*6b80*/  PRMT R18, R26, 0x5410, R6 ;  /* 0x000054101a127816 */ /* 0x000fe20000000006 */
[----:B------:R-:W-:Y:S01]  /*6b90*/  LDSM.16.MT88.4 R32, [R204+0x5000] ;  /* 0x00500000cc20783b */ /* 0x000fe20000004200 */
[----:B-1----:R-:W-:-:S04]  /*6ba0*/  FFMA.FTZ R4, R179, UR7, -R20 ;  /* 0x00000007b3047c23 */ /* 0x002fc80008010814 */
[----:B------:R1:W3:Y:S01]  /*6bb0*/  MUFU.EX2 R119, R4 ;  /* 0x0000000400777308 */ /* 0x0002e20000000800 */
[----:B------:R-:W-:Y:S02]  /*6bc0*/  PRMT R16, R3, 0x5410, R25 ;  /* 0x0000541003107816 */ /* 0x000fe40000000019 */
[----:B------:R-:W-:Y:S01]  /*6bd0*/  LOP3.LUT R3, R40, 0xffff, RZ, 0xc0, !PT ;  /* 0x0000ffff28037812 */ /* 0x000fe200078ec0ff */
[----:B------:R-:W4:Y:S01]  /*6be0*/  LDSM.16.MT88.4 R24, [R139+0x5000] ;  /* 0x005000008b18783b */ /* 0x000f220000004200 */
[----:B-1----:R-:W-:-:S04]  /*6bf0*/  FFMA.FTZ R4, R225, UR7, -R19 ;  /* 0x00000007e1047c23 */ /* 0x002fc80008010813 */
[----:B------:R1:W-:Y:S01]  /*6c00*/  MUFU.EX2 R118, R4 ;  /* 0x0000000400767308 */ /* 0x0003e20000000800 */
[----:B------:R-:W-:-:S07]  /*6c10*/  LOP3.LUT R6, R12, 0xff, RZ, 0xc0, !PT ;  /* 0x000000ff0c067812 */ /* 0x000fce00078ec0ff */
[----:B------:R2:W-:Y:S01]  /*6c20*/  MUFU.EX2 R110, R5 ;  /* 0x00000005006e7308 */ /* 0x0005e20000000800 */
[----:B-1----:R-:W-:-:S04]  /*6c30*/  SHF.R.U32.HI R4, RZ, 0x8, R7 ;  /* 0x00000008ff047819 */ /* 0x002fc80000011607 */
[----:B------:R-:W-:Y:S01]  /*6c40*/  PRMT R11, R11, 0x5410, R4 ;  /* 0x000054100b0b7816 */ /* 0x000fe20000000004 */
[----:B------:R-:W-:Y:S01]  /*6c50*/  FFMA.FTZ R4, R221, UR7, -R19 ;  /* 0x00000007dd047c23 */ /* 0x000fe20008010813 */
[----:B------:R-:W-:Y:S02]  /*6c60*/  SHF.R.U32.HI R7, RZ, 0x8, R3 ;  /* 0x00000008ff077819 */ /* 0x000fe40000011603 */
[----:B------:R-:W-:Y:S01]  /*6c70*/  LOP3.LUT R3, R9, 0xffff, RZ, 0xc0, !PT ;  /* 0x0000ffff09037812 */ /* 0x000fe200078ec0ff */
[----:B------:R1:W4:Y:S01]  /*6c80*/  MUFU.EX2 R109, R4 ;  /* 0x00000004006d7308 */ /* 0x0003220000000800 */
[----:B--2---:R-:W-:Y:S01]  /*6c90*/  FFMA.FTZ R5, R226, UR7, -R19 ;  /* 0x00000007e2057c23 */ /* 0x004fe20008010813 */
[----:B------:R-:W-:Y:S01]  /*6ca0*/  HMMA.16816.F32 R68, R28, R44, R104 ;  /* 0x0000002c1c44723c */ /* 0x000fe20000001868 */
[----:B------:R-:W-:Y:S01]  /*6cb0*/  LOP3.LUT R8, R40, 0xff, RZ, 0xc0, !PT ;  /* 0x000000ff28087812 */ /* 0x000fe200078ec0ff */
[----:B------:R-:W-:Y:S01]  /*6cc0*/  IMAD.MOV.U32 R217, RZ, RZ, R150 ;  /* 0x000000ffffd97224 */ /* 0x000fe200078e0096 */
[----:B------:R-:W-:Y:S01]  /*6cd0*/  PRMT R6, R6, 0x5410, R13 ;  /* 0x0000541006067816 */ /* 0x000fe2000000000d */
[----:B------:R-:W-:Y:S01]  /*6ce0*/  IMAD.MOV.U32 R219, RZ, RZ, R62 ;  /* 0x000000ffffdb7224 */ /* 0x000fe200078e003e */
[----:B------:R-:W2:Y:S01]  /*6cf0*/  LDSM.16.MT88.4 R28, [R139+0x5400] ;  /* 0x005400008b1c783b */ /* 0x000ea20000004200 */
[----:B------:R4:W2:Y:S01]  /*6d00*/  MUFU.EX2 R107, R5 ;  /* 0x00000005006b7308 */ /* 0x0008a20000000800 */
[----:B-1----:R-:W-:-:S02]  /*6d10*/  SHF.R.U32.HI R4, RZ, 0x8, R3 ;  /* 0x00000008ff047819 */ /* 0x002fc40000011603 */
[----:B------:R-:W-:-:S04]  /*6d20*/  LOP3.LUT R3, R9, 0xff, RZ, 0xc0, !PT ;  /* 0x000000ff09037812 */ /* 0x000fc800078ec0ff */
[----:B------:R-:W-:Y:S02]  /*6d30*/  PRMT R10, R3, 0x5410, R4 ;  /* 0x00005410030a7816 */ /* 0x000fe40000000004 */
[----:B------:R-:W-:Y:S01]  /*6d40*/  SHF.R.U32.HI R3, RZ, 0x10, R9 ;  /* 0x00000010ff037819 */ /* 0x000fe20000011609 */
[----:B------:R-:W-:Y:S01]  /*6d50*/  FFMA.FTZ R4, R171, UR7, -R21 ;  /* 0x00000007ab047c23 */ /* 0x000fe20008010815 */
[----:B------:R-:W-:Y:S02]  /*6d60*/  PRMT R12, R8, 0x5410, R7 ;  /* 0x00005410080c7816 */ /* 0x000fe40000000007 */
[----:B------:R-:W-:Y:S01]  /*6d70*/  LOP3.LUT R8, R3, 0xff, RZ, 0xc0, !PT ;  /* 0x000000ff03087812 */ /* 0x000fe200078ec0ff */
[----:B------:R1:W-:Y:S01]  /*6d80*/  MUFU.EX2 R108, R4 ;  /* 0x00000004006c7308 */ /* 0x0003e20000000800 */
[--C-:B------:R-:W-:Y:S02]  /*6d90*/  HSET2.LE.AND R3, R11, R0.reuse, PT ;  /* 0x000000000b037233 */ /* 0x100fe40003803000 */
[----:B------:R-:W-:-:S02]  /*6da0*/  HSET2.LE.AND R7, R6, R0, PT ;  /* 0x0000000006077233 */ /* 0x000fc40003803000 */
[----:B------:R-:W-:Y:S02]  /*6db0*/  SHF.R.U32.HI R9, RZ, 0x18, R9 ;  /* 0x00000018ff097819 */ /* 0x000fe40000011609 */
[----:B---3--:R-:W-:Y:S01]  /*6dc0*/  F2FP.F16.F32.PACK_AB R6, R119, R120 ;  /* 0x000000787706723e */ /* 0x008fe200000000ff */
[----:B----4-:R-:W-:Y:S01]  /*6dd0*/  FFMA.FTZ R5, R224, UR7, -R20 ;  /* 0x00000007e0057c23 */ /* 0x010fe20008010814 */
[----:B------:R-:W-:Y:S02]  /*6de0*/  PRMT R8, R8, 0x5410, R9 ;  /* 0x0000541008087816 */ /* 0x000fe40000000009 */
[----:B------:R-:W-:Y:S02]  /*6df0*/  LOP3.LUT R6, R3, R6, RZ, 0xc0, !PT ;  /* 0x0000000603067212 */ /* 0x000fe400078ec0ff */
[----:B------:R-:W-:Y:S02]  /*6e00*/  HSET2.LE.AND R3, R10, R0, PT ;  /* 0x000000000a037233 */ /* 0x000fe40003803000 */
[----:B-1----:R-:W-:Y:S01]  /*6e10*/  F2FP.F16.F32.PACK_AB R4, R109, R110 ;  /* 0x0000006e6d04723e */ /* 0x002fe200000000ff */
[----:B------:R1:W-:Y:S03]  /*6e20*/  MUFU.EX2 R106, R5 ;  /* 0x00000005006a7308 */ /* 0x0003e60000000800 */
[----:B------:R-:W-:-:S02]  /*6e30*/  LOP3.LUT R7, R7, R4, RZ, 0xc0, !PT ;  /* 0x0000000407077212 */ /* 0x000fc400078ec0ff */
[----:B------:R-:W-:Y:S01]  /*6e40*/  F2FP.F16.F32.PACK_AB R4, R121, R122 ;  /* 0x0000007a7904723e */ /* 0x000fe200000000ff */
[----:B------:R-:W-:-:S03]  /*6e50*/  FFMA.FTZ R9, R189, UR7, -R20 ;  /* 0x00000007bd097c23 */ /* 0x000fc60008010814 */
[----:B------:R-:W-:Y:S02]  /*6e60*/  LOP3.LUT R4, R3, R4, RZ, 0xc0, !PT ;  /* 0x0000000403047212 */ /* 0x000fe400078ec0ff */
[----:B------:R-:W-:Y:S01]  /*6e70*/  SHF.R.U32.HI R3, RZ, 0x10, R40 ;  /* 0x00000010ff037819 */ /* 0x000fe20000011628 */
[----:B------:R3:W4:Y:S01]  /*6e80*/  MUFU.EX2 R105, R9 ;  /* 0x0000000900697308 */ /* 0x0007220000000800 */
[----:B-1----:R-:W-:Y:S02]  /*6e90*/  HSET2.LE.AND R5, R8, R0, PT ;  /* 0x0000000008057233 */ /* 0x002fe40003803000 */
[----:B--2---:R-:W-:Y:S01]  /*6ea0*/  F2FP.F16.F32.PACK_AB R8, R107, R118 ;  /* 0x000000766b08723e */ /* 0x004fe200000000ff */
[----:B------:R-:W-:-:S03]  /*6eb0*/  FFMA.FTZ R11, R188, UR7, -R20 ;  /* 0x00000007bc0b7c23 */ /* 0x000fc60008010814 */
[----:B------:R-:W-:Y:S02]  /*6ec0*/  LOP3.LUT R5, R5, R8, RZ, 0xc0, !PT ;  /* 0x0000000805057212 */ /* 0x000fe400078ec0ff */
[----:B------:R-:W-:Y:S01]  /*6ed0*/  LOP3.LUT R8, R3, 0xff, RZ, 0xc0, !PT ;  /* 0x000000ff03087812 */ /* 0x000fe200078ec0ff */
[----:B------:R1:W-:Y:S01]  /*6ee0*/  MUFU.EX2 R104, R11 ;  /* 0x0000000b00687308 */ /* 0x0003e20000000800 */
[----:B---3--:R-:W-:Y:S02]  /*6ef0*/  SHF.R.U32.HI R9, RZ, 0x18, R40 ;  /* 0x00000018ff097819 */ /* 0x008fe40000011628 */
[----:B------:R-:W-:Y:S02]  /*6f00*/  HSET2.LE.AND R3, R14, R0, PT ;  /* 0x000000000e037233 */ /* 0x000fe40003803000 */
[----:B------:R-:W-:Y:S01]  /*6f10*/  F2FP.F16.F32.PACK_AB R10, R209, R210 ;  /* 0x000000d2d10a723e */ /* 0x000fe200000000ff */
[----:B------:R-:W-:Y:S01]  /*6f20*/  HMMA.16816.F32 R44, R4, R26, R96 ;  /* 0x0000001a042c723c */ /* 0x000fe20000001860 */
[----:B------:R-:W-:-:S02]  /*6f30*/  F2FP.F16.F32.PACK_AB R13, R129, R131 ;  /* 0x00000083810d723e */ /* 0x000fc400000000ff */
[----:B------:R-:W-:Y:S02]  /*6f40*/  LOP3.LUT R10, R3, R10, RZ, 0xc0, !PT ;  /* 0x0000000a030a7212 */ /* 0x000fe400078ec0ff */
[----:B-1----:R-:W-:Y:S01]  /*6f50*/  PRMT R11, R8, 0x5410, R9 ;  /* 0x00005410080b7816 */ /* 0x002fe20000000009 */
[----:B------:R-:W-:Y:S01]  /*6f60*/  FFMA.FTZ R9, R178, UR7, -R20 ;  /* 0x00000007b2097c23 */ /* 0x000fe20008010814 */
[--C-:B------:R-:W-:Y:S02]  /*6f70*/  HSET2.LE.AND R8, R12, R0.reuse, PT ;  /* 0x000000000c087233 */ /* 0x100fe40003803000 */
[--C-:B------:R-:W-:Y:S01]  /*6f80*/  HSET2.LE.AND R3, R15, R0.reuse, PT ;  /* 0x000000000f037233 */ /* 0x100fe20003803000 */
[----:B------:R1:W-:Y:S01]  /*6f90*/  MUFU.EX2 R96, R9 ;  /* 0x0000000900607308 */ /* 0x0003e20000000800 */
[----:B------:R-:W-:Y:S02]  /*6fa0*/  HSET2.LE.AND R12, R11, R0, PT ;  /* 0x000000000b0c7233 */ /* 0x000fe40003803000 */
[----:B------:R-:W-:Y:S01]  /*6fb0*/  F2FP.F16.F32.PACK_AB R11, R127, R130 ;  /* 0x000000827f0b723e */ /* 0x000fe200000000ff */
[----:B------:R-:W-:-:S02]  /*6fc0*/  IMAD.MOV.U32 R224, RZ, RZ, R149 ;  /* 0x000000ffffe07224 */ /* 0x000fc400078e0095 */
[----:B------:R-:W-:Y:S01]  /*6fd0*/  FFMA.FTZ R14, R227, UR7, -R19 ;  /* 0x00000007e30e7c23 */ /* 0x000fe20008010813 */
[----:B------:R-:W-:Y:S02]  /*6fe0*/  IMAD.MOV.U32 R189, RZ, RZ, R151 ;  /* 0x000000ffffbd7224 */ /* 0x000fe400078e0097 */
[----:B------:R-:W-:Y:S01]  /*6ff0*/  IMAD.MOV.U32 R150, RZ, RZ, R156 ;  /* 0x000000ffff967224 */ /* 0x000fe200078e009c */
[----:B------:R-:W-:Y:S01]  /*7000*/  LOP3.LUT R11, R3, R11, RZ, 0xc0, !PT ;  /* 0x0000000b030b7212 */ /* 0x000fe200078ec0ff */
[----:B------:R-:W-:Y:S02]  /*7010*/  IMAD.MOV.U32 R188, RZ, RZ, R157 ;  /* 0x000000ffffbc7224 */ /* 0x000fe400078e009d */
[----:B------:R-:W-:Y:S01]  /*7020*/  IMAD.MOV.U32 R149, RZ, RZ, R159 ;  /* 0x000000ffff957224 */ /* 0x000fe200078e009f */
[----:B-1----:R-:W-:Y:S01]  /*7030*/  F2FP.F16.F32.PACK_AB R9, R211, R212 ;  /* 0x000000d4d309723e */ /* 0x002fe200000000ff */
[----:B------:R-:W-:Y:S02]  /*7040*/  IMAD.MOV.U32 R151, RZ, RZ, R168 ;  /* 0x000000ffff977224 */ /* 0x000fe400078e00a8 */
[----:B------:R-:W-:Y:S01]  /*7050*/  IMAD.MOV.U32 R156, RZ, RZ, R169 ;  /* 0x000000ffff9c7224 */ /* 0x000fe200078e00a9 */
[----:B------:R-:W-:Y:S01]  /*7060*/  LOP3.LUT R8, R8, R9, RZ, 0xc0, !PT ;  /* 0x0000000908087212 */ /* 0x000fe200078ec0ff */
[----:B------:R-:W-:Y:S01]  /*7070*/  IMAD.MOV.U32 R157, RZ, RZ, R52 ;  /* 0x000000ffff9d7224 */ /* 0x000fe200078e0034 */
[----:B------:R-:W-:Y:S01]  /*7080*/  LOP3.LUT R9, R12, R13, RZ, 0xc0, !PT ;  /* 0x0000000d0c097212 */ /* 0x000fe200078ec0ff */
[----:B------:R-:W-:Y:S01]  /*7090*/  IMAD.MOV.U32 R159, RZ, RZ, R53 ;  /* 0x000000ffff9f7224 */ /* 0x000fe200078e0035 */
[----:B------:R-:W-:Y:S01]  /*70a0*/  HMMA.16816.F32 R40, R4, R34, R84 ;  /* 0x000000220428723c */ /* 0x000fe20000001854 */
[----:B------:R-:W-:-:S02]  /*70b0*/  IMAD.MOV.U32 R168, RZ, RZ, R54 ;  /* 0x000000ffffa87224 */ /* 0x000fc400078e0036 */
[----:B------:R-:W-:Y:S02]  /*70c0*/  IMAD.MOV.U32 R169, RZ, RZ, R55 ;  /* 0x000000ffffa97224 */ /* 0x000fe400078e0037 */
[----:B------:R-:W-:Y:S01]  /*70d0*/  IMAD.MOV.U32 R99, RZ, RZ, R56 ;  /* 0x000000ffff637224 */ /* 0x000fe200078e0038 */
[C---:B------:R-:W-:Y:S01]  /*70e0*/  HMMA.16816.F32 R52, R4.reuse, R24, R88 ;  /* 0x000000180434723c */ /* 0x040fe20000001858 */
[----:B------:R-:W-:Y:S02]  /*70f0*/  IMAD.MOV.U32 R98, RZ, RZ, R57 ;  /* 0x000000ffff627224 */ /* 0x000fe400078e0039 */
[----:B------:R-:W-:Y:S02]  /*7100*/  IMAD.MOV.U32 R97, RZ, RZ, R58 ;  /* 0x000000ffff617224 */ /* 0x000fe400078e003a */
[----:B------:R-:W-:Y:S01]  /*7110*/  IMAD.MOV.U32 R227, RZ, RZ, R59 ;  /* 0x000000ffffe37224 */ /* 0x000fe200078e003b */
[----:B------:R-:W-:Y:S01]  /*7120*/  LOP3.LUT R3, R17, 0xffff, RZ, 0xc0, !PT ;  /* 0x0000ffff11037812 */ /* 0x000fe200078ec0ff */
[----:B------:R-:W-:Y:S03]  /*7130*/  HMMA.16816.F32 R56, R4, R32, R92 ;  /* 0x000000200438723c */ /* 0x000fe6000000185c */
[----:B------:R-:W-:-:S04]  /*7140*/  SHF.R.U32.HI R3, RZ, 0x8, R3 ;  /* 0x00000008ff037819 */ /* 0x000fc80000011603 */
[----:B------:R-:W-:Y:S01]  /*7150*/  FFMA.FTZ R4, R228, UR7, -R19 ;  /* 0x00000007e4047c23 */ /* 0x000fe20008010813 */
[----:B------:R-:W-:Y:S02]  /*7160*/  SHF.R.U32.HI R7, RZ, 0x8, R60 ;  /* 0x00000008ff077819 */ /* 0x000fe4000001163c */
[----:B------:R-:W-:Y:S01]  /*7170*/  LOP3.LUT R6, R61, 0xff, RZ, 0xc0, !PT ;  /* 0x000000ff3d067812 */ /* 0x000fe200078ec0ff */
[----:B------:R1:W-:Y:S01]  /*7180*/  MUFU.EX2 R91, R4 ;  /* 0x00000004005b7308 */ /* 0x0003e20000000800 */
[----:B------:R-:W-:Y:S01]  /*7190*/  LOP3.LUT R5, R17, 0xff, RZ, 0xc0, !PT ;  /* 0x000000ff11057812 */ /* 0x000fe200078ec0ff */
[----:B------:R-:W-:Y:S01]  /*71a0*/  HMMA.16816.F32 R60, R8, R24, R80 ;  /* 0x00000018083c723c */ /* 0x000fe20000001850 */
[----:B------:R-:W-:-:S05]  /*71b0*/  IMAD.MOV.U32 R93, RZ, RZ, R75 ;  /* 0x000000ffff5d7224 */ /* 0x000fca00078e004b */
[----:B------:R2:W3:Y:S01]  /*71c0*/  MUFU.EX2 R92, R14 ;  /* 0x0000000e005c7308 */ /* 0x0004e20000000800 */
[----:B------:R-:W-:Y:S02]  /*71d0*/  PRMT R81, R73, 0x5410, R7 ;  /* 0x0000541049517816 */ /* 0x000fe40000000007 */
[----:B------:R-:W-:Y:S02]  /*71e0*/  PRMT R80, R6, 0x5410, R72 ;  /* 0x0000541006507816 */ /* 0x000fe40000000048 */
[----:B------:R-:W-:Y:S01]  /*71f0*/  HMMA.16816.F32 R72, R8, R26, R36 ;  /* 0x0000001a0848723c */ /* 0x000fe20000001824 */
[----:B------:R-:W-:Y:S01]  /*7200*/  PRMT R6, R5, 0x5410, R3 ;  /* 0x0000541005067816 */ /* 0x000fe20000000003 */
[----:B------:R-:W3:Y:S01]  /*7210*/  LDSM.16.MT88.4 R36, [R204+0x5400] ;  /* 0x00540000cc24783b */ /* 0x000ee20000004200 */
[--C-:B-1----:R-:W-:Y:S01]  /*7220*/  FFMA.FTZ R4, R191, UR7, -R19.reuse ;  /* 0x00000007bf047c23 */ /* 0x102fe20008010813 */
[----:B------:R-:W-:Y:S01]  /*7230*/  LOP3.LUT R3, R48, 0xffff, RZ, 0xc0, !PT ;  /* 0x0000ffff30037812 */ /* 0x000fe200078ec0ff */
[----:B------:R-:W-:Y:S01]  /*7240*/  FFMA.FTZ R5, R190, UR7, -R19 ;  /* 0x00000007be057c23 */ /* 0x000fe20008010813 */
[----:B------:R-:W-:Y:S01]  /*7250*/  LOP3.LUT R13, R48, 0xff, RZ, 0xc0, !PT ;  /* 0x000000ff300d7812 */ /* 0x000fe200078ec0ff */
[----:B------:R1:W-:Y:S01]  /*7260*/  MUFU.EX2 R90, R4 ;  /* 0x00000004005a7308 */ /* 0x0003e20000000800 */
[----:B------:R-:W-:-:S02]  /*7270*/  SHF.R.U32.HI R7, RZ, 0x8, R3 ;  /* 0x00000008ff077819 */ /* 0x000fc40000011603 */
[----:B------:R-:W-:Y:S01]  /*7280*/  SHF.R.U32.HI R12, RZ, 0x18, R17 ;  /* 0x00000018ff0c7819 */ /* 0x000fe20000011611 */
[----:B------:R-:W-:Y:S01]  /*7290*/  HMMA.16816.F32 R68, R8, R32, R68 ;  /* 0x000000200844723c */ /* 0x000fe20000001844 */
[----:B--2---:R-:W-:-:S05]  /*72a0*/  FFMA.FTZ R14, R166, UR7, -R21 ;  /* 0x00000007a60e7c23 */ /* 0x004fca0008010815 */
[----:B------:R-:W-:Y:S01]  /*72b0*/  HMMA.16816.F32 R64, R8, R34, R64 ;  /* 0x000000220840723c */ /* 0x000fe20000001840 */
[----:B------:R2:W3:Y:S01]  /*72c0*/  MUFU.EX2 R89, R5 ;  /* 0x0000000500597308 */ /* 0x0004e20000000800 */
[----:B------:R-:W-:Y:S01]  /*72d0*/  IMAD.MOV.U32 R225, RZ, RZ, R168 ;  /* 0x000000ffffe17224 */ /* 0x000fe200078e00a8 */
[----:B------:R-:W3:Y:S01]  /*72e0*/  LDSM.16.MT88.4 R24, [R139+0x5800] ;  /* 0x005800008b18783b */ /* 0x000ee20000004200 */
[----:B-1----:R-:W-:Y:S02]  /*72f0*/  SHF.R.U32.HI R4, RZ, 0x10, R17 ;  /* 0x00000010ff047819 */ /* 0x002fe40000011611 */
[----:B------:R-:W-:Y:S02]  /*7300*/  HSET2.LE.AND R3, R6, R0, PT ;  /* 0x0000000006037233 */ /* 0x000fe40003803000 */
[----:B------:R-:W-:Y:S02]  /*7310*/  PRMT R15, R13, 0x5410, R7 ;  /* 0x000054100d0f7816 */ /* 0x000fe40000000007 */
[----:B--2---:R-:W-:-:S02]  /*7320*/  LOP3.LUT R5, R4, 0xff, RZ, 0xc0, !PT ;  /* 0x000000ff04057812 */ /* 0x004fc400078ec0ff */
[----:B----4-:R-:W-:Y:S02]  /*7330*/  F2FP.F16.F32.PACK_AB R4, R105, R106 ;  /* 0x0000006a6904723e */ /* 0x010fe400000000ff */
[----:B------:R-:W-:Y:S01]  /*7340*/  PRMT R7, R5, 0x5410, R12 ;  /* 0x0000541005077816 */ /* 0x000fe2000000000c */
[----:B------:R-:W-:Y:S01]  /*7350*/  FFMA.FTZ R5, R161, UR7, -R21 ;  /* 0x00000007a1057c23 */ /* 0x000fe20008010815 */
[----:B------:R-:W-:-:S03]  /*7360*/  LOP3.LUT R4, R3, R4, RZ, 0xc0, !PT ;  /* 0x0000000403047212 */ /* 0x000fc600078ec0ff */
[--C-:B------:R-:W-:Y:S01]  /*7370*/  HSET2.LE.AND R3, R7, R0.reuse, PT ;  /* 0x0000000007037233 */ /* 0x100fe20003803000 */
[----:B------:R3:W-:Y:S01]  /*7380*/  MUFU.EX2 R83, R5 ;  /* 0x0000000500537308 */ /* 0x0007e20000000800 */
[----:B------:R-:W-:Y:S01]  /*7390*/  FFMA.FTZ R6, R137, UR7, -R21 ;  /* 0x0000000789067c23 */ /* 0x000fe20008010815 */
[----:B------:R-:W-:Y:S01]  /*73a0*/  FFMA.FTZ R11, R193, UR7, -R20 ;  /* 0x00000007c10b7c23 */ /* 0x000fe20008010814 */
[----:B------:R-:W-:Y:S02]  /*73b0*/  SHF.R.U32.HI R10, RZ, 0x18, R48 ;  /* 0x00000018ff0a7819 */ /* 0x000fe40000011630 */
[----:B------:R-:W-:-:S03]  /*73c0*/  HSET2.LE.AND R12, R16, R0, PT ;  /* 0x00000000100c7233 */ /* 0x000fc60003803000 */
[----:B------:R1:W-:Y:S01]  /*73d0*/  MUFU.EX2 R84, R6 ;  /* 0x0000000600547308 */ /* 0x0003e20000000800 */
[----:B---3--:R-:W-:-:S04]  /*73e0*/  F2FP.F16.F32.PACK_AB R5, R91, R92 ;  /* 0x0000005c5b05723e */ /* 0x008fc800000000ff */
[----:B------:R-:W-:Y:S02]  /*73f0*/  LOP3.LUT R5, R3, R5, RZ, 0xc0, !PT ;  /* 0x0000000503057212 */ /* 0x000fe400078ec0ff */
[----:B------:R-:W-:Y:S02]  /*7400*/  SHF.R.U32.HI R3, RZ, 0x10, R48 ;  /* 0x00000010ff037819 */ /* 0x000fe40000011630 */
[----:B-1----:R-:W-:Y:S02]  /*7410*/  HSET2.LE.AND R6, R18, R0, PT ;  /* 0x0000000012067233 */ /* 0x002fe40003803000 */
[----:B------:R-:W-:Y:S01]  /*7420*/  LOP3.LUT R9, R3, 0xff, RZ, 0xc0, !PT ;  /* 0x000000ff03097812 */ /* 0x000fe200078ec0ff */
[----:B------:R1:W-:Y:S01]  /*7430*/  MUFU.EX2 R88, R11 ;  /* 0x0000000b00587308 */ /* 0x0003e20000000800 */
[----:B------:R-:W-:Y:S02]  /*7440*/  F2FP.F16.F32.PACK_AB R7, R96, R104 ;  /* 0x000000686007723e */ /* 0x000fe400000000ff */
[----:B------:R-:W-:-:S02]  /*7450*/  F2FP.F16.F32.PACK_AB R13, R89, R90 ;  /* 0x0000005a590d723e */ /* 0x000fc400000000ff */
[----:B------:R-:W-:Y:S02]  /*7460*/  HSET2.LE.AND R3, R76, R0, PT ;  /* 0x000000004c037233 */ /* 0x000fe40003803000 */
[----:B------:R-:W-:Y:S01]  /*7470*/  F2FP.F16.F32.PACK_AB R8, R200, R202 ;  /* 0x000000cac808723e */ /* 0x000fe200000000ff */
[----:B------:R2:W-:Y:S01]  /*7480*/  MUFU.EX2 R82, R14 ;  /* 0x0000000e00527308 */ /* 0x0005e20000000800 */
[----:B------:R-:W-:Y:S02]  /*7490*/  LOP3.LUT R6, R6, R7, RZ, 0xc0, !PT ;  /* 0x0000000706067212 */ /* 0x000fe400078ec0ff */
[----:B------:R-:W-:Y:S02]  /*74a0*/  LOP3.LUT R7, R12, R13, RZ, 0xc0, !PT ;  /* 0x0000000d0c077212 */ /* 0x000fe400078ec0ff */
[----:B-1----:R-:W-:Y:S01]  /*74b0*/  PRMT R11, R9, 0x5410, R10 ;  /* 0x00005410090b7816 */ /* 0x002fe2000000000a */
[----:B------:R-:W-:-:S04]  /*74c0*/  FFMA.FTZ R10, R192, UR7, -R20 ;  /* 0x00000007c00a7c23 */ /* 0x000fc80008010814 */
[----:B------:R1:W-:Y:S01]  /*74d0*/  MUFU.EX2 R87, R10 ;  /* 0x0000000a00577308 */ /* 0x0003e20000000800 */
[----:B--2---:R-:W-:Y:S02]  /*74e0*/  LOP3.LUT R14, R3, R8, RZ, 0xc0, !PT ;  /* 0x00000008030e7212 */ /* 0x004fe400078ec0ff */
[--C-:B------:R-:W-:Y:S01]  /*74f0*/  HSET2.LE.AND R3, R77, R0.reuse, PT ;  /* 0x000000004d037233 */ /* 0x100fe20003803000 */
[----:B------:R-:W-:Y:S01]  /*7500*/  IMAD.MOV.U32 R179, RZ, RZ, R169 ;  /* 0x000000ffffb37224 */ /* 0x000fe200078e00a9 */
[--C-:B------:R-:W-:Y:S01]  /*7510*/  HSET2.LE.AND R9, R15, R0.reuse, PT ;  /* 0x000000000f097233 */ /* 0x100fe20003803000 */
[C---:B------:R-:W-:Y:S01]  /*7520*/  HMMA.16816.F32 R164, R4.reuse, R28, R52 ;  /* 0x0000001c04a4723c */ /* 0x040fe20000001834 */
[----:B------:R-:W-:Y:S01]  /*7530*/  HSET2.LE.AND R8, R11, R0, PT ;  /* 0x000000000b087233 */ /* 0x000fe20003803000 */
[----:B------:R-:W-:Y:S01]  /*7540*/  FFMA.FTZ R16, R175, UR7, -R20 ;  /* 0x00000007af107c23 */ /* 0x000fe20008010814 */
[----:B------:R-:W-:Y:S02]  /*7550*/  F2FP.F16.F32.PACK_AB R11, R126, R128 ;  /* 0x000000807e0b723e */ /* 0x000fe400000000ff */
[----:B-1----:R-:W-:Y:S01]  /*7560*/  F2FP.F16.F32.PACK_AB R10, R124, R125 ;  /* 0x0000007d7c0a723e */ /* 0x002fe200000000ff */
[----:B------:R-:W-:Y:S03]  /*7570*/  HMMA.16816.F32 R168, R4, R30, R44 ;  /* 0x0000001e04a8723c */ /* 0x000fe6000000182c */
[----:B------:R-:W-:-:S02]  /*7580*/  LOP3.LUT R15, R3, R10, RZ, 0xc0, !PT ;  /* 0x0000000a030f7212 */ /* 0x000fc400078ec0ff */
[----:B------:R-:W-:Y:S01]  /*7590*/  LOP3.LUT R3, R51, 0xffff, RZ, 0xc0, !PT ;  /* 0x0000ffff33037812 */ /* 0x000fe200078ec0ff */
[C---:B------:R-:W-:Y:S01]  /*75a0*/  HMMA.16816.F32 R56, R4.reuse, R36, R56 ;  /* 0x000000240438723c */ /* 0x040fe20000001838 */
[----:B------:R-:W-:Y:S01]  /*75b0*/  LOP3.LUT R13, R8, R11, RZ, 0xc0, !PT ;  /* 0x0000000b080d7212 */ /* 0x000fe200078ec0ff */
[----:B------:R1:W-:Y:S04]  /*75c0*/  MUFU.EX2 R79, R16 ;  /* 0x00000010004f7308 */ /* 0x0003e80000000800 */
[----:B------:R-:W-:Y:S01]  /*75d0*/  HMMA.16816.F32 R52, R4, R38, R40 ;  /* 0x000000260434723c */ /* 0x000fe20000001828 */
[----:B------:R-:W-:-:S06]  /*75e0*/  SHF.R.U32.HI R8, RZ, 0x8, R3 ;  /* 0x00000008ff087819 */ /* 0x000fcc0000011603 */
[--C-:B------:R-:W-:Y:S01]  /*75f0*/  SHF.R.U32.HI R4, RZ, 0x10, R51.reuse ;  /* 0x00000010ff047819 */ /* 0x100fe20000011633 */
[----:B------:R-:W-:Y:S01]  /*7600*/  FFMA.FTZ R5, R176, UR7, -R20 ;  /* 0x00000007b0057c23 */ /* 0x000fe20008010814 */
[C---:B------:R-:W-:Y:S02]  /*7610*/  LOP3.LUT R6, R49.reuse, 0xffff, RZ, 0xc0, !PT ;  /* 0x0000ffff31067812 */ /* 0x040fe400078ec0ff */
[----:B------:R-:W-:Y:S02]  /*7620*/  LOP3.LUT R3, R4, 0xff, RZ, 0xc0, !PT ;  /* 0x000000ff04037812 */ /* 0x000fe400078ec0ff */
[----:B-1----:R-:W-:Y:S01]  /*7630*/  SHF.R.U32.HI R16, RZ, 0x18, R51 ;  /* 0x00000018ff107819 */ /* 0x002fe20000011633 */
[----:B------:R-:W-:Y:S01]  /*7640*/  IMAD.MOV.U32 R177, RZ, RZ, R78 ;  /* 0x000000ffffb17224 */ /* 0x000fe200078e004e */
[----:B------:R-:W-:Y:S01]  /*7650*/  SHF.R.U32.HI R7, RZ, 0x10, R49 ;  /* 0x00000010ff077819 */ /* 0x000fe20000011631 */
[----:B------:R1:W2:Y:S01]  /*7660*/  MUFU.EX2 R78, R5 ;  /* 0x00000005004e7308 */ /* 0x0002a20000000800 */
[----:B------:R-:W-:-:S02]  /*7670*/  LOP3.LUT R11, R49, 0xff, RZ, 0xc0, !PT ;  /* 0x000000ff310b7812 */ /* 0x000fc400078ec0ff */
[----:B------:R-:W-:Y:S01]  /*7680*/  PRMT R23, R3, 0x5410, R16 ;  /* 0x0000541003177816 */ /* 0x000fe20000000010 */
[----:B------:R-:W-:Y:S01]  /*7690*/  FFMA.FTZ R3, R198, UR7, -R19 ;  /* 0x00000007c6037c23 */ /* 0x000fe20008010813 */
[----:B------:R-:W-:Y:S02]  /*76a0*/  SHF.R.U32.HI R10, RZ, 0x18, R49 ;  /* 0x00000018ff0a7819 */ /* 0x000fe40000011631 */
[----:B------:R-:W-:Y:S01]  /*76b0*/  LOP3.LUT R4, R7, 0xff, RZ, 0xc0, !PT ;  /* 0x000000ff07047812 */ /* 0x000fe200078ec0ff */
[----:B------:R3:W-:Y:S03]  /*76c0*/  MUFU.EX2 R85, R3 ;  /* 0x0000000300557308 */ /* 0x0007e60000000800 */
[----:B------:R-:W-:Y:S02]  /*76d0*/  PRMT R48, R4, 0x5410, R10 ;  /* 0x0000541004307816 */ /* 0x000fe4000000000a */
[----:B-1----:R-:W-:-:S04]  /*76e0*/  SHF.R.U32.HI R5, RZ, 0x8, R6 ;  /* 0x00000008ff057819 */ /* 0x002fc80000011606 */
[----:B------:R-:W-:Y:S01]  /*76f0*/  PRMT R49, R11, 0x5410, R5 ;  /* 0x000054100b317816 */ /* 0x000fe20000000005 */
[--C-:B------:R-:W-:Y:S01]  /*7700*/  FFMA.FTZ R5, R160, UR7, -R19.reuse ;  /* 0x00000007a0057c23 */ /* 0x100fe20008010813 */
[----:B------:R-:W-:Y:S02]  /*7710*/  SHF.R.U32.HI R4, RZ, 0x10, R22 ;  /* 0x00000010ff047819 */ /* 0x000fe40000011616 */
[----:B---3--:R-:W-:Y:S01]  /*7720*/  LOP3.LUT R3, R22, 0xffff, RZ, 0xc0, !PT ;  /* 0x0000ffff16037812 */ /* 0x008fe200078ec0ff */
[----:B------:R1:W-:Y:S01]  /*7730*/  MUFU.EX2 R77, R5 ;  /* 0x00000005004d7308 */ /* 0x0003e20000000800 */
[----:B------:R-:W-:Y:S02]  /*7740*/  F2FP.F16.F32.PACK_AB R12, R203, R208 ;  /* 0x000000d0cb0c723e */ /* 0x000fe400000000ff */
[----:B------:R-:W-:Y:S02]  /*7750*/  LOP3.LUT R17, R51, 0xff, RZ, 0xc0, !PT ;  /* 0x000000ff33117812 */ /* 0x000fe400078ec0ff */
[----:B------:R-:W-:Y:S01]  /*7760*/  LOP3.LUT R12, R9, R12, RZ, 0xc0, !PT ;  /* 0x0000000c090c7212 */ /* 0x000fe200078ec0ff */
[----:B------:R-:W-:Y:S01]  /*7770*/  FFMA.FTZ R9, R229, UR7, -R19 ;  /* 0x00000007e5097c23 */ /* 0x000fe20008010813 */
[----:B------:R-:W-:-:S02]  /*7780*/  PRMT R18, R17, 0x5410, R8 ;  /* 0x0000541011127816 */ /* 0x000fc40000000008 */
[----:B-1----:R-:W-:Y:S02]  /*7790*/  SHF.R.U32.HI R5, RZ, 0x8, R3 ;  /* 0x00000008ff057819 */ /* 0x002fe40000011603 */
[----:B------:R-:W-:Y:S01]  /*77a0*/  LOP3.LUT R3, R4, 0xff, RZ, 0xc0, !PT ;  /* 0x000000ff04037812 */ /* 0x000fe200078ec0ff */
[----:B------:R-:W-:-:S04]  /*77b0*/  FFMA.FTZ R4, R163, UR7, -R19 ;  /* 0x00000007a3047c23 */ /* 0x000fc80008010813 */
[----:B------:R1:W3:Y:S01]  /*77c0*/  MUFU.EX2 R76, R4 ;  /* 0x00000004004c7308 */ /* 0x0002e20000000800 */
[----:B------:R-:W-:Y:S01]  /*77d0*/  SHF.R.U32.HI R8, RZ, 0x18, R22 ;  /* 0x00000018ff087819 */ /* 0x000fe20000011616 */
[----:B------:R-:W-:Y:S01]  /*77e0*/  HMMA.16816.F32 R32, R12, R28, R60 ;  /* 0x0000001c0c20723c */ /* 0x000fe2000000183c */
[----:B------:R-:W-:Y:S02]  /*77f0*/  SHF.R.U32.HI R6, RZ, 0x8, R101 ;  /* 0x00000008ff067819 */ /* 0x000fe40000011665 */
[----:B------:R-:W-:-:S03]  /*7800*/  LOP3.LUT R7, R102, 0xff, RZ, 0xc0, !PT ;  /* 0x000000ff66077812 */ /* 0x000fc600078ec0ff */
[----:B------:R4:W3:Y:S01]  /*7810*/  MUFU.EX2 R86, R9 ;  /* 0x0000000900567308 */ /* 0x0008e20000000800 */
[----:B------:R-:W-:Y:S01]  /*7820*/  HMMA.16816.F32 R44, R12, R30, R72 ;  /* 0x0000001e0c2c723c */ /* 0x000fe20000001848 */
[----:B------:R-:W3:Y:S01]  /*7830*/  LDSM.16.MT88.4 R28, [R204+0x5800] ;  /* 0x00580000cc1c783b */ /* 0x000ee20000004200 */
[----:B------:R-:W-:Y:S02]  /*7840*/  PRMT R8, R3, 0x5410, R8 ;  /* 0x0000541003087816 */ /* 0x000fe40000000008 */
[----:B------:R-:W-:Y:S01]  /*7850*/  HSET2.LE.AND R3, R100, R0, PT ;  /* 0x0000000064037233 */ /* 0x000fe20003803000 */
[----:B-1----:R-:W-:Y:S01]  /*7860*/  FFMA.FTZ R4, R181, UR7, -R20 ;  /* 0x00000007b5047c23 */ /* 0x002fe20008010814 */
[----:B------:R-:W-:Y:S02]  /*7870*/  PRMT R6, R112, 0x5410, R6 ;  /* 0x0000541070067816 */ /* 0x000fe40000000006 */
[----:B------:R-:W-:Y:S01]  /*7880*/  PRMT R11, R7, 0x5410, R103 ;  /* 0x00005410070b7816 */ /* 0x000fe20000000067 */
[----:B------:R1:W-:Y:S01]  /*7890*/  MUFU.EX2 R72, R4 ;  /* 0x0000000400487308 */ /* 0x0003e20000000800 */
[----:B------:R-:W-:Y:S01]  /*78a0*/  FFMA.FTZ R7, R183, UR7, -R20 ;  /* 0x00000007b7077c23 */ /* 0x000fe20008010814 */
[----:B----4-:R-:W-:-:S02]  /*78b0*/  LOP3.LUT R9, R22, 0xff, RZ, 0xc0, !PT ;  /* 0x000000ff16097812 */ /* 0x010fc400078ec0ff */
[----:B------:R-:W-:Y:S02]  /*78c0*/  HSET2.LE.AND R6, R6, R0, PT ;  /* 0x0000000006067233 */ /* 0x000fe40003803000 */
[----:B------:R-:W-:Y:S02]  /*78d0*/  PRMT R9, R9, 0x5410, R5 ;  /* 0x0000541009097816 */ /* 0x000fe40000000005 */
[----:B------:R3:W4:Y:S01]  /*78e0*/  MUFU.EX2 R63, R7 ;  /* 0x00000007003f7308 */ /* 0x0007220000000800 */
[----:B--2---:R-:W-:Y:S02]  /*78f0*/  F2FP.F16.F32.PACK_AB R5, R78, R79 ;  /* 0x0000004f4e05723e */ /* 0x004fe400000000ff */
[----:B-1----:R-:W-:-:S04]  /*7900*/  F2FP.F16.F32.PACK_AB R4, R174, R197 ;  /* 0x000000c5ae04723e */ /* 0x002fc800000000ff */
[----:B------:R-:W-:Y:S02]  /*7910*/  LOP3.LUT R10, R3, R4, RZ, 0xc0, !PT ;  /* 0x00000004030a7212 */ /* 0x000fe400078ec0ff */
[--C-:B------:R-:W-:Y:S02]  /*7920*/  HSET2.LE.AND R3, R11, R0.reuse, PT ;  /* 0x000000000b037233 */ /* 0x100fe40003803000 */
[----:B---3--:R-:W-:Y:S02]  /*7930*/  F2FP.F16.F32.PACK_AB R7, R76, R77 ;  /* 0x0000004d4c07723e */ /* 0x008fe400000000ff */
[----:B------:R-:W-:Y:S02]  /*7940*/  LOP3.LUT R6, R6, R5, RZ, 0xc0, !PT ;  /* 0x0000000506067212 */ /* 0x000fe400078ec0ff */
[----:B------:R-:W-:Y:S02]  /*7950*/  HSET2.LE.AND R4, R9, R0, PT ;  /* 0x0000000009047233 */ /* 0x000fe40003803000 */
[----:B------:R-:W-:-:S02]  /*7960*/  LOP3.LUT R7, R3, R7, RZ, 0xc0, !PT ;  /* 0x0000000703077212 */ /* 0x000fc400078ec0ff */
[--C-:B------:R-:W-:Y:S02]  /*7970*/  HSET2.LE.AND R8, R8, R0.reuse, PT ;  /* 0x0000000008087233 */ /* 0x100fe40003803000 */
[----:B------:R-:W-:Y:S02]  /*7980*/  F2FP.F16.F32.PACK_AB R5, R87, R88 ;  /* 0x000000585705723e */ /* 0x000fe400000000ff */
[----:B------:R-:W-:Y:S02]  /*7990*/  HSET2.LE.AND R3, R113, R0, PT ;  /* 0x0000000071037233 */ /* 0x000fe40003803000 */
[----:B------:R-:W-:Y:S02]  /*79a0*/  F2FP.F16.F32.PACK_AB R9, R85, R86 ;  /* 0x000000565509723e */ /* 0x000fe400000000ff */
[----:B------:R-:W-:Y:S02]  /*79b0*/  F2FP.F16.F32.PACK_AB R11, R83, R84 ;  /* 0x00000054530b723e */ /* 0x000fe400000000ff */
[----:B------:R-:W-:-:S02]  /*79c0*/  LOP3.LUT R4, R4, R5, RZ, 0xc0, !PT ;  /* 0x0000000504047212 */ /* 0x000fc400078ec0ff */
[----:B------:R-:W-:Y:S02]  /*79d0*/  LOP3.LUT R5, R8, R9, RZ, 0xc0, !PT ;  /* 0x0000000908057212 */ /* 0x000fe400078ec0ff */
[----:B------:R-:W-:Y:S01]  /*79e0*/  LOP3.LUT R11, R3, R11, RZ, 0xc0, !PT ;  /* 0x0000000b030b7212 */ /* 0x000fe200078ec0ff */
[----:B------:R-:W-:Y:S01]  /*79f0*/  FFMA.FTZ R3, R184, UR7, -R19 ;  /* 0x00000007b8037c23 */ /* 0x000fe20008010813 */
[----:B------:R-:W-:Y:S02]  /*7a00*/  HSET2.LE.AND R8, R18, R0, PT ;  /* 0x0000000012087233 */ /* 0x000fe40003803000 */
[----:B------:R-:W-:Y:S01]  /*7a10*/  F2FP.F16.F32.PACK_AB R9, R199, R201 ;  /* 0x000000c9c709723e */ /* 0x000fe200000000ff */
[----:B------:R1:W-:Y:S03]  /*7a20*/  MUFU.EX2 R60, R3 ;  /* 0x00000003003c7308 */ /* 0x0003e60000000800 */
[----:B------:R-:W-:-:S02]  /*7a30*/  LOP3.LUT R8, R8, R9, RZ, 0xc0, !PT ;  /* 0x0000000908087212 */ /* 0x000fc400078ec0ff */
[----:B------:R-:W-:Y:S01]  /*7a40*/  F2FP.F16.F32.PACK_AB R9, R108, R123 ;  /* 0x0000007b6c09723e */ /* 0x000fe200000000ff */
[----:B------:R-:W-:Y:S01]  /*7a50*/  FFMA.FTZ R16, R182, UR7, -R20 ;  /* 0x00000007b6107c23 */ /* 0x000fe20008010814 */
[----:B------:R-:W-:Y:S01]  /*7a60*/  HMMA.16816.F32 R40, R12, R36, R68 ;  /* 0x000000240c28723c */ /* 0x000fe20000001844 */
[----:B-1----:R-:W-:-:S05]  /*7a70*/  HSET2.LE.AND R3, R23, R0, PT ;  /* 0x0000000017037233 */ /* 0x002fca0003803000 */
[----:B------:R-:W-:Y:S01]  /*7a80*/  HMMA.16816.F32 R36, R12, R38, R64 ;  /* 0x000000260c24723c */ /* 0x000fe20000001840 */
[----:B------:R1:W-:Y:S01]  /*7a90*/  MUFU.EX2 R62, R16 ;  /* 0x00000010003e7308 */ /* 0x0003e20000000800 */
[----:B------:R-:W-:Y:S01]  /*7aa0*/  LOP3.LUT R9, R3, R9, RZ, 0xc0, !PT ;  /* 0x0000000903097212 */ /* 0x000fe200078ec0ff */
[----:B------:R-:W-:-:S04]  /*7ab0*/  FFMA.FTZ R3, R186, UR7, -R19 ;  /* 0x00000007ba037c23 */ /* 0x000fc80008010813 */
[C---:B------:R-:W-:Y:S02]  /*7ac0*/  LOP3.LUT R14, R50.reuse, 0xffff, RZ, 0xc0, !PT ;  /* 0x0000ffff320e7812 */ /* 0x040fe400078ec0ff */
[--C-:B------:R-:W-:Y:S02]  /*7ad0*/  SHF.R.U32.HI R12, RZ, 0x10, R50.reuse ;  /* 0x00000010ff0c7819 */ /* 0x100fe40000011632 */
[----:B------:R-:W-:Y:S01]  /*7ae0*/  SHF.R.U32.HI R15, RZ, 0x18, R50 ;  /* 0x00000018ff0f7819 */ /* 0x000fe20000011632 */
[----:B------:R-:W-:Y:S01]  /*7af0*/  IMAD.MOV.U32 R226, RZ, RZ, R147 ;  /* 0x000000ffffe27224 */ /* 0x000fe200078e0093 */
[----:B------:R-:W-:Y:S01]  /*7b00*/  SHF.R.U32.HI R14, RZ, 0x8, R14 ;  /* 0x00000008ff0e7819 */ /* 0x000fe2000001160e */
[----:B------:R-:W-:Y:S01]  /*7b10*/  IMAD.MOV.U32 R222, RZ, RZ, R156 ;  /* 0x000000ffffde7224 */ /* 0x000fe200078e009c */
[----:B-1----:R-:W-:Y:S02]  /*7b20*/  LOP3.LUT R16, R50, 0xff, RZ, 0xc0, !PT ;  /* 0x000000ff32107812 */ /* 0x002fe400078ec0ff */
[----:B------:R1:W-:Y:S01]  /*7b30*/  MUFU.EX2 R50, R3 ;  /* 0x0000000300327308 */ /* 0x0003e20000000800 */
[----:B------:R-:W-:-:S02]  /*7b40*/  IMAD.MOV.U32 R220, RZ, RZ, R157 ;  /* 0x000000ffffdc7224 */ /* 0x000fc400078e009d */
[----:B------:R-:W-:Y:S01]  /*7b50*/  FFMA.FTZ R17, R180, UR7, -R20 ;  /* 0x00000007b4117c23 */ /* 0x000fe20008010814 */
[----:B------:R-:W-:Y:S01]  /*7b60*/  IMAD.MOV.U32 R111, RZ, RZ, R159 ;  /* 0x000000ffff6f7224 */ /* 0x000fe200078e009f */
[C---:B------:R-:W-:Y:S01]  /*7b70*/  HMMA.16816.F32 R164, R4.reuse, R24, R164 ;  /* 0x0000001804a4723c */ /* 0x040fe200000018a4 */
[----:B------:R-:W-:Y:S02]  /*7b80*/  IMAD.MOV.U32 R146, RZ, RZ, R155 ;  /* 0x000000ffff927224 */ /* 0x000fe400078e009b */
[----:B------:R-:W-:Y:S02]  /*7b90*/  IMAD.MOV.U32 R147, RZ, RZ, R152 ;  /* 0x000000ffff937224 */ /* 0x000fe400078e0098 */
[----:B------:R-:W-:Y:S01]  /*7ba0*/  IMAD.MOV.U32 R94, RZ, RZ, R153 ;  /* 0x000000ffff5e7224 */ /* 0x000fe200078e0099 */
[----:B------:R-:W-:Y:S01]  /*7bb0*/  HMMA.16816.F32 R168, R4, R26, R168 ;  /* 0x0000001a04a8723c */ /* 0x000fe200000018a8 */
[----:B------:R-:W-:Y:S02]  /*7bc0*/  FADD.FTZ R20, R245, R232 ;  /* 0x000000e8f5147221 */ /* 0x000fe40000010000 */
[----:B------:R2:W5:Y:S01]  /*7bd0*/  LDL.LU R232, [R1+0x78] ;  /* 0x0000780001e87983 */ /* 0x0005620000300800 */
[----:B-1----:R-:W-:-:S02]  /*7be0*/  FFMA.FTZ R3, R187, UR7, -R19 ;  /* 0x00000007bb037c23 */ /* 0x002fc40008010813 */
[C---:B------:R-:W-:Y:S01]  /*7bf0*/  HMMA.16816.F32 R156, R4.reuse, R28, R56 ;  /* 0x0000001c049c723c */ /* 0x040fe20000001838 */
[----:B------:R2:W5:Y:S05]  /*7c00*/  LDL.LU R245, [R1+0x74] ;  /* 0x0000740001f57983 */ /* 0x00056a0000300800 */
[----:B------:R-:W-:Y:S06]  /*7c10*/  HMMA.16816.F32 R52, R4, R30, R52 ;  /* 0x0000001e0434723c */ /* 0x000fec0000001834 */
[----:B------:R-:W-:Y:S01]  /*7c20*/  HMMA.16816.F32 R152, R8, R24, R32 ;  /* 0x000000180898723c */ /* 0x000fe20000001820 */
[----:B------:R-:W-:Y:S01]  /*7c30*/  PRMT R4, R16, 0x5410, R14 ;  /* 0x0000541010047816 */ /* 0x000fe2000000000e */
[----:B------:R1:W-:Y:S01]  /*7c40*/  MUFU.EX2 R25, R3 ;  /* 0x0000000300197308 */ /* 0x0003e20000000800 */
[--C-:B------:R-:W-:Y:S01]  /*7c50*/  FFMA.FTZ R5, R195, UR7, -R21.reuse ;  /* 0x00000007c3057c23 */ /* 0x100fe20008010815 */
[----:B------:R-:W-:Y:S01]  /*7c60*/  FFMA.FTZ R14, R196, UR7, -R21 ;  /* 0x00000007c40e7c23 */ /* 0x000fe20008010815 */
[----:B------:R-:W-:Y:S01]  /*7c70*/  FFMA.FTZ R13, R185, UR7, -R19 ;  /* 0x00000007b90d7c23 */ /* 0x000fe20008010813 */
[----:B------:R-:W-:Y:S01]  /*7c80*/  LOP3.LUT R12, R12, 0xff, RZ, 0xc0, !PT ;  /* 0x000000ff0c0c7812 */ /* 0x000fe200078ec0ff */
[----:B------:R-:W-:Y:S01]  /*7c90*/  IMAD.MOV.U32 R95, RZ, RZ, R149 ;  /* 0x000000ffff5f7224 */ /* 0x000fe200078e0095 */
[----:B------:R-:W-:-:S02]  /*7ca0*/  HSET2.LE.AND R7, R81, R0, PT ;  /* 0x0000000051077233 */ /* 0x000fc40003803000 */
[----:B------:R-:W-:Y:S01]  /*7cb0*/  HSET2.LE.AND R18, R49, R0, PT ;  /* 0x0000000031127233 */ /* 0x000fe20003803000 */
[----:B------:R3:W-:Y:S01]  /*7cc0*/  MUFU.EX2 R61, R17 ;  /* 0x00000011003d7308 */ /* 0x0007e20000000800 */
[----:B------:R-:W-:Y:S01]  /*7cd0*/  IMAD.MOV.U32 R178, RZ, RZ, R150 ;  /* 0x000000ffffb27224 */ /* 0x000fe200078e0096 */
[----:B------:R-:W-:Y:S01]  /*7ce0*/  HMMA.16816.F32 R44, R8, R26, R44 ;  /* 0x0000001a082c723c */ /* 0x000fe2000000182c */
[----:B------:R-:W-:Y:S02]  /*7cf0*/  IMAD.MOV.U32 R221, RZ, RZ, R151 ;  /* 0x000000ffffdd7224 */ /* 0x000fe400078e0097 */
[----:B------:R-:W-:Y:S01]  /*7d00*/  FADD.FTZ R22, R230, R231 ;  /* 0x000000e7e6167221 */ /* 0x000fe20000010000 */
[----:B------:R-:W-:Y:S01]  /*7d10*/  IMAD.MOV.U32 R223, RZ, RZ, R148 ;  /* 0x000000ffffdf7224 */ /* 0x000fe200078e0094 */
[----:B------:R-:W-:Y:S01]  /*7d20*/  LDSM.16.MT88.4 R32, [R204+0x5c00] ;  /* 0x005c0000cc20783b */ /* 0x000fe20000004200 */
[----:B-1----:R-:W-:Y:S01]  /*7d30*/  FFMA.FTZ R3, R194, UR7, -R21 ;  /* 0x00000007c2037c23 */ /* 0x002fe20008010815 */
[----:B------:R-:W-:Y:S01]  /*7d40*/  FADD.FTZ R21, R207, R136 ;  /* 0x00000088cf157221 */ /* 0x000fe20000010000 */
[----:B------:R1:W2:Y:S01]  /*7d50*/  MUFU.EX2 R51, R13 ;  /* 0x0000000d00337308 */ /* 0x0002a20000000800 */
[----:B------:R2:W5:Y:S04]  /*7d60*/  LDL.LU R136, [R1+0x70] ;  /* 0x0000700001887983 */ /* 0x0005680000300800 */
[----:B------:R-:W2:Y:S01]  /*7d70*/  LDL.LU R207, [R1+0x6c] ;  /* 0x00006c0001cf7983 */ /* 0x000ea20000300800 */
[----:B------:R-:W-:-:S02]  /*7d80*/  PRMT R6, R12, 0x5410, R15 ;  /* 0x000054100c067816 */ /* 0x000fc4000000000f */
[----:B------:R4:W-:Y:S01]  /*7d90*/  MUFU.EX2 R24, R5 ;  /* 0x0000000500187308 */ /* 0x0009e20000000800 */
[--C-:B------:R-:W-:Y:S01]  /*7da0*/  HSET2.LE.AND R15, R115, R0.reuse, PT ;  /* 0x00000000730f7233 */ /* 0x100fe20003803000 */
[C---:B------:R-:W-:Y:S01]  /*7db0*/  HMMA.16816.F32 R40, R8.reuse, R28, R40 ;  /* 0x0000001c0828723c */ /* 0x040fe20000001828 */
[--C-:B------:R-:W-:Y:S01]  /*7dc0*/  HSET2.LE.AND R16, R114, R0.reuse, PT ;  /* 0x0000000072107233 */ /* 0x100fe20003803000 */
[----:B------:R-:W2:Y:S01]  /*7dd0*/  LDSM.16.MT88.4 R148, [R139+0x5c00] ;  /* 0x005c00008b94783b */ /* 0x000ea20000004200 */
[--C-:B---3--:R-:W-:Y:S02]  /*7de0*/  HSET2.LE.AND R17, R48, R0.reuse, PT ;  /* 0x0000000030117233 */ /* 0x108fe40003803000 */
[--C-:B------:R-:W-:Y:S01]  /*7df0*/  HSET2.LE.AND R4, R4, R0.reuse, PT ;  /* 0x0000000004047233 */ /* 0x100fe20003803000 */
[----:B------:R3:W2:Y:S01]  /*7e00*/  MUFU.EX2 R23, R3 ;  /* 0x0000000300177308 */ /* 0x0006a20000000800 */
[--C-:B-1----:R-:W-:Y:S01]  /*7e10*/  HSET2.LE.AND R13, R80, R0.reuse, PT ;  /* 0x00000000500d7233 */ /* 0x102fe20003803000 */
[----:B------:R-:W-:Y:S01]  /*7e20*/  HMMA.16816.F32 R36, R8, R30, R36 ;  /* 0x0000001e0824723c */ /* 0x000fe20000001824 */
[----:B------:R-:W-:Y:S01]  /*7e30*/  HSET2.LE.AND R0, R6, R0, PT ;  /* 0x0000000006007233 */ /* 0x000fe20003803000 */
[----:B------:R1:W5:Y:S01]  /*7e40*/  LDL.LU R231, [R1+0x68] ;  /* 0x0000680001e77983 */ /* 0x0003620000300800 */
[----:B----4-:R-:W-:Y:S01]  /*7e50*/  FADD.FTZ R5, R94, R93 ;  /* 0x0000005d5e057221 */ /* 0x010fe20000010000 */
[----:B------:R-:W-:-:S02]  /*7e60*/  IMAD.MOV.U32 R93, RZ, RZ, R95 ;  /* 0x000000ffff5d7224 */ /* 0x000fc400078e005f */
[----:B------:R-:W4:Y:S01]  /*7e70*/  MUFU.EX2 R10, R14 ;  /* 0x0000000e000a7308 */ /* 0x000f220000000800 */
[----:B---3--:R-:W-:Y:S01]  /*7e80*/  F2FP.F16.F32.PACK_AB R3, R63, R72 ;  /* 0x000000483f03723e */ /* 0x008fe200000000ff */
[----:B------:R-:W-:Y:S01]  /*7e90*/  FADD.FTZ R19, R206, R5 ;  /* 0x00000005ce137221 */ /* 0x000fe20000010000 */
[----:B--2---:R-:W-:Y:S01]  /*7ea0*/  F2FP.F16.F32.PACK_AB R5, R51, R60 ;  /* 0x0000003c3305723e */ /* 0x004fe200000000ff */
[----:B------:R-:W-:Y:S01]  /*7eb0*/  IMAD.MOV.U32 R94, RZ, RZ, R227 ;  /* 0x000000ffff5e7224 */ /* 0x000fe200078e00e3 */
[----:B------:R-:W-:Y:S01]  /*7ec0*/  F2FP.F16.F32.PACK_AB R6, R61, R62 ;  /* 0x0000003e3d06723e */ /* 0x000fe200000000ff */
[----:B------:R-:W-:Y:S01]  /*7ed0*/  IMAD.MOV.U32 R95, RZ, RZ, R97 ;  /* 0x000000ffff5f7224 */ /* 0x000fe200078e0061 */
[----:B------:R-:W-:Y:S01]  /*7ee0*/  LOP3.LUT R161, R0, R5, RZ, 0xc0, !PT ;  /* 0x0000000500a17212 */ /* 0x000fe200078ec0ff */
[----:B------:R-:W-:Y:S02]  /*7ef0*/  IMAD.MOV.U32 R227, RZ, RZ, R98 ;  /* 0x000000ffffe37224 */ /* 0x000fe400078e0062 */
[----:B------:R-:W-:Y:S01]  /*7f00*/  FADD.FTZ R0, R93, R20 ;  /* 0x000000145d007221 */ /* 0x000fe20000010000 */
[----:B------:R-:W-:Y:S01]  /*7f10*/  IMAD.MOV.U32 R97, RZ, RZ, R99 ;  /* 0x000000ffff617224 */ /* 0x000fe200078e0063 */
[----:B------:R1:W5:Y:S01]  /*7f20*/  LDL.LU R230, [R1+0x64] ;  /* 0x0000640001e67983 */ /* 0x0003620000300800 */
[----:B------:R-:W-:-:S02]  /*7f30*/  IMAD.MOV.U32 R98, RZ, RZ, R178 ;  /* 0x000000ffff627224 */ /* 0x000fc400078e00b2 */
[----:B------:R-:W-:Y:S01]  /*7f40*/  IMAD.MOV.U32 R93, RZ, RZ, R94 ;  /* 0x000000ffff5d7224 */ /* 0x000fe200078e005e */
[----:B------:R-:W-:Y:S01]  /*7f50*/  LOP3.LUT R160, R4, R3, RZ, 0xc0, !PT ;  /* 0x0000000304a07212 */ /* 0x000fe200078ec0ff */
[----:B------:R-:W-:Y:S01]  /*7f60*/  IMAD.MOV.U32 R99, RZ, RZ, R188 ;  /* 0x000000ffff637224 */ /* 0x000fe200078e00bc */
[----:B------:R1:W5:Y:S01]  /*7f70*/  LDL.LU R206, [R1+0x60] ;  /* 0x0000600001ce7983 */ /* 0x0003620000300800 */
[----:B------:R-:W-:Y:S02]  /*7f80*/  IMAD.MOV.U32 R94, RZ, RZ, R95 ;  /* 0x000000ffff5e7224 */ /* 0x000fe400078e005f */
[----:B------:R-:W-:Y:S02]  /*7f90*/  IMAD.MOV.U32 R178, RZ, RZ, R189 ;  /* 0x000000ffffb27224 */ /* 0x000fe400078e00bd */
[----:B------:R-:W-:Y:S02]  /*7fa0*/  IMAD.MOV.U32 R95, RZ, RZ, R227 ;  /* 0x000000ffff5f7224 */ /* 0x000fe400078e00e3 */
[----:B------:R-:W-:-:S02]  /*7fb0*/  IMAD.MOV.U32 R188, RZ, RZ, R224 ;  /* 0x000000ffffbc7224 */ /* 0x000fc400078e00e0 */
[----:B------:R-:W-:Y:S02]  /*7fc0*/  IMAD.MOV.U32 R227, RZ, RZ, R97 ;  /* 0x000000ffffe37224 */ /* 0x000fe400078e0061 */
[----:B------:R-:W-:Y:S02]  /*7fd0*/  IMAD.MOV.U32 R189, RZ, RZ, R226 ;  /* 0x000000ffffbd7224 */ /* 0x000fe400078e00e2 */
[----:B------:R-:W-:Y:S02]  /*7fe0*/  IMAD.MOV.U32 R97, RZ, RZ, R98 ;  /* 0x000000ffff617224 */ /* 0x000fe400078e0062 */
[----:B------:R-:W-:Y:S02]  /*7ff0*/  IMAD.MOV.U32 R224, RZ, RZ, R162 ;  /* 0x000000ffffe07224 */ /* 0x000fe400078e00a2 */
[----:B------:R-:W-:Y:S02]  /*8000*/  IMAD.MOV.U32 R98, RZ, RZ, R99 ;  /* 0x000000ffff627224 */ /* 0x000fe400078e0063 */
[----:B------:R-:W-:-:S02]  /*8010*/  IMAD.MOV.U32 R226, RZ, RZ, R205 ;  /* 0x000000ffffe27224 */ /* 0x000fc400078e00cd */
[----:B------:R-:W-:Y:S02]  /*8020*/  IMAD.MOV.U32 R99, RZ, RZ, R178 ;  /* 0x000000ffff637224 */ /* 0x000fe400078e00b2 */
[----:B------:R-:W-:Y:S01]  /*8030*/  FADD.FTZ R5, R93, R21 ;  /* 0x000000155d057221 */ /* 0x000fe20000010000 */
[----:B------:R-:W-:Y:S02]  /*8040*/  IMAD.MOV.U32 R178, RZ, RZ, R188 ;  /* 0x000000ffffb27224 */ /* 0x000fe400078e00bc */
[----:B------:R-:W-:Y:S01]  /*8050*/  FADD.FTZ R4, R172, R22 ;  /* 0x00000016ac047221 */ /* 0x000fe20000010000 */
[----:B------:R-:W-:Y:S02]  /*8060*/  IMAD.MOV.U32 R188, RZ, RZ, R189 ;  /* 0x000000ffffbc7224 */ /* 0x000fe400078e00bd */
[----:B------:R-:W-:Y:S01]  /*8070*/  FADD.FTZ R0, R94, R0 ;  /* 0x000000005e007221 */ /* 0x000fe20000010000 */
[----:B------:R-:W-:Y:S02]  /*8080*/  IMAD.MOV.U32 R189, RZ, RZ, R224 ;  /* 0x000000ffffbd7224 */ /* 0x000fe400078e00e0 */
[----:B------:R-:W-:Y:S01]  /*8090*/  FADD.FTZ R3, R138, R19 ;  /* 0x000000138a037221 */ /* 0x000fe20000010000 */
[----:B------:R-:W-:Y:S01]  /*80a0*/  IMAD.MOV.U32 R224, RZ, RZ, R226 ;  /* 0x000000ffffe07224 */ /* 0x000fe200078e00e2 */
[----:B------:R-:W-:Y:S01]  /*80b0*/  LOP3.LUT R162, R7, R6, RZ, 0xc0, !PT ;  /* 0x0000000607a27212 */ /* 0x000fe200078ec0ff */
[----:B------:R-:W-:Y:S01]  /*80c0*/  IMAD.MOV.U32 R226, RZ, RZ, R221 ;  /* 0x000000ffffe27224 */ /* 0x000fe200078e00dd */
[----:B------:R1:W5:Y:S01]  /*80d0*/  LDL.LU R205, [R1+0x5c] ;  /* 0x00005c0001cd7983 */ /* 0x0003620000300800 */
[----:B------:R-:W-:-:S02]  /*80e0*/  IMAD.MOV.U32 R221, RZ, RZ, R222 ;  /* 0x000000ffffdd7224 */ /* 0x000fc400078e00de */
[----:B------:R-:W-:Y:S02]  /*80f0*/  IMAD.MOV.U32 R222, RZ, RZ, R111 ;  /* 0x000000ffffde7224 */ /* 0x000fe400078e006f */
[----:B------:R-:W-:Y:S02]  /*8100*/  IMAD.MOV.U32 R111, RZ, RZ, R225 ;  /* 0x000000ffff6f7224 */ /* 0x000fe400078e00e1 */
[----:B------:R-:W-:Y:S01]  /*8110*/  FADD.FTZ R5, R95, R5 ;  /* 0x000000055f057221 */ /* 0x000fe20000010000 */
[----:B------:R-:W-:Y:S02]  /*8120*/  IMAD.MOV.U32 R225, RZ, RZ, R179 ;  /* 0x000000ffffe17224 */ /* 0x000fe400078e00b3 */
[----:B------:R-:W-:Y:S01]  /*8130*/  FADD.FTZ R4, R227, R4 ;  /* 0x00000004e3047221 */ /* 0x000fe20000010000 */
[----:B------:R-:W-:Y:S02]  /*8140*/  IMAD.MOV.U32 R179, RZ, RZ, R219 ;  /* 0x000000ffffb37224 */ /* 0x000fe400078e00db */
[----:B------:R-:W-:Y:S01]  /*8150*/  FADD.FTZ R8, R98, R0 ;  /* 0x0000000062087221 */ /* 0x000fe20000010000 */
[----:B------:R-:W-:-:S02]  /*8160*/  IMAD.MOV.U32 R219, RZ, RZ, R144 ;  /* 0x000000ffffdb7224 */ /* 0x000fc400078e0090 */
[----:B------:R-:W-:Y:S02]  /*8170*/  IMAD.MOV.U32 R144, RZ, RZ, R145 ;  /* 0x000000ffff907224 */ /* 0x000fe400078e0091 */
[----:B------:R-:W-:Y:S01]  /*8180*/  FADD.FTZ R9, R97, R3 ;  /* 0x0000000361097221 */ /* 0x000fe20000010000 */
[----:B------:R-:W-:Y:S02]  /*8190*/  IMAD.MOV.U32 R145, RZ, RZ, R146 ;  /* 0x000000ffff917224 */ /* 0x000fe400078e0092 */
[----:B------:R-:W-:Y:S01]  /*81a0*/  FADD.FTZ R6, R99, R5 ;  /* 0x0000000563067221 */ /* 0x000fe20000010000 */
[----:B------:R-:W-:Y:S01]  /*81b0*/  IMAD.MOV.U32 R98, RZ, RZ, R189 ;  /* 0x000000ffff627224 */ /* 0x000fe200078e00bd */
[----:B------:R-:W-:Y:S01]  /*81c0*/  F2FP.F16.F32.PACK_AB R0, R116, R117 ;  /* 0x000000757400723e */ /* 0x000fe200000000ff */
[----:B------:R-:W-:Y:S02]  /*81d0*/  IMAD.MOV.U32 R146, RZ, RZ, R147 ;  /* 0x000000ffff927224 */ /* 0x000fe400078e0093 */
[----:B------:R-:W-:Y:S01]  /*81e0*/  FADD.FTZ R7, R178, R4 ;  /* 0x00000004b2077221 */ /* 0x000fe20000010000 */
[----:B------:R-:W-:Y:S01]  /*81f0*/  IMAD.MOV.U32 R189, RZ, RZ, R222 ;  /* 0x000000ffffbd7224 */ /* 0x000fe200078e00de */
[----:B------:R-:W-:Y:S01]  /*8200*/  F2FP.F16.F32.PACK_AB R3, R23, R24 ;  /* 0x000000181703723e */ /* 0x000fe200000000ff */
[----:B------:R-:W-:-:S02]  /*8210*/  IMAD.MOV.U32 R147, RZ, RZ, R173 ;  /* 0x000000ffff937224 */ /* 0x000fc400078e00ad */
[----:B------:R-:W-:Y:S02]  /*8220*/  IMAD.MOV.U32 R97, RZ, RZ, R188 ;  /* 0x000000ffff617224 */ /* 0x000fe400078e00bc */
[----:B------:R-:W-:Y:S01]  /*8230*/  IMAD.MOV.U32 R99, RZ, RZ, R224 ;  /* 0x000000ffff637224 */ /* 0x000fe200078e00e0 */
[----:B----4-:R-:W-:Y:S01]  /*8240*/  F2FP.F16.F32.PACK_AB R5, R10, R82 ;  /* 0x000000520a05723e */ /* 0x010fe200000000ff */
[----:B------:R-:W-:Y:S02]  /*8250*/  IMAD.MOV.U32 R222, RZ, RZ, R219 ;  /* 0x000000ffffde7224 */ /* 0x000fe400078e00db */
[----:B------:R-:W-:Y:S01]  /*8260*/  IMAD.MOV.U32 R178, RZ, RZ, R226 ;  /* 0x000000ffffb27224 */ /* 0x000fe200078e00e2 */
[----:B------:R-:W-:Y:S01]  /*8270*/  F2FP.F16.F32.PACK_AB R4, R132, R133 ;  /* 0x000000858404723e */ /* 0x000fe200000000ff */
[----:B------:R-:W-:Y:S01]  /*8280*/  IMAD.MOV.U32 R224, RZ, RZ, R111 ;  /* 0x000000ffffe07224 */ /* 0x000fe200078e006f */
[----:B------:R1:W5:Y:S01]  /*8290*/  LDL.LU R173, [R1+0x58] ;  /* 0x0000580001ad7983 */ /* 0x0003620000300800 */
[----:B------:R-:W-:-:S02]  /*82a0*/  IMAD.MOV.U32 R219, RZ, RZ, R144 ;  /* 0x000000ffffdb7224 */ /* 0x000fc400078e0090 */
[----:B------:R-:W-:Y:S02]  /*82b0*/  IMAD.MOV.U32 R226, RZ, RZ, R225 ;  /* 0x000000ffffe27224 */ /* 0x000fe400078e00e1 */
[----:B------:R-:W-:Y:S02]  /*82c0*/  IMAD.MOV.U32 R188, RZ, RZ, R221 ;  /* 0x000000ffffbc7224 */ /* 0x000fe400078e00dd */
[----:B------:R-:W-:Y:S01]  /*82d0*/  FADD.FTZ R6, R99, R6 ;  /* 0x0000000663067221 */ /* 0x000fe20000010000 */
[----:B------:R-:W-:Y:S01]  /*82e0*/  IMAD.MOV.U32 R144, RZ, RZ, R145 ;  /* 0x000000ffff907224 */ /* 0x000fe200078e0091 */
[----:B------:R1:W5:Y:S01]  /*82f0*/  LDL.LU R172, [R1+0x54] ;  /* 0x0000540001ac7983 */ /* 0x0003620000300800 */
[----:B------:R-:W-:Y:S01]  /*8300*/  IMAD.MOV.U32 R111, RZ, RZ, R142 ;  /* 0x000000ffff6f7224 */ /* 0x000fe200078e008e */
[----:B------:R-:W-:Y:S01]  /*8310*/  LOP3.LUT R142, R15, R0, RZ, 0xc0, !PT ;  /* 0x000000000f8e7212 */ /* 0x000fe200078ec0ff */
[----:B------:R-:W-:Y:S02]  /*8320*/  IMAD.MOV.U32 R145, RZ, RZ, R146 ;  /* 0x000000ffff917224 */ /* 0x000fe400078e0092 */
[----:B------:R-:W-:Y:S01]  /*8330*/  FADD.FTZ R0, R97, R9 ;  /* 0x0000000961007221 */ /* 0x000fe20000010000 */
[----:B------:R-:W-:Y:S01]  /*8340*/  IMAD.MOV.U32 R225, RZ, RZ, R143 ;  /* 0x000000ffffe17224 */ /* 0x000fe200078e008f */
[----:B------:R-:W-:Y:S01]  /*8350*/  LOP3.LUT R143, R16, R3, RZ, 0xc0, !PT ;  /* 0x00000003108f7212 */ /* 0x000fe200078ec0ff */
[----:B------:R-:W-:-:S02]  /*8360*/  IMAD.MOV.U32 R146, RZ, RZ, R147 ;  /* 0x000000ffff927224 */ /* 0x000fc400078e0093 */
[----:B------:R-:W-:Y:S01]  /*8370*/  FADD.FTZ R3, R98, R8 ;  /* 0x0000000862037221 */ /* 0x000fe20000010000 */
[----:B------:R-:W-:Y:S02]  /*8380*/  IMAD.MOV.U32 R221, RZ, RZ, R179 ;  /* 0x000000ffffdd7224 */ /* 0x000fe400078e00b3 */
[----:B------:R-:W-:Y:S01]  /*8390*/  FADD.FTZ R6, R224, R6 ;  /* 0x00000006e0067221 */ /* 0x000fe20000010000 */
[----:B------:R-:W-:Y:S01]  /*83a0*/  IMAD.MOV.U32 R147, RZ, RZ, R141 ;  /* 0x000000ffff937224 */ /* 0x000fe200078e008d */
[----:B------:R-:W-:Y:S01]  /*83b0*/  LOP3.LUT R141, R17, R5, RZ, 0xc0, !PT ;  /* 0x00000005118d7212 */ /* 0x000fe200078ec0ff */
[----:B------:R-:W-:Y:S01]  /*83c0*/  IMAD.MOV.U32 R179, RZ, RZ, R140 ;  /* 0x000000ffffb37224 */ /* 0x000fe200078e008c */
[----:B------:R-:W-:Y:S01]  /*83d0*/  LOP3.LUT R140, R18, R4, RZ, 0xc0, !PT ;  /* 0x00000004128c7212 */ /* 0x000fe200078ec0ff */
[----:B------:R-:W-:Y:S01]  /*83e0*/  FADD.FTZ R5, R178, R7 ;  /* 0x00000007b2057221 */ /* 0x000fe20000010000 */
[----:B------:R-:W-:Y:S01]  /*83f0*/  FADD.FTZ R4, R188, R0 ;  /* 0x00000000bc047221 */ /* 0x000fe20000010000 */
[----:B------:R-:W-:Y:S01]  /*8400*/  FADD.FTZ R0, R189, R3 ;  /* 0x00000003bd007221 */ /* 0x000fe20000010000 */
[----:B------:R1:W5:Y:S01]  /*8410*/  LDL.LU R138, [R1+0x50] ;  /* 0x00005000018a7983 */ /* 0x0003620000300800 */
        /* <DEDUP_REMOVED lines=101> */
[----:B------:R1:W-:Y:S04]  /*8a70*/  STL [R1], R5 ;  /* 0x0000000501007387 */ /* 0x0003e80000100800 */
[----:B------:R1:W-:Y:S04]  /*8a80*/  STL [R1+0x18], R4 ;  /* 0x0000180401007387 */ /* 0x0003e80000100800 */
[----:B------:R1:W-:Y:S04]  /*8a90*/  STL [R1+0x1c], R3 ;  /* 0x00001c0301007387 */ /* 0x0003e80000100800 */
[----:B------:R1:W-:Y:S01]  /*8aa0*/  STL [R1+0x28], R0 ;  /* 0x0000280001007387 */ /* 0x0003e20000100800 */
[----:B------:R-:W-:-:S04]  /*8ab0*/  F2FP.F16.F32.PACK_AB R12, R25, R50 ;  /* 0x00000032190c723e */ /* 0x000fc800000000ff */
[----:B------:R-:W-:Y:S01]  /*8ac0*/  LOP3.LUT R163, R13, R12, RZ, 0xc0, !PT ;  /* 0x0000000c0da37212 */ /* 0x000fe200078ec0ff */
[-C--:B------:R-:W-:Y:S06]  /*8ad0*/  HMMA.16816.F32 R152, R140, R148.reuse, R152 ;  /* 0x000000948c98723c */ /* 0x080fec0000001898 */
[C---:B------:R-:W-:Y:S06]  /*8ae0*/  HMMA.16816.F32 R164, R160.reuse, R148, R164 ;  /* 0x00000094a0a4723c */ /* 0x040fec00000018a4 */
[C---:B------:R-:W-:Y:S06]  /*8af0*/  HMMA.16816.F32 R168, R160.reuse, R150, R168 ;  /* 0x00000096a0a8723c */ /* 0x040fec00000018a8 */
[----:B------:R-:W-:Y:S06]  /*8b00*/  HMMA.16816.F32 R156, R160, R32, R156 ;  /* 0x00000020a09c723c */ /* 0x000fec000000189c */
[C---:B------:R-:W-:Y:S06]  /*8b10*/  HMMA.16816.F32 R148, R140.reuse, R150, R44 ;  /* 0x000000968c94723c */ /* 0x040fec000000182c */
[----:B------:R-:W-:Y:S06]  /*8b20*/  HMMA.16816.F32 R144, R140, R32, R40 ;  /* 0x000000208c90723c */ /* 0x000fec0000001828 */
[-C--:B------:R-:W-:Y:S06]  /*8b30*/  HMMA.16816.F32 R160, R160, R34.reuse, R52 ;  /* 0x00000022a0a0723c */ /* 0x080fec0000001834 */
[----:B------:R-:W-:Y:S01]  /*8b40*/  HMMA.16816.F32 R140, R140, R34, R36 ;  /* 0x000000228c8c723c */ /* 0x000fe20000001824 */
[----:B------:R-:W-:-:S02]  /*8b50*/  VIADD R214, R207, 0x400 ;  /* 0x00000400cfd67836 */ /* 0x000fc40000000000 */
[C---:B------:R-:W-:Y:S02]  /*8b60*/  VIADD R213, R207.reuse, 0x800 ;  /* 0x00000800cfd57836 */ /* 0x040fe40000000000 */
[C---:B------:R-:W-:Y:S02]  /*8b70*/  VIADD R212, R207.reuse, 0xc00 ;  /* 0x00000c00cfd47836 */ /* 0x040fe40000000000 */
[C---:B------:R-:W-:Y:S02]  /*8b80*/  VIADD R211, R207.reuse, 0x1000 ;  /* 0x00001000cfd37836 */ /* 0x040fe40000000000 */
[C---:B------:R-:W-:Y:S02]  /*8b90*/  VIADD R210, R207.reuse, 0x1400 ;  /* 0x00001400cfd27836 */ /* 0x040fe40000000000 */
[C---:B------:R-:W-:Y:S02]  /*8ba0*/  VIADD R209, R207.reuse, 0x1800 ;  /* 0x00001800cfd17836 */ /* 0x040fe40000000000 */
[----:B------:R-:W-:Y:S01]  /*8bb0*/  VIADD R208, R207, 0x1c00 ;  /* 0x00001c00cfd07836 */ /* 0x000fe20000000000 */
[----:B-1----:R-:W-:Y:S10]  /*8bc0*/  @!P1 BRA `(.L_x_338) ;  /* 0x0000006c00049947 */ /* 0x002ff40003800000 */
[----:B-----5:R-:W-:Y:S01]  /*8bd0*/  SHF.L.U64.HI R3, R172, 0x6, R173 ;  /* 0x00000006ac037819 */ /* 0x020fe200000102ad */
[----:B------:R-:W-:Y:S01]  /*8be0*/  IMAD.WIDE.U32 R6, R232, -0x326172a9, RZ ;  /* 0xcd9e8d57e8067825 */ /* 0x000fe200078e00ff */
[----:B------:R-:W-:Y:S01]  /*8bf0*/  SHF.L.U32 R0, R172, 0x6, RZ ;  /* 0x00000006ac007819 */ /* 0x000fe200000006ff */
[----:B------:R-:W-:Y:S01]  /*8c00*/  ULDC.64 UR8, c[0x0][0x248] ;  /* 0x0000920000087ab9 */ /* 0x000fe20000000a00 */
[----:B------:R-:W-:Y:S01]  /*8c10*/  LEA.HI.SX32 R228, R230, 0xfffffffe, 0x19 ;  /* 0xfffffffee6e47811 */ /* 0x000fe200078fcaff */
[----:B------:R-:W-:Y:S01]  /*8c20*/  IMAD.WIDE.U32 R4, R240, -0x326172a9, RZ ;  /* 0xcd9e8d57f0047825 */ /* 0x000fe200078e00ff */
[----:B------:R1:W-:Y:S01]  /*8c30*/  STL [R1+0x20], R3 ;  /* 0x0000200301007387 */ /* 0x0003e20000100800 */
[----:B------:R-:W-:Y:S01]  /*8c40*/  LOP3.LUT R236, R7, R234, RZ, 0x3c, !PT ;  /* 0x000000ea07ec7212 */ /* 0x000fe200078e3cff */
[----:B------:R-:W-:Y:S01]  /*8c50*/  ULDC UR4, c[0x0][0x2ec] ;  /* 0x0000bb0000047ab9 */ /* 0x000fe20000000800 */
[----:B------:R-:W-:Y:S01]  /*8c60*/  MOV R137, R2 ;  /* 0x0000000200897202 */ /* 0x000fe20000000f00 */
[----:B------:R2:W-:Y:S01]  /*8c70*/  STL [R1+0x24], R0 ;  /* 0x0000240001007387 */ /* 0x0005e20000100800 */
[----:B------:R-:W-:Y:S01]  /*8c80*/  LOP3.LUT R234, R5, R234, RZ, 0x3c, !PT ;  /* 0x000000ea05ea7212 */ /* 0x000fe200078e3cff */
[----:B------:R-:W-:Y:S01]  /*8c90*/  IMAD.MOV.U32 R133, RZ, RZ, R134 ;  /* 0x000000ffff857224 */ /* 0x000fe200078e0086 */
[----:B------:R-:W-:Y:S01]  /*8ca0*/  USHF.L.U64.HI UR27, UR8, 0x6, UR9 ;  /* 0x00000006081b7899 */ /* 0x000fe20008010209 */
[----:B------:R3:W-:Y:S01]  /*8cb0*/  STL.64 [R1+0x10], R6 ;  /* 0x0000100601007387 */ /* 0x0007e20000100a00 */
[----:B------:R-:W-:Y:S01]  /*8cc0*/  IMAD.WIDE.U32 R232, R245, -0x2daee0ad, RZ ;  /* 0xd2511f53f5e87825 */ /* 0x000fe200078e00ff */
[----:B------:R-:W-:-:S02]  /*8cd0*/  USHF.L.U32 UR26, UR8, 0x6, URZ ;  /* 0x00000006081a7899 */ /* 0x000fc4000800063f */
[----:B------:R3:W-:Y:S01]  /*8ce0*/  STL.64 [R1+0x8], R4 ;  /* 0x0000080401007387 */ /* 0x0007e20000100a00 */
[----:B------:R-:W-:Y:S01]  /*8cf0*/  IMAD.WIDE.U32 R236, R236, -0x2daee0ad, RZ ;  /* 0xd2511f53ecec7825 */ /* 0x000fe200078e00ff */
[----:B------:R-:W-:Y:S01]  /*8d00*/  ULDC.64 UR12, c[0x0][0x250] ;  /* 0x00009400000c7ab9 */ /* 0x000fe20000000a00 */
[----:B------:R-:W-:Y:S01]  /*8d10*/  ULDC.64 UR6, c[0x0][0x218] ;  /* 0x0000860000067ab9 */ /* 0x000fe20000000a00 */
[----:B------:R-:W-:Y:S01]  /*8d20*/  ULDC.64 UR10, c[0x0][0x220] ;  /* 0x00008800000a7ab9 */ /* 0x000fe20000000a00 */
[----:B------:R-:W-:Y:S01]  /*8d30*/  IMAD.WIDE.U32 R234, R234, -0x2daee0ad, RZ ;  /* 0xd2511f53eaea7825 */ /* 0x000fe200078e00ff */
[----:B-1----:R-:W-:-:S03]  /*8d40*/  MOV R3, R135 ;  /* 0x0000008700037202 */ /* 0x002fc60000000f00 */
[----:B--2---:R-:W-:Y:S01]  /*8d50*/  IMAD.MOV.U32 R0, RZ, RZ, R136 ;  /* 0x000000ffff007224 */ /* 0x004fe200078e0088 */
[----:B------:R-:W-:Y:S06]  /*8d60*/  BRA `(.L_x_339) ;  /* 0x00000000006c7947 */ /* 0x000fec0003800000 */
.L_x_341:
[----:B------:R-:W2:Y:S01]  /*8d70*/  LDL.64 R240, [R1+0x40] ;  /* 0x0000400001f07983 */ /* 0x000ea20000100a00 */
[----:B------:R-:W-:Y:S03]  /*8d80*/  VIADD R136, R228, 0xffffffff ;  /* 0xffffffffe4887836 */ /* 0x000fe60000000000 */
[----:B------:R-:W3:Y:S01]  /*8d90*/  LDL.64 R238, [R1+0x30] ;  /* 0x0000300001ee7983 */ /* 0x000ee20000100a00 */
[----:B------:R-:W-:Y:S01]  /*8da0*/  IMAD.WIDE.U32 R172, R136, UR8, RZ ;  /* 0x0000000888ac7c25 */ /* 0x000fe2000f8e00ff */
[----:B------:R-:W-:Y:S05]  /*8db0*/  SHF.R.S32.HI R174, RZ, 0x1f, R136 ;  /* 0x0000001fffae7819 */ /* 0x000fea0000011488 */
[----:B------:R-:W-:Y:S04]  /*8dc0*/  IMAD R174, R174, UR8, RZ ;  /* 0x00000008aeae7c24 */ /* 0x000fe8000f8e02ff */
[----:B------:R-:W-:Y:S04]  /*8dd0*/  IMAD R174, R136, UR9, R174 ;  /* 0x0000000988ae7c24 */ /* 0x000fe8000f8e02ae */
[----:B------:R-:W-:Y:S01]  /*8de0*/  IMAD.IADD R174, R173, 0x1, R174 ;  /* 0x00000001adae7824 */ /* 0x000fe200078e02ae */
[----:B--2---:R-:W-:Y:S04]  /*8df0*/  LEA R136, P0, R172, R240, 0x7 ;  /* 0x000000f0ac887211 */ /* 0x004fe800078038ff */
[----:B------:R-:W-:Y:S02]  /*8e00*/  LEA R176, P1, R136, UR6, 0x1 ;  /* 0x0000000688b07c11 */ /* 0x000fe4000f8208ff */
[----:B---3--:R-:W-:Y:S02]  /*8e10*/  LEA.HI.X R172, R172, R239, R174, 0x7, P0 ;  /* 0x000000efacac7211 */ /* 0x008fe400000f3cae */
        /* <DEDUP_REMOVED lines=16> */
.L_x_339:
[----:B------:R-:W2:Y:S01]  /*8f20*/  LDL.64 R14, [R1+0x38] ;  /* 0x00003800010e7983 */ /* 0x000ea20000100a00 */
[----:B------:R-:W-:Y:S01]  /*8f30*/  SHF.R.S32.HI R2, RZ, 0x1f, R228 ;  /* 0x0000001fff027819 */ /* 0x000fe200000114e4 */
[----:B------:R-:W-:Y:S04]  /*8f40*/  DEPBAR.LE SB0, 0x0 ;  /* 0x000080000000791a */ /* 0x000fe80000000000 */
[----:B------:R-:W4:Y:S01]  /*8f50*/  LDL R11, [R1+0x2c] ;  /* 0x00002c00010b7983 */ /* 0x000f220000100800 */
[----:B------:R-:W-:Y:S01]  /*8f60*/  IMAD R2, R2, UR12, RZ ;  /* 0x0000000c02027c24 */ /* 0x000fe2000f8e02ff */
[----:B------:R-:W-:Y:S01]  /*8f70*/  UIADD3 UR25, UR30, -0x4ab325aa, URZ ;  /* 0xb54cda561e197890 */ /* 0x000fe2000fffe03f */
[C---:B---3--:R-:W-:Y:S01]  /*8f80*/  IMAD.WIDE.U32 R4, R228.reuse, UR12, RZ ;  /* 0x0000000ce4047c25 */ /* 0x048fe2000f8e00ff */
[----:B------:R-:W3:Y:S01]  /*8f90*/  LDL R10, [R1+0x24] ;  /* 0x00002400010a7983 */ /* 0x000ee20000100800 */
[----:B------:R-:W-:Y:S02]  /*8fa0*/  BAR.SYNC.DEFER_BLOCKING 0x0 ;  /* 0x0000000000007b1d */ /* 0x000fe40000010000 */
[C---:B------:R-:W-:Y:S01]  /*8fb0*/  IMAD R6, R228.reuse, UR13, R2 ;  /* 0x0000000de4067c24 */ /* 0x040fe2000f8e0202 */
[C---:B------:R-:W-:Y:S01]  /*8fc0*/  ISETP.GT.AND P2, PT, R228.reuse, RZ, PT ;  /* 0x000000ffe400720c */ /* 0x040fe20003f44270 */
[----:B------:R-:W-:Y:S02]  /*8fd0*/  IMAD.SHL.U32 R215, R228, 0x4, RZ ;  /* 0x00000004e4d77824 */ /* 0x000fe400078e00ff */
[----:B------:R-:W-:Y:S03]  /*8fe0*/  IMAD.IADD R6, R5, 0x1, R6 ;  /* 0x0000000105067824 */ /* 0x000fe600078e0206 */
[----:B------:R-:W-:Y:S05]  /*8ff0*/  LOP3.LUT R134, R233, UR31, R215, 0x96, !PT ;  /* 0x0000001fe9867c12 */ /* 0x000fea000f8e96d7 */
[----:B------:R-:W-:Y:S01]  /*9000*/  IMAD.WIDE.U32 R134, R134, -0x326172a9, RZ ;  /* 0xcd9e8d5786867825 */ /* 0x000fe200078e00ff */
[----:B-----5:R-:W5:Y:S04]  /*9010*/  LDL R12, [R1+0x20] ;  /* 0x00002000010c7983 */ /* 0x020f680000100800 */
[----:B------:R-:W5:Y:S06]  /*9020*/  LDL.64 R216, [R1+0x10] ;  /* 0x0000100001d87983 */ /* 0x000f6c0000100a00 */
[----:B------:R-:W5:Y:S01]  /*9030*/  LDL.64 R242, [R1+0x8] ;  /* 0x0000080001f27983 */ /* 0x000f620000100a00 */
[----:B--2---:R-:W-:Y:S04]  /*9040*/  LEA R2, P0, R4, R14, 0x7 ;  /* 0x0000000e04027211 */ /* 0x004fe800078038ff */
[----:B------:R-:W-:Y:S02]  /*9050*/  LEA R8, P1, R2, UR10, 0x1 ;  /* 0x0000000a02087c11 */ /* 0x000fe4000f8208ff */
[----:B----4-:R-:W-:Y:S04]  /*9060*/  LEA.HI.X R4, R4, R11, R6, 0x7, P0 ;  /* 0x0000000b04047211 */ /* 0x010fe800000f3c06 */
[----:B------:R-:W-:Y:S01]  /*9070*/  LEA.HI.X R9, R2, UR11, R4, 0x1, P1 ;  /* 0x0000000b02097c11 */ /* 0x000fe200088f0c04 */
[----:B------:R-:W-:Y:S01]  /*9080*/  VIADD R2, R215, 0x1 ;  /* 0x00000001d7027836 */ /* 0x000fe20000000000 */
[-C--:B---3--:R-:W-:Y:S03]  /*9090*/  IADD3 R6, P0, R8, R10.reuse, RZ ;  /* 0x0000000a08067210 */ /* 0x088fe60007f1e0ff */
[----:B------:R-:W-:Y:S01]  /*90a0*/  @!PT LDS RZ, [RZ] ;  /* 0x00000000fffff984 */ /* 0x000fe20000000800 */
[----:B------:R-:W-:Y:S01]  /*90b0*/  @!PT LDS RZ, [RZ] ;  /* 0x00000000fffff984 */ /* 0x000fe20000000800 */
[----:B------:R-:W-:Y:S01]  /*90c0*/  @!PT LDS RZ, [RZ] ;  /* 0x00000000fffff984 */ /* 0x000fe20000000800 */
[----:B------:R-:W-:Y:S01]  /*90d0*/  LDGSTS.E.BYPASS.LTC128B.128 [R231+0x4000], desc[UR28][R8.64] ;  /* 0x0400000008e77fae */ /* 0x000fe2000b901d5c */
[-C--:B------:R-:W-:Y:S02]  /*90e0*/  IADD3 R4, P1, R6, R10.reuse, RZ ;  /* 0x0000000a06047210 */ /* 0x080fe40007f3e0ff */
[----:B------:R-:W-:Y:S01]  /*90f0*/  LOP3.LUT R136, R233, UR31, R2, 0x96, !PT ;  /* 0x0000001fe9887c12 */ /* 0x000fe2000f8e9602 */
[--C-:B-----5:R-:W-:Y:S01]  /*9100*/  IMAD.X R7, R9, 0x1, R12.reuse, P0 ;  /* 0x0000000109077824 */ /* 0x120fe200000e060c */
[----:B------:R-:W-:Y:S03]  /*9110*/  IADD3 R10, P0, R4, R10, RZ ;  /* 0x0000000a040a7210 */ /* 0x000fe60007f1e0ff */
[--C-:B------:R-:W-:Y:S01]  /*9120*/  IMAD.X R5, R7, 0x1, R12.reuse, P1 ;  /* 0x0000000107057824 */ /* 0x100fe200008e060c */
[----:B------:R-:W-:Y:S03]  /*9130*/  LDGSTS.E.BYPASS.LTC128B.128 [R231+0x4800], desc[UR28][R6.64] ;  /* 0x0480000006e77fae */ /* 0x000fe6000b901d5c */
[----:B------:R-:W-:Y:S05]  /*9140*/  IMAD.X R11, R5, 0x1, R12, P0 ;  /* 0x00000001050b7824 */ /* 0x000fea00000e060c */
        /* <DEDUP_REMOVED lines=55> */
[-C--:B------:R-:W-:Y:S06]  /*94c0*/  HMMA.16816.F32 R12, R184, R182.reuse, R12 ;  /* 0x000000b6b80c723c */ /* 0x080fec000000180c */
[C---:B------:R-:W-:Y:S01]  /*94d0*/  HMMA.16816.F32 R16, R176.reuse, R182, R16 ;  /* 0x000000b6b010723c */ /* 0x040fe20000001810 */
[----:B------:R-:W2:Y:S05]  /*94e0*/  LDSM.16.M88.4 R180, [R209] ;  /* 0x00000000d1b4783b */ /* 0x000eaa0000000200 */
[-C--:B------:R-:W-:Y:S06]  /*94f0*/  HMMA.16816.F32 R20, R176, R188.reuse, R20 ;  /* 0x000000bcb014723c */ /* 0x080fec0000001814 */
[C---:B------:R-:W-:Y:S06]  /*9500*/  HMMA.16816.F32 R24, R184.reuse, R188, R24 ;  /* 0x000000bcb818723c */ /* 0x040fec0000001818 */
[-C--:B------:R-:W-:Y:S05]  /*9510*/  HMMA.16816.F32 R28, R184, R190.reuse, R28 ;  /* 0x000000beb81c723c */ /* 0x080fea000000181c */
[--C-:B------:R-:W-:Y:S01]  /*9520*/  LOP3.LUT R188, R237, UR21, R232.reuse, 0x96, !PT ;  /* 0x00000015edbc7c12 */ /* 0x100fe2000f8e96e8 */
[C---:B------:R-:W-:Y:S05]  /*9530*/  HMMA.16816.F32 R32, R176.reuse, R190, R32 ;  /* 0x000000beb020723c */ /* 0x040fea0000001820 */
[----:B------:R-:W-:Y:S01]  /*9540*/  IMAD.WIDE.U32 R188, R188, -0x326172a9, RZ ;  /* 0xcd9e8d57bcbc7825 */ /* 0x000fe200078e00ff */
[-C--:B------:R-:W-:Y:S05]  /*9550*/  HMMA.16816.F32 R36, R176, R192.reuse, R36 ;  /* 0x000000c0b024723c */ /* 0x080fea0000001824 */
[----:B------:R-:W-:Y:S01]  /*9560*/  LOP3.LUT R190, R235, UR21, R232, 0x96, !PT ;  /* 0x00000015ebbe7c12 */ /* 0x000fe2000f8e96e8 */
[C---:B------:R-:W-:Y:S05]  /*9570*/  HMMA.16816.F32 R40, R184.reuse, R192, R40 ;  /* 0x000000c0b828723c */ /* 0x040fea0000001828 */
[----:B------:R-:W-:Y:S01]  /*9580*/  LOP3.LUT R132, R189, UR20, R134, 0x96, !PT ;  /* 0x00000014bd847c12 */ /* 0x000fe2000f8e9686 */
[-C--:B------:R-:W-:Y:S05]  /*9590*/  HMMA.16816.F32 R44, R184, R194.reuse, R44 ;  /* 0x000000c2b82c723c */ /* 0x080fea000000182c */
[C---:B------:R-:W-:Y:S01]  /*95a0*/  LOP3.LUT R192, R135.reuse, UR22, R216, 0x96, !PT ;  /* 0x0000001687c07c12 */ /* 0x040fe2000f8e96d8 */
[C---:B------:R-:W-:Y:S05]  /*95b0*/  HMMA.16816.F32 R48, R176.reuse, R194, R48 ;  /* 0x000000c2b030723c */ /* 0x040fea0000001830 */
[----:B------:R-:W-:Y:S01]  /*95c0*/  LOP3.LUT R135, R135, UR22, R242, 0x96, !PT ;  /* 0x0000001687877c12 */ /* 0x000fe2000f8e96f2 */
[----:B------:R-:W-:Y:S01]  /*95d0*/  IMAD.WIDE.U32 R190, R190, -0x326172a9, RZ ;  /* 0xcd9e8d57bebe7825 */ /* 0x000fe200078e00ff */
[-C--:B-----5:R-:W-:Y:S04]  /*95e0*/  HMMA.16816.F32 R52, R176, R196.reuse, R52 ;  /* 0x000000c4b034723c */ /* 0x0a0fe80000001834 */
[----:B------:R-:W-:Y:S01]  /*95f0*/  LOP3.LUT R2, R191, UR20, R134, 0x96, !PT ;  /* 0x00000014bf027c12 */ /* 0x000fe2000f8e9686 */
[----:B------:R-:W-:Y:S01]  /*9600*/  IMAD.WIDE.U32 R134, R135, -0x2daee0ad, RZ ;  /* 0xd2511f5387867825 */ /* 0x000fe200078e00ff */
[C---:B------:R-:W-:Y:S05]  /*9610*/  HMMA.16816.F32 R56, R184.reuse, R196, R56 ;  /* 0x000000c4b838723c */ /* 0x040fea0000001838 */
[----:B------:R-:W-:Y:S01]  /*9620*/  LOP3.LUT R135, R135, UR19, R234, 0x96, !PT ;  /* 0x0000001387877c12 */ /* 0x000fe2000f8e96ea */
[----:B------:R-:W-:Y:S01]  /*9630*/  IMAD.WIDE.U32 R222, R2, -0x2daee0ad, RZ ;  /* 0xd2511f5302de7825 */ /* 0x000fe200078e00ff */
[-C--:B------:R-:W-:Y:S04]  /*9640*/  HMMA.16816.F32 R60, R184, R198.reuse, R60 ;  /* 0x000000c6b83c723c */ /* 0x080fe8000000183c */
[----:B------:R-:W-:Y:S01]  /*9650*/  LOP3.LUT R2, R223, UR17, R134, 0x96, !PT ;  /* 0x00000011df027c12 */ /* 0x000fe2000f8e9686 */
[----:B------:R-:W-:Y:S01]  /*9660*/  IMAD.WIDE.U32 R196, R136, -0x326172a9, RZ ;  /* 0xcd9e8d5788c47825 */ /* 0x000fe200078e00ff */
[C---:B------:R-:W-:Y:S05]  /*9670*/  HMMA.16816.F32 R64, R176.reuse, R198, R64 ;  /* 0x000000c6b040723c */ /* 0x040fea0000001840 */
[----:B------:R-:W-:Y:S01]  /*9680*/  LOP3.LUT R194, R197, UR22, R242, 0x96, !PT ;  /* 0x00000016c5c27c12 */ /* 0x000fe2000f8e96f2 */
[-C--:B------:R-:W-:Y:S05]  /*9690*/  HMMA.16816.F32 R68, R176, R200.reuse, R68 ;  /* 0x000000c8b044723c */ /* 0x080fea0000001844 */
[----:B------:R-:W-:Y:S01]  /*96a0*/  LOP3.LUT R136, R191, UR20, R196, 0x96, !PT ;  /* 0x00000014bf887c12 */ /* 0x000fe2000f8e96c4 */
[C---:B------:R-:W-:Y:S05]  /*96b0*/  HMMA.16816.F32 R72, R184.reuse, R200, R72 ;  /* 0x000000c8b848723c */ /* 0x040fea0000001848 */
[----:B------:R-:W-:Y:S01]  /*96c0*/  LOP3.LUT R230, R197, UR22, R216, 0x96, !PT ;  /* 0x00000016c5e67c12 */ /* 0x000fe2000f8e96d8 */
[----:B------:R-:W-:Y:S01]  /*96d0*/  IMAD.WIDE.U32 R220, R136, -0x2daee0ad, RZ ;  /* 0xd2511f5388dc7825 */ /* 0x000fe200078e00ff */
[----:B------:R-:W-:Y:S01]  /*96e0*/  LOP3.LUT R229, R189, UR20, R196, 0x96, !PT ;  /* 0x00000014bde57c12 */ /* 0x000fe2000f8e96c4 */
[-C--:B------:R-:W-:Y:S03]  /*96f0*/  HMMA.16816.F32 R76, R184, R202.reuse, R76 ;  /* 0x000000cab84c723c */ /* 0x080fe6000000184c */
[----:B------:R-:W-:Y:S03]  /*9700*/  IMAD.WIDE.U32 R192, R192, -0x2daee0ad, RZ ;  /* 0xd2511f53c0c07825 */ /* 0x000fe600078e00ff */
[C---:B------:R-:W-:Y:S05]  /*9710*/  HMMA.16816.F32 R80, R176.reuse, R202, R80 ;  /* 0x000000cab050723c */ /* 0x040fea0000001850 */
[----:B------:R-:W-:Y:S01]  /*9720*/  LOP3.LUT R193, R193, UR19, R236, 0x96, !PT ;  /* 0x00000013c1c17c12 */ /* 0x000fe2000f8e96ec */
[-C--:B-1----:R-:W-:Y:S05]  /*9730*/  HMMA.16816.F32 R84, R176, R172.reuse, R84 ;  /* 0x000000acb054723c */ /* 0x082fea0000001854 */
[----:B------:R-:W-:Y:S01]  /*9740*/  IMAD.WIDE.U32 R202, R2, -0x326172a9, RZ ;  /* 0xcd9e8d5702ca7825 */ /* 0x000fe200078e00ff */
[C---:B------:R-:W-:Y:S05]  /*9750*/  HMMA.16816.F32 R88, R184.reuse, R172, R88 ;  /* 0x000000acb858723c */ /* 0x040fea0000001858 */
[----:B------:R-:W-:Y:S01]  /*9760*/  IMAD.WIDE.U32 R198, R132, -0x2daee0ad, RZ ;  /* 0xd2511f5384c67825 */ /* 0x000fe200078e00ff */
[-C--:B------:R-:W-:Y:S05]  /*9770*/  HMMA.16816.F32 R92, R184, R174.reuse, R92 ;  /* 0x000000aeb85c723c */ /* 0x080fea000000185c */
[----:B------:R-:W-:Y:S01]  /*9780*/  LOP3.LUT R132, R199, UR17, R192, 0x96, !PT ;  /* 0x00000011c7847c12 */ /* 0x000fe2000f8e96c0 */
[----:B------:R-:W-:Y:S01]  /*9790*/  IMAD.WIDE.U32 R172, R194, -0x2daee0ad, RZ ;  /* 0xd2511f53c2ac7825 */ /* 0x000fe200078e00ff */
[C---:B------:R-:W-:Y:S04]  /*97a0*/  HMMA.16816.F32 R96, R176.reuse, R174, R96 ;  /* 0x000000aeb060723c */ /* 0x040fe80000001860 */
[----:B------:R-:W-:Y:S01]  /*97b0*/  LOP3.LUT R136, R173, UR19, R234, 0x96, !PT ;  /* 0x00000013ad887c12 */ /* 0x000fe2000f8e96ea */
[----:B------:R-:W-:Y:S01]  /*97c0*/  IMAD.WIDE.U32 R192, R193, -0x326172a9, RZ ;  /* 0xcd9e8d57c1c07825 */ /* 0x000fe200078e00ff */
[----:B------:R-:W-:Y:S01]  /*97d0*/  LOP3.LUT R2, R221, UR17, R172, 0x96, !PT ;  /* 0x00000011dd027c12 */ /* 0x000fe2000f8e96ac */
[-C--:B--2---:R-:W-:Y:S01]  /*97e0*/  HMMA.16816.F32 R100, R176, R180.reuse, R100 ;  /* 0x000000b4b064723c */ /* 0x084fe20000001864 */
[----:B------:R-:W1:Y:S01]  /*97f0*/  LDSM.16.M88.4 R172, [R208] ;  /* 0x00000000d0ac783b */ /* 0x000e620000000200 */
[----:B------:R-:W-:Y:S04]  /*9800*/  DEPBAR.LE SB0, 0x0 ;  /* 0x000080000000791a */ /* 0x000fe80000000000 */
[----:B------:R-:W-:Y:S01]  /*9810*/  LOP3.LUT R194, R193, UR18, R188, 0x96, !PT ;  /* 0x00000012c1c27c12 */ /* 0x000fe2000f8e96bc */
[C---:B------:R-:W-:Y:S01]  /*9820*/  HMMA.16816.F32 R104, R184.reuse, R180, R104 ;  /* 0x000000b4b868723c */ /* 0x040fe20000001868 */
[----:B------:R-:W-:Y:S04]  /*9830*/  BAR.SYNC.DEFER_BLOCKING 0x0 ;  /* 0x0000000000007b1d */ /* 0x000fe80000010000 */
[----:B------:R-:W-:Y:S01]  /*9840*/  IMAD.WIDE.U32 R134, R135, -0x326172a9, RZ ;  /* 0xcd9e8d5787867825 */ /* 0x000fe200078e00ff */
[-C--:B------:R-:W-:Y:S05]  /*9850*/  HMMA.16816.F32 R108, R184, R182.reuse, R108 ;  /* 0x000000b6b86c723c */ /* 0x080fea000000186c */
[----:B------:R-:W-:Y:S01]  /*9860*/  LOP3.LUT R135, R135, UR18, R190, 0x96, !PT ;  /* 0x0000001287877c12 */ /* 0x000fe2000f8e96be */
[----:B------:R-:W-:Y:S01]  /*9870*/  IMAD.WIDE.U32 R216, R132, -0x326172a9, RZ ;  /* 0xcd9e8d5784d87825 */ /* 0x000fe200078e00ff */
[----:B------:R-:W-:Y:S01]  /*9880*/  LOP3.LUT R132, R203, UR16, R134, 0x96, !PT ;  /* 0x00000010cb847c12 */ /* 0x000fe2000f8e9686 */
[C---:B------:R-:W-:Y:S04]  /*9890*/  HMMA.16816.F32 R112, R176.reuse, R182, R112 ;  /* 0x000000b6b070723c */ /* 0x040fe80000001870 */
[----:B------:R-:W-:Y:S01]  /*98a0*/  LOP3.LUT R192, R217, UR16, R192, 0x96, !PT ;  /* 0x00000010d9c07c12 */ /* 0x000fe2000f8e96c0 */
[----:B------:R-:W-:Y:S06]  /*98b0*/  IMAD.WIDE.U32 R194, R194, -0x2daee0ad, RZ ;  /* 0xd2511f53c2c27825 */ /* 0x000fec00078e00ff */
[----:B------:R-:W-:Y:S01]  /*98c0*/  LOP3.LUT R193, R195, UR15, R198, 0x96, !PT ;  /* 0x0000000fc3c17c12 */ /* 0x000fe2000f8e96c6 */
[----:B------:R-:W-:Y:S04]  /*98d0*/  IMAD.WIDE.U32 R196, R136, -0x326172a9, RZ ;  /* 0xcd9e8d5788c47825 */ /* 0x000fe800078e00ff */
[----:B------:R-:W-:Y:S01]  /*98e0*/  IMAD.WIDE.U32 R200, R2, -0x326172a9, RZ ;  /* 0xcd9e8d5702c87825 */ /* 0x000fe200078e00ff */
[----:B------:R-:W-:Y:S03]  /*98f0*/  LOP3.LUT R195, R197, UR18, R190, 0x96, !PT ;  /* 0x00000012c5c37c12 */ /* 0x000fe6000f8e96be */
[----:B------:R-:W-:Y:S01]  /*9900*/  IMAD.WIDE.U32 R134, R135, -0x2daee0ad, RZ ;  /* 0xd2511f5387867825 */ /* 0x000fe200078e00ff */
[----:B------:R-:W-:Y:S01]  /*9910*/  LOP3.LUT R2, R201, UR16, R196, 0x96, !PT ;  /* 0x00000010c9027c12 */ /* 0x000fe2000f8e96c4 */
[-C--:B-1----:R-:W-:Y:S03]  /*9920*/  HMMA.16816.F32 R116, R176, R172.reuse, R116 ;  /* 0x000000acb074723c */ /* 0x082fe60000001874 */
[----:B------:R-:W-:Y:S01]  /*9930*/  IMAD.WIDE.U32 R198, R192, -0x2daee0ad, RZ ;  /* 0xd2511f53c0c67825 */ /* 0x000fe200078e00ff */
[----:B------:R-:W-:Y:S02]  /*9940*/  LOP3.LUT R192, R135, UR15, R222, 0x96, !PT ;  /* 0x0000000f87c07c12 */ /* 0x000fe4000f8e96de */
[C---:B------:R-:W-:Y:S05]  /*9950*/  HMMA.16816.F32 R120, R184.reuse, R172, R120 ;  /* 0x000000acb878723c */ /* 0x040fea0000001878 */
[----:B------:R-:W-:Y:S01]  /*9960*/  LOP3.LUT R135, R199, UR5, R194, 0x96, !PT ;  /* 0x00000005c7877c12 */ /* 0x000fe2000f8e96c2 */
[----:B------:R-:W-:Y:S01]  /*9970*/  IMAD.WIDE.U32 R218, R132, -0x2daee0ad, RZ ;  /* 0xd2511f5384da7825 */ /* 0x000fe200078e00ff */
[-C--:B------:R-:W-:Y:S04]  /*9980*/  HMMA.16816.F32 R124, R184, R174.reuse, R124 ;  /* 0x000000aeb87c723c */ /* 0x080fe8000000187c */
[----:B------:R-:W-:Y:S01]  /*9990*/  LOP3.LUT R132, R219, UR5, R134, 0x96, !PT ;  /* 0x00000005db847c12 */ /* 0x000fe2000f8e9686 */
[----:B------:R-:W-:Y:S01]  /*99a0*/  IMAD.WIDE.U32 R194, R195, -0x2daee0ad, RZ ;  /* 0xd2511f53c3c27825 */ /* 0x000fe200078e00ff */
[----:B------:R-:W-:Y:S05]  /*99b0*/  HMMA.16816.F32 R128, R176, R174, R128 ;  /* 0x000000aeb080723c */ /* 0x000fea0000001880 */
[----:B------:R-:W-:Y:S01]  /*99c0*/  LOP3.LUT R136, R195, UR15, R220, 0x96, !PT ;  /* 0x0000000fc3887c12 */ /* 0x000fe2000f8e96dc */
[----:B------:R-:W-:Y:S05]  /*99d0*/  IMAD.WIDE.U32 R196, R2, -0x2daee0ad, RZ ;  /* 0xd2511f5302c47825 */ /* 0x000fea00078e00ff */
[----:B------:R-:W-:Y:S01]  /*99e0*/  LOP3.LUT R195, R197, UR5, R194, 0x96, !PT ;  /* 0x00000005c5c37c12 */ /* 0x000fe2000f8e96c2 */
[----:B------:R-:W-:Y:S04]  /*99f0*/  IMAD.WIDE.U32 R180, R193, -0x326172a9, RZ ;  /* 0xcd9e8d57c1b47825 */ /* 0x000fe800078e00ff */
[----:B------:R-:W-:Y:S01]  /*9a00*/  IMAD.WIDE.U32 R134, R135, -0x326172a9, RZ ;  /* 0xcd9e8d5787867825 */ /* 0x000fe200078e00ff */
[----:B------:R-:W-:Y:S03]  /*9a10*/  LOP3.LUT R194, R181, UR14, R216, 0x96, !PT ;  /* 0x0000000eb5c27c12 */ /* 0x000fe6000f8e96d8 */
[----:B------:R-:W-:Y:S01]  /*9a20*/  IMAD.WIDE.U32 R192, R192, -0x326172a9, RZ ;  /* 0xcd9e8d57c0c07825 */ /* 0x000fe200078e00ff */
[----:B------:R-:W-:Y:S02]  /*9a30*/  LOP3.LUT R2, R135, UR25, R180, 0x96, !PT ;  /* 0x0000001987027c12 */ /* 0x000fe4000f8e96b4 */
[----:B------:R-:W-:Y:S01]  /*9a40*/  LOP3.LUT R217, R134, 0xffff, RZ, 0xc0, !PT ;  /* 0x0000ffff86d97812 */ /* 0x000fe200078ec0ff */
[----:B------:R-:W-:Y:S01]  /*9a50*/  IMAD.WIDE.U32 R180, R132, -0x326172a9, RZ ;  /* 0xcd9e8d5784b47825 */ /* 0x000fe200078e00ff */
[----:B------:R-:W-:Y:S02]  /*9a60*/  LOP3.LUT R193, R193, UR14, R202, 0x96, !PT ;  /* 0x0000000ec1c17c12 */ /* 0x000fe4000f8e96ca */
[----:B------:R-:W-:Y:S01]  /*9a70*/  SHF.R.U32.HI R222, RZ, 0x10, R134 ;  /* 0x00000010ffde7819 */ /* 0x000fe20000011686 */
[----:B------:R-:W-:Y:S01]  /*9a80*/  IMAD.WIDE.U32 R182, R136, -0x326172a9, RZ ;  /* 0xcd9e8d5788b67825 */ /* 0x000fe200078e00ff */
[C---:B------:R-:W-:Y:S02]  /*9a90*/  LOP3.LUT R201, R180.reuse, 0xffff, RZ, 0xc0, !PT ;  /* 0x0000ffffb4c97812 */ /* 0x040fe400078ec0ff */
[--C-:B------:R-:W-:Y:S02]  /*9aa0*/  SHF.R.U32.HI R203, RZ, 0x10, R180.reuse ;  /* 0x00000010ffcb7819 */ /* 0x100fe400000116b4 */
[----:B------:R-:W-:Y:S02]  /*9ab0*/  LOP3.LUT R220, R180, 0xff, RZ, 0xc0, !PT ;  /* 0x000000ffb4dc7812 */ /* 0x000fe400078ec0ff */
[----:B------:R-:W-:Y:S02]  /*9ac0*/  SHF.R.U32.HI R219, RZ, 0x18, R180 ;  /* 0x00000018ffdb7819 */ /* 0x000fe400000116b4 */
[----:B------:R-:W-:Y:S02]  /*9ad0*/  LOP3.LUT R132, R181, UR25, R192, 0x96, !PT ;  /* 0x00000019b5847c12 */ /* 0x000fe4000f8e96c0 */
[----:B------:R-:W-:Y:S02]  /*9ae0*/  FMNMX.FTZ R180, R4, R0, !PT ;  /* 0x0000000004b47209 */ /* 0x000fe40007810000 */
[----:B------:R-:W-:Y:S02]  /*9af0*/  FMNMX.FTZ R192, R6, R3, !PT ;  /* 0x0000000306c07209 */ /* 0x000fe40007810000 */
[----:B------:R-:W-:Y:S02]  /*9b00*/  FMNMX.FTZ R136, R8, R133, !PT ;  /* 0x0000008508887209 */ /* 0x000fe40007810000 */
[----:B------:R-:W-:Y:S02]  /*9b10*/  FMNMX.FTZ R180, R5, R180, !PT ;  /* 0x000000b405b47209 */ /* 0x000fe40007810000 */
[----:B------:R-:W-:Y:S02]  /*9b20*/  LOP3.LUT R202, R183, UR14, R200, 0x96, !PT ;  /* 0x0000000eb7ca7c12 */ /* 0x000fe4000f8e96c8 */
        /* <DEDUP_REMOVED lines=15> */
[----:B------:R-:W-:Y:S02]  /*9c20*/  LOP3.LUT R223, R134, 0xff, RZ, 0xc0, !PT ;  /* 0x000000ff86df7812 */ /* 0x000fe400078ec0ff */
[----:B------:R-:W-:Y:S01]  /*9c30*/  SHF.R.U32.HI R221, RZ, 0x18, R134 ;  /* 0x00000018ffdd7819 */ /* 0x000fe20000011686 */
[----:B------:R-:W-:Y:S01]  /*9c40*/  IMAD.WIDE.U32 R134, R194, -0x2daee0ad, RZ ;  /* 0xd2511f53c2867825 */ /* 0x000fe200078e00ff */
[----:B------:R-:W-:Y:S02]  /*9c50*/  FMNMX.FTZ R180, R34, R172, !PT ;  /* 0x000000ac22b47209 */ /* 0x000fe40007810000 */
[----:B------:R-:W-:Y:S01]  /*9c60*/  FMNMX.FTZ R173, R28, R136, !PT ;  /* 0x000000881cad7209 */ /* 0x000fe20007810000 */
[----:B------:R-:W-:Y:S01]  /*9c70*/  IMAD.WIDE.U32 R194, R195, -0x326172a9, RZ ;  /* 0xcd9e8d57c3c27825 */ /* 0x000fe200078e00ff */
[----:B------:R-:W-:Y:S02]  /*9c80*/  FMNMX.FTZ R172, R33, R183, !PT ;  /* 0x000000b721ac7209 */ /* 0x000fe40007810000 */
[----:B------:R-:W-:Y:S02]  /*9c90*/  FMNMX.FTZ R136, R35, R180, !PT ;  /* 0x000000b423887209 */ /* 0x000fe40007810000 */
[----:B------:R-:W-:Y:S02]  /*9ca0*/  FMNMX.FTZ R173, R29, R173, !PT ;  /* 0x000000ad1dad7209 */ /* 0x000fe40007810000 */
[----:B------:R-:W-:Y:S02]  /*9cb0*/  LOP3.LUT R181, R135, UR23, R198, 0x96, !PT ;  /* 0x0000001787b57c12 */ /* 0x000fe4000f8e96c6 */
[----:B------:R-:W-:Y:S02]  /*9cc0*/  LOP3.LUT R198, R134, 0xffff, RZ, 0xc0, !PT ;  /* 0x0000ffff86c67812 */ /* 0x000fe400078ec0ff */
        /* <DEDUP_REMOVED lines=72> */
[--C-:B------:R-:W-:Y:S02]  /*a150*/  SHF.R.U32.HI R200, RZ, 0x10, R134.reuse ;  /* 0x00000010ffc87819 */ /* 0x100fe40000011686 */
[----:B------:R-:W-:Y:S01]  /*a160*/  SHF.R.U32.HI R216, RZ, 0x18, R134 ;  /* 0x00000018ffd87819 */ /* 0x000fe20000011686 */
[----:B------:R-:W-:Y:S01]  /*a170*/  IMAD.WIDE.U32 R134, R193, -0x2daee0ad, RZ ;  /* 0xd2511f53c1867825 */ /* 0x000fe200078e00ff */
        /* <DEDUP_REMOVED lines=8> */
[----:B------:R-:W-:Y:S02]  /*a200*/  LOP3.LUT R182, R195, UR25, R182, 0x96, !PT ;  /* 0x00000019c3b67c12 */ /* 0x000fe4000f8e96b6 */
[----:B------:R-:W-:Y:S02]  /*a210*/  LOP3.LUT R180, R135, UR23, R218, 0x96, !PT ;  /* 0x0000001787b47c12 */ /* 0x000fe4000f8e96da */
[C---:B------:R-:W-:Y:S02]  /*a220*/  LOP3.LUT R224, R194.reuse, 0xffff, RZ, 0xc0, !PT ;  /* 0x0000ffffc2e07812 */ /* 0x040fe400078ec0ff */
[----:B------:R-:W-:Y:S02]  /*a230*/  LOP3.LUT R227, R194, 0xff, RZ, 0xc0, !PT ;  /* 0x000000ffc2e37812 */ /* 0x000fe400078ec0ff */
[--C-:B------:R-:W-:Y:S02]  /*a240*/  SHF.R.U32.HI R226, RZ, 0x10, R194.reuse ;  /* 0x00000010ffe27819 */ /* 0x100fe400000116c2 */
[----:B------:R-:W-:Y:S02]  /*a250*/  SHF.R.U32.HI R225, RZ, 0x18, R194 ;  /* 0x00000018ffe17819 */ /* 0x000fe400000116c2 */
[----:B------:R-:W-:Y:S02]  /*a260*/  SHF.R.U32.HI R193, RZ, 0x8, R217 ;  /* 0x00000008ffc17819 */ /* 0x000fe400000116d9 */
[----:B------:R-:W-:Y:S02]  /*a270*/  LOP3.LUT R187, R222, 0xff, RZ, 0xc0, !PT ;  /* 0x000000ffdebb7812 */ /* 0x000fe400078ec0ff */
[----:B------:R-:W-:Y:S02]  /*a280*/  LOP3.LUT R195, R134, 0xffff, RZ, 0xc0, !PT ;  /* 0x0000ffff86c37812 */ /* 0x000fe400078ec0ff */
[----:B------:R-:W-:Y:S02]  /*a290*/  FMNMX.FTZ R186, R46, R136, !PT ;  /* 0x000000882eba7209 */ /* 0x000fe40007810000 */
[----:B------:R-:W-:Y:S02]  /*a2a0*/  FMNMX.FTZ R183, R129, R183, !PT ;  /* 0x000000b781b77209 */ /* 0x000fe40007810000 */
[----:B------:R-:W-:Y:S02]  /*a2b0*/  FMNMX.FTZ R184, R131, R184, !PT ;  /* 0x000000b883b87209 */ /* 0x000fe40007810000 */
[----:B------:R-:W-:Y:S01]  /*a2c0*/  FMNMX.FTZ R185, R125, R172, !PT ;  /* 0x000000ac7db97209 */ /* 0x000fe20007810000 */
[----:B------:R-:W-:Y:S06]  /*a2d0*/  @P2 BRA `(.L_x_341) ;  /* 0xffffffe800a42947 */ /* 0x000fec000383ffff */
.L_x_340:
[----:B------:R-:W-:Y:S01]  /*a2e0*/  FMNMX.FTZ R135, R47, R186, !PT ;  /* 0x000000ba2f877209 */ /* 0x000fe20007810000 */
[----:B------:R-:W-:Y:S01]  /*a2f0*/  STL [R1+0x80], R228 ;  /* 0x000080e401007387 */ /* 0x000fe20000100800 */
[----:B------:R-:W-:Y:S02]  /*a300*/  LOP3.LUT R186, R134, 0xff, RZ, 0xc0, !PT ;  /* 0x000000ff86ba7812 */ /* 0x000fe400078ec0ff */
[--C-:B------:R-:W-:Y:S01]  /*a310*/  SHF.R.U32.HI R192, RZ, 0x10, R134.reuse ;  /* 0x00000010ffc07819 */ /* 0x100fe20000011686 */
[----:B------:R-:W-:Y:S01]  /*a320*/  STL [R1+0x7c], R231 ;  /* 0x00007ce701007387 */ /* 0x000fe20000100800 */
[----:B------:R-:W-:Y:S02]  /*a330*/  SHF.R.U32.HI R194, RZ, 0x18, R134 ;  /* 0x00000018ffc27819 */ /* 0x000fe40000011686 */
[----:B------:R-:W-:Y:S01]  /*a340*/  FMNMX.FTZ R134, R58, R135, !PT ;  /* 0x000000873a867209 */ /* 0x000fe20007810000 */
[----:B-1----:R-:W1:Y:S01]  /*a350*/  SHFL.BFLY PT, R177, R183, 0x2, 0x1f ;  /* 0x0c401f00b7b17f89 */ /* 0x002e6200000e0000 */
[----:B------:R-:W-:Y:S02]  /*a360*/  SHF.R.U32.HI R174, RZ, 0x8, R201 ;  /* 0x00000008ffae7819 */ /* 0x000fe400000116c9 */
[----:B------:R-:W-:Y:S05]  /*a370*/  FMNMX.FTZ R134, R59, R134, !PT ;  /* 0x000000863b867209 */ /* 0x000fea0007810000 */
[----:B------:R-:W2:Y:S01]  /*a380*/  SHFL.BFLY PT, R179, R185, 0x2, 0x1f ;  /* 0x0c401f00b9b37f89 */ /* 0x000ea200000e0000 */
[----:B------:R-:W-:Y:S02]  /*a390*/  PRMT R220, R220, 0x5410, R174 ;  /* 0x00005410dcdc7816 */ /* 0x000fe400000000ae */
[----:B------:R-:W-:Y:S05]  /*a3a0*/  FMNMX.FTZ R136, R62, R134, !PT ;  /* 0x000000863e887209 */ /* 0x000fea0007810000 */
[----:B------:R-:W-:Y:S01]  /*a3b0*/  STL [R1+0x78], R214 ;  /* 0x000078d601007387 */ /* 0x000fe20000100800 */
[----:B------:R-:W-:Y:S01]  /*a3c0*/  LOP3.LUT R173, R203, 0xff, RZ, 0xc0, !PT ;  /* 0x000000ffcbad7812 */ /* 0x000fe200078ec0ff */
[----:B------:R-:W-:Y:S01]  /*a3d0*/  IMAD.WIDE.U32 R134, R202, -0x2daee0ad, RZ ;  /* 0xd2511f53ca867825 */ /* 0x000fe200078e00ff */
[----:B------:R-:W-:Y:S01]  /*a3e0*/  FMNMX.FTZ R136, R63, R136, !PT ;  /* 0x000000883f887209 */ /* 0x000fe20007810000 */
[----:B------:R-:W-:Y:S01]  /*a3f0*/  STL [R1+0x74], R213 ;  /* 0x000074d501007387 */ /* 0x000fe20000100800 */
[----:B------:R-:W-:Y:S02]  /*a400*/  PRMT R219, R173, 0x5410, R219 ;  /* 0x00005410addb7816 */ /* 0x000fe400000000db */
[----:B------:R-:W-:Y:S01]  /*a410*/  FMNMX.FTZ R174, R74, R136, !PT ;  /* 0x000000884aae7209 */ /* 0x000fe20007810000 */
[----:B------:R-:W-:Y:S01]  /*a420*/  STL [R1+0x70], R212 ;  /* 0x000070d401007387 */ /* 0x000fe20000100800 */
[C---:B------:R-:W-:Y:S02]  /*a430*/  LOP3.LUT R172, R2.reuse, 0xffff, RZ, 0xc0, !PT ;  /* 0x0000ffff02ac7812 */ /* 0x040fe400078ec0ff */
[----:B------:R-:W-:Y:S01]  /*a440*/  FMNMX.FTZ R174, R75, R174, !PT ;  /* 0x000000ae4bae7209 */ /* 0x000fe20007810000 */
[----:B------:R-:W-:Y:S01]  /*a450*/  STL [R1+0x6c], R211 ;  /* 0x00006cd301007387 */ /* 0x000fe20000100800 */
[----:B------:R-:W-:Y:S02]  /*a460*/  LOP3.LUT R176, R2, 0xff, RZ, 0xc0, !PT ;  /* 0x000000ff02b07812 */ /* 0x000fe400078ec0ff */
[----:B------:R-:W-:Y:S01]  /*a470*/  SHF.R.U32.HI R172, RZ, 0x8, R172 ;  /* 0x00000008ffac7819 */ /* 0x000fe200000116ac */
[----:B------:R-:W-:Y:S01]  /*a480*/  STL [R1+0x68], R210 ;  /* 0x000068d201007387 */ /* 0x000fe20000100800 */
[----:B-1----:R-:W-:Y:S02]  /*a490*/  FMNMX.FTZ R136, R183, R177, !PT ;  /* 0x000000b1b7887209 */ /* 0x002fe40007810000 */
[--C-:B------:R-:W-:Y:S01]  /*a4a0*/  SHF.R.U32.HI R177, RZ, 0x10, R2.reuse ;  /* 0x00000010ffb17819 */ /* 0x100fe20000011602 */
[----:B------:R-:W-:Y:S01]  /*a4b0*/  STL [R1+0x64], R209 ;  /* 0x000064d101007387 */ /* 0x000fe20000100800 */
[----:B--2---:R-:W-:Y:S02]  /*a4c0*/  FMNMX.FTZ R173, R185, R179, !PT ;  /* 0x000000b3b9ad7209 */ /* 0x004fe40007810000 */
[----:B------:R-:W-:Y:S01]  /*a4d0*/  SHF.R.U32.HI R179, RZ, 0x18, R2 ;  /* 0x00000018ffb37819 */ /* 0x000fe20000011602 */
[----:B------:R-:W1:Y:S01]  /*a4e0*/  SHFL.BFLY PT, R178, R184, 0x2, 0x1f ;  /* 0x0c401f00b8b27f89 */ /* 0x000e6200000e0000 */
[----:B------:R-:W-:Y:S02]  /*a4f0*/  FMNMX.FTZ R2, R78, R174, !PT ;  /* 0x000000ae4e027209 */ /* 0x000fe40007810000 */
[----:B------:R-:W-:Y:S05]  /*a500*/  PRMT R221, R187, 0x5410, R221 ;  /* 0x00005410bbdd7816 */ /* 0x000fea00000000dd */
[----:B------:R-:W-:Y:S01]  /*a510*/  STL [R1+0x60], R208 ;  /* 0x000060d001007387 */ /* 0x000fe20000100800 */
[----:B------:R-:W-:Y:S02]  /*a520*/  FMNMX.FTZ R2, R79, R2, !PT ;  /* 0x000000024f027209 */ /* 0x000fe40007810000 */
[----:B------:R-:W-:Y:S01]  /*a530*/  PRMT R187, R176, 0x5410, R172 ;  /* 0x00005410b0bb7816 */ /* 0x000fe200000000ac */
[----:B------:R-:W-:Y:S01]  /*a540*/  STL [R1+0x5c], R207 ;  /* 0x00005ccf01007387 */ /* 0x000fe20000100800 */
[----:B------:R-:W-:Y:S02]  /*a550*/  FMNMX.FTZ R2, R90, R2, !PT ;  /* 0x000000025a027209 */ /* 0x000fe40007810000 */
[----:B------:R-:W-:Y:S01]  /*a560*/  LOP3.LUT R176, R132, 0xffff, RZ, 0xc0, !PT ;  /* 0x0000ffff84b07812 */ /* 0x000fe200078ec0ff */
[----:B------:R-:W2:Y:S01]  /*a570*/  SHFL.BFLY PT, R183, R136, 0x1, 0x1f ;  /* 0x0c201f0088b77f89 */ /* 0x000ea200000e0000 */
[----:B------:R-:W-:Y:S02]  /*a580*/  FMNMX.FTZ R2, R91, R2, !PT ;  /* 0x000000025b027209 */ /* 0x000fe40007810000 */
[--C-:B------:R-:W-:Y:S05]  /*a590*/  SHF.R.U32.HI R174, RZ, 0x10, R132.reuse ;  /* 0x00000010ffae7819 */ /* 0x100fea0000011684 */
[----:B------:R-:W-:Y:S01]  /*a5a0*/  STL [R1+0x58], R206 ;  /* 0x000058ce01007387 */ /* 0x000fe20000100800 */
[----:B------:R-:W-:Y:S02]  /*a5b0*/  FMNMX.FTZ R2, R94, R2, !PT ;  /* 0x000000025e027209 */ /* 0x000fe40007810000 */
[----:B------:R-:W-:Y:S01]  /*a5c0*/  LOP3.LUT R174, R174, 0xff, RZ, 0xc0, !PT ;  /* 0x000000ffaeae7812 */ /* 0x000fe200078ec0ff */
[----:B------:R-:W-:Y:S01]  /*a5d0*/  STL [R1+0x54], R205 ;  /* 0x000054cd01007387 */ /* 0x000fe20000100800 */
[----:B------:R-:W-:Y:S02]  /*a5e0*/  FMNMX.FTZ R2, R95, R2, !PT ;  /* 0x000000025f027209 */ /* 0x000fe40007810000 */
[----:B------:R-:W-:Y:S01]  /*a5f0*/  LOP3.LUT R177, R177, 0xff, RZ, 0xc0, !PT ;  /* 0x000000ffb1b17812 */ /* 0x000fe200078ec0ff */
[----:B------:R-:W-:Y:S01]  /*a600*/  STL [R1+0x50], R138 ;  /* 0x0000508a01007387 */ /* 0x000fe20000100800 */
[----:B-1----:R-:W-:Y:S02]  /*a610*/  FMNMX.FTZ R172, R184, R178, !PT ;  /* 0x000000b2b8ac7209 */ /* 0x002fe40007810000 */
[----:B------:R-:W-:Y:S02]  /*a620*/  LOP3.LUT R178, R132, 0xff, RZ, 0xc0, !PT ;  /* 0x000000ff84b27812 */ /* 0x000fe400078ec0ff */
[----:B------:R-:W-:Y:S01]  /*a630*/  FMNMX.FTZ R2, R106, R2, !PT ;  /* 0x000000026a027209 */ /* 0x000fe20007810000 */
[----:B------:R-:W1:Y:S01]  /*a640*/  SHFL.BFLY PT, R184, R172, 0x1, 0x1f ;  /* 0x0c201f00acb87f89 */ /* 0x000e6200000e0000 */
[----:B------:R-:W-:Y:S02]  /*a650*/  SHF.R.U32.HI R132, RZ, 0x18, R132 ;  /* 0x00000018ff847819 */ /* 0x000fe40000011684 */
[----:B------:R-:W-:Y:S02]  /*a660*/  SHF.R.U32.HI R176, RZ, 0x8, R176 ;  /* 0x00000008ffb07819 */ /* 0x000fe400000116b0 */
[----:B------:R-:W-:Y:S02]  /*a670*/  LOP3.LUT R175, R135, UR23, R196, 0x96, !PT ;  /* 0x0000001787af7c12 */ /* 0x000fe4000f8e96c4 */
[----:B--2---:R-:W-:Y:S02]  /*a680*/  FMNMX.FTZ R136, R136, R183, !PT ;  /* 0x000000b788887209 */ /* 0x004fe40007810000 */
[----:B------:R-:W-:Y:S02]  /*a690*/  FMNMX.FTZ R2, R107, R2, !PT ;  /* 0x000000026b027209 */ /* 0x000fe40007810000 */
[----:B------:R-:W-:Y:S01]  /*a6a0*/  PRMT R207, R174, 0x5410, R132 ;  /* 0x00005410aecf7816 */ /* 0x000fe20000000084 */
[----:B------:R-:W-:Y:S01]  /*a6b0*/  FADD.FTZ R0, -R136, R0 ;  /* 0x0000000088007221 */ /* 0x000fe20000010100 */
[----:B------:R-:W-:Y:S02]  /*a6c0*/  SHF.R.U32.HI R197, RZ, 0x18, R134 ;  /* 0x00000018ffc57819 */ /* 0x000fe40000011686 */
[----:B------:R-:W-:Y:S02]  /*a6d0*/  PRMT R244, R177, 0x5410, R179 ;  /* 0x00005410b1f47816 */ /* 0x000fe400000000b3 */
[----:B------:R-:W-:Y:S01]  /*a6e0*/  PRMT R241, R178, 0x5410, R176 ;  /* 0x00005410b2f17816 */ /* 0x000fe200000000b0 */
[----:B------:R-:W-:Y:S01]  /*a6f0*/  IMAD.WIDE.U32 R176, R229, -0x2daee0ad, RZ ;  /* 0xd2511f53e5b07825 */ /* 0x000fe200078e00ff */
[C---:B------:R-:W-:Y:S01]  /*a700*/  LOP3.LUT R196, R134.reuse, 0xffff, RZ, 0xc0, !PT ;  /* 0x0000ffff86c47812 */ /* 0x040fe200078ec0ff */
[----:B------:R-:W2:Y:S01]  /*a710*/  SHFL.BFLY PT, R178, R173, 0x1, 0x1f ;  /* 0x0c201f00adb27f89 */ /* 0x000ea200000e0000 */
[----:B------:R-:W-:Y:S02]  /*a720*/  SHF.R.U32.HI R201, RZ, 0x10, R134 ;  /* 0x00000010ffc97819 */ /* 0x000fe40000011686 */
[----:B------:R-:W-:Y:S01]  /*a730*/  LOP3.LUT R202, R134, 0xff, RZ, 0xc0, !PT ;  /* 0x000000ff86ca7812 */ /* 0x000fe200078ec0ff */
[----:B------:R-:W-:Y:S01]  /*a740*/  IMAD.WIDE.U32 R134, R230, -0x2daee0ad, RZ ;  /* 0xd2511f53e6867825 */ /* 0x000fe200078e00ff */
[----:B------:R-:W-:Y:S02]  /*a750*/  SHF.R.U32.HI R132, RZ, 0x8, R224 ;  /* 0x00000008ff847819 */ /* 0x000fe400000116e0 */
[----:B------:R-:W-:Y:S02]  /*a760*/  FMNMX.FTZ R2, R110, R2, !PT ;  /* 0x000000026e027209 */ /* 0x000fe40007810000 */
[----:B------:R-:W-:Y:S02]  /*a770*/  PRMT R227, R227, 0x5410, R132 ;  /* 0x00005410e3e37816 */ /* 0x000fe40000000084 */
[----:B------:R-:W-:Y:S02]  /*a780*/  LOP3.LUT R185, R177, UR17, R134, 0x96, !PT ;  /* 0x00000011b1b97c12 */ /* 0x000fe4000f8e9686 */
[----:B------:R-:W-:Y:S02]  /*a790*/  LOP3.LUT R132, R226, 0xff, RZ, 0xc0, !PT ;  /* 0x000000ffe2847812 */ /* 0x000fe400078ec0ff */
[----:B------:R-:W-:Y:S01]  /*a7a0*/  FMNMX.FTZ R134, R111, R2, !PT ;  /* 0x000000026f867209 */ /* 0x000fe20007810000 */
[----:B------:R-:W-:Y:S01]  /*a7b0*/  FMUL.FTZ R2, R0, UR4 ;  /* 0x0000000400027c20 */ /* 0x000fe20008410000 */
[----:B------:R-:W-:Y:S02]  /*a7c0*/  PRMT R225, R132, 0x5410, R225 ;  /* 0x0000541084e17816 */ /* 0x000fe400000000e1 */
[----:B------:R-:W-:Y:S01]  /*a7d0*/  LOP3.LUT R192, R192, 0xff, RZ, 0xc0, !PT ;  /* 0x000000ffc0c07812 */ /* 0x000fe200078ec0ff */
[----:B------:R3:W-:Y:S01]  /*a7e0*/  MUFU.EX2 R132, R2 ;  /* 0x0000000200847308 */ /* 0x0007e20000000800 */
[----:B------:R-:W-:Y:S02]  /*a7f0*/  LOP3.LUT R179, R135, UR19, R236, 0x96, !PT ;  /* 0x0000001387b37c12 */ /* 0x000fe4000f8e96ec */
[----:B-1----:R-:W-:Y:S02]  /*a800*/  FMNMX.FTZ R135, R172, R184, !PT ;  /* 0x000000b8ac877209 */ /* 0x002fe40007810000 */
[----:B------:R-:W-:Y:S02]  /*a810*/  FMNMX.FTZ R134, R122, R134, !PT ;  /* 0x000000867a867209 */ /* 0x000fe40007810000 */
[----:B------:R-:W-:Y:S01]  /*a820*/  SHF.R.U32.HI R172, RZ, 0x8, R195 ;  /* 0x00000008ffac7819 */ /* 0x000fe200000116c3 */
[C---:B------:R-:W-:Y:S01]  /*a830*/  FADD.FTZ R0, -R135.reuse, R3 ;  /* 0x0000000387007221 */ /* 0x040fe20000010100 */
[----:B------:R-:W-:Y:S01]  /*a840*/  FSETP.NEU.FTZ.AND P0, PT, R136, -INF , PT ;  /* 0xff8000008800780b */ /* 0x000fe20003f1d000 */
[----:B------:R-:W-:Y:S01]  /*a850*/  IMAD.MOV.U32 R195, RZ, RZ, R243 ;  /* 0x000000ffffc37224 */ /* 0x000fe200078e00f3 */
[----:B------:R-:W-:Y:S01]  /*a860*/  PRMT R228, R186, 0x5410, R172 ;  /* 0x00005410bae47816 */ /* 0x000fe200000000ac */
[----:B------:R-:W-:Y:S01]  /*a870*/  FMUL.FTZ R3, R0, UR4 ;  /* 0x0000000400037c20 */ /* 0x000fe20008410000 */
[----:B------:R-:W-:Y:S01]  /*a880*/  FMUL.FTZ R172, R135, UR4 ;  /* 0x0000000487ac7c20 */ /* 0x000fe20008410000 */
[----:B------:R-:W-:Y:S02]  /*a890*/  SHF.R.U32.HI R174, RZ, 0x8, R198 ;  /* 0x00000008ffae7819 */ /* 0x000fe400000116c6 */
[----:B------:R-:W-:Y:S02]  /*a8a0*/  SHF.R.U32.HI R177, RZ, 0x10, R182 ;  /* 0x00000010ffb17819 */ /* 0x000fe400000116b6 */
[----:B------:R-:W-:Y:S01]  /*a8b0*/  MUFU.EX2 R3, R3 ;  /* 0x0000000300037308 */ /* 0x000fe20000000800 */
[----:B---3--:R-:W-:Y:S02]  /*a8c0*/  FMNMX.FTZ R2, R123, R134, !PT ;  /* 0x000000867b027209 */ /* 0x008fe40007810000 */
[----:B--2---:R-:W-:Y:S01]  /*a8d0*/  FMNMX.FTZ R134, R173, R178, !PT ;  /* 0x000000b2ad867209 */ /* 0x004fe20007810000 */
[----:B------:R-:W-:Y:S01]  /*a8e0*/  FMUL.FTZ R173, R136, UR4 ;  /* 0x0000000488ad7c20 */ /* 0x000fe20008410000 */
[----:B------:R-:W-:Y:S02]  /*a8f0*/  FMNMX.FTZ R0, R126, R2, !PT ;  /* 0x000000027e007209 */ /* 0x000fe40007810000 */
[----:B------:R-:W-:Y:S01]  /*a900*/  PRMT R199, R199, 0x5410, R174 ;  /* 0x00005410c7c77816 */ /* 0x000fe200000000ae */
[----:B------:R-:W-:Y:S01]  /*a910*/  FADD.FTZ R2, -R134, R133 ;  /* 0x0000008586027221 */ /* 0x000fe20000010100 */
[----:B------:R-:W-:Y:S02]  /*a920*/  FSEL R173, R173, RZ, P0 ;  /* 0x000000ffadad7208 */ /* 0x000fe40000000000 */
[----:B------:R-:W-:Y:S01]  /*a930*/  FSETP.NEU.FTZ.AND P0, PT, R135, -INF , PT ;  /* 0xff8000008700780b */ /* 0x000fe20003f1d000 */
[----:B------:R-:W-:Y:S01]  /*a940*/  FMUL.FTZ R2, R2, UR4 ;  /* 0x0000000402027c20 */ /* 0x000fe20008410000 */
[----:B------:R-:W-:Y:S01]  /*a950*/  PRMT R213, R192, 0x5410, R194 ;  /* 0x00005410c0d57816 */ /* 0x000fe200000000c2 */
[--C-:B------:R-:W-:Y:S01]  /*a960*/  FFMA.FTZ R36, R36, UR4, -R173.reuse ;  /* 0x0000000424247c23 */ /* 0x100fe200080108ad */
[----:B------:R-:W-:Y:S01]  /*a970*/  LOP3.LUT R178, R182, 0xff, RZ, 0xc0, !PT ;  /* 0x000000ffb6b27812 */ /* 0x000fe200078ec0ff */
[----:B------:R1:W-:Y:S01]  /*a980*/  MUFU.EX2 R133, R2 ;  /* 0x0000000200857308 */ /* 0x0003e20000000800 */
[----:B------:R-:W-:Y:S01]  /*a990*/  FSEL R172, R172, RZ, P0 ;  /* 0x000000ffacac7208 */ /* 0x000fe20000000000 */
[--C-:B------:R-:W-:Y:S01]  /*a9a0*/  FFMA.FTZ R4, R4, UR4, -R173.reuse ;  /* 0x0000000404047c23 */ /* 0x100fe200080108ad */
[----:B------:R-:W-:Y:S01]  /*a9b0*/  FMNMX.FTZ R0, R127, R0, !PT ;  /* 0x000000007f007209 */ /* 0x000fe20007810000 */
[--C-:B------:R-:W-:Y:S01]  /*a9c0*/  FFMA.FTZ R48, R48, UR4, -R173.reuse ;  /* 0x0000000430307c23 */ /* 0x100fe200080108ad */
[----:B------:R-:W-:Y:S01]  /*a9d0*/  LOP3.LUT R177, R177, 0xff, RZ, 0xc0, !PT ;  /* 0x000000ffb1b17812 */ /* 0x000fe200078ec0ff */
        /* <DEDUP_REMOVED lines=8> */
[----:B------:R-:W-:Y:S01]  /*aa60*/  FSETP.NEU.FTZ.AND P0, PT, R134, -INF , PT ;  /* 0xff8000008600780b */ /* 0x000fe20003f1d000 */
[--C-:B------:R-:W-:Y:S03]  /*aa70*/  FFMA.FTZ R23, R23, UR4, -R172.reuse ;  /* 0x0000000417177c23 */ /* 0x100fe600080108ac */
[----:B------:R3:W-:Y:S01]  /*aa80*/  MUFU.EX2 R184, R6 ;  /* 0x0000000600b87308 */ /* 0x0007e20000000800 */
[----:B-1----:R-:W1:Y:S01]  /*aa90*/  SHFL.BFLY PT, R2, R0, 0x2, 0x1f ;  /* 0x0c401f0000027f89 */ /* 0x002e6200000e0000 */
[--C-:B------:R-:W-:Y:S01]  /*aaa0*/  FFMA.FTZ R16, R16, UR4, -R173.reuse ;  /* 0x0000000410107c23 */ /* 0x100fe200080108ad */
[--C-:B------:R-:W-:Y:S01]  /*aab0*/  FFMA.FTZ R21, R21, UR4, -R173.reuse ;  /* 0x0000000415157c23 */ /* 0x100fe200080108ad */
[--C-:B------:R-:W-:Y:S01]  /*aac0*/  FFMA.FTZ R247, R53, UR4, -R173.reuse ;  /* 0x0000000435f77c23 */ /* 0x100fe200080108ad */
[----:B------:R-:W-:Y:S01]  /*aad0*/  FFMA.FTZ R251, R81, UR4, -R173 ;  /* 0x0000000451fb7c23 */ /* 0x000fe200080108ad */
[----:B------:R-:W-:Y:S01]  /*aae0*/  PRMT R193, R223, 0x5410, R193 ;  /* 0x00005410dfc17816 */ /* 0x000fe200000000c1 */
[--C-:B------:R-:W-:Y:S03]  /*aaf0*/  FFMA.FTZ R38, R38, UR4, -R172.reuse ;  /* 0x0000000426267c23 */ /* 0x100fe600080108ac */
[----:B------:R4:W-:Y:S01]  /*ab00*/  MUFU.EX2 R245, R16 ;  /* 0x0000001000f57308 */ /* 0x0009e20000000800 */
[----:B------:R-:W-:Y:S01]  /*ab10*/  LOP3.LUT R174, R200, 0xff, RZ, 0xc0, !PT ;  /* 0x000000ffc8ae7812 */ /* 0x000fe200078ec0ff */
[--C-:B------:R-:W-:Y:S01]  /*ab20*/  FFMA.FTZ R17, R17, UR4, -R173.reuse ;  /* 0x0000000411117c23 */ /* 0x100fe200080108ad */
[----:B--2---:R-:W-:Y:S01]  /*ab30*/  LOP3.LUT R4, R181, 0xffff, RZ, 0xc0, !PT ;  /* 0x0000ffffb5047812 */ /* 0x004fe200078ec0ff */
[----:B------:R-:W-:Y:S01]  /*ab40*/  FFMA.FTZ R200, R70, UR4, -R172 ;  /* 0x0000000446c87c23 */ /* 0x000fe200080108ac */
[----:B------:R-:W-:Y:S01]  /*ab50*/  PRMT R216, R174, 0x5410, R216 ;  /* 0x00005410aed87816 */ /* 0x000fe200000000d8 */
[----:B------:R-:W-:Y:S01]  /*ab60*/  FFMA.FTZ R229, R103, UR4, -R172 ;  /* 0x0000000467e57c23 */ /* 0x000fe200080108ac */
[----:B------:R-:W-:Y:S03]  /*ab70*/  LOP3.LUT R174, R182, 0xffff, RZ, 0xc0, !PT ;  /* 0x0000ffffb6ae7812 */ /* 0x000fe600078ec0ff */
[----:B------:R2:W-:Y:S01]  /*ab80*/  MUFU.EX2 R238, R17 ;  /* 0x0000001100ee7308 */ /* 0x0005e20000000800 */
[----:B------:R-:W-:Y:S01]  /*ab90*/  SHF.R.U32.HI R182, RZ, 0x18, R182 ;  /* 0x00000018ffb67819 */ /* 0x000fe200000116b6 */
[--C-:B------:R-:W-:Y:S01]  /*aba0*/  FFMA.FTZ R19, R19, UR4, -R172.reuse ;  /* 0x0000000413137c23 */ /* 0x100fe200080108ac */
[----:B---3--:R-:W-:Y:S01]  /*abb0*/  LOP3.LUT R6, R181, 0xff, RZ, 0xc0, !PT ;  /* 0x000000ffb5067812 */ /* 0x008fe200078ec0ff */
[----:B------:R-:W-:Y:S01]  /*abc0*/  FFMA.FTZ R35, R35, UR4, -R172 ;  /* 0x0000000423237c23 */ /* 0x000fe200080108ac */
[----:B------:R-:W-:Y:S01]  /*abd0*/  SHF.R.U32.HI R4, RZ, 0x8, R4 ;  /* 0x00000008ff047819 */ /* 0x000fe20000011604 */
[----:B------:R-:W-:Y:S01]  /*abe0*/  FFMA.FTZ R252, R65, UR4, -R173 ;  /* 0x0000000441fc7c23 */ /* 0x000fe200080108ad */
[----:B------:R-:W-:Y:S03]  /*abf0*/  PRMT R211, R177, 0x5410, R182 ;  /* 0x00005410b1d37816 */ /* 0x000fe600000000b6 */
[----:B------:R-:W-:Y:S01]  /*ac00*/  MUFU.EX2 R209, R18 ;  /* 0x0000001200d17308 */ /* 0x000fe20000000800 */
[----:B------:R-:W-:Y:S01]  /*ac10*/  PRMT R182, R6, 0x5410, R4 ;  /* 0x0000541006b67816 */ /* 0x000fe20000000004 */
[--C-:B------:R-:W-:Y:S01]  /*ac20*/  FFMA.FTZ R34, R34, UR4, -R172.reuse ;  /* 0x0000000422227c23 */ /* 0x100fe200080108ac */
[----:B------:R-:W-:Y:S01]  /*ac30*/  SHF.R.U32.HI R4, RZ, 0x10, R181 ;  /* 0x00000010ff047819 */ /* 0x000fe200000116b5 */
[--C-:B------:R-:W-:Y:S01]  /*ac40*/  FFMA.FTZ R22, R22, UR4, -R172.reuse ;  /* 0x0000000416167c23 */ /* 0x100fe200080108ac */
[----:B-1----:R-:W-:Y:S01]  /*ac50*/  FMNMX.FTZ R0, R0, R2, !PT ;  /* 0x0000000200007209 */ /* 0x002fe20007810000 */
[--C-:B------:R-:W-:Y:S01]  /*ac60*/  FFMA.FTZ R32, R32, UR4, -R173.reuse ;  /* 0x0000000420207c23 */ /* 0x100fe200080108ad */
[----:B------:R-:W-:Y:S03]  /*ac70*/  LOP3.LUT R2, R180, 0xffff, RZ, 0xc0, !PT ;  /* 0x0000ffffb4027812 */ /* 0x000fe600078ec0ff */
[----:B------:R-:W-:Y:S01]  /*ac80*/  MUFU.EX2 R217, R19 ;  /* 0x0000001300d97308 */ /* 0x000fe20000000800 */
[----:B----4-:R-:W-:Y:S01]  /*ac90*/  LOP3.LUT R16, R4, 0xff, RZ, 0xc0, !PT ;  /* 0x000000ff04107812 */ /* 0x010fe200078ec0ff */
[----:B------:R-:W-:Y:S01]  /*aca0*/  FFMA.FTZ R7, R7, UR4, -R172 ;  /* 0x0000000407077c23 */ /* 0x000fe200080108ac */
[----:B------:R-:W-:Y:S01]  /*acb0*/  SHF.R.U32.HI R4, RZ, 0x8, R2 ;  /* 0x00000008ff047819 */ /* 0x000fe20000011602 */
[----:B------:R-:W-:Y:S01]  /*acc0*/  FFMA.FTZ R33, R33, UR4, -R173 ;  /* 0x0000000421217c23 */ /* 0x000fe200080108ad */
[----:B------:R-:W-:Y:S01]  /*acd0*/  SHF.R.U32.HI R174, RZ, 0x8, R174 ;  /* 0x00000008ffae7819 */ /* 0x000fe200000116ae */
[----:B------:R-:W1:Y:S01]  /*ace0*/  SHFL.BFLY PT, R2, R0, 0x1, 0x1f ;  /* 0x0c201f0000027f89 */ /* 0x000e6200000e0000 */
[----:B------:R-:W-:Y:S03]  /*acf0*/  SHF.R.U32.HI R181, RZ, 0x18, R181 ;  /* 0x00000018ffb57819 */ /* 0x000fe600000116b5 */
[----:B------:R-:W3:Y:S01]  /*ad00*/  MUFU.EX2 R239, R7 ;  /* 0x0000000700ef7308 */ /* 0x000ee20000000800 */
[----:B------:R-:W-:Y:S01]  /*ad10*/  PRMT R212, R178, 0x5410, R174 ;  /* 0x00005410b2d47816 */ /* 0x000fe200000000ae */
[----:B------:R-:W-:Y:S01]  /*ad20*/  IMAD.WIDE.U32 R178, R179, -0x326172a9, RZ ;  /* 0xcd9e8d57b3b27825 */ /* 0x000fe200078e00ff */
[----:B------:R-:W-:Y:S02]  /*ad30*/  PRMT R183, R16, 0x5410, R181 ;  /* 0x0000541010b77816 */ /* 0x000fe400000000b5 */
[----:B------:R-:W-:Y:S01]  /*ad40*/  LOP3.LUT R6, R180, 0xff, RZ, 0xc0, !PT ;  /* 0x000000ffb4067812 */ /* 0x000fe200078ec0ff */
[--C-:B------:R-:W-:Y:S01]  /*ad50*/  FFMA.FTZ R5, R5, UR4, -R173.reuse ;  /* 0x0000000405057c23 */ /* 0x100fe200080108ad */
[----:B------:R-:W-:Y:S03]  /*ad60*/  LOP3.LUT R16, R179, UR18, R188, 0x96, !PT ;  /* 0x00000012b3107c12 */ /* 0x000fe6000f8e96bc */
[----:B------:R-:W-:Y:S01]  /*ad70*/  MUFU.EX2 R231, R20 ;  /* 0x0000001400e77308 */ /* 0x000fe20000000800 */
[----:B------:R-:W-:Y:S01]  /*ad80*/  PRMT R181, R6, 0x5410, R4 ;  /* 0x0000541006b57816 */ /* 0x000fe20000000004 */
[----:B------:R-:W-:Y:S01]  /*ad90*/  FMUL.FTZ R4, R134, UR4 ;  /* 0x0000000486047c20 */ /* 0x000fe20008410000 */
[----:B------:R-:W-:Y:S02]  /*ada0*/  IMAD.MOV.U32 R194, RZ, RZ, R242 ;  /* 0x000000ffffc27224 */ /* 0x000fe400078e00f2 */
[--C-:B------:R-:W-:Y:S01]  /*adb0*/  FFMA.FTZ R249, R52, UR4, -R173.reuse ;  /* 0x0000000434f97c23 */ /* 0x100fe200080108ad */
[----:B--2---:R-:W-:Y:S04]  /*adc0*/  IMAD.WIDE.U32 R16, R16, -0x2daee0ad, RZ ;  /* 0xd2511f5310107825 */ /* 0x004fe800078e00ff */
[----:B------:R-:W-:Y:S01]  /*add0*/  FFMA.FTZ R223, R66, UR4, -R172 ;  /* 0x0000000442df7c23 */ /* 0x000fe200080108ac */
[----:B------:R-:W-:Y:S01]  /*ade0*/  MUFU.EX2 R246, R5 ;  /* 0x0000000500f67308 */ /* 0x000fe20000000800 */
[----:B------:R-:W-:Y:S01]  /*adf0*/  FSEL R4, R4, RZ, P0 ;  /* 0x000000ff04047208 */ /* 0x000fe20000000000 */
[----:B------:R-:W-:Y:S01]  /*ae00*/  FFMA.FTZ R243, R69, UR4, -R173 ;  /* 0x0000000445f37c23 */ /* 0x000fe200080108ad */
[----:B------:R-:W-:Y:S01]  /*ae10*/  LOP3.LUT R17, R17, UR15, R176, 0x96, !PT ;  /* 0x0000000f11117c12 */ /* 0x000fe2000f8e96b0 */
[----:B------:R-:W-:Y:S01]  /*ae20*/  IMAD.WIDE.U32 R176, R185, -0x326172a9, RZ ;  /* 0xcd9e8d57b9b07825 */ /* 0x000fe200078e00ff */
[----:B---3--:R-:W-:Y:S02]  /*ae30*/  MOV R81, R239 ;  /* 0x000000ef00517202 */ /* 0x008fe40000000f00 */
[----:B-1----:R-:W-:Y:S03]  /*ae40*/  FMNMX.FTZ R2, R0, R2, !PT ;  /* 0x0000000200027209 */ /* 0x002fe60007810000 */
[----:B------:R1:W2:Y:S01]  /*ae50*/  MUFU.EX2 R185, R32 ;  /* 0x0000002000b97308 */ /* 0x0002a20000000800 */
[----:B------:R-:W-:Y:S01]  /*ae60*/  LOP3.LUT R6, R177, UR16, R178, 0x96, !PT ;  /* 0x00000010b1067c12 */ /* 0x000fe2000f8e96b2 */
[----:B------:R-:W-:Y:S01]  /*ae70*/  FFMA.FTZ R8, R8, UR4, -R4 ;  /* 0x0000000408087c23 */ /* 0x000fe20008010804 */
[C---:B------:R-:W-:Y:S01]  /*ae80*/  FSETP.NEU.FTZ.AND P0, PT, R2.reuse, -INF , PT ;  /* 0xff8000000200780b */ /* 0x040fe20003f1d000 */
[----:B------:R-:W-:Y:S01]  /*ae90*/  FMUL.FTZ R174, R2, UR4 ;  /* 0x0000000402ae7c20 */ /* 0x000fe20008410000 */
[--C-:B------:R-:W-:Y:S01]  /*aea0*/  SHF.R.U32.HI R0, RZ, 0x10, R180.reuse ;  /* 0x00000010ff007819 */ /* 0x100fe200000116b4 */
[----:B------:R-:W-:Y:S01]  /*aeb0*/  IMAD.WIDE.U32 R18, R6, -0x2daee0ad, RZ ;  /* 0xd2511f5306127825 */ /* 0x000fe200078e00ff */
[----:B------:R-:W-:Y:S03]  /*aec0*/  SHF.R.U32.HI R180, RZ, 0x18, R180 ;  /* 0x00000018ffb47819 */ /* 0x000fe600000116b4 */
[----:B------:R-:W-:Y:S01]  /*aed0*/  MUFU.EX2 R179, R8 ;  /* 0x0000000800b37308 */ /* 0x000fe20000000800 */
[----:B------:R-:W-:Y:S01]  /*aee0*/  FSEL R174, R174, RZ, P0 ;  /* 0x000000ffaeae7208 */ /* 0x000fe20000000000 */
[----:B------:R-:W-:Y:S01]  /*aef0*/  FFMA.FTZ R9, R9, UR4, -R4 ;  /* 0x0000000409097c23 */ /* 0x000fe20008010804 */
[----:B------:R-:W-:Y:S01]  /*af00*/  LOP3.LUT R6, R19, UR5, R16, 0x96, !PT ;  /* 0x0000000513067c12 */ /* 0x000fe2000f8e9610 */
[----:B------:R-:W-:Y:S01]  /*af10*/  IMAD.WIDE.U32 R16, R17, -0x326172a9, RZ ;  /* 0xcd9e8d5711107825 */ /* 0x000fe200078e00ff */
[----:B------:R-:W-:Y:S03]  /*af20*/  LOP3.LUT R0, R0, 0xff, RZ, 0xc0, !PT ;  /* 0x000000ff00007812 */ /* 0x000fe600078ec0ff */
[----:B------:R-:W-:Y:S02]  /*af30*/  FFMA.FTZ R10, R10, UR4, -R174 ;  /* 0x000000040a0a7c23 */ /* 0x000fe400080108ae */
[----:B------:R-:W-:Y:S01]  /*af40*/  MUFU.EX2 R240, R9 ;  /* 0x0000000900f07308 */ /* 0x000fe20000000800 */
[----:B------:R-:W-:Y:S01]  /*af50*/  PRMT R180, R0, 0x5410, R180 ;  /* 0x0000541000b47816 */ /* 0x000fe200000000b4 */
[----:B------:R-:W-:Y:S01]  /*af60*/  FFMA.FTZ R27, R27, UR4, -R174 ;  /* 0x000000041b1b7c23 */ /* 0x000fe200080108ae */
[----:B------:R-:W-:Y:S01]  /*af70*/  LOP3.LUT R0, R17, UR14, R176, 0x96, !PT ;  /* 0x0000000e11007c12 */ /* 0x000fe2000f8e96b0 */
[--C-:B------:R-:W-:Y:S01]  /*af80*/  FFMA.FTZ R42, R42, UR4, -R174.reuse ;  /* 0x000000042a2a7c23 */ /* 0x100fe200080108ae */
[----:B------:R-:W-:Y:S01]  /*af90*/  FFMA.FTZ R43, R43, UR4, -R174 ;  /* 0x000000042b2b7c23 */ /* 0x000fe200080108ae */
[--C-:B------:R-:W-:Y:S01]  /*afa0*/  FFMA.FTZ R13, R13, UR4, -R4.reuse ;  /* 0x000000040d0d7c23 */ /* 0x100fe20008010804 */
[----:B------:R-:W-:Y:S03]  /*afb0*/  FFMA.FTZ R12, R12, UR4, -R4 ;  /* 0x000000040c0c7c23 */ /* 0x000fe60008010804 */
[----:B------:R-:W3:Y:S01]  /*afc0*/  MUFU.EX2 R17, R10 ;  /* 0x0000000a00117308 */ /* 0x000ee20000000800 */
[----:B------:R-:W-:Y:S01]  /*afd0*/  FFMA.FTZ R14, R14, UR4, -R174 ;  /* 0x000000040e0e7c23 */ /* 0x000fe200080108ae */
[----:B------:R-:W-:Y:S01]  /*afe0*/  FFMA.FTZ R24, R24, UR4, -R4 ;  /* 0x0000000418187c23 */ /* 0x000fe20008010804 */
[----:B------:R-:W-:Y:S01]  /*aff0*/  FFMA.FTZ R11, R11, UR4, -R174 ;  /* 0x000000040b0b7c23 */ /* 0x000fe200080108ae */
[--C-:B------:R-:W-:Y:S01]  /*b000*/  FFMA.FTZ R25, R25, UR4, -R4.reuse ;  /* 0x0000000419197c23 */ /* 0x100fe20008010804 */
[----:B-1----:R-:W-:Y:S02]  /*b010*/  IMAD.MOV.U32 R32, RZ, RZ, R245 ;  /* 0x000000ffff207224 */ /* 0x002fe400078e00f5 */
[----:B------:R-:W-:Y:S01]  /*b020*/  FFMA.FTZ R239, R113, UR4, -R173 ;  /* 0x0000000471ef7c23 */ /* 0x000fe200080108ad */
[----:B--2---:R-:W-:Y:S02]  /*b030*/  IMAD.MOV.U32 R52, RZ, RZ, R185 ;  /* 0x000000ffff347224 */ /* 0x004fe400078e00b9 */
[----:B------:R-:W-:Y:S01]  /*b040*/  MUFU.EX2 R10, R35 ;  /* 0x00000023000a7308 */ /* 0x000fe20000000800 */
[--C-:B------:R-:W-:Y:S01]  /*b050*/  FFMA.FTZ R29, R29, UR4, -R4.reuse ;  /* 0x000000041d1d7c23 */ /* 0x100fe20008010804 */
[--C-:B------:R-:W-:Y:S01]  /*b060*/  FFMA.FTZ R28, R28, UR4, -R4.reuse ;  /* 0x000000041c1c7c23 */ /* 0x100fe20008010804 */
[--C-:B------:R-:W-:Y:S01]  /*b070*/  FFMA.FTZ R40, R40, UR4, -R4.reuse ;  /* 0x0000000428287c23 */ /* 0x100fe20008010804 */
[--C-:B------:R-:W-:Y:S01]  /*b080*/  FFMA.FTZ R41, R41, UR4, -R4.reuse ;  /* 0x0000000429297c23 */ /* 0x100fe20008010804 */
[--C-:B------:R-:W-:Y:S01]  /*b090*/  FFMA.FTZ R113, R89, UR4, -R4.reuse ;  /* 0x0000000459717c23 */ /* 0x100fe20008010804 */
[--C-:B------:R-:W-:Y:S01]  /*b0a0*/  FFMA.FTZ R224, R109, UR4, -R4.reuse ;  /* 0x000000046de07c23 */ /* 0x100fe20008010804 */
[----:B------:R-:W-:Y:S03]  /*b0b0*/  FFMA.FTZ R230, R104, UR4, -R4 ;  /* 0x0000000468e67c23 */ /* 0x000fe60008010804 */
[----:B------:R1:W-:Y:S01]  /*b0c0*/  MUFU.EX2 R35, R23 ;  /* 0x0000001700237308 */ /* 0x0003e20000000800 */
        /* <DEDUP_REMOVED lines=8> */
[----:B------:R-:W-:Y:S04]  /*b150*/  IMAD.WIDE.U32 R6, R6, -0x326172a9, RZ ;  /* 0xcd9e8d5706067825 */ /* 0x000fe800078e00ff */
[----:B------:R-:W-:Y:S01]  /*b160*/  FFMA.FTZ R245, R84, UR4, -R173 ;  /* 0x0000000454f57c23 */ /* 0x000fe200080108ad */
[----:B------:R-:W-:Y:S01]  /*b170*/  FFMA.FTZ R84, R131, UR4, -R172 ;  /* 0x0000000483547c23 */ /* 0x000fe200080108ac */
[----:B------:R-:W-:Y:S01]  /*b180*/  FFMA.FTZ R131, R56, UR4, -R4 ;  /* 0x0000000438837c23 */ /* 0x000fe20008010804 */
[----:B------:R-:W-:Y:S01]  /*b190*/  LOP3.LUT R5, R7, UR25, R16, 0x96, !PT ;  /* 0x0000001907057c12 */ /* 0x000fe2000f8e9610 */
[--C-:B------:R-:W-:Y:S01]  /*b1a0*/  FFMA.FTZ R203, R98, UR4, -R172.reuse ;  /* 0x0000000462cb7c23 */ /* 0x100fe200080108ac */
[----:B------:R-:W-:Y:S01]  /*b1b0*/  MUFU.EX2 R206, R13 ;  /* 0x0000000d00ce7308 */ /* 0x000fe20000000800 */
[----:B-1----:R-:W-:Y:S02]  /*b1c0*/  IMAD.MOV.U32 R23, RZ, RZ, R207 ;  /* 0x000000ffff177224 */ /* 0x002fe400078e00cf */
[--C-:B------:R-:W-:Y:S01]  /*b1d0*/  FFMA.FTZ R198, R99, UR4, -R172.reuse ;  /* 0x0000000463c67c23 */ /* 0x100fe200080108ac */
[--C-:B------:R-:W-:Y:S01]  /*b1e0*/  FFMA.FTZ R185, R87, UR4, -R172.reuse ;  /* 0x0000000457b97c23 */ /* 0x100fe200080108ac */
[----:B------:R-:W-:Y:S01]  /*b1f0*/  FFMA.FTZ R226, R102, UR4, -R172 ;  /* 0x0000000466e27c23 */ /* 0x000fe200080108ac */
[----:B------:R-:W-:Y:S01]  /*b200*/  FFMA.FTZ R31, R31, UR4, -R174 ;  /* 0x000000041f1f7c23 */ /* 0x000fe200080108ae */
[----:B------:R-:W-:Y:S01]  /*b210*/  MOV R99, R23 ;  /* 0x0000001700637202 */ /* 0x000fe20000000f00 */
[----:B------:R-:W-:Y:S02]  /*b220*/  FMUL.FTZ R23, R3, R147 ;  /* 0x0000009303177220 */ /* 0x000fe40000410000 */
[----:B------:R-:W-:Y:S01]  /*b230*/  MUFU.EX2 R207, R48 ;  /* 0x0000003000cf7308 */ /* 0x000fe20000000800 */
[----:B--2---:R-:W-:Y:S01]  /*b240*/  FFMA.FTZ R27, R45, UR4, -R4 ;  /* 0x000000042d1b7c23 */ /* 0x004fe20008010804 */
[--C-:B------:R-:W-:Y:S01]  /*b250*/  FFMA.FTZ R58, R58, UR4, -R174.reuse ;  /* 0x000000043a3a7c23 */ /* 0x100fe200080108ae */
[----:B------:R-:W2:Y:S01]  /*b260*/  LDL.LU R45, [R1] ;  /* 0x00000000012d7983 */ /* 0x000ea20000300800 */
[--C-:B------:R-:W-:Y:S01]  /*b270*/  FFMA.FTZ R59, R59, UR4, -R174.reuse ;  /* 0x000000043b3b7c23 */ /* 0x100fe200080108ae */
[--C-:B------:R-:W-:Y:S01]  /*b280*/  FFMA.FTZ R62, R62, UR4, -R174.reuse ;  /* 0x000000043e3e7c23 */ /* 0x100fe200080108ae */
[--C-:B------:R-:W-:Y:S01]  /*b290*/  FFMA.FTZ R78, R78, UR4, -R174.reuse ;  /* 0x000000044e4e7c23 */ /* 0x100fe200080108ae */
[--C-:B------:R-:W-:Y:S03]  /*b2a0*/  FFMA.FTZ R79, R79, UR4, -R174.reuse ;  /* 0x000000044f4f7c23 */ /* 0x100fe600080108ae */
[----:B------:R1:W-:Y:S01]  /*b2b0*/  MUFU.EX2 R48, R36 ;  /* 0x0000002400307308 */ /* 0x0003e20000000800 */
[C---:B------:R-:W-:Y:S01]  /*b2c0*/  LOP3.LUT R7, R6.reuse, 0xffff, RZ, 0xc0, !PT ;  /* 0x0000ffff06077812 */ /* 0x040fe200078ec0ff */
[--C-:B------:R-:W-:Y:S01]  /*b2d0*/  FFMA.FTZ R91, R91, UR4, -R174.reuse ;  /* 0x000000045b5b7c23 */ /* 0x100fe200080108ae */
[----:B------:R-:W-:Y:S01]  /*b2e0*/  LOP3.LUT R8, R6, 0xff, RZ, 0xc0, !PT ;  /* 0x000000ff06087812 */ /* 0x000fe200078ec0ff */
[--C-:B------:R-:W-:Y:S01]  /*b2f0*/  FFMA.FTZ R94, R94, UR4, -R174.reuse ;  /* 0x000000045e5e7c23 */ /* 0x100fe200080108ae */
[----:B------:R-:W-:Y:S01]  /*b300*/  SHF.R.U32.HI R7, RZ, 0x8, R7 ;  /* 0x00000008ff077819 */ /* 0x000fe20000011607 */
[----:B------:R-:W-:Y:S01]  /*b310*/  FFMA.FTZ R95, R95, UR4, -R174 ;  /* 0x000000045f5f7c23 */ /* 0x000fe200080108ae */
[----:B------:R-:W-:Y:S03]  /*b320*/  SHF.R.U32.HI R9, RZ, 0x8, R196 ;  /* 0x00000008ff097819 */ /* 0x000fe600000116c4 */
[----:B------:R-:W-:Y:S01]  /*b330*/  MUFU.EX2 R208, R12 ;  /* 0x0000000c00d07308 */ /* 0x000fe20000000800 */
[----:B------:R-:W-:Y:S01]  /*b340*/  PRMT R178, R8, 0x5410, R7 ;  /* 0x0000541008b27816 */ /* 0x000fe20000000007 */
[----:B------:R-:W-:Y:S01]  /*b350*/  FFMA.FTZ R196, R55, UR4, -R172 ;  /* 0x0000000437c47c23 */ /* 0x000fe200080108ac */
[--C-:B------:R-:W-:Y:S01]  /*b360*/  SHF.R.U32.HI R8, RZ, 0x10, R6.reuse ;  /* 0x00000010ff087819 */ /* 0x100fe20000011606 */
[----:B---3--:R-:W-:Y:S01]  /*b370*/  IMAD.MOV.U32 R55, RZ, RZ, R17 ;  /* 0x000000ffff377224 */ /* 0x008fe200078e0011 */
[----:B------:R-:W-:Y:S01]  /*b380*/  SHF.R.U32.HI R7, RZ, 0x18, R6 ;  /* 0x00000018ff077819 */ /* 0x000fe20000011606 */
[----:B------:R-:W-:Y:S01]  /*b390*/  FMUL.FTZ R17, R132, R149 ;  /* 0x0000009584117220 */ /* 0x000fe20000410000 */
[----:B------:R-:W-:Y:S03]  /*b3a0*/  LOP3.LUT R6, R8, 0xff, RZ, 0xc0, !PT ;  /* 0x000000ff08067812 */ /* 0x000fe600078ec0ff */
[----:B------:R3:W-:Y:S01]  /*b3b0*/  MUFU.EX2 R138, R14 ;  /* 0x0000000e008a7308 */ /* 0x0007e20000000800 */
[----:B-1----:R-:W4:Y:S01]  /*b3c0*/  LDL.LU R36, [R1+0x18] ;  /* 0x0000180001247983 */ /* 0x002f220000300800 */
[----:B------:R-:W-:Y:S01]  /*b3d0*/  LOP3.LUT R8, R201, 0xff, RZ, 0xc0, !PT ;  /* 0x000000ffc9087812 */ /* 0x000fe200078ec0ff */
[--C-:B------:R-:W-:Y:S01]  /*b3e0*/  FFMA.FTZ R201, R54, UR4, -R172.reuse ;  /* 0x0000000436c97c23 */ /* 0x100fe200080108ac */
[----:B------:R-:W-:Y:S01]  /*b3f0*/  PRMT R177, R6, 0x5410, R7 ;  /* 0x0000541006b17816 */ /* 0x000fe20000000007 */
[----:B------:R-:W-:Y:S01]  /*b400*/  IMAD.WIDE.U32 R6, R0, -0x2daee0ad, RZ ;  /* 0xd2511f5300067825 */ /* 0x000fe200078e00ff */
[----:B------:R-:W-:Y:S04]  /*b410*/  PRMT R13, R8, 0x5410, R197 ;  /* 0x00005410080d7816 */ /* 0x000fe800000000c5 */
[----:B------:R-:W-:Y:S01]  /*b420*/  MUFU.EX2 R218, R11 ;  /* 0x0000000b00da7308 */ /* 0x000fe20000000800 */
[----:B------:R-:W-:Y:S01]  /*b430*/  LOP3.LUT R8, R175, 0xffff, RZ, 0xc0, !PT ;  /* 0x0000ffffaf087812 */ /* 0x000fe200078ec0ff */
[----:B------:R-:W-:Y:S01]  /*b440*/  FFMA.FTZ R197, R115, UR4, -R172 ;  /* 0x0000000473c57c23 */ /* 0x000fe200080108ac */
[----:B------:R-:W-:Y:S01]  /*b450*/  PRMT R222, R202, 0x5410, R9 ;  /* 0x00005410cade7816 */ /* 0x000fe20000000009 */
[----:B------:R-:W-:Y:S01]  /*b460*/  FFMA.FTZ R115, R73, UR4, -R4 ;  /* 0x0000000449737c23 */ /* 0x000fe20008010804 */
[----:B------:R-:W-:Y:S01]  /*b470*/  SHF.R.U32.HI R8, RZ, 0x8, R8 ;  /* 0x00000008ff087819 */ /* 0x000fe20000011608 */
[----:B------:R-:W-:Y:S01]  /*b480*/  FFMA.FTZ R202, R114, UR4, -R172 ;  /* 0x0000000472ca7c23 */ /* 0x000fe200080108ac */
[----:B------:R-:W-:Y:S03]  /*b490*/  LOP3.LUT R9, R175, 0xff, RZ, 0xc0, !PT ;  /* 0x000000ffaf097812 */ /* 0x000fe600078ec0ff */
[----:B------:R1:W-:Y:S01]  /*b4a0*/  MUFU.EX2 R19, R33 ;  /* 0x0000002100137308 */ /* 0x0003e20000000800 */
[----:B------:R-:W-:Y:S01]  /*b4b0*/  LOP3.LUT R0, R7, UR23, R18, 0x96, !PT ;  /* 0x0000001707007c12 */ /* 0x000fe2000f8e9612 */
[----:B---3--:R-:W-:Y:S01]  /*b4c0*/  IMAD.MOV.U32 R14, RZ, RZ, R246 ;  /* 0x000000ffff0e7224 */ /* 0x008fe200078e00f6 */
[----:B------:R-:W-:Y:S01]  /*b4d0*/  LOP3.LUT R7, R6, 0xffff, RZ, 0xc0, !PT ;  /* 0x0000ffff06077812 */ /* 0x000fe200078ec0ff */
[----:B------:R-:W-:Y:S01]  /*b4e0*/  FFMA.FTZ R246, R68, UR4, -R173 ;  /* 0x0000000444f67c23 */ /* 0x000fe200080108ad */
[----:B------:R-:W-:Y:S01]  /*b4f0*/  PRMT R192, R9, 0x5410, R8 ;  /* 0x0000541009c07816 */ /* 0x000fe20000000008 */
[----:B------:R-:W-:Y:S01]  /*b500*/  FFMA.FTZ R114, R77, UR4, -R4 ;  /* 0x000000044d727c23 */ /* 0x000fe20008010804 */
[----:B------:R-:W-:Y:S03]  /*b510*/  LOP3.LUT R8, R6, 0xff, RZ, 0xc0, !PT ;  /* 0x000000ff06087812 */ /* 0x000fe600078ec0ff */
[----:B------:R-:W-:Y:S01]  /*b520*/  MUFU.EX2 R68, R24 ;  /* 0x0000001800447308 */ /* 0x000fe20000000800 */
[----:B------:R-:W-:Y:S01]  /*b530*/  SHF.R.U32.HI R7, RZ, 0x8, R7 ;  /* 0x00000008ff077819 */ /* 0x000fe20000011607 */
[--C-:B------:R-:W-:Y:S01]  /*b540*/  FFMA.FTZ R110, R110, UR4, -R174.reuse ;  /* 0x000000046e6e7c23 */ /* 0x100fe200080108ae */
[----:B------:R-:W-:Y:S01]  /*b550*/  SHF.R.U32.HI R9, RZ, 0x10, R175 ;  /* 0x00000010ff097819 */ /* 0x000fe200000116af */
[--C-:B------:R-:W-:Y:S01]  /*b560*/  FFMA.FTZ R111, R111, UR4, -R174.reuse ;  /* 0x000000046f6f7c23 */ /* 0x100fe200080108ae */
[----:B------:R-:W-:Y:S01]  /*b570*/  PRMT R210, R8, 0x5410, R7 ;  /* 0x0000541008d27816 */ /* 0x000fe20000000007 */
[----:B------:R-:W-:Y:S01]  /*b580*/  FFMA.FTZ R106, R106, UR4, -R174 ;  /* 0x000000046a6a7c23 */ /* 0x000fe200080108ae */
[--C-:B------:R-:W-:Y:S03]  /*b590*/  SHF.R.U32.HI R8, RZ, 0x10, R6.reuse ;  /* 0x00000010ff087819 */ /* 0x100fe60000011606 */
[----:B------:R-:W3:Y:S01]  /*b5a0*/  MUFU.EX2 R18, R15 ;  /* 0x0000000f00127308 */ /* 0x000ee20000000800 */
[----:B------:R-:W-:Y:S01]  /*b5b0*/  SHF.R.U32.HI R7, RZ, 0x18, R6 ;  /* 0x00000018ff077819 */ /* 0x000fe20000011606 */
[----:B-1----:R-:W-:Y:S01]  /*b5c0*/  IMAD.MOV.U32 R33, RZ, RZ, R244 ;  /* 0x000000ffff217224 */ /* 0x002fe200078e00f4 */
[----:B------:R-:W-:Y:S01]  /*b5d0*/  LOP3.LUT R6, R8, 0xff, RZ, 0xc0, !PT ;  /* 0x000000ff08067812 */ /* 0x000fe200078ec0ff */
[----:B------:R-:W-:Y:S01]  /*b5e0*/  FFMA.FTZ R244, R112, UR4, -R173 ;  /* 0x0000000470f47c23 */ /* 0x000fe200080108ad */
[----:B------:R-:W-:Y:S01]  /*b5f0*/  SHF.R.U32.HI R175, RZ, 0x18, R175 ;  /* 0x00000018ffaf7819 */ /* 0x000fe200000116af */
[----:B------:R-:W-:Y:S01]  /*b600*/  FFMA.FTZ R112, R93, UR4, -R4 ;  /* 0x000000045d707c23 */ /* 0x000fe20008010804 */
[----:B------:R-:W-:Y:S03]  /*b610*/  PRMT R16, R6, 0x5410, R7 ;  /* 0x0000541006107816 */ /* 0x000fe60000000007 */
[----:B------:R-:W1:Y:S01]  /*b620*/  MUFU.EX2 R15, R34 ;  /* 0x00000022000f7308 */ /* 0x000e620000000800 */
[----:B------:R-:W-:Y:S01]  /*b630*/  LOP3.LUT R6, R5, 0xffff, RZ, 0xc0, !PT ;  /* 0x0000ffff05067812 */ /* 0x000fe200078ec0ff */
[--C-:B------:R-:W-:Y:S01]  /*b640*/  FFMA.FTZ R107, R107, UR4, -R174.reuse ;  /* 0x000000046b6b7c23 */ /* 0x100fe200080108ae */
[----:B------:R-:W-:Y:S01]  /*b650*/  LOP3.LUT R7, R5, 0xff, RZ, 0xc0, !PT ;  /* 0x000000ff05077812 */ /* 0x000fe200078ec0ff */
[----:B------:R-:W-:Y:S01]  /*b660*/  FFMA.FTZ R122, R122, UR4, -R174 ;  /* 0x000000047a7a7c23 */ /* 0x000fe200080108ae */
[----:B------:R-:W-:Y:S01]  /*b670*/  SHF.R.U32.HI R6, RZ, 0x8, R6 ;  /* 0x00000008ff067819 */ /* 0x000fe20000011606 */
[----:B------:R-:W-:Y:S01]  /*b680*/  FFMA.FTZ R123, R123, UR4, -R174 ;  /* 0x000000047b7b7c23 */ /* 0x000fe200080108ae */
[----:B------:R-:W-:Y:S03]  /*b690*/  LOP3.LUT R8, R9, 0xff, RZ, 0xc0, !PT ;  /* 0x000000ff09087812 */ /* 0x000fe600078ec0ff */
[----:B------:R1:W-:Y:S01]  /*b6a0*/  MUFU.EX2 R11, R21 ;  /* 0x00000015000b7308 */ /* 0x0003e20000000800 */
        /* <DEDUP_REMOVED lines=8> */
[----:B------:R-:W-:Y:S01]  /*b730*/  PRMT R12, R8, 0x5410, R175 ;  /* 0x00005410080c7816 */ /* 0x000fe200000000af */
[----:B-1----:R-:W-:Y:S01]  /*b740*/  IMAD.MOV.U32 R54, RZ, RZ, R15 ;  /* 0x000000ffff367224 */ /* 0x002fe200078e000f */
[----:B------:R-:W-:Y:S01]  /*b750*/  PRMT R175, R5, 0x5410, R7 ;  /* 0x0000541005af7816 */ /* 0x000fe20000000007 */
[----:B------:R-:W-:Y:S01]  /*b760*/  FFMA.FTZ R5, R80, UR4, -R173 ;  /* 0x0000000450057c23 */ /* 0x000fe200080108ad */
[C---:B------:R-:W-:Y:S01]  /*b770*/  LOP3.LUT R6, R0.reuse, 0xff, RZ, 0xc0, !PT ;  /* 0x000000ff00067812 */ /* 0x040fe200078ec0ff */
[----:B------:R-:W-:Y:S01]  /*b780*/  FFMA.FTZ R15, R47, UR4, -R174 ;  /* 0x000000042f0f7c23 */ /* 0x000fe200080108ae */
[----:B------:R-:W-:Y:S03]  /*b790*/  IMAD.MOV.U32 R8, RZ, RZ, R241 ;  /* 0x000000ffff087224 */ /* 0x000fe600078e00f1 */
[----:B------:R-:W1:Y:S01]  /*b7a0*/  MUFU.EX2 R7, R22 ;  /* 0x0000001600077308 */ /* 0x000e620000000800 */
[----:B------:R-:W-:Y:S01]  /*b7b0*/  IMAD.MOV.U32 R69, RZ, RZ, R5 ;  /* 0x000000ffff457224 */ /* 0x000fe200078e0005 */
[----:B------:R-:W-:Y:S01]  /*b7c0*/  LOP3.LUT R5, R0, 0xffff, RZ, 0xc0, !PT ;  /* 0x0000ffff00057812 */ /* 0x000fe200078ec0ff */
[----:B------:R-:W-:Y:S01]  /*b7d0*/  IMAD.MOV.U32 R21, RZ, RZ, R240 ;  /* 0x000000ffff157224 */ /* 0x000fe200078e00f0 */
[----:B------:R-:W-:Y:S01]  /*b7e0*/  MOV R66, R8 ;  /* 0x0000000800427202 */ /* 0x000fe20000000f00 */
[----:B------:R-:W-:Y:S01]  /*b7f0*/  IMAD.MOV.U32 R8, RZ, RZ, R16 ;  /* 0x000000ffff087224 */ /* 0x000fe200078e0010 */
[----:B------:R-:W-:Y:S01]  /*b800*/  SHF.R.U32.HI R5, RZ, 0x8, R5 ;  /* 0x00000008ff057819 */ /* 0x000fe20000011605 */
[----:B------:R-:W-:Y:S03]  /*b810*/  FMUL.FTZ R16, R132, R148 ;  /* 0x0000009484107220 */ /* 0x000fe60000410000 */
[----:B------:R1:W1:Y:S01]  /*b820*/  MUFU.EX2 R20, R26 ;  /* 0x0000001a00147308 */ /* 0x0002620000000800 */
[----:B------:R-:W-:Y:S01]  /*b830*/  IMAD.MOV.U32 R98, RZ, RZ, R21 ;  /* 0x000000ffff627224 */ /* 0x000fe200078e0015 */
[----:B------:R-:W-:Y:S01]  /*b840*/  PRMT R65, R6, 0x5410, R5 ;  /* 0x0000541006417816 */ /* 0x000fe20000000005 */
[----:B------:R-:W-:Y:S01]  /*b850*/  FMUL.FTZ R21, R132, R145 ;  /* 0x0000009184157220 */ /* 0x000fe20000410000 */
[--C-:B------:R-:W-:Y:S01]  /*b860*/  SHF.R.U32.HI R5, RZ, 0x10, R0.reuse ;  /* 0x00000010ff057819 */ /* 0x100fe20000011600 */
[----:B---3--:R-:W-:Y:S01]  /*b870*/  IMAD.MOV.U32 R25, RZ, RZ, R19 ;  /* 0x000000ffff197224 */ /* 0x008fe200078e0013 */
[----:B------:R-:W-:Y:S01]  /*b880*/  SHF.R.U32.HI R6, RZ, 0x18, R0 ;  /* 0x00000018ff067819 */ /* 0x000fe20000011600 */
[----:B------:R-:W-:Y:S03]  /*b890*/  IMAD.MOV.U32 R19, RZ, RZ, R218 ;  /* 0x000000ffff137224 */ /* 0x000fe600078e00da */
[----:B------:R-:W-:Y:S01]  /*b8a0*/  MUFU.EX2 R205, R49 ;  /* 0x0000003100cd7308 */ /* 0x000fe20000000800 */
[----:B------:R-:W-:Y:S01]  /*b8b0*/  LOP3.LUT R0, R5, 0xff, RZ, 0xc0, !PT ;  /* 0x000000ff05007812 */ /* 0x000fe200078ec0ff */
[----:B------:R-:W-:Y:S01]  /*b8c0*/  IMAD.MOV.U32 R5, RZ, RZ, R206 ;  /* 0x000000ffff057224 */ /* 0x000fe200078e00ce */
[----:B-1----:R-:W-:Y:S01]  /*b8d0*/  MOV R53, R7 ;  /* 0x0000000700357202 */ /* 0x002fe20000000f00 */
[----:B------:R-:W-:Y:S01]  /*b8e0*/  IMAD.MOV.U32 R7, RZ, RZ, R10 ;  /* 0x000000ffff077224 */ /* 0x000fe200078e000a */
[----:B------:R-:W-:Y:S01]  /*b8f0*/  PRMT R24, R0, 0x5410, R6 ;  /* 0x0000541000187816 */ /* 0x000fe20000000006 */
        /* <DEDUP_REMOVED lines=8> */
[--C-:B------:R-:W-:Y:S01]  /*b980*/  FFMA.FTZ R241, R100, UR4, -R173.reuse ;  /* 0x0000000464f17c23 */ /* 0x100fe200080108ad */
[--C-:B------:R-:W-:Y:S01]  /*b990*/  FFMA.FTZ R240, R101, UR4, -R173.reuse ;  /* 0x0000000465f07c23 */ /* 0x100fe200080108ad */
[----:B------:R-:W-:Y:S02]  /*b9a0*/  IMAD.MOV.U32 R96, RZ, RZ, R192 ;  /* 0x000000ffff607224 */ /* 0x000fe400078e00c0 */
[----:B------:R-:W-:Y:S01]  /*b9b0*/  FFMA.FTZ R173, R117, UR4, -R173 ;  /* 0x0000000475ad7c23 */ /* 0x000fe200080108ad */
[----:B------:R-:W-:Y:S02]  /*b9c0*/  IMAD.MOV.U32 R39, RZ, RZ, R217 ;  /* 0x000000ffff277224 */ /* 0x000fe400078e00d9 */
[----:B------:R-:W-:Y:S01]  /*b9d0*/  FFMA.FTZ R26, R44, UR4, -R4 ;  /* 0x000000042c1a7c23 */ /* 0x000fe20008010804 */
[----:B------:R-:W-:Y:S02]  /*b9e0*/  IMAD.MOV.U32 R22, RZ, RZ, R222 ;  /* 0x000000ffff167224 */ /* 0x000fe400078e00de */
[----:B------:R-:W-:Y:S01]  /*b9f0*/  FFMA.FTZ R117, R88, UR4, -R4 ;  /* 0x0000000458757c23 */ /* 0x000fe20008010804 */
[----:B------:R-:W-:Y:S02]  /*ba00*/  IMAD.MOV.U32 R101, RZ, RZ, R195 ;  /* 0x000000ffff657224 */ /* 0x000fe400078e00c3 */
[--C-:B------:R-:W-:Y:S01]  /*ba10*/  FFMA.FTZ R192, R71, UR4, -R172.reuse ;  /* 0x0000000447c07c23 */ /* 0x100fe200080108ac */
[--C-:B------:R-:W-:Y:S01]  /*ba20*/  FFMA.FTZ R218, R67, UR4, -R172.reuse ;  /* 0x0000000443da7c23 */ /* 0x100fe200080108ac */
[----:B------:R-:W-:Y:S01]  /*ba30*/  FFMA.FTZ R222, R82, UR4, -R172 ;  /* 0x0000000452de7c23 */ /* 0x000fe200080108ac */
[----:B------:R-:W-:Y:S02]  /*ba40*/  IMAD.MOV.U32 R88, RZ, RZ, R238 ;  /* 0x000000ffff587224 */ /* 0x000fe400078e00ee */
[--C-:B------:R-:W-:Y:S01]  /*ba50*/  FFMA.FTZ R217, R83, UR4, -R172.reuse ;  /* 0x0000000453d97c23 */ /* 0x100fe200080108ac */
[----:B------:R-:W-:Y:S01]  /*ba60*/  MOV R83, R5 ;  /* 0x0000000500537202 */ /* 0x000fe20000000f00 */
[----:B------:R-:W-:Y:S02]  /*ba70*/  IMAD.MOV.U32 R44, RZ, RZ, 0x7054 ;  /* 0x00007054ff2c7424 */ /* 0x000fe400078e00ff */
[--C-:B------:R-:W-:Y:S01]  /*ba80*/  FFMA.FTZ R195, R86, UR4, -R172.reuse ;  /* 0x0000000456c37c23 */ /* 0x100fe200080108ac */
[--C-:B-1----:R-:W-:Y:S01]  /*ba90*/  FFMA.FTZ R30, R130, UR4, -R172.reuse ;  /* 0x00000004821e7c23 */ /* 0x102fe200080108ac */
[----:B------:R-:W-:Y:S01]  /*baa0*/  FFMA.FTZ R80, R118, UR4, -R172 ;  /* 0x0000000476507c23 */ /* 0x000fe200080108ac */
[----:B------:R-:W-:Y:S02]  /*bab0*/  IMAD.MOV.U32 R70, RZ, RZ, R25 ;  /* 0x000000ffff467224 */ /* 0x000fe400078e0019 */
[----:B------:R-:W-:Y:S01]  /*bac0*/  FFMA.FTZ R238, R105, UR4, -R4 ;  /* 0x0000000469ee7c23 */ /* 0x000fe20008010804 */
[----:B------:R-:W-:Y:S01]  /*bad0*/  IMAD.MOV.U32 R71, RZ, RZ, R81 ;  /* 0x000000ffff477224 */ /* 0x000fe200078e0051 */
[----:B------:R-:W-:Y:S01]  /*bae0*/  MOV R81, UR24 ;  /* 0x0000001800517c02 */ /* 0x000fe20008000f00 */
[----:B------:R-:W-:Y:S01]  /*baf0*/  FFMA.FTZ R172, R119, UR4, -R172 ;  /* 0x0000000477ac7c23 */ /* 0x000fe200080108ac */
[----:B------:R-:W-:Y:S02]  /*bb00*/  IMAD.MOV.U32 R25, RZ, RZ, R96 ;  /* 0x000000ffff197224 */ /* 0x000fe400078e0060 */
[--C-:B------:R-:W-:Y:S01]  /*bb10*/  FFMA.FTZ R129, R57, UR4, -R4.reuse ;  /* 0x0000000439817c23 */ /* 0x100fe20008010804 */
[----:B------:R-:W-:Y:S01]  /*bb20*/  PRMT R81, R81, R44, UR24 ;  /* 0x0000001851517e16 */ /* 0x000fe2000800002c */
[----:B------:R-:W-:Y:S02]  /*bb30*/  IMAD.MOV.U32 R105, RZ, RZ, R39 ;  /* 0x000000ffff697224 */ /* 0x000fe400078e0027 */
[--C-:B------:R-:W-:Y:S01]  /*bb40*/  FFMA.FTZ R130, R60, UR4, -R4.reuse ;  /* 0x000000043c827c23 */ /* 0x100fe20008010804 */
[----:B------:R-:W-:Y:S01]  /*bb50*/  FFMA.FTZ R119, R72, UR4, -R4 ;  /* 0x0000000448777c23 */ /* 0x000fe20008010804 */
[----:B------:R-:W-:Y:S01]  /*bb60*/  IMAD.MOV.U32 R100, RZ, RZ, R194 ;  /* 0x000000ffff647224 */ /* 0x000fe200078e00c2 */
[--C-:B------:R-:W-:Y:S01]  /*bb70*/  HSET2.LE.AND R47, R219, R81.reuse, PT ;  /* 0x00000051db2f7233 */ /* 0x100fe20003803000 */
[----:B------:R-:W-:Y:S02]  /*bb80*/  IMAD.MOV.U32 R96, RZ, RZ, R69 ;  /* 0x000000ffff607224 */ /* 0x000fe400078e0045 */
[--C-:B------:R-:W-:Y:S01]  /*bb90*/  FFMA.FTZ R60, R120, UR4, -R4.reuse ;  /* 0x00000004783c7c23 */ /* 0x100fe20008010804 */
[----:B------:R-:W1:Y:S01]  /*bba0*/  MUFU.EX2 R0, R29 ;  /* 0x0000001d00007308 */ /* 0x000e620000000800 */
[--C-:B------:R-:W-:Y:S01]  /*bbb0*/  FFMA.FTZ R128, R61, UR4, -R4.reuse ;  /* 0x000000043d807c23 */ /* 0x100fe20008010804 */
[--C-:B------:R-:W-:Y:S01]  /*bbc0*/  FFMA.FTZ R118, R76, UR4, -R4.reuse ;  /* 0x000000044c767c23 */ /* 0x100fe20008010804 */
[--C-:B------:R-:W-:Y:S01]  /*bbd0*/  FFMA.FTZ R116, R92, UR4, -R4.reuse ;  /* 0x000000045c747c23 */ /* 0x100fe20008010804 */
[----:B------:R-:W-:Y:S01]  /*bbe0*/  FFMA.FTZ R194, R108, UR4, -R4 ;  /* 0x000000046cc27c23 */ /* 0x000fe20008010804 */
[----:B------:R-:W-:Y:S02]  /*bbf0*/  IMAD.MOV.U32 R39, RZ, RZ, R20 ;  /* 0x000000ffff277224 */ /* 0x000fe400078e0014 */
[--C-:B------:R-:W-:Y:S01]  /*bc00*/  FFMA.FTZ R86, R121, UR4, -R4.reuse ;  /* 0x0000000479567c23 */ /* 0x100fe20008010804 */
[----:B------:R-:W-:Y:S02]  /*bc10*/  IMAD.MOV.U32 R67, RZ, RZ, R33 ;  /* 0x000000ffff437224 */ /* 0x000fe400078e0021 */
[----:B------:R-:W-:Y:S01]  /*bc20*/  FFMA.FTZ R72, R124, UR4, -R4 ;  /* 0x000000047c487c23 */ /* 0x000fe20008010804 */
[----:B------:R-:W-:Y:S02]  /*bc30*/  IMAD.MOV.U32 R69, RZ, RZ, R32 ;  /* 0x000000ffff457224 */ /* 0x000fe400078e0020 */
[----:B------:R-:W-:Y:S01]  /*bc40*/  FFMA.FTZ R57, R125, UR4, -R4 ;  /* 0x000000047d397c23 */ /* 0x000fe20008010804 */
[C---:B------:R-:W-:Y:S01]  /*bc50*/  FMUL.FTZ R4, R132.reuse, R152 ;  /* 0x0000009884047220 */ /* 0x040fe20000410000 */
[C---:B------:R-:W-:Y:S01]  /*bc60*/  FMUL.FTZ R5, R132.reuse, R153 ;  /* 0x0000009984057220 */ /* 0x040fe20000410000 */
[C---:B------:R-:W-:Y:S01]  /*bc70*/  FMUL.FTZ R20, R132.reuse, R144 ;  /* 0x0000009084147220 */ /* 0x040fe20000410000 */
[C---:B------:R-:W-:Y:S01]  /*bc80*/  FMUL.FTZ R32, R132.reuse, R140 ;  /* 0x0000008c84207220 */ /* 0x040fe20000410000 */
[----:B------:R-:W-:Y:S01]  /*bc90*/  FMUL.FTZ R33, R132, R141 ;  /* 0x0000008d84217220 */ /* 0x000fe20000410000 */
[----:B------:R-:W-:Y:S01]  /*bca0*/  IMAD.MOV.U32 R44, RZ, RZ, R70 ;  /* 0x000000ffff2c7224 */ /* 0x000fe200078e0046 */
[----:B------:R-:W3:Y:S01]  /*bcb0*/  MUFU.EX2 R28, R28 ;  /* 0x0000001c001c7308 */ /* 0x000ee20000000800 */
[----:B------:R-:W-:Y:S02]  /*bcc0*/  IMAD.MOV.U32 R70, RZ, RZ, R19 ;  /* 0x000000ffff467224 */ /* 0x000fe400078e0013 */
[C---:B------:R-:W-:Y:S01]  /*bcd0*/  FMUL.FTZ R19, R3.reuse, R151 ;  /* 0x0000009703137220 */ /* 0x040fe20000410000 */
[----:B------:R-:W-:Y:S02]  /*bce0*/  IMAD.MOV.U32 R82, RZ, RZ, R138 ;  /* 0x000000ffff527224 */ /* 0x000fe400078e008a */
[----:B------:R-:W-:Y:S01]  /*bcf0*/  FFMA.FTZ R126, R126, UR4, -R174 ;  /* 0x000000047e7e7c23 */ /* 0x000fe200080108ae */
[----:B------:R-:W-:Y:S02]  /*bd00*/  IMAD.MOV.U32 R102, RZ, RZ, R7 ;  /* 0x000000ffff667224 */ /* 0x000fe400078e0007 */
[C---:B------:R-:W-:Y:S01]  /*bd10*/  FMUL.FTZ R7, R3.reuse, R155 ;  /* 0x0000009b03077220 */ /* 0x040fe20000410000 */
[----:B------:R-:W-:Y:S01]  /*bd20*/  IMAD.MOV.U32 R56, RZ, RZ, R98 ;  /* 0x000000ffff387224 */ /* 0x000fe200078e0062 */
[----:B------:R1:W-:Y:S01]  /*bd30*/  MUFU.EX2 R206, R50 ;  /* 0x0000003200ce7308 */ /* 0x0003e20000000800 */
[----:B------:R-:W-:Y:S02]  /*bd40*/  IMAD.MOV.U32 R98, RZ, RZ, R83 ;  /* 0x000000ffff627224 */ /* 0x000fe400078e0053 */
[----:B------:R-:W-:Y:S02]  /*bd50*/  IMAD.MOV.U32 R83, RZ, RZ, R208 ;  /* 0x000000ffff537224 */ /* 0x000fe400078e00d0 */
[----:B------:R-:W-:Y:S01]  /*bd60*/  IMAD.MOV.U32 R61, RZ, RZ, R102 ;  /* 0x000000ffff3d7224 */ /* 0x000fe200078e0066 */
[----:B------:R-:W-:Y:S01]  /*bd70*/  MOV R102, R82 ;  /* 0x0000005200667202 */ /* 0x000fe20000000f00 */
[----:B------:R-:W-:Y:S03]  /*bd80*/  IMAD.MOV.U32 R121, RZ, RZ, R56 ;  /* 0x000000ffff797224 */ /* 0x000fe600078e0038 */
[----:B------:R3:W-:Y:S01]  /*bd90*/  MUFU.EX2 R138, R51 ;  /* 0x00000033008a7308 */ /* 0x0007e20000000800 */
[----:B------:R-:W-:Y:S02]  /*bda0*/  IMAD.MOV.U32 R49, RZ, RZ, R44 ;  /* 0x000000ffff317224 */ /* 0x000fe400078e002c */
[----:B------:R-:W-:Y:S02]  /*bdb0*/  IMAD.MOV.U32 R44, RZ, RZ, R83 ;  /* 0x000000ffff2c7224 */ /* 0x000fe400078e0053 */
[----:B------:R-:W-:Y:S02]  /*bdc0*/  IMAD.MOV.U32 R56, RZ, RZ, R87 ;  /* 0x000000ffff387224 */ /* 0x000fe400078e0057 */
[----:B------:R-:W-:Y:S03]  /*bdd0*/  IMAD.MOV.U32 R83, RZ, RZ, R67 ;  /* 0x000000ffff537224 */ /* 0x000fe600078e0043 */
[----:B------:R-:W-:Y:S01]  /*bde0*/  MUFU.EX2 R148, R42 ;  /* 0x0000002a00947308 */ /* 0x000fe20000000800 */
[--C-:B-1----:R-:W-:Y:S01]  /*bdf0*/  HSET2.LE.AND R50, R199, R81.reuse, PT ;  /* 0x00000051c7327233 */ /* 0x102fe20003803000 */
[----:B------:R-:W-:Y:S02]  /*be00*/  IMAD.MOV.U32 R89, RZ, RZ, R56 ;  /* 0x000000ffff597224 */ /* 0x000fe400078e0038 */
[----:B------:R-:W-:Y:S02]  /*be10*/  IMAD.MOV.U32 R77, RZ, RZ, R102 ;  /* 0x000000ffff4d7224 */ /* 0x000fe400078e0066 */
[----:B------:R-:W-:Y:S02]  /*be20*/  IMAD.MOV.U32 R56, RZ, RZ, R83 ;  /* 0x000000ffff387224 */ /* 0x000fe400078e0053 */
[----:B------:R-:W-:Y:S01]  /*be30*/  IMAD.MOV.U32 R67, RZ, RZ, R0 ;  /* 0x000000ffff437224 */ /* 0x000fe200078e0000 */
[--C-:B---3--:R-:W-:Y:S01]  /*be40*/  HSET2.LE.AND R51, R216, R81.reuse, PT ;  /* 0x00000051d8337233 */ /* 0x108fe20003803000 */
[----:B------:R-:W-:Y:S01]  /*be50*/  IMAD.MOV.U32 R87, RZ, RZ, R55 ;  /* 0x000000ffff577224 */ /* 0x000fe200078e0037 */
[--C-:B------:R-:W-:Y:S01]  /*be60*/  HSET2.LE.AND R0, R193, R81.reuse, PT ;  /* 0x00000051c1007233 */ /* 0x100fe20003803000 */
[----:B------:R-:W-:Y:S01]  /*be70*/  IMAD.MOV.U32 R147, RZ, RZ, R69 ;  /* 0x000000ffff937224 */ /* 0x000fe200078e0045 */
[----:B------:R1:W-:Y:S01]  /*be80*/  MUFU.EX2 R193, R38 ;  /* 0x0000002600c17308 */ /* 0x0003e20000000800 */
[----:B------:R-:W-:Y:S02]  /*be90*/  IMAD.MOV.U32 R69, RZ, RZ, R35 ;  /* 0x000000ffff457224 */ /* 0x000fe400078e0023 */
[C---:B------:R-:W-:Y:S01]  /*bea0*/  FMUL.FTZ R35, R3.reuse, R143 ;  /* 0x0000008f03237220 */ /* 0x040fe20000410000 */
[----:B------:R-:W-:Y:S02]  /*beb0*/  IMAD.MOV.U32 R76, RZ, RZ, R87 ;  /* 0x000000ffff4c7224 */ /* 0x000fe400078e0057 */
[----:B------:R-:W-:Y:S02]  /*bec0*/  IMAD.MOV.U32 R103, RZ, RZ, R28 ;  /* 0x000000ffff677224 */ /* 0x000fe400078e001c */
[----:B------:R-:W-:Y:S01]  /*bed0*/  IMAD.MOV.U32 R82, RZ, RZ, R66 ;  /* 0x000000ffff527224 */ /* 0x000fe200078e0042 */
[----:B------:R-:W-:Y:S01]  /*bee0*/  MOV R66, R69 ;  /* 0x0000004500427202 */ /* 0x000fe20000000f00 */
[----:B------:R-:W-:Y:S02]  /*bef0*/  IMAD.MOV.U32 R28, RZ, RZ, R22 ;  /* 0x000000ffff1c7224 */ /* 0x000fe400078e0016 */
[----:B------:R-:W-:Y:S01]  /*bf00*/  FMUL.FTZ R22, R3, R146 ;  /* 0x0000009203167220 */ /* 0x000fe20000410000 */
[----:B------:R-:W-:Y:S01]  /*bf10*/  IMAD.MOV.U32 R153, RZ, RZ, R76 ;  /* 0x000000ffff997224 */ /* 0x000fe200078e004c */
[----:B------:R-:W-:Y:S01]  /*bf20*/  MUFU.EX2 R150, R43 ;  /* 0x0000002b00967308 */ /* 0x000fe20000000800 */
[----:B------:R-:W-:Y:S02]  /*bf30*/  IMAD.MOV.U32 R146, RZ, RZ, R89 ;  /* 0x000000ffff927224 */ /* 0x000fe400078e0059 */
[----:B------:R-:W-:Y:S01]  /*bf40*/  IMAD.MOV.U32 R87, RZ, RZ, R66 ;  /* 0x000000ffff577224 */ /* 0x000fe200078e0042 */
[----:B------:R-:W-:Y:S01]  /*bf50*/  MOV R66, R13 ;  /* 0x0000000d00427202 */ /* 0x000fe20000000f00 */
[C---:B------:R-:W-:Y:S01]  /*bf60*/  FMUL.FTZ R13, R133.reuse, R169 ;  /* 0x000000a9850d7220 */ /* 0x040fe20000410000 */
[----:B-1----:R-:W-:Y:S01]  /*bf70*/  F2FP.F16.F32.PACK_AB R38, R88, R147 ;  /* 0x000000935826723e */ /* 0x002fe200000000ff */
[----:B------:R-:W-:Y:S03]  /*bf80*/  IMAD.MOV.U32 R29, RZ, RZ, R34 ;  /* 0x000000ffff1d7224 */ /* 0x000fe600078e0022 */
[----:B------:R-:W-:Y:S01]  /*bf90*/  MUFU.EX2 R151, R15 ;  /* 0x0000000f00977308 */ /* 0x000fe20000000800 */
[----:B------:R-:W-:Y:S01]  /*bfa0*/  IMAD.MOV.U32 R92, RZ, RZ, R61 ;  /* 0x000000ffff5c7224 */ /* 0x000fe200078e003d */
[----:B------:R-:W-:Y:S01]  /*bfb0*/  LOP3.LUT R38, R0, R38, RZ, 0xc0, !PT ;  /* 0x0000002600267212 */ /* 0x000fe200078ec0ff */
[----:B------:R-:W-:Y:S02]  /*bfc0*/  IMAD.MOV.U32 R55, RZ, RZ, R29 ;  /* 0x000000ffff377224 */ /* 0x000fe400078e001d */
[----:B------:R-:W-:Y:S02]  /*bfd0*/  IMAD.MOV.U32 R29, RZ, RZ, R68 ;  /* 0x000000ffff1d7224 */ /* 0x000fe400078e0044 */
[----:B------:R-:W-:Y:S03]  /*bfe0*/  IMAD.MOV.U32 R61, RZ, RZ, R44 ;  /* 0x000000ffff3d7224 */ /* 0x000fe600078e002c */
[----:B------:R-:W1:Y:S01]  /*bff0*/  MUFU.EX2 R31, R31 ;  /* 0x0000001f001f7308 */ /* 0x000e620000000800 */
[----:B------:R-:W-:Y:S02]  /*c000*/  IMAD.MOV.U32 R83, RZ, RZ, R29 ;  /* 0x000000ffff537224 */ /* 0x000fe400078e001d */
[C---:B------:R-:W-:Y:S01]  /*c010*/  FMUL.FTZ R29, R133.reuse, R161 ;  /* 0x000000a1851d7220 */ /* 0x040fe20000410000 */
[----:B------:R-:W-:Y:S02]  /*c020*/  IMAD.MOV.U32 R44, RZ, RZ, R82 ;  /* 0x000000ffff2c7224 */ /* 0x000fe400078e0052 */
[----:B------:R-:W-:Y:S02]  /*c030*/  IMAD.MOV.U32 R34, RZ, RZ, R14 ;  /* 0x000000ffff227224 */ /* 0x000fe400078e000e */
[----:B------:R-:W-:Y:S01]  /*c040*/  FFMA.FTZ R14, R46, UR4, -R174 ;  /* 0x000000042e0e7c23 */ /* 0x000fe200080108ae */
[--C-:B------:R-:W-:Y:S01]  /*c050*/  HSET2.LE.AND R46, R220, R81.reuse, PT ;  /* 0x00000051dc2e7233 */ /* 0x100fe20003803000 */
[----:B------:R3:W-:Y:S01]  /*c060*/  MUFU.EX2 R161, R10 ;  /* 0x0000000a00a17308 */ /* 0x0007e20000000800 */
[--C-:B------:R-:W-:Y:S01]  /*c070*/  HSET2.LE.AND R44, R44, R81.reuse, PT ;  /* 0x000000512c2c7233 */ /* 0x100fe20003803000 */
[----:B------:R-:W-:Y:S01]  /*c080*/  IMAD.MOV.U32 R219, RZ, RZ, R87 ;  /* 0x000000ffffdb7224 */ /* 0x000fe200078e0057 */
[----:B------:R-:W-:Y:S01]  /*c090*/  MOV R152, R34 ;  /* 0x0000002200987202 */ /* 0x000fe20000000f00 */
[----:B------:R-:W-:Y:S02]  /*c0a0*/  IMAD.MOV.U32 R69, RZ, RZ, R9 ;  /* 0x000000ffff457224 */ /* 0x000fe400078e0009 */
[----:B------:R-:W-:Y:S01]  /*c0b0*/  FMUL.FTZ R9, R133, R165 ;  /* 0x000000a585097220 */ /* 0x000fe20000410000 */
[----:B------:R-:W-:Y:S01]  /*c0c0*/  FMUL.FTZ R34, R3, R142 ;  /* 0x0000008e03227220 */ /* 0x000fe20000410000 */
[----:B------:R-:W-:Y:S02]  /*c0d0*/  F2FP.F16.F32.PACK_AB R0, R152, R186 ;  /* 0x000000ba9800723e */ /* 0x000fe400000000ff */
[----:B------:R-:W-:Y:S01]  /*c0e0*/  MUFU.EX2 R149, R14 ;  /* 0x0000000e00957308 */ /* 0x000fe20000000800 */
[----:B-1----:R-:W-:Y:S01]  /*c0f0*/  MOV R141, R31 ;  /* 0x0000001f008d7202 */ /* 0x002fe20000000f00 */
[----:B------:R-:W-:Y:S02]  /*c100*/  IMAD.MOV.U32 R68, RZ, RZ, R8 ;  /* 0x000000ffff447224 */ /* 0x000fe400078e0008 */
[----:B------:R-:W-:Y:S01]  /*c110*/  FMUL.FTZ R8, R133, R164 ;  /* 0x000000a485087220 */ /* 0x000fe20000410000 */
[----:B------:R-:W-:Y:S02]  /*c120*/  IMAD.MOV.U32 R102, RZ, RZ, R55 ;  /* 0x000000ffff667224 */ /* 0x000fe400078e0037 */
[----:B------:R-:W-:Y:S01]  /*c130*/  FFMA.FTZ R174, R127, UR4, -R174 ;  /* 0x000000047fae7c23 */ /* 0x000fe200080108ae */
[----:B------:R-:W-:Y:S02]  /*c140*/  IMAD.MOV.U32 R55, RZ, RZ, R28 ;  /* 0x000000ffff377224 */ /* 0x000fe400078e001c */
[----:B------:R-:W-:Y:S01]  /*c150*/  FMUL.FTZ R28, R133, R160 ;  /* 0x000000a0851c7220 */ /* 0x000fe20000410000 */
[----:B------:R1:W-:Y:S01]  /*c160*/  MUFU.EX2 R208, R37 ;  /* 0x0000002500d07308 */ /* 0x0003e20000000800 */
[----:B---3--:R-:W-:Y:S01]  /*c170*/  F2FP.F16.F32.PACK_AB R10, R121, R179 ;  /* 0x000000b3790a723e */ /* 0x008fe200000000ff */
[----:B------:R-:W-:Y:S02]  /*c180*/  IMAD.MOV.U32 R140, RZ, RZ, R92 ;  /* 0x000000ffff8c7224 */ /* 0x000fe400078e005c */
[----:B------:R-:W-:Y:S01]  /*c190*/  IMAD.MOV.U32 R145, RZ, RZ, R60 ;  /* 0x000000ffff917224 */ /* 0x000fe200078e003c */
[----:B------:R-:W-:Y:S01]  /*c1a0*/  LOP3.LUT R44, R44, R10, RZ, 0xc0, !PT ;  /* 0x0000000a2c2c7212 */ /* 0x000fe200078ec0ff */
[----:B------:R-:W-:Y:S04]  /*c1b0*/  IMAD.MOV.U32 R220, RZ, RZ, R102 ;  /* 0x000000ffffdc7224 */ /* 0x000fe800078e0066 */
[----:B------:R-:W-:Y:S01]  /*c1c0*/  MUFU.EX2 R160, R40 ;  /* 0x0000002800a07308 */ /* 0x000fe20000000800 */
[----:B------:R-:W-:Y:S01]  /*c1d0*/  IMAD.MOV.U32 R102, RZ, RZ, R64 ;  /* 0x000000ffff667224 */ /* 0x000fe200078e0040 */
[--C-:B------:R-:W-:Y:S01]  /*c1e0*/  HSET2.LE.AND R64, R176, R81.reuse, PT ;  /* 0x00000051b0407233 */ /* 0x100fe20003803000 */
[----:B------:R-:W-:Y:S01]  /*c1f0*/  IMAD.MOV.U32 R87, RZ, RZ, R65 ;  /* 0x000000ffff577224 */ /* 0x000fe200078e0041 */
[--C-:B------:R-:W-:Y:S01]  /*c200*/  HSET2.LE.AND R65, R175, R81.reuse, PT ;  /* 0x00000051af417233 */ /* 0x100fe20003803000 */
[----:B------:R-:W-:Y:S02]  /*c210*/  IMAD.MOV.U32 R175, RZ, RZ, R105 ;  /* 0x000000ffffaf7224 */ /* 0x000fe400078e0069 */
[----:B------:R-:W-:Y:S03]  /*c220*/  IMAD.MOV.U32 R176, RZ, RZ, R145 ;  /* 0x000000ffffb07224 */ /* 0x000fe600078e0091 */
[----:B------:R-:W-:Y:S01]  /*c230*/  MUFU.EX2 R164, R26 ;  /* 0x0000001a00a47308 */ /* 0x000fe20000000800 */
[----:B------:R-:W-:Y:S02]  /*c240*/  IMAD.MOV.U32 R145, RZ, RZ, R97 ;  /* 0x000000ffff917224 */ /* 0x000fe400078e0061 */
[----:B------:R-:W-:Y:S01]  /*c250*/  IMAD.MOV.U32 R142, RZ, RZ, R86 ;  /* 0x000000ffff8e7224 */ /* 0x000fe200078e0056 */
[----:B------:R-:W-:Y:S06]  /*c260*/  MOV R86, R100 ;  /* 0x0000006400567202 */ /* 0x000fec0000000f00 */
[----:B------:R-:W-:Y:S10]  /*c270*/  MUFU.EX2 R218, R218 ;  /* 0x000000da00da7308 */ /* 0x000ff40000000800 */
[----:B------:R-:W-:Y:S10]  /*c280*/  MUFU.EX2 R251, R251 ;  /* 0x000000fb00fb7308 */ /* 0x000ff40000000800 */
[----:B------:R-:W-:Y:S01]  /*c290*/  MUFU.EX2 R119, R119 ;  /* 0x0000007700777308 */ /* 0x000fe20000000800 */
[----:B--2---:R-:W-:Y:S01]  /*c2a0*/  FFMA.FTZ R132, R132, R45, R186 ;  /* 0x0000002d84847223 */ /* 0x004fe200000100ba */
[----:B------:R-:W-:Y:S02]  /*c2b0*/  IMAD.MOV.U32 R45, RZ, RZ, R71 ;  /* 0x000000ffff2d7224 */ /* 0x000fe400078e0047 */
[----:B------:R-:W-:Y:S02]  /*c2c0*/  IMAD.MOV.U32 R71, RZ, RZ, R6 ;  /* 0x000000ffff477224 */ /* 0x000fe400078e0006 */
[----:B------:R-:W-:Y:S01]  /*c2d0*/  FMUL.FTZ R6, R3, R154 ;  /* 0x0000009a03067220 */ /* 0x000fe20000410000 */
[----:B------:R-:W-:Y:S03]  /*c2e0*/  IMAD.MOV.U32 R125, RZ, RZ, R45 ;  /* 0x000000ffff7d7224 */ /* 0x000fe600078e002d */
[----:B------:R-:W-:Y:S01]  /*c2f0*/  MUFU.EX2 R200, R200 ;  /* 0x000000c800c87308 */ /* 0x000fe20000000800 */
[----:B------:R-:W-:Y:S02]  /*c300*/  IMAD.MOV.U32 R45, RZ, RZ, R70 ;  /* 0x000000ffff2d7224 */ /* 0x000fe400078e0046 */
[----:B------:R-:W-:Y:S02]  /*c310*/  IMAD.MOV.U32 R143, RZ, RZ, R71 ;  /* 0x000000ffff8f7224 */ /* 0x000fe400078e0047 */
[----:B------:R-:W-:Y:S01]  /*c320*/  IMAD.MOV.U32 R70, RZ, RZ, R54 ;  /* 0x000000ffff467224 */ /* 0x000fe200078e0036 */
[----:B------:R-:W-:Y:S01]  /*c330*/  MOV R73, R45 ;  /* 0x0000002d00497202 */ /* 0x000fe20000000f00 */
[----:B------:R-:W-:Y:S03]  /*c340*/  IMAD.MOV.U32 R54, RZ, RZ, R39 ;  /* 0x000000ffff367224 */ /* 0x000fe600078e0027 */
[----:B------:R-:W-:Y:S01]  /*c350*/  MUFU.EX2 R116, R116 ;  /* 0x0000007400747308 */ /* 0x000fe20000000800 */
[----:B------:R-:W-:Y:S02]  /*c360*/  IMAD.MOV.U32 R39, RZ, RZ, R12 ;  /* 0x000000ffff277224 */ /* 0x000fe400078e000c */
[----:B------:R-:W-:Y:S01]  /*c370*/  FMUL.FTZ R12, R133, R168 ;  /* 0x000000a8850c7220 */ /* 0x000fe20000410000 */
[----:B------:R-:W-:Y:S02]  /*c380*/  IMAD.MOV.U32 R124, RZ, RZ, R73 ;  /* 0x000000ffff7c7224 */ /* 0x000fe400078e0049 */
[----:B------:R-:W-:Y:S02]  /*c390*/  IMAD.MOV.U32 R73, RZ, RZ, R77 ;  /* 0x000000ffff497224 */ /* 0x000fe400078e004d */
[----:B------:R-:W-:Y:S02]  /*c3a0*/  IMAD.MOV.U32 R77, RZ, RZ, R56 ;  /* 0x000000ffff4d7224 */ /* 0x000fe400078e0038 */
[----:B----4-:R-:W-:Y:S01]  /*c3b0*/  FFMA.FTZ R120, R3, R36, R184 ;  /* 0x0000002403787223 */ /* 0x010fe200000100b8 */
[--C-:B------:R-:W-:Y:S01]  /*c3c0*/  HSET2.LE.AND R3, R221, R81.reuse, PT ;  /* 0x00000051dd037233 */ /* 0x100fe20003803000 */
[----:B------:R-:W2:Y:S01]  /*c3d0*/  LDL.LU R36, [R1+0x1c] ;  /* 0x00001c0001247983 */ /* 0x000ea20000300800 */
[----:B------:R-:W-:Y:S01]  /*c3e0*/  F2FP.F16.F32.PACK_AB R10, R146, R73 ;  /* 0x00000049920a723e */ /* 0x000fe200000000ff */
[----:B------:R-:W-:Y:S01]  /*c3f0*/  IMAD.MOV.U32 R45, RZ, RZ, R67 ;  /* 0x000000ffff2d7224 */ /* 0x000fe200078e0043 */
[--C-:B-1----:R-:W-:Y:S01]  /*c400*/  HSET2.LE.AND R37, R77, R81.reuse, PT ;  /* 0x000000514d257233 */ /* 0x102fe20003803000 */
[----:B------:R-:W-:Y:S01]  /*c410*/  IMAD.MOV.U32 R56, RZ, RZ, R52 ;  /* 0x000000ffff387224 */ /* 0x000fe200078e0034 */
[----:B------:R-:W-:Y:S01]  /*c420*/  LOP3.LUT R47, R47, R10, RZ, 0xc0, !PT ;  /* 0x0000000a2f2f7212 */ /* 0x000fe200078ec0ff */
[----:B------:R-:W-:Y:S01]  /*c430*/  IMAD.MOV.U32 R52, RZ, RZ, R11 ;  /* 0x000000ffff347224 */ /* 0x000fe200078e000b */
[----:B------:R-:W-:Y:S01]  /*c440*/  MOV R76, R45 ;  /* 0x0000002d004c7202 */ /* 0x000fe20000000f00 */
[----:B------:R-:W-:Y:S01]  /*c450*/  IMAD.MOV.U32 R168, RZ, RZ, R49 ;  /* 0x000000ffffa87224 */ /* 0x000fe200078e0031 */
[----:B------:R-:W-:Y:S01]  /*c460*/  MUFU.EX2 R112, R112 ;  /* 0x0000007000707308 */ /* 0x000fe20000000800 */
[----:B------:R-:W-:Y:S01]  /*c470*/  IMAD.MOV.U32 R11, RZ, RZ, R228 ;  /* 0x000000ffff0b7224 */ /* 0x000fe200078e00e4 */
[----:B------:R-:W-:Y:S01]  /*c480*/  MOV R165, R76 ;  /* 0x0000004c00a57202 */ /* 0x000fe20000000f00 */
[----:B------:R-:W-:Y:S01]  /*c490*/  IMAD.MOV.U32 R49, RZ, RZ, R70 ;  /* 0x000000ffff317224 */ /* 0x000fe200078e0046 */
[----:B------:R-:W-:Y:S01]  /*c4a0*/  MOV R70, R54 ;  /* 0x0000003600467202 */ /* 0x000fe20000000f00 */
[----:B------:R-:W3:Y:S01]  /*c4b0*/  LDL.LU R228, [R1+0x80] ;  /* 0x0000800001e47983 */ /* 0x000ee20000300800 */
[----:B------:R-:W-:Y:S02]  /*c4c0*/  IMAD.MOV.U32 R45, RZ, RZ, R231 ;  /* 0x000000ffff2d7224 */ /* 0x000fe400078e00e7 */
[----:B------:R-:W-:Y:S01]  /*c4d0*/  IMAD.MOV.U32 R89, RZ, RZ, R49 ;  /* 0x000000ffff597224 */ /* 0x000fe200078e0031 */
[----:B------:R1:W5:Y:S01]  /*c4e0*/  LDL.LU R231, [R1+0x7c] ;  /* 0x00007c0001e77983 */ /* 0x0003620000300800 */
[----:B------:R-:W-:Y:S01]  /*c4f0*/  IMAD.MOV.U32 R49, RZ, RZ, R103 ;  /* 0x000000ffff317224 */ /* 0x000fe200078e0067 */
[----:B------:R-:W-:Y:S01]  /*c500*/  MUFU.EX2 R244, R244 ;  /* 0x000000f400f47308 */ /* 0x000fe20000000800 */
[----:B------:R-:W-:Y:S02]  /*c510*/  IMAD.MOV.U32 R199, RZ, RZ, R52 ;  /* 0x000000ffffc77224 */ /* 0x000fe400078e0034 */
[----:B------:R-:W-:Y:S02]  /*c520*/  IMAD.MOV.U32 R54, RZ, RZ, R25 ;  /* 0x000000ffff367224 */ /* 0x000fe400078e0019 */
[----:B------:R-:W-:Y:S01]  /*c530*/  FMUL.FTZ R25, R133, R157 ;  /* 0x0000009d85197220 */ /* 0x000fe20000410000 */
[----:B------:R-:W-:Y:S02]  /*c540*/  IMAD.MOV.U32 R52, RZ, RZ, R11 ;  /* 0x000000ffff347224 */ /* 0x000fe400078e000b */
[----:B------:R-:W-:Y:S02]  /*c550*/  IMAD.MOV.U32 R103, RZ, RZ, R214 ;  /* 0x000000ffff677224 */ /* 0x000fe400078e00d6 */
[----:B------:R-:W4:Y:S01]  /*c560*/  MUFU.EX2 R157, R41 ;  /* 0x00000029009d7308 */ /* 0x000f220000000800 */
[----:B------:R-:W-:Y:S01]  /*c570*/  IMAD.MOV.U32 R169, RZ, RZ, R49 ;  /* 0x000000ffffa97224 */ /* 0x000fe200078e0031 */
[--C-:B------:R-:W-:Y:S01]  /*c580*/  HSET2.LE.AND R49, R183, R81.reuse, PT ;  /* 0x00000051b7317233 */ /* 0x100fe20003803000 */
[----:B------:R-:W-:Y:S01]  /*c590*/  IMAD.MOV.U32 R216, RZ, RZ, R70 ;  /* 0x000000ffffd87224 */ /* 0x000fe200078e0046 */
[----:B------:R-:W-:Y:S01]  /*c5a0*/  MOV R70, R54 ;  /* 0x0000003600467202 */ /* 0x000fe20000000f00 */
[----:B------:R1:W5:Y:S01]  /*c5b0*/  LDL.LU R214, [R1+0x78] ;  /* 0x0000780001d67983 */ /* 0x0003620000300800 */
[--C-:B------:R-:W-:Y:S01]  /*c5c0*/  HSET2.LE.AND R54, R52, R81.reuse, PT ;  /* 0x0000005134367233 */ /* 0x100fe20003803000 */
[----:B------:R-:W-:Y:S01]  /*c5d0*/  IMAD.MOV.U32 R183, RZ, RZ, R53 ;  /* 0x000000ffffb77224 */ /* 0x000fe200078e0035 */
[--C-:B------:R-:W-:Y:S01]  /*c5e0*/  HSET2.LE.AND R52, R181, R81.reuse, PT ;  /* 0x00000051b5347233 */ /* 0x100fe20003803000 */
[----:B------:R-:W-:Y:S01]  /*c5f0*/  IMAD.MOV.U32 R186, RZ, RZ, R56 ;  /* 0x000000ffffba7224 */ /* 0x000fe200078e0038 */
[--C-:B------:R-:W-:Y:S01]  /*c600*/  HSET2.LE.AND R53, R180, R81.reuse, PT ;  /* 0x00000051b4357233 */ /* 0x100fe20003803000 */
[----:B------:R-:W-:Y:S01]  /*c610*/  IMAD.MOV.U32 R221, RZ, RZ, R48 ;  /* 0x000000ffffdd7224 */ /* 0x000fe200078e0030 */
[----:B------:R-:W-:Y:S01]  /*c620*/  F2FP.F16.F32.PACK_AB R10, R219, R183 ;  /* 0x000000b7db0a723e */ /* 0x000fe200000000ff */
[----:B------:R-:W3:Y:S01]  /*c630*/  LDL.64 R180, [R1+0x10] ;  /* 0x0000100001b47983 */ /* 0x000ee20000100a00 */
[----:B------:R-:W-:Y:S01]  /*c640*/  F2FP.F16.F32.PACK_AB R11, R168, R186 ;  /* 0x000000baa80b723e */ /* 0x000fe200000000ff */
[----:B------:R-:W-:Y:S01]  /*c650*/  IMAD.MOV.U32 R82, RZ, RZ, R39 ;  /* 0x000000ffff527224 */ /* 0x000fe200078e0027 */
[----:B------:R-:W-:Y:S01]  /*c660*/  LOP3.LUT R49, R49, R10, RZ, 0xc0, !PT ;  /* 0x0000000a31317212 */ /* 0x000fe200078ec0ff */
[----:B------:R-:W-:Y:S01]  /*c670*/  MUFU.EX2 R239, R239 ;  /* 0x000000ef00ef7308 */ /* 0x000fe20000000800 */
[----:B------:R-:W-:Y:S01]  /*c680*/  LOP3.LUT R50, R50, R11, RZ, 0xc0, !PT ;  /* 0x0000000b32327212 */ /* 0x000fe200078ec0ff */
[----:B------:R-:W-:Y:S01]  /*c690*/  IMAD.MOV.U32 R67, RZ, RZ, R24 ;  /* 0x000000ffff437224 */ /* 0x000fe200078e0018 */
[----:B------:R-:W-:Y:S01]  /*c6a0*/  F2FP.F16.F32.PACK_AB R10, R165, R169 ;  /* 0x000000a9a50a723e */ /* 0x000fe200000000ff */
[----:B------:R-:W-:Y:S01]  /*c6b0*/  VIADD R11, R215, 0x2 ;  /* 0x00000002d70b7836 */ /* 0x000fe20000000000 */
[--C-:B------:R-:W-:Y:S01]  /*c6c0*/  HSET2.LE.AND R48, R182, R81.reuse, PT ;  /* 0x00000051b6307233 */ /* 0x100fe20003803000 */
[----:B------:R-:W-:Y:S01]  /*c6d0*/  IMAD.MOV.U32 R155, RZ, RZ, R45 ;  /* 0x000000ffff9b7224 */ /* 0x000fe200078e002d */
[--C-:B------:R-:W-:Y:S01]  /*c6e0*/  HSET2.LE.AND R45, R99, R81.reuse, PT ;  /* 0x00000051632d7233 */ /* 0x100fe20003803000 */
[----:B------:R-:W-:Y:S01]  /*c6f0*/  IMAD.MOV.U32 R182, RZ, RZ, R83 ;  /* 0x000000ffffb67224 */ /* 0x000fe200078e0053 */
[----:B------:R-:W-:Y:S01]  /*c700*/  LOP3.LUT R54, R54, R10, RZ, 0xc0, !PT ;  /* 0x0000000a36367212 */ /* 0x000fe200078ec0ff */
[----:B------:R-:W-:Y:S01]  /*c710*/  IMAD.MOV.U32 R99, RZ, RZ, R55 ;  /* 0x000000ffff637224 */ /* 0x000fe200078e0037 */
[----:B------:R-:W-:Y:S01]  /*c720*/  F2FP.F16.F32.PACK_AB R10, R138, R206 ;  /* 0x000000ce8a0a723e */ /* 0x000fe200000000ff */
[----:B------:R-:W-:Y:S01]  /*c730*/  IMAD.MOV.U32 R83, RZ, RZ, R67 ;  /* 0x000000ffff537224 */ /* 0x000fe200078e0043 */
[--C-:B------:R-:W-:Y:S01]  /*c740*/  HSET2.LE.AND R67, R177, R81.reuse, PT ;  /* 0x00000051b1437233 */ /* 0x100fe20003803000 */
[----:B------:R-:W-:Y:S01]  /*c750*/  MUFU.EX2 R174, R174 ;  /* 0x000000ae00ae7308 */ /* 0x000fe20000000800 */
[----:B------:R-:W-:Y:S01]  /*c760*/  LOP3.LUT R11, R233, UR31, R11, 0x96, !PT ;  /* 0x0000001fe90b7c12 */ /* 0x000fe2000f8e960b */
[----:B------:R-:W-:Y:S01]  /*c770*/  IMAD.MOV.U32 R31, RZ, RZ, R99 ;  /* 0x000000ffff1f7224 */ /* 0x000fe200078e0063 */
[----:B------:R-:W-:Y:S01]  /*c780*/  F2FP.F16.F32.PACK_AB R39, R105, R209 ;  /* 0x000000d16927723e */ /* 0x000fe200000000ff */
[----:B------:R-:W-:Y:S01]  /*c790*/  IMAD.MOV.U32 R99, RZ, RZ, R68 ;  /* 0x000000ffff637224 */ /* 0x000fe200078e0044 */
[----:B------:R-:W-:Y:S01]  /*c7a0*/  LOP3.LUT R67, R67, R10, RZ, 0xc0, !PT ;  /* 0x0000000a43437212 */ /* 0x000fe200078ec0ff */
[----:B------:R-:W-:Y:S01]  /*c7b0*/  IMAD.WIDE.U32 R42, R11, -0x326172a9, RZ ;  /* 0xcd9e8d570b2a7825 */ /* 0x000fe200078e00ff */
[--C-:B------:R-:W-:Y:S03]  /*c7c0*/  HSET2.LE.AND R68, R212, R81.reuse, PT ;  /* 0x00000051d4447233 */ /* 0x100fe60003803000 */
[----:B------:R-:W-:Y:S01]  /*c7d0*/  MUFU.EX2 R249, R249 ;  /* 0x000000f900f97308 */ /* 0x000fe20000000800 */
[----:B----4-:R-:W-:Y:S01]  /*c7e0*/  F2FP.F16.F32.PACK_AB R10, R157, R160 ;  /* 0x000000a09d0a723e */ /* 0x010fe200000000ff */
[----:B------:R-:W-:Y:S01]  /*c7f0*/  FMUL.FTZ R24, R133, R156 ;  /* 0x0000009c85187220 */ /* 0x000fe20000410000 */
[----:B------:R-:W-:Y:S01]  /*c800*/  LOP3.LUT R26, R189, UR20, R42, 0x96, !PT ;  /* 0x00000014bd1a7c12 */ /* 0x000fe2000f8e962a */
[----:B------:R-:W-:Y:S01]  /*c810*/  IMAD.MOV.U32 R56, RZ, RZ, R83 ;  /* 0x000000ffff387224 */ /* 0x000fe200078e0053 */
[----:B------:R-:W-:Y:S01]  /*c820*/  LOP3.LUT R68, R68, R10, RZ, 0xc0, !PT ;  /* 0x0000000a44447212 */ /* 0x000fe200078ec0ff */
[----:B------:R-:W-:Y:S01]  /*c830*/  IMAD.MOV.U32 R71, RZ, RZ, R82 ;  /* 0x000000ffff477224 */ /* 0x000fe200078e0052 */
[----:B------:R-:W-:Y:S03]  /*c840*/  LOP3.LUT R39, R3, R39, RZ, 0xc0, !PT ;  /* 0x0000002703277212 */ /* 0x000fe600078ec0ff */
[----:B------:R4:W1:Y:S01]  /*c850*/  MUFU.EX2 R156, R27 ;  /* 0x0000001b009c7308 */ /* 0x0008620000000800 */
[----:B------:R-:W-:Y:S01]  /*c860*/  F2FP.F16.F32.PACK_AB R3, R125, R184 ;  /* 0x000000b87d03723e */ /* 0x000fe200000000ff */
[----:B------:R-:W-:Y:S01]  /*c870*/  IMAD.MOV.U32 R82, RZ, RZ, R66 ;  /* 0x000000ffff527224 */ /* 0x000fe200078e0042 */
[--C-:B------:R-:W-:Y:S01]  /*c880*/  HSET2.LE.AND R55, R213, R81.reuse, PT ;  /* 0x00000051d5377233 */ /* 0x100fe20003803000 */
[----:B------:R-:W-:Y:S01]  /*c890*/  IMAD.MOV.U32 R76, RZ, RZ, R71 ;  /* 0x000000ffff4c7224 */ /* 0x000fe200078e0047 */
[----:B------:R-:W-:Y:S01]  /*c8a0*/  LOP3.LUT R37, R37, R3, RZ, 0xc0, !PT ;  /* 0x0000000325257212 */ /* 0x000fe200078ec0ff */
[----:B------:R1:W5:Y:S01]  /*c8b0*/  LDL.LU R213, [R1+0x74] ;  /* 0x0000740001d57983 */ /* 0x0003620000300800 */
[----:B------:R-:W-:Y:S03]  /*c8c0*/  F2FP.F16.F32.PACK_AB R3, R98, R61 ;  /* 0x0000003d6203723e */ /* 0x000fe600000000ff */
[----:B------:R-:W-:Y:S01]  /*c8d0*/  MUFU.EX2 R247, R247 ;  /* 0x000000f700f77308 */ /* 0x000fe20000000800 */
[----:B------:R-:W-:Y:S01]  /*c8e0*/  MOV R77, R31 ;  /* 0x0000001f004d7202 */ /* 0x000fe20000000f00 */
[----:B------:R1:W5:Y:S01]  /*c8f0*/  LDL.LU R212, [R1+0x70] ;  /* 0x0000700001d47983 */ /* 0x0003620000300800 */
[----:B------:R-:W-:Y:S01]  /*c900*/  LOP3.LUT R46, R46, R3, RZ, 0xc0, !PT ;  /* 0x000000032e2e7212 */ /* 0x000fe200078ec0ff */
[----:B------:R-:W-:Y:S01]  /*c910*/  IMAD.MOV.U32 R154, RZ, RZ, R56 ;  /* 0x000000ffff9a7224 */ /* 0x000fe200078e0038 */
[----:B------:R-:W-:Y:S01]  /*c920*/  F2FP.F16.F32.PACK_AB R3, R199, R155 ;  /* 0x0000009bc703723e */ /* 0x000fe200000000ff */
[----:B------:R-:W-:Y:S01]  /*c930*/  IMAD.MOV.U32 R56, RZ, RZ, R30 ;  /* 0x000000ffff387224 */ /* 0x000fe200078e001e */
[--C-:B------:R-:W-:Y:S03]  /*c940*/  HSET2.LE.AND R66, R178, R81.reuse, PT ;  /* 0x00000051b2427233 */ /* 0x100fe60003803000 */
[----:B------:R-:W-:Y:S01]  /*c950*/  MUFU.EX2 R252, R252 ;  /* 0x000000fc00fc7308 */ /* 0x000fe20000000800 */
[----:B------:R-:W-:Y:S01]  /*c960*/  LOP3.LUT R48, R48, R3, RZ, 0xc0, !PT ;  /* 0x0000000330307212 */ /* 0x000fe200078ec0ff */
[----:B------:R-:W-:Y:S01]  /*c970*/  IMAD.MOV.U32 R178, RZ, RZ, R87 ;  /* 0x000000ffffb27224 */ /* 0x000fe200078e0057 */
[----:B------:R-:W-:Y:S01]  /*c980*/  MOV R83, R82 ;  /* 0x0000005200537202 */ /* 0x000fe20000000f00 */
[----:B------:R-:W-:Y:S01]  /*c990*/  IMAD.MOV.U32 R82, RZ, RZ, R69 ;  /* 0x000000ffff527224 */ /* 0x000fe200078e0045 */
[--C-:B------:R-:W-:Y:S01]  /*c9a0*/  HSET2.LE.AND R69, R211, R81.reuse, PT ;  /* 0x00000051d3457233 */ /* 0x100fe20003803000 */
[----:B------:R-:W-:Y:S01]  /*c9b0*/  IMAD.MOV.U32 R87, RZ, RZ, R101 ;  /* 0x000000ffff577224 */ /* 0x000fe200078e0065 */
[--C-:B------:R-:W-:Y:S01]  /*c9c0*/  HSET2.LE.AND R71, R225, R81.reuse, PT ;  /* 0x00000051e1477233 */ /* 0x100fe20003803000 */
[----:B------:R1:W5:Y:S01]  /*c9d0*/  LDL.LU R211, [R1+0x6c] ;  /* 0x00006c0001d37983 */ /* 0x0003620000300800 */
[----:B------:R-:W-:Y:S01]  /*c9e0*/  MOV R177, R102 ;  /* 0x0000006600b17202 */ /* 0x000fe20000000f00 */
[----:B------:R-:W-:Y:S01]  /*c9f0*/  IMAD.MOV.U32 R225, RZ, RZ, R73 ;  /* 0x000000ffffe17224 */ /* 0x000fe200078e0049 */
[----:B------:R-:W-:Y:S01]  /*ca00*/  MOV R184, R72 ;  /* 0x0000004800b87202 */ /* 0x000fe20000000f00 */
[----:B------:R-:W-:Y:S01]  /*ca10*/  MUFU.EX2 R223, R223 ;  /* 0x000000df00df7308 */ /* 0x000fe20000000800 */
[----:B----4-:R-:W-:Y:S09]  /*ca20*/  IMAD.WIDE.U32 R26, R26, -0x2daee0ad, RZ ;  /* 0xd2511f531a1a7825 */ /* 0x010ff200078e00ff */
[----:B------:R-:W-:Y:S10]  /*ca30*/  MUFU.EX2 R130, R130 ;  /* 0x0000008200827308 */ /* 0x000ff40000000800 */
        /* <DEDUP_REMOVED lines=22> */
[----:B------:R-:W-:Y:S01]  /*cba0*/  MUFU.EX2 R197, R197 ;  /* 0x000000c500c57308 */ /* 0x000fe20000000800 */
[----:B--2---:R-:W-:Y:S01]  /*cbb0*/  FFMA.FTZ R133, R133, R36, R179 ;  /* 0x0000002485857223 */ /* 0x004fe200000100b3 */
[--C-:B------:R-:W-:Y:S01]  /*cbc0*/  HSET2.LE.AND R36, R187, R81.reuse, PT ;  /* 0x00000051bb247233 */ /* 0x100fe20003803000 */
[----:B------:R-:W-:Y:S07]  /*cbd0*/  IMAD.MOV.U32 R187, RZ, RZ, R89 ;  /* 0x000000ffffbb7224 */ /* 0x000fee00078e0059 */
[----:B------:R-:W-:Y:S01]  /*cbe0*/  MUFU.EX2 R241, R241 ;  /* 0x000000f100f17308 */ /* 0x000fe20000000800 */
[----:B------:R-:W-:Y:S01]  /*cbf0*/  IMAD.MOV.U32 R179, RZ, RZ, R103 ;  /* 0x000000ffffb37224 */ /* 0x000fe200078e0067 */
[----:B------:R-:W-:Y:S01]  /*cc00*/  LOP3.LUT R36, R36, R0, RZ, 0xc0, !PT ;  /* 0x0000000024247212 */ /* 0x000fe200078ec0ff */
[----:B------:R-:W-:Y:S01]  /*cc10*/  IMAD.MOV.U32 R103, RZ, RZ, R70 ;  /* 0x000000ffff677224 */ /* 0x000fe200078e0046 */
[----:B------:R-:W-:Y:S02]  /*cc20*/  F2FP.F16.F32.PACK_AB R0, R124, R153 ;  /* 0x000000997c00723e */ /* 0x000fe400000000ff */
[----:B------:R-:W-:Y:S01]  /*cc30*/  F2FP.F16.F32.PACK_AB R3, R179, R216 ;  /* 0x000000d8b303723e */ /* 0x000fe200000000ff */
[----:B------:R-:W-:Y:S01]  /*cc40*/  IMAD.MOV.U32 R144, RZ, RZ, R103 ;  /* 0x000000ffff907224 */ /* 0x000fe200078e0067 */
[----:B------:R-:W-:Y:S02]  /*cc50*/  LOP3.LUT R45, R45, R0, RZ, 0xc0, !PT ;  /* 0x000000002d2d7212 */ /* 0x000fe400078ec0ff */
[----:B------:R-:W-:Y:S01]  /*cc60*/  MUFU.EX2 R240, R240 ;  /* 0x000000f000f07308 */ /* 0x000fe20000000800 */
[----:B------:R-:W-:Y:S02]  /*cc70*/  F2FP.F16.F32.PACK_AB R0, R140, R187 ;  /* 0x000000bb8c00723e */ /* 0x000fe400000000ff */
[----:B------:R-:W-:Y:S02]  /*cc80*/  LOP3.LUT R53, R53, R3, RZ, 0xc0, !PT ;  /* 0x0000000335357212 */ /* 0x000fe400078ec0ff */
[----:B------:R-:W-:Y:S02]  /*cc90*/  LOP3.LUT R51, R51, R0, RZ, 0xc0, !PT ;  /* 0x0000000033337212 */ /* 0x000fe400078ec0ff */
[----:B------:R-:W-:Y:S03]  /*cca0*/  F2FP.F16.F32.PACK_AB R0, R220, R182 ;  /* 0x000000b6dc00723e */ /* 0x000fe600000000ff */
[----:B------:R-:W-:Y:S01]  /*ccb0*/  MUFU.EX2 R226, R226 ;  /* 0x000000e200e27308 */ /* 0x000fe20000000800 */
[----:B------:R-:W-:Y:S02]  /*ccc0*/  F2FP.F16.F32.PACK_AB R3, R205, R207 ;  /* 0x000000cfcd03723e */ /* 0x000fe400000000ff */
[----:B------:R-:W-:Y:S02]  /*ccd0*/  LOP3.LUT R52, R52, R0, RZ, 0xc0, !PT ;  /* 0x0000000034347212 */ /* 0x000fe400078ec0ff */
[----:B------:R-:W-:Y:S02]  /*cce0*/  F2FP.F16.F32.PACK_AB R0, R141, R143 ;  /* 0x0000008f8d00723e */ /* 0x000fe400000000ff */
[----:B------:R-:W-:Y:S03]  /*ccf0*/  LOP3.LUT R66, R66, R3, RZ, 0xc0, !PT ;  /* 0x0000000342427212 */ /* 0x000fe600078ec0ff */
[----:B------:R-:W-:Y:S01]  /*cd00*/  MUFU.EX2 R229, R229 ;  /* 0x000000e500e57308 */ /* 0x000fe20000000800 */
[----:B------:R-:W-:Y:S02]  /*cd10*/  LOP3.LUT R55, R55, R0, RZ, 0xc0, !PT ;  /* 0x0000000037377212 */ /* 0x000fe400078ec0ff */
[----:B------:R-:W-:Y:S02]  /*cd20*/  F2FP.F16.F32.PACK_AB R0, R208, R221 ;  /* 0x000000ddd000723e */ /* 0x000fe400000000ff */
[----:B------:R-:W-:Y:S02]  /*cd30*/  F2FP.F16.F32.PACK_AB R3, R161, R193 ;  /* 0x000000c1a103723e */ /* 0x000fe400000000ff */
[----:B------:R-:W-:Y:S03]  /*cd40*/  LOP3.LUT R64, R64, R0, RZ, 0xc0, !PT ;  /* 0x0000000040407212 */ /* 0x000fe600078ec0ff */
[----:B------:R-:W-:Y:S01]  /*cd50*/  MUFU.EX2 R194, R194 ;  /* 0x000000c200c27308 */ /* 0x000fe20000000800 */
[----:B------:R-:W-:Y:S02]  /*cd60*/  F2FP.F16.F32.PACK_AB R0, R150, R148 ;  /* 0x000000949600723e */ /* 0x000fe400000000ff */
[----:B------:R-:W-:Y:S01]  /*cd70*/  LOP3.LUT R65, R65, R3, RZ, 0xc0, !PT ;  /* 0x0000000341417212 */ /* 0x000fe200078ec0ff */
[----:B---3--:R-:W-:Y:S01]  /*cd80*/  IMAD.MOV.U32 R181, RZ, RZ, R98 ;  /* 0x000000ffffb57224 */ /* 0x008fe200078e0062 */
[----:B------:R-:W-:Y:S02]  /*cd90*/  LOP3.LUT R10, R43, UR22, R180, 0x96, !PT ;  /* 0x000000162b0a7c12 */ /* 0x000fe4000f8e96b4 */
[----:B------:R-:W-:Y:S03]  /*cda0*/  LOP3.LUT R69, R69, R0, RZ, 0xc0, !PT ;  /* 0x0000000045457212 */ /* 0x000fe600078ec0ff */
[----:B------:R-:W-:Y:S01]  /*cdb0*/  MUFU.EX2 R224, R224 ;  /* 0x000000e000e07308 */ /* 0x000fe20000000800 */
[----:B------:R-:W-:Y:S01]  /*cdc0*/  F2FP.F16.F32.PACK_AB R0, R151, R149 ;  /* 0x000000959700723e */ /* 0x000fe200000000ff */
[----:B------:R-:W-:Y:S01]  /*cdd0*/  IMAD.WIDE.U32 R10, R10, -0x2daee0ad, RZ ;  /* 0xd2511f530a0a7825 */ /* 0x000fe200078e00ff */
[--C-:B------:R-:W-:Y:S02]  /*cde0*/  HSET2.LE.AND R70, R227, R81.reuse, PT ;  /* 0x00000051e3467233 */ /* 0x100fe40003803000 */
[----:B-1----:R-:W-:Y:S01]  /*cdf0*/  F2FP.F16.F32.PACK_AB R3, R156, R164 ;  /* 0x000000a49c03723e */ /* 0x002fe200000000ff */
[----:B------:R-:W-:Y:S01]  /*ce00*/  IMAD.MOV.U32 R227, RZ, RZ, R88 ;  /* 0x000000ffffe37224 */ /* 0x000fe200078e0058 */
[----:B------:R-:W-:Y:S03]  /*ce10*/  LOP3.LUT R14, R11, UR19, R236, 0x96, !PT ;  /* 0x000000130b0e7c12 */ /* 0x000fe6000f8e96ec */
[----:B------:R-:W-:Y:S01]  /*ce20*/  MUFU.EX2 R110, R110 ;  /* 0x0000006e006e7308 */ /* 0x000fe20000000800 */
[----:B------:R-:W-:Y:S02]  /*ce30*/  LOP3.LUT R27, R27, UR17, R10, 0x96, !PT ;  /* 0x000000111b1b7c12 */ /* 0x000fe4000f8e960a */
[----:B------:R-:W-:Y:S01]  /*ce40*/  LOP3.LUT R71, R71, R0, RZ, 0xc0, !PT ;  /* 0x0000000047477212 */ /* 0x000fe200078ec0ff */
[----:B------:R-:W-:Y:S01]  /*ce50*/  IMAD.WIDE.U32 R14, R14, -0x326172a9, RZ ;  /* 0xcd9e8d570e0e7825 */ /* 0x000fe200078e00ff */
[----:B------:R-:W-:Y:S05]  /*ce60*/  LOP3.LUT R70, R70, R3, RZ, 0xc0, !PT ;  /* 0x0000000346467212 */ /* 0x000fea00078ec0ff */
[----:B------:R-:W-:Y:S01]  /*ce70*/  MUFU.EX2 R111, R111 ;  /* 0x0000006f006f7308 */ /* 0x000fe20000000800 */
[----:B------:R-:W-:Y:S05]  /*ce80*/  LOP3.LUT R10, R15, UR18, R188, 0x96, !PT ;  /* 0x000000120f0a7c12 */ /* 0x000fea000f8e96bc */
[----:B------:R-:W-:Y:S04]  /*ce90*/  IMAD.WIDE.U32 R10, R10, -0x2daee0ad, RZ ;  /* 0xd2511f530a0a7825 */ /* 0x000fe800078e00ff */
[----:B------:R-:W-:Y:S01]  /*cea0*/  MUFU.EX2 R230, R230 ;  /* 0x000000e600e67308 */ /* 0x000fe20000000800 */
[----:B------:R-:W-:Y:S01]  /*ceb0*/  LOP3.LUT R15, R11, UR15, R26, 0x96, !PT ;  /* 0x0000000f0b0f7c12 */ /* 0x000fe2000f8e961a */
[----:B------:R-:W-:Y:S08]  /*cec0*/  IMAD.WIDE.U32 R26, R27, -0x326172a9, RZ ;  /* 0xcd9e8d571b1a7825 */ /* 0x000ff000078e00ff */
[----:B------:R-:W-:Y:S01]  /*ced0*/  MUFU.EX2 R238, R238 ;  /* 0x000000ee00ee7308 */ /* 0x000fe20000000800 */
[----:B------:R-:W-:Y:S01]  /*cee0*/  LOP3.LUT R30, R27, UR16, R14, 0x96, !PT ;  /* 0x000000101b1e7c12 */ /* 0x000fe2000f8e960e */
[----:B------:R-:W-:Y:S04]  /*cef0*/  IMAD.WIDE.U32 R14, R15, -0x326172a9, RZ ;  /* 0xcd9e8d570f0e7825 */ /* 0x000fe800078e00ff */
[----:B------:R-:W-:Y:S01]  /*cf00*/  IMAD.WIDE.U32 R30, R30, -0x2daee0ad, RZ ;  /* 0xd2511f531e1e7825 */ /* 0x000fe200078e00ff */
[----:B------:R-:W-:Y:S03]  /*cf10*/  LOP3.LUT R26, R15, UR14, R26, 0x96, !PT ;  /* 0x0000000e0f1a7c12 */ /* 0x000fe6000f8e961a */
[----:B------:R-:W-:Y:S01]  /*cf20*/  MUFU.EX2 R106, R106 ;  /* 0x0000006a006a7308 */ /* 0x000fe20000000800 */
[----:B------:R-:W-:Y:S05]  /*cf30*/  LOP3.LUT R10, R31, UR5, R10, 0x96, !PT ;  /* 0x000000051f0a7c12 */ /* 0x000fea000f8e960a */
[----:B------:R-:W-:Y:S04]  /*cf40*/  IMAD.WIDE.U32 R10, R10, -0x326172a9, RZ ;  /* 0xcd9e8d570a0a7825 */ /* 0x000fe800078e00ff */
[----:B------:R-:W-:Y:S01]  /*cf50*/  MUFU.EX2 R107, R107 ;  /* 0x0000006b006b7308 */ /* 0x000fe20000000800 */
[C---:B------:R-:W-:Y:S02]  /*cf60*/  LOP3.LUT R0, R10.reuse, 0xffff, RZ, 0xc0, !PT ;  /* 0x0000ffff0a007812 */ /* 0x040fe400078ec0ff */
[----:B------:R-:W-:Y:S02]  /*cf70*/  LOP3.LUT R3, R11, UR25, R14, 0x96, !PT ;  /* 0x000000190b037c12 */ /* 0x000fe4000f8e960e */
[----:B------:R-:W-:Y:S05]  /*cf80*/  LOP3.LUT R11, R10, 0xff, RZ, 0xc0, !PT ;  /* 0x000000ff0a0b7812 */ /* 0x000fea00078ec0ff */
[----:B------:R-:W-:Y:S01]  /*cf90*/  MUFU.EX2 R173, R173 ;  /* 0x000000ad00ad7308 */ /* 0x000fe20000000800 */
[----:B------:R-:W-:Y:S04]  /*cfa0*/  SHF.R.U32.HI R0, RZ, 0x8, R0 ;  /* 0x00000008ff007819 */ /* 0x000fe80000011600 */
[----:B------:R-:W-:Y:S02]  /*cfb0*/  PRMT R60, R11, 0x5410, R0 ;  /* 0x000054100b3c7816 */ /* 0x000fe40000000000 */
[--C-:B------:R-:W-:Y:S03]  /*cfc0*/  SHF.R.U32.HI R0, RZ, 0x10, R10.reuse ;  /* 0x00000010ff007819 */ /* 0x100fe6000001160a */
[----:B------:R-:W-:Y:S01]  /*cfd0*/  MUFU.EX2 R172, R172 ;  /* 0x000000ac00ac7308 */ /* 0x000fe20000000800 */
[----:B------:R-:W-:Y:S02]  /*cfe0*/  SHF.R.U32.HI R10, RZ, 0x18, R10 ;  /* 0x00000018ff0a7819 */ /* 0x000fe4000001160a */
[----:B------:R-:W-:Y:S04]  /*cff0*/  LOP3.LUT R0, R0, 0xff, RZ, 0xc0, !PT ;  /* 0x000000ff00007812 */ /* 0x000fe800078ec0ff */
[----:B------:R-:W-:Y:S01]  /*d000*/  PRMT R89, R0, 0x5410, R10 ;  /* 0x0000541000597816 */ /* 0x000fe2000000000a */
[----:B------:R-:W-:Y:S02]  /*d010*/  IMAD.WIDE.U32 R10, R26, -0x2daee0ad, RZ ;  /* 0xd2511f531a0a7825 */ /* 0x000fe400078e00ff */
[----:B------:R-:W-:Y:S03]  /*d020*/  MUFU.EX2 R122, R122 ;  /* 0x0000007a007a7308 */ /* 0x000fe60000000800 */
[----:B------:R-:W-:Y:S02]  /*d030*/  LOP3.LUT R0, R11, UR23, R30, 0x96, !PT ;  /* 0x000000170b007c12 */ /* 0x000fe4000f8e961e */
[C---:B------:R-:W-:Y:S02]  /*d040*/  LOP3.LUT R11, R10.reuse, 0xffff, RZ, 0xc0, !PT ;  /* 0x0000ffff0a0b7812 */ /* 0x040fe400078ec0ff */
[----:B------:R-:W-:Y:S03]  /*d050*/  LOP3.LUT R14, R10, 0xff, RZ, 0xc0, !PT ;  /* 0x000000ff0a0e7812 */ /* 0x000fe600078ec0ff */
[----:B------:R-:W-:Y:S01]  /*d060*/  MUFU.EX2 R123, R123 ;  /* 0x0000007b007b7308 */ /* 0x000fe20000000800 */
[----:B------:R-:W-:Y:S04]  /*d070*/  SHF.R.U32.HI R11, RZ, 0x8, R11 ;  /* 0x00000008ff0b7819 */ /* 0x000fe8000001160b */
[----:B------:R-:W-:Y:S02]  /*d080*/  PRMT R103, R14, 0x5410, R11 ;  /* 0x000054100e677816 */ /* 0x000fe4000000000b */
[--C-:B------:R-:W-:Y:S02]  /*d090*/  SHF.R.U32.HI R14, RZ, 0x10, R10.reuse ;  /* 0x00000010ff0e7819 */ /* 0x100fe4000001160a */
[----:B------:R-:W-:Y:S02]  /*d0a0*/  SHF.R.U32.HI R11, RZ, 0x18, R10 ;  /* 0x00000018ff0b7819 */ /* 0x000fe4000001160a */
[----:B------:R-:W-:Y:S04]  /*d0b0*/  LOP3.LUT R10, R14, 0xff, RZ, 0xc0, !PT ;  /* 0x000000ff0e0a7812 */ /* 0x000fe800078ec0ff */
[----:B------:R-:W-:Y:S02]  /*d0c0*/  PRMT R109, R10, 0x5410, R11 ;  /* 0x000054100a6d7816 */ /* 0x000fe4000000000b */
[C---:B------:R-:W-:Y:S02]  /*d0d0*/  LOP3.LUT R10, R3.reuse, 0xffff, RZ, 0xc0, !PT ;  /* 0x0000ffff030a7812 */ /* 0x040fe400078ec0ff */
[----:B------:R-:W-:Y:S02]  /*d0e0*/  LOP3.LUT R11, R3, 0xff, RZ, 0xc0, !PT ;  /* 0x000000ff030b7812 */ /* 0x000fe400078ec0ff */
[----:B------:R-:W-:Y:S04]  /*d0f0*/  SHF.R.U32.HI R10, RZ, 0x8, R10 ;  /* 0x00000008ff0a7819 */ /* 0x000fe8000001160a */
[----:B------:R-:W-:Y:S02]  /*d100*/  PRMT R92, R11, 0x5410, R10 ;  /* 0x000054100b5c7816 */ /* 0x000fe4000000000a */
[--C-:B------:R-:W-:Y:S02]  /*d110*/  SHF.R.U32.HI R11, RZ, 0x10, R3.reuse ;  /* 0x00000010ff0b7819 */ /* 0x100fe40000011603 */
[----:B------:R-:W-:Y:S02]  /*d120*/  SHF.R.U32.HI R10, RZ, 0x18, R3 ;  /* 0x00000018ff0a7819 */ /* 0x000fe40000011603 */
[----:B------:R-:W-:Y:S04]  /*d130*/  LOP3.LUT R3, R11, 0xff, RZ, 0xc0, !PT ;  /* 0x000000ff0b037812 */ /* 0x000fe800078ec0ff */
[----:B------:R-:W-:Y:S02]  /*d140*/  PRMT R93, R3, 0x5410, R10 ;  /* 0x00005410035d7816 */ /* 0x000fe4000000000a */
[C---:B------:R-:W-:Y:S04]  /*d150*/  LOP3.LUT R3, R0.reuse, 0xffff, RZ, 0xc0, !PT ;  /* 0x0000ffff00037812 */ /* 0x040fe800078ec0ff */
[----:B------:R-:W-:Y:S02]  /*d160*/  SHF.R.U32.HI R10, RZ, 0x8, R3 ;  /* 0x00000008ff0a7819 */ /* 0x000fe40000011603 */
[----:B------:R-:W-:Y:S04]  /*d170*/  LOP3.LUT R3, R0, 0xff, RZ, 0xc0, !PT ;  /* 0x000000ff00037812 */ /* 0x000fe800078ec0ff */
[----:B------:R-:W-:Y:S02]  /*d180*/  PRMT R104, R3, 0x5410, R10 ;  /* 0x0000541003687816 */ /* 0x000fe4000000000a */
[--C-:B------:R-:W-:Y:S02]  /*d190*/  SHF.R.U32.HI R10, RZ, 0x10, R0.reuse ;  /* 0x00000010ff0a7819 */ /* 0x100fe40000011600 */
[----:B------:R-:W-:Y:S02]  /*d1a0*/  SHF.R.U32.HI R3, RZ, 0x18, R0 ;  /* 0x00000018ff037819 */ /* 0x000fe40000011600 */
[----:B------:R-:W-:Y:S04]  /*d1b0*/  LOP3.LUT R0, R10, 0xff, RZ, 0xc0, !PT ;  /* 0x000000ff0a007812 */ /* 0x000fe800078ec0ff */
[----:B------:R-:W-:Y:S01]  /*d1c0*/  PRMT R108, R0, 0x5410, R3 ;  /* 0x00005410006c7816 */ /* 0x000fe20000000003 */
[----:B------:R-:W-:Y:S02]  /*d1d0*/  VIADD R0, R215, 0x3 ;  /* 0x00000003d7007836 */ /* 0x000fe40000000000 */
[----:B------:R-:W-:Y:S03]  /*d1e0*/  IMAD.MOV.U32 R215, RZ, RZ, R61 ;  /* 0x000000ffffd77224 */ /* 0x000fe600078e003d */
[----:B------:R-:W-:Y:S05]  /*d1f0*/  LOP3.LUT R0, R233, UR31, R0, 0x96, !PT ;  /* 0x0000001fe9007c12 */ /* 0x000fea000f8e9600 */
[----:B------:R-:W-:Y:S05]  /*d200*/  IMAD.WIDE.U32 R40, R0, -0x326172a9, RZ ;  /* 0xcd9e8d5700287825 */ /* 0x000fea00078e00ff */
[----:B------:R-:W-:Y:S01]  /*d210*/  LOP3.LUT R10, R41, UR22, R180, 0x96, !PT ;  /* 0x00000016290a7c12 */ /* 0x000fe2000f8e96b4 */
[----:B------:R-:W-:Y:S01]  /*d220*/  IMAD.MOV.U32 R180, RZ, RZ, R99 ;  /* 0x000000ffffb47224 */ /* 0x000fe200078e0063 */
[----:B------:R-:W-:Y:S01]  /*d230*/  LOP3.LUT R0, R189, UR20, R40, 0x96, !PT ;  /* 0x00000014bd007c12 */ /* 0x000fe2000f8e9628 */
[----:B------:R-:W-:Y:S02]  /*d240*/  IMAD.MOV.U32 R189, RZ, RZ, R125 ;  /* 0x000000ffffbd7224 */ /* 0x000fe400078e007d */
[----:B------:R-:W-:Y:S04]  /*d250*/  IMAD.WIDE.U32 R10, R10, -0x2daee0ad, RZ ;  /* 0xd2511f530a0a7825 */ /* 0x000fe800078e00ff */
[----:B------:R-:W-:Y:S01]  /*d260*/  IMAD.MOV.U32 R125, RZ, RZ, R85 ;  /* 0x000000ffff7d7224 */ /* 0x000fe200078e0055 */
[----:B------:R-:W-:Y:S01]  /*d270*/  LOP3.LUT R14, R11, UR19, R236, 0x96, !PT ;  /* 0x000000130b0e7c12 */ /* 0x000fe2000f8e96ec */
[----:B------:R-:W-:Y:S04]  /*d280*/  IMAD.WIDE.U32 R26, R0, -0x2daee0ad, RZ ;  /* 0xd2511f53001a7825 */ /* 0x000fe800078e00ff */
[----:B------:R-:W-:Y:S01]  /*d290*/  IMAD.WIDE.U32 R14, R14, -0x326172a9, RZ ;  /* 0xcd9e8d570e0e7825 */ /* 0x000fe200078e00ff */
[----:B------:R-:W-:Y:S04]  /*d2a0*/  LOP3.LUT R0, R27, UR17, R10, 0x96, !PT ;  /* 0x000000111b007c12 */ /* 0x000fe8000f8e960a */
[----:B------:R-:W-:Y:S01]  /*d2b0*/  LOP3.LUT R11, R15, UR18, R188, 0x96, !PT ;  /* 0x000000120f0b7c12 */ /* 0x000fe2000f8e96bc */
[----:B------:R-:W-:Y:S04]  /*d2c0*/  IMAD.WIDE.U32 R30, R0, -0x326172a9, RZ ;  /* 0xcd9e8d57001e7825 */ /* 0x000fe800078e00ff */
[----:B------:R-:W-:Y:S01]  /*d2d0*/  IMAD.WIDE.U32 R10, R11, -0x2daee0ad, RZ ;  /* 0xd2511f530b0a7825 */ /* 0x000fe200078e00ff */
[----:B------:R-:W-:Y:S03]  /*d2e0*/  LOP3.LUT R14, R31, UR16, R14, 0x96, !PT ;  /* 0x000000101f0e7c12 */ /* 0x000fe6000f8e960e */
[----:B------:R-:W-:Y:S01]  /*d2f0*/  IMAD.MOV.U32 R188, RZ, RZ, R154 ;  /* 0x000000ffffbc7224 */ /* 0x000fe200078e009a */
[----:B------:R-:W-:Y:S01]  /*d300*/  LOP3.LUT R15, R11, UR15, R26, 0x96, !PT ;  /* 0x0000000f0b0f7c12 */ /* 0x000fe2000f8e961a */
[----:B------:R-:W-:Y:S04]  /*d310*/  IMAD.WIDE.U32 R26, R14, -0x2daee0ad, RZ ;  /* 0xd2511f530e1a7825 */ /* 0x000fe800078e00ff */
[----:B------:R-:W-:Y:S01]  /*d320*/  IMAD.MOV.U32 R154, RZ, RZ, R57 ;  /* 0x000000ffff9a7224 */ /* 0x000fe200078e0039 */
[----:B------:R-:W-:Y:S01]  /*d330*/  LOP3.LUT R10, R27, UR5, R10, 0x96, !PT ;  /* 0x000000051b0a7c12 */ /* 0x000fe2000f8e960a */
[----:B------:R-:W-:Y:S04]  /*d340*/  IMAD.WIDE.U32 R14, R15, -0x326172a9, RZ ;  /* 0xcd9e8d570f0e7825 */ /* 0x000fe800078e00ff */
[----:B------:R-:W-:Y:S01]  /*d350*/  IMAD.WIDE.U32 R10, R10, -0x326172a9, RZ ;  /* 0xcd9e8d570a0a7825 */ /* 0x000fe200078e00ff */
[----:B------:R-:W-:Y:S03]  /*d360*/  LOP3.LUT R0, R15, UR14, R30, 0x96, !PT ;  /* 0x0000000e0f007c12 */ /* 0x000fe6000f8e961e */
[----:B------:R-:W-:Y:S01]  /*d370*/  IMAD.MOV.U32 R57, RZ, RZ, R96 ;  /* 0x000000ffff397224 */ /* 0x000fe200078e0060 */
[----:B------:R-:W-:Y:S02]  /*d380*/  LOP3.LUT R3, R11, UR25, R14, 0x96, !PT ;  /* 0x000000190b037c12 */ /* 0x000fe4000f8e960e */
[C---:B------:R-:W-:Y:S02]  /*d390*/  LOP3.LUT R11, R10.reuse, 0xffff, RZ, 0xc0, !PT ;  /* 0x0000ffff0a0b7812 */ /* 0x040fe400078ec0ff */
[----:B------:R-:W-:Y:S02]  /*d3a0*/  LOP3.LUT R14, R10, 0xff, RZ, 0xc0, !PT ;  /* 0x000000ff0a0e7812 */ /* 0x000fe400078ec0ff */
[----:B------:R-:W-:Y:S04]  /*d3b0*/  SHF.R.U32.HI R11, RZ, 0x8, R11 ;  /* 0x00000008ff0b7819 */ /* 0x000fe8000001160b */
[----:B------:R-:W-:Y:S02]  /*d3c0*/  PRMT R96, R14, 0x5410, R11 ;  /* 0x000054100e607816 */ /* 0x000fe4000000000b */
[--C-:B------:R-:W-:Y:S02]  /*d3d0*/  SHF.R.U32.HI R14, RZ, 0x10, R10.reuse ;  /* 0x00000010ff0e7819 */ /* 0x100fe4000001160a */
[----:B------:R-:W-:Y:S02]  /*d3e0*/  SHF.R.U32.HI R11, RZ, 0x18, R10 ;  /* 0x00000018ff0b7819 */ /* 0x000fe4000001160a */
[----:B------:R-:W-:Y:S04]  /*d3f0*/  LOP3.LUT R10, R14, 0xff, RZ, 0xc0, !PT ;  /* 0x000000ff0e0a7812 */ /* 0x000fe800078ec0ff */
[----:B------:R-:W-:Y:S01]  /*d400*/  PRMT R102, R10, 0x5410, R11 ;  /* 0x000054100a667816 */ /* 0x000fe2000000000b */
[----:B------:R-:W-:Y:S05]  /*d410*/  IMAD.WIDE.U32 R10, R0, -0x2daee0ad, RZ ;  /* 0xd2511f53000a7825 */ /* 0x000fea00078e00ff */
[----:B------:R-:W-:Y:S02]  /*d420*/  LOP3.LUT R0, R11, UR23, R26, 0x96, !PT ;  /* 0x000000170b007c12 */ /* 0x000fe4000f8e961a */
[C---:B------:R-:W-:Y:S04]  /*d430*/  LOP3.LUT R11, R10.reuse, 0xffff, RZ, 0xc0, !PT ;  /* 0x0000ffff0a0b7812 */ /* 0x040fe800078ec0ff */
[----:B------:R-:W-:Y:S02]  /*d440*/  SHF.R.U32.HI R14, RZ, 0x8, R11 ;  /* 0x00000008ff0e7819 */ /* 0x000fe4000001160b */
[----:B------:R-:W-:Y:S04]  /*d450*/  LOP3.LUT R11, R10, 0xff, RZ, 0xc0, !PT ;  /* 0x000000ff0a0b7812 */ /* 0x000fe800078ec0ff */
        /* <DEDUP_REMOVED lines=21> */
[----:B------:R-:W-:Y:S01]  /*d5b0*/  LOP3.LUT R3, R43, UR22, R86, 0x96, !PT ;  /* 0x000000162b037c12 */ /* 0x000fe2000f8e9656 */
[----:B------:R-:W-:Y:S01]  /*d5c0*/  IMAD.MOV.U32 R43, RZ, RZ, R153 ;  /* 0x000000ffff2b7224 */ /* 0x000fe200078e0099 */
[----:B------:R-:W-:Y:S01]  /*d5d0*/  LOP3.LUT R0, R191, UR20, R42, 0x96, !PT ;  /* 0x00000014bf007c12 */ /* 0x000fe2000f8e962a */
[----:B------:R-:W-:Y:S02]  /*d5e0*/  IMAD.MOV.U32 R153, RZ, RZ, R57 ;  /* 0x000000ffff997224 */ /* 0x000fe400078e0039 */
[----:B------:R-:W-:Y:S04]  /*d5f0*/  IMAD.WIDE.U32 R10, R3, -0x2daee0ad, RZ ;  /* 0xd2511f53030a7825 */ /* 0x000fe800078e00ff */
[----:B------:R-:W-:Y:S01]  /*d600*/  IMAD.WIDE.U32 R14, R0, -0x2daee0ad, RZ ;  /* 0xd2511f53000e7825 */ /* 0x000fe200078e00ff */
[----:B------:R-:W-:Y:S01]  /*d610*/  LOP3.LUT R0, R11, UR19, R234, 0x96, !PT ;  /* 0x000000130b007c12 */ /* 0x000fe2000f8e96ea */
[----:B------:R-:W-:Y:S02]  /*d620*/  MUFU.EX2 R153, R153 ;  /* 0x0000009900997308 */ /* 0x000fe40000000800 */
[----:B------:R-:W-:Y:S01]  /*d630*/  IMAD.MOV.U32 R42, RZ, RZ, R144 ;  /* 0x000000ffff2a7224 */ /* 0x000fe200078e0090 */
[----:B------:R-:W-:Y:S01]  /*d640*/  LOP3.LUT R3, R15, UR17, R10, 0x96, !PT ;  /* 0x000000110f037c12 */ /* 0x000fe2000f8e960a */
[----:B------:R-:W-:Y:S04]  /*d650*/  IMAD.WIDE.U32 R26, R0, -0x326172a9, RZ ;  /* 0xcd9e8d57001a7825 */ /* 0x000fe800078e00ff */
[----:B------:R-:W-:Y:S01]  /*d660*/  IMAD.WIDE.U32 R30, R3, -0x326172a9, RZ ;  /* 0xcd9e8d57031e7825 */ /* 0x000fe200078e00ff */
[----:B------:R-:W-:Y:S03]  /*d670*/  LOP3.LUT R10, R27, UR18, R190, 0x96, !PT ;  /* 0x000000121b0a7c12 */ /* 0x000fe6000f8e96be */
[----:B------:R-:W-:Y:S01]  /*d680*/  IMAD.MOV.U32 R144, RZ, RZ, R82 ;  /* 0x000000ffff907224 */ /* 0x000fe200078e0052 */
[----:B------:R-:W-:Y:S01]  /*d690*/  LOP3.LUT R0, R31, UR16, R26, 0x96, !PT ;  /* 0x000000101f007c12 */ /* 0x000fe2000f8e961a */
        /* <DEDUP_REMOVED lines=10> */
[C---:B------:R-:W-:Y:S02]  /*d740*/  LOP3.LUT R3, R10.reuse, 0xffff, RZ, 0xc0, !PT ;  /* 0x0000ffff0a037812 */ /* 0x040fe400078ec0ff */
[----:B------:R-:W-:Y:S02]  /*d750*/  LOP3.LUT R0, R11, UR25, R14, 0x96, !PT ;  /* 0x000000190b007c12 */ /* 0x000fe4000f8e960e */
        /* <DEDUP_REMOVED lines=13> */
[----:B------:R-:W-:Y:S01]  /*d830*/  LOP3.LUT R0, R10, 0xff, RZ, 0xc0, !PT ;  /* 0x000000ff0a007812 */ /* 0x000fe200078ec0ff */
[----:B------:R-:W-:Y:S03]  /*d840*/  IMAD.WIDE.U32 R10, R15, -0x2daee0ad, RZ ;  /* 0xd2511f530f0a7825 */ /* 0x000fe600078e00ff */
[----:B------:R-:W-:Y:S02]  /*d850*/  PRMT R57, R0, 0x5410, R3 ;  /* 0x0000541000397816 */ /* 0x000fe40000000003 */
[----:B------:R-:W-:Y:S03]  /*d860*/  LOP3.LUT R0, R11, UR23, R26, 0x96, !PT ;  /* 0x000000170b007c12 */ /* 0x000fe6000f8e961a */
[--C-:B------:R-:W-:Y:S02]  /*d870*/  HSET2.LE.AND R57, R57, R81.reuse, PT ;  /* 0x0000005139397233 */ /* 0x100fe40003803000 */
        /* <DEDUP_REMOVED lines=14> */
[----:B------:R-:W-:Y:S02]  /*d960*/  LOP3.LUT R0, R0, 0xff, RZ, 0xc0, !PT ;  /* 0x000000ff00007812 */ /* 0x000fe400078ec0ff */
[----:B------:R-:W-:Y:S01]  /*d970*/  LOP3.LUT R3, R191, UR20, R40, 0x96, !PT ;  /* 0x00000014bf037c12 */ /* 0x000fe2000f8e9628 */
[----:B------:R-:W-:Y:S01]  /*d980*/  IMAD.MOV.U32 R40, RZ, RZ, R77 ;  /* 0x000000ffff287224 */ /* 0x000fe200078e004d */
[----:B------:R-:W-:Y:S02]  /*d990*/  PRMT R88, R0, 0x5410, R10 ;  /* 0x0000541000587816 */ /* 0x000fe4000000000a */
[----:B------:R-:W-:Y:S01]  /*d9a0*/  LOP3.LUT R0, R41, UR22, R30, 0x96, !PT ;  /* 0x0000001629007c12 */ /* 0x000fe2000f8e961e */
[----:B------:R-:W-:Y:S01]  /*d9b0*/  IMAD.WIDE.U32 R30, R3, -0x2daee0ad, RZ ;  /* 0xd2511f53031e7825 */ /* 0x000fe200078e00ff */
[----:B------:R-:W-:Y:S02]  /*d9c0*/  MOV R41, R152 ;  /* 0x0000009800297202 */ /* 0x000fe40000000f00 */
[----:B------:R-:W-:Y:S01]  /*d9d0*/  MOV R191, R80 ;  /* 0x0000005000bf7202 */ /* 0x000fe20000000f00 */
[----:B------:R-:W-:Y:S04]  /*d9e0*/  IMAD.WIDE.U32 R26, R0, -0x2daee0ad, RZ ;  /* 0xd2511f53001a7825 */ /* 0x000fe800078e00ff */
[----:B------:R-:W-:Y:S01]  /*d9f0*/  IMAD.MOV.U32 R152, RZ, RZ, R56 ;  /* 0x000000ffff987224 */ /* 0x000fe200078e0038 */
[----:B------:R-:W-:Y:S02]  /*da00*/  LOP3.LUT R14, R27, UR19, R234, 0x96, !PT ;  /* 0x000000131b0e7c12 */ /* 0x000fe4000f8e96ea */
[----:B------:R-:W-:Y:S03]  /*da10*/  LOP3.LUT R0, R31, UR17, R26, 0x96, !PT ;  /* 0x000000111f007c12 */ /* 0x000fe6000f8e961a */
[----:B------:R-:W-:Y:S05]  /*da20*/  IMAD.WIDE.U32 R14, R14, -0x326172a9, RZ ;  /* 0xcd9e8d570e0e7825 */ /* 0x000fea00078e00ff */
[----:B------:R-:W-:Y:S01]  /*da30*/  LOP3.LUT R10, R15, UR18, R190, 0x96, !PT ;  /* 0x000000120f0a7c12 */ /* 0x000fe2000f8e96be */
[----:B------:R-:W-:Y:S04]  /*da40*/  IMAD.MOV.U32 R190, RZ, RZ, R76 ;  /* 0x000000ffffbe7224 */ /* 0x000fe800078e004c */
[----:B------:R-:W-:Y:S05]  /*da50*/  IMAD.WIDE.U32 R10, R10, -0x2daee0ad, RZ ;  /* 0xd2511f530a0a7825 */ /* 0x000fea00078e00ff */
[----:B------:R-:W-:Y:S01]  /*da60*/  LOP3.LUT R15, R11, UR15, R30, 0x96, !PT ;  /* 0x0000000f0b0f7c12 */ /* 0x000fe2000f8e961e */
[----:B------:R-:W-:Y:S05]  /*da70*/  IMAD.WIDE.U32 R30, R0, -0x326172a9, RZ ;  /* 0xcd9e8d57001e7825 */ /* 0x000fea00078e00ff */
[----:B------:R-:W-:Y:S01]  /*da80*/  LOP3.LUT R14, R31, UR16, R14, 0x96, !PT ;  /* 0x000000101f0e7c12 */ /* 0x000fe2000f8e960e */
[----:B------:R-:W-:Y:S04]  /*da90*/  IMAD.MOV.U32 R31, RZ, RZ, R83 ;  /* 0x000000ffff1f7224 */ /* 0x000fe800078e0053 */
[----:B------:R-:W-:Y:S04]  /*daa0*/  IMAD.WIDE.U32 R26, R14, -0x2daee0ad, RZ ;  /* 0xd2511f530e1a7825 */ /* 0x000fe800078e00ff */
[----:B------:R-:W-:Y:S01]  /*dab0*/  IMAD.WIDE.U32 R14, R15, -0x326172a9, RZ ;  /* 0xcd9e8d570f0e7825 */ /* 0x000fe200078e00ff */
[----:B------:R-:W-:Y:S03]  /*dac0*/  LOP3.LUT R10, R27, UR5, R10, 0x96, !PT ;  /* 0x000000051b0a7c12 */ /* 0x000fe6000f8e960a */
[----:B------:R-:W-:Y:S01]  /*dad0*/  IMAD.MOV.U32 R27, RZ, RZ, R190 ;  /* 0x000000ffff1b7224 */ /* 0x000fe200078e00be */
[----:B------:R-:W-:Y:S01]  /*dae0*/  LOP3.LUT R0, R15, UR14, R30, 0x96, !PT ;  /* 0x0000000e0f007c12 */ /* 0x000fe2000f8e961e */
[----:B------:R-:W-:Y:S04]  /*daf0*/  IMAD.WIDE.U32 R10, R10, -0x326172a9, RZ ;  /* 0xcd9e8d570a0a7825 */ /* 0x000fe800078e00ff */
[----:B------:R-:W-:Y:S01]  /*db00*/  IMAD.MOV.U32 R30, RZ, RZ, R84 ;  /* 0x000000ffff1e7224 */ /* 0x000fe200078e0054 */
[C---:B------:R-:W-:Y:S01]  /*db10*/  LOP3.LUT R3, R10.reuse, 0xffff, RZ, 0xc0, !PT ;  /* 0x0000ffff0a037812 */ /* 0x040fe200078ec0ff */
[----:B------:R-:W-:Y:S01]  /*db20*/  IMAD.MOV.U32 R15, RZ, RZ, R31 ;  /* 0x000000ffff0f7224 */ /* 0x000fe200078e001f */
[----:B------:R-:W-:Y:S01]  /*db30*/  LOP3.LUT R56, R11, UR25, R14, 0x96, !PT ;  /* 0x000000190b387c12 */ /* 0x000fe2000f8e960e */
[----:B------:R-:W-:Y:S01]  /*db40*/  IMAD.MOV.U32 R31, RZ, RZ, R41 ;  /* 0x000000ffff1f7224 */ /* 0x000fe200078e0029 */
[----:B------:R-:W-:Y:S01]  /*db50*/  LOP3.LUT R11, R10, 0xff, RZ, 0xc0, !PT ;  /* 0x000000ff0a0b7812 */ /* 0x000fe200078ec0ff */
[----:B------:R-:W-:Y:S01]  /*db60*/  IMAD.MOV.U32 R190, RZ, RZ, R42 ;  /* 0x000000ffffbe7224 */ /* 0x000fe200078e002a */
[----:B------:R-:W-:Y:S04]  /*db70*/  SHF.R.U32.HI R3, RZ, 0x8, R3 ;  /* 0x00000008ff037819 */ /* 0x000fe80000011603 */
[----:B------:R-:W-:Y:S02]  /*db80*/  PRMT R77, R11, 0x5410, R3 ;  /* 0x000054100b4d7816 */ /* 0x000fe40000000003 */
[--C-:B------:R-:W-:Y:S02]  /*db90*/  SHF.R.U32.HI R3, RZ, 0x10, R10.reuse ;  /* 0x00000010ff037819 */ /* 0x100fe4000001160a */
[----:B------:R-:W-:Y:S02]  /*dba0*/  SHF.R.U32.HI R10, RZ, 0x18, R10 ;  /* 0x00000018ff0a7819 */ /* 0x000fe4000001160a */
[----:B------:R-:W-:Y:S04]  /*dbb0*/  LOP3.LUT R3, R3, 0xff, RZ, 0xc0, !PT ;  /* 0x000000ff03037812 */ /* 0x000fe800078ec0ff */
[----:B------:R-:W-:Y:S01]  /*dbc0*/  PRMT R76, R3, 0x5410, R10 ;  /* 0x00005410034c7816 */ /* 0x000fe2000000000a */
[----:B------:R-:W-:Y:S05]  /*dbd0*/  IMAD.WIDE.U32 R10, R0, -0x2daee0ad, RZ ;  /* 0xd2511f53000a7825 */ /* 0x000fea00078e00ff */
[----:B------:R-:W-:Y:S04]  /*dbe0*/  LOP3.LUT R0, R11, UR23, R26, 0x96, !PT ;  /* 0x000000170b007c12 */ /* 0x000fe8000f8e961a */
[C---:B------:R-:W-:Y:S04]  /*dbf0*/  LOP3.LUT R3, R0.reuse, 0xffff, RZ, 0xc0, !PT ;  /* 0x0000ffff00037812 */ /* 0x040fe800078ec0ff */
[----:B------:R-:W-:Y:S02]  /*dc00*/  SHF.R.U32.HI R14, RZ, 0x8, R3 ;  /* 0x00000008ff0e7819 */ /* 0x000fe40000011603 */
[----:B------:R-:W-:Y:S04]  /*dc10*/  LOP3.LUT R3, R0, 0xff, RZ, 0xc0, !PT ;  /* 0x000000ff00037812 */ /* 0x000fe800078ec0ff */
[----:B------:R-:W-:Y:S02]  /*dc20*/  PRMT R80, R3, 0x5410, R14 ;  /* 0x0000541003507816 */ /* 0x000fe4000000000e */
[--C-:B------:R-:W-:Y:S02]  /*dc30*/  SHF.R.U32.HI R14, RZ, 0x10, R0.reuse ;  /* 0x00000010ff0e7819 */ /* 0x100fe40000011600 */
[----:B------:R-:W-:Y:S02]  /*dc40*/  SHF.R.U32.HI R3, RZ, 0x18, R0 ;  /* 0x00000018ff037819 */ /* 0x000fe40000011600 */
[----:B------:R-:W-:Y:S02]  /*dc50*/  LOP3.LUT R0, R14, 0xff, RZ, 0xc0, !PT ;  /* 0x000000ff0e007812 */ /* 0x000fe400078ec0ff */
[--C-:B------:R-:W-:Y:S02]  /*dc60*/  HSET2.LE.AND R80, R80, R81.reuse, PT ;  /* 0x0000005150507233 */ /* 0x100fe40003803000 */
[----:B------:R-:W-:Y:S02]  /*dc70*/  PRMT R84, R0, 0x5410, R3 ;  /* 0x0000541000547816 */ /* 0x000fe40000000003 */
[C---:B------:R-:W-:Y:S04]  /*dc80*/  LOP3.LUT R0, R10.reuse, 0xffff, RZ, 0xc0, !PT ;  /* 0x0000ffff0a007812 */ /* 0x040fe800078ec0ff */
[----:B------:R-:W-:Y:S02]  /*dc90*/  SHF.R.U32.HI R3, RZ, 0x8, R0 ;  /* 0x00000008ff037819 */ /* 0x000fe40000011600 */
[----:B------:R-:W-:Y:S04]  /*dca0*/  LOP3.LUT R0, R10, 0xff, RZ, 0xc0, !PT ;  /* 0x000000ff0a007812 */ /* 0x000fe800078ec0ff */
[----:B------:R-:W-:Y:S01]  /*dcb0*/  PRMT R82, R0, 0x5410, R3 ;  /* 0x0000541000527816 */ /* 0x000fe20000000003 */
[----:B------:R-:W-:Y:S01]  /*dcc0*/  IMAD.MOV.U32 R3, RZ, RZ, R31 ;  /* 0x000000ffff037224 */ /* 0x000fe200078e001f */
[--C-:B------:R-:W-:Y:S02]  /*dcd0*/  SHF.R.U32.HI R0, RZ, 0x10, R10.reuse ;  /* 0x00000010ff007819 */ /* 0x100fe4000001160a */
[----:B------:R-:W-:Y:S02]  /*dce0*/  SHF.R.U32.HI R10, RZ, 0x18, R10 ;  /* 0x00000018ff0a7819 */ /* 0x000fe4000001160a */
[----:B------:R-:W-:Y:S02]  /*dcf0*/  LOP3.LUT R0, R0, 0xff, RZ, 0xc0, !PT ;  /* 0x000000ff00007812 */ /* 0x000fe400078ec0ff */
[--C-:B------:R-:W-:Y:S02]  /*dd00*/  HSET2.LE.AND R82, R82, R81.reuse, PT ;  /* 0x0000005152527233 */ /* 0x100fe40003803000 */
[----:B------:R-:W-:Y:S01]  /*dd10*/  PRMT R83, R0, 0x5410, R10 ;  /* 0x0000541000537816 */ /* 0x000fe2000000000a */
[----:B------:R-:W-:Y:S01]  /*dd20*/  FADD.FTZ R0, -R2, R137 ;  /* 0x0000008902007221 */ /* 0x000fe20000010100 */
[----:B------:R-:W-:Y:S02]  /*dd30*/  IMAD.MOV.U32 R137, RZ, RZ, R30 ;  /* 0x000000ffff897224 */ /* 0x000fe400078e001e */
[----:B------:R-:W-:Y:S02]  /*dd40*/  IMAD.MOV.U32 R30, RZ, RZ, R40 ;  /* 0x000000ffff1e7224 */ /* 0x000fe400078e0028 */
[----:B------:R-:W-:Y:S01]  /*dd50*/  FMUL.FTZ R0, R0, UR4 ;  /* 0x0000000400007c20 */ /* 0x000fe20008410000 */
[--C-:B------:R-:W-:Y:S05]  /*dd60*/  HSET2.LE.AND R83, R83, R81.reuse, PT ;  /* 0x0000005153537233 */ /* 0x100fea0003803000 */
[----:B------:R-:W1:Y:S02]  /*dd70*/  MUFU.EX2 R0, R0 ;  /* 0x0000000000007308 */ /* 0x000e640000000800 */
[C---:B-1----:R-:W-:Y:S01]  /*dd80*/  FMUL.FTZ R10, R0.reuse, R166 ;  /* 0x000000a6000a7220 */ /* 0x042fe20000410000 */
[----:B------:R-:W-:Y:S01]  /*dd90*/  MOV R166, R43 ;  /* 0x0000002b00a67202 */ /* 0x000fe20000000f00 */
[C---:B------:R-:W-:Y:S01]  /*dda0*/  FMUL.FTZ R11, R0.reuse, R167 ;  /* 0x000000a7000b7220 */ /* 0x040fe20000410000 */
[----:B------:R-:W1:Y:S01]  /*ddb0*/  LDSM.16.MT88.4 R40, [R139+0x4000] ;  /* 0x004000008b28783b */ /* 0x000e620000004200 */
[C---:B------:R-:W-:Y:S01]  /*ddc0*/  FMUL.FTZ R14, R0.reuse, R170 ;  /* 0x000000aa000e7220 */ /* 0x040fe20000410000 */
[----:B------:R-:W-:Y:S02]  /*ddd0*/  IMAD.MOV.U32 R170, RZ, RZ, R15 ;  /* 0x000000ffffaa7224 */ /* 0x000fe400078e000f */
[C---:B------:R-:W-:Y:S01]  /*dde0*/  FMUL.FTZ R15, R0.reuse, R171 ;  /* 0x000000ab000f7220 */ /* 0x040fe20000410000 */
[----:B------:R-:W-:Y:S02]  /*ddf0*/  IMAD.MOV.U32 R171, RZ, RZ, R27 ;  /* 0x000000ffffab7224 */ /* 0x000fe400078e001b */
[C---:B------:R-:W-:Y:S01]  /*de00*/  FMUL.FTZ R31, R0.reuse, R163 ;  /* 0x000000a3001f7220 */ /* 0x040fe20000410000 */
[----:B------:R-:W-:Y:S02]  /*de10*/  IMAD.MOV.U32 R163, RZ, RZ, R3 ;  /* 0x000000ffffa37224 */ /* 0x000fe400078e0003 */
[C---:B------:R-:W-:Y:S01]  /*de20*/  FMUL.FTZ R26, R0.reuse, R158 ;  /* 0x0000009e001a7220 */ /* 0x040fe20000410000 */
[----:B------:R-:W-:Y:S02]  /*de30*/  IMAD.MOV.U32 R3, RZ, RZ, R210 ;  /* 0x000000ffff037224 */ /* 0x000fe400078e00d2 */
[C---:B------:R-:W-:Y:S01]  /*de40*/  FMUL.FTZ R27, R0.reuse, R159 ;  /* 0x0000009f001b7220 */ /* 0x040fe20000410000 */
[----:B------:R2:W5:Y:S01]  /*de50*/  LDL.LU R210, [R1+0x68] ;  /* 0x0000680001d27983 */ /* 0x0005620000300800 */
[----:B------:R-:W-:Y:S02]  /*de60*/  IMAD.MOV.U32 R167, RZ, RZ, R30 ;  /* 0x000000ffffa77224 */ /* 0x000fe400078e001e */
[----:B------:R-:W-:Y:S01]  /*de70*/  FMUL.FTZ R30, R0, R162 ;  /* 0x000000a2001e7220 */ /* 0x000fe20000410000 */
[--C-:B------:R-:W-:Y:S01]  /*de80*/  HSET2.LE.AND R3, R3, R81.reuse, PT ;  /* 0x0000005103037233 */ /* 0x100fe20003803000 */
[----:B------:R-:W-:Y:S01]  /*de90*/  IMAD.MOV.U32 R162, RZ, RZ, R177 ;  /* 0x000000ffffa27224 */ /* 0x000fe200078e00b1 */
[----:B------:R-:W-:Y:S01]  /*dea0*/  MOV R159, R166 ;  /* 0x000000a6009f7202 */ /* 0x000fe20000000f00 */
[----:B------:R-:W-:Y:S02]  /*deb0*/  IMAD.MOV.U32 R166, RZ, RZ, R137 ;  /* 0x000000ffffa67224 */ /* 0x000fe400078e0089 */
[----:B------:R-:W3:Y:S01]  /*dec0*/  MUFU.EX2 R137, R128 ;  /* 0x0000008000897308 */ /* 0x000ee20000000800 */
[----:B------:R-:W-:Y:S02]  /*ded0*/  IMAD.MOV.U32 R177, RZ, RZ, R181 ;  /* 0x000000ffffb17224 */ /* 0x000fe400078e00b5 */
[----:B------:R-:W-:Y:S02]  /*dee0*/  IMAD.MOV.U32 R181, RZ, RZ, R155 ;  /* 0x000000ffffb57224 */ /* 0x000fe400078e009b */
[----:B------:R-:W-:Y:S05]  /*def0*/  IMAD.MOV.U32 R158, RZ, RZ, R121 ;  /* 0x000000ffff9e7224 */ /* 0x000fea00078e0079 */
[----:B------:R4:W-:Y:S10]  /*df00*/  MUFU.EX2 R128, R63 ;  /* 0x0000003f00807308 */ /* 0x0009f40000000800 */
[----:B------:R-:W-:Y:S01]  /*df10*/  MUFU.EX2 R155, R114 ;  /* 0x00000072009b7308 */ /* 0x000fe20000000800 */
[-C--:B-1----:R-:W-:Y:S09]  /*df20*/  HMMA.16816.F32 R4, R36, R40.reuse, R4 ;  /* 0x000000282404723c */ /* 0x082ff20000001804 */
[----:B------:R-:W-:Y:S02]  /*df30*/  MUFU.EX2 R114, R74 ;  /* 0x0000004a00727308 */ /* 0x000fe40000000800 */
[--C-:B----4-:R-:W-:Y:S01]  /*df40*/  HSET2.LE.AND R63, R109, R81.reuse, PT ;  /* 0x000000516d3f7233 */ /* 0x110fe20003803000 */
[C---:B------:R-:W-:Y:S07]  /*df50*/  HMMA.16816.F32 R8, R44.reuse, R40, R8 ;  /* 0x000000282c08723c */ /* 0x040fee0000001808 */
[----:B------:R1:W-:Y:S01]  /*df60*/  MUFU.EX2 R121, R58 ;  /* 0x0000003a00797308 */ /* 0x0003e20000000800 */
[-C--:B------:R-:W-:Y:S06]  /*df70*/  HMMA.16816.F32 R12, R44, R42.reuse, R12 ;  /* 0x0000002a2c0c723c */ /* 0x080fec000000180c */
[C---:B------:R-:W-:Y:S01]  /*df80*/  HMMA.16816.F32 R16, R36.reuse, R42, R16 ;  /* 0x0000002a2410723c */ /* 0x040fe20000001810 */
[----:B------:R-:W4:Y:S04]  /*df90*/  LDSM.16.MT88.4 R40, [R204+0x4000] ;  /* 0x00400000cc28783b */ /* 0x000f280000004200 */
[--C-:B-1----:R-:W-:Y:S02]  /*dfa0*/  HSET2.LE.AND R58, R73, R81.reuse, PT ;  /* 0x00000051493a7233 */ /* 0x102fe40003803000 */
[--C-:B------:R-:W-:Y:S04]  /*dfb0*/  HSET2.LE.AND R73, R76, R81.reuse, PT ;  /* 0x000000514c497233 */ /* 0x100fe80003803000 */
[--C-:B------:R-:W-:Y:S01]  /*dfc0*/  HSET2.LE.AND R76, R105, R81.reuse, PT ;  /* 0x00000051694c7233 */ /* 0x100fe20003803000 */
[-C--:B----4-:R-:W-:Y:S06]  /*dfd0*/  HMMA.16816.F32 R20, R36, R40.reuse, R20 ;  /* 0x000000282414723c */ /* 0x090fec0000001814 */
[C---:B------:R-:W-:Y:S06]  /*dfe0*/  HMMA.16816.F32 R24, R44.reuse, R40, R24 ;  /* 0x000000282c18723c */ /* 0x040fec0000001818 */
[-C--:B------:R-:W-:Y:S05]  /*dff0*/  HMMA.16816.F32 R28, R44, R42.reuse, R28 ;  /* 0x0000002a2c1c723c */ /* 0x080fea000000181c */
[----:B------:R-:W-:Y:S01]  /*e000*/  IMAD.MOV.U32 R40, RZ, RZ, R171 ;  /* 0x000000ffff287224 */ /* 0x000fe200078e00ab */
[----:B------:R-:W-:Y:S01]  /*e010*/  HMMA.16816.F32 R32, R36, R42, R32 ;  /* 0x0000002a2420723c */ /* 0x000fe20000001820 */
[----:B------:R-:W1:Y:S04]  /*e020*/  LDSM.16.MT88.4 R36, [R139+0x4400] ;  /* 0x004400008b24783b */ /* 0x000e680000004200 */
[----:B------:R-:W-:Y:S01]  /*e030*/  IMAD.MOV.U32 R41, RZ, RZ, R170 ;  /* 0x000000ffff297224 */ /* 0x000fe200078e00aa */
[----:B------:R-:W-:Y:S01]  /*e040*/  MOV R46, R190 ;  /* 0x000000be002e7202 */ /* 0x000fe20000000f00 */
[----:B------:R-:W-:Y:S04]  /*e050*/  IMAD.MOV.U32 R43, RZ, RZ, R180 ;  /* 0x000000ffff2b7224 */ /* 0x000fe800078e00b4 */
[----:B------:R-:W-:Y:S01]  /*e060*/  IMAD.MOV.U32 R45, RZ, RZ, R188 ;  /* 0x000000ffff2d7224 */ /* 0x000fe200078e00bc */
[----:B------:R-:W-:Y:S01]  /*e070*/  MOV R188, R147 ;  /* 0x0000009300bc7202 */ /* 0x000fe20000000f00 */
[----:B------:R-:W-:Y:S01]  /*e080*/  IMAD.MOV.U32 R180, RZ, RZ, R146 ;  /* 0x000000ffffb47224 */ /* 0x000fe200078e0092 */
[----:B------:R-:W-:Y:S01]  /*e090*/  MUFU.EX2 R147, R113 ;  /* 0x0000007100937308 */ /* 0x000fe20000000800 */
[----:B------:R-:W-:Y:S02]  /*e0a0*/  IMAD.MOV.U32 R171, RZ, RZ, R124 ;  /* 0x000000ffffab7224 */ /* 0x000fe400078e007c */
[----:B------:R-:W-:Y:S02]  /*e0b0*/  IMAD.MOV.U32 R170, RZ, RZ, R125 ;  /* 0x000000ffffaa7224 */ /* 0x000fe400078e007d */
[----:B------:R-:W-:Y:S02]  /*e0c0*/  IMAD.MOV.U32 R44, RZ, RZ, R178 ;  /* 0x000000ffff2c7224 */ /* 0x000fe400078e00b2 */
[----:B------:R-:W-:Y:S03]  /*e0d0*/  IMAD.MOV.U32 R47, RZ, RZ, R167 ;  /* 0x000000ffff2f7224 */ /* 0x000fe600078e00a7 */
[----:B------:R4:W-:Y:S01]  /*e0e0*/  MUFU.EX2 R125, R62 ;  /* 0x0000003e007d7308 */ /* 0x0009e20000000800 */
[----:B------:R-:W-:Y:S02]  /*e0f0*/  IMAD.MOV.U32 R167, RZ, RZ, R152 ;  /* 0x000000ffffa77224 */ /* 0x000fe400078e0098 */
[----:B------:R-:W-:Y:S02]  /*e100*/  IMAD.MOV.U32 R178, RZ, RZ, R142 ;  /* 0x000000ffffb27224 */ /* 0x000fe400078e008e */
[----:B------:R-:W-:Y:S02]  /*e110*/  IMAD.MOV.U32 R142, RZ, RZ, R154 ;  /* 0x000000ffff8e7224 */ /* 0x000fe400078e009a */
[----:B------:R-:W-:Y:S03]  /*e120*/  IMAD.MOV.U32 R190, RZ, RZ, R145 ;  /* 0x000000ffffbe7224 */ /* 0x000fe600078e0091 */
[----:B------:R-:W-:Y:S10]  /*e130*/  MUFU.EX2 R152, R118 ;  /* 0x0000007600987308 */ /* 0x000ff40000000800 */
[----:B------:R-:W-:Y:S01]  /*e140*/  MUFU.EX2 R118, R115 ;  /* 0x0000007300767308 */ /* 0x000fe20000000800 */
[----:B----4-:R-:W-:Y:S01]  /*e150*/  F2FP.F16.F32.PACK_AB R62, R248, R250 ;  /* 0x000000faf83e723e */ /* 0x010fe200000000ff */
[-C--:B-1----:R-:W-:Y:S08]  /*e160*/  HMMA.16816.F32 R4, R48, R36.reuse, R4 ;  /* 0x000000243004723c */ /* 0x082ff00000001804 */
[----:B------:R-:W-:Y:S01]  /*e170*/  MUFU.EX2 R115, R75 ;  /* 0x0000004b00737308 */ /* 0x000fe20000000800 */
[C---:B------:R-:W-:Y:S06]  /*e180*/  HMMA.16816.F32 R8, R52.reuse, R36, R8 ;  /* 0x000000243408723c */ /* 0x040fec0000001808 */
[-C--:B------:R-:W-:Y:S03]  /*e190*/  HMMA.16816.F32 R12, R52, R38.reuse, R12 ;  /* 0x00000026340c723c */ /* 0x080fe6000000180c */
[----:B------:R1:W-:Y:S03]  /*e1a0*/  MUFU.EX2 R154, R79 ;  /* 0x0000004f009a7308 */ /* 0x0003e60000000800 */
[C---:B------:R-:W-:Y:S01]  /*e1b0*/  HMMA.16816.F32 R16, R48.reuse, R38, R16 ;  /* 0x000000263010723c */ /* 0x040fe20000001810 */
[----:B------:R-:W4:Y:S06]  /*e1c0*/  LDSM.16.MT88.4 R36, [R204+0x4400] ;  /* 0x00440000cc24783b */ /* 0x000f2c0000004200 */
[----:B------:R-:W-:Y:S10]  /*e1d0*/  MUFU.EX2 R113, R90 ;  /* 0x0000005a00717308 */ /* 0x000ff40000000800 */
[----:B------:R-:W-:Y:S01]  /*e1e0*/  MUFU.EX2 R90, R166 ;  /* 0x000000a6005a7308 */ /* 0x000fe20000000800 */
[--C-:B-1----:R-:W-:Y:S09]  /*e1f0*/  HSET2.LE.AND R79, R99, R81.reuse, PT ;  /* 0x00000051634f7233 */ /* 0x102ff20003803000 */
[----:B------:R1:W2:Y:S10]  /*e200*/  MUFU.EX2 R124, R59 ;  /* 0x0000003b007c7308 */ /* 0x0002b40000000800 */
[----:B------:R3:W2:Y:S10]  /*e210*/  MUFU.EX2 R146, R78 ;  /* 0x0000004e00927308 */ /* 0x0006b40000000800 */
[----:B------:R-:W2:Y:S01]  /*e220*/  MUFU.EX2 R145, R91 ;  /* 0x0000005b00917308 */ /* 0x000ea20000000800 */
[--C-:B-1----:R-:W-:Y:S02]  /*e230*/  HSET2.LE.AND R59, R72, R81.reuse, PT ;  /* 0x00000051483b7233 */ /* 0x102fe40003803000 */
[--C-:B------:R-:W-:Y:S02]  /*e240*/  HSET2.LE.AND R72, R77, R81.reuse, PT ;  /* 0x000000514d487233 */ /* 0x100fe40003803000 */
[--C-:B------:R-:W-:Y:S01]  /*e250*/  HSET2.LE.AND R77, R101, R81.reuse, PT ;  /* 0x00000051654d7233 */ /* 0x100fe20003803000 */
[-C--:B----4-:R-:W-:Y:S04]  /*e260*/  HMMA.16816.F32 R20, R48, R36.reuse, R20 ;  /* 0x000000243014723c */ /* 0x090fe80000001814 */
[----:B------:R-:W-:Y:S01]  /*e270*/  MUFU.EX2 R91, R167 ;  /* 0x000000a7005b7308 */ /* 0x000fe20000000800 */
[--C-:B---3--:R-:W-:Y:S01]  /*e280*/  HSET2.LE.AND R78, R100, R81.reuse, PT ;  /* 0x00000051644e7233 */ /* 0x108fe20003803000 */
[C---:B------:R-:W-:Y:S06]  /*e290*/  HMMA.16816.F32 R24, R52.reuse, R36, R24 ;  /* 0x000000243418723c */ /* 0x040fec0000001818 */
[-C--:B------:R-:W-:Y:S06]  /*e2a0*/  HMMA.16816.F32 R28, R52, R38.reuse, R28 ;  /* 0x00000026341c723c */ /* 0x080fec000000181c */
[----:B------:R-:W-:Y:S01]  /*e2b0*/  HMMA.16816.F32 R32, R48, R38, R32 ;  /* 0x000000263020723c */ /* 0x000fe20000001820 */
[----:B------:R-:W1:Y:S04]  /*e2c0*/  LDSM.16.MT88.4 R36, [R139+0x4800] ;  /* 0x004800008b24783b */ /* 0x000e680000004200 */
[----:B------:R-:W-:Y:S01]  /*e2d0*/  IMAD.MOV.U32 R53, RZ, RZ, R44 ;  /* 0x000000ffff357224 */ /* 0x000fe200078e002c */
[----:B------:R-:W-:Y:S01]  /*e2e0*/  MOV R52, R43 ;  /* 0x0000002b00347202 */ /* 0x000fe20000000f00 */
[----:B------:R-:W-:Y:S01]  /*e2f0*/  IMAD.MOV.U32 R44, RZ, RZ, R46 ;  /* 0x000000ffff2c7224 */ /* 0x000fe200078e002e */
[----:B------:R-:W-:Y:S03]  /*e300*/  F2FP.F16.F32.PACK_AB R48, R251, R153 ;  /* 0x00000099fb30723e */ /* 0x000fe600000000ff */
[----:B------:R-:W-:Y:S01]  /*e310*/  IMAD.MOV.U32 R46, RZ, RZ, R47 ;  /* 0x000000ffff2e7224 */ /* 0x000fe200078e002f */
[----:B------:R-:W-:Y:S01]  /*e320*/  MOV R47, R159 ;  /* 0x0000009f002f7202 */ /* 0x000fe20000000f00 */
[----:B------:R-:W-:Y:S01]  /*e330*/  IMAD.MOV.U32 R159, RZ, RZ, R189 ;  /* 0x000000ffff9f7224 */ /* 0x000fe200078e00bd */
[--C-:B------:R-:W-:Y:S01]  /*e340*/  HSET2.LE.AND R44, R44, R81.reuse, PT ;  /* 0x000000512c2c7233 */ /* 0x100fe20003803000 */
[----:B------:R-:W-:Y:S01]  /*e350*/  IMAD.MOV.U32 R189, RZ, RZ, R209 ;  /* 0x000000ffffbd7224 */ /* 0x000fe200078e00d1 */
[--C-:B------:R-:W-:Y:S01]  /*e360*/  HSET2.LE.AND R46, R46, R81.reuse, PT ;  /* 0x000000512e2e7233 */ /* 0x100fe20003803000 */
[----:B------:R4:W5:Y:S01]  /*e370*/  LDL.LU R209, [R1+0x64] ;  /* 0x0000640001d17983 */ /* 0x0009620000300800 */
[----:B------:R-:W-:Y:S02]  /*e380*/  IMAD.MOV.U32 R55, RZ, RZ, R40 ;  /* 0x000000ffff377224 */ /* 0x000fe400078e0028 */
[----:B------:R-:W-:Y:S01]  /*e390*/  IMAD.MOV.U32 R54, RZ, RZ, R45 ;  /* 0x000000ffff367224 */ /* 0x000fe200078e002d */
[----:B------:R-:W3:Y:S01]  /*e3a0*/  LDL.LU R49, [R1+0x28] ;  /* 0x0000280001317983 */ /* 0x000ee20000300800 */
[----:B------:R-:W-:Y:S03]  /*e3b0*/  IMAD.MOV.U32 R45, RZ, RZ, R41 ;  /* 0x000000ffff2d7224 */ /* 0x000fe600078e0029 */
[----:B------:R-:W-:Y:S01]  /*e3c0*/  LDSM.16.MT88.4 R40, [R139+0x4c00] ;  /* 0x004c00008b28783b */ /* 0x000fe20000004200 */
[-C--:B-1----:R-:W-:Y:S06]  /*e3d0*/  HMMA.16816.F32 R4, R64, R36.reuse, R4 ;  /* 0x000000244004723c */ /* 0x082fec0000001804 */
[C---:B------:R-:W-:Y:S06]  /*e3e0*/  HMMA.16816.F32 R8, R68.reuse, R36, R8 ;  /* 0x000000244408723c */ /* 0x040fec0000001808 */
[-C--:B------:R-:W-:Y:S06]  /*e3f0*/  HMMA.16816.F32 R12, R68, R38.reuse, R12 ;  /* 0x00000026440c723c */ /* 0x080fec000000180c */
[C---:B------:R-:W-:Y:S01]  /*e400*/  HMMA.16816.F32 R16, R64.reuse, R38, R16 ;  /* 0x000000264010723c */ /* 0x040fe20000001810 */
[----:B------:R-:W1:Y:S05]  /*e410*/  LDSM.16.MT88.4 R36, [R204+0x4800] ;  /* 0x00480000cc24783b */ /* 0x000e6a0000004200 */
[-C--:B-1----:R-:W-:Y:S06]  /*e420*/  HMMA.16816.F32 R20, R64, R36.reuse, R20 ;  /* 0x000000244014723c */ /* 0x082fec0000001814 */
[C---:B------:R-:W-:Y:S06]  /*e430*/  HMMA.16816.F32 R24, R68.reuse, R36, R24 ;  /* 0x000000244418723c */ /* 0x040fec0000001818 */
[-C--:B------:R-:W-:Y:S05]  /*e440*/  HMMA.16816.F32 R28, R68, R38.reuse, R28 ;  /* 0x00000026441c723c */ /* 0x080fea000000181c */
[--C-:B------:R-:W-:Y:S01]  /*e450*/  HSET2.LE.AND R36, R53, R81.reuse, PT ;  /* 0x0000005135247233 */ /* 0x100fe20003803000 */
[----:B------:R-:W-:Y:S05]  /*e460*/  HMMA.16816.F32 R32, R64, R38, R32 ;  /* 0x000000264020723c */ /* 0x000fea0000001820 */
[----:B------:R-:W-:Y:S01]  /*e470*/  F2FP.F16.F32.PACK_AB R37, R247, R249 ;  /* 0x000000f9f725723e */ /* 0x000fe200000000ff */
[----:B------:R-:W-:Y:S01]  /*e480*/  FADD.FTZ R68, R159, R120 ;  /* 0x000000789f447221 */ /* 0x000fe20000010000 */
[----:B------:R-:W-:Y:S01]  /*e490*/  F2FP.F16.F32.PACK_AB R38, R252, R144 ;  /* 0x00000090fc26723e */ /* 0x000fe200000000ff */
[----:B------:R-:W-:Y:S03]  /*e4a0*/  FADD.FTZ R71, R163, R132 ;  /* 0x00000084a3477221 */ /* 0x000fe60000010000 */
[----:B------:R-:W-:Y:S01]  /*e4b0*/  LOP3.LUT R36, R36, R37, RZ, 0xc0, !PT ;  /* 0x0000002524247212 */ /* 0x000fe200078ec0ff */
[----:B------:R-:W-:Y:S01]  /*e4c0*/  FADD.FTZ R69, R158, R133 ;  /* 0x000000859e457221 */ /* 0x000fe20000010000 */
[--C-:B------:R-:W-:Y:S01]  /*e4d0*/  HSET2.LE.AND R37, R54, R81.reuse, PT ;  /* 0x0000005136257233 */ /* 0x100fe20003803000 */
[----:B------:R-:W-:Y:S01]  /*e4e0*/  IMAD.MOV.U32 R54, RZ, RZ, R55 ;  /* 0x000000ffff367224 */ /* 0x000fe200078e0037 */
[----:B------:R-:W-:Y:S01]  /*e4f0*/  LOP3.LUT R38, R3, R38, RZ, 0xc0, !PT ;  /* 0x0000002603267212 */ /* 0x000fe200078ec0ff */
[----:B------:R-:W-:Y:S01]  /*e500*/  IMAD.MOV.U32 R55, RZ, RZ, R45 ;  /* 0x000000ffff377224 */ /* 0x000fe200078e002d */
[----:B------:R-:W-:Y:S01]  /*e510*/  F2FP.F16.F32.PACK_AB R45, R129, R131 ;  /* 0x00000083812d723e */ /* 0x000fe200000000ff */
[----:B------:R-:W-:Y:S01]  /*e520*/  IMAD.MOV.U32 R133, RZ, RZ, R134 ;  /* 0x000000ffff857224 */ /* 0x000fe200078e0086 */
[--C-:B------:R-:W-:Y:S02]  /*e530*/  HSET2.LE.AND R39, R52, R81.reuse, PT ;  /* 0x0000005134277233 */ /* 0x100fe40003803000 */
[----:B------:R-:W-:Y:S02]  /*e540*/  LOP3.LUT R44, R44, R45, RZ, 0xc0, !PT ;  /* 0x0000002d2c2c7212 */ /* 0x000fe400078ec0ff */
[--C-:B------:R-:W-:Y:S01]  /*e550*/  HSET2.LE.AND R45, R54, R81.reuse, PT ;  /* 0x00000051362d7233 */ /* 0x100fe20003803000 */
[----:B------:R-:W-:Y:S01]  /*e560*/  IMAD.MOV.U32 R54, RZ, RZ, R55 ;  /* 0x000000ffff367224 */ /* 0x000fe200078e0037 */
[----:B------:R-:W-:Y:S01]  /*e570*/  F2FP.F16.F32.PACK_AB R3, R218, R223 ;  /* 0x000000dfda03723e */ /* 0x000fe200000000ff */
[----:B------:R-:W-:Y:S01]  /*e580*/  IMAD.MOV.U32 R55, RZ, RZ, R47 ;  /* 0x000000ffff377224 */ /* 0x000fe200078e002f */
[----:B------:R-:W-:Y:S02]  /*e590*/  F2FP.F16.F32.PACK_AB R47, R137, R130 ;  /* 0x00000082892f723e */ /* 0x000fe400000000ff */
[----:B------:R-:W-:Y:S02]  /*e5a0*/  LOP3.LUT R39, R39, R3, RZ, 0xc0, !PT ;  /* 0x0000000327277212 */ /* 0x000fe400078ec0ff */
[----:B------:R-:W-:Y:S02]  /*e5b0*/  LOP3.LUT R46, R46, R47, RZ, 0xc0, !PT ;  /* 0x0000002f2e2e7212 */ /* 0x000fe400078ec0ff */
[----:B------:R-:W-:Y:S02]  /*e5c0*/  F2FP.F16.F32.PACK_AB R3, R196, R201 ;  /* 0x000000c9c403723e */ /* 0x000fe400000000ff */
[--C-:B------:R-:W-:Y:S02]  /*e5d0*/  HSET2.LE.AND R47, R54, R81.reuse, PT ;  /* 0x00000051362f7233 */ /* 0x100fe40003803000 */
[--C-:B------:R-:W-:Y:S02]  /*e5e0*/  HSET2.LE.AND R54, R60, R81.reuse, PT ;  /* 0x000000513c367233 */ /* 0x100fe40003803000 */
[----:B------:R-:W-:Y:S02]  /*e5f0*/  LOP3.LUT R37, R37, R3, RZ, 0xc0, !PT ;  /* 0x0000000325257212 */ /* 0x000fe400078ec0ff */
[----:B--2---:R-:W-:Y:S02]  /*e600*/  F2FP.F16.F32.PACK_AB R3, R124, R121 ;  /* 0x000000797c03723e */ /* 0x004fe400000000ff */
[----:B------:R-:W-:Y:S02]  /*e610*/  LOP3.LUT R54, R54, R48, RZ, 0xc0, !PT ;  /* 0x0000003036367212 */ /* 0x000fe400078ec0ff */
[----:B------:R-:W-:Y:S01]  /*e620*/  LOP3.LUT R45, R45, R3, RZ, 0xc0, !PT ;  /* 0x000000032d2d7212 */ /* 0x000fe200078ec0ff */
[-C--:B------:R-:W-:Y:S05]  /*e630*/  HMMA.16816.F32 R4, R36, R40.reuse, R4 ;  /* 0x000000282404723c */ /* 0x080fea0000001804 */
[----:B------:R-:W-:Y:S02]  /*e640*/  F2FP.F16.F32.PACK_AB R3, R128, R125 ;  /* 0x0000007d8003723e */ /* 0x000fe400000000ff */
[--C-:B------:R-:W-:Y:S02]  /*e650*/  HSET2.LE.AND R52, R92, R81.reuse, PT ;  /* 0x000000515c347233 */ /* 0x100fe40003803000 */
[----:B------:R-:W-:Y:S02]  /*e660*/  MUFU.EX2 R92, R170 ;  /* 0x000000aa005c7308 */ /* 0x000fe40000000800 */
[----:B------:R-:W-:Y:S02]  /*e670*/  LOP3.LUT R47, R47, R3, RZ, 0xc0, !PT ;  /* 0x000000032f2f7212 */ /* 0x000fe400078ec0ff */
[--C-:B------:R-:W-:Y:S02]  /*e680*/  HSET2.LE.AND R70, R96, R81.reuse, PT ;  /* 0x0000005160467233 */ /* 0x100fe40003803000 */
[--C-:B------:R-:W-:Y:S02]  /*e690*/  HSET2.LE.AND R66, R85, R81.reuse, PT ;  /* 0x0000005155427233 */ /* 0x100fe40003803000 */
[C---:B------:R-:W-:Y:S01]  /*e6a0*/  LOP3.LUT R3, R56.reuse, 0xffff, RZ, 0xc0, !PT ;  /* 0x0000ffff38037812 */ /* 0x040fe200078ec0ff */
[C---:B------:R-:W-:Y:S04]  /*e6b0*/  HMMA.16816.F32 R8, R44.reuse, R40, R8 ;  /* 0x000000282c08723c */ /* 0x040fe80000001808 */
[----:B------:R-:W-:Y:S02]  /*e6c0*/  SHF.R.U32.HI R3, RZ, 0x8, R3 ;  /* 0x00000008ff037819 */ /* 0x000fe40000011603 */
[-C--:B------:R-:W-:Y:S05]  /*e6d0*/  HMMA.16816.F32 R12, R44, R42.reuse, R12 ;  /* 0x0000002a2c0c723c */ /* 0x080fea000000180c */
[----:B------:R-:W-:Y:S01]  /*e6e0*/  LOP3.LUT R40, R56, 0xff, RZ, 0xc0, !PT ;  /* 0x000000ff38287812 */ /* 0x000fe200078ec0ff */
[C---:B------:R-:W-:Y:S05]  /*e6f0*/  HMMA.16816.F32 R16, R36.reuse, R42, R16 ;  /* 0x0000002a2410723c */ /* 0x040fea0000001810 */
[----:B------:R-:W-:Y:S02]  /*e700*/  PRMT R74, R40, 0x5410, R3 ;  /* 0x00005410284a7816 */ /* 0x000fe40000000003 */
[----:B------:R-:W-:Y:S04]  /*e710*/  SHF.R.U32.HI R40, RZ, 0x18, R56 ;  /* 0x00000018ff287819 */ /* 0x000fe80000011638 */
[----:B------:R-:W-:Y:S02]  /*e720*/  F2FP.F16.F32.PACK_AB R41, R115, R114 ;  /* 0x000000727329723e */ /* 0x000fe400000000ff */
[--C-:B------:R-:W-:Y:S02]  /*e730*/  HSET2.LE.AND R53, R93, R81.reuse, PT ;  /* 0x000000515d357233 */ /* 0x100fe40003803000 */
[----:B------:R-:W-:Y:S01]  /*e740*/  LOP3.LUT R57, R57, R41, RZ, 0xc0, !PT ;  /* 0x0000002939397212 */ /* 0x000fe200078ec0ff */
[----:B------:R-:W1:Y:S01]  /*e750*/  MUFU.EX2 R93, R162 ;  /* 0x000000a2005d7308 */ /* 0x000e620000000800 */
[--C-:B------:R-:W-:Y:S02]  /*e760*/  HSET2.LE.AND R64, R87, R81.reuse, PT ;  /* 0x0000005157407233 */ /* 0x100fe40003803000 */
[--C-:B------:R-:W-:Y:S02]  /*e770*/  HSET2.LE.AND R65, R86, R81.reuse, PT ;  /* 0x0000005156417233 */ /* 0x100fe40003803000 */
[--C-:B------:R-:W-:Y:S02]  /*e780*/  HSET2.LE.AND R74, R74, R81.reuse, PT ;  /* 0x000000514a4a7233 */ /* 0x100fe40003803000 */
[----:B------:R-:W-:Y:S03]  /*e790*/  F2FP.F16.F32.PACK_AB R163, R174, R126 ;  /* 0x0000007eaea3723e */ /* 0x000fe600000000ff */
[----:B------:R-:W-:Y:S01]  /*e7a0*/  MUFU.EX2 R86, R178 ;  /* 0x000000b200567308 */ /* 0x000fe20000000800 */
[----:B------:R-:W-:Y:S09]  /*e7b0*/  LOP3.LUT R163, R83, R163, RZ, 0xc0, !PT ;  /* 0x000000a353a37212 */ /* 0x000ff200078ec0ff */
[----:B------:R-:W-:Y:S01]  /*e7c0*/  MUFU.EX2 R87, R176 ;  /* 0x000000b000577308 */ /* 0x000fe20000000800 */
[----:B---3--:R-:W-:Y:S01]  /*e7d0*/  FFMA.FTZ R60, R0, R49, R55 ;  /* 0x00000031003c7223 */ /* 0x008fe20000010037 */
[--C-:B------:R-:W-:Y:S01]  /*e7e0*/  HSET2.LE.AND R55, R89, R81.reuse, PT ;  /* 0x0000005159377233 */ /* 0x100fe20003803000 */
[----:B------:R-:W2:Y:S01]  /*e7f0*/  LDSM.16.MT88.4 R48, [R204+0x4c00] ;  /* 0x004c0000cc30783b */ /* 0x000ea20000004200 */
[----:B------:R-:W-:Y:S01]  /*e800*/  F2FP.F16.F32.PACK_AB R0, R217, R222 ;  /* 0x000000ded900723e */ /* 0x000fe200000000ff */
[----:B------:R-:W-:Y:S01]  /*e810*/  FADD.FTZ R67, R171, R60 ;  /* 0x0000003cab437221 */ /* 0x000fe20000010000 */
[--C-:B------:R-:W-:Y:S04]  /*e820*/  HSET2.LE.AND R60, R104, R81.reuse, PT ;  /* 0x00000051683c7233 */ /* 0x100fe80003803000 */
[----:B------:R-:W3:Y:S01]  /*e830*/  MUFU.EX2 R89, R190 ;  /* 0x000000be00597308 */ /* 0x000ee20000000800 */
[----:B------:R-:W-:Y:S02]  /*e840*/  LOP3.LUT R55, R55, R0, RZ, 0xc0, !PT ;  /* 0x0000000037377212 */ /* 0x000fe400078ec0ff */
[----:B------:R-:W-:Y:S04]  /*e850*/  F2FP.F16.F32.PACK_AB R0, R243, R246 ;  /* 0x000000f6f300723e */ /* 0x000fe800000000ff */
[----:B------:R-:W-:Y:S02]  /*e860*/  LOP3.LUT R52, R52, R0, RZ, 0xc0, !PT ;  /* 0x0000000034347212 */ /* 0x000fe400078ec0ff */
[----:B------:R-:W-:Y:S02]  /*e870*/  SHF.R.U32.HI R0, RZ, 0x10, R56 ;  /* 0x00000010ff007819 */ /* 0x000fe40000011638 */
[--C-:B------:R-:W-:Y:S02]  /*e880*/  HSET2.LE.AND R56, R61, R81.reuse, PT ;  /* 0x000000513d387233 */ /* 0x100fe40003803000 */
[----:B------:R-:W-:Y:S02]  /*e890*/  LOP3.LUT R3, R0, 0xff, RZ, 0xc0, !PT ;  /* 0x000000ff00037812 */ /* 0x000fe400078ec0ff */
[----:B------:R-:W-:Y:S02]  /*e8a0*/  F2FP.F16.F32.PACK_AB R0, R192, R200 ;  /* 0x000000c8c000723e */ /* 0x000fe400000000ff */
[----:B------:R-:W-:Y:S02]  /*e8b0*/  PRMT R75, R3, 0x5410, R40 ;  /* 0x00005410034b7816 */ /* 0x000fe40000000028 */
[----:B------:R-:W-:Y:S02]  /*e8c0*/  F2FP.F16.F32.PACK_AB R40, R118, R119 ;  /* 0x000000777628723e */ /* 0x000fe400000000ff */
[----:B------:R-:W-:Y:S02]  /*e8d0*/  LOP3.LUT R53, R53, R0, RZ, 0xc0, !PT ;  /* 0x0000000035357212 */ /* 0x000fe400078ec0ff */
[----:B------:R-:W-:Y:S02]  /*e8e0*/  LOP3.LUT R56, R56, R40, RZ, 0xc0, !PT ;  /* 0x0000002838387212 */ /* 0x000fe400078ec0ff */
[----:B------:R-:W4:Y:S01]  /*e8f0*/  LDSM.16.MT88.4 R40, [R139+0x5000] ;  /* 0x005000008b28783b */ /* 0x000f220000004200 */
[----:B------:R-:W-:Y:S02]  /*e900*/  F2FP.F16.F32.PACK_AB R0, R155, R152 ;  /* 0x000000989b00723e */ /* 0x000fe400000000ff */
[----:B------:R-:W-:Y:S02]  /*e910*/  F2FP.F16.F32.PACK_AB R3, R154, R146 ;  /* 0x000000929a03723e */ /* 0x000fe400000000ff */
[----:B------:R-:W-:Y:S02]  /*e920*/  LOP3.LUT R58, R58, R0, RZ, 0xc0, !PT ;  /* 0x000000003a3a7212 */ /* 0x000fe400078ec0ff */
[----:B------:R-:W-:Y:S02]  /*e930*/  LOP3.LUT R59, R59, R3, RZ, 0xc0, !PT ;  /* 0x000000033b3b7212 */ /* 0x000fe400078ec0ff */
[--C-:B------:R-:W-:Y:S01]  /*e940*/  HSET2.LE.AND R0, R103, R81.reuse, PT ;  /* 0x0000005167007233 */ /* 0x100fe20003803000 */
[-C--:B--2---:R-:W-:Y:S04]  /*e950*/  HMMA.16816.F32 R20, R36, R48.reuse, R20 ;  /* 0x000000302414723c */ /* 0x084fe80000001814 */
[----:B------:R-:W-:Y:S02]  /*e960*/  LOP3.LUT R62, R0, R62, RZ, 0xc0, !PT ;  /* 0x0000003e003e7212 */ /* 0x000fe400078ec0ff */
[----:B------:R-:W-:Y:S01]  /*e970*/  F2FP.F16.F32.PACK_AB R0, R198, R203 ;  /* 0x000000cbc600723e */ /* 0x000fe200000000ff */
[C---:B------:R-:W-:Y:S04]  /*e980*/  HMMA.16816.F32 R24, R44.reuse, R48, R24 ;  /* 0x000000302c18723c */ /* 0x040fe80000001818 */
[----:B------:R-:W-:Y:S02]  /*e990*/  LOP3.LUT R63, R63, R0, RZ, 0xc0, !PT ;  /* 0x000000003f3f7212 */ /* 0x000fe400078ec0ff */
[-C--:B------:R-:W-:Y:S05]  /*e9a0*/  HMMA.16816.F32 R28, R44, R50.reuse, R28 ;  /* 0x000000322c1c723c */ /* 0x080fea000000181c */
[----:B------:R-:W-:Y:S01]  /*e9b0*/  F2FP.F16.F32.PACK_AB R3, R242, R245 ;  /* 0x000000f5f203723e */ /* 0x000fe200000000ff */
[----:B------:R-:W-:Y:S01]  /*e9c0*/  HMMA.16816.F32 R32, R36, R50, R32 ;  /* 0x000000322420723c */ /* 0x000fe20000001820 */
[----:B------:R-:W2:Y:S04]  /*e9d0*/  LDSM.16.MT88.4 R36, [R204+0x5000] ;  /* 0x00500000cc24783b */ /* 0x000ea80000004200 */
[----:B------:R-:W-:Y:S02]  /*e9e0*/  F2FP.F16.F32.PACK_AB R44, R112, R116 ;  /* 0x00000074702c723e */ /* 0x000fe400000000ff */
[----:B------:R-:W-:Y:S01]  /*e9f0*/  F2FP.F16.F32.PACK_AB R45, R239, R244 ;  /* 0x000000f4ef2d723e */ /* 0x000fe200000000ff */
[----:B------:R-:W-:Y:S01]  /*ea00*/  FADD.FTZ R50, R188, R71 ;  /* 0x00000047bc327221 */ /* 0x000fe20000010000 */
[-C--:B----4-:R-:W-:Y:S05]  /*ea10*/  HMMA.16816.F32 R4, R52, R40.reuse, R4 ;  /* 0x000000283404723c */ /* 0x090fea0000001804 */
[----:B------:R-:W-:Y:S01]  /*ea20*/  LOP3.LUT R66, R66, R44, RZ, 0xc0, !PT ;  /* 0x0000002c42427212 */ /* 0x000fe200078ec0ff */
[C---:B------:R-:W-:Y:S05]  /*ea30*/  HMMA.16816.F32 R8, R56.reuse, R40, R8 ;  /* 0x000000283808723c */ /* 0x040fea0000001808 */
[----:B------:R-:W-:Y:S01]  /*ea40*/  LOP3.LUT R70, R70, R45, RZ, 0xc0, !PT ;  /* 0x0000002d46467212 */ /* 0x000fe200078ec0ff */
[-C--:B------:R-:W-:Y:S01]  /*ea50*/  HMMA.16816.F32 R12, R56, R42.reuse, R12 ;  /* 0x0000002a380c723c */ /* 0x080fe2000000180c */
[----:B------:R-:W4:Y:S04]  /*ea60*/  LDSM.16.MT88.4 R44, [R139+0x5400] ;  /* 0x005400008b2c783b */ /* 0x000f280000004200 */
[----:B------:R-:W-:Y:S01]  /*ea70*/  FADD.FTZ R41, R225, R67 ;  /* 0x00000043e1297221 */ /* 0x000fe20000010000 */
[C---:B------:R-:W-:Y:S05]  /*ea80*/  HMMA.16816.F32 R16, R52.reuse, R42, R16 ;  /* 0x0000002a3410723c */ /* 0x040fea0000001810 */
[----:B------:R-:W-:Y:S01]  /*ea90*/  F2FP.F16.F32.PACK_AB R0, R147, R117 ;  /* 0x000000759300723e */ /* 0x000fe200000000ff */
[----:B------:R-:W-:Y:S01]  /*eaa0*/  FADD.FTZ R40, R189, R68 ;  /* 0x00000044bd287221 */ /* 0x000fe20000010000 */
[----:B------:R-:W-:Y:S01]  /*eab0*/  LOP3.LUT R60, R60, R3, RZ, 0xc0, !PT ;  /* 0x000000033c3c7212 */ /* 0x000fe200078ec0ff */
[----:B------:R-:W-:Y:S03]  /*eac0*/  FADD.FTZ R50, R227, R50 ;  /* 0x00000032e3327221 */ /* 0x000fe60000010000 */
[--C-:B------:R-:W-:Y:S01]  /*ead0*/  HSET2.LE.AND R61, R108, R81.reuse, PT ;  /* 0x000000516c3d7233 */ /* 0x100fe20003803000 */
[-C--:B--2---:R-:W-:Y:S03]  /*eae0*/  HMMA.16816.F32 R20, R52, R36.reuse, R20 ;  /* 0x000000243414723c */ /* 0x084fe60000001814 */
[----:B------:R-:W-:Y:S01]  /*eaf0*/  LOP3.LUT R64, R64, R0, RZ, 0xc0, !PT ;  /* 0x0000000040407212 */ /* 0x000fe200078ec0ff */
[----:B------:R-:W-:Y:S01]  /*eb00*/  FADD.FTZ R40, R175, R40 ;  /* 0x00000028af287221 */ /* 0x000fe20000010000 */
[----:B------:R-:W-:Y:S01]  /*eb10*/  F2FP.F16.F32.PACK_AB R48, R185, R195 ;  /* 0x000000c3b930723e */ /* 0x000fe200000000ff */
[C---:B------:R-:W-:Y:S05]  /*eb20*/  HMMA.16816.F32 R24, R56.reuse, R36, R24 ;  /* 0x000000243818723c */ /* 0x040fea0000001818 */
[----:B------:R-:W-:Y:S01]  /*eb30*/  F2FP.F16.F32.PACK_AB R3, R145, R113 ;  /* 0x000000719103723e */ /* 0x000fe200000000ff */
[-C--:B------:R-:W-:Y:S01]  /*eb40*/  HMMA.16816.F32 R28, R56, R38.reuse, R28 ;  /* 0x00000026381c723c */ /* 0x080fe2000000181c */
[----:B------:R-:W-:Y:S04]  /*eb50*/  MUFU.EX2 R56, R184 ;  /* 0x000000b800387308 */ /* 0x000fe80000000800 */
[--C-:B------:R-:W-:Y:S01]  /*eb60*/  HSET2.LE.AND R0, R88, R81.reuse, PT ;  /* 0x0000005158007233 */ /* 0x100fe20003803000 */
[----:B------:R-:W-:Y:S05]  /*eb70*/  HMMA.16816.F32 R32, R52, R38, R32 ;  /* 0x000000263420723c */ /* 0x000fea0000001820 */
[----:B------:R1:W-:Y:S01]  /*eb80*/  MUFU.EX2 R55, R142 ;  /* 0x0000008e00377308 */ /* 0x0003e20000000800 */
[----:B------:R-:W-:Y:S01]  /*eb90*/  F2FP.F16.F32.PACK_AB R67, R95, R94 ;  /* 0x0000005e5f43723e */ /* 0x000fe200000000ff */
[----:B------:R-:W-:Y:S01]  /*eba0*/  FADD.FTZ R51, R215, R69 ;  /* 0x00000045d7337221 */ /* 0x000fe20000010000 */
[----:B------:R-:W-:Y:S03]  /*ebb0*/  LOP3.LUT R61, R61, R48, RZ, 0xc0, !PT ;  /* 0x000000303d3d7212 */ /* 0x000fe600078ec0ff */
[----:B------:R-:W-:Y:S04]  /*ebc0*/  LOP3.LUT R65, R65, R3, RZ, 0xc0, !PT ;  /* 0x0000000341417212 */ /* 0x000fe800078ec0ff */
[----:B------:R-:W2:Y:S01]  /*ebd0*/  MUFU.EX2 R88, R191 ;  /* 0x000000bf00587308 */ /* 0x000ea20000000800 */
[--C-:B------:R-:W-:Y:S01]  /*ebe0*/  HSET2.LE.AND R3, R102, R81.reuse, PT ;  /* 0x0000005166037233 */ /* 0x100fe20003803000 */
[-C--:B----4-:R-:W-:Y:S05]  /*ebf0*/  HMMA.16816.F32 R4, R60, R44.reuse, R4 ;  /* 0x0000002c3c04723c */ /* 0x090fea0000001804 */
[--C-:B------:R-:W-:Y:S02]  /*ec00*/  HSET2.LE.AND R48, R98, R81.reuse, PT ;  /* 0x0000005162307233 */ /* 0x100fe40003803000 */
[--C-:B------:R-:W-:Y:S04]  /*ec10*/  HSET2.LE.AND R49, R97, R81.reuse, PT ;  /* 0x0000005161317233 */ /* 0x100fe80003803000 */
[--C-:B------:R-:W-:Y:S02]  /*ec20*/  HSET2.LE.AND R75, R75, R81.reuse, PT ;  /* 0x000000514b4b7233 */ /* 0x100fe40003803000 */
[----:B------:R-:W-:Y:S01]  /*ec30*/  HSET2.LE.AND R81, R84, R81, PT ;  /* 0x0000005154517233 */ /* 0x000fe20003803000 */
[----:B------:R-:W-:Y:S01]  /*ec40*/  FADD.FTZ R84, R183, R40 ;  /* 0x00000028b7547221 */ /* 0x000fe20000010000 */
[----:B------:R-:W-:Y:S01]  /*ec50*/  LOP3.LUT R67, R0, R67, RZ, 0xc0, !PT ;  /* 0x0000004300437212 */ /* 0x000fe200078ec0ff */
[----:B------:R-:W-:Y:S01]  /*ec60*/  FADD.FTZ R0, R180, R41 ;  /* 0x00000029b4007221 */ /* 0x000fe20000010000 */
[----:B------:R-:W-:Y:S01]  /*ec70*/  F2FP.F16.F32.PACK_AB R71, R197, R202 ;  /* 0x000000cac547723e */ /* 0x000fe200000000ff */
[----:B------:R-:W4:Y:S01]  /*ec80*/  LDSM.16.MT88.4 R40, [R204+0x5400] ;  /* 0x00540000cc28783b */ /* 0x000f220000004200 */
[----:B------:R-:W-:Y:S01]  /*ec90*/  FADD.FTZ R37, R219, R84 ;  /* 0x00000054db257221 */ /* 0x000fe20000010000 */
[----:B------:R-:W-:Y:S02]  /*eca0*/  F2FP.F16.F32.PACK_AB R68, R240, R241 ;  /* 0x000000f1f044723e */ /* 0x000fe400000000ff */
[C---:B------:R-:W-:Y:S04]  /*ecb0*/  HMMA.16816.F32 R8, R64.reuse, R44, R8 ;  /* 0x0000002c4008723c */ /* 0x040fe80000001808 */
[----:B------:R-:W-:Y:S01]  /*ecc0*/  FADD.FTZ R53, R187, R37 ;  /* 0x00000025bb357221 */ /* 0x000fe20000010000 */
[----:B------:R-:W-:Y:S01]  /*ecd0*/  LOP3.LUT R71, R3, R71, RZ, 0xc0, !PT ;  /* 0x0000004703477212 */ /* 0x000fe200078ec0ff */
[-C--:B------:R-:W-:Y:S05]  /*ece0*/  HMMA.16816.F32 R12, R64, R46.reuse, R12 ;  /* 0x0000002e400c723c */ /* 0x080fea000000180c */
[----:B------:R-:W-:Y:S01]  /*ecf0*/  FADD.FTZ R3, R177, R51 ;  /* 0x00000033b1037221 */ /* 0x000fe20000010000 */
[C---:B------:R-:W-:Y:S05]  /*ed00*/  HMMA.16816.F32 R16, R60.reuse, R46, R16 ;  /* 0x0000002e3c10723c */ /* 0x040fea0000001810 */
[----:B------:R-:W-:Y:S01]  /*ed10*/  LOP3.LUT R68, R48, R68, RZ, 0xc0, !PT ;  /* 0x0000004430447212 */ /* 0x000fe200078ec0ff */
[----:B------:R-:W-:Y:S01]  /*ed20*/  FADD.FTZ R48, R181, R50 ;  /* 0x00000032b5307221 */ /* 0x000fe20000010000 */
[----:B------:R-:W-:Y:S01]  /*ed30*/  FADD.FTZ R85, R182, R3 ;  /* 0x00000003b6557221 */ /* 0x000fe20000010000 */
[----:B------:R-:W-:Y:S03]  /*ed40*/  FADD.FTZ R3, R216, R0 ;  /* 0x00000000d8037221 */ /* 0x000fe60000010000 */
[----:B------:R-:W-:Y:S01]  /*ed50*/  FADD.FTZ R36, R199, R48 ;  /* 0x00000030c7247221 */ /* 0x000fe20000010000 */
[----:B------:R-:W-:Y:S01]  /*ed60*/  FADD.FTZ R44, R140, R53 ;  /* 0x000000358c2c7221 */ /* 0x000fe20000010000 */
[----:B------:R-:W-:Y:S01]  /*ed70*/  F2FP.F16.F32.PACK_AB R69, R229, R226 ;  /* 0x000000e2e545723e */ /* 0x000fe200000000ff */
[----:B------:R-:W-:Y:S01]  /*ed80*/  FADD.FTZ R0, R220, R85 ;  /* 0x00000055dc007221 */ /* 0x000fe20000010000 */
[----:B------:R-:W-:Y:S01]  /*ed90*/  FADD.FTZ R52, R186, R36 ;  /* 0x00000024ba347221 */ /* 0x000fe20000010000 */
[----:B------:R-:W-:Y:S01]  /*eda0*/  FADD.FTZ R44, R193, R44 ;  /* 0x0000002cc12c7221 */ /* 0x000fe20000010000 */
[----:B------:R-:W3:Y:S01]  /*edb0*/  LDSM.16.MT88.4 R36, [R139+0x5800] ;  /* 0x005800008b24783b */ /* 0x000ee20000004200 */
[----:B------:R-:W-:Y:S01]  /*edc0*/  LOP3.LUT R69, R49, R69, RZ, 0xc0, !PT ;  /* 0x0000004531457212 */ /* 0x000fe200078ec0ff */
[----:B------:R-:W-:Y:S01]  /*edd0*/  FADD.FTZ R45, R168, R52 ;  /* 0x00000034a82d7221 */ /* 0x000fe20000010000 */
[----:B------:R-:W-:Y:S01]  /*ede0*/  FADD.FTZ R52, R161, R44 ;  /* 0x0000002ca1347221 */ /* 0x000fe20000010000 */
[----:B------:R-:W-:Y:S01]  /*edf0*/  F2FP.F16.F32.PACK_AB R50, R224, R194 ;  /* 0x000000c2e032723e */ /* 0x000fe200000000ff */
[----:B------:R-:W-:Y:S01]  /*ee00*/  FADD.FTZ R3, R179, R3 ;  /* 0x00000003b3037221 */ /* 0x000fe20000010000 */
[----:B------:R-:W-:Y:S01]  /*ee10*/  FADD.FTZ R45, R221, R45 ;  /* 0x0000002ddd2d7221 */ /* 0x000fe20000010000 */
[-C--:B----4-:R-:W-:Y:S03]  /*ee20*/  HMMA.16816.F32 R20, R60, R40.reuse, R20 ;  /* 0x000000283c14723c */ /* 0x090fe60000001814 */
[----:B------:R-:W-:Y:S01]  /*ee30*/  FADD.FTZ R54, R169, R0 ;  /* 0x00000000a9367221 */ /* 0x000fe20000010000 */
[----:B------:R-:W-:Y:S01]  /*ee40*/  FADD.FTZ R0, R143, R3 ;  /* 0x000000038f007221 */ /* 0x000fe20000010000 */
[----:B------:R-:W-:Y:S01]  /*ee50*/  FADD.FTZ R53, R208, R45 ;  /* 0x0000002dd0357221 */ /* 0x000fe20000010000 */
[C---:B------:R-:W-:Y:S01]  /*ee60*/  HMMA.16816.F32 R24, R64.reuse, R40, R24 ;  /* 0x000000284018723c */ /* 0x040fe20000001818 */
[----:B------:R-:W4:Y:S04]  /*ee70*/  LDSM.16.MT88.4 R44, [R204+0x5800] ;  /* 0x00580000cc2c783b */ /* 0x000f280000004200 */
[----:B------:R-:W-:Y:S01]  /*ee80*/  FADD.FTZ R0, R141, R0 ;  /* 0x000000008d007221 */ /* 0x000fe20000010000 */
[-C--:B------:R-:W-:Y:S03]  /*ee90*/  HMMA.16816.F32 R28, R64, R42.reuse, R28 ;  /* 0x0000002a401c723c */ /* 0x080fe6000000181c */
[----:B------:R1:W5:Y:S02]  /*eea0*/  LDL.LU R208, [R1+0x60] ;  /* 0x0000600001d07983 */ /* 0x0003640000300800 */
[----:B------:R-:W-:Y:S01]  /*eeb0*/  FADD.FTZ R0, R148, R0 ;  /* 0x0000000094007221 */ /* 0x000fe20000010000 */
[----:B------:R-:W-:Y:S05]  /*eec0*/  HMMA.16816.F32 R32, R60, R42, R32 ;  /* 0x0000002a3c20723c */ /* 0x000fea0000001820 */
[----:B------:R-:W-:Y:S01]  /*eed0*/  FADD.FTZ R3, R165, R54 ;  /* 0x00000036a5037221 */ /* 0x000fe20000010000 */
[----:B------:R-:W-:Y:S01]  /*eee0*/  FADD.FTZ R41, R150, R0 ;  /* 0x0000000096297221 */ /* 0x000fe20000010000 */
[----:B------:R-:W-:Y:S01]  /*eef0*/  FADD.FTZ R0, R207, R53 ;  /* 0x00000035cf007221 */ /* 0x000fe20000010000 */
[----:B------:R-:W-:Y:S01]  /*ef00*/  F2FP.F16.F32.PACK_AB R51, R111, R110 ;  /* 0x0000006e6f33723e */ /* 0x000fe200000000ff */
[----:B------:R1:W5:Y:S02]  /*ef10*/  LDL.LU R207, [R1+0x5c] ;  /* 0x00005c0001cf7983 */ /* 0x0003640000300800 */
[----:B------:R-:W-:Y:S01]  /*ef20*/  FADD.FTZ R3, R160, R3 ;  /* 0x00000003a0037221 */ /* 0x000fe20000010000 */
[----:B------:R-:W-:Y:S01]  /*ef30*/  FADD.FTZ R42, R149, R41 ;  /* 0x00000029952a7221 */ /* 0x000fe20000010000 */
[----:B------:R-:W-:Y:S01]  /*ef40*/  FADD.FTZ R41, R205, R0 ;  /* 0x00000000cd297221 */ /* 0x000fe20000010000 */
[----:B------:R-:W-:Y:S01]  /*ef50*/  F2FP.F16.F32.PACK_AB R48, R238, R230 ;  /* 0x000000e6ee30723e */ /* 0x000fe200000000ff */
[-C--:B---3--:R-:W-:Y:S05]  /*ef60*/  HMMA.16816.F32 R4, R68, R36.reuse, R4 ;  /* 0x000000244404723c */ /* 0x088fea0000001804 */
[----:B------:R-:W-:Y:S01]  /*ef70*/  FADD.FTZ R40, R157, R3 ;  /* 0x000000039d287221 */ /* 0x000fe20000010000 */
[----:B------:R-:W-:Y:S01]  /*ef80*/  FADD.FTZ R3, R206, R52 ;  /* 0x00000034ce037221 */ /* 0x000fe20000010000 */
[----:B------:R-:W-:Y:S01]  /*ef90*/  F2FP.F16.F32.PACK_AB R49, R107, R106 ;  /* 0x0000006a6b31723e */ /* 0x000fe200000000ff */
[----:B------:R3:W5:Y:S03]  /*efa0*/  LDL.LU R206, [R1+0x58] ;  /* 0x0000580001ce7983 */ /* 0x0007660000300800 */
[----:B------:R-:W-:Y:S01]  /*efb0*/  FADD.FTZ R0, R138, R3 ;  /* 0x000000038a007221 */ /* 0x000fe20000010000 */
[----:B------:R3:W5:Y:S01]  /*efc0*/  LDL.LU R205, [R1+0x54] ;  /* 0x0000540001cd7983 */ /* 0x0007620000300800 */
[----:B------:R-:W-:Y:S01]  /*efd0*/  LOP3.LUT R50, R72, R50, RZ, 0xc0, !PT ;  /* 0x0000003248327212 */ /* 0x000fe200078ec0ff */
[----:B------:R-:W-:Y:S01]  /*efe0*/  FADD.FTZ R42, R151, R42 ;  /* 0x0000002a972a7221 */ /* 0x000fe20000010000 */
[----:B------:R-:W-:Y:S01]  /*eff0*/  LOP3.LUT R51, R73, R51, RZ, 0xc0, !PT ;  /* 0x0000003349337212 */ /* 0x000fe200078ec0ff */
[----:B------:R3:W5:Y:S01]  /*f000*/  LDL.LU R138, [R1+0x50] ;  /* 0x00005000018a7983 */ /* 0x0007620000300800 */
[----:B------:R-:W-:Y:S01]  /*f010*/  LOP3.LUT R48, R74, R48, RZ, 0xc0, !PT ;  /* 0x000000304a307212 */ /* 0x000fe200078ec0ff */
[----:B------:R-:W-:Y:S01]  /*f020*/  FADD.FTZ R40, R164, R40 ;  /* 0x00000028a4287221 */ /* 0x000fe20000010000 */
[----:B------:R-:W-:Y:S01]  /*f030*/  LOP3.LUT R49, R75, R49, RZ, 0xc0, !PT ;  /* 0x000000314b317212 */ /* 0x000fe200078ec0ff */
[----:B------:R-:W3:Y:S01]  /*f040*/  LDSM.16.MT88.4 R148, [R139+0x5c00] ;  /* 0x005c00008b94783b */ /* 0x000ee20000004200 */
[----:B------:R-:W-:Y:S01]  /*f050*/  FADD.FTZ R41, R249, R41 ;  /* 0x00000029f9297221 */ /* 0x000fe20000010000 */
[----:B------:R-:W-:Y:S01]  /*f060*/  FADD.FTZ R3, R156, R40 ;  /* 0x000000289c037221 */ /* 0x000fe20000010000 */
[----:B------:R-:W-:Y:S01]  /*f070*/  FADD.FTZ R40, R201, R0 ;  /* 0x00000000c9287221 */ /* 0x000fe20000010000 */
[----:B-1----:R-:W-:Y:S02]  /*f080*/  F2FP.F16.F32.PACK_AB R142, R92, R93 ;  /* 0x0000005d5c8e723e */ /* 0x002fe400000000ff */
[C---:B------:R-:W-:Y:S04]  /*f090*/  HMMA.16816.F32 R8, R48.reuse, R36, R8 ;  /* 0x000000243008723c */ /* 0x040fe80000001808 */
[----:B------:R-:W-:Y:S01]  /*f0a0*/  LOP3.LUT R142, R76, R142, RZ, 0xc0, !PT ;  /* 0x0000008e4c8e7212 */ /* 0x000fe200078ec0ff */
[----:B------:R-:W-:Y:S01]  /*f0b0*/  FADD.FTZ R0, R131, R3 ;  /* 0x0000000383007221 */ /* 0x000fe20000010000 */
[-C--:B------:R-:W-:Y:S05]  /*f0c0*/  HMMA.16816.F32 R12, R48, R38.reuse, R12 ;  /* 0x00000026300c723c */ /* 0x080fea000000180c */
[----:B------:R-:W-:Y:S01]  /*f0d0*/  FADD.FTZ R37, R247, R41 ;  /* 0x00000029f7257221 */ /* 0x000fe20000010000 */
[C---:B------:R-:W-:Y:S05]  /*f0e0*/  HMMA.16816.F32 R16, R68.reuse, R38, R16 ;  /* 0x000000264410723c */ /* 0x040fea0000001810 */
        /* <DEDUP_REMOVED lines=8> */
[----:B------:R-:W-:Y:S01]  /*f170*/  F2FP.F16.F32.PACK_AB R143, R90, R91 ;  /* 0x0000005b5a8f723e */ /* 0x000fe200000000ff */
[----:B------:R-:W-:Y:S01]  /*f180*/  FADD.FTZ R38, R218, R36 ;  /* 0x00000024da267221 */ /* 0x000fe20000010000 */
[----:B------:R-:W-:Y:S01]  /*f190*/  FADD.FTZ R37, R137, R37 ;  /* 0x0000002589257221 */ /* 0x000fe20000010000 */
[C---:B------:R-:W-:Y:S04]  /*f1a0*/  HMMA.16816.F32 R24, R48.reuse, R44, R24 ;  /* 0x0000002c3018723c */ /* 0x040fe80000001818 */
[----:B------:R-:W-:Y:S01]  /*f1b0*/  FADD.FTZ R41, R119, R37 ;  /* 0x0000002577297221 */ /* 0x000fe20000010000 */
[----:B------:R-:W-:Y:S01]  /*f1c0*/  FADD.FTZ R0, R125, R3 ;  /* 0x000000037d007221 */ /* 0x000fe20000010000 */
[----:B------:R-:W-:Y:S01]  /*f1d0*/  FADD.FTZ R3, R252, R40 ;  /* 0x00000028fc037221 */ /* 0x000fe20000010000 */
[----:B------:R-:W-:Y:S01]  /*f1e0*/  LOP3.LUT R143, R77, R143, RZ, 0xc0, !PT ;  /* 0x0000008f4d8f7212 */ /* 0x000fe200078ec0ff */
[-C--:B------:R-:W-:Y:S03]  /*f1f0*/  HMMA.16816.F32 R28, R48, R46.reuse, R28 ;  /* 0x0000002e301c723c */ /* 0x080fe6000000181c */
[----:B------:R-:W-:Y:S01]  /*f200*/  FADD.FTZ R36, R128, R0 ;  /* 0x0000000080247221 */ /* 0x000fe20000010000 */
[----:B------:R-:W-:Y:S01]  /*f210*/  FADD.FTZ R0, R246, R3 ;  /* 0x00000003f6007221 */ /* 0x000fe20000010000 */
[----:B------:R-:W-:Y:S01]  /*f220*/  FADD.FTZ R3, R200, R38 ;  /* 0x00000026c8037221 */ /* 0x000fe20000010000 */
[----:B------:R-:W-:Y:S05]  /*f230*/  HMMA.16816.F32 R32, R68, R46, R32 ;  /* 0x0000002e4420723c */ /* 0x000fea0000001820 */
[----:B------:R-:W-:Y:S01]  /*f240*/  FADD.FTZ R40, R114, R36 ;  /* 0x0000002472287221 */ /* 0x000fe20000010000 */
[----:B------:R-:W-:Y:S01]  /*f250*/  FADD.FTZ R42, R243, R0 ;  /* 0x00000000f32a7221 */ /* 0x000fe20000010000 */
[----:B------:R-:W1:Y:S01]  /*f260*/  LDSM.16.MT88.4 R36, [R204+0x5c00] ;  /* 0x005c0000cc24783b */ /* 0x000e620000004200 */
[----:B------:R-:W-:Y:S03]  /*f270*/  F2FP.F16.F32.PACK_AB R140, R173, R89 ;  /* 0x00000059ad8c723e */ /* 0x000fe600000000ff */
[----:B------:R-:W-:Y:S01]  /*f280*/  FADD.FTZ R42, R153, R42 ;  /* 0x0000002a992a7221 */ /* 0x000fe20000010000 */
[----:B------:R-:W-:Y:S01]  /*f290*/  LOP3.LUT R140, R78, R140, RZ, 0xc0, !PT ;  /* 0x0000008c4e8c7212 */ /* 0x000fe200078ec0ff */
[----:B------:R-:W-:Y:S01]  /*f2a0*/  FADD.FTZ R0, R192, R3 ;  /* 0x00000003c0007221 */ /* 0x000fe20000010000 */
[----:B--2---:R-:W-:Y:S01]  /*f2b0*/  F2FP.F16.F32.PACK_AB R141, R172, R88 ;  /* 0x00000058ac8d723e */ /* 0x004fe200000000ff */
[----:B------:R-:W-:Y:S01]  /*f2c0*/  FADD.FTZ R3, R118, R41 ;  /* 0x0000002976037221 */ /* 0x000fe20000010000 */
[----:B------:R-:W-:Y:S01]  /*f2d0*/  FADD.FTZ R40, R115, R40 ;  /* 0x0000002873287221 */ /* 0x000fe20000010000 */
[----:B------:R-:W-:Y:S01]  /*f2e0*/  FADD.FTZ R0, R222, R0 ;  /* 0x00000000de007221 */ /* 0x000fe20000010000 */
[----:B------:R-:W-:Y:S01]  /*f2f0*/  LOP3.LUT R141, R79, R141, RZ, 0xc0, !PT ;  /* 0x0000008d4f8d7212 */ /* 0x000fe200078ec0ff */
[----:B------:R-:W-:Y:S01]  /*f300*/  FADD.FTZ R3, R152, R3 ;  /* 0x0000000398037221 */ /* 0x000fe20000010000 */
[----:B------:R-:W-:Y:S01]  /*f310*/  FADD.FTZ R40, R146, R40 ;  /* 0x0000002892287221 */ /* 0x000fe20000010000 */
[----:B------:R-:W-:Y:S01]  /*f320*/  FADD.FTZ R41, R217, R0 ;  /* 0x00000000d9297221 */ /* 0x000fe20000010000 */
[----:B------:R-:W-:Y:S01]  /*f330*/  FADD.FTZ R42, R251, R42 ;  /* 0x0000002afb2a7221 */ /* 0x000fe20000010000 */
[----:B------:R-:W-:Y:S01]  /*f340*/  FADD.FTZ R0, R155, R3 ;  /* 0x000000039b007221 */ /* 0x000fe20000010000 */
[----:B------:R-:W-:Y:S01]  /*f350*/  FADD.FTZ R3, R154, R40 ;  /* 0x000000289a037221 */ /* 0x000fe20000010000 */
[----:B------:R-:W-:Y:S01]  /*f360*/  FADD.FTZ R41, R195, R41 ;  /* 0x00000029c3297221 */ /* 0x000fe20000010000 */
[-C--:B---3--:R-:W-:Y:S05]  /*f370*/  HMMA.16816.F32 R152, R140, R148.reuse, R4 ;  /* 0x000000948c98723c */ /* 0x088fea0000001804 */
        /* <DEDUP_REMOVED lines=12> */
[----:B------:R-:W-:Y:S02]  /*f440*/  IMAD.MOV.U32 R137, RZ, RZ, R2 ;  /* 0x000000ffff897224 */ /* 0x000fe400078e0002 */
        /* <DEDUP_REMOVED lines=16> */
[----:B------:R-:W-:Y:S01]  /*f550*/  LOP3.LUT R160, R80, R160, RZ, 0xc0, !PT ;  /* 0x000000a050a07212 */ /* 0x000fe200078ec0ff */
[----:B------:R-:W-:Y:S01]  /*f560*/  FADD.FTZ R5, R194, R4 ;  /* 0x00000004c2057221 */ /* 0x000fe20000010000 */
[----:B------:R-:W-:Y:S01]  /*f570*/  LOP3.LUT R161, R81, R161, RZ, 0xc0, !PT ;  /* 0x000000a151a17212 */ /* 0x000fe200078ec0ff */
        /* <DEDUP_REMOVED lines=11> */
[-C--:B------:R-:W-:Y:S05]  /*f630*/  HMMA.16816.F32 R168, R160, R150.reuse, R12 ;  /* 0x00000096a0a8723c */ /* 0x080fea000000180c */
[----:B------:R-:W-:Y:S01]  /*f640*/  FADD.FTZ R5, R93, R5 ;  /* 0x000000055d057221 */ /* 0x000fe20000010000 */
[C---:B------:R-:W-:Y:S05]  /*f650*/  HMMA.16816.F32 R148, R140.reuse, R150, R16 ;  /* 0x000000968c94723c */ /* 0x040fea0000001810 */
[----:B------:R-:W-:Y:S01]  /*f660*/  FADD.FTZ R6, R172, R0 ;  /* 0x00000000ac067221 */ /* 0x000fe20000010000 */
[-C--:B-1----:R-:W-:Y:S05]  /*f670*/  HMMA.16816.F32 R144, R140, R36.reuse, R20 ;  /* 0x000000248c90723c */ /* 0x082fea0000001814 */
[----:B------:R-:W-:Y:S01]  /*f680*/  FADD.FTZ R4, R122, R4 ;  /* 0x000000047a047221 */ /* 0x000fe20000010000 */
[C---:B------:R-:W-:Y:S05]  /*f690*/  HMMA.16816.F32 R156, R160.reuse, R36, R24 ;  /* 0x00000024a09c723c */ /* 0x040fea0000001818 */
[----:B------:R-:W-:Y:S01]  /*f6a0*/  FADD.FTZ R7, R92, R5 ;  /* 0x000000055c077221 */ /* 0x000fe20000010000 */
[----:B------:R-:W-:Y:S01]  /*f6b0*/  FADD.FTZ R6, R91, R6 ;  /* 0x000000065b067221 */ /* 0x000fe20000010000 */
[----:B------:R-:W-:Y:S01]  /*f6c0*/  FADD.FTZ R3, R86, R3 ;  /* 0x0000000356037221 */ /* 0x000fe20000010000 */
[----:B------:R-:W-:Y:S01]  /*f6d0*/  FADD.FTZ R0, R123, R4 ;  /* 0x000000047b007221 */ /* 0x000fe20000010000 */
[-C--:B------:R-:W-:Y:S01]  /*f6e0*/  HMMA.16816.F32 R160, R160, R38.reuse, R28 ;  /* 0x00000026a0a0723c */ /* 0x080fe2000000181c */
[----:B------:R-:W-:Y:S02]  /*f6f0*/  STL [R1], R7 ;  /* 0x0000000701007387 */ /* 0x000fe40000100800 */
[----:B------:R-:W-:Y:S01]  /*f700*/  FADD.FTZ R5, R90, R6 ;  /* 0x000000065a057221 */ /* 0x000fe20000010000 */
[----:B------:R-:W-:Y:S01]  /*f710*/  FADD.FTZ R4, R56, R3 ;  /* 0x0000000338047221 */ /* 0x000fe20000010000 */
[----:B------:R-:W-:Y:S01]  /*f720*/  FADD.FTZ R3, R126, R0 ;  /* 0x000000007e037221 */ /* 0x000fe20000010000 */
[----:B------:R-:W-:Y:S02]  /*f730*/  HMMA.16816.F32 R140, R140, R38, R32 ;  /* 0x000000268c8c723c */ /* 0x000fe40000001820 */
[----:B------:R-:W-:Y:S03]  /*f740*/  STL [R1+0x18], R5 ;  /* 0x0000180501007387 */ /* 0x000fe60000100800 */
[----:B------:R-:W-:Y:S01]  /*f750*/  FADD.FTZ R4, R55, R4 ;  /* 0x0000000437047221 */ /* 0x000fe20000010000 */
[----:B------:R-:W-:Y:S01]  /*f760*/  FADD.FTZ R3, R174, R3 ;  /* 0x00000003ae037221 */ /* 0x000fe20000010000 */
[----:B------:R-:W-:Y:S03]  /*f770*/  IADD3 R0, R228, -0x1, RZ ;  /* 0xffffffffe4007810 */ /* 0x000fe60007ffe0ff */
[----:B------:R-:W-:Y:S02]  /*f780*/  STL [R1+0x1c], R4 ;  /* 0x00001c0401007387 */ /* 0x000fe40000100800 */
[----:B------:R-:W-:Y:S02]  /*f790*/  IMAD.MOV.U32 R228, RZ, RZ, R0 ;  /* 0x000000ffffe47224 */ /* 0x000fe400078e0000 */
[----:B------:R1:W-:Y:S01]  /*f7a0*/  STL [R1+0x28], R3 ;  /* 0x0000280301007387 */ /* 0x0003e20000100800 */
[----:B------:R-:W-:Y:S02]  /*f7b0*/  IMAD.MOV.U32 R0, RZ, RZ, R136 ;  /* 0x000000ffff007224 */ /* 0x000fe400078e0088 */
[----:B-1----:R-:W-:Y:S01]  /*f7c0*/  IMAD.MOV.U32 R3, RZ, RZ, R135 ;  /* 0x000000ffff037224 */ /* 0x002fe200078e0087 */
[----:B------:R-:W-:Y:S06]  /*f7d0*/  @P2 BRA `(.L_x_339) ;  /* 0xffffff9400d02947 */ /* 0x000fec000383ffff */
.L_x_338:
[----:B------:R-:W2:Y:S01]  /*f7e0*/  LDL.LU R9, [R1] ;  /* 0x0000000001097983 */ /* 0x000ea20000300800 */
[----:B------:R-:W-:-:S03]  /*f7f0*/  ULDC UR4, c[0x0][0x38c] ;  /* 0x0000e30000047ab9 */ /* 0x000fc60000000800 */
[----:B------:R-:W3:Y:S04]  /*f800*/  LDL.LU R8, [R1+0x18] ;  /* 0x0000180001087983 */ /* 0x000ee80000300800 */
[----:B------:R-:W4:Y:S04]  /*f810*/  LDL.LU R6, [R1+0x1c] ;  /* 0x00001c0001067983 */ /* 0x000f280000300800 */
[----:B------:R-:W4:Y:S04]  /*f820*/  LDL.LU R7, [R1+0x28] ;  /* 0x0000280001077983 */ /* 0x000f280000300800 */
[----:B------:R-:W4:Y:S01]  /*f830*/  LDL R25, [R1+0x48] ;  /* 0x0000480001197983 */ /* 0x000f220000100800 */
[----:B------:R-:W1:Y:S02]  /*f840*/  S2R R10, SR_TID.X ;  /* 0x00000000000a7919 */ /* 0x000e640000002100 */
[----:B-1----:R-:W-:Y:S01]  /*f850*/  SHF.R.S32.HI R18, RZ, 0x1f, R10 ;  /* 0x0000001fff127819 */ /* 0x002fe2000001140a */
[----:B------:R-:W-:Y:S01]  /*f860*/  UMOV UR5, 0x400 ;  /* 0x0000040000057882 */ /* 0x000fe20000000000 */
[----:B------:R-:W1:Y:S01]  /*f870*/  S2R R22, SR_TID.X ;  /* 0x0000000000167919 */ /* 0x000e620000002100 */
[----:B--2---:R-:W2:Y:S04]  /*f880*/  SHFL.BFLY PT, R4, R9, 0x2, 0x1f ;  /* 0x0c401f0009047f89 */ /* 0x004ea800000e0000 */
[----:B---3--:R-:W3:Y:S04]  /*f890*/  SHFL.BFLY PT, R3, R8, 0x2, 0x1f ;  /* 0x0c401f0008037f89 */ /* 0x008ee800000e0000 */
[----:B----4-:R-:W4:Y:S04]  /*f8a0*/  SHFL.BFLY PT, R0, R6, 0x2, 0x1f ;  /* 0x0c401f0006007f89 */ /* 0x010f2800000e0000 */
[----:B------:R-:W1:Y:S01]  /*f8b0*/  SHFL.BFLY PT, R5, R7, 0x2, 0x1f ;  /* 0x0c401f0007057f89 */ /* 0x000e6200000e0000 */
[----:B--2---:R-:W-:Y:S01]  /*f8c0*/  FADD.FTZ R4, R4, R9 ;  /* 0x0000000904047221 */ /* 0x004fe20000010000 */
[----:B---3--:R-:W-:-:S04]  /*f8d0*/  FADD.FTZ R3, R3, R8 ;  /* 0x0000000803037221 */ /* 0x008fc80000010000 */
[----:B------:R-:W2:Y:S01]  /*f8e0*/  SHFL.BFLY PT, R9, R4, 0x1, 0x1f ;  /* 0x0c201f0004097f89 */ /* 0x000ea200000e0000 */
[----:B----4-:R-:W-:-:S03]  /*f8f0*/  FADD.FTZ R0, R0, R6 ;  /* 0x0000000600007221 */ /* 0x010fc60000010000 */
[----:B------:R-:W-:Y:S01]  /*f900*/  SHFL.BFLY PT, R8, R3, 0x1, 0x1f ;  /* 0x0c201f0003087f89 */ /* 0x000fe200000e0000 */
[----:B-1----:R-:W-:-:S03]  /*f910*/  FADD.FTZ R5, R5, R7 ;  /* 0x0000000705057221 */ /* 0x002fc60000010000 */
[----:B------:R-:W1:Y:S04]  /*f920*/  SHFL.BFLY PT, R6, R0, 0x1, 0x1f ;  /* 0x0c201f0000067f89 */ /* 0x000e6800000e0000 */
[----:B------:R-:W3:Y:S01]  /*f930*/  SHFL.BFLY PT, R7, R5, 0x1, 0x1f ;  /* 0x0c201f0005077f89 */ /* 0x000ee200000e0000 */
[----:B--2---:R-:W-:-:S05]  /*f940*/  FADD.FTZ R19, R4, R9 ;  /* 0x0000000904137221 */ /* 0x004fca0000010000 */
[----:B------:R-:W-:Y:S01]  /*f950*/  FSETP.NE.FTZ.AND P4, PT, R19, RZ, PT ;  /* 0x000000ff1300720b */ /* 0x000fe20003f95000 */
[----:B-1----:R-:W-:Y:S01]  /*f960*/  FADD.FTZ R20, R0, R6 ;  /* 0x0000000600147221 */ /* 0x002fe20000010000 */
[----:B------:R-:W-:Y:S01]  /*f970*/  MOV R0, 0x3f800000 ;  /* 0x3f80000000007802 */ /* 0x000fe20000000f00 */
[----:B------:R-:W-:Y:S01]  /*f980*/  FADD.FTZ R17, R3, R8 ;  /* 0x0000000803117221 */ /* 0x000fe20000010000 */
[----:B---3--:R-:W-:Y:S02]  /*f990*/  FADD.FTZ R21, R5, R7 ;  /* 0x0000000705157221 */ /* 0x008fe40000010000 */
[----:B------:R-:W-:Y:S02]  /*f9a0*/  FSETP.NE.FTZ.AND P2, PT, R20, RZ, PT ;  /* 0x000000ff1400720b */ /* 0x000fe40003f55000 */
[----:B------:R-:W-:-:S05]  /*f9b0*/  FSETP.NE.FTZ.AND P3, PT, R17, RZ, PT ;  /* 0x000000ff1100720b */ /* 0x000fca0003f75000 */
[----:B------:R-:W1:Y:S01]  /*f9c0*/  @P4 MUFU.RCP R0, R19 ;  /* 0x0000001300004308 */ /* 0x000e620000001000 */
[----:B------:R-:W-:Y:S01]  /*f9d0*/  FSETP.NE.FTZ.AND P5, PT, R21, RZ, PT ;  /* 0x000000ff1500720b */ /* 0x000fe20003fb5000 */
[----:B------:R-:W-:Y:S01]  /*f9e0*/  IMAD.MOV.U32 R6, RZ, RZ, 0x3f800000 ;  /* 0x3f800000ff067424 */ /* 0x000fe200078e00ff */
[----:B------:R-:W-:Y:S02]  /*f9f0*/  MOV R3, 0x3f800000 ;  /* 0x3f80000000037802 */ /* 0x000fe40000000f00 */
[----:B------:R-:W-:Y:S02]  /*fa00*/  MOV R4, 0x3f800000 ;  /* 0x3f80000000047802 */ /* 0x000fe40000000f00 */
[----:B------:R-:W-:Y:S01]  /*fa10*/  LEA.HI R5, R18, R10, RZ, 0x2 ;  /* 0x0000000a12057211 */ /* 0x000fe200078f10ff */
[----:B------:R-:W-:Y:S03]  /*fa20*/  @P2 MUFU.RCP R6, R20 ;  /* 0x0000001400062308 */ /* 0x000fe60000001000 */
[----:B------:R-:W-:-:S02]  /*fa30*/  LOP3.LUT R7, R5, 0xfffffffc, RZ, 0xc0, !PT ;  /* 0xfffffffc05077812 */ /* 0x000fc400078ec0ff */
[----:B------:R-:W-:-:S03]  /*fa40*/  SHF.R.S32.HI R5, RZ, 0x2, R5 ;  /* 0x00000002ff057819 */ /* 0x000fc60000011405 */
[----:B------:R-:W2:Y:S01]  /*fa50*/  @P3 MUFU.RCP R3, R17 ;  /* 0x0000001100033308 */ /* 0x000ea20000001000 */
[----:B-1----:R-:W-:-:S07]  /*fa60*/  FMUL.FTZ R0, R0, UR4 ;  /* 0x0000000400007c20 */ /* 0x002fce0008410000 */
[----:B------:R-:W1:Y:S01]  /*fa70*/  @P5 MUFU.RCP R4, R21 ;  /* 0x0000001500045308 */ /* 0x000e620000001000 */
[C---:B------:R-:W-:Y:S01]  /*fa80*/  FMUL.FTZ R152, R0.reuse, R152 ;  /* 0x0000009800987220 */ /* 0x040fe20000410000 */
[C---:B------:R-:W-:Y:S01]  /*fa90*/  FMUL.FTZ R16, R0.reuse, R153 ;  /* 0x0000009900107220 */ /* 0x040fe20000410000 */
[C---:B------:R-:W-:Y:S01]  /*faa0*/  FMUL.FTZ R148, R0.reuse, R148 ;  /* 0x0000009400947220 */ /* 0x040fe20000410000 */
[C---:B------:R-:W-:Y:S01]  /*fab0*/  FMUL.FTZ R14, R0.reuse, R149 ;  /* 0x00000095000e7220 */ /* 0x040fe20000410000 */
[C---:B------:R-:W-:Y:S01]  /*fac0*/  FMUL.FTZ R144, R0.reuse, R144 ;  /* 0x0000009000907220 */ /* 0x040fe20000410000 */
[C---:B------:R-:W-:Y:S01]  /*fad0*/  FMUL.FTZ R12, R0.reuse, R145 ;  /* 0x00000091000c7220 */ /* 0x040fe20000410000 */
[C---:B------:R-:W-:Y:S01]  /*fae0*/  FMUL.FTZ R140, R0.reuse, R140 ;  /* 0x0000008c008c7220 */ /* 0x040fe20000410000 */
[----:B------:R-:W-:Y:S01]  /*faf0*/  FMUL.FTZ R141, R0, R141 ;  /* 0x0000008d008d7220 */ /* 0x000fe20000410000 */
[----:B------:R-:W-:-:S04]  /*fb00*/  SHF.R.S32.HI R0, RZ, 0x1f, R5 ;  /* 0x0000001fff007819 */ /* 0x000fc80000011405 */
[----:B------:R-:W-:Y:S01]  /*fb10*/  LEA.HI R0, R0, R5, RZ, 0x3 ;  /* 0x0000000500007211 */ /* 0x000fe200078f18ff */
[----:B--2---:R-:W-:-:S03]  /*fb20*/  FMUL.FTZ R3, R3, UR4 ;  /* 0x0000000403037c20 */ /* 0x004fc60008410000 */
[----:B------:R-:W-:Y:S01]  /*fb30*/  LOP3.LUT R0, R0, 0xfffffff8, RZ, 0xc0, !PT ;  /* 0xfffffff800007812 */ /* 0x000fe200078ec0ff */
[----:B------:R-:W-:Y:S01]  /*fb40*/  FMUL.FTZ R6, R6, UR4 ;  /* 0x0000000406067c20 */ /* 0x000fe20008410000 */
[----:B-1----:R-:W-:Y:S01]  /*fb50*/  FMUL.FTZ R4, R4, UR4 ;  /* 0x0000000404047c20 */ /* 0x002fe20008410000 */
[----:B------:R-:W1:Y:S02]  /*fb60*/  S2UR UR4, SR_CgaCtaId ;  /* 0x00000000000479c3 */ /* 0x000e640000008800 */
[----:B------:R-:W-:Y:S02]  /*fb70*/  IMAD.IADD R5, R5, 0x1, -R0 ;  /* 0x0000000105057824 */ /* 0x000fe400078e0a00 */
        /* <DEDUP_REMOVED lines=8> */
[----:B------:R-:W-:-:S02]  /*fc00*/  LEA.HI R3, R5, R5, RZ, 0x1 ;  /* 0x0000000505037211 */ /* 0x000fc400078f08ff */
[-C--:B------:R-:W-:Y:S02]  /*fc10*/  LEA.HI R18, R18, R10.reuse, RZ, 0x5 ;  /* 0x0000000a12127211 */ /* 0x080fe400078f28ff */
[----:B------:R-:W-:Y:S02]  /*fc20*/  SHF.R.S32.HI R0, RZ, 0x1, R3 ;  /* 0x00000001ff007819 */ /* 0x000fe40000011403 */
[----:B------:R-:W-:Y:S02]  /*fc30*/  IADD3 R8, -R7, R10, RZ ;  /* 0x0000000a07087210 */ /* 0x000fe40007ffe1ff */
[----:B------:R-:W-:Y:S02]  /*fc40*/  LOP3.LUT R3, R3, 0x3fffffe, RZ, 0xc0, !PT ;  /* 0x03fffffe03037812 */ /* 0x000fe400078ec0ff */
[----:B------:R-:W-:Y:S02]  /*fc50*/  SHF.R.S32.HI R18, RZ, 0x5, R18 ;  /* 0x00000005ff127819 */ /* 0x000fe40000011412 */
[----:B------:R-:W-:-:S02]  /*fc60*/  SHF.L.U32 R7, R0, 0x6, RZ ;  /* 0x0000000600077819 */ /* 0x000fc400000006ff */
[----:B------:R-:W-:Y:S01]  /*fc70*/  IADD3 R5, R5, -R3, RZ ;  /* 0x8000000305057210 */ /* 0x000fe20007ffe0ff */
[----:B------:R-:W-:Y:S01]  /*fc80*/  IMAD R3, R18, 0x100, R8 ;  /* 0x0000010012037824 */ /* 0x000fe200078e0208 */
[----:B------:R-:W-:Y:S02]  /*fc90*/  LOP3.LUT R7, R7, 0xc0, RZ, 0xc0, !PT ;  /* 0x000000c007077812 */ /* 0x000fe400078ec0ff */
[C---:B------:R-:W-:Y:S02]  /*fca0*/  LOP3.LUT R8, R0.reuse, 0x1, RZ, 0xc0, !PT ;  /* 0x0000000100087812 */ /* 0x040fe400078ec0ff */
[----:B------:R-:W-:Y:S02]  /*fcb0*/  LEA R3, R5, R3, 0x4 ;  /* 0x0000000305037211 */ /* 0x000fe400078e20ff */
[----:B------:R-:W-:Y:S01]  /*fcc0*/  LEA.HI R5, R7, R7, RZ, 0x1d ;  /* 0x0000000707057211 */ /* 0x000fe200078fe8ff */
[----:B-1----:R-:W-:Y:S01]  /*fcd0*/  ULEA UR4, UR4, UR5, 0x18 ;  /* 0x0000000504047291 */ /* 0x002fe2000f8ec03f */
[----:B------:R-:W-:Y:S01]  /*fce0*/  LOP3.LUT P0, RZ, R0, 0x2, RZ, 0xc0, !PT ;  /* 0x0000000200ff7812 */ /* 0x000fe2000780c0ff */
[----:B------:R-:W-:Y:S01]  /*fcf0*/  IMAD.MOV.U32 R9, RZ, RZ, 0x10 ;  /* 0x00000010ff097424 */ /* 0x000fe200078e00ff */
[----:B------:R-:W-:-:S02]  /*fd00*/  ISETP.NE.U32.AND P6, PT, R8, 0x1, PT ;  /* 0x000000010800780c */ /* 0x000fc40003fc5070 */
[----:B------:R-:W-:Y:S02]  /*fd10*/  LEA R0, R3, R5, 0x1 ;  /* 0x0000000503007211 */ /* 0x000fe400078e08ff */
[----:B------:R-:W-:Y:S02]  /*fd20*/  ISETP.NE.AND P1, PT, R25, -0x1, PT ;  /* 0xffffffff1900780c */ /* 0x000fe40003f25270 */
[----:B------:R-:W-:Y:S02]  /*fd30*/  SEL R9, R9, 0xfffffff0, P6 ;  /* 0xfffffff009097807 */ /* 0x000fe40003000000 */
[----:B------:R-:W-:Y:S02]  /*fd40*/  LEA R0, R0, UR4, 0x1 ;  /* 0x0000000400007c11 */ /* 0x000fe4000f8e08ff */
[----:B------:R-:W-:Y:S02]  /*fd50*/  F2FP.F16.F32.PACK_AB R16, R16, R152 ;  /* 0x000000981010723e */ /* 0x000fe400000000ff */
[----:B------:R-:W-:-:S02]  /*fd60*/  F2FP.F16.F32.PACK_AB R15, R15, R154 ;  /* 0x0000009a0f0f723e */ /* 0x000fc400000000ff */
[----:B------:R-:W-:Y:S02]  /*fd70*/  F2FP.F16.F32.PACK_AB R14, R14, R148 ;  /* 0x000000940e0e723e */ /* 0x000fe400000000ff */
[----:B------:R-:W-:Y:S01]  /*fd80*/  IADD3 R5, R0, R9, RZ ;  /* 0x0000000900057210 */ /* 0x000fe20007ffe0ff */
[----:B------:R-:W-:Y:S04]  /*fd90*/  STS [R0], R16 ;  /* 0x0000001000007388 */ /* 0x000fe80000000800 */
[----:B------:R-:W-:Y:S04]  /*fda0*/  STS [R0+0x200], R15 ;  /* 0x0002000f00007388 */ /* 0x000fe80000000800 */
[----:B------:R1:W-:Y:S01]  /*fdb0*/  STS [R5], R14 ;  /* 0x0000000e05007388 */ /* 0x0003e20000000800 */
[C---:B------:R-:W-:Y:S01]  /*fdc0*/  FMUL.FTZ R164, R6.reuse, R164 ;  /* 0x000000a406a47220 */ /* 0x040fe20000410000 */
[----:B------:R-:W-:Y:S01]  /*fdd0*/  FMUL.FTZ R165, R6, R165 ;  /* 0x000000a506a57220 */ /* 0x000fe20000410000 */
[C---:B------:R-:W-:Y:S01]  /*fde0*/  FMUL.FTZ R166, R4.reuse, R166 ;  /* 0x000000a604a67220 */ /* 0x040fe20000410000 */
[----:B------:R-:W-:Y:S01]  /*fdf0*/  FMUL.FTZ R167, R4, R167 ;  /* 0x000000a704a77220 */ /* 0x000fe20000410000 */
[C---:B------:R-:W-:Y:S01]  /*fe00*/  FMUL.FTZ R168, R6.reuse, R168 ;  /* 0x000000a806a87220 */ /* 0x040fe20000410000 */
[----:B------:R-:W-:Y:S01]  /*fe10*/  FMUL.FTZ R169, R6, R169 ;  /* 0x000000a906a97220 */ /* 0x000fe20000410000 */
[C---:B------:R-:W-:Y:S01]  /*fe20*/  FMUL.FTZ R170, R4.reuse, R170 ;  /* 0x000000aa04aa7220 */ /* 0x040fe20000410000 */
[----:B------:R-:W-:Y:S01]  /*fe30*/  FMUL.FTZ R171, R4, R171 ;  /* 0x000000ab04ab7220 */ /* 0x000fe20000410000 */
[C---:B------:R-:W-:Y:S01]  /*fe40*/  IADD3 R3, R0.reuse, 0x20, RZ ;  /* 0x0000002000037810 */ /* 0x040fe20007ffe0ff */
[----:B------:R-:W-:Y:S01]  /*fe50*/  @P0 VIADD R3, R0, 0xffffffe0 ;  /* 0xffffffe000030836 */ /* 0x000fe20000000000 */
[----:B------:R-:W-:Y:S01]  /*fe60*/  F2FP.F16.F32.PACK_AB R13, R13, R150 ;  /* 0x000000960d0d723e */ /* 0x000fe200000000ff */
[C---:B------:R-:W-:Y:S01]  /*fe70*/  FMUL.FTZ R156, R6.reuse, R156 ;  /* 0x0000009c069c7220 */ /* 0x040fe20000410000 */
[----:B------:R-:W-:Y:S01]  /*fe80*/  FMUL.FTZ R10, R6, R157 ;  /* 0x0000009d060a7220 */ /* 0x000fe20000410000 */
[----:B-1----:R-:W1:Y:S01]  /*fe90*/  @P1 LDC.64 R14, c[0x0][0x298] ;  /* 0x0000a600ff0e1b82 */ /* 0x002e620000000a00 */
[----:B------:R-:W-:-:S02]  /*fea0*/  F2FP.F16.F32.PACK_AB R164, R165, R164 ;  /* 0x000000a4a5a4723e */ /* 0x000fc400000000ff */
[----:B------:R-:W-:Y:S02]  /*feb0*/  F2FP.F16.F32.PACK_AB R166, R167, R166 ;  /* 0x000000a6a7a6723e */ /* 0x000fe400000000ff */
[----:B------:R-:W-:Y:S02]  /*fec0*/  F2FP.F16.F32.PACK_AB R168, R169, R168 ;  /* 0x000000a8a9a8723e */ /* 0x000fe400000000ff */
[----:B------:R-:W-:Y:S02]  /*fed0*/  F2FP.F16.F32.PACK_AB R171, R171, R170 ;  /* 0x000000aaabab723e */ /* 0x000fe400000000ff */
[----:B------:R-:W-:Y:S02]  /*fee0*/  F2FP.F16.F32.PACK_AB R12, R12, R144 ;  /* 0x000000900c0c723e */ /* 0x000fe400000000ff */
[----:B------:R-:W-:Y:S01]  /*fef0*/  F2FP.F16.F32.PACK_AB R11, R11, R146 ;  /* 0x000000920b0b723e */ /* 0x000fe200000000ff */
[----:B------:R-:W-:Y:S01]  /*ff00*/  STS [R5+0x200], R13 ;  /* 0x0002000d05007388 */ /* 0x000fe20000000800 */
[----:B------:R-:W-:-:S02]  /*ff10*/  F2FP.F16.F32.PACK_AB R8, R141, R140 ;  /* 0x0000008c8d08723e */ /* 0x000fc400000000ff */
[----:B------:R-:W-:Y:S02]  /*ff20*/  F2FP.F16.F32.PACK_AB R7, R143, R142 ;  /* 0x0000008e8f07723e */ /* 0x000fe400000000ff */
[----:B------:R-:W-:Y:S01]  /*ff30*/  IADD3 R9, R9, R3, RZ ;  /* 0x0000000309097210 */ /* 0x000fe20007ffe0ff */
[----:B------:R-:W-:Y:S01]  /*ff40*/  STS [R0+0x1000], R164 ;  /* 0x001000a400007388 */ /* 0x000fe20000000800 */
[----:B------:R-:W-:-:S03]  /*ff50*/  F2FP.F16.F32.PACK_AB R10, R10, R156 ;  /* 0x0000009c0a0a723e */ /* 0x000fc600000000ff */
[----:B------:R2:W-:Y:S04]  /*ff60*/  STS [R0+0x1200], R166 ;  /* 0x001200a600007388 */ /* 0x0005e80000000800 */
[----:B------:R-:W-:Y:S04]  /*ff70*/  STS [R5+0x1000], R168 ;  /* 0x001000a805007388 */ /* 0x000fe80000000800 */
[----:B------:R-:W-:Y:S01]  /*ff80*/  STS [R5+0x1200], R171 ;  /* 0x001200ab05007388 */ /* 0x000fe20000000800 */
[----:B------:R-:W-:-:S03]  /*ff90*/  FMUL.FTZ R158, R4, R158 ;  /* 0x0000009e049e7220 */ /* 0x000fc60000410000 */
[----:B------:R-:W-:Y:S01]  /*ffa0*/  STS [R3], R12 ;  /* 0x0000000c03007388 */ /* 0x000fe20000000800 */
[----:B------:R-:W-:-:S03]  /*ffb0*/  FMUL.FTZ R162, R4, R162 ;  /* 0x000000a204a27220 */ /* 0x000fc60000410000 */
[----:B------:R-:W-:Y:S01]  /*ffc0*/  STS [R3+0x200], R11 ;  /* 0x0002000b03007388 */ /* 0x000fe20000000800 */
[----:B------:R-:W-:-:S03]  /*ffd0*/  FMUL.FTZ R160, R6, R160 ;  /* 0x000000a006a07220 */ /* 0x000fc60000410000 */
[----:B------:R3:W-:Y:S04]  /*ffe0*/  STS [R9], R8 ;  /* 0x0000000809007388 */ /* 0x0007e80000000800 */
[----:B------:R-:W-:Y:S01]  /*fff0*/  STS [R9+0x200], R7 ;  /* 0x0002000709007388 */ /* 0x000fe20000000800 */
[----:B--2---:R-:W-:-:S03]  /*10000*/  FMUL.FTZ R0, R4, R163 ;  /* 0x000000a304007220 */ /* 0x004fc60000410000 */
[----:B------:R2:W-:Y:S02]  /*10010*/  STS [R3+0x1000], R10 ;  /* 0x0010000a03007388 */ /* 0x0005e40000000800 */
[----:B------:R-:W-:Y:S01]  /*10020*/  F2FP.F16.F32.PACK_AB R0, R0, R162 ;  /* 0x000000a20000723e */ /* 0x000fe200000000ff */
[----:B---3--:R-:W-:Y:S01]  /*10030*/  FMUL.FTZ R8, R6, R161 ;  /* 0x000000a106087220 */ /* 0x008fe20000410000 */
[----:B--2---:R-:W-:Y:S01]  /*10040*/  FMUL.FTZ R10, R4, R159 ;  /* 0x0000009f040a7220 */ /* 0x004fe20000410000 */
[----:B-1----:R-:W-:-:S03]  /*10050*/  @P1 IMAD.WIDE.U32 R4, R25, R14, RZ ;  /* 0x0000000e19041225 */ /* 0x002fc600078e00ff */
[----:B------:R-:W-:Y:S02]  /*10060*/  F2FP.F16.F32.PACK_AB R8, R8, R160 ;  /* 0x000000a00808723e */ /* 0x000fe400000000ff */
[----:B------:R-:W-:Y:S01]  /*10070*/  F2FP.F16.F32.PACK_AB R10, R10, R158 ;  /* 0x0000009e0a0a723e */ /* 0x000fe200000000ff */
[----:B------:R-:W-:Y:S01]  /*10080*/  @P1 IMAD R30, R25, R15, R5 ;  /* 0x0000000f191e1224 */ /* 0x000fe200078e0205 */
[----:B------:R-:W-:Y:S01]  /*10090*/  @P1 MOV R29, R4 ;  /* 0x00000004001d1202 */ /* 0x000fe20000000f00 */
[----:B------:R-:W-:Y:S06]  /*100a0*/  @P1 BRA `(.L_x_342) ;  /* 0x0000000000201947 */ /* 0x000fec0003800000 */
        /* <DEDUP_REMOVED lines=8> */
.L_x_342:
[----:B------:R-:W-:Y:S01]  /*10130*/  ULDC.U8 UR5, c[0x0][0x3d8] ;  /* 0x0000f60000057ab9 */ /* 0x000fe20000000000 */
[----:B------:R-:W1:Y:S01]  /*10140*/  S2R R23, SR_CTAID.Y ;  /* 0x0000000000177919 */ /* 0x000e620000002600 */
[----:B------:R-:W2:Y:S01]  /*10150*/  @P4 LDC R16, c[0x0][0x2e8] ;  /* 0x0000ba00ff104b82 */ /* 0x000ea20000000800 */
[----:B------:R-:W-:Y:S01]  /*10160*/  ISETP.NE.AND P0, PT, RZ, UR5, PT ;  /* 0x00000005ff007c0c */ /* 0x000fe2000bf05270 */
[----:B------:R-:W-:Y:S01]  /*10170*/  ULDC.U8 UR4, c[0x0][0x3d9] ;  /* 0x0000f64000047ab9 */ /* 0x000fe20000000000 */
[----:B------:R-:W3:Y:S01]  /*10180*/  S2R R31, SR_CTAID.Z ;  /* 0x00000000001f7919 */ /* 0x000ee20000002700 */
[----:B------:R-:W-:Y:S01]  /*10190*/  ISETP.NE.AND P6, PT, RZ, UR4, PT ;  /* 0x00000004ff007c0c */ /* 0x000fe2000bfc5270 */
[----:B------:R4:W1:Y:S01]  /*101a0*/  @P4 MUFU.LG2 R11, R19 ;  /* 0x00000013000b4308 */ /* 0x0008620000000c00 */
[----:B------:R-:W-:Y:S01]  /*101b0*/  ISETP.EQ.AND P0, PT, RZ, UR4, P0 ;  /* 0x00000004ff007c0c */ /* 0x000fe20008702270 */
[----:B------:R-:W1:Y:S01]  /*101c0*/  S2R R24, SR_CTAID.X ;  /* 0x0000000000187919 */ /* 0x000e620000002500 */
[----:B------:R-:W1:Y:S01]  /*101d0*/  @P3 LDC R15, c[0x0][0x2e8] ;  /* 0x0000ba00ff0f3b82 */ /* 0x000e620000000800 */
[----:B------:R4:W-:Y:S04]  /*101e0*/  STS [R3+0x1200], R10 ;  /* 0x0012000a03007388 */ /* 0x0009e80000000800 */
[----:B------:R3:W-:Y:S03]  /*101f0*/  STS [R9+0x1000], R8 ;  /* 0x0010000809007388 */ /* 0x0007e60000000800 */
[----:B------:R-:W1:Y:S01]  /*10200*/  @P2 LDC R14, c[0x0][0x2e8] ;  /* 0x0000ba00ff0e2b82 */ /* 0x000e620000000800 */
[----:B------:R2:W-:Y:S02]  /*10210*/  STS [R9+0x1200], R0 ;  /* 0x0012000009007388 */ /* 0x0005e40000000800 */
[----:B------:R-:W-:-:S05]  /*10220*/  @!P0 CS2R R4, SRZ ;  /* 0x0000000000048805 */ /* 0x000fca000001ff00 */
[----:B------:R-:W1:Y:S01]  /*10230*/  @P6 LDC.64 R6, c[0x0][0x2c0] ;  /* 0x0000b000ff066b82 */ /* 0x000e620000000a00 */
[----:B----4-:R-:W-:Y:S02]  /*10240*/  P2R R3, PR, RZ, 0x40 ;  /* 0x00000040ff037803 */ /* 0x010fe40000000000 */
[----:B------:R-:W-:Y:S01]  /*10250*/  SHF.R.S32.HI R10, RZ, 0x1f, R22 ;  /* 0x0000001fff0a7819 */ /* 0x000fe20000011416 */
[----:B---3--:R3:W4:Y:S01]  /*10260*/  @P2 MUFU.LG2 R8, R20 ;  /* 0x0000001400082308 */ /* 0x0087220000000c00 */
[----:B------:R-:W-:-:S07]  /*10270*/  @!P0 PLOP3.LUT P6, PT, PT, PT, PT, 0x8, 0x0 ;  /* 0x000000000000881c */ /* 0x000fce0003fce170 */
[----:B--2---:R3:W2:Y:S01]  /*10280*/  @P3 MUFU.LG2 R9, R17 ;  /* 0x0000001100093308 */ /* 0x0046a20000000c00 */
[----:B------:R-:W-:Y:S05]  /*10290*/  @!P0 BRA `(.L_x_343) ;  /* 0x0000000000188947 */ /* 0x000fea0003800000 */
[----:B------:R-:W4:Y:S01]  /*102a0*/  S2R R4, SR_CTAID.Y ;  /* 0x0000000000047919 */ /* 0x000f220000002600 */
[----:B------:R-:W4:Y:S01]  /*102b0*/  LDC R0, c[0x0][0x2c4] ;  /* 0x0000b100ff007b82 */ /* 0x000f220000000800 */
[----:B------:R-:W-:Y:S01]  /*102c0*/  PLOP3.LUT P6, PT, PT, PT, PT, 0x80, 0x0 ;  /* 0x000000000000781c */ /* 0x000fe20003fcf070 */
[----:B----4-:R-:W-:-:S05]  /*102d0*/  IMAD R4, R4, R0, RZ ;  /* 0x0000000004047224 */ /* 0x010fca00078e02ff */
[----:B------:R-:W-:-:S04]  /*102e0*/  SEL R4, R4, R25, !P1 ;  /* 0x0000001904047207 */ /* 0x000fc80004800000 */
[----:B------:R-:W-:-:S07]  /*102f0*/  SHF.R.S32.HI R5, RZ, 0x1f, R4 ;  /* 0x0000001fff057819 */ /* 0x000fce0000011404 */
.L_x_343:
[----:B------:R-:W-:-:S13]  /*10300*/  ISETP.NE.AND P0, PT, R3, RZ, PT ;  /* 0x000000ff0300720c */ /* 0x000fda0003f05270 */
[----:B-1----:R-:W-:Y:S01]  /*10310*/  @P0 IMAD R0, R7, R6, RZ ;  /* 0x0000000607000224 */ /* 0x002fe200078e02ff */
[----:B------:R-:W-:Y:S01]  /*10320*/  LEA.HI R6, R10, R22, RZ, 0x5 ;  /* 0x000000160a067211 */ /* 0x000fe200078f28ff */
[----:B------:R-:W1:Y:S01]  /*10330*/  @P0 LDC R7, c[0x0][0x2c0] ;  /* 0x0000b000ff070b82 */ /* 0x000e620000000800 */
[----:B------:R-:W-:Y:S01]  /*10340*/  @P0 MOV R3, 0x1 ;  /* 0x0000000100030802 */ /* 0x000fe20000000f00 */
[----:B------:R-:W-:Y:S06]  /*10350*/  @P0 BRA `(.L_x_344) ;  /* 0x0000000000180947 */ /* 0x000fec0003800000 */
[----:B------:R-:W2:Y:S01]  /*10360*/  LDC R0, c[0x0][0x2c4] ;  /* 0x0000b100ff007b82 */ /* 0x000ea20000000800 */
[----:B------:R-:W-:Y:S02]  /*10370*/  ISETP.NE.AND P0, PT, RZ, UR5, PT ;  /* 0x00000005ff007c0c */ /* 0x000fe4000bf05270 */
[----:B-1----:R-:W-:-:S05]  /*10380*/  MOV R7, 0x1 ;  /* 0x0000000100077802 */ /* 0x002fca0000000f00 */
[----:B------:R-:W1:Y:S08]  /*10390*/  LDC R3, c[0x0][0x270] ;  /* 0x00009c00ff037b82 */ /* 0x000e700000000800 */
[----:B--2---:R-:W1:Y:S02]  /*103a0*/  @P0 LDC R0, c[0x0][0x2e4] ;  /* 0x0000b900ff000b82 */ /* 0x004e640000000800 */
[----:B-1----:R-:W-:-:S07]  /*103b0*/  IMAD R3, R0, R3, RZ ;  /* 0x0000000300037224 */ /* 0x002fce00078e02ff */
.L_x_344:
[----:B------:R1:W5:Y:S01]  /*103c0*/  LDL R36, [R1+0x4c] ;  /* 0x00004c0001247983 */ /* 0x0003620000100800 */
[----:B------:R-:W-:Y:S01]  /*103d0*/  LEA.HI R19, R10, R22, RZ, 0x2 ;  /* 0x000000160a137211 */ /* 0x000fe200078f10ff */
[----:B------:R-:W1:Y:S01]  /*103e0*/  @P5 LDC R13, c[0x0][0x2e8] ;  /* 0x0000ba00ff0d5b82 */ /* 0x000e620000000800 */
[----:B------:R-:W-:-:S07]  /*103f0*/  LOP3.LUT R6, R6, 0xffffffe0, RZ, 0xc0, !PT ;  /* 0xffffffe006067812 */ /* 0x000fce00078ec0ff */
[----:B------:R-:W-:Y:S01]  /*10400*/  BAR.SYNC.DEFER_BLOCKING 0x0 ;  /* 0x0000000000007b1d */ /* 0x000fe20000010000 */
[----:B------:R-:W-:Y:S01]  /*10410*/  LOP3.LUT R10, R19, 0xfffffffc, RZ, 0xc0, !PT ;  /* 0xfffffffc130a7812 */ /* 0x000fe200078ec0ff */
[----:B------:R-:W-:Y:S02]  /*10420*/  IMAD R3, R23, R3, RZ ;  /* 0x0000000317037224 */ /* 0x000fe400078e02ff */
[----:B----4-:R-:W-:Y:S01]  /*10430*/  @P2 FMUL.FTZ R8, R8, 0.69314718246459960938 ;  /* 0x3f31721808082820 */ /* 0x010fe20000410000 */
[----:B------:R-:W-:Y:S01]  /*10440*/  IADD3 R6, -R6, R22, RZ ;  /* 0x0000001606067210 */ /* 0x000fe20007ffe1ff */
[----:B--2---:R-:W-:Y:S01]  /*10450*/  @P3 FMUL.FTZ R9, R9, 0.69314718246459960938 ;  /* 0x3f31721809093820 */ /* 0x004fe20000410000 */
[----:B------:R-:W2:Y:S01]  /*10460*/  @P5 MUFU.LG2 R12, R21 ;  /* 0x00000015000c5308 */ /* 0x000ea20000000c00 */
[----:B------:R-:W-:Y:S01]  /*10470*/  MOV R26, 0x7f800000 ;  /* 0x7f800000001a7802 */ /* 0x000fe20000000f00 */
[----:B---3--:R-:W-:Y:S02]  /*10480*/  IMAD.IADD R17, R22, 0x1, -R10 ;  /* 0x0000000116117824 */ /* 0x008fe400078e0a0a */
[----:B------:R-:W-:Y:S01]  /*10490*/  @P2 FFMA.FTZ R26, R134, R14, R8 ;  /* 0x0000000e861a2223 */ /* 0x000fe20000010008 */
[----:B------:R-:W-:Y:S01]  /*104a0*/  SEL R3, R3, RZ, !P6 ;  /* 0x000000ff03037207 */ /* 0x000fe20007000000 */
[----:B-1----:R-:W-:Y:S01]  /*104b0*/  IMAD R10, R24, R7, RZ ;  /* 0x00000007180a7224 */ /* 0x002fe200078e02ff */
[----:B------:R-:W-:Y:S01]  /*104c0*/  LOP3.LUT P2, RZ, R6, 0x3, RZ, 0xc0, !PT ;  /* 0x0000000306ff7812 */ /* 0x000fe2000784c0ff */
[----:B------:R-:W-:-:S02]  /*104d0*/  IMAD.MOV.U32 R28, RZ, RZ, 0x7f800000 ;  /* 0x7f800000ff1c7424 */ /* 0x000fc400078e00ff */
[----:B------:R-:W-:Y:S01]  /*104e0*/  @P3 FFMA.FTZ R28, R135, R15, R9 ;  /* 0x0000000f871c3223 */ /* 0x000fe20000010009 */
[----:B------:R-:W-:Y:S02]  /*104f0*/  IMAD.SHL.U32 R10, R10, 0x80, RZ ;  /* 0x000000800a0a7824 */ /* 0x000fe400078e00ff */
[----:B------:R-:W-:Y:S01]  /*10500*/  @P4 FMUL.FTZ R11, R11, 0.69314718246459960938 ;  /* 0x3f3172180b0b4820 */ /* 0x000fe20000410000 */
[----:B------:R-:W-:Y:S01]  /*10510*/  IMAD R0, R31, R0, R3 ;  /* 0x000000001f007224 */ /* 0x000fe200078e0203 */
[----:B------:R-:W-:Y:S01]  /*10520*/  BSSY B0, `(.L_x_345) ;  /* 0x0000039000007945 */ /* 0x000fe20003800000 */
[----:B------:R-:W-:Y:S01]  /*10530*/  MOV R27, 0x7f800000 ;  /* 0x7f800000001b7802 */ /* 0x000fe20000000f00 */
[----:B-----5:R-:W-:Y:S01]  /*10540*/  @P4 FFMA.FTZ R27, R136, R16, R11 ;  /* 0x00000010881b4223 */ /* 0x020fe2000001000b */
[----:B------:R-:W-:Y:S01]  /*10550*/  SHF.R.S32.HI R9, RZ, 0x1f, R10 ;  /* 0x0000001fff097819 */ /* 0x000fe2000001140a */
[----:B--2---:R-:W-:Y:S01]  /*10560*/  @P5 FMUL.FTZ R3, R12, 0.69314718246459960938 ;  /* 0x3f3172180c035820 */ /* 0x004fe20000410000 */
[----:B------:R1:W2:Y:S01]  /*10570*/  LDS.128 R32, [R231+0x1800] ;  /* 0x00180000e7207984 */ /* 0x0002a20000000c00 */
[----:B------:R-:W-:-:S02]  /*10580*/  IADD3 R10, P1, P0, R10, R4, R0 ;  /* 0x000000040a0a7210 */ /* 0x000fc4000783e000 */
[----:B------:R-:W-:Y:S02]  /*10590*/  SHF.R.S32.HI R0, RZ, 0x1f, R0 ;  /* 0x0000001fff007819 */ /* 0x000fe40000011400 */
[----:B------:R-:W-:Y:S01]  /*105a0*/  MOV R21, 0x7f800000 ;  /* 0x7f80000000157802 */ /* 0x000fe20000000f00 */
[----:B------:R-:W-:Y:S01]  /*105b0*/  @P5 FFMA.FTZ R21, R2, R13, R3 ;  /* 0x0000000d02155223 */ /* 0x000fe20000010003 */
[----:B------:R-:W-:Y:S02]  /*105c0*/  SHF.R.S32.HI R2, RZ, 0x2, R19 ;  /* 0x00000002ff027819 */ /* 0x000fe40000011413 */
[----:B------:R-:W-:Y:S02]  /*105d0*/  SHF.L.U32 R20, R17, 0x3, RZ ;  /* 0x0000000311147819 */ /* 0x000fe400000006ff */
        /* <DEDUP_REMOVED lines=11> */
[CC--:B------:R-:W-:Y:S01]  /*10690*/  ISETP.GE.AND P3, PT, R0.reuse, R36.reuse, PT ;  /* 0x000000240000720c */ /* 0x0c0fe20003f66270 */
        /* <DEDUP_REMOVED lines=11> */
[----:B------:R-:W-:Y:S01]  /*10750*/  @!P0 IMAD R6, R6, R7, RZ ;  /* 0x0000000706068224 */ /* 0x000fe200078e02ff */
[-C--:B------:R-:W-:Y:S02]  /*10760*/  @!P2 IADD3 R5, P5, R0, R10.reuse, RZ ;  /* 0x0000000a0005a210 */ /* 0x080fe40007fbe0ff */
[----:B------:R-:W-:Y:S02]  /*10770*/  @!P3 LEA.HI.X.SX32 R14, R8, R9, 0x1, P4 ;  /* 0x00000009080eb211 */ /* 0x000fe400020f0eff */
[----:B------:R-:W-:-:S02]  /*10780*/  @!P1 IADD3 R7, P4, R4, R10, RZ ;  /* 0x0000000a04079210 */ /* 0x000fc40007f9e0ff */
[----:B------:R-:W5:Y:S01]  /*10790*/  @!P1 LDC.64 R22, c[0x0][0x2b0] ;  /* 0x0000ac00ff169b82 */ /* 0x000f620000000a00 */
[----:B------:R-:W-:Y:S02]  /*107a0*/  @!P0 IADD3 R12, P6, R6, R10, RZ ;  /* 0x0000000a060c8210 */ /* 0x000fe40007fde0ff */
[-C--:B------:R-:W-:Y:S02]  /*107b0*/  @!P2 LEA.HI.X.SX32 R0, R0, R9.reuse, 0x1, P5 ;  /* 0x000000090000a211 */ /* 0x080fe400028f0eff */
[-C--:B------:R-:W-:Y:S02]  /*107c0*/  @!P1 LEA.HI.X.SX32 R15, R4, R9.reuse, 0x1, P4 ;  /* 0x00000009040f9211 */ /* 0x080fe400020f0eff */
[----:B------:R-:W-:Y:S01]  /*107d0*/  @!P0 LEA.HI.X.SX32 R13, R6, R9, 0x1, P6 ;  /* 0x00000009060d8211 */ /* 0x000fe200030f0eff */
[----:B------:R-:W1:Y:S01]  /*107e0*/  @!P0 LDC.64 R24, c[0x0][0x2b0] ;  /* 0x0000ac00ff188b82 */ /* 0x000e620000000a00 */
[----:B---3--:R-:W-:-:S04]  /*107f0*/  @!P3 LEA R10, P5, R11, R16, 0x2 ;  /* 0x000000100b0ab211 */ /* 0x008fc800078a10ff */
        /* <DEDUP_REMOVED lines=11> */
.L_x_346:
[----:B------:R-:W-:Y:S05]  /*108b0*/  BSYNC B0 ;  /* 0x0000000000007941 */ /* 0x000fea0003800000 */
.L_x_345:
[----:B------:R4:W1:Y:S01]  /*108c0*/  LDS.128 R12, [R231] ;  /* 0x00000000e70c7984 */ /* 0x0008620000000c00 */
[----:B---3--:R-:W-:Y:S01]  /*108d0*/  IADD3 R4, P0, R20, R29, RZ ;  /* 0x0000001d14047210 */ /* 0x008fe20007f1e0ff */
[C---:B------:R-:W-:Y:S01]  /*108e0*/  VIADD R0, R2.reuse, 0x40 ;  /* 0x0000004002007836 */ /* 0x040fe20000000000 */
[----:B------:R-:W-:Y:S01]  /*108f0*/  SHF.R.S32.HI R5, RZ, 0x1f, R20 ;  /* 0x0000001fff057819 */ /* 0x000fe20000011414 */
[----:B------:R-:W3:Y:S01]  /*10900*/  S2R R7, SR_CTAID.X ;  /* 0x0000000000077919 */ /* 0x000ee20000002500 */
[----:B------:R-:W-:Y:S01]  /*10910*/  SHF.R.S32.HI R6, RZ, 0x1f, R31 ;  /* 0x0000001fff067819 */ /* 0x000fe2000001141f */
[C---:B------:R-:W-:Y:S01]  /*10920*/  VIADD R3, R2.reuse, 0x20 ;  /* 0x0000002002037836 */ /* 0x040fe20000000000 */
[----:B------:R-:W-:Y:S01]  /*10930*/  IADD3.X R5, R5, R30, RZ, P0, !PT ;  /* 0x0000001e05057210 */ /* 0x000fe200007fe4ff */
[----:B------:R-:W-:Y:S01]  /*10940*/  ULDC.64 UR4, c[0x0][0x2a0] ;  /* 0x0000a80000047ab9 */ /* 0x000fe20000000a00 */
[-C--:B------:R-:W-:Y:S01]  /*10950*/  ISETP.GE.AND P0, PT, R2, R36.reuse, PT ;  /* 0x000000240200720c */ /* 0x080fe20003f06270 */
[----:B------:R-:W-:Y:S01]  /*10960*/  IMAD R6, R6, UR4, RZ ;  /* 0x0000000406067c24 */ /* 0x000fe2000f8e02ff */
[-C--:B------:R-:W-:Y:S01]  /*10970*/  ISETP.GE.AND P2, PT, R0, R36.reuse, PT ;  /* 0x000000240000720c */ /* 0x080fe20003f46270 */
[----:B------:R-:W-:Y:S01]  /*10980*/  VIADD R0, R2, 0x60 ;  /* 0x0000006002007836 */ /* 0x000fe20000000000 */
[-C--:B------:R-:W-:Y:S01]  /*10990*/  ISETP.GE.AND P1, PT, R3, R36.reuse, PT ;  /* 0x000000240300720c */ /* 0x080fe20003f26270 */
[C---:B------:R-:W-:Y:S01]  /*109a0*/  IMAD.WIDE.U32 R8, R31.reuse, UR4, R4 ;  /* 0x000000041f087c25 */ /* 0x040fe2000f8e0004 */
[----:B------:R-:W-:Y:S01]  /*109b0*/  SHF.R.S32.HI R3, RZ, 0x1f, R2 ;  /* 0x0000001fff037819 */ /* 0x000fe20000011402 */
[----:B------:R-:W-:Y:S01]  /*109c0*/  BSSY B0, `(.L_x_347) ;  /* 0x0000010000007945 */ /* 0x000fe20003800000 */
[----:B------:R-:W-:Y:S01]  /*109d0*/  ISETP.GE.AND P3, PT, R0, R36, PT ;  /* 0x000000240000720c */ /* 0x000fe20003f66270 */
[----:B------:R-:W-:-:S05]  /*109e0*/  IMAD R0, R31, UR5, R6 ;  /* 0x000000051f007c24 */ /* 0x000fca000f8e0206 */
[----:B------:R-:W-:Y:S01]  /*109f0*/  IADD3 R5, R9, R0, RZ ;  /* 0x0000000009057210 */ /* 0x000fe20007ffe0ff */
[----:B---3--:R-:W-:Y:S01]  /*10a00*/  IMAD.WIDE R2, R7, 0x80, R2 ;  /* 0x0000008007027825 */ /* 0x008fe200078e0202 */
        /* <DEDUP_REMOVED lines=11> */
.L_x_348:
[----:B------:R-:W-:Y:S05]  /*10ac0*/  BSYNC B0 ;  /* 0x0000000000007941 */ /* 0x000fea0003800000 */
.L_x_347:
        /* <DEDUP_REMOVED lines=16> */
.L_x_350:
[----:B------:R-:W-:Y:S05]  /*10bd0*/  BSYNC B0 ;  /* 0x0000000000007941 */ /* 0x000fea0003800000 */
.L_x_349:
        /* <DEDUP_REMOVED lines=16> */
.L_x_352:
[----:B------:R-:W-:Y:S05]  /*10ce0*/  BSYNC B0 ;  /* 0x0000000000007941 */ /* 0x000fea0003800000 */
.L_x_351:
        /* <DEDUP_REMOVED lines=15> */
.L_x_334:
[----:B------:R-:W2:Y:S01]  /*10de0*/  LDL.LU R13, [R1+0x48] ;  /* 0x00004800010d7983 */ /* 0x000ea20000300800 */
[----:B------:R-:W1:Y:S01]  /*10df0*/  LDC.U8 R4, c[0x0][0x3d8] ;  /* 0x0000f600ff047b82 */ /* 0x000e620000000000 */
[----:B------:R-:W-:Y:S01]  /*10e00*/  LEA.HI R12, R48, R67, RZ, 0x2 ;  /* 0x00000043300c7211 */ /* 0x000fe200078f10ff */
[----:B------:R-:W-:Y:S01]  /*10e10*/  ULDC.64 UR4, c[0x0][0x2a0] ;  /* 0x0000a80000047ab9 */ /* 0x000fe20000000a00 */
[----:B------:R-:W-:Y:S02]  /*10e20*/  BSSY B0, `(.L_x_353) ;  /* 0x0000049000007945 */ /* 0x000fe40003800000 */
[----:B------:R-:W-:-:S03]  /*10e30*/  LOP3.LUT R8, R12, 0x1ffffffc, RZ, 0xc0, !PT ;  /* 0x1ffffffc0c087812 */ /* 0x000fc600078ec0ff */
[----:B------:R-:W3:Y:S01]  /*10e40*/  LDC.U8 R0, c[0x0][0x3d9] ;  /* 0x0000f640ff007b82 */ /* 0x000ee20000000000 */
[----:B-1----:R-:W-:Y:S02]  /*10e50*/  ISETP.NE.AND P1, PT, R4, RZ, PT ;  /* 0x000000ff0400720c */ /* 0x002fe40003f25270 */
[C---:B---3--:R-:W-:Y:S02]  /*10e60*/  ISETP.NE.AND P2, PT, R0.reuse, RZ, PT ;  /* 0x000000ff0000720c */ /* 0x048fe40003f45270 */
[----:B------:R-:W-:Y:S02]  /*10e70*/  ISETP.EQ.AND P1, PT, R0, RZ, P1 ;  /* 0x000000ff0000720c */ /* 0x000fe40000f22270 */
[----:B------:R-:W-:-:S09]  /*10e80*/  ISETP.NE.AND P3, PT, R4, RZ, !P2 ;  /* 0x000000ff0400720c */ /* 0x000fd20005765270 */
[----:B------:R-:W1:Y:S02]  /*10e90*/  @!P2 LDC R10, c[0x0][0x2c4] ;  /* 0x0000b100ff0aab82 */ /* 0x000e640000000800 */
[----:B------:R-:W-:-:S06]  /*10ea0*/  @!P1 CS2R R14, SRZ ;  /* 0x00000000000e9805 */ /* 0x000fcc000001ff00 */
[----:B------:R-:W3:Y:S08]  /*10eb0*/  @P1 LDC R9, c[0x0][0x2c4] ;  /* 0x0000b100ff091b82 */ /* 0x000ef00000000800 */
[----:B------:R-:W4:Y:S08]  /*10ec0*/  @P2 LDC.64 R16, c[0x0][0x2c0] ;  /* 0x0000b000ff102b82 */ /* 0x000f300000000a00 */
[----:B-1----:R-:W1:Y:S08]  /*10ed0*/  @P3 LDC R10, c[0x0][0x2e4] ;  /* 0x0000b900ff0a3b82 */ /* 0x002e700000000800 */
[----:B------:R-:W2:Y:S01]  /*10ee0*/  @P2 LDC R18, c[0x0][0x2c0] ;  /* 0x0000b000ff122b82 */ /* 0x000ea20000000800 */
[----:B----4-:R-:W-:-:S02]  /*10ef0*/  @P2 IMAD R16, R17, R16, RZ ;  /* 0x0000001011102224 */ /* 0x010fc400078e02ff */
[----:B-1----:R-:W-:Y:S02]  /*10f00*/  @!P2 IMAD.MOV.U32 R16, RZ, RZ, R10 ;  /* 0x000000ffff10a224 */ /* 0x002fe400078e000a */
[----:B------:R-:W-:Y:S01]  /*10f10*/  @!P2 IMAD.MOV.U32 R18, RZ, RZ, 0x1 ;  /* 0x00000001ff12a424 */ /* 0x000fe200078e00ff */
[C---:B--2---:R-:W-:Y:S02]  /*10f20*/  ISETP.NE.AND P0, PT, R13.reuse, -0x1, PT ;  /* 0xffffffff0d00780c */ /* 0x044fe40003f05270 */
[----:B------:R-:W-:-:S11]  /*10f30*/  ISETP.NE.OR P4, PT, R13, -0x1, !P1 ;  /* 0xffffffff0d00780c */ /* 0x000fd60004f85670 */
[----:B------:R-:W1:Y:S01]  /*10f40*/  @P0 LDC.64 R6, c[0x0][0x298] ;  /* 0x0000a600ff060b82 */ /* 0x000e620000000a00 */
[----:B------:R-:W-:-:S07]  /*10f50*/  @!P0 SHF.R.S32.HI R0, RZ, 0x1f, R25 ;  /* 0x0000001fff008819 */ /* 0x000fce0000011419 */
[----:B------:R-:W2:Y:S01]  /*10f60*/  @!P0 LDC.64 R2, c[0x0][0x290] ;  /* 0x0000a400ff028b82 */ /* 0x000ea20000000a00 */
[----:B-1----:R-:W-:-:S04]  /*10f70*/  @P0 IMAD.WIDE.U32 R4, R13, R6, RZ ;  /* 0x000000060d040225 */ /* 0x002fc800078e00ff */
[----:B------:R-:W-:Y:S02]  /*10f80*/  @P0 IMAD R7, R13, R7, R5 ;  /* 0x000000070d070224 */ /* 0x000fe400078e0205 */
[C---:B---3--:R-:W-:Y:S02]  /*10f90*/  @!P4 IMAD R13, R25.reuse, R9, RZ ;  /* 0x00000009190dc224 */ /* 0x048fe400078e02ff */
[-C--:B--2---:R-:W-:Y:S02]  /*10fa0*/  @!P0 IMAD R0, R0, R2.reuse, RZ ;  /* 0x0000000200008224 */ /* 0x084fe400078e02ff */
[--C-:B------:R-:W-:Y:S01]  /*10fb0*/  @P1 IMAD.MOV.U32 R14, RZ, RZ, R13.reuse ;  /* 0x000000ffff0e1224 */ /* 0x100fe200078e000d */
[----:B------:R1:W-:Y:S01]  /*10fc0*/  @!P4 STL [R1+0x48], R13 ;  /* 0x0000480d0100c387 */ /* 0x0003e20000100800 */
[C---:B------:R-:W-:Y:S01]  /*10fd0*/  @!P0 IMAD R6, R25.reuse, R3, R0 ;  /* 0x0000000319068224 */ /* 0x040fe200078e0200 */
[----:B------:R-:W-:Y:S01]  /*10fe0*/  @P1 SHF.R.S32.HI R15, RZ, 0x1f, R13 ;  /* 0x0000001fff0f1819 */ /* 0x000fe2000001140d */
[----:B------:R-:W-:Y:S01]  /*10ff0*/  @!P0 IMAD.WIDE.U32 R2, R25, R2, RZ ;  /* 0x0000000219028225 */ /* 0x000fe200078e00ff */
[----:B------:R-:W-:-:S03]  /*11000*/  LOP3.LUT P4, RZ, R67, 0x3, RZ, 0xc0, !PT ;  /* 0x0000000343ff7812 */ /* 0x000fc6000788c0ff */
[----:B------:R-:W-:Y:S02]  /*11010*/  IMAD.IADD R0, R67, 0x1, -R8 ;  /* 0x0000000143007824 */ /* 0x000fe400078e0a08 */
[----:B------:R-:W-:Y:S02]  /*11020*/  @!P0 IMAD.MOV.U32 R4, RZ, RZ, R2 ;  /* 0x000000ffff048224 */ /* 0x000fe400078e0002 */
[----:B------:R-:W-:Y:S02]  /*11030*/  IMAD.SHL.U32 R0, R0, 0x8, RZ ;  /* 0x0000000800007824 */ /* 0x000fe400078e00ff */
[----:B------:R-:W-:Y:S01]  /*11040*/  @!P0 IMAD.IADD R7, R3, 0x1, R6 ;  /* 0x0000000103078824 */ /* 0x000fe200078e0206 */
[----:B------:R-:W-:Y:S01]  /*11050*/  SHF.R.S32.HI R6, RZ, 0x1f, R26 ;  /* 0x0000001fff067819 */ /* 0x000fe2000001141a */
[----:B------:R-:W-:Y:S01]  /*11060*/  @P2 IMAD.MOV.U32 R2, RZ, RZ, 0x1 ;  /* 0x00000001ff022424 */ /* 0x000fe200078e00ff */
[----:B------:R-:W-:Y:S01]  /*11070*/  IADD3 R8, P0, R0, R4, RZ ;  /* 0x0000000400087210 */ /* 0x000fe20007f1e0ff */
[----:B------:R-:W-:Y:S01]  /*11080*/  @!P2 IMAD R2, R10, R21, RZ ;  /* 0x000000150a02a224 */ /* 0x000fe200078e02ff */
[----:B------:R-:W-:Y:S01]  /*11090*/  SHF.R.S32.HI R4, RZ, 0x2, R12 ;  /* 0x00000002ff047819 */ /* 0x000fe2000001140c */
[----:B------:R-:W-:Y:S01]  /*110a0*/  IMAD R6, R6, UR4, RZ ;  /* 0x0000000406067c24 */ /* 0x000fe2000f8e02ff */
[----:B------:R-:W-:Y:S01]  /*110b0*/  LEA.HI.X.SX32 R9, R0, R7, 0x1, P0 ;  /* 0x0000000700097211 */ /* 0x000fe200000f0eff */
[----:B------:R-:W-:Y:S01]  /*110c0*/  IMAD.IADD R0, R11, 0x1, -R24 ;  /* 0x000000010b007824 */ /* 0x000fe200078e0a18 */
[----:B------:R-:W-:Y:S01]  /*110d0*/  SHF.R.S32.HI R5, RZ, 0x1f, R4 ;  /* 0x0000001fff057819 */ /* 0x000fe20000011404 */
[----:B------:R-:W-:Y:S01]  /*110e0*/  IMAD R2, R25, R2, RZ ;  /* 0x0000000219027224 */ /* 0x000fe200078e02ff */
[----:B-1----:R-:W1:Y:S02]  /*110f0*/  S2R R13, SR_CTAID.X ;  /* 0x00000000000d7919 */ /* 0x002e640000002500 */
[CC--:B------:R-:W-:Y:S01]  /*11100*/  ISETP.GE.AND P0, PT, R4.reuse, R0.reuse, PT ;  /* 0x000000000400720c */ /* 0x0c0fe20003f06270 */
[C---:B------:R-:W-:Y:S01]  /*11110*/  VIADD R19, R4.reuse, 0x20 ;  /* 0x0000002004137836 */ /* 0x040fe20000000000 */
[CC--:B------:R-:W-:Y:S01]  /*11120*/  ISETP.GE.OR P3, PT, R4.reuse, R0.reuse, P4 ;  /* 0x000000000400720c */ /* 0x0c0fe20002766670 */
[----:B------:R-:W-:Y:S01]  /*11130*/  VIADD R20, R4, 0x40 ;  /* 0x0000004004147836 */ /* 0x000fe20000000000 */
[----:B------:R-:W-:Y:S01]  /*11140*/  SEL R17, R2, RZ, !P1 ;  /* 0x000000ff02117207 */ /* 0x000fe20004800000 */
[----:B------:R-:W-:Y:S01]  /*11150*/  VIADD R21, R4, 0x60 ;  /* 0x0000006004157836 */ /* 0x000fe20000000000 */
[CC--:B------:R-:W-:Y:S01]  /*11160*/  ISETP.GE.OR P1, PT, R19.reuse, R0.reuse, P4 ;  /* 0x000000001300720c */ /* 0x0c0fe20002726670 */
[C---:B------:R-:W-:Y:S01]  /*11170*/  IMAD R6, R26.reuse, UR5, R6 ;  /* 0x000000051a067c24 */ /* 0x040fe2000f8e0206 */
[----:B------:R-:W-:Y:S01]  /*11180*/  P2R R22, PR, RZ, 0x8 ;  /* 0x00000008ff167803 */ /* 0x000fe20000000000 */
[----:B------:R-:W-:Y:S01]  /*11190*/  IMAD.WIDE.U32 R8, R26, UR4, R8 ;  /* 0x000000041a087c25 */ /* 0x000fe2000f8e0008 */
[----:B------:R-:W-:-:S02]  /*111a0*/  ISETP.GE.AND P3, PT, R19, R0, PT ;  /* 0x000000001300720c */ /* 0x000fc40003f66270 */
[-C--:B------:R-:W-:Y:S01]  /*111b0*/  ISETP.GE.AND P2, PT, R20, R0.reuse, PT ;  /* 0x000000001400720c */ /* 0x080fe20003f46270 */
[----:B------:R-:W-:Y:S01]  /*111c0*/  IMAD.IADD R7, R6, 0x1, R9 ;  /* 0x0000000106077824 */ /* 0x000fe200078e0209 */
[----:B------:R-:W-:Y:S02]  /*111d0*/  ISETP.GE.AND P5, PT, R21, R0, PT ;  /* 0x000000001500720c */ /* 0x000fe40003fa6270 */
[----:B------:R-:W-:Y:S01]  /*111e0*/  P2R R23, PR, RZ, 0x2 ;  /* 0x00000002ff177803 */ /* 0x000fe20000000000 */
[----:B-1----:R-:W-:Y:S01]  /*111f0*/  IMAD.WIDE R2, R13, 0x80, R4 ;  /* 0x000000800d027825 */ /* 0x002fe200078e0204 */
        /* <DEDUP_REMOVED lines=11> */
.L_x_354:
[----:B------:R-:W-:Y:S05]  /*112b0*/  BSYNC B0 ;  /* 0x0000000000007941 */ /* 0x000fea0003800000 */
.L_x_353:
        /* <DEDUP_REMOVED lines=19> */
.L_x_356:
[----:B------:R-:W-:Y:S05]  /*113f0*/  BSYNC B0 ;  /* 0x0000000000007941 */ /* 0x000fea0003800000 */
.L_x_355:
        /* <DEDUP_REMOVED lines=15> */
.L_x_358:
[----:B------:R-:W-:Y:S05]  /*114f0*/  BSYNC B0 ;  /* 0x0000000000007941 */ /* 0x000fea0003800000 */
.L_x_357:
        /* <DEDUP_REMOVED lines=17> */
.L_x_360:
[----:B------:R-:W-:Y:S05]  /*11610*/  BSYNC B0 ;  /* 0x0000000000007941 */ /* 0x000fea0003800000 */
.L_x_359:
        /* <DEDUP_REMOVED lines=12> */
.L_x_362:
[----:B------:R-:W-:Y:S05]  /*116e0*/  BSYNC B0 ;  /* 0x0000000000007941 */ /* 0x000fea0003800000 */
.L_x_361:
        /* <DEDUP_REMOVED lines=11> */
.L_x_364:
[----:B------:R-:W-:Y:S05]  /*117a0*/  BSYNC B0 ;  /* 0x0000000000007941 */ /* 0x000fea0003800000 */
.L_x_363:
        /* <DEDUP_REMOVED lines=10> */
.L_x_366:
[----:B------:R-:W-:Y:S05]  /*11850*/  BSYNC B0 ;  /* 0x0000000000007941 */ /* 0x000fea0003800000 */
.L_x_365:
        /* <DEDUP_REMOVED lines=10> */
.L_x_367:
        /* <DEDUP_REMOVED lines=16> */
.L_x_1311:


//--------------------- .text._ZN5flash16flash_fwd_kernelI23Flash_fwd_kernel_traitsILi32ELi128ELi128ELi4ELb0ELb0EN7cutlass6half_tE19Flash_kernel_traitsILi32ELi128ELi128ELi4ES3_EELb0ELb0ELb0ELb0ELb0ELb1ELb1ELb0EEEvNS_16Flash_fwd_paramsE --------------------------
	.section	.text._ZN5flash16flash_fwd_kernelI23Flash_fwd_kernel_traitsILi32ELi128ELi128ELi4ELb0ELb0EN7cutlass6half_tE19Flash_kernel_traitsILi32ELi128ELi128ELi4ES3_EELb0ELb0ELb0ELb0ELb0ELb1ELb1ELb0EEEvNS_16Flash_fwd_paramsE,"ax",@progbits
	.align	128
        .global         _ZN5flash16flash_fwd_kernelI23Flash_fwd_kernel_traitsILi32ELi128ELi128ELi4ELb0ELb0EN7cutlass6half_tE19Flash_kernel_traitsILi32ELi128ELi128ELi4ES3_EELb0ELb0ELb0ELb0ELb0ELb1ELb1ELb0EEEvNS_16Flash_fwd_paramsE
        .type           _ZN5flash16flash_fwd_kernelI23Flash_fwd_kernel_traitsILi32ELi128ELi128ELi4ELb0ELb0EN7cutlass6half_tE19Flash_kernel_traitsILi32ELi128ELi128ELi4ES3_EELb0ELb0ELb0ELb0ELb0ELb1ELb1ELb0EEEvNS_16Flash_fwd_paramsE,@function
        .size           _ZN5flash16flash_fwd_kernelI23Flash_fwd_kernel_traitsILi32ELi128ELi128ELi4ELb0ELb0EN7cutlass6half_tE19Flash_kernel_traitsILi32ELi128ELi128ELi4ES3_EELb0ELb0ELb0ELb0ELb0ELb1ELb1ELb0EEEvNS_16Flash_fwd_paramsE,(.L_x_1312 - _ZN5flash16flash_fwd_kernelI23Flash_fwd_kernel_traitsILi32ELi128ELi128ELi4ELb0ELb0EN7cutlass6half_tE19Flash_kernel_traitsILi32ELi128ELi128ELi4ES3_EELb0ELb0ELb0ELb0ELb0ELb1ELb1ELb0EEEvNS_16Flash_fwd_paramsE)
        .other          _ZN5flash16flash_fwd_kernelI23Flash_fwd_kernel_traitsILi32ELi128ELi128ELi4ELb0ELb0EN7cutlass6half_tE19Flash_kernel_traitsILi32ELi128ELi128ELi4ES3_EELb0ELb0ELb0ELb0ELb0ELb1ELb1ELb0EEEvNS_16Flash_fwd_paramsE,@"STO_CUDA_ENTRY STV_DEFAULT"
_ZN5flash16flash_fwd_kernelI23Flash_fwd_kernel_traitsILi32ELi128ELi128ELi4ELb0ELb0EN7cutlass6half_tE19Flash_kernel_traitsILi32ELi128ELi128ELi4ES3_EELb0ELb0ELb0ELb0ELb0ELb1ELb1ELb0EEEvNS_16Flash_fwd_paramsE:
.text._ZN5flash16flash_fwd_kernelI23Flash_fwd_kernel_traitsILi32ELi128ELi128ELi4ELb0ELb0EN7cutlass6half_tE19Flash_kernel_traitsILi32ELi128ELi128ELi4ES3_EELb0ELb0ELb0ELb0ELb0ELb1ELb1ELb0EEEvNS_16Flash_fwd_paramsE:
        /* <DEDUP_REMOVED lines=41> */
.L_x_368:
[----:B-1----:R-:W1:Y:S02]  /*0290*/  LDC R4, c[0x0][0x2c8] ;  /* 0x0000b200ff047b82 */ /* 0x002e640000000800 */
.L_x_369:
        /* <DEDUP_REMOVED lines=48> */
[----:B------:R3:W-:Y:S01]  /*05a0*/  STL [R1+0x44], R24 ;  /* 0x0000441801007387 */ /* 0x0007e20000100800 */
[----:B------:R-:W-:Y:S02]  /*05b0*/  LEA.HI R249, R44, R248, RZ, 0x5 ;  /* 0x000000f82cf97211 */ /* 0x000fe400078f28ff */
[----:B------:R-:W5:Y:S01]  /*05c0*/  I2F.RP R2, R19 ;  /* 0x0000001300027306 */ /* 0x000f620000209400 */
[----:B------:R-:W3:Y:S01]  /*05d0*/  @!P1 S2R R6, SR_CgaCtaId ;  /* 0x0000000000069919 */ /* 0x000ee20000008800 */
[----:B------:R-:W4:Y:S01]  /*05e0*/  @P2 LDC.64 R112, c[0x0][0x250] ;  /* 0x00009400ff702b82 */ /* 0x000f220000000a00 */
[----:B------:R-:W-:Y:S01]  /*05f0*/  IMAD.WIDE R52, R27, 0x80, R50 ;  /* 0x000000801b347825 */ /* 0x000fe200078e0232 */
[----:B------:R-:W-:Y:S01]  /*0600*/  SHF.R.S32.HI R43, RZ, 0x5, R249 ;  /* 0x00000005ff2b7819 */ /* 0x000fe200000114f9 */
[----:B------:R-:W4:Y:S01]  /*0610*/  @!P3 S2R R11, SR_CgaCtaId ;  /* 0x00000000000bb919 */ /* 0x000f220000008800 */
[----:B------:R-:W4:Y:S04]  /*0620*/  @!P0 S2R R15, SR_CgaCtaId ;  /* 0x00000000000f8919 */ /* 0x000f280000008800 */
        /* <DEDUP_REMOVED lines=79> */
.L_x_371:
        /* <DEDUP_REMOVED lines=14> */
.L_x_372:
        /* <DEDUP_REMOVED lines=20> */
[----:B------:R-:W-:-:S02]  /*0d40*/  @!P6 LOP3.LUT R13, RZ, R23, RZ, 0x33, !PT ;  /* 0x00000017ff0de212 */ /* 0x000fc400078e33ff */
[----:B------:R-:W-:Y:S01]  /*0d50*/  SHF.L.U32 R177, R56, 0x7, RZ ;  /* 0x0000000738b17819 */ /* 0x000fe200000006ff */
[----:B------:R-:W-:Y:S01]  /*0d60*/  IMAD.X R3, R31, 0x1, R17, P4 ;  /* 0x000000011f037824 */ /* 0x000fe200020e0611 */
[----:B------:R-:W-:Y:S01]  /*0d70*/  IADD3 R24, P4, R6, R4, RZ ;  /* 0x0000000406187210 */ /* 0x000fe20007f9e0ff */
[----:B------:R-:W4:Y:S01]  /*0d80*/  @!P2 LDC.64 R16, c[0x0][0x240] ;  /* 0x00009000ff10ab82 */ /* 0x000f220000000a00 */
[-C--:B------:R-:W-:Y:S01]  /*0d90*/  IMAD R6, R51, R112.reuse, RZ ;  /* 0x0000007033067224 */ /* 0x080fe200078e02ff */
[----:B------:R-:W-:Y:S01]  /*0da0*/  LOP3.LUT R153, R153, 0xfffffffb, RZ, 0xc0, !PT ;  /* 0xfffffffb99997812 */ /* 0x000fe200078ec0ff */
[----:B------:R-:W-:Y:S01]  /*0db0*/  IMAD.WIDE.U32 R2, R25, UR4, R2 ;  /* 0x0000000419027c25 */ /* 0x000fe2000f8e0002 */
[----:B------:R-:W-:Y:S02]  /*0dc0*/  IADD3.X R25, R8, R5, R0, P4, !PT ;  /* 0x0000000508197210 */ /* 0x000fe400027fe400 */
[----:B------:R-:W-:Y:S01]  /*0dd0*/  @!P1 IADD3 R0, P4, R52, 0x20, RZ ;  /* 0x0000002034009810 */ /* 0x000fe20007f9e0ff */
[----:B------:R-:W-:Y:S01]  /*0de0*/  IMAD.WIDE.U32 R4, R50, R112, R30 ;  /* 0x0000007032047225 */ /* 0x000fe200078e001e */
[----:B------:R-:W5:Y:S01]  /*0df0*/  @!P0 LDC.64 R22, c[0x0][0x240] ;  /* 0x00009000ff168b82 */ /* 0x000f620000000a00 */
[----:B------:R-:W-:-:S02]  /*0e00*/  IADD3 R3, R3, R7, RZ ;  /* 0x0000000703037210 */ /* 0x000fc40007ffe0ff */
[----:B------:R-:W-:Y:S01]  /*0e10*/  @!P1 IMAD.X R9, RZ, RZ, R53, P4 ;  /* 0x000000ffff099224 */ /* 0x000fe200020e0635 */
[----:B------:R-:W-:Y:S01]  /*0e20*/  IADD3 R36, P4, R11, R4, RZ ;  /* 0x000000040b247210 */ /* 0x000fe20007f9e0ff */
[----:B------:R-:W-:Y:S01]  /*0e30*/  IMAD R8, R50, R113, R6 ;  /* 0x0000007132087224 */ /* 0x000fe200078e0206 */
[----:B------:R-:W-:Y:S01]  /*0e40*/  @!P0 MOV R19, R3 ;  /* 0x0000000300138202 */ /* 0x000fe20000000f00 */
[----:B-1----:R-:W-:Y:S01]  /*0e50*/  @!P1 IMAD R4, R9, R14, RZ ;  /* 0x0000000e09049224 */ /* 0x002fe200078e02ff */
[----:B--2---:R-:W1:Y:S01]  /*0e60*/  @!P2 LDC.64 R30, c[0x0][0x210] ;  /* 0x00008400ff1eab82 */ /* 0x004e620000000a00 */
[----:B------:R-:W-:Y:S01]  /*0e70*/  @!P2 IMAD.MOV.U32 R6, RZ, RZ, R2 ;  /* 0x000000ffff06a224 */ /* 0x000fe200078e0002 */
[----:B------:R-:W-:Y:S01]  /*0e80*/  IADD3.X R37, R27, R5, R8, P4, !PT ;  /* 0x000000051b257210 */ /* 0x000fe200027fe408 */
[----:B------:R-:W-:Y:S01]  /*0e90*/  @!P2 IMAD.MOV.U32 R7, RZ, RZ, R3 ;  /* 0x000000ffff07a224 */ /* 0x000fe200078e0003 */
[----:B------:R-:W-:Y:S01]  /*0ea0*/  @!P0 IADD3 R11, P4, R52, 0x40, RZ ;  /* 0x00000040340b8810 */ /* 0x000fe20007f9e0ff */
[----:B------:R-:W-:-:S02]  /*0eb0*/  @!P0 IMAD.MOV.U32 R18, RZ, RZ, R2 ;  /* 0x000000ffff128224 */ /* 0x000fc400078e0002 */
[----:B------:R-:W-:Y:S01]  /*0ec0*/  @!P3 IMAD.MOV.U32 R32, RZ, RZ, R2 ;  /* 0x000000ffff20b224 */ /* 0x000fe200078e0002 */
[----:B------:R-:W2:Y:S01]  /*0ed0*/  S2UR UR4, SR_CgaCtaId ;  /* 0x00000000000479c3 */ /* 0x000ea20000008800 */
[--C-:B------:R-:W-:Y:S02]  /*0ee0*/  @!P3 IMAD.MOV.U32 R33, RZ, RZ, R3.reuse ;  /* 0x000000ffff21b224 */ /* 0x100fe400078e0003 */
[----:B----4-:R-:W-:Y:S02]  /*0ef0*/  @!P2 IMAD R5, R53, R16, RZ ;  /* 0x000000103505a224 */ /* 0x010fe400078e02ff */
[C---:B------:R-:W-:Y:S02]  /*0f00*/  @!P1 IMAD R8, R0.reuse, R15, R4 ;  /* 0x0000000f00089224 */ /* 0x040fe400078e0204 */
[----:B------:R-:W-:Y:S01]  /*0f10*/  @!P1 IMAD.WIDE.U32 R2, R0, R14, R2 ;  /* 0x0000000e00029225 */ /* 0x000fe200078e0002 */
[----:B------:R-:W4:Y:S03]  /*0f20*/  @!P0 LDC.64 R34, c[0x0][0x210] ;  /* 0x00008400ff228b82 */ /* 0x000f260000000a00 */
[----:B------:R-:W-:-:S02]  /*0f30*/  @!P0 IMAD.X R0, RZ, RZ, R53, P4 ;  /* 0x000000ffff008224 */ /* 0x000fc400020e0635 */
[C---:B------:R-:W-:Y:S01]  /*0f40*/  @!P2 IMAD R9, R52.reuse, R17, R5 ;  /* 0x000000113409a224 */ /* 0x040fe200078e0205 */
[----:B------:R-:W-:Y:S01]  /*0f50*/  SHF.R.S32.HI R17, RZ, 0x1f, R13 ;  /* 0x0000001fff117819 */ /* 0x000fe2000001140d */
[----:B------:R-:W-:Y:S01]  /*0f60*/  @!P2 IMAD.WIDE.U32 R4, R52, R16, R6 ;  /* 0x000000103404a225 */ /* 0x000fe200078e0006 */
[----:B------:R-:W4:Y:S03]  /*0f70*/  @!P3 LDC.64 R14, c[0x0][0x240] ;  /* 0x00009000ff0ebb82 */ /* 0x000f260000000a00 */
[----:B-----5:R-:W-:Y:S01]  /*0f80*/  @!P0 IMAD R0, R0, R22, RZ ;  /* 0x0000001600008224 */ /* 0x020fe200078e02ff */
[----:B-1----:R-:W-:Y:S01]  /*0f90*/  @!P2 LEA R10, P6, R4, R30, 0x1 ;  /* 0x0000001e040aa211 */ /* 0x002fe200078c08ff */
[----:B------:R-:W-:Y:S01]  /*0fa0*/  @!P1 IMAD.IADD R12, R3, 0x1, R8 ;  /* 0x00000001030c9824 */ /* 0x000fe200078e0208 */
[C---:B---3--:R-:W-:Y:S01]  /*0fb0*/  @!P1 LEA R8, P4, R2.reuse, R28, 0x1 ;  /* 0x0000001c02089211 */ /* 0x048fe200078808ff */
[----:B------:R-:W-:Y:S01]  /*0fc0*/  @!P0 IMAD R0, R11, R23, R0 ;  /* 0x000000170b008224 */ /* 0x000fe200078e0200 */
[----:B------:R-:W-:Y:S01]  /*0fd0*/  @!P2 IADD3 R3, R5, R9, RZ ;  /* 0x000000090503a210 */ /* 0x000fe20007ffe0ff */
[----:B------:R-:W-:Y:S01]  /*0fe0*/  @!P0 IMAD.WIDE.U32 R6, R11, R22, R18 ;  /* 0x000000160b068225 */ /* 0x000fe200078e0012 */
[----:B--2---:R-:W-:Y:S01]  /*0ff0*/  ULEA UR4, UR4, UR5, 0x18 ;  /* 0x0000000504047291 */ /* 0x004fe2000f8ec03f */
[----:B------:R-:W-:-:S02]  /*1000*/  @!P1 LEA.HI.X R9, R2, R29, R12, 0x1, P4 ;  /* 0x0000001d02099211 */ /* 0x000fc400020f0c0c */
[----:B------:R-:W-:Y:S01]  /*1010*/  @!P2 LEA.HI.X R11, R4, R31, R3, 0x1, P6 ;  /* 0x0000001f040ba211 */ /* 0x000fe200030f0c03 */
[----:B------:R-:W-:Y:S01]  /*1020*/  @!P0 IMAD.IADD R0, R7, 0x1, R0 ;  /* 0x0000000107008824 */ /* 0x000fe200078e0200 */
[----:B------:R-:W-:Y:S01]  /*1030*/  @!P3 IADD3 R12, P4, R52, 0x60, RZ ;  /* 0x00000060340cb810 */ /* 0x000fe20007f9e0ff */
[C---:B------:R-:W-:Y:S01]  /*1040*/  @!P1 IMAD R5, R21.reuse, 0x2, R39 ;  /* 0x0000000215059824 */ /* 0x040fe200078e0227 */
[C---:B----4-:R-:W-:Y:S01]  /*1050*/  @!P0 LEA R2, P6, R6.reuse, R34, 0x1 ;  /* 0x0000002206028211 */ /* 0x050fe200078c08ff */
[C---:B------:R-:W-:Y:S01]  /*1060*/  @!P0 IMAD R4, R21.reuse, 0x2, R38 ;  /* 0x0000000215048824 */ /* 0x040fe200078e0226 */
[----:B------:R-:W-:Y:S01]  /*1070*/  LEA R200, R21, UR4, 0x1 ;  /* 0x0000000415c87c11 */ /* 0x000fe2000f8e08ff */
[----:B------:R-:W-:Y:S01]  /*1080*/  ULDC UR5, c[0x0][0x39c] ;  /* 0x0000e70000057ab9 */ /* 0x000fe20000000800 */
[----:B------:R-:W-:Y:S01]  /*1090*/  @!P0 LEA.HI.X R3, R6, R35, R0, 0x1, P6 ;  /* 0x0000002306038211 */ /* 0x000fe200030f0c00 */
[----:B------:R-:W-:Y:S01]  /*10a0*/  @!P3 IMAD.X R0, RZ, RZ, R53, P4 ;  /* 0x000000ffff00b224 */ /* 0x000fe200020e0635 */
[----:B------:R-:W1:Y:S01]  /*10b0*/  @!P3 LDC.64 R6, c[0x0][0x210] ;  /* 0x00008400ff06bb82 */ /* 0x000e620000000a00 */
[----:B------:R-:W-:Y:S01]  /*10c0*/  @!PT LDS RZ, [RZ] ;  /* 0x00000000fffff984 */ /* 0x000fe20000000800 */
[----:B------:R-:W-:Y:S01]  /*10d0*/  @!PT LDS RZ, [RZ] ;  /* 0x00000000fffff984 */ /* 0x000fe20000000800 */
[----:B------:R-:W-:Y:S01]  /*10e0*/  @!PT LDS RZ, [RZ] ;  /* 0x00000000fffff984 */ /* 0x000fe20000000800 */
[----:B------:R2:W-:Y:S01]  /*10f0*/  @!P2 LDGSTS.E.BYPASS.LTC128B.128 [R200], desc[UR16][R10.64] ;  /* 0x000000000ac8afae */ /* 0x0005e2000b901d50 */
[----:B------:R-:W-:Y:S01]  /*1100*/  ISETP.GE.AND P2, PT, R48, R26, PT ;  /* 0x0000001a3000720c */ /* 0x000fe20003f46270 */
[----:B------:R-:W-:Y:S01]  /*1110*/  @!P3 IMAD R0, R0, R14, RZ ;  /* 0x0000000e0000b224 */ /* 0x000fe200078e02ff */
[----:B------:R-:W-:Y:S01]  /*1120*/  SHF.R.S32.HI R22, RZ, 0x1f, R58 ;  /* 0x0000001fff167819 */ /* 0x000fe2000001143a */
[----:B------:R3:W-:Y:S01]  /*1130*/  @!P1 LDGSTS.E.BYPASS.LTC128B.128 [R5+0x800], desc[UR16][R8.64] ;  /* 0x0080000008059fae */ /* 0x0007e2000b901d50 */
[----:B------:R-:W-:-:S02]  /*1140*/  ISETP.GE.AND P1, PT, R47, R26, PT ;  /* 0x0000001a2f00720c */ /* 0x000fc40003f26270 */
[-C--:B------:R-:W-:Y:S01]  /*1150*/  ISETP.GE.AND P6, PT, R50, R26.reuse, PT ;  /* 0x0000001a3200720c */ /* 0x080fe20003fc6270 */
[----:B------:R4:W-:Y:S01]  /*1160*/  @!P0 LDGSTS.E.BYPASS.LTC128B.128 [R4+0x1000], desc[UR16][R2.64] ;  /* 0x0100000002048fae */ /* 0x0009e2000b901d50 */
[----:B------:R-:W-:-:S05]  /*1170*/  ISETP.GE.AND P0, PT, R46, R26, PT ;  /* 0x0000001a2e00720c */ /* 0x000fca0003f06270 */
[----:B------:R-:W5:Y:S04]  /*1180*/  @!P2 S2R R18, SR_CgaCtaId ;  /* 0x000000000012a919 */ /* 0x000f680000008800 */
[----:B------:R-:W5:Y:S04]  /*1190*/  @!P1 S2R R16, SR_CgaCtaId ;  /* 0x0000000000109919 */ /* 0x000f680000008800 */
[----:B------:R-:W5:Y:S01]  /*11a0*/  @!P0 S2R R19, SR_CgaCtaId ;  /* 0x0000000000138919 */ /* 0x000f620000008800 */
[----:B--2---:R-:W-:Y:S01]  /*11b0*/  IMAD.WIDE.U32 R10, R13, UR6, R24 ;  /* 0x000000060d0a7c25 */ /* 0x004fe2000f8e0018 */
[----:B---3--:R-:W2:Y:S03]  /*11c0*/  @!P5 LDC.64 R8, c[0x0][0x218] ;  /* 0x00008600ff08db82 */ /* 0x008ea60000000a00 */
[----:B------:R-:W-:Y:S01]  /*11d0*/  IMAD.MOV.U32 R198, RZ, RZ, R10 ;  /* 0x000000ffffc67224 */ /* 0x000fe200078e000a */
[----:B------:R3:W-:Y:S01]  /*11e0*/  STL.64 [R1+0x28], R10 ;  /* 0x0000280a01007387 */ /* 0x0007e20000100a00 */
[----:B----4-:R-:W-:-:S02]  /*11f0*/  @!P3 IMAD R2, R12, R15, R0 ;  /* 0x0000000f0c02b224 */ /* 0x010fc400078e0200 */
[----:B------:R-:W-:Y:S02]  /*1200*/  @!P3 IMAD.WIDE.U32 R4, R12, R14, R32 ;  /* 0x0000000e0c04b225 */ /* 0x000fe400078e0020 */
[----:B------:R-:W4:Y:S02]  /*1210*/  @!P2 LDC.64 R14, c[0x0][0x218] ;  /* 0x00008600ff0eab82 */ /* 0x000f240000000a00 */
[----:B------:R-:W-:Y:S01]  /*1220*/  IMAD R0, R17, UR6, RZ ;  /* 0x0000000611007c24 */ /* 0x000fe2000f8e02ff */
[----:B-1----:R-:W-:Y:S01]  /*1230*/  @!P3 LEA R6, P4, R4, R6, 0x1 ;  /* 0x000000060406b211 */ /* 0x002fe200078808ff */
[----:B------:R-:W-:Y:S02]  /*1240*/  @!P3 IMAD.IADD R5, R5, 0x1, R2 ;  /* 0x000000010505b824 */ /* 0x000fe400078e0202 */
[----:B------:R-:W-:Y:S01]  /*1250*/  IMAD R0, R13, UR7, R0 ;  /* 0x000000070d007c24 */ /* 0x000fe2000f8e0200 */
[----:B------:R-:W-:Y:S01]  /*1260*/  ULDC.64 UR6, c[0x0][0x268] ;  /* 0x00009a0000067ab9 */ /* 0x000fe20000000a00 */
[----:B------:R-:W-:Y:S01]  /*1270*/  IMAD R3, R158, R58, RZ ;  /* 0x0000003a9e037224 */ /* 0x000fe200078e02ff */
[----:B------:R-:W-:Y:S01]  /*1280*/  @!P3 LEA.HI.X R7, R4, R7, R5, 0x1, P4 ;  /* 0x000000070407b211 */ /* 0x000fe200020f0c05 */
[----:B------:R-:W-:-:S02]  /*1290*/  IMAD.IADD R199, R11, 0x1, R0 ;  /* 0x000000010bc77824 */ /* 0x000fc400078e0200 */
[-C--:B------:R-:W-:Y:S02]  /*12a0*/  IMAD R0, R22, R177.reuse, R3 ;  /* 0x000000b116007224 */ /* 0x080fe400078e0203 */
[----:B------:R-:W-:Y:S01]  /*12b0*/  IMAD.WIDE.U32 R2, R58, R177, R198 ;  /* 0x000000b13a027225 */ /* 0x000fe200078e00c6 */
[----:B------:R-:W-:Y:S03]  /*12c0*/  STL.64 [R1+0x18], R198 ;  /* 0x000018c601007387 */ /* 0x000fe60000100a00 */
[----:B------:R-:W-:Y:S01]  /*12d0*/  @!P3 IMAD R5, R21, 0x2, R40 ;  /* 0x000000021505b824 */ /* 0x000fe200078e0228 */
[----:B------:R-:W-:Y:S01]  /*12e0*/  IADD3 R3, R3, R0, RZ ;  /* 0x0000000003037210 */ /* 0x000fe20007ffe0ff */
[----:B------:R-:W-:Y:S01]  /*12f0*/  IMAD.WIDE.U32 R30, R13, UR6, R36 ;  /* 0x000000060d1e7c25 */ /* 0x000fe2000f8e0024 */
[----:B---3--:R-:W-:Y:S02]  /*1300*/  LEA.HI R11, R44, R248, RZ, 0x4 ;  /* 0x000000f82c0b7211 */ /* 0x008fe400078f20ff */
[----:B------:R1:W-:Y:S01]  /*1310*/  @!P3 LDGSTS.E.BYPASS.LTC128B.128 [R5+0x1800], desc[UR16][R6.64] ;  /* 0x018000000605bfae */ /* 0x0003e2000b901d50 */
[----:B------:R-:W-:-:S02]  /*1320*/  @!P2 LEA R0, P3, R56, R2, 0x5 ;  /* 0x000000023800a211 */ /* 0x000fc400078628ff */
[----:B------:R-:W-:Y:S01]  /*1330*/  SHF.R.S32.HI R10, RZ, 0x4, R11 ;  /* 0x00000004ff0a7819 */ /* 0x000fe2000001140b */
[----:B------:R-:W-:Y:S01]  /*1340*/  STL.64 [R1+0x20], R30 ;  /* 0x0000201e01007387 */ /* 0x000fe20000100a00 */
[----:B--2---:R-:W-:Y:S02]  /*1350*/  @!P5 LEA R4, P4, R2, R8, 0x1 ;  /* 0x000000080204d211 */ /* 0x004fe400078808ff */
[----:B------:R-:W-:Y:S02]  /*1360*/  LEA.HI R12, R11, R10, RZ, 0x1 ;  /* 0x0000000a0b0c7211 */ /* 0x000fe400078f08ff */
[----:B-1----:R-:W-:Y:S01]  /*1370*/  @!P2 LEA.HI.X R7, R56, R3, R57, 0x5, P3 ;  /* 0x000000033807a211 */ /* 0x002fe200018f2c39 */
[----:B------:R-:W-:Y:S01]  /*1380*/  @!P5 IMAD R6, R21, 0x2, R41 ;  /* 0x000000021506d824 */ /* 0x000fe200078e0229 */
[----:B----4-:R-:W-:Y:S02]  /*1390*/  @!P2 LEA R8, P3, R0, R14, 0x1 ;  /* 0x0000000e0008a211 */ /* 0x010fe400078608ff */
[----:B------:R-:W-:-:S02]  /*13a0*/  @!P5 LEA.HI.X R5, R2, R9, R3, 0x1, P4 ;  /* 0x000000090205d211 */ /* 0x000fc400020f0c03 */
[----:B------:R-:W-:Y:S02]  /*13b0*/  @!P2 LEA.HI.X R9, R0, R15, R7, 0x1, P3 ;  /* 0x0000000f0009a211 */ /* 0x000fe400018f0c07 */
[----:B------:R-:W-:Y:S01]  /*13c0*/  LOP3.LUT R0, R12, 0xfffffffe, RZ, 0xc0, !PT ;  /* 0xfffffffe0c007812 */ /* 0x000fe200078ec0ff */
[----:B------:R1:W-:Y:S01]  /*13d0*/  @!P5 LDGSTS.E.BYPASS.LTC128B.128 [R6+0x2000], desc[UR16][R4.64] ;  /* 0x020000000406dfae */ /* 0x0003e2000b901d50 */
[----:B------:R-:W2:Y:S01]  /*13e0*/  @!P1 LDC.64 R14, c[0x0][0x218] ;  /* 0x00008600ff0e9b82 */ /* 0x000ea20000000a00 */
[-C--:B------:R-:W-:Y:S02]  /*13f0*/  ISETP.GE.AND P5, PT, R48, R26.reuse, PT ;  /* 0x0000001a3000720c */ /* 0x080fe40003fa6270 */
[----:B------:R-:W-:Y:S01]  /*1400*/  IMAD.IADD R24, R10, 0x1, -R0 ;  /* 0x000000010a187824 */ /* 0x000fe200078e0a00 */
[----:B------:R-:W-:Y:S02]  /*1410*/  LOP3.LUT R0, R11, 0xfffffff0, RZ, 0xc0, !PT ;  /* 0xfffffff00b007812 */ /* 0x000fe400078ec0ff */
[----:B------:R-:W-:-:S02]  /*1420*/  ISETP.GE.AND P4, PT, R47, R26, PT ;  /* 0x0000001a2f00720c */ /* 0x000fc40003f86270 */
[----:B------:R-:W-:Y:S01]  /*1430*/  ISETP.GE.AND P3, PT, R46, R26, PT ;  /* 0x0000001a2e00720c */ /* 0x000fe20003f66270 */
[----:B------:R-:W-:Y:S01]  /*1440*/  IMAD.IADD R0, R248, 0x1, -R0 ;  /* 0x00000001f8007824 */ /* 0x000fe200078e0a00 */
[----:B-1----:R-:W-:Y:S02]  /*1450*/  @!P1 MOV R4, 0x400 ;  /* 0x0000040000049802 */ /* 0x002fe40000000f00 */
[----:B------:R-:W-:Y:S02]  /*1460*/  LOP3.LUT R6, R45, 0xfffffff8, RZ, 0xc0, !PT ;  /* 0xfffffff82d067812 */ /* 0x000fe400078ec0ff */
[----:B------:R-:W-:Y:S02]  /*1470*/  @!P2 MOV R5, 0x400 ;  /* 0x000004000005a802 */ /* 0x000fe40000000f00 */
[----:B-----5:R-:W-:Y:S01]  /*1480*/  @!P1 LEA R16, R16, R4, 0x18 ;  /* 0x0000000410109211 */ /* 0x020fe200078ec0ff */
[----:B------:R-:W-:Y:S01]  /*1490*/  IMAD.IADD R4, R248, 0x1, -R6 ;  /* 0x00000001f8047824 */ /* 0x000fe200078e0a06 */
[----:B------:R-:W-:-:S02]  /*14a0*/  @!P2 LEA R11, R18, R5, 0x18 ;  /* 0x00000005120ba211 */ /* 0x000fc400078ec0ff */
[----:B------:R-:W-:Y:S01]  /*14b0*/  @!P0 MOV R5, 0x400 ;  /* 0x0000040000058802 */ /* 0x000fe20000000f00 */
[----:B------:R-:W-:Y:S01]  /*14c0*/  @!P1 IMAD R16, R21, 0x2, R16 ;  /* 0x0000000215109824 */ /* 0x000fe200078e0210 */
[----:B------:R-:W-:Y:S02]  /*14d0*/  LEA.HI R10, R4, R4, RZ, 0x1 ;  /* 0x00000004040a7211 */ /* 0x000fe400078f08ff */
[----:B------:R-:W-:Y:S02]  /*14e0*/  SHF.R.S32.HI R18, RZ, 0x1f, R0 ;  /* 0x0000001fff127819 */ /* 0x000fe40000011400 */
[----:B------:R-:W-:Y:S02]  /*14f0*/  @!P0 LEA R12, R19, R5, 0x18 ;  /* 0x00000005130c8211 */ /* 0x000fe400078ec0ff */
[----:B------:R-:W-:Y:S02]  /*1500*/  LEA.HI R6, R0, R0, RZ, 0x1 ;  /* 0x0000000000067211 */ /* 0x000fe400078f08ff */
[----:B------:R-:W-:-:S02]  /*1510*/  LOP3.LUT R5, R10, 0x3fffffe, RZ, 0xc0, !PT ;  /* 0x03fffffe0a057812 */ /* 0x000fc400078ec0ff */
[----:B------:R-:W-:Y:S02]  /*1520*/  LEA.HI R28, R18, R0, RZ, 0x3 ;  /* 0x00000000121c7211 */ /* 0x000fe400078f18ff */
[----:B------:R-:W1:Y:S01]  /*1530*/  @!P0 LDC.64 R18, c[0x0][0x218] ;  /* 0x00008600ff128b82 */ /* 0x000e620000000a00 */
[----:B------:R-:W-:Y:S01]  /*1540*/  LOP3.LUT R7, R6, 0x7fffffe, RZ, 0xc0, !PT ;  /* 0x07fffffe06077812 */ /* 0x000fe200078ec0ff */
[----:B------:R-:W-:Y:S01]  /*1550*/  IMAD.IADD R27, R4, 0x1, -R5 ;  /* 0x00000001041b7824 */ /* 0x000fe200078e0a05 */
[C---:B------:R-:W-:Y:S01]  /*1560*/  @!P2 LEA R11, R21.reuse, R11, 0x1 ;  /* 0x0000000b150ba211 */ /* 0x040fe200078e08ff */
[----:B------:R-:W-:Y:S01]  /*1570*/  IMAD.WIDE.U32 R4, R56, 0x40, RZ ;  /* 0x0000004038047825 */ /* 0x000fe200078e00ff */
[----:B------:R-:W-:Y:S02]  /*1580*/  @!P0 LEA R26, R21, R12, 0x1 ;  /* 0x0000000c151a8211 */ /* 0x000fe400078e08ff */
[----:B------:R-:W-:Y:S01]  /*1590*/  SHF.R.S32.HI R25, RZ, 0x1, R10 ;  /* 0x00000001ff197819 */ /* 0x000fe2000001140a */
[----:B------:R-:W-:Y:S01]  /*15a0*/  IMAD.IADD R193, R0, 0x1, -R7 ;  /* 0x0000000100c17824 */ /* 0x000fe200078e0a07 */
[----:B------:R3:W-:Y:S01]  /*15b0*/  @!P2 LDGSTS.E.BYPASS.LTC128B.128 [R11+0x2800], desc[UR16][R8.64] ;  /* 0x02800000080bafae */ /* 0x0007e2000b901d50 */
[----:B------:R-:W-:Y:S01]  /*15c0*/  IMAD.SHL.U32 R7, R57, 0x40, RZ ;  /* 0x0000004039077824 */ /* 0x000fe200078e00ff */
[----:B------:R-:W-:-:S04]  /*15d0*/  @!P1 IADD3 R0, P2, R2, R4, RZ ;  /* 0x0000000402009210 */ /* 0x000fc80007f5e0ff */
[----:B------:R-:W-:Y:S01]  /*15e0*/  @!P1 IADD3.X R4, R3, R5, R7, P2, !PT ;  /* 0x0000000503049210 */ /* 0x000fe200017fe407 */
[----:B------:R-:W-:Y:S01]  /*15f0*/  @!P0 IMAD.WIDE.U32 R2, R56, 0x60, R2 ;  /* 0x0000006038028825 */ /* 0x000fe200078e0002 */
[----:B--2---:R-:W-:-:S03]  /*1600*/  @!P1 LEA R12, P2, R0, R14, 0x1 ;  /* 0x0000000e000c9211 */ /* 0x004fc600078408ff */
[----:B------:R-:W-:Y:S02]  /*1610*/  IMAD R7, R22, R112, RZ ;  /* 0x0000007016077224 */ /* 0x000fe400078e02ff */
[----:B------:R-:W2:Y:S01]  /*1620*/  @!P4 LDC.64 R22, c[0x0][0x220] ;  /* 0x00008800ff16cb82 */ /* 0x000ea20000000a00 */
[----:B---3--:R-:W-:Y:S01]  /*1630*/  IMAD R8, R17, UR6, RZ ;  /* 0x0000000611087c24 */ /* 0x008fe2000f8e02ff */
        /* <DEDUP_REMOVED lines=8> */
[----:B-1----:R-:W-:Y:S01]  /*16c0*/  @!P0 LEA R6, P2, R2, R18, 0x1 ;  /* 0x0000001202068211 */ /* 0x002fe200078408ff */
[----:B------:R-:W-:Y:S01]  /*16d0*/  @!P0 IMAD.IADD R8, R3, 0x1, R4 ;  /* 0x0000000103088824 */ /* 0x000fe200078e0204 */
[----:B------:R1:W-:Y:S01]  /*16e0*/  @!P1 LDGSTS.E.BYPASS.LTC128B.128 [R16+0x3000], desc[UR16][R12.64] ;  /* 0x030000000c109fae */ /* 0x0003e2000b901d50 */
[----:B------:R-:W-:Y:S01]  /*16f0*/  IMAD R3, R58, R113, R7 ;  /* 0x000000713a037224 */ /* 0x000fe200078e0207 */
[----:B------:R-:W-:Y:S01]  /*1700*/  LOP3.LUT R0, R0, 0xc0, RZ, 0xc0, !PT ;  /* 0x000000c000007812 */ /* 0x000fe200078ec0ff */
[----:B------:R-:W-:Y:S01]  /*1710*/  IMAD.WIDE.U32 R4, R58, R112, RZ ;  /* 0x000000703a047225 */ /* 0x000fe200078e00ff */
[----:B------:R-:W-:-:S02]  /*1720*/  @!P0 LEA.HI.X R7, R2, R19, R8, 0x1, P2 ;  /* 0x0000001302078211 */ /* 0x000fc400010f0c08 */
[----:B------:R-:W-:Y:S01]  /*1730*/  LOP3.LUT R10, R10, 0xfffffffc, RZ, 0xc0, !PT ;  /* 0xfffffffc0a0a7812 */ /* 0x000fe200078ec0ff */
[----:B------:R-:W3:Y:S01]  /*1740*/  @!P6 LDC.64 R18, c[0x0][0x220] ;  /* 0x00008800ff12eb82 */ /* 0x000ee20000000a00 */
[----:B------:R-:W-:Y:S01]  /*1750*/  LOP3.LUT R9, R0, 0x8, R9, 0xf8, !PT ;  /* 0x0000000800097812 */ /* 0x000fe200078ef809 */
[----:B------:R4:W-:Y:S01]  /*1760*/  @!P0 LDGSTS.E.BYPASS.LTC128B.128 [R26+0x3800], desc[UR16][R6.64] ;  /* 0x03800000061a8fae */ /* 0x0009e2000b901d50 */
[----:B------:R-:W-:Y:S01]  /*1770*/  SHF.R.U32.HI R8, RZ, 0x3, R0 ;  /* 0x00000003ff087819 */ /* 0x000fe20000011600 */
[----:B------:R-:W-:Y:S01]  /*1780*/  IMAD.IADD R0, R5, 0x1, R3 ;  /* 0x0000000105007824 */ /* 0x000fe200078e0203 */
[----:B------:R-:W-:Y:S01]  /*1790*/  LEA R2, P2, R4, R30, 0x7 ;  /* 0x0000001e04027211 */ /* 0x000fe200078438ff */
[----:B------:R-:W0:Y:S01]  /*17a0*/  LDGDEPBAR ;  /* 0x00000000000079af */ /* 0x000e220000000000 */
[----:B------:R-:W-:Y:S01]  /*17b0*/  IADD3 R14, R31, R14, RZ ;  /* 0x0000000e1f0e7210 */ /* 0x000fe20007ffe0ff */
[----:B------:R-:W-:Y:S01]  /*17c0*/  IMAD.IADD R21, R11, 0x1, -R10 ;  /* 0x000000010b157824 */ /* 0x000fe200078e0a0a */
[----:B------:R-:W-:Y:S01]  /*17d0*/  LOP3.LUT R11, R9, R8, RZ, 0x3c, !PT ;  /* 0x00000008090b7212 */ /* 0x000fe200078e3cff */
[----:B------:R-:W-:Y:S01]  /*17e0*/  IMAD R8, R24, 0x8, R27 ;  /* 0x0000000818087824 */ /* 0x000fe200078e021b */
[----:B------:R-:W-:Y:S01]  /*17f0*/  LEA.HI.X R3, R4, R14, R0, 0x7, P2 ;  /* 0x0000000e04037211 */ /* 0x000fe200010f3c00 */
[----:B------:R5:W-:Y:S01]  /*1800*/  STL [R1+0x10], R14 ;  /* 0x0000100e01007387 */ /* 0x000be20000100800 */
[----:B------:R-:W-:Y:S01]  /*1810*/  IMAD.SHL.U32 R0, R21, 0x40, RZ ;  /* 0x0000004015007824 */ /* 0x000fe200078e00ff */
[----:B------:R-:W-:Y:S01]  /*1820*/  SHF.L.U32 R9, R113, 0x6, RZ ;  /* 0x0000000671097819 */ /* 0x000fe200000006ff */
[----:B------:R-:W-:-:S03]  /*1830*/  IMAD.WIDE.U32 R4, R112, 0x40, RZ ;  /* 0x0000004070047825 */ /* 0x000fc600078e00ff */
[----:B------:R-:W-:Y:S01]  /*1840*/  LOP3.LUT R0, R0, 0xc0, RZ, 0xc0, !PT ;  /* 0x000000c000007812 */ /* 0x000fe200078ec0ff */
[----:B-1----:R-:W1:Y:S01]  /*1850*/  @!P5 LDC.64 R16, c[0x0][0x220] ;  /* 0x00008800ff10db82 */ /* 0x002e620000000a00 */
[----:B------:R-:W-:Y:S01]  /*1860*/  @!P4 IADD3 R10, P0, R2, R4, RZ ;  /* 0x00000004020ac210 */ /* 0x000fe20007f1e0ff */
[----:B------:R-:W-:Y:S02]  /*1870*/  IMAD.SHL.U32 R4, R28, 0x20, RZ ;  /* 0x000000201c047824 */ /* 0x000fe400078e00ff */
[----:B------:R-:W-:Y:S01]  /*1880*/  @!P3 IMAD R12, R113, 0x60, RZ ;  /* 0x00000060710cb824 */ /* 0x000fe200078e02ff */
[----:B------:R-:W-:Y:S02]  /*1890*/  @!P4 IADD3.X R13, R3, R5, R9, P0, !PT ;  /* 0x00000005030dc210 */ /* 0x000fe400007fe409 */
[----:B------:R-:W-:Y:S01]  /*18a0*/  LOP3.LUT R184, R4, 0xffffff00, RZ, 0xc0, !PT ;  /* 0xffffff0004b87812 */ /* 0x000fe200078ec0ff */
[----:B----4-:R-:W-:Y:S01]  /*18b0*/  IMAD.SHL.U32 R6, R24, 0x8, RZ ;  /* 0x0000000818067824 */ /* 0x010fe200078e00ff */
[----:B------:R-:W-:-:S04]  /*18c0*/  DEPBAR.LE SB0, 0x0 ;  /* 0x000080000000791a */ /* 0x000fc80000000000 */
[----:B------:R-:W-:Y:S01]  /*18d0*/  BAR.SYNC.DEFER_BLOCKING 0x0 ;  /* 0x0000000000007b1d */ /* 0x000fe20000010000 */
[----:B------:R-:W-:Y:S02]  /*18e0*/  LOP3.LUT R7, R0, 0x8, R6, 0xf8, !PT ;  /* 0x0000000800077812 */ /* 0x000fe400078ef806 */
[----:B------:R-:W-:Y:S01]  /*18f0*/  SHF.R.U32.HI R6, RZ, 0x3, R0 ;  /* 0x00000003ff067819 */ /* 0x000fe20000011600 */
[----:B------:R-:W-:Y:S01]  /*1900*/  IMAD.U32 R0, R8, 0x20, R11 ;  /* 0x0000002008007824 */ /* 0x000fe200078e000b */
[----:B------:R-:W-:-:S03]  /*1910*/  @!P5 LEA R5, P2, R112, R2, 0x5 ;  /* 0x000000027005d211 */ /* 0x000fc600078428ff */
[----:B-----5:R-:W4:Y:S01]  /*1920*/  @!P3 LDC.64 R14, c[0x0][0x220] ;  /* 0x00008800ff0ebb82 */ /* 0x020f220000000a00 */
[----:B------:R-:W-:Y:S01]  /*1930*/  LOP3.LUT R185, R7, R6, RZ, 0x3c, !PT ;  /* 0x0000000607b97212 */ /* 0x000fe200078e3cff */
[----:B------:R-:W-:Y:S01]  /*1940*/  IMAD R11, R43, 0x200, R184 ;  /* 0x000002002b0b7824 */ /* 0x000fe200078e02b8 */
[C---:B---3--:R-:W-:Y:S02]  /*1950*/  @!P6 LEA R6, P0, R2.reuse, R18, 0x1 ;  /* 0x000000120206e211 */ /* 0x048fe400078008ff */
[----:B-1----:R-:W-:Y:S02]  /*1960*/  @!P5 LEA R4, P1, R5, R16, 0x1 ;  /* 0x000000100504d211 */ /* 0x002fe400078208ff */
[----:B------:R-:W-:Y:S02]  /*1970*/  @!P6 LEA.HI.X R7, R2, R19, R3, 0x1, P0 ;  /* 0x000000130207e211 */ /* 0x000fe400000f0c03 */
[C---:B------:R-:W-:Y:S01]  /*1980*/  @!P5 LEA.HI.X R9, R112.reuse, R3, R113, 0x5, P2 ;  /* 0x000000037009d211 */ /* 0x040fe200010f2c71 */
[----:B------:R-:W-:Y:S01]  /*1990*/  @!P3 IMAD.WIDE.U32 R2, R112, 0x60, R2 ;  /* 0x000000607002b825 */ /* 0x000fe200078e0002 */
[----:B--2---:R-:W-:-:S02]  /*19a0*/  @!P4 LEA R8, P0, R10, R22, 0x1 ;  /* 0x000000160a08c211 */ /* 0x004fc400078008ff */
[----:B------:R-:W-:Y:S01]  /*19b0*/  @!P5 LEA.HI.X R5, R5, R17, R9, 0x1, P1 ;  /* 0x000000110505d211 */ /* 0x000fe200008f0c09 */
[----:B------:R-:W-:Y:S01]  /*19c0*/  @!P3 IMAD.IADD R3, R3, 0x1, R12 ;  /* 0x000000010303b824 */ /* 0x000fe200078e020c */
[----:B------:R-:W-:Y:S02]  /*19d0*/  @!P4 LEA.HI.X R9, R10, R23, R13, 0x1, P0 ;  /* 0x000000170a09c211 */ /* 0x000fe400000f0c0d */
[----:B------:R-:W-:Y:S01]  /*19e0*/  LEA R10, R193, R11, 0x5 ;  /* 0x0000000bc10a7211 */ /* 0x000fe200078e28ff */
[----:B------:R-:W-:Y:S01]  /*19f0*/  @P6 STS [R200+0x4000], RZ ;  /* 0x004000ffc8006388 */ /* 0x000fe20000000800 */
[----:B------:R-:W-:Y:S01]  /*1a00*/  LEA R135, R0, UR4, 0x1 ;  /* 0x0000000400877c11 */ /* 0x000fe2000f8e08ff */
[----:B------:R-:W-:Y:S01]  /*1a10*/  IMAD.MOV.U32 R0, RZ, RZ, 0x10 ;  /* 0x00000010ff007424 */ /* 0x000fe200078e00ff */
[----:B------:R-:W-:Y:S01]  /*1a20*/  LOP3.LUT P1, RZ, R21, 0x2, RZ, 0xc0, !PT ;  /* 0x0000000215ff7812 */ /* 0x000fe2000782c0ff */
[----:B------:R-:W-:Y:S02]  /*1a30*/  @P6 STS [R200+0x4004], RZ ;  /* 0x004004ffc8006388 */ /* 0x000fe40000000800 */
[----:B------:R-:W-:Y:S01]  /*1a40*/  VIADD R188, R135, 0x2020 ;  /* 0x0000202087bc7836 */ /* 0x000fe20000000000 */
[----:B------:R-:W-:Y:S01]  /*1a50*/  SEL R0, R0, 0xfffffff0, !P1 ;  /* 0xfffffff000007807 */ /* 0x000fe20004800000 */
        /* <DEDUP_REMOVED lines=16> */
[----:B----4-:R-:W-:-:S04]  /*1b60*/  @!P3 LEA R6, P0, R2, R14, 0x1 ;  /* 0x0000000e0206b211 */ /* 0x010fc800078008ff */
[----:B------:R-:W-:Y:S01]  /*1b70*/  @!P3 LEA.HI.X R7, R2, R15, R3, 0x1, P0 ;  /* 0x0000000f0207b211 */ /* 0x000fe200000f0c03 */
[----:B------:R-:W-:Y:S01]  /*1b80*/  IMAD.IADD R2, R185, 0x1, R10 ;  /* 0x00000001b9027824 */ /* 0x000fe200078e020a */
[----:B------:R-:W-:Y:S02]  /*1b90*/  LOP3.LUT P0, RZ, R25, 0x2, RZ, 0xc0, !PT ;  /* 0x0000000219ff7812 */ /* 0x000fe4000780c0ff */
[----:B------:R-:W-:Y:S01]  /*1ba0*/  SHF.L.U32 R3, R248, 0x1, RZ ;  /* 0x00000001f8037819 */ /* 0x000fe200000006ff */
[----:B------:R-:W-:Y:S01]  /*1bb0*/  @!PT LDS RZ, [RZ] ;  /* 0x00000000fffff984 */ /* 0x000fe20000000800 */
[----:B------:R-:W-:Y:S01]  /*1bc0*/  @!PT LDS RZ, [RZ] ;  /* 0x00000000fffff984 */ /* 0x000fe20000000800 */
[----:B------:R-:W-:Y:S01]  /*1bd0*/  @!PT LDS RZ, [RZ] ;  /* 0x00000000fffff984 */ /* 0x000fe20000000800 */
[----:B------:R2:W-:Y:S01]  /*1be0*/  @!P3 LDGSTS.E.BYPASS.LTC128B.128 [R200+0x5800], desc[UR16][R6.64] ;  /* 0x0580000006c8bfae */ /* 0x0005e2000b901d50 */
[----:B------:R-:W-:Y:S02]  /*1bf0*/  LEA R186, R2, UR4, 0x1 ;  /* 0x0000000402ba7c11 */ /* 0x000fe4000f8e08ff */
[----:B------:R-:W-:Y:S01]  /*1c00*/  IADD3 R2, R135, 0x2000, RZ ;  /* 0x0000200087027810 */ /* 0x000fe20007ffe0ff */
[----:B------:R-:W-:Y:S02]  /*1c10*/  LDSM.16.M88.4 R44, [R135+0x2000] ;  /* 0x00200000872c783b */ /* 0x000fe40000000200 */
[----:B------:R-:W-:-:S02]  /*1c20*/  IMAD R187, R0, 0x2, R186 ;  /* 0x0000000200bb7824 */ /* 0x000fc400078e02ba */
[----:B------:R-:W3:Y:S02]  /*1c30*/  LDSM.16.M88.4 R16, [R186] ;  /* 0x00000000ba10783b */ /* 0x000ee40000000200 */
[----:B------:R-:W-:Y:S02]  /*1c40*/  @P0 VIADD R188, R2, 0xffffffe0 ;  /* 0xffffffe002bc0836 */ /* 0x000fe40000000000 */
[----:B------:R-:W4:Y:S04]  /*1c50*/  LDSM.16.M88.4 R12, [R186+0x1000] ;  /* 0x00100000ba0c783b */ /* 0x000f280000000200 */
[----:B-1----:R-:W-:Y:S04]  /*1c60*/  LDSM.16.M88.4 R8, [R187] ;  /* 0x00000000bb08783b */ /* 0x002fe80000000200 */
[----:B------:R-:W-:Y:S04]  /*1c70*/  LDSM.16.M88.4 R48, [R188] ;  /* 0x00000000bc30783b */ /* 0x000fe80000000200 */
[----:B------:R-:W1:Y:S04]  /*1c80*/  LDSM.16.M88.4 R72, [R135+0x2400] ;  /* 0x002400008748783b */ /* 0x000e680000000200 */
[----:B--2---:R-:W2:Y:S04]  /*1c90*/  LDSM.16.M88.4 R4, [R187+0x1000] ;  /* 0x00100000bb04783b */ /* 0x004ea80000000200 */
[----:B------:R-:W-:Y:S04]  /*1ca0*/  LDSM.16.M88.4 R92, [R188+0x400] ;  /* 0x00040000bc5c783b */ /* 0x000fe80000000200 */
[----:B------:R-:W5:Y:S04]  /*1cb0*/  LDSM.16.M88.4 R80, [R135+0x2800] ;  /* 0x002800008750783b */ /* 0x000f680000000200 */
[----:B------:R-:W5:Y:S04]  /*1cc0*/  LDSM.16.M88.4 R88, [R188+0x800] ;  /* 0x00080000bc58783b */ /* 0x000f680000000200 */
[----:B------:R-:W5:Y:S01]  /*1cd0*/  LDSM.16.M88.4 R52, [R135+0x2c00] ;  /* 0x002c00008734783b */ /* 0x000f620000000200 */
[-C--:B---3--:R-:W-:Y:S03]  /*1ce0*/  HMMA.16816.F32 R24, R16, R44.reuse, RZ ;  /* 0x0000002c1018723c */ /* 0x088fe600000018ff */
[----:B------:R-:W3:Y:S04]  /*1cf0*/  LDSM.16.M88.4 R68, [R188+0xc00] ;  /* 0x000c0000bc44783b */ /* 0x000ee80000000200 */
[----:B------:R-:W3:Y:S01]  /*1d00*/  LDSM.16.M88.4 R84, [R135+0x3000] ;  /* 0x003000008754783b */ /* 0x000ee20000000200 */
[C---:B----4-:R-:W-:Y:S03]  /*1d10*/  HMMA.16816.F32 R28, R12.reuse, R44, RZ ;  /* 0x0000002c0c1c723c */ /* 0x050fe600000018ff */
[----:B------:R-:W4:Y:S04]  /*1d20*/  LDSM.16.M88.4 R100, [R188+0x1000] ;  /* 0x00100000bc64783b */ /* 0x000f280000000200 */
[----:B------:R-:W4:Y:S01]  /*1d30*/  LDSM.16.M88.4 R64, [R135+0x3400] ;  /* 0x003400008740783b */ /* 0x000f220000000200 */
[----:B-1----:R-:W-:Y:S03]  /*1d40*/  HMMA.16816.F32 R36, R12, R72, RZ ;  /* 0x000000480c24723c */ /* 0x002fe600000018ff */
[----:B------:R-:W1:Y:S04]  /*1d50*/  LDSM.16.M88.4 R96, [R188+0x1400] ;  /* 0x00140000bc60783b */ /* 0x000e680000000200 */
[----:B------:R-:W1:Y:S01]  /*1d60*/  LDSM.16.M88.4 R60, [R135+0x3800] ;  /* 0x00380000873c783b */ /* 0x000e620000000200 */
[-C--:B------:R-:W-:Y:S03]  /*1d70*/  HMMA.16816.F32 R24, R8, R48.reuse, R24 ;  /* 0x000000300818723c */ /* 0x080fe60000001818 */
[----:B------:R-:W1:Y:S04]  /*1d80*/  LDSM.16.M88.4 R76, [R188+0x1800] ;  /* 0x00180000bc4c783b */ /* 0x000e680000000200 */
[----:B------:R-:W1:Y:S01]  /*1d90*/  LDSM.16.M88.4 R104, [R135+0x3c00] ;  /* 0x003c00008768783b */ /* 0x000e620000000200 */
[----:B--2---:R-:W-:Y:S03]  /*1da0*/  HMMA.16816.F32 R32, R4, R48, R28 ;  /* 0x000000300420723c */ /* 0x004fe6000000181c */
[----:B------:R-:W2:Y:S03]  /*1db0*/  LDSM.16.M88.4 R108, [R188+0x1c00] ;  /* 0x001c0000bc6c783b */ /* 0x000ea60000000200 */
[----:B------:R-:W-:Y:S01]  /*1dc0*/  HMMA.16816.F32 R28, R16, R72, RZ ;  /* 0x00000048101c723c */ /* 0x000fe200000018ff */
[----:B------:R-:W0:Y:S05]  /*1dd0*/  LDGDEPBAR ;  /* 0x00000000000079af */ /* 0x000e2a0000000000 */
[----:B-----5:R-:W-:Y:S04]  /*1de0*/  HMMA.16816.F32 R40, R12, R80, RZ ;  /* 0x000000500c28723c */ /* 0x020fe800000018ff */
[----:B------:R-:W-:-:S04]  /*1df0*/  FMUL.FTZ R2, R24, UR5 ;  /* 0x0000000518027c20 */ /* 0x000fc80008410000 */
[----:B------:R5:W2:Y:S01]  /*1e00*/  MUFU.TANH R49, R2 ;  /* 0x0000000200317308 */ /* 0x000aa20000002400 */
[----:B------:R-:W-:-:S15]  /*1e10*/  DEPBAR.LE SB0, 0x0 ;  /* 0x000080000000791a */ /* 0x000fde0000000000 */
[----:B------:R-:W-:Y:S01]  /*1e20*/  HMMA.16816.F32 R40, R4, R88, R40 ;  /* 0x000000580428723c */ /* 0x000fe20000001828 */
[----:B-----5:R-:W-:-:S04]  /*1e30*/  FMUL.FTZ R2, R25, UR5 ;  /* 0x0000000519027c20 */ /* 0x020fc80008410000 */
[----:B------:R5:W-:Y:S02]  /*1e40*/  MUFU.TANH R120, R2 ;  /* 0x0000000200787308 */ /* 0x000be40000002400 */
[----:B-----5:R-:W-:-:S06]  /*1e50*/  FMUL.FTZ R2, R26, UR5 ;  /* 0x000000051a027c20 */ /* 0x020fcc0008410000 */
[----:B------:R5:W-:Y:S02]  /*1e60*/  MUFU.TANH R23, R2 ;  /* 0x0000000200177308 */ /* 0x000be40000002400 */
[----:B-----5:R-:W-:Y:S02]  /*1e70*/  FMUL.FTZ R2, R27, UR5 ;  /* 0x000000051b027c20 */ /* 0x020fe40008410000 */
[----:B------:R-:W-:Y:S04]  /*1e80*/  HMMA.16816.F32 R24, R8, R92, R28 ;  /* 0x0000005c0818723c */ /* 0x000fe8000000181c */
[----:B------:R5:W-:Y:S02]  /*1e90*/  MUFU.TANH R73, R2 ;  /* 0x0000000200497308 */ /* 0x000be40000002400 */
[----:B------:R-:W-:Y:S01]  /*1ea0*/  HMMA.16816.F32 R28, R16, R80, RZ ;  /* 0x00000050101c723c */ /* 0x000fe200000018ff */
[----:B-----5:R-:W-:-:S05]  /*1eb0*/  FMUL.FTZ R2, R32, UR5 ;  /* 0x0000000520027c20 */ /* 0x020fca0008410000 */
[----:B------:R5:W-:Y:S02]  /*1ec0*/  MUFU.TANH R130, R2 ;  /* 0x0000000200827308 */ /* 0x000be40000002400 */
[----:B-----5:R-:W-:-:S06]  /*1ed0*/  FMUL.FTZ R2, R33, UR5 ;  /* 0x0000000521027c20 */ /* 0x020fcc0008410000 */
[----:B------:R5:W-:Y:S02]  /*1ee0*/  MUFU.TANH R129, R2 ;  /* 0x0000000200817308 */ /* 0x000be40000002400 */
[----:B-----5:R-:W-:-:S06]  /*1ef0*/  FMUL.FTZ R2, R34, UR5 ;  /* 0x0000000522027c20 */ /* 0x020fcc0008410000 */
[----:B------:R5:W-:Y:S02]  /*1f00*/  MUFU.TANH R137, R2 ;  /* 0x0000000200897308 */ /* 0x000be40000002400 */
[----:B-----5:R-:W-:Y:S02]  /*1f10*/  FMUL.FTZ R2, R35, UR5 ;  /* 0x0000000523027c20 */ /* 0x020fe40008410000 */
[----:B------:R-:W-:Y:S04]  /*1f20*/  HMMA.16816.F32 R32, R4, R92, R36 ;  /* 0x0000005c0420723c */ /* 0x000fe80000001824 */
[----:B------:R5:W-:Y:S02]  /*1f30*/  MUFU.TANH R133, R2 ;  /* 0x0000000200857308 */ /* 0x000be40000002400 */
[----:B-----5:R-:W-:-:S06]  /*1f40*/  FMUL.FTZ R2, R24, UR5 ;  /* 0x0000000518027c20 */ /* 0x020fcc0008410000 */
        /* <DEDUP_REMOVED lines=16> */
[----:B------:R-:W-:Y:S04]  /*2050*/  HMMA.16816.F32 R32, R12, R52, RZ ;  /* 0x000000340c20723c */ /* 0x000fe800000018ff */
[----:B------:R5:W-:Y:S02]  /*2060*/  MUFU.TANH R134, R2 ;  /* 0x0000000200867308 */ /* 0x000be40000002400 */
[----:B-----5:R-:W-:-:S06]  /*2070*/  FMUL.FTZ R2, R24, UR5 ;  /* 0x0000000518027c20 */ /* 0x020fcc0008410000 */
[----:B------:R5:W-:-:S12]  /*2080*/  MUFU.TANH R179, R2 ;  /* 0x0000000200b37308 */ /* 0x000bd80000002400 */
[----:B---3--:R-:W-:Y:S06]  /*2090*/  HMMA.16816.F32 R36, R4, R68, R32 ;  /* 0x000000440424723c */ /* 0x008fec0000001820 */
[----:B------:R-:W-:Y:S01]  /*20a0*/  HMMA.16816.F32 R32, R12, R84, RZ ;  /* 0x000000540c20723c */ /* 0x000fe200000018ff */
[----:B-----5:R-:W-:-:S04]  /*20b0*/  FMUL.FTZ R2, R25, UR5 ;  /* 0x0000000519027c20 */ /* 0x020fc80008410000 */
[----:B------:R3:W-:Y:S02]  /*20c0*/  MUFU.TANH R183, R2 ;  /* 0x0000000200b77308 */ /* 0x0007e40000002400 */
[----:B---3--:R-:W-:-:S06]  /*20d0*/  FMUL.FTZ R2, R26, UR5 ;  /* 0x000000051a027c20 */ /* 0x008fcc0008410000 */
[----:B------:R3:W-:Y:S02]  /*20e0*/  MUFU.TANH R149, R2 ;  /* 0x0000000200957308 */ /* 0x0007e40000002400 */
[----:B---3--:R-:W-:Y:S02]  /*20f0*/  FMUL.FTZ R2, R27, UR5 ;  /* 0x000000051b027c20 */ /* 0x008fe40008410000 */
[----:B------:R-:W-:Y:S04]  /*2100*/  HMMA.16816.F32 R24, R8, R68, R28 ;  /* 0x000000440818723c */ /* 0x000fe8000000181c */
[----:B------:R3:W-:Y:S02]  /*2110*/  MUFU.TANH R182, R2 ;  /* 0x0000000200b67308 */ /* 0x0007e40000002400 */
[----:B------:R-:W-:Y:S01]  /*2120*/  HMMA.16816.F32 R28, R16, R84, RZ ;  /* 0x00000054101c723c */ /* 0x000fe200000018ff */
[----:B---3--:R-:W-:-:S05]  /*2130*/  FMUL.FTZ R2, R40, UR5 ;  /* 0x0000000528027c20 */ /* 0x008fca0008410000 */
[----:B------:R3:W-:Y:S02]  /*2140*/  MUFU.TANH R121, R2 ;  /* 0x0000000200797308 */ /* 0x0007e40000002400 */
[----:B---3--:R-:W-:-:S06]  /*2150*/  FMUL.FTZ R2, R41, UR5 ;  /* 0x0000000529027c20 */ /* 0x008fcc0008410000 */
[----:B------:R3:W-:Y:S02]  /*2160*/  MUFU.TANH R146, R2 ;  /* 0x0000000200927308 */ /* 0x0007e40000002400 */
[----:B---3--:R-:W-:-:S06]  /*2170*/  FMUL.FTZ R2, R42, UR5 ;  /* 0x000000052a027c20 */ /* 0x008fcc0008410000 */
[----:B------:R3:W-:Y:S02]  /*2180*/  MUFU.TANH R144, R2 ;  /* 0x0000000200907308 */ /* 0x0007e40000002400 */
[----:B---3--:R-:W-:Y:S02]  /*2190*/  FMUL.FTZ R2, R43, UR5 ;  /* 0x000000052b027c20 */ /* 0x008fe40008410000 */
[----:B----4-:R-:W-:Y:S04]  /*21a0*/  HMMA.16816.F32 R40, R4, R100, R32 ;  /* 0x000000640428723c */ /* 0x010fe80000001820 */
[----:B------:R3:W-:Y:S02]  /*21b0*/  MUFU.TANH R93, R2 ;  /* 0x00000002005d7308 */ /* 0x0007e40000002400 */
[----:B------:R-:W-:Y:S01]  /*21c0*/  HMMA.16816.F32 R32, R12, R64, RZ ;  /* 0x000000400c20723c */ /* 0x000fe200000018ff */
[----:B---3--:R-:W-:-:S05]  /*21d0*/  FMUL.FTZ R2, R24, UR5 ;  /* 0x0000000518027c20 */ /* 0x008fca0008410000 */
[----:B------:R3:W-:-:S15]  /*21e0*/  MUFU.TANH R191, R2 ;  /* 0x0000000200bf7308 */ /* 0x0007de0000002400 */
[----:B------:R-:W-:-:S03]  /*21f0*/  NOP ;  /* 0x0000000000007918 */ /* 0x000fc60000000000 */
[----:B-1----:R-:W-:Y:S01]  /*2200*/  HMMA.16816.F32 R32, R4, R96, R32 ;  /* 0x000000600420723c */ /* 0x002fe20000001820 */
[----:B---3--:R-:W-:-:S04]  /*2210*/  FMUL.FTZ R2, R25, UR5 ;  /* 0x0000000519027c20 */ /* 0x008fc80008410000 */
[----:B------:R1:W-:Y:S02]  /*2220*/  MUFU.TANH R194, R2 ;  /* 0x0000000200c27308 */ /* 0x0003e40000002400 */
[----:B-1----:R-:W-:-:S06]  /*2230*/  FMUL.FTZ R2, R26, UR5 ;  /* 0x000000051a027c20 */ /* 0x002fcc0008410000 */
[----:B------:R1:W-:Y:S02]  /*2240*/  MUFU.TANH R190, R2 ;  /* 0x0000000200be7308 */ /* 0x0003e40000002400 */
[----:B-1----:R-:W-:Y:S02]  /*2250*/  FMUL.FTZ R2, R27, UR5 ;  /* 0x000000051b027c20 */ /* 0x002fe40008410000 */
[----:B------:R-:W-:Y:S04]  /*2260*/  HMMA.16816.F32 R24, R8, R100, R28 ;  /* 0x000000640818723c */ /* 0x000fe8000000181c */
[----:B------:R1:W-:Y:S02]  /*2270*/  MUFU.TANH R192, R2 ;  /* 0x0000000200c07308 */ /* 0x0003e40000002400 */
[----:B------:R-:W-:Y:S01]  /*2280*/  HMMA.16816.F32 R28, R16, R64, RZ ;  /* 0x00000040101c723c */ /* 0x000fe200000018ff */
[----:B-1----:R-:W-:-:S05]  /*2290*/  FMUL.FTZ R2, R36, UR5 ;  /* 0x0000000524027c20 */ /* 0x002fca0008410000 */
[----:B------:R1:W-:Y:S02]  /*22a0*/  MUFU.TANH R181, R2 ;  /* 0x0000000200b57308 */ /* 0x0003e40000002400 */
[----:B-1----:R-:W-:-:S06]  /*22b0*/  FMUL.FTZ R2, R37, UR5 ;  /* 0x0000000525027c20 */ /* 0x002fcc0008410000 */
[----:B------:R1:W-:Y:S02]  /*22c0*/  MUFU.TANH R189, R2 ;  /* 0x0000000200bd7308 */ /* 0x0003e40000002400 */
[----:B-1----:R-:W-:-:S06]  /*22d0*/  FMUL.FTZ R2, R38, UR5 ;  /* 0x0000000526027c20 */ /* 0x002fcc0008410000 */
[----:B------:R1:W-:Y:S02]  /*22e0*/  MUFU.TANH R178, R2 ;  /* 0x0000000200b27308 */ /* 0x0003e40000002400 */
[----:B-1----:R-:W-:Y:S02]  /*22f0*/  FMUL.FTZ R2, R39, UR5 ;  /* 0x0000000527027c20 */ /* 0x002fe40008410000 */
[----:B------:R-:W-:Y:S04]  /*2300*/  HMMA.16816.F32 R36, R16, R60, RZ ;  /* 0x0000003c1024723c */ /* 0x000fe800000018ff */
[----:B------:R1:W-:Y:S02]  /*2310*/  MUFU.TANH R180, R2 ;  /* 0x0000000200b47308 */ /* 0x0003e40000002400 */
[----:B-1----:R-:W-:-:S06]  /*2320*/  FMUL.FTZ R2, R24, UR5 ;  /* 0x0000000518027c20 */ /* 0x002fcc0008410000 */
[----:B------:R1:W-:Y:S02]  /*2330*/  MUFU.TANH R160, R2 ;  /* 0x0000000200a07308 */ /* 0x0003e40000002400 */
[----:B-1----:R-:W-:-:S06]  /*2340*/  FMUL.FTZ R2, R25, UR5 ;  /* 0x0000000519027c20 */ /* 0x002fcc0008410000 */
        /* <DEDUP_REMOVED lines=8> */
[----:B------:R1:W-:-:S15]  /*23d0*/  MUFU.TANH R148, R2 ;  /* 0x0000000200947308 */ /* 0x0003de0000002400 */
[----:B------:R-:W-:-:S03]  /*23e0*/  NOP ;  /* 0x0000000000007918 */ /* 0x000fc60000000000 */
[----:B------:R-:W-:Y:S01]  /*23f0*/  HMMA.16816.F32 R28, R4, R76, R28 ;  /* 0x0000004c041c723c */ /* 0x000fe2000000181c */
[----:B-1----:R-:W-:-:S04]  /*2400*/  FMUL.FTZ R2, R41, UR5 ;  /* 0x0000000529027c20 */ /* 0x002fc80008410000 */
        /* <DEDUP_REMOVED lines=10> */
[----:B--2---:R-:W-:Y:S06]  /*24b0*/  HMMA.16816.F32 R116, R8, R108, R36 ;  /* 0x0000006c0874723c */ /* 0x004fec0000001824 */
[----:B------:R-:W-:Y:S01]  /*24c0*/  HMMA.16816.F32 R36, R12, R82, RZ ;  /* 0x000000520c24723c */ /* 0x000fe200000018ff */
[----:B-1----:R-:W-:-:S04]  /*24d0*/  FMUL.FTZ R2, R25, UR5 ;  /* 0x0000000519027c20 */ /* 0x002fc80008410000 */
[----:B------:R1:W-:Y:S02]  /*24e0*/  MUFU.TANH R173, R2 ;  /* 0x0000000200ad7308 */ /* 0x0003e40000002400 */
[----:B-1----:R-:W-:-:S06]  /*24f0*/  FMUL.FTZ R2, R26, UR5 ;  /* 0x000000051a027c20 */ /* 0x002fcc0008410000 */
[----:B------:R1:W-:Y:S02]  /*2500*/  MUFU.TANH R163, R2 ;  /* 0x0000000200a37308 */ /* 0x0003e40000002400 */
[----:B-1----:R-:W-:Y:S02]  /*2510*/  FMUL.FTZ R2, R27, UR5 ;  /* 0x000000051b027c20 */ /* 0x002fe40008410000 */
[----:B------:R-:W-:Y:S04]  /*2520*/  HMMA.16816.F32 R24, R12, R46, RZ ;  /* 0x0000002e0c18723c */ /* 0x000fe800000018ff */
[----:B------:R1:W-:Y:S02]  /*2530*/  MUFU.TANH R168, R2 ;  /* 0x0000000200a87308 */ /* 0x0003e40000002400 */
[----:B-1----:R-:W-:-:S06]  /*2540*/  FMUL.FTZ R2, R32, UR5 ;  /* 0x0000000520027c20 */ /* 0x002fcc0008410000 */
[----:B------:R1:W-:-:S12]  /*2550*/  MUFU.TANH R155, R2 ;  /* 0x00000002009b7308 */ /* 0x0003d80000002400 */
[----:B------:R-:W-:Y:S01]  /*2560*/  HMMA.16816.F32 R24, R4, R50, R24 ;  /* 0x000000320418723c */ /* 0x000fe20000001818 */
        /* <DEDUP_REMOVED lines=38> */
[----:B------:R1:W2:Y:S02]  /*27d0*/  MUFU.TANH R45, R2 ;  /* 0x00000002002d7308 */ /* 0x0002a40000002400 */
        /* <DEDUP_REMOVED lines=33> */
[----:B------:R-:W-:Y:S06]  /*29f0*/  HMMA.16816.F32 R32, R8, R50, R24 ;  /* 0x000000320820723c */ /* 0x000fec0000001818 */
[----:B------:R-:W-:Y:S01]  /*2a00*/  HMMA.16816.F32 R24, R16, R74, RZ ;  /* 0x0000004a1018723c */ /* 0x000fe200000018ff */
[----:B-1----:R-:W-:-:S04]  /*2a10*/  FMUL.FTZ R2, R37, UR5 ;  /* 0x0000000525027c20 */ /* 0x002fc80008410000 */
[----:B------:R1:W-:-:S13]  /*2a20*/  MUFU.TANH R114, R2 ;  /* 0x0000000200727308 */ /* 0x0003da0000002400 */
[----:B------:R-:W-:-:S04]  /*2a30*/  FMUL.FTZ R22, R32, UR5 ;  /* 0x0000000520167c20 */ /* 0x000fc80008410000 */
[----:B------:R3:W4:Y:S02]  /*2a40*/  MUFU.TANH R44, R22 ;  /* 0x00000016002c7308 */ /* 0x0007240000002400 */
[----:B------:R-:W-:Y:S01]  /*2a50*/  HMMA.16816.F32 R24, R8, R94, R24 ;  /* 0x0000005e0818723c */ /* 0x000fe20000001818 */
[----:B-1----:R-:W-:-:S05]  /*2a60*/  FMUL.FTZ R2, R38, UR5 ;  /* 0x0000000526027c20 */ /* 0x002fca0008410000 */
[----:B------:R1:W-:Y:S01]  /*2a70*/  MUFU.TANH R88, R2 ;  /* 0x0000000200587308 */ /* 0x0003e20000002400 */
[----:B---3--:R-:W-:-:S07]  /*2a80*/  FMUL.FTZ R22, R33, UR5 ;  /* 0x0000000521167c20 */ /* 0x008fce0008410000 */
[----:B------:R-:W3:Y:S10]  /*2a90*/  MUFU.TANH R42, R22 ;  /* 0x00000016002a7308 */ /* 0x000ef40000002400 */
[----:B------:R-:W-:Y:S01]  /*2aa0*/  FMUL.FTZ R26, R26, UR5 ;  /* 0x000000051a1a7c20 */ /* 0x000fe20008410000 */
[----:B------:R-:W-:Y:S01]  /*2ab0*/  FMUL.FTZ R25, R25, UR5 ;  /* 0x0000000519197c20 */ /* 0x000fe20008410000 */
[----:B------:R-:W-:Y:S01]  /*2ac0*/  FMUL.FTZ R27, R27, UR5 ;  /* 0x000000051b1b7c20 */ /* 0x000fe20008410000 */
[----:B-1----:R-:W-:-:S02]  /*2ad0*/  FMUL.FTZ R2, R39, UR5 ;  /* 0x0000000527027c20 */ /* 0x002fc40008410000 */
[----:B------:R-:W-:Y:S01]  /*2ae0*/  HMMA.16816.F32 R36, R16, R54, RZ ;  /* 0x000000361024723c */ /* 0x000fe200000018ff */
[----:B------:R-:W-:Y:S08]  /*2af0*/  MUFU.TANH R26, R26 ;  /* 0x0000001a001a7308 */ /* 0x000ff00000002400 */
[----:B------:R1:W-:-:S15]  /*2b00*/  MUFU.TANH R100, R2 ;  /* 0x0000000200647308 */ /* 0x0003de0000002400 */
[----:B------:R-:W-:Y:S01]  /*2b10*/  HMMA.16816.F32 R52, R8, R70, R36 ;  /* 0x000000460834723c */ /* 0x000fe20000001824 */
[----:B-1----:R-:W-:-:S04]  /*2b20*/  FMUL.FTZ R2, R28, UR5 ;  /* 0x000000051c027c20 */ /* 0x002fc80008410000 */
[----:B------:R1:W-:Y:S02]  /*2b30*/  MUFU.TANH R127, R2 ;  /* 0x00000002007f7308 */ /* 0x0003e40000002400 */
[----:B------:R-:W-:-:S06]  /*2b40*/  FMUL.FTZ R36, R24, UR5 ;  /* 0x0000000518247c20 */ /* 0x000fcc0008410000 */
[----:B------:R5:W-:Y:S01]  /*2b50*/  MUFU.TANH R43, R36 ;  /* 0x00000024002b7308 */ /* 0x000be20000002400 */
[----:B-1----:R-:W-:-:S07]  /*2b60*/  FMUL.FTZ R2, R29, UR5 ;  /* 0x000000051d027c20 */ /* 0x002fce0008410000 */
[----:B------:R1:W-:Y:S01]  /*2b70*/  MUFU.TANH R126, R2 ;  /* 0x00000002007e7308 */ /* 0x0003e20000002400 */
[----:B-----5:R-:W-:Y:S01]  /*2b80*/  HMMA.16816.F32 R36, R16, R66, RZ ;  /* 0x000000421024723c */ /* 0x020fe200000018ff */
[----:B-1----:R-:W-:-:S06]  /*2b90*/  FMUL.FTZ R2, R30, UR5 ;  /* 0x000000051e027c20 */ /* 0x002fcc0008410000 */
[----:B------:R1:W-:-:S15]  /*2ba0*/  MUFU.TANH R115, R2 ;  /* 0x0000000200737308 */ /* 0x0003de0000002400 */
[----:B------:R-:W-:-:S02]  /*2bb0*/  NOP ;  /* 0x0000000000007918 */ /* 0x000fc40000000000 */
[----:B------:R-:W-:Y:S01]  /*2bc0*/  HMMA.16816.F32 R36, R8, R98, R36 ;  /* 0x000000620824723c */ /* 0x000fe20000001824 */
[----:B-1----:R-:W-:Y:S01]  /*2bd0*/  LOP3.LUT R2, R3, 0x6, RZ, 0xc0, !PT ;  /* 0x0000000603027812 */ /* 0x002fe200078ec0ff */
[----:B------:R-:W-:-:S04]  /*2be0*/  FMUL.FTZ R3, R31, UR5 ;  /* 0x000000051f037c20 */ /* 0x000fc80008410000 */
[----:B------:R-:W-:Y:S01]  /*2bf0*/  HMMA.16816.F32 R28, R16, R82, RZ ;  /* 0x00000052101c723c */ /* 0x000fe200000018ff */
[----:B------:R-:W-:Y:S01]  /*2c00*/  IMAD R2, R58, 0x80, R2 ;  /* 0x000000803a027824 */ /* 0x000fe200078e0202 */
[----:B------:R1:W-:Y:S03]  /*2c10*/  MUFU.TANH R116, R3 ;  /* 0x0000000300747308 */ /* 0x0003e60000002400 */
[C---:B------:R-:W-:Y:S01]  /*2c20*/  VIADD R21, R2.reuse, 0x8 ;  /* 0x0000000802157836 */ /* 0x040fe20000000000 */
[----:B------:R-:W-:Y:S01]  /*2c30*/  BAR.SYNC.DEFER_BLOCKING 0x0 ;  /* 0x0000000000007b1d */ /* 0x000fe20000010000 */
[CC--:B------:R-:W-:Y:S01]  /*2c40*/  ISETP.GE.AND P4, PT, R2.reuse, R20.reuse, PT ;  /* 0x000000140200720c */ /* 0x0c0fe20003f86270 */
[C---:B------:R-:W-:Y:S01]  /*2c50*/  VIADD R40, R2.reuse, 0x18 ;  /* 0x0000001802287836 */ /* 0x040fe20000000000 */
[C---:B------:R-:W-:Y:S02]  /*2c60*/  IADD3 R22, R2.reuse, 0x19, RZ ;  /* 0x0000001902167810 */ /* 0x040fe40007ffe0ff */
[----:B------:R-:W-:Y:S01]  /*2c70*/  ISETP.GE.AND P2, PT, R21, R20, PT ;  /* 0x000000141500720c */ /* 0x000fe20003f46270 */
[----:B------:R-:W-:Y:S01]  /*2c80*/  MUFU.TANH R58, R25 ;  /* 0x00000019003a7308 */ /* 0x000fe20000002400 */
[----:B------:R-:W-:Y:S01]  /*2c90*/  FSEL R72, R49, -INF , !P4 ;  /* 0xff80000031487808 */ /* 0x000fe20006000000 */
[----:B------:R-:W-:Y:S01]  /*2ca0*/  VIADD R21, R2, 0x10 ;  /* 0x0000001002157836 */ /* 0x000fe20000000000 */
[----:B--2---:R-:W-:-:S02]  /*2cb0*/  FSEL R141, R45, -INF , !P2 ;  /* 0xff8000002d8d7808 */ /* 0x004fc40005000000 */
[----:B------:R-:W-:Y:S01]  /*2cc0*/  FSEL R132, R48, -INF , !P2 ;  /* 0xff80000030847808 */ /* 0x000fe20005000000 */
[----:B-1----:R-:W-:Y:S01]  /*2cd0*/  VIADD R3, R2, 0x1 ;  /* 0x0000000102037836 */ /* 0x002fe20000000000 */
[----:B----4-:R-:W-:Y:S01]  /*2ce0*/  FSEL R70, R44, -INF , !P2 ;  /* 0xff8000002c467808 */ /* 0x010fe20005000000 */
[----:B------:R-:W-:Y:S01]  /*2cf0*/  HMMA.16816.F32 R48, R12, R62, RZ ;  /* 0x0000003e0c30723c */ /* 0x000fe200000018ff */
[----:B------:R-:W-:Y:S02]  /*2d00*/  FSEL R137, R137, -INF , !P4 ;  /* 0xff80000089897808 */ /* 0x000fe40006000000 */
[----:B------:R-:W-:Y:S02]  /*2d10*/  ISETP.GE.AND P3, PT, R3, R20, PT ;  /* 0x000000140300720c */ /* 0x000fe40003f66270 */
[----:B------:R-:W-:Y:S01]  /*2d20*/  IADD3 R3, R2, 0x9, RZ ;  /* 0x0000000902037810 */ /* 0x000fe20007ffe0ff */
[----:B------:R-:W-:Y:S01]  /*2d30*/  HMMA.16816.F32 R28, R8, R90, R28 ;  /* 0x0000005a081c723c */ /* 0x000fe2000000181c */
[----:B------:R-:W-:-:S02]  /*2d40*/  FSEL R130, R130, -INF , !P4 ;  /* 0xff80000082827808 */ /* 0x000fc40006000000 */
[-C--:B------:R-:W-:Y:S01]  /*2d50*/  ISETP.GE.AND P1, PT, R3, R20.reuse, PT ;  /* 0x000000140300720c */ /* 0x080fe20003f26270 */
[C---:B------:R-:W-:Y:S01]  /*2d60*/  VIADD R3, R2.reuse, 0x11 ;  /* 0x0000001102037836 */ /* 0x040fe20000000000 */
[----:B------:R-:W-:Y:S01]  /*2d70*/  FSEL R82, R23, -INF , !P4 ;  /* 0xff80000017527808 */ /* 0x000fe20006000000 */
[----:B------:R-:W-:Y:S01]  /*2d80*/  HMMA.16816.F32 R44, R12, R106, RZ ;  /* 0x0000006a0c2c723c */ /* 0x000fe200000018ff */
[----:B------:R-:W-:Y:S01]  /*2d90*/  FSEL R133, R133, -INF , !P3 ;  /* 0xff80000085857808 */ /* 0x000fe20005800000 */
[----:B------:R-:W-:Y:S01]  /*2da0*/  VIADD R23, R2, 0x21 ;  /* 0x0000002102177836 */ /* 0x000fe20000000000 */
[----:B------:R-:W-:Y:S01]  /*2db0*/  ISETP.GE.AND P6, PT, R3, R20, PT ;  /* 0x000000140300720c */ /* 0x000fe20003fc6270 */
[----:B------:R-:W-:Y:S01]  /*2dc0*/  FMUL.FTZ R3, R34, UR5 ;  /* 0x0000000522037c20 */ /* 0x000fe20008410000 */
[----:B------:R-:W-:Y:S02]  /*2dd0*/  FSEL R129, R129, -INF , !P3 ;  /* 0xff80000081817808 */ /* 0x000fe40005800000 */
[----:B------:R-:W-:Y:S01]  /*2de0*/  FSEL R75, R73, -INF , !P3 ;  /* 0xff800000494b7808 */ /* 0x000fe20005800000 */
[----:B------:R1:W2:Y:S01]  /*2df0*/  MUFU.TANH R41, R3 ;  /* 0x0000000300297308 */ /* 0x0002a20000002400 */
[----:B------:R-:W-:-:S02]  /*2e00*/  FSEL R69, R120, -INF , !P3 ;  /* 0xff80000078457808 */ /* 0x000fc40005800000 */
[----:B------:R-:W-:Y:S02]  /*2e10*/  FSEL R64, R138, -INF , !P6 ;  /* 0xff8000008a407808 */ /* 0x000fe40007000000 */
[----:B------:R-:W-:Y:S02]  /*2e20*/  FSEL R139, R59, -INF , !P1 ;  /* 0xff8000003b8b7808 */ /* 0x000fe40004800000 */
[----:B------:R-:W-:Y:S02]  /*2e30*/  FSEL R131, R60, -INF , !P1 ;  /* 0xff8000003c837808 */ /* 0x000fe40004800000 */
[----:B---3--:R-:W-:Y:S01]  /*2e40*/  FSEL R68, R42, -INF , !P1 ;  /* 0xff8000002a447808 */ /* 0x008fe20004800000 */
[----:B------:R-:W-:Y:S01]  /*2e50*/  FMUL.FTZ R29, R29, UR5 ;  /* 0x000000051d1d7c20 */ /* 0x000fe20008410000 */
[----:B------:R-:W-:Y:S01]  /*2e60*/  ISETP.GE.AND P0, PT, R21, R20, PT ;  /* 0x000000141500720c */ /* 0x000fe20003f06270 */
[----:B------:R-:W-:Y:S01]  /*2e70*/  VIADD R21, R2, 0x20 ;  /* 0x0000002002157836 */ /* 0x000fe20000000000 */
[----:B------:R-:W-:-:S02]  /*2e80*/  FSEL R134, R134, -INF , !P6 ;  /* 0xff80000086867808 */ /* 0x000fc40007000000 */
[----:B------:R-:W-:Y:S01]  /*2e90*/  FSEL R136, R136, -INF , !P0 ;  /* 0xff80000088887808 */ /* 0x000fe20004000000 */
[----:B-1----:R-:W-:Y:S01]  /*2ea0*/  FMUL.FTZ R3, R35, UR5 ;  /* 0x0000000523037c20 */ /* 0x002fe20008410000 */
[----:B--2---:R-:W-:Y:S01]  /*2eb0*/  FSEL R81, R41, -INF , !P2 ;  /* 0xff80000029517808 */ /* 0x004fe20005000000 */
[----:B------:R-:W-:Y:S01]  /*2ec0*/  HMMA.16816.F32 R32, R12, R104, RZ ;  /* 0x000000680c20723c */ /* 0x000fe200000018ff */
[----:B------:R-:W-:Y:S01]  /*2ed0*/  ISETP.GE.AND P2, PT, R40, R20, PT ;  /* 0x000000142800720c */ /* 0x000fe20003f46270 */
[----:B------:R1:W2:Y:S01]  /*2ee0*/  MUFU.TANH R24, R3 ;  /* 0x0000000300187308 */ /* 0x0002a20000002400 */
[----:B------:R-:W-:Y:S02]  /*2ef0*/  FSEL R128, R128, -INF , !P0 ;  /* 0xff80000080807808 */ /* 0x000fe40004000000 */
[----:B------:R-:W-:Y:S01]  /*2f00*/  FSEL R138, R61, -INF , !P2 ;  /* 0xff8000003d8a7808 */ /* 0x000fe20005000000 */
[----:B------:R-:W-:Y:S01]  /*2f10*/  HMMA.16816.F32 R12, R16, R86, RZ ;  /* 0x00000056100c723c */ /* 0x000fe200000018ff */
[----:B------:R-:W-:-:S02]  /*2f20*/  FSEL R124, R124, -INF , !P2 ;  /* 0xff8000007c7c7808 */ /* 0x000fc40005000000 */
[----:B------:R-:W-:Y:S01]  /*2f30*/  FSEL R71, R26, -INF , !P2 ;  /* 0xff8000001a477808 */ /* 0x000fe20005000000 */
[----:B------:R-:W-:Y:S01]  /*2f40*/  MUFU.TANH R40, R29 ;  /* 0x0000001d00287308 */ /* 0x000fe20000002400 */
[----:B------:R-:W-:Y:S01]  /*2f50*/  FSEL R61, R43, -INF , !P2 ;  /* 0xff8000002b3d7808 */ /* 0x000fe20005000000 */
[----:B------:R-:W-:Y:S01]  /*2f60*/  HMMA.16816.F32 R84, R4, R110, R44 ;  /* 0x0000006e0454723c */ /* 0x000fe2000000182c */
[----:B------:R-:W-:Y:S02]  /*2f70*/  FSEL R74, R92, -INF , !P0 ;  /* 0xff8000005c4a7808 */ /* 0x000fe40004000000 */
[----:B------:R-:W-:Y:S02]  /*2f80*/  FSEL R65, R122, -INF , !P0 ;  /* 0xff8000007a417808 */ /* 0x000fe40004000000 */
[-C--:B------:R-:W-:Y:S01]  /*2f90*/  ISETP.GE.AND P0, PT, R21, R20.reuse, PT ;  /* 0x000000141500720c */ /* 0x080fe20003f06270 */
[----:B------:R-:W-:Y:S01]  /*2fa0*/  FMUL.FTZ R21, R31, UR5 ;  /* 0x000000051f157c20 */ /* 0x000fe20008410000 */
[----:B-1----:R-:W-:Y:S01]  /*2fb0*/  VIADD R3, R2, 0x28 ;  /* 0x0000002802037836 */ /* 0x002fe20000000000 */
[----:B--2---:R-:W-:Y:S01]  /*2fc0*/  FSEL R80, R24, -INF , !P1 ;  /* 0xff80000018507808 */ /* 0x004fe20004800000 */
[----:B------:R-:W-:Y:S01]  /*2fd0*/  FMUL.FTZ R24, R28, UR5 ;  /* 0x000000051c187c20 */ /* 0x000fe20008410000 */
[-C--:B------:R-:W-:Y:S01]  /*2fe0*/  ISETP.GE.AND P1, PT, R22, R20.reuse, PT ;  /* 0x000000141600720c */ /* 0x080fe20003f26270 */
[----:B------:R-:W1:Y:S01]  /*2ff0*/  MUFU.TANH R28, R27 ;  /* 0x0000001b001c7308 */ /* 0x000e620000002400 */
[----:B------:R-:W-:Y:S01]  /*3000*/  ISETP.GE.AND P5, PT, R3, R20, PT ;  /* 0x000000140300720c */ /* 0x000fe20003fa6270 */
[----:B------:R-:W-:Y:S01]  /*3010*/  FMUL.FTZ R22, R30, UR5 ;  /* 0x000000051e167c20 */ /* 0x000fe20008410000 */
[----:B------:R-:W-:-:S02]  /*3020*/  IADD3 R3, R2, 0x29, RZ ;  /* 0x0000002902037810 */ /* 0x000fc40007ffe0ff */
[----:B------:R-:W-:Y:S02]  /*3030*/  FSEL R140, R140, -INF , !P1 ;  /* 0xff8000008c8c7808 */ /* 0x000fe40004800000 */
[-C--:B------:R-:W-:Y:S01]  /*3040*/  ISETP.GE.AND P4, PT, R3, R20.reuse, PT ;  /* 0x000000140300720c */ /* 0x080fe20003f86270 */
[C---:B------:R-:W-:Y:S01]  /*3050*/  VIADD R3, R2.reuse, 0x30 ;  /* 0x0000003002037836 */ /* 0x040fe20000000000 */
[----:B------:R-:W-:Y:S01]  /*3060*/  HMMA.16816.F32 R12, R8, R102, R12 ;  /* 0x00000066080c723c */ /* 0x000fe2000000180c */
[----:B------:R2:W-:Y:S01]  /*3070*/  MUFU.TANH R41, R24 ;  /* 0x0000001800297308 */ /* 0x0005e20000002400 */
[----:B------:R-:W-:Y:S02]  /*3080*/  FSEL R117, R117, -INF , !P1 ;  /* 0xff80000075757808 */ /* 0x000fe40004800000 */
[----:B------:R-:W-:Y:S01]  /*3090*/  ISETP.GE.AND P3, PT, R3, R20, PT ;  /* 0x000000140300720c */ /* 0x000fe20003f66270 */
[----:B------:R-:W-:Y:S01]  /*30a0*/  VIADD R3, R2, 0x31 ;  /* 0x0000003102037836 */ /* 0x000fe20000000000 */
[----:B------:R-:W-:-:S02]  /*30b0*/  FSEL R60, R58, -INF , !P1 ;  /* 0xff8000003a3c7808 */ /* 0x000fc40004800000 */
[----:B-1----:R-:W-:Y:S01]  /*30c0*/  FSEL R67, R28, -INF , !P1 ;  /* 0xff8000001c437808 */ /* 0x002fe20004800000 */
[----:B------:R1:W3:Y:S01]  /*30d0*/  MUFU.TANH R30, R22 ;  /* 0x00000016001e7308 */ /* 0x0002e20000002400 */
[-C--:B------:R-:W-:Y:S01]  /*30e0*/  ISETP.GE.AND P2, PT, R3, R20.reuse, PT ;  /* 0x000000140300720c */ /* 0x080fe20003f46270 */
[----:B------:R-:W-:Y:S01]  /*30f0*/  VIADD R3, R2, 0x38 ;  /* 0x0000003802037836 */ /* 0x000fe20000000000 */
[----:B------:R-:W-:Y:S02]  /*3100*/  FSEL R144, R144, -INF , !P0 ;  /* 0xff80000090907808 */ /* 0x000fe40004000000 */
[----:B------:R-:W-:Y:S02]  /*3110*/  FSEL R105, R121, -INF , !P0 ;  /* 0xff80000079697808 */ /* 0x000fe40004000000 */
[----:B------:R-:W-:Y:S01]  /*3120*/  ISETP.GE.AND P1, PT, R3, R20, PT ;  /* 0x000000140300720c */ /* 0x000fe20003f26270 */
[----:B------:R4:W5:Y:S01]  /*3130*/  MUFU.TANH R29, R21 ;  /* 0x00000015001d7308 */ /* 0x0009620000002400 */
[----:B------:R-:W-:Y:S01]  /*3140*/  IADD3 R3, R2, 0x39, RZ ;  /* 0x0000003902037810 */ /* 0x000fe20007ffe0ff */
[----:B--2---:R-:W-:Y:S01]  /*3150*/  HMMA.16816.F32 R24, R16, R62, RZ ;  /* 0x0000003e1018723c */ /* 0x004fe200000018ff */
[----:B------:R-:W-:-:S02]  /*3160*/  FSEL R66, R149, -INF , !P0 ;  /* 0xff80000095427808 */ /* 0x000fc40004000000 */
[----:B------:R-:W-:Y:S02]  /*3170*/  FSEL R59, R179, -INF , !P0 ;  /* 0xff800000b33b7808 */ /* 0x000fe40004000000 */
[----:B------:R-:W-:Y:S01]  /*3180*/  FSEL R125, R125, -INF , !P6 ;  /* 0xff8000007d7d7808 */ /* 0x000fe20007000000 */
[----:B------:R-:W-:Y:S01]  /*3190*/  HMMA.16816.F32 R16, R16, R106, RZ ;  /* 0x0000006a1010723c */ /* 0x000fe200000018ff */
[----:B------:R-:W-:Y:S01]  /*31a0*/  FSEL R73, R123, -INF , !P6 ;  /* 0xff8000007b497808 */ /* 0x000fe20007000000 */
[----:B-1----:R-:W-:Y:S01]  /*31b0*/  FMUL.FTZ R22, R52, UR5 ;  /* 0x0000000534167c20 */ /* 0x002fe20008410000 */
[-C--:B------:R-:W-:Y:S01]  /*31c0*/  ISETP.GE.AND P0, PT, R3, R20.reuse, PT ;  /* 0x000000140300720c */ /* 0x080fe20003f06270 */
[----:B------:R-:W-:Y:S01]  /*31d0*/  VIADD R3, R2, 0x40 ;  /* 0x0000004002037836 */ /* 0x000fe20000000000 */
[----:B------:R-:W-:Y:S01]  /*31e0*/  ISETP.GE.AND P6, PT, R23, R20, PT ;  /* 0x000000141700720c */ /* 0x000fe20003fc6270 */
[C---:B------:R-:W-:Y:S01]  /*31f0*/  HMMA.16816.F32 R120, R4.reuse, R108, R32 ;  /* 0x0000006c0478723c */ /* 0x040fe20000001820 */
[----:B------:R-:W-:Y:S01]  /*3200*/  FSEL R142, R142, -INF , !P5 ;  /* 0xff8000008e8e7808 */ /* 0x000fe20006800000 */
[----:B------:R1:W-:Y:S01]  /*3210*/  MUFU.TANH R31, R22 ;  /* 0x00000016001f7308 */ /* 0x0003e20000002400 */
[----:B------:R-:W-:Y:S01]  /*3220*/  FSEL R106, R93, -INF , !P6 ;  /* 0xff8000005d6a7808 */ /* 0x000fe20007000000 */
[----:B----4-:R-:W-:Y:S01]  /*3230*/  FMUL.FTZ R21, R53, UR5 ;  /* 0x0000000535157c20 */ /* 0x010fe20008410000 */
[----:B------:R-:W-:Y:S01]  /*3240*/  FSEL R104, R146, -INF , !P6 ;  /* 0xff80000092687808 */ /* 0x000fe20007000000 */
[----:B------:R-:W-:Y:S01]  /*3250*/  HMMA.16816.F32 R92, R4, R78, R48 ;  /* 0x0000004e045c723c */ /* 0x000fe20000001830 */
[----:B------:R-:W-:-:S02]  /*3260*/  FSEL R63, R182, -INF , !P6 ;  /* 0xff800000b63f7808 */ /* 0x000fc40007000000 */
[----:B------:R-:W-:Y:S02]  /*3270*/  FSEL R58, R183, -INF , !P6 ;  /* 0xff800000b73a7808 */ /* 0x000fe40007000000 */
[-C--:B------:R-:W-:Y:S01]  /*3280*/  ISETP.GE.AND P6, PT, R3, R20.reuse, PT ;  /* 0x000000140300720c */ /* 0x080fe20003fc6270 */
[----:B------:R-:W-:Y:S02]  /*3290*/  VIADD R3, R2, 0x41 ;  /* 0x0000004102037836 */ /* 0x000fe40000000000 */
[----:B------:R-:W-:Y:S01]  /*32a0*/  FMUL.FTZ R4, R55, UR5 ;  /* 0x0000000537047c20 */ /* 0x000fe20008410000 */
[----:B------:R-:W-:Y:S02]  /*32b0*/  FSEL R102, R76, -INF , !P5 ;  /* 0xff8000004c667808 */ /* 0x000fe40006800000 */
[----:B---3--:R-:W-:Y:S01]  /*32c0*/  FSEL R62, R30, -INF , !P5 ;  /* 0xff8000001e3e7808 */ /* 0x008fe20006800000 */
[----:B------:R2:W-:Y:S01]  /*32d0*/  MUFU.TANH R5, R4 ;  /* 0x0000000400057308 */ /* 0x0005e20000002400 */
[----:B------:R-:W-:Y:S01]  /*32e0*/  FSEL R52, R41, -INF , !P5 ;  /* 0xff80000029347808 */ /* 0x000fe20006800000 */
[----:B-1----:R-:W-:Y:S01]  /*32f0*/  FMUL.FTZ R22, R54, UR5 ;  /* 0x0000000536167c20 */ /* 0x002fe20008410000 */
[-C--:B------:R-:W-:Y:S01]  /*3300*/  ISETP.GE.AND P5, PT, R3, R20.reuse, PT ;  /* 0x000000140300720c */ /* 0x080fe20003fa6270 */
[----:B------:R-:W-:Y:S01]  /*3310*/  VIADD R3, R2, 0x48 ;  /* 0x0000004802037836 */ /* 0x000fe20000000000 */
[----:B------:R-:W-:Y:S01]  /*3320*/  P2R R28, PR, RZ, 0x40 ;  /* 0x00000040ff1c7803 */ /* 0x000fe20000000000 */
[----:B------:R-:W-:Y:S01]  /*3330*/  HMMA.16816.F32 R76, R8, R78, R24 ;  /* 0x0000004e084c723c */ /* 0x000fe20000001818 */
[----:B------:R-:W-:Y:S01]  /*3340*/  FSEL R149, R178, -INF , !P3 ;  /* 0xff800000b2957808 */ /* 0x000fe20005800000 */
[----:B------:R-:W-:Y:S01]  /*3350*/  MUFU.TANH R30, R21 ;  /* 0x00000015001e7308 */ /* 0x000fe20000002400 */
[----:B------:R-:W-:-:S02]  /*3360*/  ISETP.GE.AND P6, PT, R3, R20, PT ;  /* 0x000000140300720c */ /* 0x000fc40003fc6270 */
[----:B------:R-:W-:Y:S01]  /*3370*/  IADD3 R3, R2, 0x49, RZ ;  /* 0x0000004902037810 */ /* 0x000fe20007ffe0ff */
[----:B------:R-:W-:Y:S01]  /*3380*/  HMMA.16816.F32 R32, R8, R110, R16 ;  /* 0x0000006e0820723c */ /* 0x000fe20000001810 */
[----:B------:R-:W-:Y:S02]  /*3390*/  FSEL R90, R181, -INF , !P3 ;  /* 0xff800000b55a7808 */ /* 0x000fe40005800000 */
[----:B------:R-:W-:Y:S01]  /*33a0*/  FSEL R53, R190, -INF , !P3 ;  /* 0xff800000be357808 */ /* 0x000fe20005800000 */
[----:B------:R-:W1:Y:S01]  /*33b0*/  MUFU.TANH R6, R22 ;  /* 0x0000001600067308 */ /* 0x000e620000002400 */
[----:B--2---:R-:W-:Y:S01]  /*33c0*/  FMUL.FTZ R4, R12, UR5 ;  /* 0x000000050c047c20 */ /* 0x004fe20008410000 */
[----:B------:R-:W-:Y:S02]  /*33d0*/  FSEL R45, R191, -INF , !P3 ;  /* 0xff800000bf2d7808 */ /* 0x000fe40005800000 */
[----:B------:R-:W-:Y:S02]  /*33e0*/  ISETP.GE.AND P3, PT, R20, 0x81, PT ;  /* 0x000000811400780c */ /* 0x000fe40003f66270 */
[----:B------:R-:W-:-:S02]  /*33f0*/  P2R R23, PR, RZ, 0x20 ;  /* 0x00000020ff177803 */ /* 0x000fc40000000000 */
[----:B------:R2:W3:Y:S01]  /*3400*/  MUFU.TANH R21, R4 ;  /* 0x0000000400157308 */ /* 0x0004e20000002400 */
[-C--:B------:R-:W-:Y:S01]  /*3410*/  ISETP.GE.AND P5, PT, R3, R20.reuse, PT ;  /* 0x000000140300720c */ /* 0x080fe20003fa6270 */
[----:B------:R-:W-:Y:S01]  /*3420*/  VIADD R3, R2, 0x50 ;  /* 0x0000005002037836 */ /* 0x000fe20000000000 */
[----:B------:R-:W-:Y:S02]  /*3430*/  FSEL R143, R143, -INF , !P4 ;  /* 0xff8000008f8f7808 */ /* 0x000fe40006000000 */
[----:B------:R-:W-:Y:S02]  /*3440*/  FSEL R101, R101, -INF , !P4 ;  /* 0xff80000065657808 */ /* 0x000fe40006000000 */
[----:B-----5:R-:W-:Y:S02]  /*3450*/  FSEL R54, R29, -INF , !P4 ;  /* 0xff8000001d367808 */ /* 0x020fe40006000000 */
[----:B------:R-:W-:Y:S02]  /*3460*/  FSEL R48, R40, -INF , !P4 ;  /* 0xff80000028307808 */ /* 0x000fe40006000000 */
[----:B------:R-:W-:Y:S01]  /*3470*/  ISETP.GE.AND P4, PT, R3, R20, PT ;  /* 0x000000140300720c */ /* 0x000fe20003f86270 */
[----:B------:R-:W-:Y:S01]  /*3480*/  VIADD R3, R2, 0x51 ;  /* 0x0000005102037836 */ /* 0x000fe20000000000 */
[----:B------:R-:W-:-:S02]  /*3490*/  FSEL R146, R180, -INF , !P2 ;  /* 0xff800000b4927808 */ /* 0x000fc40005000000 */
[----:B------:R-:W-:Y:S01]  /*34a0*/  FSEL R83, R189, -INF , !P2 ;  /* 0xff800000bd537808 */ /* 0x000fe20005000000 */
[----:B--2---:R-:W-:Y:S01]  /*34b0*/  FMUL.FTZ R4, R13, UR5 ;  /* 0x000000050d047c20 */ /* 0x004fe20008410000 */
[----:B------:R-:W-:Y:S02]  /*34c0*/  FSEL R51, R192, -INF , !P2 ;  /* 0xff800000c0337808 */ /* 0x000fe40005000000 */
[----:B------:R-:W-:Y:S01]  /*34d0*/  FSEL R41, R194, -INF , !P2 ;  /* 0xff800000c2297808 */ /* 0x000fe20005000000 */
[----:B------:R2:W4:Y:S01]  /*34e0*/  MUFU.TANH R12, R4 ;  /* 0x00000004000c7308 */ /* 0x0005220000002400 */
[----:B------:R-:W-:Y:S02]  /*34f0*/  FSEL R55, R89, -INF , !P1 ;  /* 0xff80000059377808 */ /* 0x000fe40004800000 */
[----:B------:R-:W-:Y:S02]  /*3500*/  FSEL R145, R145, -INF , !P1 ;  /* 0xff80000091917808 */ /* 0x000fe40004800000 */
[----:B-1----:R-:W-:-:S02]  /*3510*/  FSEL R50, R6, -INF , !P1 ;  /* 0xff80000006327808 */ /* 0x002fc40004800000 */
[----:B------:R-:W-:Y:S02]  /*3520*/  FSEL R31, R31, -INF , !P1 ;  /* 0xff8000001f1f7808 */ /* 0x000fe40004800000 */
[----:B------:R-:W-:Y:S02]  /*3530*/  FSEL R151, R151, -INF , !P0 ;  /* 0xff80000097977808 */ /* 0x000fe40004000000 */
[----:B------:R-:W-:Y:S02]  /*3540*/  @P3 LOP3.LUT R153, R153, 0x4, RZ, 0xfc, !PT ;  /* 0x0000000499993812 */ /* 0x000fe400078efcff */
[----:B------:R-:W-:Y:S02]  /*3550*/  FSEL R89, R97, -INF , !P0 ;  /* 0xff80000061597808 */ /* 0x000fe40004000000 */
[----:B------:R-:W-:Y:S02]  /*3560*/  FSEL R49, R5, -INF , !P0 ;  /* 0xff80000005317808 */ /* 0x000fe40004000000 */
[----:B------:R-:W-:-:S02]  /*3570*/  FSEL R30, R30, -INF , !P0 ;  /* 0xff8000001e1e7808 */ /* 0x000fc40004000000 */
[----:B------:R-:W-:Y:S01]  /*3580*/  ISETP.GE.AND P2, PT, R3, R20, PT ;  /* 0x000000140300720c */ /* 0x000fe20003f46270 */
[----:B--234-:R-:W-:-:S12]  /*3590*/  @!P3 BRA `(.L_x_373) ;  /* 0x000000000064b947 */ /* 0x01cfd80003800000 */
[----:B------:R-:W-:Y:S01]  /*35a0*/  LEA.HI.SX32 R3, R196, 0xfffffffe, 0x19 ;  /* 0xfffffffec4037811 */ /* 0x000fe200078fcaff */
[----:B------:R-:W-:Y:S01]  /*35b0*/  ULDC.64 UR6, c[0x0][0x218] ;  /* 0x0000860000067ab9 */ /* 0x000fe20000000a00 */
[----:B------:R-:W-:Y:S02]  /*35c0*/  IMAD.SHL.U32 R10, R56, 0x40, RZ ;  /* 0x00000040380a7824 */ /* 0x000fe400078e00ff */
[----:B------:R-:W-:Y:S01]  /*35d0*/  SHF.R.S32.HI R7, RZ, 0x1f, R3 ;  /* 0x0000001fff077819 */ /* 0x000fe20000011403 */
[----:B------:R-:W-:Y:S02]  /*35e0*/  IMAD R6, R158, R3, RZ ;  /* 0x000000039e067224 */ /* 0x000fe400078e02ff */
[----:B------:R-:W-:-:S04]  /*35f0*/  IMAD.WIDE.U32 R4, R3, R177, R198 ;  /* 0x000000b103047225 */ /* 0x000fc800078e00c6 */
[----:B------:R-:W-:Y:S01]  /*3600*/  IMAD R3, R7, R177, R6 ;  /* 0x000000b107037224 */ /* 0x000fe200078e0206 */
[----:B------:R-:W-:-:S03]  /*3610*/  LEA R8, P0, R4, UR6, 0x1 ;  /* 0x0000000604087c11 */ /* 0x000fc6000f8008ff */
[----:B------:R-:W-:-:S05]  /*3620*/  IMAD.IADD R3, R5, 0x1, R3 ;  /* 0x0000000105037824 */ /* 0x000fca00078e0203 */
[----:B------:R-:W-:Y:S02]  /*3630*/  LEA.HI.X R9, R4, UR7, R3, 0x1, P0 ;  /* 0x0000000704097c11 */ /* 0x000fe400080f0c03 */
[----:B------:R-:W-:Y:S02]  /*3640*/  SHF.L.U64.HI R3, R56, 0x6, R57 ;  /* 0x0000000638037819 */ /* 0x000fe40000010239 */
[----:B------:R-:W-:Y:S01]  /*3650*/  IADD3 R6, P0, R10, R8, RZ ;  /* 0x000000080a067210 */ /* 0x000fe20007f1e0ff */
[----:B------:R-:W-:Y:S01]  /*3660*/  @!PT LDS RZ, [RZ] ;  /* 0x00000000fffff984 */ /* 0x000fe20000000800 */
[----:B------:R-:W-:Y:S01]  /*3670*/  @!PT LDS RZ, [RZ] ;  /* 0x00000000fffff984 */ /* 0x000fe20000000800 */
[----:B------:R-:W-:Y:S01]  /*3680*/  @!PT LDS RZ, [RZ] ;  /* 0x00000000fffff984 */ /* 0x000fe20000000800 */
[----:B------:R1:W-:Y:S04]  /*3690*/  LDGSTS.E.BYPASS.LTC128B.128 [R200+0x2000], desc[UR16][R8.64] ;  /* 0x0200000008c87fae */ /* 0x0003e8000b901d50 */
        /* <DEDUP_REMOVED lines=9> */
.L_x_373:
[----:B------:R-:W-:Y:S01]  /*3730*/  FMNMX.FTZ R3, R72, R69, !PT ;  /* 0x0000004548037209 */ /* 0x000fe20007810000 */
[----:B-1----:R-:W-:Y:S01]  /*3740*/  FMUL.FTZ R6, R15, UR5 ;  /* 0x000000050f067c20 */ /* 0x002fe20008410000 */
[----:B------:R-:W-:Y:S01]  /*3750*/  FMUL.FTZ R4, R14, UR5 ;  /* 0x000000050e047c20 */ /* 0x000fe20008410000 */
[----:B------:R-:W-:Y:S01]  /*3760*/  ISETP.NE.AND P1, PT, R28, RZ, PT ;  /* 0x000000ff1c00720c */ /* 0x000fe20003f25270 */
[----:B------:R-:W-:Y:S01]  /*3770*/  VIADD R5, R2, 0x58 ;  /* 0x0000005802057836 */ /* 0x000fe20000000000 */
[----:B------:R-:W-:Y:S01]  /*3780*/  FMNMX.FTZ R3, R70, R3, !PT ;  /* 0x0000000346037209 */ /* 0x000fe20007810000 */
[----:B------:R1:W2:Y:S01]  /*3790*/  MUFU.TANH R7, R6 ;  /* 0x0000000600077308 */ /* 0x0002a20000002400 */
[----:B------:R-:W-:Y:S01]  /*37a0*/  ISETP.NE.AND P0, PT, R23, RZ, PT ;  /* 0x000000ff1700720c */ /* 0x000fe20003f05270 */
[----:B------:R-:W-:Y:S01]  /*37b0*/  ULDC UR6, c[0x0][0x2ec] ;  /* 0x0000bb0000067ab9 */ /* 0x000fe20000000800 */
[----:B------:R-:W-:Y:S02]  /*37c0*/  FMNMX.FTZ R3, R68, R3, !PT ;  /* 0x0000000344037209 */ /* 0x000fe40007810000 */
[----:B------:R-:W-:-:S02]  /*37d0*/  FSEL R91, R148, -INF , !P1 ;  /* 0xff800000945b7808 */ /* 0x000fc40004800000 */
[----:B------:R-:W-:Y:S01]  /*37e0*/  FMNMX.FTZ R3, R65, R3, !PT ;  /* 0x0000000341037209 */ /* 0x000fe20007810000 */
[----:B------:R3:W4:Y:S01]  /*37f0*/  MUFU.TANH R8, R4 ;  /* 0x0000000400087308 */ /* 0x0007220000002400 */
[----:B------:R-:W-:Y:S02]  /*3800*/  FSEL R148, R150, -INF , !P0 ;  /* 0xff80000096947808 */ /* 0x000fe40004000000 */
[----:B------:R-:W-:Y:S02]  /*3810*/  FMNMX.FTZ R3, R64, R3, !PT ;  /* 0x0000000340037209 */ /* 0x000fe40007810000 */
[----:B------:R-:W-:Y:S02]  /*3820*/  FSEL R97, R152, -INF , !P0 ;  /* 0xff80000098617808 */ /* 0x000fe40004000000 */
[----:B------:R-:W-:Y:S02]  /*3830*/  FMNMX.FTZ R3, R61, R3, !PT ;  /* 0x000000033d037209 */ /* 0x000fe40007810000 */
[----:B------:R-:W-:Y:S01]  /*3840*/  FSEL R46, R159, -INF , !P0 ;  /* 0xff8000009f2e7808 */ /* 0x000fe20004000000 */
[----:B-1----:R-:W-:Y:S01]  /*3850*/  FMUL.FTZ R6, R37, UR5 ;  /* 0x0000000525067c20 */ /* 0x002fe20008410000 */
[----:B------:R-:W-:-:S02]  /*3860*/  FMNMX.FTZ R3, R60, R3, !PT ;  /* 0x000000033c037209 */ /* 0x000fc40007810000 */
[----:B------:R-:W-:Y:S01]  /*3870*/  FSEL R25, R165, -INF , !P0 ;  /* 0xff800000a5197808 */ /* 0x000fe20004000000 */
[----:B------:R1:W-:Y:S01]  /*3880*/  MUFU.TANH R13, R6 ;  /* 0x00000006000d7308 */ /* 0x0003e20000002400 */
[----:B------:R-:W-:Y:S02]  /*3890*/  FMNMX.FTZ R3, R59, R3, !PT ;  /* 0x000000033b037209 */ /* 0x000fe40007810000 */
[----:B---3--:R-:W-:Y:S02]  /*38a0*/  IADD3 R4, R2, 0x59, RZ ;  /* 0x0000005902047810 */ /* 0x008fe40007ffe0ff */
[----:B------:R-:W-:Y:S02]  /*38b0*/  FMNMX.FTZ R3, R58, R3, !PT ;  /* 0x000000033a037209 */ /* 0x000fe40007810000 */
[----:B------:R-:W-:Y:S01]  /*38c0*/  ISETP.GE.AND P0, PT, R4, R20, PT ;  /* 0x000000140400720c */ /* 0x000fe20003f06270 */
[----:B------:R-:W-:Y:S01]  /*38d0*/  FMUL.FTZ R4, R36, UR5 ;  /* 0x0000000524047c20 */ /* 0x000fe20008410000 */
[----:B------:R-:W-:-:S02]  /*38e0*/  FMNMX.FTZ R3, R52, R3, !PT ;  /* 0x0000000334037209 */ /* 0x000fc40007810000 */
[----:B------:R-:W-:Y:S01]  /*38f0*/  FSEL R26, R160, -INF , !P1 ;  /* 0xff800000a01a7808 */ /* 0x000fe20004800000 */
[----:B------:R3:W5:Y:S01]  /*3900*/  MUFU.TANH R14, R4 ;  /* 0x00000004000e7308 */ /* 0x0007620000002400 */
[----:B------:R-:W-:Y:S02]  /*3910*/  FMNMX.FTZ R3, R48, R3, !PT ;  /* 0x0000000330037209 */ /* 0x000fe40007810000 */
[----:B------:R-:W-:Y:S02]  /*3920*/  FSEL R152, R100, -INF , !P5 ;  /* 0xff80000064987808 */ /* 0x000fe40006800000 */
[----:B------:R-:W-:Y:S01]  /*3930*/  FMNMX.FTZ R3, R45, R3, !PT ;  /* 0x000000032d037209 */ /* 0x000fe20007810000 */
[----:B-1----:R-:W-:Y:S01]  /*3940*/  FMUL.FTZ R6, R77, UR5 ;  /* 0x000000054d067c20 */ /* 0x002fe20008410000 */
[----:B------:R-:W-:Y:S02]  /*3950*/  FSEL R114, R114, -INF , !P5 ;  /* 0xff80000072727808 */ /* 0x000fe40006800000 */
[----:B------:R-:W-:-:S02]  /*3960*/  FMNMX.FTZ R3, R41, R3, !PT ;  /* 0x0000000329037209 */ /* 0x000fc40007810000 */
[----:B--2---:R-:W-:Y:S01]  /*3970*/  FSEL R43, R7, -INF , !P5 ;  /* 0xff800000072b7808 */ /* 0x004fe20006800000 */
[----:B------:R-:W-:Y:S01]  /*3980*/  VIADD R7, R2, 0x70 ;  /* 0x0000007002077836 */ /* 0x000fe20000000000 */
[----:B------:R-:W-:Y:S02]  /*3990*/  FMNMX.FTZ R3, R31, R3, !PT ;  /* 0x000000031f037209 */ /* 0x000fe40007810000 */
[----:B------:R-:W-:Y:S02]  /*39a0*/  FSEL R23, R12, -INF , !P5 ;  /* 0xff8000000c177808 */ /* 0x000fe40006800000 */
[----:B---3--:R-:W-:Y:S02]  /*39b0*/  IADD3 R4, R2, 0x61, RZ ;  /* 0x0000006102047810 */ /* 0x008fe40007ffe0ff */
[----:B------:R-:W-:Y:S02]  /*39c0*/  FMNMX.FTZ R3, R30, R3, !PT ;  /* 0x000000031e037209 */ /* 0x000fe40007810000 */
[----:B------:R-:W-:Y:S01]  /*39d0*/  ISETP.GE.AND P5, PT, R4, R20, PT ;  /* 0x000000140400720c */ /* 0x000fe20003fa6270 */
[----:B------:R-:W-:Y:S01]  /*39e0*/  FMUL.FTZ R4, R38, UR5 ;  /* 0x0000000526047c20 */ /* 0x000fe20008410000 */
[----:B------:R-:W-:-:S02]  /*39f0*/  FMNMX.FTZ R3, R26, R3, !PT ;  /* 0x000000031a037209 */ /* 0x000fc40007810000 */
[----:B------:R-:W-:Y:S01]  /*3a00*/  FSEL R147, R147, -INF , !P1 ;  /* 0xff80000093937808 */ /* 0x000fe20004800000 */
[----:B------:R1:W2:Y:S01]  /*3a10*/  MUFU.TANH R9, R4 ;  /* 0x0000000400097308 */ /* 0x0002a20000002400 */
[----:B------:R-:W-:Y:S02]  /*3a20*/  FSEL R47, R156, -INF , !P1 ;  /* 0xff8000009c2f7808 */ /* 0x000fe40004800000 */
[----:B------:R-:W-:Y:S02]  /*3a30*/  FSEL R24, R21, -INF , !P6 ;  /* 0xff80000015187808 */ /* 0x000fe40007000000 */
[----:B------:R-:W-:Y:S02]  /*3a40*/  FMNMX.FTZ R3, R25, R3, !PT ;  /* 0x0000000319037209 */ /* 0x000fe40007810000 */
[----:B------:R-:W-:Y:S01]  /*3a50*/  ISETP.GE.AND P1, PT, R5, R20, PT ;  /* 0x000000140500720c */ /* 0x000fe20003f26270 */
[----:B------:R-:W-:Y:S01]  /*3a60*/  VIADD R5, R2, 0x60 ;  /* 0x0000006002057836 */ /* 0x000fe20000000000 */
[----:B------:R-:W-:-:S02]  /*3a70*/  FMNMX.FTZ R3, R24, R3, !PT ;  /* 0x0000000318037209 */ /* 0x000fc40007810000 */
[----:B------:R-:W-:Y:S02]  /*3a80*/  FSEL R150, R88, -INF , !P6 ;  /* 0xff80000058967808 */ /* 0x000fe40007000000 */
[----:B------:R-:W-:Y:S01]  /*3a90*/  ISETP.GE.AND P3, PT, R5, R20, PT ;  /* 0x000000140500720c */ /* 0x000fe20003f66270 */
[----:B------:R-:W-:Y:S01]  /*3aa0*/  FMUL.FTZ R5, R39, UR5 ;  /* 0x0000000527057c20 */ /* 0x000fe20008410000 */
[----:B------:R-:W-:Y:S02]  /*3ab0*/  FSEL R22, R169, -INF , !P4 ;  /* 0xff800000a9167808 */ /* 0x000fe40006000000 */
[----:B-1----:R-:W-:Y:S01]  /*3ac0*/  IADD3 R4, R2, 0x71, RZ ;  /* 0x0000007102047810 */ /* 0x002fe20007ffe0ff */
[----:B------:R1:W3:Y:S01]  /*3ad0*/  MUFU.TANH R10, R5 ;  /* 0x00000005000a7308 */ /* 0x0002e20000002400 */
[----:B------:R-:W-:Y:S02]  /*3ae0*/  FMNMX.FTZ R3, R23, R3, !PT ;  /* 0x0000000317037209 */ /* 0x000fe40007810000 */
[----:B------:R-:W-:-:S02]  /*3af0*/  FSEL R88, R96, -INF , !P6 ;  /* 0xff80000060587808 */ /* 0x000fc40007000000 */
[----:B----4-:R-:W-:Y:S02]  /*3b00*/  FSEL R44, R8, -INF , !P6 ;  /* 0xff800000082c7808 */ /* 0x010fe40007000000 */
[----:B------:R-:W-:Y:S01]  /*3b10*/  ISETP.GE.AND P6, PT, R4, R20, PT ;  /* 0x000000140400720c */ /* 0x000fe20003fc6270 */
[----:B------:R-:W-:Y:S01]  /*3b20*/  FMUL.FTZ R4, R76, UR5 ;  /* 0x000000054c047c20 */ /* 0x000fe20008410000 */
[----:B------:R-:W-:Y:S02]  /*3b30*/  FSEL R21, R173, -INF , !P2 ;  /* 0xff800000ad157808 */ /* 0x000fe40005000000 */
[----:B------:R-:W-:Y:S01]  /*3b40*/  FMNMX.FTZ R3, R22, R3, !PT ;  /* 0x0000000316037209 */ /* 0x000fe20007810000 */
[----:B------:R4:W3:Y:S01]  /*3b50*/  MUFU.TANH R11, R4 ;  /* 0x00000004000b7308 */ /* 0x0008e20000002400 */
[----:B-----5:R-:W-:Y:S02]  /*3b60*/  FSEL R19, R14, -INF , !P1 ;  /* 0xff8000000e137808 */ /* 0x020fe40004800000 */
[----:B------:R-:W-:-:S02]  /*3b70*/  FMNMX.FTZ R3, R21, R3, !PT ;  /* 0x0000000315037209 */ /* 0x000fc40007810000 */
[----:B--2---:R-:W-:Y:S01]  /*3b80*/  FSEL R36, R9, -INF , !P1 ;  /* 0xff80000009247808 */ /* 0x004fe20004800000 */
[----:B-1----:R-:W-:Y:S01]  /*3b90*/  VIADD R5, R2, 0x68 ;  /* 0x0000006802057836 */ /* 0x002fe20000000000 */
[----:B------:R-:W-:Y:S01]  /*3ba0*/  FSEL R18, R13, -INF , !P0 ;  /* 0xff8000000d127808 */ /* 0x000fe20004000000 */
[----:B------:R-:W1:Y:S01]  /*3bb0*/  MUFU.TANH R9, R6 ;  /* 0x0000000600097308 */ /* 0x000e620000002400 */
[----:B------:R-:W-:Y:S02]  /*3bc0*/  FMNMX.FTZ R3, R19, R3, !PT ;  /* 0x0000000313037209 */ /* 0x000fe40007810000 */
[----:B------:R-:W-:Y:S02]  /*3bd0*/  FSEL R154, R154, -INF , !P4 ;  /* 0xff8000009a9a7808 */ /* 0x000fe40006000000 */
[----:B------:R-:W-:Y:S02]  /*3be0*/  FSEL R98, R155, -INF , !P4 ;  /* 0xff8000009b627808 */ /* 0x000fe40006000000 */
[----:B------:R-:W-:-:S02]  /*3bf0*/  FSEL R37, R163, -INF , !P4 ;  /* 0xff800000a3257808 */ /* 0x000fc40006000000 */
[-C--:B------:R-:W-:Y:S01]  /*3c00*/  ISETP.GE.AND P4, PT, R7, R20.reuse, PT ;  /* 0x000000140700720c */ /* 0x080fe20003f86270 */
[----:B----4-:R-:W-:Y:S01]  /*3c10*/  FMUL.FTZ R4, R32, UR5 ;  /* 0x0000000520047c20 */ /* 0x010fe20008410000 */
[----:B------:R-:W-:Y:S02]  /*3c20*/  FSEL R17, R171, -INF , !P3 ;  /* 0xff800000ab117808 */ /* 0x000fe40005800000 */
[----:B------:R-:W-:Y:S02]  /*3c30*/  FMNMX.FTZ R3, R18, R3, !PT ;  /* 0x0000000312037209 */ /* 0x000fe40007810000 */
[----:B------:R-:W-:Y:S02]  /*3c40*/  P2R R8, PR, RZ, 0x10 ;  /* 0x00000010ff087803 */ /* 0x000fe40000000000 */
[----:B------:R-:W-:Y:S02]  /*3c50*/  ISETP.GE.AND P4, PT, R5, R20, PT ;  /* 0x000000140500720c */ /* 0x000fe40003f86270 */
[----:B------:R-:W-:-:S02]  /*3c60*/  IADD3 R5, R2, 0x69, RZ ;  /* 0x0000006902057810 */ /* 0x000fc40007ffe0ff */
[----:B------:R-:W-:Y:S02]  /*3c70*/  FSEL R15, R172, -INF , !P5 ;  /* 0xff800000ac0f7808 */ /* 0x000fe40006800000 */
[----:B------:R-:W-:Y:S02]  /*3c80*/  FMNMX.FTZ R3, R17, R3, !PT ;  /* 0x0000000311037209 */ /* 0x000fe40007810000 */
[----:B---3--:R-:W-:Y:S02]  /*3c90*/  FSEL R29, R10, -INF , !P0 ;  /* 0xff8000000a1d7808 */ /* 0x008fe40004000000 */
[----:B------:R2:W3:Y:S01]  /*3ca0*/  MUFU.TANH R10, R4 ;  /* 0x00000004000a7308 */ /* 0x0004e20000002400 */
[----:B------:R-:W-:Y:S02]  /*3cb0*/  FSEL R155, R157, -INF , !P2 ;  /* 0xff8000009d9b7808 */ /* 0x000fe40005000000 */
[----:B------:R-:W-:Y:S02]  /*3cc0*/  FSEL R103, R161, -INF , !P2 ;  /* 0xff800000a1677808 */ /* 0x000fe40005000000 */
[----:B------:R-:W-:-:S02]  /*3cd0*/  FSEL R42, R168, -INF , !P2 ;  /* 0xff800000a82a7808 */ /* 0x000fc40005000000 */
[----:B------:R-:W-:Y:S01]  /*3ce0*/  ISETP.GE.AND P2, PT, R5, R20, PT ;  /* 0x000000140500720c */ /* 0x000fe20003f46270 */
[----:B------:R-:W-:Y:S01]  /*3cf0*/  VIADD R5, R2, 0x78 ;  /* 0x0000007802057836 */ /* 0x000fe20000000000 */
[----:B------:R-:W-:Y:S02]  /*3d00*/  FSEL R14, R11, -INF , !P4 ;  /* 0xff8000000b0e7808 */ /* 0x000fe40006000000 */
[----:B------:R-:W-:Y:S02]  /*3d10*/  FMNMX.FTZ R3, R15, R3, !PT ;  /* 0x000000030f037209 */ /* 0x000fe40007810000 */
[----:B------:R-:W-:Y:S02]  /*3d20*/  FSEL R157, R116, -INF , !P0 ;  /* 0xff800000749d7808 */ /* 0x000fe40004000000 */
[----:B------:R-:W-:Y:S01]  /*3d30*/  FSEL R126, R126, -INF , !P0 ;  /* 0xff8000007e7e7808 */ /* 0x000fe20004000000 */
[----:B--2---:R-:W-:Y:S01]  /*3d40*/  FMUL.FTZ R4, R33, UR5 ;  /* 0x0000000521047c20 */ /* 0x004fe20008410000 */
[----:B-1----:R-:W-:-:S02]  /*3d50*/  FSEL R13, R9, -INF , !P2 ;  /* 0xff800000090d7808 */ /* 0x002fc40005000000 */
[-C--:B------:R-:W-:Y:S01]  /*3d60*/  ISETP.GE.AND P0, PT, R7, R20.reuse, PT ;  /* 0x000000140700720c */ /* 0x080fe20003f06270 */
[----:B------:R1:W2:Y:S01]  /*3d70*/  MUFU.TANH R6, R4 ;  /* 0x0000000400067308 */ /* 0x0002a20000002400 */
[----:B------:R-:W-:Y:S02]  /*3d80*/  FMNMX.FTZ R3, R14, R3, !PT ;  /* 0x000000030e037209 */ /* 0x000fe40007810000 */
[----:B------:R-:W-:Y:S02]  /*3d90*/  FSEL R12, R164, -INF , !P0 ;  /* 0xff800000a40c7808 */ /* 0x000fe40004000000 */
[----:B------:R-:W-:Y:S02]  /*3da0*/  FSEL R156, R115, -INF , !P1 ;  /* 0xff800000739c7808 */ /* 0x000fe40004800000 */
[----:B------:R-:W-:Y:S02]  /*3db0*/  FSEL R127, R127, -INF , !P1 ;  /* 0xff8000007f7f7808 */ /* 0x000fe40004800000 */
[----:B------:R-:W-:-:S02]  /*3dc0*/  ISETP.GE.AND P1, PT, R5, R20, PT ;  /* 0x000000140500720c */ /* 0x000fc40003f26270 */
[----:B------:R-:W-:Y:S02]  /*3dd0*/  FSEL R11, R166, -INF , !P6 ;  /* 0xff800000a60b7808 */ /* 0x000fe40007000000 */
[----:B---3--:R-:W-:Y:S02]  /*3de0*/  FSEL R10, R10, -INF , !P1 ;  /* 0xff8000000a0a7808 */ /* 0x008fe40004800000 */
[----:B------:R-:W-:Y:S02]  /*3df0*/  FSEL R158, R167, -INF , !P5 ;  /* 0xff800000a79e7808 */ /* 0x000fe40006800000 */
[----:B-1----:R-:W-:Y:S02]  /*3e00*/  IADD3 R4, R2, 0x79, RZ ;  /* 0x0000007902047810 */ /* 0x002fe40007ffe0ff */
[----:B------:R-:W-:Y:S02]  /*3e10*/  FMNMX.FTZ R2, R13, R3, !PT ;  /* 0x000000030d027209 */ /* 0x000fe40007810000 */
[----:B------:R-:W-:Y:S01]  /*3e20*/  ISETP.GE.AND P0, PT, R4, R20, PT ;  /* 0x000000140400720c */ /* 0x000fe20003f06270 */
[----:B------:R-:W-:Y:S01]  /*3e30*/  FMUL.FTZ R4, R118, UR5 ;  /* 0x0000000576047c20 */ /* 0x000fe20008410000 */
[----:B------:R-:W-:-:S02]  /*3e40*/  FMNMX.FTZ R2, R12, R2, !PT ;  /* 0x000000020c027209 */ /* 0x000fc40007810000 */
[----:B--2---:R-:W-:Y:S01]  /*3e50*/  FSEL R20, R6, -INF , !P0 ;  /* 0xff80000006147808 */ /* 0x004fe20004000000 */
[----:B------:R1:W2:Y:S01]  /*3e60*/  MUFU.TANH R9, R4 ;  /* 0x0000000400097308 */ /* 0x0002a20000002400 */
[----:B------:R-:W-:Y:S02]  /*3e70*/  FMNMX.FTZ R2, R11, R2, !PT ;  /* 0x000000020b027209 */ /* 0x000fe40007810000 */
[----:B------:R-:W-:Y:S02]  /*3e80*/  FSEL R110, R174, -INF , !P5 ;  /* 0xff800000ae6e7808 */ /* 0x000fe40006800000 */
[----:B------:R-:W-:Y:S02]  /*3e90*/  FMNMX.FTZ R2, R10, R2, !PT ;  /* 0x000000020a027209 */ /* 0x000fe40007810000 */
[----:B------:R-:W-:Y:S02]  /*3ea0*/  FSEL R27, R176, -INF , !P5 ;  /* 0xff800000b01b7808 */ /* 0x000fe40006800000 */
[----:B------:R-:W-:-:S02]  /*3eb0*/  FMNMX.FTZ R2, R20, R2, !PT ;  /* 0x0000000214027209 */ /* 0x000fc40007810000 */
[----:B------:R-:W-:Y:S02]  /*3ec0*/  ISETP.NE.AND P5, PT, R8, RZ, PT ;  /* 0x000000ff0800720c */ /* 0x000fe40003fa5270 */
[----:B------:R-:W-:Y:S01]  /*3ed0*/  FSEL R28, R175, -INF , !P3 ;  /* 0xff800000af1c7808 */ /* 0x000fe20005800000 */
[----:B------:R-:W3:Y:S01]  /*3ee0*/  SHFL.BFLY PT, R3, R2, 0x2, 0x1f ;  /* 0x0c401f0002037f89 */ /* 0x000ee200000e0000 */
[----:B------:R-:W-:Y:S01]  /*3ef0*/  FSEL R159, R162, -INF , !P3 ;  /* 0xff800000a29f7808 */ /* 0x000fe20005800000 */
[----:B-1----:R-:W-:Y:S01]  /*3f00*/  FMUL.FTZ R4, R78, UR5 ;  /* 0x000000054e047c20 */ /* 0x002fe20008410000 */
[----:B--2---:R-:W-:Y:S02]  /*3f10*/  FSEL R9, R9, -INF , !P5 ;  /* 0xff80000009097808 */ /* 0x004fe40006800000 */
[----:B------:R-:W-:Y:S01]  /*3f20*/  FSEL R109, R170, -INF , !P3 ;  /* 0xff800000aa6d7808 */ /* 0x000fe20005800000 */
[----:B------:R1:W2:Y:S01]  /*3f30*/  MUFU.TANH R8, R4 ;  /* 0x0000000400087308 */ /* 0x0002a20000002400 */
[----:B---3--:R-:W-:Y:S01]  /*3f40*/  FMNMX.FTZ R2, R2, R3, !PT ;  /* 0x0000000302027209 */ /* 0x008fe20007810000 */
[----:B-1----:R-:W-:Y:S01]  /*3f50*/  FMUL.FTZ R4, R79, UR5 ;  /* 0x000000054f047c20 */ /* 0x002fe20008410000 */
[----:B--2---:R-:W-:-:S03]  /*3f60*/  FSEL R8, R8, -INF , !P4 ;  /* 0xff80000008087808 */ /* 0x004fc60006000000 */
[----:B------:R-:W1:Y:S02]  /*3f70*/  SHFL.BFLY PT, R3, R2, 0x1, 0x1f ;  /* 0x0c201f0002037f89 */ /* 0x000e6400000e0000 */
[----:B------:R2:W3:Y:S02]  /*3f80*/  MUFU.TANH R7, R4 ;  /* 0x0000000400077308 */ /* 0x0004e40000002400 */
[----:B--2---:R-:W-:Y:S01]  /*3f90*/  FMUL.FTZ R4, R119, UR5 ;  /* 0x0000000577047c20 */ /* 0x004fe20008410000 */
[----:B---3--:R-:W-:-:S05]  /*3fa0*/  FSEL R7, R7, -INF , !P2 ;  /* 0xff80000007077808 */ /* 0x008fca0005000000 */
[----:B------:R2:W3:Y:S01]  /*3fb0*/  MUFU.TANH R6, R4 ;  /* 0x0000000400067308 */ /* 0x0004e20000002400 */
[----:B-1----:R-:W-:Y:S02]  /*3fc0*/  FMNMX.FTZ R40, R2, R3, !PT ;  /* 0x0000000302287209 */ /* 0x002fe40007810000 */
[----:B------:R-:W-:Y:S02]  /*3fd0*/  FMNMX.FTZ R3, R82, R75, !PT ;  /* 0x0000004b52037209 */ /* 0x000fe40007810000 */
[C---:B------:R-:W-:Y:S01]  /*3fe0*/  FSETP.NEU.FTZ.AND P3, PT, R40.reuse, -INF , PT ;  /* 0xff8000002800780b */ /* 0x040fe20003f7d000 */
[----:B------:R-:W-:Y:S01]  /*3ff0*/  FMUL.FTZ R2, R40, UR6 ;  /* 0x0000000628027c20 */ /* 0x000fe20008410000 */
[----:B------:R-:W-:-:S04]  /*4000*/  FMNMX.FTZ R3, R81, R3, !PT ;  /* 0x0000000351037209 */ /* 0x000fc80007810000 */
[----:B------:R-:W-:Y:S02]  /*4010*/  FMNMX.FTZ R3, R80, R3, !PT ;  /* 0x0000000350037209 */ /* 0x000fe40007810000 */
[----:B------:R-:W-:Y:S02]  /*4020*/  FSEL R2, R2, RZ, P3 ;  /* 0x000000ff02027208 */ /* 0x000fe40001800000 */
[----:B------:R-:W-:Y:S01]  /*4030*/  FMNMX.FTZ R3, R74, R3, !PT ;  /* 0x000000034a037209 */ /* 0x000fe20007810000 */
[----:B--2---:R-:W-:Y:S01]  /*4040*/  FMUL.FTZ R4, R34, UR5 ;  /* 0x0000000522047c20 */ /* 0x004fe20008410000 */
[----:B---3--:R-:W-:Y:S02]  /*4050*/  FSEL R160, R6, -INF , !P6 ;  /* 0xff80000006a07808 */ /* 0x008fe40007000000 */
[----:B------:R-:W-:Y:S01]  /*4060*/  FMNMX.FTZ R3, R73, R3, !PT ;  /* 0x0000000349037209 */ /* 0x000fe20007810000 */
[----:B------:R1:W2:Y:S03]  /*4070*/  MUFU.TANH R5, R4 ;  /* 0x0000000400057308 */ /* 0x0002a60000002400 */
[----:B------:R-:W-:-:S04]  /*4080*/  FMNMX.FTZ R3, R71, R3, !PT ;  /* 0x0000000347037209 */ /* 0x000fc80007810000 */
[----:B------:R-:W-:-:S04]  /*4090*/  FMNMX.FTZ R3, R67, R3, !PT ;  /* 0x0000000343037209 */ /* 0x000fc80007810000 */
[----:B------:R-:W-:-:S04]  /*40a0*/  FMNMX.FTZ R3, R66, R3, !PT ;  /* 0x0000000342037209 */ /* 0x000fc80007810000 */
[----:B------:R-:W-:Y:S01]  /*40b0*/  FMNMX.FTZ R3, R63, R3, !PT ;  /* 0x000000033f037209 */ /* 0x000fe20007810000 */
[----:B-1----:R-:W-:Y:S01]  /*40c0*/  FMUL.FTZ R4, R35, UR5 ;  /* 0x0000000523047c20 */ /* 0x002fe20008410000 */
[----:B--2---:R-:W-:Y:S02]  /*40d0*/  FSEL R161, R5, -INF , !P1 ;  /* 0xff80000005a17808 */ /* 0x004fe40004800000 */
[----:B------:R-:W-:-:S03]  /*40e0*/  FMNMX.FTZ R3, R62, R3, !PT ;  /* 0x000000033e037209 */ /* 0x000fc60007810000 */
[----:B------:R-:W1:Y:S01]  /*40f0*/  MUFU.TANH R4, R4 ;  /* 0x0000000400047308 */ /* 0x000e620000002400 */
[----:B------:R-:W-:-:S04]  /*4100*/  FMNMX.FTZ R3, R54, R3, !PT ;  /* 0x0000000336037209 */ /* 0x000fc80007810000 */
[----:B------:R-:W-:-:S04]  /*4110*/  FMNMX.FTZ R3, R53, R3, !PT ;  /* 0x0000000335037209 */ /* 0x000fc80007810000 */
[----:B------:R-:W-:-:S04]  /*4120*/  FMNMX.FTZ R3, R51, R3, !PT ;  /* 0x0000000333037209 */ /* 0x000fc80007810000 */
[----:B------:R-:W-:-:S04]  /*4130*/  FMNMX.FTZ R3, R50, R3, !PT ;  /* 0x0000000332037209 */ /* 0x000fc80007810000 */
[----:B------:R-:W-:Y:S02]  /*4140*/  FMNMX.FTZ R3, R49, R3, !PT ;  /* 0x0000000331037209 */ /* 0x000fe40007810000 */
[----:B-1----:R-:W-:Y:S02]  /*4150*/  FSEL R162, R4, -INF , !P0 ;  /* 0xff80000004a27808 */ /* 0x002fe40004000000 */
        /* <DEDUP_REMOVED lines=24> */
[----:B------:R-:W-:-:S04]  /*42e0*/  FMUL.FTZ R3, R120, UR5 ;  /* 0x0000000578037c20 */ /* 0x000fc80008410000 */
[----:B------:R1:W-:Y:S02]  /*42f0*/  MUFU.TANH R34, R3 ;  /* 0x0000000300227308 */ /* 0x0003e40000002400 */
[----:B-1----:R-:W-:-:S06]  /*4300*/  FMUL.FTZ R3, R121, UR5 ;  /* 0x0000000579037c20 */ /* 0x002fcc0008410000 */
[----:B------:R1:W-:Y:S02]  /*4310*/  MUFU.TANH R35, R3 ;  /* 0x0000000300237308 */ /* 0x0003e40000002400 */
[----:B-1----:R-:W-:-:S06]  /*4320*/  FMUL.FTZ R3, R122, UR5 ;  /* 0x000000057a037c20 */ /* 0x002fcc0008410000 */
[----:B------:R1:W2:Y:S02]  /*4330*/  MUFU.TANH R96, R3 ;  /* 0x0000000300607308 */ /* 0x0002a40000002400 */
[----:B-1----:R-:W-:Y:S01]  /*4340*/  FMUL.FTZ R3, R123, UR5 ;  /* 0x000000057b037c20 */ /* 0x002fe20008410000 */
[----:B--2---:R-:W-:-:S05]  /*4350*/  FSEL R96, R96, -INF , !P5 ;  /* 0xff80000060607808 */ /* 0x004fca0006800000 */
[----:B------:R1:W2:Y:S02]  /*4360*/  MUFU.TANH R99, R3 ;  /* 0x0000000300637308 */ /* 0x0002a40000002400 */
[----:B-1----:R-:W-:Y:S01]  /*4370*/  FMUL.FTZ R3, R92, UR5 ;  /* 0x000000055c037c20 */ /* 0x002fe20008410000 */
[----:B--2---:R-:W-:-:S05]  /*4380*/  FSEL R99, R99, -INF , !P6 ;  /* 0xff80000063637808 */ /* 0x004fca0007000000 */
        /* <DEDUP_REMOVED lines=16> */
[----:B------:R1:W2:Y:S02]  /*4490*/  MUFU.TANH R111, R3 ;  /* 0x00000003006f7308 */ /* 0x0002a40000002400 */
[----:B-1----:R-:W-:Y:S01]  /*44a0*/  FFMA.FTZ R3, R72, UR6, -R2 ;  /* 0x0000000648037c23 */ /* 0x002fe20008010802 */
[----:B--2---:R-:W-:-:S05]  /*44b0*/  FSEL R111, R111, -INF , !P0 ;  /* 0xff8000006f6f7808 */ /* 0x004fca0004000000 */
        /* <DEDUP_REMOVED lines=48> */
[----:B------:R-:W-:-:S03]  /*47c0*/  LOP3.LUT P5, RZ, R153, 0x4, RZ, 0xc0, !PT ;  /* 0x0000000499ff7812 */ /* 0x000fc600078ac0ff */
        /* <DEDUP_REMOVED lines=17> */
[----:B-1----:R-:W-:-:S06]  /*48e0*/  FFMA.FTZ R3, R11, UR6, -R2 ;  /* 0x000000060b037c23 */ /* 0x002fcc0008010802 */
        /* <DEDUP_REMOVED lines=58> */
[----:B------:R-:W-:Y:S01]  /*4c90*/  FMNMX.FTZ R2, R127, R2, !PT ;  /* 0x000000027f027209 */ /* 0x000fe20007810000 */
[----:B-1----:R-:W-:-:S04]  /*4ca0*/  FFMA.FTZ R3, R49, UR6, -R16 ;  /* 0x0000000631037c23 */ /* 0x002fc80008010810 */
        /* <DEDUP_REMOVED lines=49> */
[----:B--2---:R-:W-:-:S04]  /*4fc0*/  FFMA.FTZ R3, R29, UR6, -R16 ;  /* 0x000000061d037c23 */ /* 0x004fc80008010810 */
        /* <DEDUP_REMOVED lines=11> */
[----:B------:R-:W-:-:S04]  /*5080*/  FFMA.FTZ R5, R117, UR6, -R4 ;  /* 0x0000000675057c23 */ /* 0x000fc80008010804 */
[----:B------:R-:W-:Y:S01]  /*5090*/  MUFU.EX2 R204, R5 ;  /* 0x0000000500cc7308 */ /* 0x000fe20000000800 */
[----:B-1----:R-:W-:-:S07]  /*50a0*/  FFMA.FTZ R3, R8, UR6, -R16 ;  /* 0x0000000608037c23 */ /* 0x002fce0008010810 */
[----:B------:R1:W-:Y:S02]  /*50b0*/  MUFU.EX2 R119, R3 ;  /* 0x0000000300777308 */ /* 0x0003e40000000800 */
[----:B-1----:R-:W-:Y:S01]  /*50c0*/  FFMA.FTZ R3, R7, UR6, -R16 ;  /* 0x0000000607037c23 */ /* 0x002fe20008010810 */
[----:B------:R-:W-:-:S05]  /*50d0*/  FSEL R7, R57, -INF , !P4 ;  /* 0xff80000039077808 */ /* 0x000fca0006000000 */
        /* <DEDUP_REMOVED lines=12> */
[----:B--2---:R-:W-:Y:S02]  /*51a0*/  FMNMX.FTZ R2, R2, R6, !PT ;  /* 0x0000000602027209 */ /* 0x004fe40007810000 */
[----:B------:R-:W-:-:S03]  /*51b0*/  F2FP.F16.F32.PACK_AB R6, R183, R182 ;  /* 0x000000b6b706723e */ /* 0x000fc600000000ff */
[----:B------:R-:W2:Y:S01]  /*51c0*/  SHFL.BFLY PT, R5, R2, 0x1, 0x1f ;  /* 0x0c201f0002057f89 */ /* 0x000ea200000e0000 */
[----:B-1----:R-:W-:-:S04]  /*51d0*/  FFMA.FTZ R3, R129, UR6, -R4 ;  /* 0x0000000681037c23 */ /* 0x002fc80008010804 */
[----:B------:R1:W3:Y:S01]  /*51e0*/  MUFU.EX2 R163, R3 ;  /* 0x0000000300a37308 */ /* 0x0002e20000000800 */
[----:B--2---:R-:W-:Y:S01]  /*51f0*/  FMNMX.FTZ R24, R2, R5, !PT ;  /* 0x0000000502187209 */ /* 0x004fe20007810000 */
[--C-:B------:R-:W-:Y:S01]  /*5200*/  FFMA.FTZ R2, R83, UR6, -R4.reuse ;  /* 0x0000000653027c23 */ /* 0x100fe20008010804 */
[----:B-1----:R-:W-:Y:S01]  /*5210*/  FFMA.FTZ R3, R132, UR6, -R4 ;  /* 0x0000000684037c23 */ /* 0x002fe20008010804 */
[----:B------:R-:W-:Y:S01]  /*5220*/  IMAD R5, R193, 0x20, R184 ;  /* 0x00000020c1057824 */ /* 0x000fe200078e02b8 */
[----:B------:R-:W-:-:S03]  /*5230*/  FSETP.NEU.FTZ.AND P0, PT, R24, -INF , PT ;  /* 0xff8000001800780b */ /* 0x000fc60003f1d000 */
[----:B------:R1:W-:Y:S01]  /*5240*/  MUFU.EX2 R212, R2 ;  /* 0x0000000200d47308 */ /* 0x0003e20000000800 */
[----:B---3--:R-:W-:-:S07]  /*5250*/  F2FP.F16.F32.PACK_AB R8, R163, R198 ;  /* 0x000000c6a308723e */ /* 0x008fce00000000ff */
[----:B------:R2:W-:Y:S01]  /*5260*/  MUFU.EX2 R197, R3 ;  /* 0x0000000300c57308 */ /* 0x0005e20000000800 */
[----:B-1----:R-:W-:-:S07]  /*5270*/  FFMA.FTZ R2, R55, UR6, -R4 ;  /* 0x0000000637027c23 */ /* 0x002fce0008010804 */
[----:B------:R1:W-:Y:S01]  /*5280*/  MUFU.EX2 R211, R2 ;  /* 0x0000000200d37308 */ /* 0x0003e20000000800 */
[----:B--2---:R-:W-:-:S07]  /*5290*/  FFMA.FTZ R3, R131, UR6, -R4 ;  /* 0x0000000683037c23 */ /* 0x004fce0008010804 */
[----:B------:R2:W3:Y:S01]  /*52a0*/  MUFU.EX2 R199, R3 ;  /* 0x0000000300c77308 */ /* 0x0004e20000000800 */
[----:B-1----:R-:W-:-:S04]  /*52b0*/  IADD3 R2, R185, R5, RZ ;  /* 0x00000005b9027210 */ /* 0x002fc80007ffe0ff */
[----:B------:R-:W-:Y:S02]  /*52c0*/  LEA R184, R2, UR4, 0x1 ;  /* 0x0000000402b87c11 */ /* 0x000fe4000f8e08ff */
[----:B------:R-:W-:Y:S01]  /*52d0*/  LOP3.LUT R2, R249, 0xffffffe0, RZ, 0xc0, !PT ;  /* 0xffffffe0f9027812 */ /* 0x000fe200078ec0ff */
[----:B--2---:R-:W-:Y:S02]  /*52e0*/  FFMA.FTZ R3, R128, UR6, -R4 ;  /* 0x0000000680037c23 */ /* 0x004fe40008010804 */
[----:B------:R-:W-:Y:S01]  /*52f0*/  IMAD R185, R0, 0x2, R184 ;  /* 0x0000000200b97824 */ /* 0x000fe200078e02b8 */
[----:B------:R-:W1:Y:S01]  /*5300*/  LDSM.16.MT88.4 R20, [R184+0x4000] ;  /* 0x00400000b814783b */ /* 0x000e620000004200 */
[----:B---3--:R-:W-:Y:S01]  /*5310*/  F2FP.F16.F32.PACK_AB R10, R199, R197 ;  /* 0x000000c5c70a723e */ /* 0x008fe200000000ff */
[----:B------:R2:W-:Y:S02]  /*5320*/  MUFU.EX2 R201, R3 ;  /* 0x0000000300c97308 */ /* 0x0005e40000000800 */
[----:B------:R-:W3:Y:S04]  /*5330*/  LDSM.16.MT88.4 R28, [R185+0x4000] ;  /* 0x00400000b91c783b */ /* 0x000ee80000004200 */
[----:B------:R-:W4:Y:S04]  /*5340*/  LDSM.16.MT88.4 R32, [R184+0x4400] ;  /* 0x00440000b820783b */ /* 0x000f280000004200 */
[----:B------:R-:W5:Y:S01]  /*5350*/  LDSM.16.MT88.4 R44, [R185+0x4400] ;  /* 0x00440000b92c783b */ /* 0x000f620000004200 */
[----:B--2---:R-:W-:-:S04]  /*5360*/  FFMA.FTZ R3, R125, UR6, -R4 ;  /* 0x000000067d037c23 */ /* 0x004fc80008010804 */
[----:B------:R2:W-:Y:S02]  /*5370*/  MUFU.EX2 R203, R3 ;  /* 0x0000000300cb7308 */ /* 0x0005e40000000800 */
[--C-:B--2---:R-:W-:Y:S01]  /*5380*/  FFMA.FTZ R3, R124, UR6, -R4.reuse ;  /* 0x000000067c037c23 */ /* 0x104fe20008010804 */
[C---:B-1----:R-:W-:Y:S05]  /*5390*/  HMMA.16816.F32 R84, R12.reuse, R20, RZ ;  /* 0x000000140c54723c */ /* 0x042fea00000018ff */
[----:B------:R1:W-:Y:S01]  /*53a0*/  MUFU.EX2 R205, R3 ;  /* 0x0000000300cd7308 */ /* 0x0003e20000000800 */
[C---:B------:R-:W-:Y:S06]  /*53b0*/  HMMA.16816.F32 R80, R12.reuse, R22, RZ ;  /* 0x000000160c50723c */ /* 0x040fec00000018ff */
[C---:B---3--:R-:W-:Y:S06]  /*53c0*/  HMMA.16816.F32 R64, R12.reuse, R28, RZ ;  /* 0x0000001c0c40723c */ /* 0x048fec00000018ff */
[----:B------:R-:W-:Y:S01]  /*53d0*/  HMMA.16816.F32 R76, R12, R30, RZ ;  /* 0x0000001e0c4c723c */ /* 0x000fe200000018ff */
[----:B-1----:R-:W-:-:S04]  /*53e0*/  FFMA.FTZ R3, R105, UR6, -R4 ;  /* 0x0000000669037c23 */ /* 0x002fc80008010804 */
[----:B------:R1:W-:Y:S02]  /*53f0*/  MUFU.EX2 R206, R3 ;  /* 0x0000000300ce7308 */ /* 0x0003e40000000800 */
[----:B------:R-:W-:Y:S02]  /*5400*/  F2FP.F16.F32.PACK_AB R12, R236, R235 ;  /* 0x000000ebec0c723e */ /* 0x000fe400000000ff */
[----:B------:R-:W-:Y:S02]  /*5410*/  F2FP.F16.F32.PACK_AB R13, R220, R218 ;  /* 0x000000dadc0d723e */ /* 0x000fe400000000ff */
[----:B------:R-:W-:Y:S02]  /*5420*/  F2FP.F16.F32.PACK_AB R14, R238, R237 ;  /* 0x000000edee0e723e */ /* 0x000fe400000000ff */
[----:B------:R-:W-:-:S07]  /*5430*/  F2FP.F16.F32.PACK_AB R15, R221, R219 ;  /* 0x000000dbdd0f723e */ /* 0x000fce00000000ff */
[----:B----4-:R-:W-:Y:S01]  /*5440*/  HMMA.16816.F32 R84, R12, R32, R84 ;  /* 0x000000200c54723c */ /* 0x010fe20000001854 */
        /* <DEDUP_REMOVED lines=16> */
[----:B--2---:R-:W-:Y:S02]  /*5550*/  F2FP.F16.F32.PACK_AB R9, R128, R129 ;  /* 0x000000818009723e */ /* 0x004fe400000000ff */
[----:B------:R-:W-:Y:S01]  /*5560*/  F2FP.F16.F32.PACK_AB R5, R120, R121 ;  /* 0x000000797805723e */ /* 0x000fe200000000ff */
[----:B-1----:R-:W-:-:S04]  /*5570*/  FFMA.FTZ R0, R139, UR6, -R3 ;  /* 0x000000068b007c23 */ /* 0x002fc80008010803 */
[----:B------:R1:W2:Y:S02]  /*5580*/  MUFU.EX2 R133, R0 ;  /* 0x0000000000857308 */ /* 0x0002a40000000800 */
[----:B-1----:R-:W-:Y:S01]  /*5590*/  FFMA.FTZ R0, R89, UR6, -R4 ;  /* 0x0000000659007c23 */ /* 0x002fe20008010804 */
[----:B--2---:R-:W-:-:S05]  /*55a0*/  F2FP.F16.F32.PACK_AB R11, R133, R131 ;  /* 0x00000083850b723e */ /* 0x004fca00000000ff */
[----:B------:R1:W-:Y:S02]  /*55b0*/  MUFU.EX2 R207, R0 ;  /* 0x0000000000cf7308 */ /* 0x0003e40000000800 */
[C---:B------:R-:W-:Y:S06]  /*55c0*/  HMMA.16816.F32 R48, R8.reuse, R20, RZ ;  /* 0x000000140830723c */ /* 0x040fec00000018ff */
[C---:B------:R-:W-:Y:S06]  /*55d0*/  HMMA.16816.F32 R52, R8.reuse, R28, RZ ;  /* 0x0000001c0834723c */ /* 0x040fec00000018ff */
[C---:B------:R-:W-:Y:S01]  /*55e0*/  HMMA.16816.F32 R56, R8.reuse, R22, RZ ;  /* 0x000000160838723c */ /* 0x040fe200000018ff */
[----:B-1----:R-:W-:Y:S01]  /*55f0*/  FFMA.FTZ R0, R136, UR6, -R3 ;  /* 0x0000000688007c23 */ /* 0x002fe20008010803 */
[----:B------:R-:W-:Y:S03]  /*5600*/  LDSM.16.MT88.4 R20, [R185+0x4800] ;  /* 0x00480000b914783b */ /* 0x000fe60000004200 */
[----:B------:R1:W-:Y:S01]  /*5610*/  MUFU.EX2 R141, R0 ;  /* 0x00000000008d7308 */ /* 0x0003e20000000800 */
[----:B------:R-:W-:Y:S01]  /*5620*/  HMMA.16816.F32 R60, R8, R30, RZ ;  /* 0x0000001e083c723c */ /* 0x000fe200000018ff */
[----:B------:R-:W2:Y:S06]  /*5630*/  LDSM.16.MT88.4 R28, [R184+0x4800] ;  /* 0x00480000b81c783b */ /* 0x000eac0000004200 */
[----:B------:R-:W-:-:S02]  /*5640*/  F2FP.F16.F32.PACK_AB R8, R203, R201 ;  /* 0x000000c9cb08723e */ /* 0x000fc400000000ff */
[----:B------:R-:W-:Y:S01]  /*5650*/  F2FP.F16.F32.PACK_AB R10, R204, R205 ;  /* 0x000000cdcc0a723e */ /* 0x000fe200000000ff */
        /* <DEDUP_REMOVED lines=10> */
[C---:B------:R-:W-:Y:S06]  /*5700*/  HMMA.16816.F32 R72, R8.reuse, R32, R48 ;  /* 0x000000200848723c */ /* 0x040fec0000001830 */
[C---:B-----5:R-:W-:Y:S06]  /*5710*/  HMMA.16816.F32 R68, R8.reuse, R44, R52 ;  /* 0x0000002c0844723c */ /* 0x060fec0000001834 */
[----:B------:R-:W-:Y:S01]  /*5720*/  HMMA.16816.F32 R52, R8, R34, R56 ;  /* 0x000000220834723c */ /* 0x000fe20000001838 */
[----:B-1----:R-:W-:-:S04]  /*5730*/  FFMA.FTZ R0, R97, UR6, -R4 ;  /* 0x0000000661007c23 */ /* 0x002fc80008010804 */
[----:B------:R1:W-:Y:S01]  /*5740*/  MUFU.EX2 R202, R0 ;  /* 0x0000000000ca7308 */ /* 0x0003e20000000800 */
[----:B------:R-:W-:Y:S06]  /*5750*/  HMMA.16816.F32 R56, R8, R46, R60 ;  /* 0x0000002e0838723c */ /* 0x000fec000000183c */
        /* <DEDUP_REMOVED lines=13> */
[----:B---3--:R-:W-:-:S06]  /*5830*/  FFMA.FTZ R0, R144, UR6, -R3 ;  /* 0x0000000690007c23 */ /* 0x008fcc0008010803 */
[C---:B--2---:R-:W-:Y:S01]  /*5840*/  HMMA.16816.F32 R84, R12.reuse, R28, R84 ;  /* 0x0000001c0c54723c */ /* 0x044fe20000001854 */
[----:B------:R2:W-:Y:S05]  /*5850*/  MUFU.EX2 R134, R0 ;  /* 0x0000000000867308 */ /* 0x0005ea0000000800 */
[C---:B------:R-:W-:Y:S06]  /*5860*/  HMMA.16816.F32 R76, R12.reuse, R30, R60 ;  /* 0x0000001e0c4c723c */ /* 0x040fec000000183c */
[----:B------:R-:W-:Y:S01]  /*5870*/  HMMA.16816.F32 R60, R12, R22, R48 ;  /* 0x000000160c3c723c */ /* 0x000fe20000001830 */
[----:B--2---:R-:W-:-:S04]  /*5880*/  FFMA.FTZ R0, R106, UR6, -R3 ;  /* 0x000000066a007c23 */ /* 0x004fc80008010803 */
[----:B------:R2:W3:Y:S02]  /*5890*/  MUFU.EX2 R193, R0 ;  /* 0x0000000000c17308 */ /* 0x0004e40000000800 */
[----:B--2---:R-:W-:Y:S01]  /*58a0*/  FFMA.FTZ R0, R142, UR6, -R3 ;  /* 0x000000068e007c23 */ /* 0x004fe20008010803 */
[----:B---3--:R-:W-:-:S05]  /*58b0*/  F2FP.F16.F32.PACK_AB R9, R193, R134 ;  /* 0x00000086c109723e */ /* 0x008fca00000000ff */
[----:B------:R2:W-:Y:S02]  /*58c0*/  MUFU.EX2 R130, R0 ;  /* 0x0000000000827308 */ /* 0x0005e40000000800 */
[----:B--2---:R-:W-:-:S06]  /*58d0*/  FFMA.FTZ R0, R143, UR6, -R3 ;  /* 0x000000068f007c23 */ /* 0x004fcc0008010803 */
[----:B------:R2:W3:Y:S02]  /*58e0*/  MUFU.EX2 R132, R0 ;  /* 0x0000000000847308 */ /* 0x0004e40000000800 */
[----:B--2---:R-:W-:Y:S01]  /*58f0*/  FFMA.FTZ R0, R114, UR6, -R4 ;  /* 0x0000000672007c23 */ /* 0x004fe20008010804 */
[----:B---3--:R-:W-:-:S05]  /*5900*/  F2FP.F16.F32.PACK_AB R11, R132, R130 ;  /* 0x00000082840b723e */ /* 0x008fca00000000ff */
[----:B------:R2:W-:Y:S02]  /*5910*/  MUFU.EX2 R106, R0 ;  /* 0x00000000006a7308 */ /* 0x0005e40000000800 */
[C---:B------:R-:W-:Y:S06]  /*5920*/  HMMA.16816.F32 R64, R8.reuse, R28, R72 ;  /* 0x0000001c0840723c */ /* 0x040fec0000001848 */
[-C--:B------:R-:W-:Y:S06]  /*5930*/  HMMA.16816.F32 R80, R8, R20.reuse, R68 ;  /* 0x000000140850723c */ /* 0x080fec0000001844 */
[----:B------:R-:W-:Y:S01]  /*5940*/  HMMA.16816.F32 R72, R12, R20, R88 ;  /* 0x000000140c48723c */ /* 0x000fe20000001858 */
[----:B--2---:R-:W-:-:S04]  /*5950*/  FFMA.FTZ R0, R98, UR6, -R4 ;  /* 0x0000000662007c23 */ /* 0x004fc80008010804 */
[----:B------:R2:W-:Y:S01]  /*5960*/  MUFU.EX2 R105, R0 ;  /* 0x0000000000697308 */ /* 0x0005e20000000800 */
[C---:B------:R-:W-:Y:S01]  /*5970*/  HMMA.16816.F32 R52, R8.reuse, R30, R52 ;  /* 0x0000001e0834723c */ /* 0x040fe20000001834 */
[----:B------:R-:W-:Y:S01]  /*5980*/  LDSM.16.MT88.4 R28, [R184+0x5000] ;  /* 0x00500000b81c783b */ /* 0x000fe20000004200 */
[----:B------:R-:W-:Y:S02]  /*5990*/  F2FP.F16.F32.PACK_AB R12, R244, R243 ;  /* 0x000000f3f40c723e */ /* 0x000fe400000000ff */
[----:B------:R-:W-:Y:S02]  /*59a0*/  F2FP.F16.F32.PACK_AB R13, R226, R227 ;  /* 0x000000e3e20d723e */ /* 0x000fe400000000ff */
[----:B------:R-:W-:Y:S01]  /*59b0*/  HMMA.16816.F32 R68, R8, R22, R56 ;  /* 0x000000160844723c */ /* 0x000fe20000001838 */
[----:B------:R-:W3:Y:S01]  /*59c0*/  LDSM.16.MT88.4 R20, [R185+0x5000] ;  /* 0x00500000b914783b */ /* 0x000ee20000004200 */
[----:B------:R-:W-:Y:S02]  /*59d0*/  F2FP.F16.F32.PACK_AB R14, R246, R245 ;  /* 0x000000f5f60e723e */ /* 0x000fe400000000ff */
[----:B------:R-:W-:-:S03]  /*59e0*/  F2FP.F16.F32.PACK_AB R15, R224, R225 ;  /* 0x000000e1e00f723e */ /* 0x000fc600000000ff */
[----:B------:R-:W-:Y:S02]  /*59f0*/  F2FP.F16.F32.PACK_AB R8, R212, R213 ;  /* 0x000000d5d408723e */ /* 0x000fe400000000ff */
[----:B------:R-:W-:Y:S01]  /*5a00*/  F2FP.F16.F32.PACK_AB R10, R207, R211 ;  /* 0x000000d3cf0a723e */ /* 0x000fe200000000ff */
[----:B--2---:R-:W-:Y:S01]  /*5a10*/  FFMA.FTZ R0, R103, UR6, -R4 ;  /* 0x0000000667007c23 */ /* 0x004fe20008010804 */
[----:B-1----:R-:W-:Y:S03]  /*5a20*/  HMMA.16816.F32 R84, R12, R44, R84 ;  /* 0x0000002c0c54723c */ /* 0x002fe60000001854 */
        /* <DEDUP_REMOVED lines=20> */
[----:B------:R-:W2:Y:S05]  /*5b70*/  LDSM.16.MT88.4 R44, [R184+0x5400] ;  /* 0x00540000b82c783b */ /* 0x000eaa0000004200 */
        /* <DEDUP_REMOVED lines=11> */
[----:B----4-:R-:W-:-:S06]  /*5c30*/  FFMA.FTZ R0, R147, UR6, -R3 ;  /* 0x0000000693007c23 */ /* 0x010fcc0008010803 */
[C---:B---3--:R-:W-:Y:S01]  /*5c40*/  HMMA.16816.F32 R60, R12.reuse, R20, R76 ;  /* 0x000000140c3c723c */ /* 0x048fe2000000184c */
[----:B------:R-:W-:Y:S01]  /*5c50*/  LDSM.16.MT88.4 R144, [R184+0x5c00] ;  /* 0x005c0000b890783b */ /* 0x000fe20000004200 */
[----:B------:R3:W-:Y:S04]  /*5c60*/  MUFU.EX2 R97, R0 ;  /* 0x0000000000617308 */ /* 0x0007e80000000800 */
[----:B------:R-:W-:Y:S01]  /*5c70*/  HMMA.16816.F32 R80, R12, R30, R80 ;  /* 0x0000001e0c50723c */ /* 0x000fe20000001850 */
        /* <DEDUP_REMOVED lines=10> */
[-C--:B------:R-:W-:Y:S06]  /*5d20*/  HMMA.16816.F32 R136, R8, R28.reuse, R56 ;  /* 0x0000001c0888723c */ /* 0x080fec0000001838 */
[----:B------:R-:W-:Y:S06]  /*5d30*/  HMMA.16816.F32 R56, R12, R28, R84 ;  /* 0x0000001c0c38723c */ /* 0x000fec0000001854 */
[C---:B------:R-:W-:Y:S01]  /*5d40*/  HMMA.16816.F32 R68, R8.reuse, R30, R52 ;  /* 0x0000001e0844723c */ /* 0x040fe20000001834 */
[--C-:B---3--:R-:W-:Y:S01]  /*5d50*/  FFMA.FTZ R0, R17, UR6, -R4.reuse ;  /* 0x0000000611007c23 */ /* 0x108fe20008010804 */
[----:B------:R-:W3:Y:S03]  /*5d60*/  LDSM.16.MT88.4 R28, [R184+0x5800] ;  /* 0x00580000b81c783b */ /* 0x000ee60000004200 */
[----:B------:R5:W-:Y:S01]  /*5d70*/  MUFU.EX2 R95, R0 ;  /* 0x00000000005f7308 */ /* 0x000be20000000800 */
[C---:B------:R-:W-:Y:S06]  /*5d80*/  HMMA.16816.F32 R48, R8.reuse, R20, R48 ;  /* 0x000000140830723c */ /* 0x040fec0000001830 */
[-C--:B------:R-:W-:Y:S06]  /*5d90*/  HMMA.16816.F32 R52, R8, R22.reuse, R64 ;  /* 0x000000160834723c */ /* 0x080fec0000001840 */
[----:B------:R-:W-:Y:S01]  /*5da0*/  HMMA.16816.F32 R64, R12, R22, R72 ;  /* 0x000000160c40723c */ /* 0x000fe20000001848 */
[----:B------:R-:W-:Y:S01]  /*5db0*/  F2FP.F16.F32.PACK_AB R8, R104, R105 ;  /* 0x000000696808723e */ /* 0x000fe200000000ff */
[----:B------:R-:W3:Y:S01]  /*5dc0*/  LDSM.16.MT88.4 R20, [R185+0x5800] ;  /* 0x00580000b914783b */ /* 0x000ee20000004200 */
[----:B------:R-:W-:Y:S01]  /*5dd0*/  F2FP.F16.F32.PACK_AB R10, R102, R103 ;  /* 0x00000067660a723e */ /* 0x000fe200000000ff */
[----:B-----5:R-:W-:-:S03]  /*5de0*/  FFMA.FTZ R0, R18, UR6, -R4 ;  /* 0x0000000612007c23 */ /* 0x020fc60008010804 */
[----:B----4-:R-:W-:Y:S01]  /*5df0*/  F2FP.F16.F32.PACK_AB R12, R98, R101 ;  /* 0x00000065620c723e */ /* 0x010fe200000000ff */
[----:B------:R4:W5:Y:S02]  /*5e00*/  MUFU.EX2 R93, R0 ;  /* 0x00000000005d7308 */ /* 0x0009640000000800 */
[----:B----4-:R-:W-:Y:S01]  /*5e10*/  FFMA.FTZ R0, R154, UR6, -R3 ;  /* 0x000000069a007c23 */ /* 0x010fe20008010803 */
[----:B-----5:R-:W-:-:S05]  /*5e20*/  F2FP.F16.F32.PACK_AB R14, R93, R95 ;  /* 0x0000005f5d0e723e */ /* 0x020fca00000000ff */
[----:B------:R4:W-:Y:S02]  /*5e30*/  MUFU.EX2 R91, R0 ;  /* 0x00000000005b7308 */ /* 0x0009e40000000800 */
[----:B----4-:R-:W-:-:S06]  /*5e40*/  FFMA.FTZ R0, R155, UR6, -R3 ;  /* 0x000000069b007c23 */ /* 0x010fcc0008010803 */
        /* <DEDUP_REMOVED lines=9> */
[C---:B--2---:R-:W-:Y:S06]  /*5ee0*/  HMMA.16816.F32 R136, R8.reuse, R44, R136 ;  /* 0x0000002c0888723c */ /* 0x044fec0000001888 */
[C---:B------:R-:W-:Y:S06]  /*5ef0*/  HMMA.16816.F32 R68, R8.reuse, R46, R68 ;  /* 0x0000002e0844723c */ /* 0x040fec0000001844 */
[----:B-1----:R-:W-:Y:S01]  /*5f00*/  HMMA.16816.F32 R52, R8, R34, R52 ;  /* 0x000000220834723c */ /* 0x002fe20000001834 */
[----:B----4-:R-:W-:-:S04]  /*5f10*/  FFMA.FTZ R0, R25, UR6, -R4 ;  /* 0x0000000619007c23 */ /* 0x010fc80008010804 */
[----:B------:R1:W2:Y:S02]  /*5f20*/  MUFU.EX2 R76, R0 ;  /* 0x00000000004c7308 */ /* 0x0002a40000000800 */
[----:B-1----:R-:W-:Y:S01]  /*5f30*/  FFMA.FTZ R0, R41, UR6, -R4 ;  /* 0x0000000629007c23 */ /* 0x002fe20008010804 */
[----:B--2---:R-:W-:-:S05]  /*5f40*/  F2FP.F16.F32.PACK_AB R164, R76, R84 ;  /* 0x000000544ca4723e */ /* 0x004fca00000000ff */
[----:B------:R1:W-:Y:S02]  /*5f50*/  MUFU.EX2 R43, R0 ;  /* 0x00000000002b7308 */ /* 0x0003e40000000800 */
[----:B-1----:R-:W-:-:S06]  /*5f60*/  FFMA.FTZ R0, R159, UR6, -R3 ;  /* 0x000000069f007c23 */ /* 0x002fcc0008010803 */
[----:B------:R1:W-:Y:S02]  /*5f70*/  MUFU.EX2 R41, R0 ;  /* 0x0000000000297308 */ /* 0x0003e40000000800 */
[----:B-1----:R-:W-:Y:S02]  /*5f80*/  FFMA.FTZ R0, R158, UR6, -R3 ;  /* 0x000000069e007c23 */ /* 0x002fe40008010803 */
[----:B------:R-:W-:Y:S04]  /*5f90*/  HMMA.16816.F32 R156, R8, R32, R48 ;  /* 0x00000020089c723c */ /* 0x000fe80000001830 */
[----:B------:R1:W2:Y:S03]  /*5fa0*/  MUFU.EX2 R37, R0 ;  /* 0x0000000000257308 */ /* 0x0002a60000000800 */
[----:B------:R-:W-:-:S02]  /*5fb0*/  F2FP.F16.F32.PACK_AB R8, R177, R176 ;  /* 0x000000b0b108723e */ /* 0x000fc400000000ff */
[----:B------:R-:W-:Y:S02]  /*5fc0*/  F2FP.F16.F32.PACK_AB R9, R168, R169 ;  /* 0x000000a9a809723e */ /* 0x000fe400000000ff */
[----:B------:R-:W-:Y:S02]  /*5fd0*/  F2FP.F16.F32.PACK_AB R10, R179, R178 ;  /* 0x000000b2b30a723e */ /* 0x000fe400000000ff */
[----:B------:R-:W-:Y:S01]  /*5fe0*/  F2FP.F16.F32.PACK_AB R11, R122, R123 ;  /* 0x0000007b7a0b723e */ /* 0x000fe200000000ff */
[----:B-1----:R-:W-:-:S06]  /*5ff0*/  FFMA.FTZ R0, R7, UR6, -R3 ;  /* 0x0000000607007c23 */ /* 0x002fcc0008010803 */
[----:B------:R-:W-:Y:S01]  /*6000*/  HMMA.16816.F32 R56, R8, R44, R56 ;  /* 0x0000002c0838723c */ /* 0x000fe20000001838 */
[----:B------:R-:W-:Y:S01]  /*6010*/  F2FP.F16.F32.PACK_AB R7, R118, R119 ;  /* 0x000000777607723e */ /* 0x000fe200000000ff */
[----:B------:R1:W-:Y:S01]  /*6020*/  MUFU.EX2 R27, R0 ;  /* 0x00000000001b7308 */ /* 0x0003e20000000800 */
[----:B--2---:R-:W-:-:S03]  /*6030*/  F2FP.F16.F32.PACK_AB R13, R37, R41 ;  /* 0x00000029250d723e */ /* 0x004fc600000000ff */
[C---:B------:R-:W-:Y:S06]  /*6040*/  HMMA.16816.F32 R48, R8.reuse, R46, R80 ;  /* 0x0000002e0830723c */ /* 0x040fec0000001850 */
[C---:B------:R-:W-:Y:S06]  /*6050*/  HMMA.16816.F32 R44, R8.reuse, R32, R60 ;  /* 0x00000020082c723c */ /* 0x040fec000000183c */
[----:B------:R-:W-:Y:S01]  /*6060*/  HMMA.16816.F32 R8, R8, R34, R64 ;  /* 0x000000220808723c */ /* 0x000fe20000001840 */
[----:B------:R-:W2:Y:S01]  /*6070*/  LDSM.16.MT88.4 R32, [R185+0x5c00] ;  /* 0x005c0000b920783b */ /* 0x000ea20000004200 */
[----:B-1----:R-:W-:-:S04]  /*6080*/  FFMA.FTZ R0, R26, UR6, -R3 ;  /* 0x000000061a007c23 */ /* 0x002fc80008010803 */
[----:B------:R1:W4:Y:S02]  /*6090*/  MUFU.EX2 R36, R0 ;  /* 0x0000000000247308 */ /* 0x0003240000000800 */
[----:B-1----:R-:W-:Y:S01]  /*60a0*/  FFMA.FTZ R0, R115, UR6, -R4 ;  /* 0x0000000673007c23 */ /* 0x002fe20008010804 */
[----:B------:R-:W-:Y:S02]  /*60b0*/  F2FP.F16.F32.PACK_AB R4, R181, R180 ;  /* 0x000000b4b504723e */ /* 0x000fe400000000ff */
[----:B----4-:R-:W-:-:S03]  /*60c0*/  F2FP.F16.F32.PACK_AB R15, R36, R27 ;  /* 0x0000001b240f723e */ /* 0x010fc600000000ff */
[----:B------:R1:W4:Y:S02]  /*60d0*/  MUFU.EX2 R42, R0 ;  /* 0x00000000002a7308 */ /* 0x0003240000000800 */
[C---:B---3--:R-:W-:Y:S06]  /*60e0*/  HMMA.16816.F32 R56, R4.reuse, R28, R56 ;  /* 0x0000001c0438723c */ /* 0x048fec0000001838 */
[C---:B------:R-:W-:Y:S06]  /*60f0*/  HMMA.16816.F32 R48, R4.reuse, R30, R48 ;  /* 0x0000001e0430723c */ /* 0x040fec0000001830 */
[----:B------:R-:W-:Y:S01]  /*6100*/  HMMA.16816.F32 R44, R4, R20, R44 ;  /* 0x00000014042c723c */ /* 0x000fe2000000182c */
[----:B-1----:R-:W-:Y:S01]  /*6110*/  FFMA.FTZ R0, R96, UR6, -R3 ;  /* 0x0000000660007c23 */ /* 0x002fe20008010803 */
[----:B----4-:R-:W-:-:S03]  /*6120*/  F2FP.F16.F32.PACK_AB R166, R42, R43 ;  /* 0x0000002b2aa6723e */ /* 0x010fc600000000ff */
[----:B------:R1:W-:Y:S01]  /*6130*/  MUFU.EX2 R60, R0 ;  /* 0x00000000003c7308 */ /* 0x0003e20000000800 */
[----:B------:R-:W-:Y:S06]  /*6140*/  HMMA.16816.F32 R8, R4, R22, R8 ;  /* 0x000000160408723c */ /* 0x000fec0000001808 */
[----:B------:R-:W-:Y:S01]  /*6150*/  HMMA.16816.F32 R136, R12, R28, R136 ;  /* 0x0000001c0c88723c */ /* 0x000fe20000001888 */
[----:B------:R-:W-:Y:S01]  /*6160*/  FADD.FTZ R4, R198, R163 ;  /* 0x000000a3c6047221 */ /* 0x000fe20000010000 */
[----:B------:R-:W-:-:S04]  /*6170*/  FADD.FTZ R5, R129, R128 ;  /* 0x0000008081057221 */ /* 0x000fc80000010000 */
[----:B------:R-:W-:Y:S01]  /*6180*/  HMMA.16816.F32 R148, R12, R30, R68 ;  /* 0x0000001e0c94723c */ /* 0x000fe20000001844 */
[----:B-1----:R-:W-:-:S05]  /*6190*/  FFMA.FTZ R0, R99, UR6, -R3 ;  /* 0x0000000663007c23 */ /* 0x002fca0008010803 */
[C---:B------:R-:W-:Y:S01]  /*61a0*/  HMMA.16816.F32 R156, R12.reuse, R20, R156 ;  /* 0x000000140c9c723c */ /* 0x040fe2000000189c */
[----:B------:R1:W3:Y:S05]  /*61b0*/  MUFU.EX2 R26, R0 ;  /* 0x00000000001a7308 */ /* 0x0002ea0000000800 */
[----:B------:R-:W-:Y:S01]  /*61c0*/  HMMA.16816.F32 R12, R12, R22, R52 ;  /* 0x000000160c0c723c */ /* 0x000fe20000001834 */
[--C-:B-1----:R-:W-:Y:S01]  /*61d0*/  FFMA.FTZ R0, R100, UR6, -R3.reuse ;  /* 0x0000000664007c23 */ /* 0x102fe20008010803 */
[----:B------:R-:W-:Y:S01]  /*61e0*/  FFMA.FTZ R3, R111, UR6, -R3 ;  /* 0x000000066f037c23 */ /* 0x000fe20008010803 */
[----:B---3--:R-:W-:Y:S02]  /*61f0*/  F2FP.F16.F32.PACK_AB R165, R26, R60 ;  /* 0x0000003c1aa5723e */ /* 0x008fe400000000ff */
[----:B------:R1:W-:Y:S08]  /*6200*/  MUFU.EX2 R25, R0 ;  /* 0x0000000000197308 */ /* 0x0003f00000000800 */
[----:B------:R3:W4:Y:S01]  /*6210*/  MUFU.EX2 R19, R3 ;  /* 0x0000000300137308 */ /* 0x0007220000000800 */
[----:B-1----:R-:W-:Y:S01]  /*6220*/  FFMA.FTZ R0, R160, UR6, -R16 ;  /* 0x00000006a0007c23 */ /* 0x002fe20008010810 */
[----:B------:R-:W-:-:S06]  /*6230*/  F2FP.F16.F32.PACK_AB R160, R190, R189 ;  /* 0x000000bdbea0723e */ /* 0x000fcc00000000ff */
[----:B------:R1:W5:Y:S01]  /*6240*/  MUFU.EX2 R18, R0 ;  /* 0x0000000000127308 */ /* 0x0003620000000800 */
[----:B---3--:R-:W-:Y:S01]  /*6250*/  IADD3 R3, -R2, R248, RZ ;  /* 0x000000f802037210 */ /* 0x008fe20007ffe1ff */
[----:B------:R-:W-:Y:S01]  /*6260*/  FADD.FTZ R2, R232, R231 ;  /* 0x000000e7e8027221 */ /* 0x000fe20000010000 */
[----:B----4-:R-:W-:-:S03]  /*6270*/  F2FP.F16.F32.PACK_AB R167, R19, R25 ;  /* 0x0000001913a7723e */ /* 0x010fc600000000ff */
[----:B------:R3:W-:Y:S04]  /*6280*/  STL [R1+0x50], R3 ;  /* 0x0000500301007387 */ /* 0x0007e80000100800 */
[----:B------:R-:W-:Y:S01]  /*6290*/  HMMA.16816.F32 R136, R164, R144, R136 ;  /* 0x00000090a488723c */ /* 0x000fe20000001888 */
[----:B-1----:R-:W-:Y:S01]  /*62a0*/  FFMA.FTZ R0, R161, UR6, -R16 ;  /* 0x00000006a1007c23 */ /* 0x002fe20008010810 */
[----:B-----5:R-:W-:-:S04]  /*62b0*/  F2FP.F16.F32.PACK_AB R161, R18, R116 ;  /* 0x0000007412a1723e */ /* 0x020fc800000000ff */
[C---:B------:R-:W-:Y:S01]  /*62c0*/  HMMA.16816.F32 R148, R164.reuse, R146, R148 ;  /* 0x00000092a494723c */ /* 0x040fe20000001894 */
[----:B------:R1:W-:Y:S05]  /*62d0*/  MUFU.EX2 R17, R0 ;  /* 0x0000000000117308 */ /* 0x0003ea0000000800 */
[C---:B--2---:R-:W-:Y:S06]  /*62e0*/  HMMA.16816.F32 R156, R164.reuse, R32, R156 ;  /* 0x00000020a49c723c */ /* 0x044fec000000189c */
[----:B------:R-:W-:Y:S01]  /*62f0*/  HMMA.16816.F32 R164, R164, R34, R12 ;  /* 0x00000022a4a4723c */ /* 0x000fe2000000180c */
[----:B---3--:R-:W-:Y:S01]  /*6300*/  FADD.FTZ R3, R233, R2 ;  /* 0x00000002e9037221 */ /* 0x008fe20000010000 */
[----:B-1----:R-:W-:-:S03]  /*6310*/  FFMA.FTZ R0, R162, UR6, -R16 ;  /* 0x00000006a2007c23 */ /* 0x002fc60008010810 */
[----:B------:R-:W-:Y:S01]  /*6320*/  FADD.FTZ R6, R234, R3 ;  /* 0x00000003ea067221 */ /* 0x000fe20000010000 */
[----:B------:R-:W-:Y:S01]  /*6330*/  F2FP.F16.F32.PACK_AB R162, R192, R191 ;  /* 0x000000bfc0a2723e */ /* 0x000fe200000000ff */
        /* <DEDUP_REMOVED lines=122> */
[----:B------:R1:W-:Y:S01]  /*6ae0*/  STL [R1], R4 ;  /* 0x0000000401007387 */ /* 0x0003e20000100800 */
[C---:B------:R-:W-:Y:S01]  /*6af0*/  VIADD R195, R188.reuse, 0x400 ;  /* 0x00000400bcc37836 */ /* 0x040fe20000000000 */
[C---:B------:R-:W-:Y:S01]  /*6b00*/  IADD3 R194, R188.reuse, 0x800, RZ ;  /* 0x00000800bcc27810 */ /* 0x040fe20007ffe0ff */
[C---:B------:R-:W-:Y:S01]  /*6b10*/  VIADD R193, R188.reuse, 0xc00 ;  /* 0x00000c00bcc17836 */ /* 0x040fe20000000000 */
[----:B------:R1:W-:Y:S01]  /*6b20*/  STL [R1+0x4], R3 ;  /* 0x0000040301007387 */ /* 0x0003e20000100800 */
[C---:B------:R-:W-:Y:S01]  /*6b30*/  HMMA.16816.F32 R144, R160.reuse, R146, R48 ;  /* 0x00000092a090723c */ /* 0x040fe20000001830 */
[C---:B------:R-:W-:Y:S01]  /*6b40*/  IADD3 R192, R188.reuse, 0x1000, RZ ;  /* 0x00001000bcc07810 */ /* 0x040fe20007ffe0ff */
[C---:B------:R-:W-:Y:S01]  /*6b50*/  VIADD R191, R188.reuse, 0x1400 ;  /* 0x00001400bcbf7836 */ /* 0x040fe20000000000 */
[----:B------:R1:W-:Y:S01]  /*6b60*/  STL [R1+0x8], R2 ;  /* 0x0000080201007387 */ /* 0x0003e20000100800 */
[C---:B------:R-:W-:Y:S01]  /*6b70*/  IADD3 R190, R188.reuse, 0x1800, RZ ;  /* 0x00001800bcbe7810 */ /* 0x040fe20007ffe0ff */
[----:B------:R-:W-:Y:S01]  /*6b80*/  VIADD R189, R188, 0x1c00 ;  /* 0x00001c00bcbd7836 */ /* 0x000fe20000000000 */
[C---:B------:R-:W-:Y:S01]  /*6b90*/  HMMA.16816.F32 R152, R160.reuse, R32, R44 ;  /* 0x00000020a098723c */ /* 0x040fe2000000182c */
[----:B------:R1:W-:Y:S05]  /*6ba0*/  STL [R1+0xc], R0 ;  /* 0x00000c0001007387 */ /* 0x0003ea0000100800 */
[----:B------:R-:W-:Y:S01]  /*6bb0*/  HMMA.16816.F32 R160, R160, R34, R8 ;  /* 0x00000022a0a0723c */ /* 0x000fe20000001808 */
[----:B------:R-:W-:-:S08]  /*6bc0*/  NOP ;  /* 0x0000000000007918 */ /* 0x000fd00000000000 */
[----:B------:R-:W-:-:S15]  /*6bd0*/  @!P5 BRA `(.L_x_374) ;  /* 0x000000480038d947 */ /* 0x000fde0003800000 */
[C---:B------:R-:W-:Y:S01]  /*6be0*/  SHF.L.U64.HI R215, R112.reuse, 0x6, R113 ;  /* 0x0000000670d77819 */ /* 0x040fe20000010271 */
[----:B------:R-:W-:Y:S01]  /*6bf0*/  IMAD.SHL.U32 R216, R112, 0x40, RZ ;  /* 0x0000004070d87824 */ /* 0x000fe200078e00ff */
[----:B------:R-:W-:Y:S01]  /*6c00*/  LEA.HI.SX32 R196, R196, 0xfffffffe, 0x19 ;  /* 0xfffffffec4c47811 */ /* 0x000fe200078fcaff */
[----:B-1----:R-:W-:Y:S01]  /*6c10*/  IMAD.MOV.U32 R3, RZ, RZ, R40 ;  /* 0x000000ffff037224 */ /* 0x002fe200078e0028 */
[----:B------:R-:W-:Y:S01]  /*6c20*/  MOV R132, R39 ;  /* 0x0000002700847202 */ /* 0x000fe20000000f00 */
[----:B------:R-:W-:Y:S01]  /*6c30*/  IMAD.MOV.U32 R133, RZ, RZ, R38 ;  /* 0x000000ffff857224 */ /* 0x000fe200078e0026 */
[----:B------:R-:W-:Y:S01]  /*6c40*/  MOV R134, R24 ;  /* 0x0000001800867202 */ /* 0x000fe20000000f00 */
[----:B------:R-:W-:Y:S01]  /*6c50*/  ULDC.64 UR8, c[0x0][0x248] ;  /* 0x0000920000087ab9 */ /* 0x000fe20000000a00 */
[----:B------:R-:W-:Y:S01]  /*6c60*/  ULDC UR15, c[0x0][0x39c] ;  /* 0x0000e700000f7ab9 */ /* 0x000fe20000000800 */
[----:B------:R-:W-:Y:S02]  /*6c70*/  USHF.L.U64.HI UR14, UR8, 0x6, UR9 ;  /* 0x00000006080e7899 */ /* 0x000fe40008010209 */
[----:B------:R-:W-:Y:S01]  /*6c80*/  USHF.L.U32 UR5, UR8, 0x6, URZ ;  /* 0x0000000608057899 */ /* 0x000fe2000800063f */
[----:B------:R-:W-:Y:S01]  /*6c90*/  ULDC UR4, c[0x0][0x2ec] ;  /* 0x0000bb0000047ab9 */ /* 0x000fe20000000800 */
[----:B------:R-:W-:Y:S01]  /*6ca0*/  ULDC.64 UR12, c[0x0][0x250] ;  /* 0x00009400000c7ab9 */ /* 0x000fe20000000a00 */
[----:B------:R-:W-:Y:S01]  /*6cb0*/  ULDC.64 UR6, c[0x0][0x218] ;  /* 0x0000860000067ab9 */ /* 0x000fe20000000a00 */
[----:B------:R-:W-:Y:S01]  /*6cc0*/  ULDC.64 UR10, c[0x0][0x220] ;  /* 0x00008800000a7ab9 */ /* 0x000fe20000000a00 */
[----:B------:R-:W-:Y:S07]  /*6cd0*/  BRA `(.L_x_375) ;  /* 0x00000000006c7947 */ /* 0x000fee0003800000 */
.L_x_377:
[----:B------:R-:W2:Y:S01]  /*6ce0*/  LDL.64 R220, [R1+0x28] ;  /* 0x0000280001dc7983 */ /* 0x000ea20000100a00 */
[----:B------:R-:W-:Y:S03]  /*6cf0*/  VIADD R0, R196, 0xffffffff ;  /* 0xffffffffc4007836 */ /* 0x000fe60000000000 */
[----:B------:R-:W4:Y:S01]  /*6d00*/  LDL.64 R218, [R1+0x18] ;  /* 0x0000180001da7983 */ /* 0x000f220000100a00 */
[----:B------:R-:W-:Y:S01]  /*6d10*/  IMAD.WIDE.U32 R4, R0, UR8, RZ ;  /* 0x0000000800047c25 */ /* 0x000fe2000f8e00ff */
[----:B------:R-:W-:Y:S05]  /*6d20*/  SHF.R.S32.HI R2, RZ, 0x1f, R0 ;  /* 0x0000001fff027819 */ /* 0x000fea0000011400 */
[----:B------:R-:W-:Y:S04]  /*6d30*/  IMAD R2, R2, UR8, RZ ;  /* 0x0000000802027c24 */ /* 0x000fe8000f8e02ff */
[----:B------:R-:W-:Y:S04]  /*6d40*/  IMAD R2, R0, UR9, R2 ;  /* 0x0000000900027c24 */ /* 0x000fe8000f8e0202 */
[----:B------:R-:W-:Y:S01]  /*6d50*/  IMAD.IADD R2, R5, 0x1, R2 ;  /* 0x0000000105027824 */ /* 0x000fe200078e0202 */
[----:B--2---:R-:W-:Y:S04]  /*6d60*/  LEA R0, P0, R4, R220, 0x7 ;  /* 0x000000dc04007211 */ /* 0x004fe800078038ff */
[----:B------:R-:W-:Y:S02]  /*6d70*/  LEA R8, P1, R0, UR6, 0x1 ;  /* 0x0000000600087c11 */ /* 0x000fe4000f8208ff */
[----:B----4-:R-:W-:Y:S02]  /*6d80*/  LEA.HI.X R2, R4, R219, R2, 0x7, P0 ;  /* 0x000000db04027211 */ /* 0x010fe400000f3c02 */
        /* <DEDUP_REMOVED lines=16> */
.L_x_375:
[----:B--2---:R-:W2:Y:S01]  /*6e90*/  LDL.64 R10, [R1+0x20] ;  /* 0x00002000010a7983 */ /* 0x004ea20000100a00 */
[----:B------:R-:W-:Y:S04]  /*6ea0*/  DEPBAR.LE SB0, 0x0 ;  /* 0x000080000000791a */ /* 0x000fe80000000000 */
[C---:B------:R-:W-:Y:S01]  /*6eb0*/  IMAD.WIDE.U32 R4, R196.reuse, UR12, RZ ;  /* 0x0000000cc4047c25 */ /* 0x040fe2000f8e00ff */
[----:B------:R-:W3:Y:S01]  /*6ec0*/  LDL R6, [R1+0x10] ;  /* 0x0000100001067983 */ /* 0x000ee20000100800 */
[----:B------:R-:W-:Y:S01]  /*6ed0*/  BAR.SYNC.DEFER_BLOCKING 0x0 ;  /* 0x0000000000007b1d */ /* 0x000fe20000010000 */
[----:B------:R-:W-:Y:S02]  /*6ee0*/  SHF.R.S32.HI R0, RZ, 0x1f, R196 ;  /* 0x0000001fff007819 */ /* 0x000fe400000114c4 */
[----:B------:R-:W-:Y:S03]  /*6ef0*/  ISETP.GT.AND P2, PT, R196, RZ, PT ;  /* 0x000000ffc400720c */ /* 0x000fe60003f44270 */
[----:B------:R-:W-:Y:S04]  /*6f00*/  IMAD R0, R0, UR12, RZ ;  /* 0x0000000c00007c24 */ /* 0x000fe8000f8e02ff */
[----:B------:R-:W-:Y:S05]  /*6f10*/  IMAD R2, R196, UR13, R0 ;  /* 0x0000000dc4027c24 */ /* 0x000fea000f8e0200 */
[----:B------:R-:W-:Y:S02]  /*6f20*/  IADD3 R2, R5, R2, RZ ;  /* 0x0000000205027210 */ /* 0x000fe40007ffe0ff */
[----:B--2---:R-:W-:Y:S04]  /*6f30*/  LEA R0, P0, R4, R10, 0x7 ;  /* 0x0000000a04007211 */ /* 0x004fe800078038ff */
[----:B------:R-:W-:Y:S02]  /*6f40*/  LEA R8, P1, R0, UR10, 0x1 ;  /* 0x0000000a00087c11 */ /* 0x000fe4000f8208ff */
[----:B---3--:R-:W-:Y:S02]  /*6f50*/  LEA.HI.X R4, R4, R6, R2, 0x7, P0 ;  /* 0x0000000604047211 */ /* 0x008fe400000f3c02 */
[-C--:B------:R-:W-:Y:S02]  /*6f60*/  IADD3 R6, P0, R8, R216.reuse, RZ ;  /* 0x000000d808067210 */ /* 0x080fe40007f1e0ff */
[----:B------:R-:W-:Y:S02]  /*6f70*/  LEA.HI.X R9, R0, UR11, R4, 0x1, P1 ;  /* 0x0000000b00097c11 */ /* 0x000fe400088f0c04 */
[-C--:B------:R-:W-:Y:S02]  /*6f80*/  IADD3 R4, P1, R6, R216.reuse, RZ ;  /* 0x000000d806047210 */ /* 0x080fe40007f3e0ff */
[-C--:B------:R-:W-:Y:S01]  /*6f90*/  IADD3.X R7, R9, R215.reuse, RZ, P0, !PT ;  /* 0x000000d709077210 */ /* 0x080fe200007fe4ff */
[----:B------:R-:W-:Y:S01]  /*6fa0*/  @!PT LDS RZ, [RZ] ;  /* 0x00000000fffff984 */ /* 0x000fe20000000800 */
[----:B------:R-:W-:Y:S01]  /*6fb0*/  @!PT LDS RZ, [RZ] ;  /* 0x00000000fffff984 */ /* 0x000fe20000000800 */
[----:B------:R-:W-:Y:S01]  /*6fc0*/  @!PT LDS RZ, [RZ] ;  /* 0x00000000fffff984 */ /* 0x000fe20000000800 */
[----:B------:R-:W-:Y:S01]  /*6fd0*/  LDGSTS.E.BYPASS.LTC128B.128 [R200+0x4000], desc[UR16][R8.64] ;  /* 0x0400000008c87fae */ /* 0x000fe2000b901d50 */
[----:B------:R-:W-:Y:S02]  /*6fe0*/  IADD3 R10, P0, R4, R216, RZ ;  /* 0x000000d8040a7210 */ /* 0x000fe40007f1e0ff */
[-C--:B------:R-:W-:Y:S04]  /*6ff0*/  IADD3.X R5, R7, R215.reuse, RZ, P1, !PT ;  /* 0x000000d707057210 */ /* 0x080fe80000ffe4ff */
[----:B------:R-:W-:Y:S01]  /*7000*/  IADD3.X R11, R5, R215, RZ, P0, !PT ;  /* 0x000000d7050b7210 */ /* 0x000fe200007fe4ff */
[----:B------:R-:W-:Y:S08]  /*7010*/  LDGSTS.E.BYPASS.LTC128B.128 [R200+0x4800], desc[UR16][R6.64] ;  /* 0x0480000006c87fae */ /* 0x000ff0000b901d50 */
[----:B------:R1:W-:Y:S08]  /*7020*/  LDGSTS.E.BYPASS.LTC128B.128 [R200+0x5000], desc[UR16][R4.64] ;  /* 0x0500000004c87fae */ /* 0x0003f0000b901d50 */
[----:B------:R2:W-:Y:S08]  /*7030*/  LDGSTS.E.BYPASS.LTC128B.128 [R200+0x5800], desc[UR16][R10.64] ;  /* 0x058000000ac87fae */ /* 0x0005f0000b901d50 */
        /* <DEDUP_REMOVED lines=22> */
[-C--:B----4-:R-:W-:Y:S06]  /*71a0*/  HMMA.16816.F32 R36, R128, R48.reuse, RZ ;  /* 0x000000308024723c */ /* 0x090fec00000018ff */
[C---:B------:R-:W-:Y:S06]  /*71b0*/  HMMA.16816.F32 R40, R124.reuse, R48, RZ ;  /* 0x000000307c28723c */ /* 0x040fec00000018ff */
[-C--:B------:R-:W-:Y:S06]  /*71c0*/  HMMA.16816.F32 R44, R124, R50.reuse, RZ ;  /* 0x000000327c2c723c */ /* 0x080fec00000018ff */
[C---:B------:R-:W-:Y:S06]  /*71d0*/  HMMA.16816.F32 R48, R128.reuse, R50, RZ ;  /* 0x000000328030723c */ /* 0x040fec00000018ff */
[-C--:B-----5:R-:W-:Y:S06]  /*71e0*/  HMMA.16816.F32 R52, R128, R64.reuse, RZ ;  /* 0x000000408034723c */ /* 0x0a0fec00000018ff */
        /* <DEDUP_REMOVED lines=18> */
[----:B------:R-:W-:Y:S06]  /*7310*/  HMMA.16816.F32 R128, R128, R170, RZ ;  /* 0x000000aa8080723c */ /* 0x000fec00000018ff */
[-C--:B---3--:R-:W-:Y:S06]  /*7320*/  HMMA.16816.F32 R4, R172, R176.reuse, R4 ;  /* 0x000000b0ac04723c */ /* 0x088fec0000001804 */
[C---:B------:R-:W-:Y:S06]  /*7330*/  HMMA.16816.F32 R8, R180.reuse, R176, R8 ;  /* 0x000000b0b408723c */ /* 0x040fec0000001808 */
[-C--:B------:R-:W-:Y:S06]  /*7340*/  HMMA.16816.F32 R12, R180, R178.reuse, R12 ;  /* 0x000000b2b40c723c */ /* 0x080fec000000180c */
[C---:B------:R-:W-:Y:S06]  /*7350*/  HMMA.16816.F32 R16, R172.reuse, R178, R16 ;  /* 0x000000b2ac10723c */ /* 0x040fec0000001810 */
[----:B------:R-:W-:Y:S01]  /*7360*/  FMUL.FTZ R4, R4, UR15 ;  /* 0x0000000f04047c20 */ /* 0x000fe20008410000 */
[----:B------:R-:W-:Y:S01]  /*7370*/  FMUL.FTZ R6, R6, UR15 ;  /* 0x0000000f06067c20 */ /* 0x000fe20008410000 */
[----:B------:R-:W-:Y:S02]  /*7380*/  FMUL.FTZ R5, R5, UR15 ;  /* 0x0000000f05057c20 */ /* 0x000fe40008410000 */
[----:B------:R-:W1:Y:S01]  /*7390*/  MUFU.TANH R202, R4 ;  /* 0x0000000400ca7308 */ /* 0x000e620000002400 */
[----:B------:R-:W-:Y:S01]  /*73a0*/  FMUL.FTZ R7, R7, UR15 ;  /* 0x0000000f07077c20 */ /* 0x000fe20008410000 */
[----:B------:R-:W-:Y:S01]  /*73b0*/  FMUL.FTZ R8, R8, UR15 ;  /* 0x0000000f08087c20 */ /* 0x000fe20008410000 */
[----:B------:R-:W-:Y:S01]  /*73c0*/  FMUL.FTZ R10, R10, UR15 ;  /* 0x0000000f0a0a7c20 */ /* 0x000fe20008410000 */
[----:B------:R-:W-:Y:S01]  /*73d0*/  FMUL.FTZ R9, R9, UR15 ;  /* 0x0000000f09097c20 */ /* 0x000fe20008410000 */
[----:B------:R-:W-:Y:S05]  /*73e0*/  FMUL.FTZ R11, R11, UR15 ;  /* 0x0000000f0b0b7c20 */ /* 0x000fea0008410000 */
[----:B------:R-:W-:Y:S01]  /*73f0*/  MUFU.TANH R204, R6 ;  /* 0x0000000600cc7308 */ /* 0x000fe20000002400 */
[----:B------:R-:W-:Y:S01]  /*7400*/  FMUL.FTZ R12, R12, UR15 ;  /* 0x0000000f0c0c7c20 */ /* 0x000fe20008410000 */
[----:B------:R-:W-:Y:S01]  /*7410*/  FMUL.FTZ R14, R14, UR15 ;  /* 0x0000000f0e0e7c20 */ /* 0x000fe20008410000 */
[----:B------:R-:W-:Y:S01]  /*7420*/  FMUL.FTZ R13, R13, UR15 ;  /* 0x0000000f0d0d7c20 */ /* 0x000fe20008410000 */
[----:B------:R-:W-:Y:S01]  /*7430*/  FMUL.FTZ R15, R15, UR15 ;  /* 0x0000000f0f0f7c20 */ /* 0x000fe20008410000 */
[----:B------:R-:W-:Y:S01]  /*7440*/  FMUL.FTZ R16, R16, UR15 ;  /* 0x0000000f10107c20 */ /* 0x000fe20008410000 */
[----:B------:R-:W-:Y:S04]  /*7450*/  FMUL.FTZ R18, R18, UR15 ;  /* 0x0000000f12127c20 */ /* 0x000fe80008410000 */
[----:B------:R-:W-:Y:S01]  /*7460*/  MUFU.TANH R212, R5 ;  /* 0x0000000500d47308 */ /* 0x000fe20000002400 */
[----:B------:R-:W-:Y:S01]  /*7470*/  FMUL.FTZ R17, R17, UR15 ;  /* 0x0000000f11117c20 */ /* 0x000fe20008410000 */
[----:B------:R-:W-:Y:S01]  /*7480*/  FMUL.FTZ R19, R19, UR15 ;  /* 0x0000000f13137c20 */ /* 0x000fe20008410000 */
[----:B-1----:R-:W-:Y:S07]  /*7490*/  FMNMX.FTZ R2, R202, R3, !PT ;  /* 0x00000003ca027209 */ /* 0x002fee0007810000 */
[----:B------:R1:W-:Y:S10]  /*74a0*/  MUFU.TANH R211, R7 ;  /* 0x0000000700d37308 */ /* 0x0003f40000002400 */
[----:B------:R-:W2:Y:S10]  /*74b0*/  MUFU.TANH R201, R8 ;  /* 0x0000000800c97308 */ /* 0x000eb40000002400 */
[----:B------:R-:W3:Y:S01]  /*74c0*/  MUFU.TANH R203, R10 ;  /* 0x0000000a00cb7308 */ /* 0x000ee20000002400 */
[----:B-1----:R-:W1:Y:S09]  /*74d0*/  LDSM.16.M88.4 R4, [R195] ;  /* 0x00000000c304783b */ /* 0x002e720000000200 */
[----:B------:R-:W4:Y:S10]  /*74e0*/  MUFU.TANH R210, R9 ;  /* 0x0000000900d27308 */ /* 0x000f340000002400 */
[----:B------:R5:W-:Y:S10]  /*74f0*/  MUFU.TANH R209, R11 ;  /* 0x0000000b00d17308 */ /* 0x000bf40000002400 */
[----:B------:R-:W4:Y:S10]  /*7500*/  MUFU.TANH R197, R16 ;  /* 0x0000001000c57308 */ /* 0x000f340000002400 */
[----:B------:R-:W4:Y:S01]  /*7510*/  MUFU.TANH R208, R12 ;  /* 0x0000000c00d07308 */ /* 0x000f220000002400 */
[----:B-----5:R-:W5:Y:S09]  /*7520*/  LDSM.16.M88.4 R8, [R194] ;  /* 0x00000000c208783b */ /* 0x020f720000000200 */
[----:B------:R-:W4:Y:S01]  /*7530*/  MUFU.TANH R179, R18 ;  /* 0x0000001200b37308 */ /* 0x000f220000002400 */
[-C--:B-1----:R-:W-:Y:S06]  /*7540*/  HMMA.16816.F32 R20, R172, R4.reuse, R20 ;  /* 0x00000004ac14723c */ /* 0x082fec0000001814 */
[C---:B------:R-:W-:Y:S03]  /*7550*/  HMMA.16816.F32 R24, R180.reuse, R4, R24 ;  /* 0x00000004b418723c */ /* 0x040fe60000001818 */
[----:B------:R-:W1:Y:S03]  /*7560*/  MUFU.TANH R169, R17 ;  /* 0x0000001100a97308 */ /* 0x000e660000002400 */
[-C--:B------:R-:W-:Y:S07]  /*7570*/  HMMA.16816.F32 R28, R180, R6.reuse, R28 ;  /* 0x00000006b41c723c */ /* 0x080fee000000181c */
[----:B------:R-:W1:Y:S01]  /*7580*/  MUFU.TANH R207, R14 ;  /* 0x0000000e00cf7308 */ /* 0x000e620000002400 */
[C---:B------:R-:W-:Y:S01]  /*7590*/  HMMA.16816.F32 R32, R172.reuse, R6, R32 ;  /* 0x00000006ac20723c */ /* 0x040fe20000001820 */
[----:B------:R-:W2:Y:S08]  /*75a0*/  LDSM.16.M88.4 R4, [R193] ;  /* 0x00000000c104783b */ /* 0x000eb00000000200 */
[----:B------:R-:W1:Y:S02]  /*75b0*/  MUFU.TANH R206, R13 ;  /* 0x0000000d00ce7308 */ /* 0x000e640000002400 */
[----:B------:R-:W-:Y:S01]  /*75c0*/  FMUL.FTZ R20, R20, UR15 ;  /* 0x0000000f14147c20 */ /* 0x000fe20008410000 */
[----:B------:R-:W-:Y:S01]  /*75d0*/  FMUL.FTZ R22, R22, UR15 ;  /* 0x0000000f16167c20 */ /* 0x000fe20008410000 */
[----:B------:R-:W-:Y:S01]  /*75e0*/  FMUL.FTZ R21, R21, UR15 ;  /* 0x0000000f15157c20 */ /* 0x000fe20008410000 */
[----:B------:R-:W-:Y:S01]  /*75f0*/  FMUL.FTZ R23, R23, UR15 ;  /* 0x0000000f17177c20 */ /* 0x000fe20008410000 */
[----:B------:R-:W-:Y:S04]  /*7600*/  FMUL.FTZ R24, R24, UR15 ;  /* 0x0000000f18187c20 */ /* 0x000fe80008410000 */
[----:B------:R-:W1:Y:S01]  /*7610*/  MUFU.TANH R176, R19 ;  /* 0x0000001300b07308 */ /* 0x000e620000002400 */
[-C--:B-----5:R-:W-:Y:S03]  /*7620*/  HMMA.16816.F32 R36, R172, R8.reuse, R36 ;  /* 0x00000008ac24723c */ /* 0x0a0fe60000001824 */
[----:B------:R-:W-:Y:S01]  /*7630*/  FMUL.FTZ R26, R26, UR15 ;  /* 0x0000000f1a1a7c20 */ /* 0x000fe20008410000 */
[----:B------:R-:W-:Y:S01]  /*7640*/  FMUL.FTZ R25, R25, UR15 ;  /* 0x0000000f19197c20 */ /* 0x000fe20008410000 */
[----:B------:R-:W-:Y:S01]  /*7650*/  FMUL.FTZ R27, R27, UR15 ;  /* 0x0000000f1b1b7c20 */ /* 0x000fe20008410000 */
[C---:B------:R-:W-:Y:S03]  /*7660*/  HMMA.16816.F32 R40, R180.reuse, R8, R40 ;  /* 0x00000008b428723c */ /* 0x040fe60000001828 */
[----:B------:R-:W5:Y:S02]  /*7670*/  MUFU.TANH R199, R20 ;  /* 0x0000001400c77308 */ /* 0x000f640000002400 */
[----:B------:R-:W-:Y:S01]  /*7680*/  FMUL.FTZ R32, R32, UR15 ;  /* 0x0000000f20207c20 */ /* 0x000fe20008410000 */
[-C--:B------:R-:W-:Y:S07]  /*7690*/  HMMA.16816.F32 R44, R180, R10.reuse, R44 ;  /* 0x0000000ab42c723c */ /* 0x080fee000000182c */
[----:B------:R-:W5:Y:S01]  /*76a0*/  MUFU.TANH R205, R15 ;  /* 0x0000000f00cd7308 */ /* 0x000f620000002400 */
[----:B------:R-:W-:Y:S01]  /*76b0*/  FMUL.FTZ R28, R28, UR15 ;  /* 0x0000000f1c1c7c20 */ /* 0x000fe20008410000 */
[C---:B------:R-:W-:Y:S01]  /*76c0*/  HMMA.16816.F32 R48, R172.reuse, R10, R48 ;  /* 0x0000000aac30723c */ /* 0x040fe20000001830 */
[----:B------:R-:W3:Y:S07]  /*76d0*/  LDSM.16.M88.4 R8, [R192] ;  /* 0x00000000c008783b */ /* 0x000eee0000000200 */
[----:B------:R-:W5:Y:S03]  /*76e0*/  MUFU.TANH R171, R24 ;  /* 0x0000001800ab7308 */ /* 0x000f660000002400 */
[----:B------:R-:W-:Y:S01]  /*76f0*/  FMUL.FTZ R34, R34, UR15 ;  /* 0x0000000f22227c20 */ /* 0x000fe20008410000 */
[----:B------:R-:W-:Y:S01]  /*7700*/  FMUL.FTZ R33, R33, UR15 ;  /* 0x0000000f21217c20 */ /* 0x000fe20008410000 */
[----:B------:R-:W-:Y:S01]  /*7710*/  FMUL.FTZ R30, R30, UR15 ;  /* 0x0000000f1e1e7c20 */ /* 0x000fe20008410000 */
[-C--:B--2---:R-:W-:Y:S03]  /*7720*/  HMMA.16816.F32 R52, R172, R4.reuse, R52 ;  /* 0x00000004ac34723c */ /* 0x084fe60000001834 */
[----:B------:R-:W-:Y:S01]  /*7730*/  FMUL.FTZ R29, R29, UR15 ;  /* 0x0000000f1d1d7c20 */ /* 0x000fe20008410000 */
[----:B------:R-:W2:Y:S01]  /*7740*/  MUFU.TANH R198, R22 ;  /* 0x0000001600c67308 */ /* 0x000ea20000002400 */
[----:B------:R-:W-:Y:S01]  /*7750*/  FMUL.FTZ R35, R35, UR15 ;  /* 0x0000000f23237c20 */ /* 0x000fe20008410000 */
[C---:B------:R-:W-:Y:S05]  /*7760*/  HMMA.16816.F32 R56, R180.reuse, R4, R56 ;  /* 0x00000004b438723c */ /* 0x040fea0000001838 */
[----:B------:R-:W-:Y:S03]  /*7770*/  FMUL.FTZ R31, R31, UR15 ;  /* 0x0000000f1f1f7c20 */ /* 0x000fe60008410000 */
[----:B------:R-:W2:Y:S01]  /*7780*/  MUFU.TANH R178, R21 ;  /* 0x0000001500b27308 */ /* 0x000ea20000002400 */
[-C--:B------:R-:W-:Y:S03]  /*7790*/  HMMA.16816.F32 R60, R180, R6.reuse, R60 ;  /* 0x00000006b43c723c */ /* 0x080fe6000000183c */
[----:B------:R-:W-:Y:S01]  /*77a0*/  FMUL.FTZ R36, R36, UR15 ;  /* 0x0000000f24247c20 */ /* 0x000fe20008410000 */
[----:B------:R-:W-:Y:S02]  /*77b0*/  FMUL.FTZ R40, R40, UR15 ;  /* 0x0000000f28287c20 */ /* 0x000fe40008410000 */
[C---:B------:R-:W-:Y:S03]  /*77c0*/  HMMA.16816.F32 R64, R172.reuse, R6, R64 ;  /* 0x00000006ac40723c */ /* 0x040fe60000001840 */
[----:B------:R-:W2:Y:S01]  /*77d0*/  MUFU.TANH R170, R26 ;  /* 0x0000001a00aa7308 */ /* 0x000ea20000002400 */
[----:B------:R-:W4:Y:S01]  /*77e0*/  LDSM.16.M88.4 R4, [R191] ;  /* 0x00000000bf04783b */ /* 0x000f220000000200 */
[----:B------:R-:W-:Y:S01]  /*77f0*/  FMUL.FTZ R38, R38, UR15 ;  /* 0x0000000f26267c20 */ /* 0x000fe20008410000 */
[----:B------:R-:W-:Y:S01]  /*7800*/  FMUL.FTZ R37, R37, UR15 ;  /* 0x0000000f25257c20 */ /* 0x000fe20008410000 */
[----:B------:R-:W-:Y:S01]  /*7810*/  FMUL.FTZ R42, R42, UR15 ;  /* 0x0000000f2a2a7c20 */ /* 0x000fe20008410000 */
[----:B------:R-:W-:Y:S05]  /*7820*/  FMUL.FTZ R48, R48, UR15 ;  /* 0x0000000f30307c20 */ /* 0x000fea0008410000 */
[----:B------:R-:W2:Y:S01]  /*7830*/  MUFU.TANH R168, R25 ;  /* 0x0000001900a87308 */ /* 0x000ea20000002400 */
[----:B------:R-:W-:Y:S01]  /*7840*/  FMUL.FTZ R41, R41, UR15 ;  /* 0x0000000f29297c20 */ /* 0x000fe20008410000 */
[----:B------:R-:W-:Y:S01]  /*7850*/  FMUL.FTZ R39, R39, UR15 ;  /* 0x0000000f27277c20 */ /* 0x000fe20008410000 */
[-C--:B---3--:R-:W-:Y:S03]  /*7860*/  HMMA.16816.F32 R68, R172, R8.reuse, R68 ;  /* 0x00000008ac44723c */ /* 0x088fe60000001844 */
[----:B------:R-:W-:Y:S04]  /*7870*/  FMUL.FTZ R44, R44, UR15 ;  /* 0x0000000f2c2c7c20 */ /* 0x000fe80008410000 */
[----:B------:R-:W3:Y:S01]  /*7880*/  MUFU.TANH R177, R23 ;  /* 0x0000001700b17308 */ /* 0x000ee20000002400 */
[----:B------:R-:W-:Y:S01]  /*7890*/  FMUL.FTZ R43, R43, UR15 ;  /* 0x0000000f2b2b7c20 */ /* 0x000fe20008410000 */
[C---:B------:R-:W-:Y:S04]  /*78a0*/  HMMA.16816.F32 R72, R180.reuse, R8, R72 ;  /* 0x00000008b448723c */ /* 0x040fe80000001848 */
[----:B------:R-:W-:Y:S04]  /*78b0*/  FMUL.FTZ R50, R50, UR15 ;  /* 0x0000000f32327c20 */ /* 0x000fe80008410000 */
[----:B------:R-:W3:Y:S01]  /*78c0*/  MUFU.TANH R32, R32 ;  /* 0x0000002000207308 */ /* 0x000ee20000002400 */
[-C--:B------:R-:W-:Y:S03]  /*78d0*/  HMMA.16816.F32 R76, R180, R10.reuse, R76 ;  /* 0x0000000ab44c723c */ /* 0x080fe6000000184c */
[----:B------:R-:W-:Y:S01]  /*78e0*/  FMUL.FTZ R49, R49, UR15 ;  /* 0x0000000f31317c20 */ /* 0x000fe20008410000 */
[----:B------:R-:W-:Y:S02]  /*78f0*/  FMUL.FTZ R46, R46, UR15 ;  /* 0x0000000f2e2e7c20 */ /* 0x000fe40008410000 */
[C---:B------:R-:W-:Y:S03]  /*7900*/  HMMA.16816.F32 R80, R172.reuse, R10, R80 ;  /* 0x0000000aac50723c */ /* 0x040fe60000001850 */
[----:B------:R-:W3:Y:S01]  /*7910*/  MUFU.TANH R27, R27 ;  /* 0x0000001b001b7308 */ /* 0x000ee20000002400 */
[----:B------:R-:W1:Y:S01]  /*7920*/  LDSM.16.M88.4 R8, [R190] ;  /* 0x00000000be08783b */ /* 0x000e620000000200 */
[----:B------:R-:W-:Y:S01]  /*7930*/  FMUL.FTZ R45, R45, UR15 ;  /* 0x0000000f2d2d7c20 */ /* 0x000fe20008410000 */
[----:B------:R-:W-:Y:S01]  /*7940*/  FMUL.FTZ R51, R51, UR15 ;  /* 0x0000000f33337c20 */ /* 0x000fe20008410000 */
[----:B------:R-:W-:Y:S01]  /*7950*/  FMUL.FTZ R52, R52, UR15 ;  /* 0x0000000f34347c20 */ /* 0x000fe20008410000 */
[----:B------:R-:W-:Y:S05]  /*7960*/  FMUL.FTZ R47, R47, UR15 ;  /* 0x0000000f2f2f7c20 */ /* 0x000fea0008410000 */
[----:B------:R-:W3:Y:S01]  /*7970*/  MUFU.TANH R28, R28 ;  /* 0x0000001c001c7308 */ /* 0x000ee20000002400 */
[-C--:B----4-:R-:W-:Y:S03]  /*7980*/  HMMA.16816.F32 R84, R172, R4.reuse, R84 ;  /* 0x00000004ac54723c */ /* 0x090fe60000001854 */
[----:B------:R-:W-:Y:S01]  /*7990*/  FMUL.FTZ R56, R56, UR15 ;  /* 0x0000000f38387c20 */ /* 0x000fe20008410000 */
[----:B------:R-:W-:Y:S01]  /*79a0*/  FMUL.FTZ R54, R54, UR15 ;  /* 0x0000000f36367c20 */ /* 0x000fe20008410000 */
[----:B------:R-:W-:Y:S01]  /*79b0*/  FMUL.FTZ R53, R53, UR15 ;  /* 0x0000000f35357c20 */ /* 0x000fe20008410000 */
[C---:B------:R-:W-:Y:S03]  /*79c0*/  HMMA.16816.F32 R88, R180.reuse, R4, R88 ;  /* 0x00000004b458723c */ /* 0x040fe60000001858 */
[----:B------:R-:W4:Y:S02]  /*79d0*/  MUFU.TANH R34, R34 ;  /* 0x0000002200227308 */ /* 0x000f240000002400 */
[----:B------:R-:W-:Y:S01]  /*79e0*/  FMUL.FTZ R58, R58, UR15 ;  /* 0x0000000f3a3a7c20 */ /* 0x000fe20008410000 */
[-C--:B------:R-:W-:Y:S07]  /*79f0*/  HMMA.16816.F32 R92, R180, R6.reuse, R92 ;  /* 0x00000006b45c723c */ /* 0x080fee000000185c */
[----:B------:R-:W4:Y:S01]  /*7a00*/  MUFU.TANH R33, R33 ;  /* 0x0000002100217308 */ /* 0x000f220000002400 */
[----:B------:R-:W-:Y:S01]  /*7a10*/  FMUL.FTZ R57, R57, UR15 ;  /* 0x0000000f39397c20 */ /* 0x000fe20008410000 */
[C---:B------:R-:W-:Y:S01]  /*7a20*/  HMMA.16816.F32 R96, R172.reuse, R6, R96 ;  /* 0x00000006ac60723c */ /* 0x040fe20000001860 */
[----:B------:R-:W5:Y:S01]  /*7a30*/  LDSM.16.M88.4 R4, [R189] ;  /* 0x00000000bd04783b */ /* 0x000f620000000200 */
[----:B------:R-:W-:Y:S06]  /*7a40*/  DEPBAR.LE SB0, 0x0 ;  /* 0x000080000000791a */ /* 0x000fec0000000000 */
[----:B------:R-:W4:Y:S03]  /*7a50*/  MUFU.TANH R30, R30 ;  /* 0x0000001e001e7308 */ /* 0x000f260000002400 */
[----:B------:R-:W-:Y:S01]  /*7a60*/  FMUL.FTZ R55, R55, UR15 ;  /* 0x0000000f37377c20 */ /* 0x000fe20008410000 */
[----:B------:R-:W-:Y:S01]  /*7a70*/  FMUL.FTZ R59, R59, UR15 ;  /* 0x0000000f3b3b7c20 */ /* 0x000fe20008410000 */
[----:B------:R-:W-:Y:S01]  /*7a80*/  FMUL.FTZ R64, R64, UR15 ;  /* 0x0000000f40407c20 */ /* 0x000fe20008410000 */
[----:B------:R-:W-:Y:S01]  /*7a90*/  FMUL.FTZ R60, R60, UR15 ;  /* 0x0000000f3c3c7c20 */ /* 0x000fe20008410000 */
[----:B------:R-:W-:Y:S03]  /*7aa0*/  FMUL.FTZ R62, R62, UR15 ;  /* 0x0000000f3e3e7c20 */ /* 0x000fe60008410000 */
[----:B------:R-:W4:Y:S01]  /*7ab0*/  MUFU.TANH R29, R29 ;  /* 0x0000001d001d7308 */ /* 0x000f220000002400 */
[----:B------:R-:W-:Y:S01]  /*7ac0*/  BAR.SYNC.DEFER_BLOCKING 0x0 ;  /* 0x0000000000007b1d */ /* 0x000fe20000010000 */
[-C--:B-1----:R-:W-:Y:S05]  /*7ad0*/  HMMA.16816.F32 R100, R172, R8.reuse, R100 ;  /* 0x00000008ac64723c */ /* 0x082fea0000001864 */
[----:B------:R-:W-:Y:S03]  /*7ae0*/  FMUL.FTZ R66, R66, UR15 ;  /* 0x0000000f42427c20 */ /* 0x000fe60008410000 */
[----:B------:R-:W1:Y:S01]  /*7af0*/  MUFU.TANH R35, R35 ;  /* 0x0000002300237308 */ /* 0x000e620000002400 */
[C---:B------:R-:W-:Y:S04]  /*7b00*/  HMMA.16816.F32 R104, R180.reuse, R8, R104 ;  /* 0x00000008b468723c */ /* 0x040fe80000001868 */
[----:B------:R-:W-:Y:S01]  /*7b10*/  FMUL.FTZ R65, R65, UR15 ;  /* 0x0000000f41417c20 */ /* 0x000fe20008410000 */
[----:B------:R-:W-:Y:S01]  /*7b20*/  FMUL.FTZ R61, R61, UR15 ;  /* 0x0000000f3d3d7c20 */ /* 0x000fe20008410000 */
[-C--:B------:R-:W-:Y:S03]  /*7b30*/  HMMA.16816.F32 R108, R180, R10.reuse, R108 ;  /* 0x0000000ab46c723c */ /* 0x080fe6000000186c */
[----:B------:R-:W1:Y:S02]  /*7b40*/  MUFU.TANH R26, R36 ;  /* 0x00000024001a7308 */ /* 0x000e640000002400 */
[----:B------:R-:W-:Y:S01]  /*7b50*/  FMUL.FTZ R68, R68, UR15 ;  /* 0x0000000f44447c20 */ /* 0x000fe20008410000 */
[C---:B------:R-:W-:Y:S07]  /*7b60*/  HMMA.16816.F32 R112, R172.reuse, R10, R112 ;  /* 0x0000000aac70723c */ /* 0x040fee0000001870 */
[----:B------:R-:W1:Y:S01]  /*7b70*/  MUFU.TANH R31, R31 ;  /* 0x0000001f001f7308 */ /* 0x000e620000002400 */
[----:B------:R-:W-:Y:S01]  /*7b80*/  FMUL.FTZ R63, R63, UR15 ;  /* 0x0000000f3f3f7c20 */ /* 0x000fe20008410000 */
[-C--:B-----5:R-:W-:Y:S08]  /*7b90*/  HMMA.16816.F32 R116, R172, R4.reuse, R116 ;  /* 0x00000004ac74723c */ /* 0x0a0ff00000001874 */
[----:B------:R-:W5:Y:S01]  /*7ba0*/  MUFU.TANH R22, R40 ;  /* 0x0000002800167308 */ /* 0x000f620000002400 */
[C---:B------:R-:W-:Y:S04]  /*7bb0*/  HMMA.16816.F32 R120, R180.reuse, R4, R120 ;  /* 0x00000004b478723c */ /* 0x040fe80000001878 */
[----:B------:R-:W-:Y:S02]  /*7bc0*/  FMUL.FTZ R67, R67, UR15 ;  /* 0x0000000f43437c20 */ /* 0x000fe40008410000 */
[-C--:B------:R-:W-:Y:S03]  /*7bd0*/  HMMA.16816.F32 R124, R180, R6.reuse, R124 ;  /* 0x00000006b47c723c */ /* 0x080fe6000000187c */
[----:B------:R-:W5:Y:S02]  /*7be0*/  MUFU.TANH R25, R38 ;  /* 0x0000002600197308 */ /* 0x000f640000002400 */
[----:B------:R-:W-:Y:S01]  /*7bf0*/  FMNMX.FTZ R4, R201, R133, !PT ;  /* 0x00000085c9047209 */ /* 0x000fe20007810000 */
[----:B------:R-:W-:Y:S07]  /*7c00*/  HMMA.16816.F32 R128, R172, R6, R128 ;  /* 0x00000006ac80723c */ /* 0x000fee0000001880 */
[----:B------:R-:W5:Y:S01]  /*7c10*/  MUFU.TANH R24, R37 ;  /* 0x0000002500187308 */ /* 0x000f620000002400 */
[----:B------:R-:W-:Y:S03]  /*7c20*/  FMNMX.FTZ R5, R204, R132, !PT ;  /* 0x00000084cc057209 */ /* 0x000fe60007810000 */
[----:B------:R-:W-:Y:S01]  /*7c30*/  FMUL.FTZ R72, R72, UR15 ;  /* 0x0000000f48487c20 */ /* 0x000fe20008410000 */
[----:B------:R-:W-:Y:S01]  /*7c40*/  FMNMX.FTZ R6, R212, R2, !PT ;  /* 0x00000002d4067209 */ /* 0x000fe20007810000 */
[----:B------:R-:W-:Y:S04]  /*7c50*/  FMUL.FTZ R70, R70, UR15 ;  /* 0x0000000f46467c20 */ /* 0x000fe80008410000 */
[----:B------:R-:W5:Y:S01]  /*7c60*/  MUFU.TANH R21, R42 ;  /* 0x0000002a00157308 */ /* 0x000f620000002400 */
[----:B------:R-:W-:Y:S01]  /*7c70*/  FMNMX.FTZ R2, R203, R134, !PT ;  /* 0x00000086cb027209 */ /* 0x000fe20007810000 */
[----:B------:R-:W-:Y:S01]  /*7c80*/  FMUL.FTZ R69, R69, UR15 ;  /* 0x0000000f45457c20 */ /* 0x000fe20008410000 */
[----:B------:R-:W-:Y:S01]  /*7c90*/  FMNMX.FTZ R4, R210, R4, !PT ;  /* 0x00000004d2047209 */ /* 0x000fe20007810000 */
[----:B------:R-:W-:Y:S01]  /*7ca0*/  FMUL.FTZ R74, R74, UR15 ;  /* 0x0000000f4a4a7c20 */ /* 0x000fe20008410000 */
[----:B------:R-:W-:Y:S01]  /*7cb0*/  FMNMX.FTZ R5, R211, R5, !PT ;  /* 0x00000005d3057209 */ /* 0x000fe20007810000 */
[----:B------:R-:W-:Y:S01]  /*7cc0*/  FMUL.FTZ R73, R73, UR15 ;  /* 0x0000000f49497c20 */ /* 0x000fe20008410000 */
[----:B------:R-:W-:Y:S03]  /*7cd0*/  FMNMX.FTZ R6, R197, R6, !PT ;  /* 0x00000006c5067209 */ /* 0x000fe60007810000 */
        /* <DEDUP_REMOVED lines=21> */
[----:B--2---:R-:W-:Y:S01]  /*7e30*/  FMNMX.FTZ R5, R198, R5, !PT ;  /* 0x00000005c6057209 */ /* 0x004fe20007810000 */
[----:B------:R-:W-:Y:S01]  /*7e40*/  FMUL.FTZ R83, R83, UR15 ;  /* 0x0000000f53537c20 */ /* 0x000fe20008410000 */
[----:B------:R-:W-:Y:S03]  /*7e50*/  FMNMX.FTZ R6, R178, R6, !PT ;  /* 0x00000006b2067209 */ /* 0x000fe60007810000 */
[----:B------:R-:W2:Y:S01]  /*7e60*/  MUFU.TANH R19, R43 ;  /* 0x0000002b00137308 */ /* 0x000ea20000002400 */
[----:B------:R-:W-:Y:S01]  /*7e70*/  FMNMX.FTZ R2, R170, R2, !PT ;  /* 0x00000002aa027209 */ /* 0x000fe20007810000 */
[----:B------:R-:W-:Y:S01]  /*7e80*/  FMUL.FTZ R84, R84, UR15 ;  /* 0x0000000f54547c20 */ /* 0x000fe20008410000 */
[----:B------:R-:W-:Y:S01]  /*7e90*/  FMNMX.FTZ R4, R168, R4, !PT ;  /* 0x00000004a8047209 */ /* 0x000fe20007810000 */
[----:B------:R-:W-:Y:S01]  /*7ea0*/  FMUL.FTZ R79, R79, UR15 ;  /* 0x0000000f4f4f7c20 */ /* 0x000fe20008410000 */
[----:B---3--:R-:W-:Y:S01]  /*7eb0*/  FMNMX.FTZ R5, R177, R5, !PT ;  /* 0x00000005b1057209 */ /* 0x008fe20007810000 */
[----:B------:R-:W-:Y:S01]  /*7ec0*/  FMUL.FTZ R88, R88, UR15 ;  /* 0x0000000f58587c20 */ /* 0x000fe20008410000 */
[----:B------:R-:W-:Y:S03]  /*7ed0*/  FMNMX.FTZ R6, R32, R6, !PT ;  /* 0x0000000620067209 */ /* 0x000fe60007810000 */
[----:B------:R-:W3:Y:S01]  /*7ee0*/  MUFU.TANH R44, R44 ;  /* 0x0000002c002c7308 */ /* 0x000ee20000002400 */
[----:B------:R-:W-:Y:S01]  /*7ef0*/  FMNMX.FTZ R2, R27, R2, !PT ;  /* 0x000000021b027209 */ /* 0x000fe20007810000 */
[----:B------:R-:W-:Y:S01]  /*7f00*/  FMUL.FTZ R86, R86, UR15 ;  /* 0x0000000f56567c20 */ /* 0x000fe20008410000 */
[----:B------:R-:W-:Y:S01]  /*7f10*/  FMNMX.FTZ R4, R28, R4, !PT ;  /* 0x000000041c047209 */ /* 0x000fe20007810000 */
[----:B------:R-:W-:Y:S01]  /*7f20*/  FMUL.FTZ R85, R85, UR15 ;  /* 0x0000000f55557c20 */ /* 0x000fe20008410000 */
[----:B----4-:R-:W-:Y:S01]  /*7f30*/  FMNMX.FTZ R5, R34, R5, !PT ;  /* 0x0000000522057209 */ /* 0x010fe20007810000 */
[----:B------:R-:W-:Y:S01]  /*7f40*/  FMUL.FTZ R90, R90, UR15 ;  /* 0x0000000f5a5a7c20 */ /* 0x000fe20008410000 */
[----:B------:R-:W-:Y:S03]  /*7f50*/  FMNMX.FTZ R6, R33, R6, !PT ;  /* 0x0000000621067209 */ /* 0x000fe60007810000 */
[----:B------:R-:W4:Y:S01]  /*7f60*/  MUFU.TANH R50, R50 ;  /* 0x0000003200327308 */ /* 0x000f220000002400 */
[----:B------:R-:W-:Y:S01]  /*7f70*/  FMNMX.FTZ R2, R30, R2, !PT ;  /* 0x000000021e027209 */ /* 0x000fe20007810000 */
[----:B------:R-:W-:Y:S01]  /*7f80*/  FMUL.FTZ R87, R87, UR15 ;  /* 0x0000000f57577c20 */ /* 0x000fe20008410000 */
[----:B------:R-:W-:Y:S01]  /*7f90*/  FMNMX.FTZ R4, R29, R4, !PT ;  /* 0x000000041d047209 */ /* 0x000fe20007810000 */
[----:B------:R-:W-:Y:S01]  /*7fa0*/  FMUL.FTZ R96, R96, UR15 ;  /* 0x0000000f60607c20 */ /* 0x000fe20008410000 */
[----:B-1----:R-:W-:Y:S01]  /*7fb0*/  FMNMX.FTZ R5, R35, R5, !PT ;  /* 0x0000000523057209 */ /* 0x002fe20007810000 */
[----:B------:R-:W-:Y:S01]  /*7fc0*/  FMUL.FTZ R0, R127, UR15 ;  /* 0x0000000f7f007c20 */ /* 0x000fe20008410000 */
[----:B------:R-:W-:Y:S03]  /*7fd0*/  FMNMX.FTZ R6, R26, R6, !PT ;  /* 0x000000061a067209 */ /* 0x000fe60007810000 */
[----:B------:R-:W1:Y:S01]  /*7fe0*/  MUFU.TANH R49, R49 ;  /* 0x0000003100317308 */ /* 0x000e620000002400 */
[----:B------:R-:W-:Y:S01]  /*7ff0*/  FMNMX.FTZ R2, R31, R2, !PT ;  /* 0x000000021f027209 */ /* 0x000fe20007810000 */
[----:B------:R-:W-:Y:S01]  /*8000*/  FMUL.FTZ R89, R89, UR15 ;  /* 0x0000000f59597c20 */ /* 0x000fe20008410000 */
[----:B-----5:R-:W-:Y:S01]  /*8010*/  FMNMX.FTZ R4, R22, R4, !PT ;  /* 0x0000000416047209 */ /* 0x020fe20007810000 */
        /* <DEDUP_REMOVED lines=13> */
[----:B--2---:R-:W-:Y:S01]  /*80f0*/  FMNMX.FTZ R2, R19, R2, !PT ;  /* 0x0000000213027209 */ /* 0x004fe20007810000 */
[----:B------:R-:W-:Y:S01]  /*8100*/  FMUL.FTZ R99, R99, UR15 ;  /* 0x0000000f63637c20 */ /* 0x000fe20008410000 */
[----:B---3--:R-:W-:Y:S01]  /*8110*/  FMNMX.FTZ R4, R44, R4, !PT ;  /* 0x000000042c047209 */ /* 0x008fe20007810000 */
[----:B------:R-:W-:Y:S01]  /*8120*/  FMUL.FTZ R100, R100, UR15 ;  /* 0x0000000f64647c20 */ /* 0x000fe20008410000 */
[----:B----4-:R-:W-:Y:S01]  /*8130*/  FMNMX.FTZ R5, R50, R5, !PT ;  /* 0x0000000532057209 */ /* 0x010fe20007810000 */
[----:B------:R-:W-:Y:S01]  /*8140*/  FMUL.FTZ R102, R102, UR15 ;  /* 0x0000000f66667c20 */ /* 0x000fe20008410000 */
[----:B-1----:R-:W-:Y:S03]  /*8150*/  FMNMX.FTZ R6, R49, R6, !PT ;  /* 0x0000000631067209 */ /* 0x002fe60007810000 */
[----:B------:R-:W1:Y:S01]  /*8160*/  MUFU.TANH R51, R51 ;  /* 0x0000003300337308 */ /* 0x000e620000002400 */
[----:B-----5:R-:W-:Y:S01]  /*8170*/  FMNMX.FTZ R2, R46, R2, !PT ;  /* 0x000000022e027209 */ /* 0x020fe20007810000 */
[----:B------:R-:W-:Y:S01]  /*8180*/  FMUL.FTZ R101, R101, UR15 ;  /* 0x0000000f65657c20 */ /* 0x000fe20008410000 */
[----:B------:R-:W-:Y:S01]  /*8190*/  FMUL.FTZ R95, R95, UR15 ;  /* 0x0000000f5f5f7c20 */ /* 0x000fe20008410000 */
[----:B------:R-:W-:Y:S01]  /*81a0*/  FMUL.FTZ R93, R93, UR15 ;  /* 0x0000000f5d5d7c20 */ /* 0x000fe20008410000 */
[----:B------:R-:W-:Y:S01]  /*81b0*/  FMUL.FTZ R103, R103, UR15 ;  /* 0x0000000f67677c20 */ /* 0x000fe20008410000 */
[----:B------:R-:W-:Y:S01]  /*81c0*/  FMUL.FTZ R112, R112, UR15 ;  /* 0x0000000f70707c20 */ /* 0x000fe20008410000 */
[----:B------:R-:W-:Y:S03]  /*81d0*/  FMUL.FTZ R106, R106, UR15 ;  /* 0x0000000f6a6a7c20 */ /* 0x000fe60008410000 */
[----:B------:R-:W2:Y:S01]  /*81e0*/  MUFU.TANH R52, R52 ;  /* 0x0000003400347308 */ /* 0x000ea20000002400 */
[----:B------:R-:W-:Y:S01]  /*81f0*/  FMNMX.FTZ R4, R45, R4, !PT ;  /* 0x000000042d047209 */ /* 0x000fe20007810000 */
[----:B------:R-:W-:Y:S01]  /*8200*/  FMUL.FTZ R104, R104, UR15 ;  /* 0x0000000f68687c20 */ /* 0x000fe20008410000 */
[----:B------:R-:W-:Y:S01]  /*8210*/  FMUL.FTZ R114, R114, UR15 ;  /* 0x0000000f72727c20 */ /* 0x000fe20008410000 */
[----:B------:R-:W-:Y:S01]  /*8220*/  FMUL.FTZ R113, R113, UR15 ;  /* 0x0000000f71717c20 */ /* 0x000fe20008410000 */
[----:B------:R-:W-:Y:S01]  /*8230*/  FMUL.FTZ R107, R107, UR15 ;  /* 0x0000000f6b6b7c20 */ /* 0x000fe20008410000 */
[----:B------:R-:W-:Y:S01]  /*8240*/  FMUL.FTZ R105, R105, UR15 ;  /* 0x0000000f69697c20 */ /* 0x000fe20008410000 */
[----:B------:R-:W-:Y:S03]  /*8250*/  FMUL.FTZ R115, R115, UR15 ;  /* 0x0000000f73737c20 */ /* 0x000fe60008410000 */
[----:B------:R-:W3:Y:S01]  /*8260*/  MUFU.TANH R47, R47 ;  /* 0x0000002f002f7308 */ /* 0x000ee20000002400 */
[----:B-1----:R-:W-:Y:S01]  /*8270*/  FMNMX.FTZ R5, R51, R5, !PT ;  /* 0x0000000533057209 */ /* 0x002fe20007810000 */
[----:B------:R-:W-:Y:S01]  /*8280*/  FMUL.FTZ R116, R116, UR15 ;  /* 0x0000000f74747c20 */ /* 0x000fe20008410000 */
[----:B------:R-:W-:Y:S01]  /*8290*/  FMUL.FTZ R108, R108, UR15 ;  /* 0x0000000f6c6c7c20 */ /* 0x000fe20008410000 */
[----:B------:R-:W-:Y:S01]  /*82a0*/  FMUL.FTZ R118, R118, UR15 ;  /* 0x0000000f76767c20 */ /* 0x000fe20008410000 */
[----:B------:R-:W-:Y:S01]  /*82b0*/  FMUL.FTZ R117, R117, UR15 ;  /* 0x0000000f75757c20 */ /* 0x000fe20008410000 */
[----:B------:R-:W-:Y:S01]  /*82c0*/  FMUL.FTZ R110, R110, UR15 ;  /* 0x0000000f6e6e7c20 */ /* 0x000fe20008410000 */
[----:B------:R-:W-:Y:S03]  /*82d0*/  FMUL.FTZ R109, R109, UR15 ;  /* 0x0000000f6d6d7c20 */ /* 0x000fe60008410000 */
[----:B------:R-:W1:Y:S01]  /*82e0*/  MUFU.TANH R56, R56 ;  /* 0x0000003800387308 */ /* 0x000e620000002400 */
[----:B--2---:R-:W-:Y:S01]  /*82f0*/  FMNMX.FTZ R6, R52, R6, !PT ;  /* 0x0000000634067209 */ /* 0x004fe20007810000 */
[----:B------:R-:W-:Y:S01]  /*8300*/  FMUL.FTZ R119, R119, UR15 ;  /* 0x0000000f77777c20 */ /* 0x000fe20008410000 */
[----:B------:R-:W-:Y:S01]  /*8310*/  FMUL.FTZ R128, R128, UR15 ;  /* 0x0000000f80807c20 */ /* 0x000fe20008410000 */
[----:B------:R-:W-:Y:S01]  /*8320*/  FMUL.FTZ R111, R111, UR15 ;  /* 0x0000000f6f6f7c20 */ /* 0x000fe20008410000 */
[----:B------:R-:W-:Y:S01]  /*8330*/  FMUL.FTZ R120, R120, UR15 ;  /* 0x0000000f78787c20 */ /* 0x000fe20008410000 */
[----:B------:R-:W-:Y:S01]  /*8340*/  FMUL.FTZ R121, R121, UR15 ;  /* 0x0000000f79797c20 */ /* 0x000fe20008410000 */
[----:B------:R-:W-:Y:S03]  /*8350*/  FMUL.FTZ R122, R122, UR15 ;  /* 0x0000000f7a7a7c20 */ /* 0x000fe60008410000 */
[----:B------:R-:W2:Y:S01]  /*8360*/  MUFU.TANH R54, R54 ;  /* 0x0000003600367308 */ /* 0x000ea20000002400 */
[----:B---3--:R-:W-:Y:S01]  /*8370*/  FMNMX.FTZ R2, R47, R2, !PT ;  /* 0x000000022f027209 */ /* 0x008fe20007810000 */
[----:B------:R-:W-:Y:S01]  /*8380*/  FMUL.FTZ R123, R123, UR15 ;  /* 0x0000000f7b7b7c20 */ /* 0x000fe20008410000 */
[----:B------:R-:W-:Y:S01]  /*8390*/  FMUL.FTZ R124, R124, UR15 ;  /* 0x0000000f7c7c7c20 */ /* 0x000fe20008410000 */
[----:B------:R-:W-:Y:S01]  /*83a0*/  FMUL.FTZ R125, R125, UR15 ;  /* 0x0000000f7d7d7c20 */ /* 0x000fe20008410000 */
[----:B------:R-:W-:Y:S01]  /*83b0*/  FMUL.FTZ R41, R126, UR15 ;  /* 0x0000000f7e297c20 */ /* 0x000fe20008410000 */
[----:B------:R-:W-:Y:S01]  /*83c0*/  FMUL.FTZ R130, R130, UR15 ;  /* 0x0000000f82827c20 */ /* 0x000fe20008410000 */
[----:B------:R-:W-:Y:S03]  /*83d0*/  FMUL.FTZ R129, R129, UR15 ;  /* 0x0000000f81817c20 */ /* 0x000fe60008410000 */
[----:B------:R-:W3:Y:S01]  /*83e0*/  MUFU.TANH R53, R53 ;  /* 0x0000003500357308 */ /* 0x000ee20000002400 */
[----:B-1----:R-:W-:Y:S09]  /*83f0*/  FMNMX.FTZ R4, R56, R4, !PT ;  /* 0x0000000438047209 */ /* 0x002ff20007810000 */
[----:B------:R-:W1:Y:S01]  /*8400*/  MUFU.TANH R58, R58 ;  /* 0x0000003a003a7308 */ /* 0x000e620000002400 */
[----:B--2---:R-:W-:Y:S09]  /*8410*/  FMNMX.FTZ R5, R54, R5, !PT ;  /* 0x0000000536057209 */ /* 0x004ff20007810000 */
[----:B------:R-:W2:Y:S01]  /*8420*/  MUFU.TANH R57, R57 ;  /* 0x0000003900397308 */ /* 0x000ea20000002400 */
[----:B---3--:R-:W-:Y:S09]  /*8430*/  FMNMX.FTZ R6, R53, R6, !PT ;  /* 0x0000000635067209 */ /* 0x008ff20007810000 */
        /* <DEDUP_REMOVED lines=21> */
[----:B--2---:R-:W-:Y:S01]  /*8590*/  FMNMX.FTZ R5, R15, R5, !PT ;  /* 0x000000050f057209 */ /* 0x004fe20007810000 */
[----:B------:R-:W-:Y:S08]  /*85a0*/  FMUL.FTZ R67, R131, UR15 ;  /* 0x0000000f83437c20 */ /* 0x000ff00008410000 */
        /* <DEDUP_REMOVED lines=40> */
[----:B------:R3:W-:Y:S01]  /*8830*/  MUFU.TANH R42, R0 ;  /* 0x00000000002a7308 */ /* 0x0007e20000002400 */
[----:B--2---:R-:W-:Y:S09]  /*8840*/  FMNMX.FTZ R4, R85, R6, !PT ;  /* 0x0000000655047209 */ /* 0x004ff20007810000 */
[----:B------:R-:W1:Y:S10]  /*8850*/  MUFU.TANH R87, R87 ;  /* 0x0000005700577308 */ /* 0x000e740000002400 */
        /* <DEDUP_REMOVED lines=64> */
[----:B------:R-:W-:Y:S01]  /*8c60*/  MUFU.TANH R121, R121 ;  /* 0x0000007900797308 */ /* 0x000fe20000002400 */
[----:B--2---:R-:W-:Y:S09]  /*8c70*/  FMNMX.FTZ R14, R111, R5, !PT ;  /* 0x000000056f0e7209 */ /* 0x004ff20007810000 */
[----:B------:R-:W-:Y:S01]  /*8c80*/  MUFU.TANH R122, R122 ;  /* 0x0000007a007a7308 */ /* 0x000fe20000002400 */
[----:B---3--:R-:W-:Y:S09]  /*8c90*/  FMNMX.FTZ R12, R120, R2, !PT ;  /* 0x00000002780c7209 */ /* 0x008ff20007810000 */
[----:B------:R-:W-:Y:S10]  /*8ca0*/  MUFU.TANH R123, R123 ;  /* 0x0000007b007b7308 */ /* 0x000ff40000002400 */
[----:B------:R-:W-:Y:S10]  /*8cb0*/  MUFU.TANH R124, R124 ;  /* 0x0000007c007c7308 */ /* 0x000ff40000002400 */
[----:B------:R-:W-:Y:S10]  /*8cc0*/  MUFU.TANH R125, R125 ;  /* 0x0000007d007d7308 */ /* 0x000ff40000002400 */
[----:B------:R-:W-:Y:S10]  /*8cd0*/  MUFU.TANH R41, R41 ;  /* 0x0000002900297308 */ /* 0x000ff40000002400 */
[----:B------:R-:W1:Y:S10]  /*8ce0*/  MUFU.TANH R130, R130 ;  /* 0x0000008200827308 */ /* 0x000e740000002400 */
[----:B------:R-:W2:Y:S10]  /*8cf0*/  MUFU.TANH R129, R129 ;  /* 0x0000008100817308 */ /* 0x000eb40000002400 */
[----:B------:R-:W3:Y:S01]  /*8d00*/  MUFU.TANH R67, R67 ;  /* 0x0000004300437308 */ /* 0x000ee20000002400 */
[----:B-1----:R-:W-:Y:S02]  /*8d10*/  FMNMX.FTZ R13, R130, R0, !PT ;  /* 0x00000000820d7209 */ /* 0x002fe40007810000 */
[----:B--2---:R-:W-:Y:S01]  /*8d20*/  FMNMX.FTZ R40, R129, R40, !PT ;  /* 0x0000002881287209 */ /* 0x004fe20007810000 */
[----:B------:R-:W-:Y:S06]  /*8d30*/  @P2 BRA `(.L_x_377) ;  /* 0xffffffdc00e82947 */ /* 0x000fec000383ffff */
.L_x_376:
[----:B-1----:R-:W-:Y:S01]  /*8d40*/  SHFL.BFLY PT, R6, R40, 0x2, 0x1f ;  /* 0x0c401f0028067f89 */ /* 0x002fe200000e0000 */
[----:B------:R-:W-:Y:S02]  /*8d50*/  FMNMX.FTZ R0, R122, R14, !PT ;  /* 0x0000000e7a007209 */ /* 0x000fe40007810000 */
[----:B---3--:R-:W-:Y:S02]  /*8d60*/  FMNMX.FTZ R5, R67, R13, !PT ;  /* 0x0000000d43057209 */ /* 0x008fe40007810000 */
[----:B------:R-:W-:Y:S02]  /*8d70*/  FMNMX.FTZ R0, R123, R0, !PT ;  /* 0x000000007b007209 */ /* 0x000fe40007810000 */
[----:B------:R-:W-:Y:S01]  /*8d80*/  FMNMX.FTZ R2, R121, R12, !PT ;  /* 0x0000000c79027209 */ /* 0x000fe20007810000 */
[----:B------:R-:W-:Y:S01]  /*8d90*/  SHFL.BFLY PT, R7, R5, 0x2, 0x1f ;  /* 0x0c401f0005077f89 */ /* 0x000fe200000e0000 */
        /* <DEDUP_REMOVED lines=11> */
[----:B------:R-:W1:Y:S08]  /*8e50*/  SHFL.BFLY PT, R6, R40, 0x1, 0x1f ;  /* 0x0c201f0028067f89 */ /* 0x000e7000000e0000 */
[----:B------:R-:W2:Y:S08]  /*8e60*/  SHFL.BFLY PT, R39, R5, 0x1, 0x1f ;  /* 0x0c201f0005277f89 */ /* 0x000eb000000e0000 */
[----:B------:R-:W3:Y:S08]  /*8e70*/  SHFL.BFLY PT, R7, R38, 0x1, 0x1f ;  /* 0x0c201f0026077f89 */ /* 0x000ef000000e0000 */
[----:B------:R-:W4:Y:S01]  /*8e80*/  SHFL.BFLY PT, R4, R2, 0x1, 0x1f ;  /* 0x0c201f0002047f89 */ /* 0x000f2200000e0000 */
[----:B-1----:R-:W-:Y:S02]  /*8e90*/  FMNMX.FTZ R40, R40, R6, !PT ;  /* 0x0000000628287209 */ /* 0x002fe40007810000 */
[----:B--2---:R-:W-:Y:S03]  /*8ea0*/  FMNMX.FTZ R39, R5, R39, !PT ;  /* 0x0000002705277209 */ /* 0x004fe60007810000 */
[C---:B------:R-:W-:Y:S01]  /*8eb0*/  FADD.FTZ R0, -R40.reuse, R3 ;  /* 0x0000000328007221 */ /* 0x040fe20000010100 */
[C---:B------:R-:W-:Y:S01]  /*8ec0*/  FMUL.FTZ R43, R40.reuse, UR4 ;  /* 0x00000004282b7c20 */ /* 0x040fe20008410000 */
[----:B------:R-:W-:Y:S02]  /*8ed0*/  FSETP.NEU.FTZ.AND P0, PT, R40, -INF , PT ;  /* 0xff8000002800780b */ /* 0x000fe40003f1d000 */
[----:B------:R-:W-:Y:S01]  /*8ee0*/  FMUL.FTZ R3, R0, UR4 ;  /* 0x0000000400037c20 */ /* 0x000fe20008410000 */
[----:B------:R-:W-:Y:S01]  /*8ef0*/  FMUL.FTZ R64, R39, UR4 ;  /* 0x0000000427407c20 */ /* 0x000fe20008410000 */
[----:B------:R-:W-:Y:S01]  /*8f00*/  FSEL R43, R43, RZ, P0 ;  /* 0x000000ff2b2b7208 */ /* 0x000fe20000000000 */
[C---:B------:R-:W-:Y:S01]  /*8f10*/  FADD.FTZ R0, -R39.reuse, R132 ;  /* 0x0000008427007221 */ /* 0x040fe20000010100 */
[----:B------:R1:W-:Y:S01]  /*8f20*/  MUFU.EX2 R37, R3 ;  /* 0x0000000300257308 */ /* 0x0003e20000000800 */
[----:B---3--:R-:W-:Y:S02]  /*8f30*/  FMNMX.FTZ R38, R38, R7, !PT ;  /* 0x0000000726267209 */ /* 0x008fe40007810000 */
[----:B------:R-:W-:Y:S01]  /*8f40*/  FSETP.NEU.FTZ.AND P0, PT, R39, -INF , PT ;  /* 0xff8000002700780b */ /* 0x000fe20003f1d000 */
[--C-:B------:R-:W-:Y:S01]  /*8f50*/  FFMA.FTZ R8, R199, UR4, -R43.reuse ;  /* 0x00000004c7087c23 */ /* 0x100fe2000801082b */
[----:B------:R-:W-:Y:S01]  /*8f60*/  FFMA.FTZ R7, R32, UR4, -R43 ;  /* 0x0000000420077c23 */ /* 0x000fe2000801082b */
[----:B------:R-:W-:Y:S01]  /*8f70*/  FMUL.FTZ R65, R38, UR4 ;  /* 0x0000000426417c20 */ /* 0x000fe20008410000 */
[----:B------:R-:W-:Y:S02]  /*8f80*/  FSEL R64, R64, RZ, P0 ;  /* 0x000000ff40407208 */ /* 0x000fe40000000000 */
[----:B------:R-:W-:Y:S03]  /*8f90*/  FSETP.NEU.FTZ.AND P0, PT, R38, -INF , PT ;  /* 0xff8000002600780b */ /* 0x000fe60003f1d000 */
[--C-:B------:R-:W-:Y:S01]  /*8fa0*/  FFMA.FTZ R5, R176, UR4, -R64.reuse ;  /* 0x00000004b0057c23 */ /* 0x100fe20008010840 */
[----:B------:R-:W-:Y:S01]  /*8fb0*/  FSEL R65, R65, RZ, P0 ;  /* 0x000000ff41417208 */ /* 0x000fe20000000000 */
[--C-:B------:R-:W-:Y:S01]  /*8fc0*/  FFMA.FTZ R12, R87, UR4, -R64.reuse ;  /* 0x00000004570c7c23 */ /* 0x100fe20008010840 */
[----:B------:R-:W-:Y:S01]  /*8fd0*/  FFMA.FTZ R9, R86, UR4, -R64 ;  /* 0x0000000456097c23 */ /* 0x000fe20008010840 */
[----:B-1----:R-:W-:Y:S02]  /*8fe0*/  FMUL.FTZ R3, R0, UR4 ;  /* 0x0000000400037c20 */ /* 0x002fe40008410000 */
[----:B------:R-:W-:Y:S01]  /*8ff0*/  FFMA.FTZ R6, R201, UR4, -R65 ;  /* 0x00000004c9067c23 */ /* 0x000fe20008010841 */
[----:B------:R-:W-:Y:S01]  /*9000*/  FADD.FTZ R0, -R38, R133 ;  /* 0x0000008526007221 */ /* 0x000fe20000010100 */
[----:B------:R1:W-:Y:S10]  /*9010*/  MUFU.EX2 R201, R7 ;  /* 0x0000000700c97308 */ /* 0x0003f40000000800 */
[----:B------:R4:W2:Y:S10]  /*9020*/  MUFU.EX2 R36, R3 ;  /* 0x0000000300247308 */ /* 0x0008b40000000800 */
[----:B------:R3:W-:Y:S01]  /*9030*/  MUFU.EX2 R127, R6 ;  /* 0x00000006007f7308 */ /* 0x0007e20000000800 */
[--C-:B-1----:R-:W-:Y:S09]  /*9040*/  FFMA.FTZ R7, R48, UR4, -R43.reuse ;  /* 0x0000000430077c23 */ /* 0x102ff2000801082b */
[----:B------:R1:W-:Y:S01]  /*9050*/  MUFU.EX2 R228, R7 ;  /* 0x0000000700e47308 */ /* 0x0003e20000000800 */
[----:B----4-:R-:W-:Y:S01]  /*9060*/  FMNMX.FTZ R3, R2, R4, !PT ;  /* 0x0000000402037209 */ /* 0x010fe20007810000 */
[--C-:B------:R-:W-:Y:S01]  /*9070*/  FFMA.FTZ R4, R202, UR4, -R43.reuse ;  /* 0x00000004ca047c23 */ /* 0x100fe2000801082b */
[----:B------:R-:W-:Y:S02]  /*9080*/  FMUL.FTZ R2, R0, UR4 ;  /* 0x0000000400027c20 */ /* 0x000fe40008410000 */
[C---:B------:R-:W-:Y:S01]  /*9090*/  FSETP.NEU.FTZ.AND P0, PT, R3.reuse, -INF , PT ;  /* 0xff8000000300780b */ /* 0x040fe20003f1d000 */
[C---:B------:R-:W-:Y:S01]  /*90a0*/  FMUL.FTZ R66, R3.reuse, UR4 ;  /* 0x0000000403427c20 */ /* 0x040fe20008410000 */
[----:B------:R-:W-:Y:S03]  /*90b0*/  FADD.FTZ R0, -R3, R134 ;  /* 0x0000008603007221 */ /* 0x000fe60000010100 */
[----:B------:R4:W-:Y:S01]  /*90c0*/  MUFU.EX2 R133, R4 ;  /* 0x0000000400857308 */ /* 0x0009e20000000800 */
[--C-:B---3--:R-:W-:Y:S01]  /*90d0*/  FFMA.FTZ R6, R33, UR4, -R43.reuse ;  /* 0x0000000421067c23 */ /* 0x108fe2000801082b */
[----:B------:R-:W-:Y:S01]  /*90e0*/  FSEL R66, R66, RZ, P0 ;  /* 0x000000ff42427208 */ /* 0x000fe20000000000 */
[----:B------:R-:W-:Y:S07]  /*90f0*/  FMUL.FTZ R0, R0, UR4 ;  /* 0x0000000400007c20 */ /* 0x000fee0008410000 */
[----:B------:R-:W-:Y:S01]  /*9100*/  MUFU.EX2 R2, R2 ;  /* 0x0000000200027308 */ /* 0x000fe20000000800 */
[--C-:B-1----:R-:W-:Y:S01]  /*9110*/  FFMA.FTZ R7, R18, UR4, -R43.reuse ;  /* 0x0000000412077c23 */ /* 0x102fe2000801082b */
[----:B--2---:R-:W-:Y:S08]  /*9120*/  FMUL.FTZ R18, R36, R146 ;  /* 0x0000009224127220 */ /* 0x004ff00000410000 */
[----:B------:R-:W1:Y:S01]  /*9130*/  MUFU.EX2 R0, R0 ;  /* 0x0000000000007308 */ /* 0x000e620000000800 */
[--C-:B----4-:R-:W-:Y:S09]  /*9140*/  FFMA.FTZ R4, R212, UR4, -R43.reuse ;  /* 0x00000004d4047c23 */ /* 0x110ff2000801082b */
[----:B------:R2:W-:Y:S10]  /*9150*/  MUFU.EX2 R172, R4 ;  /* 0x0000000400ac7308 */ /* 0x0005f40000000800 */
[----:B------:R3:W-:Y:S01]  /*9160*/  MUFU.EX2 R247, R7 ;  /* 0x0000000700f77308 */ /* 0x0007e20000000800 */
[----:B-1----:R-:W-:Y:S01]  /*9170*/  FMUL.FTZ R14, R0, R150 ;  /* 0x00000096000e7220 */ /* 0x002fe20000410000 */
[----:B--2---:R-:W-:Y:S08]  /*9180*/  FFMA.FTZ R4, R204, UR4, -R64 ;  /* 0x00000004cc047c23 */ /* 0x004ff00008010840 */
[----:B------:R1:W-:Y:S01]  /*9190*/  MUFU.EX2 R204, R5 ;  /* 0x0000000500cc7308 */ /* 0x0003e20000000800 */
[----:B---3--:R-:W-:Y:S01]  /*91a0*/  FFMA.FTZ R7, R80, UR4, -R43 ;  /* 0x0000000450077c23 */ /* 0x008fe2000801082b */
[----:B------:R-:W-:Y:S08]  /*91b0*/  FFMA.FTZ R80, R41, UR4, -R66 ;  /* 0x0000000429507c23 */ /* 0x000ff00008010842 */
[----:B------:R2:W-:Y:S10]  /*91c0*/  MUFU.EX2 R131, R4 ;  /* 0x0000000400837308 */ /* 0x0005f40000000800 */
[----:B------:R3:W4:Y:S01]  /*91d0*/  MUFU.EX2 R10, R7 ;  /* 0x00000007000a7308 */ /* 0x0007220000000800 */
[----:B-1----:R-:W-:Y:S09]  /*91e0*/  FFMA.FTZ R5, R208, UR4, -R65 ;  /* 0x00000004d0057c23 */ /* 0x002ff20008010841 */
[----:B------:R1:W-:Y:S01]  /*91f0*/  MUFU.EX2 R174, R5 ;  /* 0x0000000500ae7308 */ /* 0x0003e20000000800 */
[--C-:B--2---:R-:W-:Y:S09]  /*9200*/  FFMA.FTZ R4, R211, UR4, -R64.reuse ;  /* 0x00000004d3047c23 */ /* 0x104ff20008010840 */
[----:B------:R2:W-:Y:S01]  /*9210*/  MUFU.EX2 R134, R4 ;  /* 0x0000000400867308 */ /* 0x0005e20000000800 */
[----:B---3--:R-:W-:Y:S01]  /*9220*/  FMUL.FTZ R7, R36, R143 ;  /* 0x0000008f24077220 */ /* 0x008fe20000410000 */
[----:B----4-:R-:W-:Y:S01]  /*9230*/  MOV R143, R10 ;  /* 0x0000000a008f7202 */ /* 0x010fe20000000f00 */
[----:B------:R-:W-:Y:S01]  /*9240*/  FMUL.FTZ R10, R0, R138 ;  /* 0x0000008a000a7220 */ /* 0x000fe20000410000 */
[--C-:B-1----:R-:W-:Y:S01]  /*9250*/  FFMA.FTZ R5, R198, UR4, -R64.reuse ;  /* 0x00000004c6057c23 */ /* 0x102fe20008010840 */
[--C-:B--2---:R-:W-:Y:S05]  /*9260*/  FFMA.FTZ R4, R197, UR4, -R43.reuse ;  /* 0x00000004c5047c23 */ /* 0x104fea000801082b */
[----:B------:R1:W-:Y:S02]  /*9270*/  MUFU.EX2 R197, R4 ;  /* 0x0000000400c57308 */ /* 0x0003e40000000800 */
[--C-:B-1----:R-:W-:Y:S08]  /*9280*/  FFMA.FTZ R4, R169, UR4, -R43.reuse ;  /* 0x00000004a9047c23 */ /* 0x102ff0000801082b */
[----:B------:R1:W-:Y:S02]  /*9290*/  MUFU.EX2 R211, R4 ;  /* 0x0000000400d37308 */ /* 0x0003e40000000800 */
[----:B-1----:R-:W-:Y:S08]  /*92a0*/  FFMA.FTZ R4, R179, UR4, -R64 ;  /* 0x00000004b3047c23 */ /* 0x002ff00008010840 */
[----:B------:R1:W-:Y:S10]  /*92b0*/  MUFU.EX2 R179, R8 ;  /* 0x0000000800b37308 */ /* 0x0003f40000000800 */
[----:B------:R2:W-:Y:S01]  /*92c0*/  MUFU.EX2 R181, R4 ;  /* 0x0000000400b57308 */ /* 0x0005e20000000800 */
[----:B-1----:R-:W-:Y:S09]  /*92d0*/  FFMA.FTZ R8, R26, UR4, -R43 ;  /* 0x000000041a087c23 */ /* 0x002ff2000801082b */
[----:B------:R1:W-:Y:S01]  /*92e0*/  MUFU.EX2 R214, R8 ;  /* 0x0000000800d67308 */ /* 0x0003e20000000800 */
[----:B--2---:R-:W-:Y:S09]  /*92f0*/  FFMA.FTZ R4, R210, UR4, -R65 ;  /* 0x00000004d2047c23 */ /* 0x004ff20008010841 */
[----:B------:R2:W3:Y:S01]  /*9300*/  MUFU.EX2 R132, R4 ;  /* 0x0000000400847308 */ /* 0x0004e20000000800 */
[--C-:B-1----:R-:W-:Y:S09]  /*9310*/  FFMA.FTZ R8, R52, UR4, -R43.reuse ;  /* 0x0000000434087c23 */ /* 0x102ff2000801082b */
[----:B------:R1:W-:Y:S01]  /*9320*/  MUFU.EX2 R222, R8 ;  /* 0x0000000800de7308 */ /* 0x0003e20000000800 */
[--C-:B--2---:R-:W-:Y:S01]  /*9330*/  FFMA.FTZ R4, R203, UR4, -R66.reuse ;  /* 0x00000004cb047c23 */ /* 0x104fe20008010842 */
[----:B---3--:R-:W-:Y:S08]  /*9340*/  F2FP.F16.F32.PACK_AB R48, R132, R127 ;  /* 0x0000007f8430723e */ /* 0x008ff000000000ff */
[----:B------:R2:W-:Y:S01]  /*9350*/  MUFU.EX2 R126, R4 ;  /* 0x00000004007e7308 */ /* 0x0005e20000000800 */
[----:B-1----:R-:W-:Y:S01]  /*9360*/  FFMA.FTZ R8, R68, UR4, -R43 ;  /* 0x0000000444087c23 */ /* 0x002fe2000801082b */
[--C-:B------:R-:W-:Y:S08]  /*9370*/  FFMA.FTZ R68, R111, UR4, -R66.reuse ;  /* 0x000000046f447c23 */ /* 0x100ff00008010842 */
[----:B------:R1:W-:Y:S01]  /*9380*/  MUFU.EX2 R245, R8 ;  /* 0x0000000800f57308 */ /* 0x0003e20000000800 */
[--C-:B--2---:R-:W-:Y:S09]  /*9390*/  FFMA.FTZ R4, R209, UR4, -R66.reuse ;  /* 0x00000004d1047c23 */ /* 0x104ff20008010842 */
[----:B------:R2:W3:Y:S10]  /*93a0*/  MUFU.EX2 R173, R4 ;  /* 0x0000000400ad7308 */ /* 0x0004f40000000800 */
[----:B------:R4:W-:Y:S01]  /*93b0*/  MUFU.EX2 R209, R6 ;  /* 0x0000000600d17308 */ /* 0x0009e20000000800 */
[----:B-1----:R-:W-:Y:S09]  /*93c0*/  FMUL.FTZ R8, R2, R136 ;  /* 0x0000008802087220 */ /* 0x002ff20000410000 */
[----:B------:R-:W-:Y:S01]  /*93d0*/  MUFU.EX2 R68, R68 ;  /* 0x0000004400447308 */ /* 0x000fe20000000800 */
[----:B--2---:R-:W-:Y:S09]  /*93e0*/  FFMA.FTZ R4, R206, UR4, -R65 ;  /* 0x00000004ce047c23 */ /* 0x004ff20008010841 */
[----:B------:R1:W-:Y:S01]  /*93f0*/  MUFU.EX2 R182, R4 ;  /* 0x0000000400b67308 */ /* 0x0003e20000000800 */
[--C-:B----4-:R-:W-:Y:S01]  /*9400*/  FFMA.FTZ R6, R49, UR4, -R43.reuse ;  /* 0x0000000431067c23 */ /* 0x110fe2000801082b */
[----:B---3--:R-:W-:Y:S08]  /*9410*/  F2FP.F16.F32.PACK_AB R49, R173, R126 ;  /* 0x0000007ead31723e */ /* 0x008ff000000000ff */
[----:B------:R2:W-:Y:S01]  /*9420*/  MUFU.EX2 R233, R6 ;  /* 0x0000000600e97308 */ /* 0x0005e20000000800 */
[--C-:B-1----:R-:W-:Y:S09]  /*9430*/  FFMA.FTZ R4, R207, UR4, -R66.reuse ;  /* 0x00000004cf047c23 */ /* 0x102ff20008010842 */
[----:B------:R1:W-:Y:S01]  /*9440*/  MUFU.EX2 R175, R4 ;  /* 0x0000000400af7308 */ /* 0x0003e20000000800 */
[--C-:B--2---:R-:W-:Y:S01]  /*9450*/  FFMA.FTZ R6, R16, UR4, -R43.reuse ;  /* 0x0000000410067c23 */ /* 0x104fe2000801082b */
[--C-:B------:R-:W-:Y:S08]  /*9460*/  FFMA.FTZ R16, R97, UR4, -R43.reuse ;  /* 0x0000000461107c23 */ /* 0x100ff0000801082b */
[----:B------:R2:W-:Y:S01]  /*9470*/  MUFU.EX2 R32, R6 ;  /* 0x0000000600207308 */ /* 0x0005e20000000800 */
[----:B-1----:R-:W-:Y:S09]  /*9480*/  FFMA.FTZ R4, R205, UR4, -R66 ;  /* 0x00000004cd047c23 */ /* 0x002ff20008010842 */
[----:B------:R1:W-:Y:S01]  /*9490*/  MUFU.EX2 R180, R4 ;  /* 0x0000000400b47308 */ /* 0x0003e20000000800 */
[--C-:B--2---:R-:W-:Y:S09]  /*94a0*/  FFMA.FTZ R6, R81, UR4, -R43.reuse ;  /* 0x0000000451067c23 */ /* 0x104ff2000801082b */
[----:B------:R2:W3:Y:S01]  /*94b0*/  MUFU.EX2 R11, R6 ;  /* 0x00000006000b7308 */ /* 0x0004e20000000800 */
[----:B-1----:R-:W-:Y:S09]  /*94c0*/  FFMA.FTZ R4, R178, UR4, -R43 ;  /* 0x00000004b2047c23 */ /* 0x002ff2000801082b */
[----:B------:R1:W-:Y:S01]  /*94d0*/  MUFU.EX2 R178, R5 ;  /* 0x0000000500b27308 */ /* 0x0003e20000000800 */
[----:B--2---:R-:W-:Y:S01]  /*94e0*/  FMUL.FTZ R6, R36, R142 ;  /* 0x0000008e24067220 */ /* 0x004fe20000410000 */
[----:B---3--:R-:W-:Y:S08]  /*94f0*/  MOV R142, R11 ;  /* 0x0000000b008e7202 */ /* 0x008ff00000000f00 */
[----:B------:R2:W-:Y:S01]  /*9500*/  MUFU.EX2 R199, R4 ;  /* 0x0000000400c77308 */ /* 0x0005e20000000800 */
[----:B------:R-:W-:Y:S09]  /*9510*/  FMUL.FTZ R11, R0, R139 ;  /* 0x0000008b000b7220 */ /* 0x000ff20000410000 */
[----:B------:R3:W-:Y:S01]  /*9520*/  MUFU.EX2 R139, R12 ;  /* 0x0000000c008b7308 */ /* 0x0007e20000000800 */
[----:B-1----:R-:W-:Y:S01]  /*9530*/  FFMA.FTZ R5, R28, UR4, -R65 ;  /* 0x000000041c057c23 */ /* 0x002fe20008010841 */
[--C-:B------:R-:W-:Y:S08]  /*9540*/  FFMA.FTZ R28, R99, UR4, -R64.reuse ;  /* 0x00000004631c7c23 */ /* 0x100ff00008010840 */
[----:B------:R1:W-:Y:S01]  /*9550*/  MUFU.EX2 R176, R5 ;  /* 0x0000000500b07308 */ /* 0x0003e20000000800 */
[--C-:B--2---:R-:W-:Y:S09]  /*9560*/  FFMA.FTZ R4, R177, UR4, -R64.reuse ;  /* 0x00000004b1047c23 */ /* 0x104ff20008010840 */
[----:B------:R2:W-:Y:S01]  /*9570*/  MUFU.EX2 R183, R4 ;  /* 0x0000000400b77308 */ /* 0x0005e20000000800 */
[----:B---3--:R-:W-:Y:S01]  /*9580*/  FFMA.FTZ R12, R96, UR4, -R43 ;  /* 0x00000004600c7c23 */ /* 0x008fe2000801082b */
[--C-:B-1----:R-:W-:Y:S08]  /*9590*/  FFMA.FTZ R5, R25, UR4, -R64.reuse ;  /* 0x0000000419057c23 */ /* 0x102ff00008010840 */
[----:B------:R1:W-:Y:S01]  /*95a0*/  MUFU.EX2 R210, R5 ;  /* 0x0000000500d27308 */ /* 0x0003e20000000800 */
[--C-:B--2---:R-:W-:Y:S09]  /*95b0*/  FFMA.FTZ R4, R34, UR4, -R64.reuse ;  /* 0x0000000422047c23 */ /* 0x104ff20008010840 */
[----:B------:R2:W-:Y:S01]  /*95c0*/  MUFU.EX2 R198, R4 ;  /* 0x0000000400c67308 */ /* 0x0005e20000000800 */
[--C-:B-1----:R-:W-:Y:S01]  /*95d0*/  FFMA.FTZ R5, R44, UR4, -R65.reuse ;  /* 0x000000042c057c23 */ /* 0x102fe20008010841 */
[----:B------:R-:W-:Y:S08]  /*95e0*/  F2FP.F16.F32.PACK_AB R44, R172, R133 ;  /* 0x00000085ac2c723e */ /* 0x000ff000000000ff */
[----:B------:R1:W-:Y:S01]  /*95f0*/  MUFU.EX2 R213, R5 ;  /* 0x0000000500d57308 */ /* 0x0003e20000000800 */
[--C-:B--2---:R-:W-:Y:S01]  /*9600*/  FFMA.FTZ R4, R35, UR4, -R64.reuse ;  /* 0x0000000423047c23 */ /* 0x104fe20008010840 */
[----:B------:R-:W-:Y:S08]  /*9610*/  FMUL.FTZ R35, R36, R163 ;  /* 0x000000a324237220 */ /* 0x000ff00000410000 */
[----:B------:R2:W-:Y:S01]  /*9620*/  MUFU.EX2 R206, R4 ;  /* 0x0000000400ce7308 */ /* 0x0005e20000000800 */
[--C-:B-1----:R-:W-:Y:S09]  /*9630*/  FFMA.FTZ R5, R54, UR4, -R64.reuse ;  /* 0x0000000436057c23 */ /* 0x102ff20008010840 */
[----:B------:R1:W-:Y:S01]  /*9640*/  MUFU.EX2 R220, R5 ;  /* 0x0000000500dc7308 */ /* 0x0003e20000000800 */
[--C-:B--2---:R-:W-:Y:S09]  /*9650*/  FFMA.FTZ R4, R171, UR4, -R65.reuse ;  /* 0x00000004ab047c23 */ /* 0x104ff20008010841 */
[----:B------:R2:W-:Y:S01]  /*9660*/  MUFU.EX2 R169, R4 ;  /* 0x0000000400a97308 */ /* 0x0005e20000000800 */
[--C-:B-1----:R-:W-:Y:S09]  /*9670*/  FFMA.FTZ R5, R60, UR4, -R65.reuse ;  /* 0x000000043c057c23 */ /* 0x102ff20008010841 */
[----:B------:R1:W-:Y:S01]  /*9680*/  MUFU.EX2 R237, R5 ;  /* 0x0000000500ed7308 */ /* 0x0003e20000000800 */
[----:B--2---:R-:W-:Y:S09]  /*9690*/  FFMA.FTZ R4, R168, UR4, -R65 ;  /* 0x00000004a8047c23 */ /* 0x004ff20008010841 */
[----:B------:R2:W-:Y:S01]  /*96a0*/  MUFU.EX2 R171, R4 ;  /* 0x0000000400ab7308 */ /* 0x0005e20000000800 */
[----:B-1----:R-:W-:Y:S01]  /*96b0*/  FFMA.FTZ R5, R70, UR4, -R64 ;  /* 0x0000000446057c23 */ /* 0x002fe20008010840 */
[----:B------:R-:W-:Y:S08]  /*96c0*/  FFMA.FTZ R70, R117, UR4, -R43 ;  /* 0x0000000475467c23 */ /* 0x000ff0000801082b */
[----:B------:R1:W-:Y:S01]  /*96d0*/  MUFU.EX2 R242, R5 ;  /* 0x0000000500f27308 */ /* 0x0003e20000000800 */
[--C-:B--2---:R-:W-:Y:S09]  /*96e0*/  FFMA.FTZ R4, R170, UR4, -R66.reuse ;  /* 0x00000004aa047c23 */ /* 0x104ff20008010842 */
[----:B------:R2:W-:Y:S10]  /*96f0*/  MUFU.EX2 R168, R4 ;  /* 0x0000000400a87308 */ /* 0x0005f40000000800 */
[----:B------:R-:W-:Y:S01]  /*9700*/  MUFU.EX2 R70, R70 ;  /* 0x0000004600467308 */ /* 0x000fe20000000800 */
[--C-:B-1----:R-:W-:Y:S01]  /*9710*/  FFMA.FTZ R5, R78, UR4, -R66.reuse ;  /* 0x000000044e057c23 */ /* 0x102fe20008010842 */
[--C-:B------:R-:W-:Y:S08]  /*9720*/  FFMA.FTZ R78, R123, UR4, -R66.reuse ;  /* 0x000000047b4e7c23 */ /* 0x100ff00008010842 */
[----:B------:R1:W-:Y:S01]  /*9730*/  MUFU.EX2 R238, R5 ;  /* 0x0000000500ee7308 */ /* 0x0003e20000000800 */
[--C-:B--2---:R-:W-:Y:S09]  /*9740*/  FFMA.FTZ R4, R27, UR4, -R66.reuse ;  /* 0x000000041b047c23 */ /* 0x104ff20008010842 */
[----:B------:R2:W-:Y:S10]  /*9750*/  MUFU.EX2 R170, R4 ;  /* 0x0000000400aa7308 */ /* 0x0005f40000000800 */
[----:B------:R-:W-:Y:S01]  /*9760*/  MUFU.EX2 R78, R78 ;  /* 0x0000004e004e7308 */ /* 0x000fe20000000800 */
[----:B-1----:R-:W-:Y:S01]  /*9770*/  FMUL.FTZ R5, R37, R141 ;  /* 0x0000008d25057220 */ /* 0x002fe20000410000 */
[--C-:B--2---:R-:W-:Y:S08]  /*9780*/  FFMA.FTZ R4, R29, UR4, -R65.reuse ;  /* 0x000000041d047c23 */ /* 0x104ff00008010841 */
[----:B------:R1:W2:Y:S10]  /*9790*/  MUFU.EX2 R29, R12 ;  /* 0x0000000c001d7308 */ /* 0x0002b40000000800 */
[----:B------:R3:W-:Y:S01]  /*97a0*/  MUFU.EX2 R203, R4 ;  /* 0x0000000400cb7308 */ /* 0x0007e20000000800 */
[C---:B-1----:R-:W-:Y:S01]  /*97b0*/  FMUL.FTZ R12, R2.reuse, R148 ;  /* 0x00000094020c7220 */ /* 0x042fe20000410000 */
[----:B--2---:R-:W-:Y:S01]  /*97c0*/  MOV R150, R29 ;  /* 0x0000001d00967202 */ /* 0x004fe20000000f00 */
[----:B------:R-:W-:Y:S01]  /*97d0*/  FMUL.FTZ R29, R2, R165 ;  /* 0x000000a5021d7220 */ /* 0x000fe20000410000 */
[--C-:B---3--:R-:W-:Y:S01]  /*97e0*/  FFMA.FTZ R4, R30, UR4, -R66.reuse ;  /* 0x000000041e047c23 */ /* 0x108fe20008010842 */
[----:B------:R-:W-:Y:S05]  /*97f0*/  FFMA.FTZ R30, R89, UR4, -R65 ;  /* 0x00000004591e7c23 */ /* 0x000fea0008010841 */
[----:B------:R1:W-:Y:S02]  /*9800*/  MUFU.EX2 R177, R4 ;  /* 0x0000000400b17308 */ /* 0x0003e40000000800 */
[----:B-1----:R-:W-:Y:S01]  /*9810*/  FFMA.FTZ R4, R31, UR4, -R66 ;  /* 0x000000041f047c23 */ /* 0x002fe20008010842 */
[----:B------:R-:W-:Y:S07]  /*9820*/  FMUL.FTZ R31, R0, R167 ;  /* 0x000000a7001f7220 */ /* 0x000fee0000410000 */
[----:B------:R1:W-:Y:S02]  /*9830*/  MUFU.EX2 R217, R4 ;  /* 0x0000000400d97308 */ /* 0x0003e40000000800 */
[----:B-1----:R-:W-:Y:S02]  /*9840*/  FFMA.FTZ R4, R24, UR4, -R43 ;  /* 0x0000000418047c23 */ /* 0x002fe4000801082b */
[----:B------:R-:W1:Y:S06]  /*9850*/  LDSM.16.MT88.4 R24, [R184+0x4000] ;  /* 0x00400000b818783b */ /* 0x000e6c0000004200 */
[----:B------:R2:W-:Y:S02]  /*9860*/  MUFU.EX2 R227, R4 ;  /* 0x0000000400e37308 */ /* 0x0005e40000000800 */
[--C-:B--2---:R-:W-:Y:S01]  /*9870*/  FFMA.FTZ R4, R23, UR4, -R64.reuse ;  /* 0x0000000417047c23 */ /* 0x104fe20008010840 */
[----:B------:R-:W-:Y:S07]  /*9880*/  FMUL.FTZ R23, R36, R155 ;  /* 0x0000009b24177220 */ /* 0x000fee0000410000 */
[----:B------:R2:W-:Y:S02]  /*9890*/  MUFU.EX2 R224, R4 ;  /* 0x0000000400e07308 */ /* 0x0005e40000000800 */
[--C-:B--2---:R-:W-:Y:S01]  /*98a0*/  FFMA.FTZ R4, R50, UR4, -R64.reuse ;  /* 0x0000000432047c23 */ /* 0x104fe20008010840 */
[----:B------:R-:W-:Y:S07]  /*98b0*/  F2FP.F16.F32.PACK_AB R50, R182, R174 ;  /* 0x000000aeb632723e */ /* 0x000fee00000000ff */
[----:B------:R2:W-:Y:S02]  /*98c0*/  MUFU.EX2 R226, R4 ;  /* 0x0000000400e27308 */ /* 0x0005e40000000800 */
[--C-:B--2---:R-:W-:Y:S01]  /*98d0*/  FFMA.FTZ R4, R51, UR4, -R64.reuse ;  /* 0x0000000433047c23 */ /* 0x104fe20008010840 */
[----:B------:R-:W-:Y:S07]  /*98e0*/  F2FP.F16.F32.PACK_AB R51, R180, R175 ;  /* 0x000000afb433723e */ /* 0x000fee00000000ff */
[----:B------:R2:W-:Y:S02]  /*98f0*/  MUFU.EX2 R230, R4 ;  /* 0x0000000400e67308 */ /* 0x0005e40000000800 */
[--C-:B--2---:R-:W-:Y:S01]  /*9900*/  FFMA.FTZ R4, R22, UR4, -R65.reuse ;  /* 0x0000000416047c23 */ /* 0x104fe20008010841 */
[----:B------:R-:W-:Y:S07]  /*9910*/  FMUL.FTZ R22, R36, R154 ;  /* 0x0000009a24167220 */ /* 0x000fee0000410000 */
[----:B------:R2:W-:Y:S02]  /*9920*/  MUFU.EX2 R202, R4 ;  /* 0x0000000400ca7308 */ /* 0x0005e40000000800 */
[--C-:B--2---:R-:W-:Y:S01]  /*9930*/  FFMA.FTZ R4, R20, UR4, -R65.reuse ;  /* 0x0000000414047c23 */ /* 0x104fe20008010841 */
[----:B------:R-:W-:Y:S07]  /*9940*/  FFMA.FTZ R20, R98, UR4, -R64 ;  /* 0x0000000462147c23 */ /* 0x000fee0008010840 */
[----:B------:R2:W-:Y:S02]  /*9950*/  MUFU.EX2 R219, R4 ;  /* 0x0000000400db7308 */ /* 0x0005e40000000800 */
[--C-:B--2---:R-:W-:Y:S01]  /*9960*/  FFMA.FTZ R4, R21, UR4, -R66.reuse ;  /* 0x0000000415047c23 */ /* 0x104fe20008010842 */
[----:B------:R-:W-:Y:S07]  /*9970*/  FMUL.FTZ R21, R37, R153 ;  /* 0x0000009925157220 */ /* 0x000fee0000410000 */
[----:B------:R2:W-:Y:S02]  /*9980*/  MUFU.EX2 R205, R4 ;  /* 0x0000000400cd7308 */ /* 0x0005e40000000800 */
[--C-:B--2---:R-:W-:Y:S01]  /*9990*/  FFMA.FTZ R4, R19, UR4, -R66.reuse ;  /* 0x0000000413047c23 */ /* 0x104fe20008010842 */
[----:B------:R-:W-:Y:S07]  /*99a0*/  FMUL.FTZ R19, R36, R147 ;  /* 0x0000009324137220 */ /* 0x000fee0000410000 */
[----:B------:R2:W-:Y:S02]  /*99b0*/  MUFU.EX2 R212, R4 ;  /* 0x0000000400d47308 */ /* 0x0005e40000000800 */
[----:B--2---:R-:W-:Y:S01]  /*99c0*/  FFMA.FTZ R4, R45, UR4, -R65 ;  /* 0x000000042d047c23 */ /* 0x004fe20008010841 */
[----:B------:R-:W-:Y:S07]  /*99d0*/  F2FP.F16.F32.PACK_AB R45, R134, R131 ;  /* 0x00000083862d723e */ /* 0x000fee00000000ff */
[----:B------:R2:W-:Y:S02]  /*99e0*/  MUFU.EX2 R221, R4 ;  /* 0x0000000400dd7308 */ /* 0x0005e40000000800 */
[--C-:B--2---:R-:W-:Y:S01]  /*99f0*/  FFMA.FTZ R4, R46, UR4, -R66.reuse ;  /* 0x000000042e047c23 */ /* 0x104fe20008010842 */
[----:B------:R-:W-:Y:S07]  /*9a00*/  F2FP.F16.F32.PACK_AB R46, R211, R197 ;  /* 0x000000c5d32e723e */ /* 0x000fee00000000ff */
[----:B------:R2:W-:Y:S02]  /*9a10*/  MUFU.EX2 R218, R4 ;  /* 0x0000000400da7308 */ /* 0x0005e40000000800 */
[----:B--2---:R-:W-:Y:S01]  /*9a20*/  FFMA.FTZ R4, R47, UR4, -R66 ;  /* 0x000000042f047c23 */ /* 0x004fe20008010842 */
[----:B------:R-:W-:Y:S07]  /*9a30*/  F2FP.F16.F32.PACK_AB R47, R204, R181 ;  /* 0x000000b5cc2f723e */ /* 0x000fee00000000ff */
[----:B------:R2:W-:Y:S02]  /*9a40*/  MUFU.EX2 R223, R4 ;  /* 0x0000000400df7308 */ /* 0x0005e40000000800 */
[----:B--2---:R-:W-:Y:S08]  /*9a50*/  FFMA.FTZ R4, R53, UR4, -R43 ;  /* 0x0000000435047c23 */ /* 0x004ff0000801082b */
[----:B------:R2:W-:Y:S02]  /*9a60*/  MUFU.EX2 R231, R4 ;  /* 0x0000000400e77308 */ /* 0x0005e40000000800 */
[--C-:B--2---:R-:W-:Y:S02]  /*9a70*/  FFMA.FTZ R4, R55, UR4, -R64.reuse ;  /* 0x0000000437047c23 */ /* 0x104fe40008010840 */
[----:B------:R-:W2:Y:S06]  /*9a80*/  LDSM.16.MT88.4 R52, [R185+0x4000] ;  /* 0x00400000b934783b */ /* 0x000eac0000004200 */
[----:B------:R3:W-:Y:S02]  /*9a90*/  MUFU.EX2 R229, R4 ;  /* 0x0000000400e57308 */ /* 0x0007e40000000800 */
[--C-:B---3--:R-:W-:Y:S01]  /*9aa0*/  FFMA.FTZ R4, R17, UR4, -R64.reuse ;  /* 0x0000000411047c23 */ /* 0x108fe20008010840 */
[----:B------:R-:W-:Y:S07]  /*9ab0*/  FMUL.FTZ R17, R37, R145 ;  /* 0x0000009125117220 */ /* 0x000fee0000410000 */
[----:B------:R3:W-:Y:S02]  /*9ac0*/  MUFU.EX2 R244, R4 ;  /* 0x0000000400f47308 */ /* 0x0007e40000000800 */
[----:B---3--:R-:W-:Y:S01]  /*9ad0*/  FFMA.FTZ R4, R15, UR4, -R64 ;  /* 0x000000040f047c23 */ /* 0x008fe20008010840 */
[----:B------:R-:W-:Y:S07]  /*9ae0*/  FMUL.FTZ R15, R0, R151 ;  /* 0x00000097000f7220 */ /* 0x000fee0000410000 */
[----:B------:R3:W4:Y:S10]  /*9af0*/  MUFU.EX2 R151, R16 ;  /* 0x0000001000977308 */ /* 0x0007340000000800 */
[----:B------:R5:W1:Y:S01]  /*9b00*/  MUFU.EX2 R33, R4 ;  /* 0x0000000400217308 */ /* 0x000a620000000800 */
[C---:B---3--:R-:W-:Y:S01]  /*9b10*/  FMUL.FTZ R16, R37.reuse, R144 ;  /* 0x0000009025107220 */ /* 0x048fe20000410000 */
[----:B------:R-:W-:Y:S01]  /*9b20*/  MOV R144, R32 ;  /* 0x0000002000907202 */ /* 0x000fe20000000f00 */
[C---:B------:R-:W-:Y:S01]  /*9b30*/  FMUL.FTZ R32, R37.reuse, R160 ;  /* 0x000000a025207220 */ /* 0x040fe20000410000 */
[----:B----4-:R-:W-:Y:S01]  /*9b40*/  MOV R153, R151 ;  /* 0x0000009700997202 */ /* 0x010fe20000000f00 */
[--C-:B-----5:R-:W-:Y:S01]  /*9b50*/  FFMA.FTZ R4, R56, UR4, -R65.reuse ;  /* 0x0000000438047c23 */ /* 0x120fe20008010841 */
[----:B-1----:R-:W-:Y:S01]  /*9b60*/  MOV R155, R33 ;  /* 0x00000021009b7202 */ /* 0x002fe20000000f00 */
[----:B------:R-:W-:Y:S03]  /*9b70*/  FMUL.FTZ R33, R37, R161 ;  /* 0x000000a125217220 */ /* 0x000fe60000410000 */
[----:B------:R1:W-:Y:S02]  /*9b80*/  MUFU.EX2 R207, R4 ;  /* 0x0000000400cf7308 */ /* 0x0003e40000000800 */
[--C-:B-1----:R-:W-:Y:S08]  /*9b90*/  FFMA.FTZ R4, R57, UR4, -R65.reuse ;  /* 0x0000000439047c23 */ /* 0x102ff00008010841 */
[----:B------:R1:W-:Y:S02]  /*9ba0*/  MUFU.EX2 R225, R4 ;  /* 0x0000000400e17308 */ /* 0x0003e40000000800 */
[--C-:B-1----:R-:W-:Y:S08]  /*9bb0*/  FFMA.FTZ R4, R58, UR4, -R66.reuse ;  /* 0x000000043a047c23 */ /* 0x102ff00008010842 */
[----:B------:R1:W-:Y:S02]  /*9bc0*/  MUFU.EX2 R208, R4 ;  /* 0x0000000400d07308 */ /* 0x0003e40000000800 */
[--C-:B-1----:R-:W-:Y:S02]  /*9bd0*/  FFMA.FTZ R4, R59, UR4, -R66.reuse ;  /* 0x000000043b047c23 */ /* 0x102fe40008010842 */
[----:B------:R-:W1:Y:S06]  /*9be0*/  LDSM.16.MT88.4 R56, [R184+0x4400] ;  /* 0x00440000b838783b */ /* 0x000e6c0000004200 */
[----:B------:R3:W-:Y:S02]  /*9bf0*/  MUFU.EX2 R236, R4 ;  /* 0x0000000400ec7308 */ /* 0x0007e40000000800 */
[----:B---3--:R-:W-:Y:S08]  /*9c00*/  FFMA.FTZ R4, R61, UR4, -R65 ;  /* 0x000000043d047c23 */ /* 0x008ff00008010841 */
[----:B------:R3:W-:Y:S02]  /*9c10*/  MUFU.EX2 R243, R4 ;  /* 0x0000000400f37308 */ /* 0x0007e40000000800 */
[--C-:B---3--:R-:W-:Y:S08]  /*9c20*/  FFMA.FTZ R4, R62, UR4, -R66.reuse ;  /* 0x000000043e047c23 */ /* 0x108ff00008010842 */
[----:B------:R3:W-:Y:S02]  /*9c30*/  MUFU.EX2 R232, R4 ;  /* 0x0000000400e87308 */ /* 0x0007e40000000800 */
[----:B---3--:R-:W-:Y:S02]  /*9c40*/  FFMA.FTZ R4, R63, UR4, -R66 ;  /* 0x000000043f047c23 */ /* 0x008fe40008010842 */
[----:B------:R-:W3:Y:S06]  /*9c50*/  LDSM.16.MT88.4 R60, [R185+0x4400] ;  /* 0x00440000b93c783b */ /* 0x000eec0000004200 */
[----:B------:R4:W-:Y:S02]  /*9c60*/  MUFU.EX2 R246, R4 ;  /* 0x0000000400f67308 */ /* 0x0009e40000000800 */
[--C-:B----4-:R-:W-:Y:S01]  /*9c70*/  FFMA.FTZ R4, R69, UR4, -R43.reuse ;  /* 0x0000000445047c23 */ /* 0x110fe2000801082b */
[----:B------:R-:W-:Y:S07]  /*9c80*/  FFMA.FTZ R69, R116, UR4, -R43 ;  /* 0x0000000474457c23 */ /* 0x000fee000801082b */
[----:B------:R4:W5:Y:S10]  /*9c90*/  MUFU.EX2 R34, R4 ;  /* 0x0000000400227308 */ /* 0x0009740000000800 */
[----:B------:R-:W2:Y:S01]  /*9ca0*/  MUFU.EX2 R69, R69 ;  /* 0x0000004500457308 */ /* 0x000ea20000000800 */
[--C-:B----4-:R-:W-:Y:S01]  /*9cb0*/  FFMA.FTZ R4, R71, UR4, -R64.reuse ;  /* 0x0000000447047c23 */ /* 0x110fe20008010840 */
[----:B-----5:R-:W-:Y:S01]  /*9cc0*/  MOV R154, R34 ;  /* 0x00000022009a7202 */ /* 0x020fe20000000f00 */
[----:B------:R-:W-:Y:S01]  /*9cd0*/  FMUL.FTZ R34, R36, R162 ;  /* 0x000000a224227220 */ /* 0x000fe20000410000 */
[--C-:B------:R-:W-:Y:S06]  /*9ce0*/  FFMA.FTZ R71, R118, UR4, -R64.reuse ;  /* 0x0000000476477c23 */ /* 0x100fec0008010840 */
[----:B------:R4:W-:Y:S01]  /*9cf0*/  MUFU.EX2 R249, R4 ;  /* 0x0000000400f97308 */ /* 0x0009e20000000800 */
[----:B--2---:R-:W-:Y:S09]  /*9d00*/  F2FP.F16.F32.PACK_AB R160, R70, R69 ;  /* 0x0000004546a0723e */ /* 0x004ff200000000ff */
[----:B------:R-:W-:Y:S01]  /*9d10*/  MUFU.EX2 R71, R71 ;  /* 0x0000004700477308 */ /* 0x000fe20000000800 */
[--C-:B----4-:R-:W-:Y:S02]  /*9d20*/  FFMA.FTZ R4, R82, UR4, -R64.reuse ;  /* 0x0000000452047c23 */ /* 0x110fe40008010840 */
[----:B------:R-:W2:Y:S07]  /*9d30*/  LDL.LU R82, [R1] ;  /* 0x0000000001527983 */ /* 0x000eae0000300800 */
[----:B------:R4:W-:Y:S01]  /*9d40*/  MUFU.EX2 R251, R4 ;  /* 0x0000000400fb7308 */ /* 0x0009e20000000800 */
[----:B------:R-:W5:Y:S04]  /*9d50*/  LDL.LU R147, [R1+0x4] ;  /* 0x0000040001937983 */ /* 0x000f680000300800 */
[----:B------:R-:W3:Y:S04]  /*9d60*/  LDL.LU R146, [R1+0x8] ;  /* 0x0000080001927983 */ /* 0x000ee80000300800 */
[----:B------:R-:W3:Y:S01]  /*9d70*/  LDL.LU R145, [R1+0xc] ;  /* 0x00000c0001917983 */ /* 0x000ee20000300800 */
[--C-:B----4-:R-:W-:Y:S04]  /*9d80*/  FFMA.FTZ R4, R83, UR4, -R64.reuse ;  /* 0x0000000453047c23 */ /* 0x110fe80008010840 */
[----:B------:R4:W1:Y:S02]  /*9d90*/  MUFU.EX2 R13, R4 ;  /* 0x00000004000d7308 */ /* 0x0008640000000800 */
[--C-:B----4-:R-:W-:Y:S01]  /*9da0*/  FFMA.FTZ R4, R72, UR4, -R65.reuse ;  /* 0x0000000448047c23 */ /* 0x110fe20008010841 */
[----:B-1----:R-:W-:Y:S01]  /*9db0*/  MOV R141, R13 ;  /* 0x0000000d008d7202 */ /* 0x002fe20000000f00 */
[----:B------:R-:W-:Y:S01]  /*9dc0*/  FMUL.FTZ R13, R2, R149 ;  /* 0x00000095020d7220 */ /* 0x000fe20000410000 */
[----:B------:R-:W-:Y:S05]  /*9dd0*/  FFMA.FTZ R72, R119, UR4, -R64 ;  /* 0x0000000477487c23 */ /* 0x000fea0008010840 */
[----:B------:R1:W-:Y:S10]  /*9de0*/  MUFU.EX2 R234, R4 ;  /* 0x0000000400ea7308 */ /* 0x0003f40000000800 */
[----:B------:R4:W-:Y:S10]  /*9df0*/  MUFU.EX2 R149, R20 ;  /* 0x0000001400957308 */ /* 0x0009f40000000800 */
[----:B------:R-:W4:Y:S01]  /*9e00*/  MUFU.EX2 R72, R72 ;  /* 0x0000004800487308 */ /* 0x000f220000000800 */
[----:B-1----:R-:W-:Y:S01]  /*9e10*/  FFMA.FTZ R4, R73, UR4, -R65 ;  /* 0x0000000449047c23 */ /* 0x002fe20008010841 */
[----:B------:R-:W-:Y:S08]  /*9e20*/  FFMA.FTZ R73, R128, UR4, -R43 ;  /* 0x0000000480497c23 */ /* 0x000ff0000801082b */
[----:B------:R1:W-:Y:S01]  /*9e30*/  MUFU.EX2 R239, R4 ;  /* 0x0000000400ef7308 */ /* 0x0003e20000000800 */
[----:B----4-:R-:W-:Y:S09]  /*9e40*/  FMUL.FTZ R20, R37, R152 ;  /* 0x0000009825147220 */ /* 0x010ff20000410000 */
[----:B------:R4:W-:Y:S01]  /*9e50*/  MUFU.EX2 R152, R28 ;  /* 0x0000001c00987308 */ /* 0x0009e20000000800 */
[----:B------:R-:W-:Y:S09]  /*9e60*/  F2FP.F16.F32.PACK_AB R161, R72, R71 ;  /* 0x0000004748a1723e */ /* 0x000ff200000000ff */
[----:B------:R-:W-:Y:S01]  /*9e70*/  MUFU.EX2 R73, R73 ;  /* 0x0000004900497308 */ /* 0x000fe20000000800 */
[----:B-1----:R-:W-:Y:S01]  /*9e80*/  FFMA.FTZ R4, R74, UR4, -R66 ;  /* 0x000000044a047c23 */ /* 0x002fe20008010842 */
[----:B------:R-:W-:Y:S08]  /*9e90*/  FFMA.FTZ R74, R130, UR4, -R64 ;  /* 0x00000004824a7c23 */ /* 0x000ff00008010840 */
[----:B------:R1:W-:Y:S01]  /*9ea0*/  MUFU.EX2 R235, R4 ;  /* 0x0000000400eb7308 */ /* 0x0003e20000000800 */
[--C-:B----4-:R-:W-:Y:S09]  /*9eb0*/  FFMA.FTZ R28, R88, UR4, -R65.reuse ;  /* 0x00000004581c7c23 */ /* 0x110ff20008010841 */
[----:B------:R4:W-:Y:S10]  /*9ec0*/  MUFU.EX2 R138, R28 ;  /* 0x0000001c008a7308 */ /* 0x0009f40000000800 */
[----:B------:R-:W-:Y:S01]  /*9ed0*/  MUFU.EX2 R74, R74 ;  /* 0x0000004a004a7308 */ /* 0x000fe20000000800 */
[--C-:B-1----:R-:W-:Y:S01]  /*9ee0*/  FFMA.FTZ R4, R75, UR4, -R66.reuse ;  /* 0x000000044b047c23 */ /* 0x102fe20008010842 */
[--C-:B------:R-:W-:Y:S08]  /*9ef0*/  FFMA.FTZ R75, R120, UR4, -R65.reuse ;  /* 0x00000004784b7c23 */ /* 0x100ff00008010841 */
[----:B------:R1:W-:Y:S01]  /*9f00*/  MUFU.EX2 R240, R4 ;  /* 0x0000000400f07308 */ /* 0x0003e20000000800 */
[----:B----4-:R-:W-:Y:S09]  /*9f10*/  FMUL.FTZ R28, R2, R164 ;  /* 0x000000a4021c7220 */ /* 0x010ff20000410000 */
[----:B------:R-:W-:Y:S01]  /*9f20*/  MUFU.EX2 R75, R75 ;  /* 0x0000004b004b7308 */ /* 0x000fe20000000800 */
[--C-:B-1----:R-:W-:Y:S01]  /*9f30*/  FFMA.FTZ R4, R76, UR4, -R65.reuse ;  /* 0x000000044c047c23 */ /* 0x102fe20008010841 */
[--C-:B------:R-:W-:Y:S08]  /*9f40*/  FFMA.FTZ R76, R121, UR4, -R65.reuse ;  /* 0x00000004794c7c23 */ /* 0x100ff00008010841 */
[----:B------:R1:W-:Y:S10]  /*9f50*/  MUFU.EX2 R241, R4 ;  /* 0x0000000400f17308 */ /* 0x0003f40000000800 */
[----:B------:R-:W4:Y:S01]  /*9f60*/  MUFU.EX2 R76, R76 ;  /* 0x0000004c004c7308 */ /* 0x000f220000000800 */
[--C-:B-1----:R-:W-:Y:S01]  /*9f70*/  FFMA.FTZ R4, R77, UR4, -R65.reuse ;  /* 0x000000044d047c23 */ /* 0x102fe20008010841 */
[--C-:B------:R-:W-:Y:S08]  /*9f80*/  FFMA.FTZ R77, R122, UR4, -R66.reuse ;  /* 0x000000047a4d7c23 */ /* 0x100ff00008010842 */
[----:B------:R1:W-:Y:S01]  /*9f90*/  MUFU.EX2 R250, R4 ;  /* 0x0000000400fa7308 */ /* 0x0003e20000000800 */
[----:B----4-:R-:W-:Y:S09]  /*9fa0*/  F2FP.F16.F32.PACK_AB R164, R76, R75 ;  /* 0x0000004b4ca4723e */ /* 0x010ff200000000ff */
[----:B------:R-:W4:Y:S01]  /*9fb0*/  MUFU.EX2 R77, R77 ;  /* 0x0000004d004d7308 */ /* 0x000f220000000800 */
[--C-:B-1----:R-:W-:Y:S01]  /*9fc0*/  FFMA.FTZ R4, R79, UR4, -R66.reuse ;  /* 0x000000044f047c23 */ /* 0x102fe20008010842 */
[----:B------:R-:W-:Y:S08]  /*9fd0*/  FFMA.FTZ R79, R124, UR4, -R65 ;  /* 0x000000047c4f7c23 */ /* 0x000ff00008010841 */
[----:B------:R1:W-:Y:S01]  /*9fe0*/  MUFU.EX2 R248, R4 ;  /* 0x0000000400f87308 */ /* 0x0003e20000000800 */
[----:B----4-:R-:W-:Y:S09]  /*9ff0*/  F2FP.F16.F32.PACK_AB R165, R78, R77 ;  /* 0x0000004d4ea5723e */ /* 0x010ff200000000ff */
[----:B------:R-:W-:Y:S01]  /*a000*/  MUFU.EX2 R79, R79 ;  /* 0x0000004f004f7308 */ /* 0x000fe20000000800 */
[--C-:B-1----:R-:W-:Y:S09]  /*a010*/  FFMA.FTZ R4, R84, UR4, -R43.reuse ;  /* 0x0000000454047c23 */ /* 0x102ff2000801082b */
[----:B------:R1:W-:Y:S02]  /*a020*/  MUFU.EX2 R252, R4 ;  /* 0x0000000400fc7308 */ /* 0x0003e40000000800 */
[----:B-1----:R-:W-:Y:S08]  /*a030*/  FFMA.FTZ R4, R85, UR4, -R43 ;  /* 0x0000000455047c23 */ /* 0x002ff0000801082b */
[----:B------:R1:W4:Y:S02]  /*a040*/  MUFU.EX2 R81, R4 ;  /* 0x0000000400517308 */ /* 0x0003240000000800 */
[C---:B-1----:R-:W-:Y:S01]  /*a050*/  FMUL.FTZ R4, R37.reuse, R140 ;  /* 0x0000008c25047220 */ /* 0x042fe20000410000 */
[----:B----4-:R-:W-:Y:S07]  /*a060*/  MOV R151, R81 ;  /* 0x0000005100977202 */ /* 0x010fee0000000f00 */
[----:B------:R1:W-:Y:S01]  /*a070*/  MUFU.EX2 R140, R9 ;  /* 0x00000009008c7308 */ /* 0x0003e20000000800 */
[-C--:B------:R-:W-:Y:S05]  /*a080*/  HMMA.16816.F32 R4, R44, R24.reuse, R4 ;  /* 0x000000182c04723c */ /* 0x080fea0000001804 */
[C---:B-1----:R-:W-:Y:S04]  /*a090*/  FMUL.FTZ R9, R2.reuse, R137 ;  /* 0x0000008902097220 */ /* 0x042fe80000410000 */
[----:B------:R1:W-:Y:S03]  /*a0a0*/  MUFU.EX2 R137, R30 ;  /* 0x0000001e00897308 */ /* 0x0003e60000000800 */
[C---:B------:R-:W-:Y:S06]  /*a0b0*/  HMMA.16816.F32 R8, R48.reuse, R24, R8 ;  /* 0x000000183008723c */ /* 0x040fec0000001808 */
[-C--:B------:R-:W-:Y:S05]  /*a0c0*/  HMMA.16816.F32 R12, R48, R26.reuse, R12 ;  /* 0x0000001a300c723c */ /* 0x080fea000000180c */
[C---:B------:R-:W-:Y:S01]  /*a0d0*/  FMUL.FTZ R24, R2.reuse, R156 ;  /* 0x0000009c02187220 */ /* 0x040fe20000410000 */
[C---:B------:R-:W-:Y:S05]  /*a0e0*/  HMMA.16816.F32 R16, R44.reuse, R26, R16 ;  /* 0x0000001a2c10723c */ /* 0x040fea0000001810 */
[----:B------:R-:W-:Y:S01]  /*a0f0*/  FMUL.FTZ R25, R2, R157 ;  /* 0x0000009d02197220 */ /* 0x000fe20000410000 */
[-C--:B------:R-:W-:Y:S05]  /*a100*/  HMMA.16816.F32 R20, R44, R52.reuse, R20 ;  /* 0x000000342c14723c */ /* 0x080fea0000001814 */
[C---:B------:R-:W-:Y:S01]  /*a110*/  FMUL.FTZ R26, R0.reuse, R158 ;  /* 0x0000009e001a7220 */ /* 0x040fe20000410000 */
[C---:B------:R-:W-:Y:S01]  /*a120*/  FMUL.FTZ R27, R0.reuse, R159 ;  /* 0x0000009f001b7220 */ /* 0x040fe20000410000 */
[----:B-1----:R-:W-:Y:S06]  /*a130*/  FMUL.FTZ R30, R0, R166 ;  /* 0x000000a6001e7220 */ /* 0x002fec0000410000 */
[C---:B------:R-:W-:Y:S04]  /*a140*/  HMMA.16816.F32 R24, R48.reuse, R52, R24 ;  /* 0x000000343018723c */ /* 0x040fe80000001818 */
[----:B--2---:R-:W-:Y:S02]  /*a150*/  FFMA.FTZ R37, R37, R82, R133 ;  /* 0x0000005225257223 */ /* 0x004fe40000010085 */
[-C--:B------:R-:W-:Y:S05]  /*a160*/  HMMA.16816.F32 R28, R48, R54.reuse, R28 ;  /* 0x00000036301c723c */ /* 0x080fea000000181c */
[----:B------:R-:W-:Y:S01]  /*a170*/  FFMA.FTZ R52, R90, UR4, -R66 ;  /* 0x000000045a347c23 */ /* 0x000fe20008010842 */
[----:B------:R-:W-:Y:S03]  /*a180*/  HMMA.16816.F32 R32, R44, R54, R32 ;  /* 0x000000362c20723c */ /* 0x000fe60000001820 */
[----:B------:R1:W-:Y:S02]  /*a190*/  MUFU.EX2 R136, R52 ;  /* 0x0000003400887308 */ /* 0x0003e40000000800 */
[----:B------:R-:W-:Y:S01]  /*a1a0*/  F2FP.F16.F32.PACK_AB R48, R199, R179 ;  /* 0x000000b3c730723e */ /* 0x000fe200000000ff */
[----:B-----5:R-:W-:Y:S01]  /*a1b0*/  FFMA.FTZ R36, R36, R147, R131 ;  /* 0x0000009324247223 */ /* 0x020fe20000010083 */
[----:B------:R-:W-:Y:S01]  /*a1c0*/  F2FP.F16.F32.PACK_AB R49, R183, R178 ;  /* 0x000000b2b731723e */ /* 0x000fe200000000ff */
[----:B---3--:R-:W-:Y:S03]  /*a1d0*/  FFMA.FTZ R2, R2, R146, R127 ;  /* 0x0000009202027223 */ /* 0x008fe6000001007f */
[----:B------:R-:W-:Y:S01]  /*a1e0*/  F2FP.F16.F32.PACK_AB R50, R209, R201 ;  /* 0x000000c9d132723e */ /* 0x000fe200000000ff */
[----:B------:R-:W-:Y:S01]  /*a1f0*/  FFMA.FTZ R0, R0, R145, R126 ;  /* 0x0000009100007223 */ /* 0x000fe2000001007e */
[----:B------:R-:W-:Y:S01]  /*a200*/  F2FP.F16.F32.PACK_AB R51, R206, R198 ;  /* 0x000000c6ce33723e */ /* 0x000fe200000000ff */
[----:B------:R-:W-:Y:S01]  /*a210*/  FADD.FTZ R2, R132, R2 ;  /* 0x0000000284027221 */ /* 0x000fe20000010000 */
[----:B------:R-:W-:Y:S01]  /*a220*/  F2FP.F16.F32.PACK_AB R44, R171, R169 ;  /* 0x000000a9ab2c723e */ /* 0x000fe200000000ff */
[----:B------:R-:W-:Y:S01]  /*a230*/  FADD.FTZ R0, R173, R0 ;  /* 0x00000000ad007221 */ /* 0x000fe20000010000 */
[----:B------:R-:W-:Y:S01]  /*a240*/  F2FP.F16.F32.PACK_AB R45, R170, R168 ;  /* 0x000000a8aa2d723e */ /* 0x000fe200000000ff */
[----:B------:R-:W-:Y:S01]  /*a250*/  FADD.FTZ R41, R174, R2 ;  /* 0x00000002ae297221 */ /* 0x000fe20000010000 */
[----:B------:R-:W-:Y:S01]  /*a260*/  F2FP.F16.F32.PACK_AB R46, R203, R176 ;  /* 0x000000b0cb2e723e */ /* 0x000fe200000000ff */
[-C--:B------:R-:W-:Y:S05]  /*a270*/  HMMA.16816.F32 R4, R48, R56.reuse, R4 ;  /* 0x000000383004723c */ /* 0x080fea0000001804 */
[----:B-1----:R-:W-:Y:S01]  /*a280*/  FFMA.FTZ R52, R91, UR4, -R66 ;  /* 0x000000045b347c23 */ /* 0x002fe20008010842 */
[----:B------:R-:W-:Y:S01]  /*a290*/  F2FP.F16.F32.PACK_AB R47, R217, R177 ;  /* 0x000000b1d92f723e */ /* 0x000fe200000000ff */
[----:B------:R-:W-:Y:S01]  /*a2a0*/  FADD.FTZ R2, R175, R0 ;  /* 0x00000000af027221 */ /* 0x000fe20000010000 */
[----:B------:R-:W-:Y:S01]  /*a2b0*/  FADD.FTZ R0, R182, R41 ;  /* 0x00000029b6007221 */ /* 0x000fe20000010000 */
[----:B------:R1:W-:Y:S02]  /*a2c0*/  MUFU.EX2 R148, R52 ;  /* 0x0000003400947308 */ /* 0x0003e40000000800 */
[----:B------:R-:W-:Y:S01]  /*a2d0*/  FADD.FTZ R2, R180, R2 ;  /* 0x00000002b4027221 */ /* 0x000fe20000010000 */
[----:B------:R-:W-:Y:S01]  /*a2e0*/  FADD.FTZ R41, R169, R0 ;  /* 0x00000000a9297221 */ /* 0x000fe20000010000 */
[C---:B------:R-:W-:Y:S04]  /*a2f0*/  HMMA.16816.F32 R8, R44.reuse, R56, R8 ;  /* 0x000000382c08723c */ /* 0x040fe80000001808 */
[----:B------:R-:W-:Y:S01]  /*a300*/  FADD.FTZ R0, R168, R2 ;  /* 0x00000002a8007221 */ /* 0x000fe20000010000 */
[----:B------:R-:W-:Y:S01]  /*a310*/  FADD.FTZ R2, R171, R41 ;  /* 0x00000029ab027221 */ /* 0x000fe20000010000 */
[-C--:B------:R-:W-:Y:S05]  /*a320*/  HMMA.16816.F32 R12, R44, R58.reuse, R12 ;  /* 0x0000003a2c0c723c */ /* 0x080fea000000180c */
[--C-:B------:R-:W-:Y:S01]  /*a330*/  FFMA.FTZ R56, R93, UR4, -R65.reuse ;  /* 0x000000045d387c23 */ /* 0x100fe20008010841 */
[C---:B------:R-:W-:Y:S03]  /*a340*/  HMMA.16816.F32 R16, R48.reuse, R58, R16 ;  /* 0x0000003a3010723c */ /* 0x040fe60000001810 */
[----:B------:R2:W-:Y:S02]  /*a350*/  MUFU.EX2 R98, R56 ;  /* 0x0000003800627308 */ /* 0x0005e40000000800 */
[----:B-1----:R-:W-:Y:S01]  /*a360*/  FFMA.FTZ R52, R92, UR4, -R65 ;  /* 0x000000045c347c23 */ /* 0x002fe20008010841 */
[-C--:B------:R-:W-:Y:S07]  /*a370*/  HMMA.16816.F32 R20, R48, R60.reuse, R20 ;  /* 0x0000003c3014723c */ /* 0x080fee0000001814 */
[----:B------:R1:W-:Y:S01]  /*a380*/  MUFU.EX2 R99, R52 ;  /* 0x0000003400637308 */ /* 0x0003e20000000800 */
[C---:B------:R-:W-:Y:S04]  /*a390*/  HMMA.16816.F32 R24, R44.reuse, R60, R24 ;  /* 0x0000003c2c18723c */ /* 0x040fe80000001818 */
[----:B------:R-:W-:Y:S02]  /*a3a0*/  FADD.FTZ R2, R176, R2 ;  /* 0x00000002b0027221 */ /* 0x000fe40000010000 */
[-C--:B------:R-:W-:Y:S05]  /*a3b0*/  HMMA.16816.F32 R28, R44, R62.reuse, R28 ;  /* 0x0000003e2c1c723c */ /* 0x080fea000000181c */
[----:B--2---:R-:W-:Y:S01]  /*a3c0*/  FFMA.FTZ R56, R94, UR4, -R66 ;  /* 0x000000045e387c23 */ /* 0x004fe20008010842 */
[----:B------:R-:W-:Y:S03]  /*a3d0*/  HMMA.16816.F32 R32, R48, R62, R32 ;  /* 0x0000003e3020723c */ /* 0x000fe60000001820 */
[----:B------:R2:W-:Y:S01]  /*a3e0*/  MUFU.EX2 R97, R56 ;  /* 0x0000003800617308 */ /* 0x0005e20000000800 */
[----:B-1----:R-:W1:Y:S01]  /*a3f0*/  LDSM.16.MT88.4 R52, [R184+0x4800] ;  /* 0x00480000b834783b */ /* 0x002e620000004200 */
[----:B------:R-:W-:Y:S01]  /*a400*/  F2FP.F16.F32.PACK_AB R44, R227, R214 ;  /* 0x000000d6e32c723e */ /* 0x000fe200000000ff */
[----:B------:R-:W-:Y:S01]  /*a410*/  FFMA.FTZ R60, R101, UR4, -R43 ;  /* 0x00000004653c7c23 */ /* 0x000fe2000801082b */
[----:B------:R-:W-:Y:S01]  /*a420*/  F2FP.F16.F32.PACK_AB R45, R224, R210 ;  /* 0x000000d2e02d723e */ /* 0x000fe200000000ff */
[----:B------:R-:W-:Y:S03]  /*a430*/  FADD.FTZ R2, R203, R2 ;  /* 0x00000002cb027221 */ /* 0x000fe60000010000 */
[----:B------:R-:W-:Y:S02]  /*a440*/  F2FP.F16.F32.PACK_AB R46, R233, R228 ;  /* 0x000000e4e92e723e */ /* 0x000fe400000000ff */
[----:B------:R3:W-:Y:S01]  /*a450*/  MUFU.EX2 R94, R60 ;  /* 0x0000003c005e7308 */ /* 0x0007e20000000800 */
[----:B------:R-:W-:Y:S01]  /*a460*/  F2FP.F16.F32.PACK_AB R47, R230, R226 ;  /* 0x000000e2e62f723e */ /* 0x000fe200000000ff */
[----:B------:R-:W-:Y:S01]  /*a470*/  FADD.FTZ R41, R202, R2 ;  /* 0x00000002ca297221 */ /* 0x000fe20000010000 */
[----:B------:R-:W-:Y:S01]  /*a480*/  F2FP.F16.F32.PACK_AB R48, R219, R202 ;  /* 0x000000cadb30723e */ /* 0x000fe200000000ff */
[----:B------:R-:W-:Y:S01]  /*a490*/  FADD.FTZ R0, R170, R0 ;  /* 0x00000000aa007221 */ /* 0x000fe20000010000 */
[----:B------:R-:W-:Y:S01]  /*a4a0*/  F2FP.F16.F32.PACK_AB R49, R212, R205 ;  /* 0x000000cdd431723e */ /* 0x000fe200000000ff */
[----:B------:R-:W-:Y:S01]  /*a4b0*/  FADD.FTZ R36, R134, R36 ;  /* 0x0000002486247221 */ /* 0x000fe20000010000 */
[----:B------:R-:W-:Y:S01]  /*a4c0*/  F2FP.F16.F32.PACK_AB R50, R221, R213 ;  /* 0x000000d5dd32723e */ /* 0x000fe200000000ff */
[----:B--2---:R-:W-:Y:S01]  /*a4d0*/  FFMA.FTZ R56, R95, UR4, -R66 ;  /* 0x000000045f387c23 */ /* 0x004fe20008010842 */
[----:B------:R-:W-:Y:S01]  /*a4e0*/  F2FP.F16.F32.PACK_AB R51, R223, R218 ;  /* 0x000000dadf33723e */ /* 0x000fe200000000ff */
[----:B------:R-:W-:Y:S01]  /*a4f0*/  FADD.FTZ R0, R177, R0 ;  /* 0x00000000b1007221 */ /* 0x000fe20000010000 */
[----:B------:R-:W-:Y:S01]  /*a500*/  FADD.FTZ R36, R181, R36 ;  /* 0x00000024b5247221 */ /* 0x000fe20000010000 */
[----:B------:R2:W-:Y:S01]  /*a510*/  MUFU.EX2 R96, R56 ;  /* 0x0000003800607308 */ /* 0x0005e20000000800 */
[----:B------:R-:W-:Y:S01]  /*a520*/  FADD.FTZ R37, R172, R37 ;  /* 0x00000025ac257221 */ /* 0x000fe20000010000 */
[----:B------:R-:W-:Y:S01]  /*a530*/  FADD.FTZ R0, R217, R0 ;  /* 0x00000000d9007221 */ /* 0x000fe20000010000 */
[----:B------:R-:W-:Y:S01]  /*a540*/  FADD.FTZ R36, R204, R36 ;  /* 0x00000024cc247221 */ /* 0x000fe20000010000 */
[----:B------:R-:W-:Y:S01]  /*a550*/  MOV R134, R3 ;  /* 0x0000000300867202 */ /* 0x000fe20000000f00 */
[----:B---3--:R-:W-:Y:S01]  /*a560*/  FFMA.FTZ R60, R102, UR4, -R64 ;  /* 0x00000004663c7c23 */ /* 0x008fe20008010840 */
[----:B------:R-:W-:Y:S01]  /*a570*/  FADD.FTZ R2, R205, R0 ;  /* 0x00000000cd027221 */ /* 0x000fe20000010000 */
[----:B------:R-:W-:Y:S01]  /*a580*/  FADD.FTZ R0, R219, R41 ;  /* 0x00000029db007221 */ /* 0x000fe20000010000 */
[----:B------:R-:W-:Y:S02]  /*a590*/  FADD.FTZ R36, R178, R36 ;  /* 0x00000024b2247221 */ /* 0x000fe40000010000 */
[----:B------:R3:W-:Y:S01]  /*a5a0*/  MUFU.EX2 R93, R60 ;  /* 0x0000003c005d7308 */ /* 0x0007e20000000800 */
[----:B------:R-:W-:Y:S01]  /*a5b0*/  FADD.FTZ R2, R212, R2 ;  /* 0x00000002d4027221 */ /* 0x000fe20000010000 */
[----:B------:R-:W-:Y:S01]  /*a5c0*/  FADD.FTZ R41, R213, R0 ;  /* 0x00000000d5297221 */ /* 0x000fe20000010000 */
[----:B------:R-:W-:Y:S01]  /*a5d0*/  FADD.FTZ R36, R183, R36 ;  /* 0x00000024b7247221 */ /* 0x000fe20000010000 */
[----:B------:R-:W-:Y:S01]  /*a5e0*/  FADD.FTZ R37, R197, R37 ;  /* 0x00000025c5257221 */ /* 0x000fe20000010000 */
[----:B------:R-:W-:Y:S01]  /*a5f0*/  FADD.FTZ R0, R218, R2 ;  /* 0x00000002da007221 */ /* 0x000fe20000010000 */
[----:B------:R-:W-:Y:S01]  /*a600*/  FADD.FTZ R2, R221, R41 ;  /* 0x00000029dd027221 */ /* 0x000fe20000010000 */
[----:B------:R-:W-:Y:S01]  /*a610*/  FADD.FTZ R36, R198, R36 ;  /* 0x00000024c6247221 */ /* 0x000fe20000010000 */
[----:B--2---:R-:W-:Y:S01]  /*a620*/  FFMA.FTZ R56, R100, UR4, -R43 ;  /* 0x0000000464387c23 */ /* 0x004fe2000801082b */
[----:B------:R-:W-:Y:S01]  /*a630*/  FADD.FTZ R37, R211, R37 ;  /* 0x00000025d3257221 */ /* 0x000fe20000010000 */
[----:B------:R-:W-:Y:S01]  /*a640*/  FADD.FTZ R2, R207, R2 ;  /* 0x00000002cf027221 */ /* 0x000fe20000010000 */
[-C--:B-1----:R-:W-:Y:S01]  /*a650*/  HMMA.16816.F32 R4, R44, R52.reuse, R4 ;  /* 0x000000342c04723c */ /* 0x082fe20000001804 */
[----:B------:R1:W-:Y:S04]  /*a660*/  MUFU.EX2 R95, R56 ;  /* 0x00000038005f7308 */ /* 0x0003e80000000800 */
[----:B------:R-:W-:Y:S01]  /*a670*/  FADD.FTZ R41, R225, R2 ;  /* 0x00000002e1297221 */ /* 0x000fe20000010000 */
[C---:B------:R-:W-:Y:S05]  /*a680*/  HMMA.16816.F32 R8, R48.reuse, R52, R8 ;  /* 0x000000343008723c */ /* 0x040fea0000001808 */
[----:B---3--:R-:W-:Y:S01]  /*a690*/  FFMA.FTZ R60, R103, UR4, -R64 ;  /* 0x00000004673c7c23 */ /* 0x008fe20008010840 */
[-C--:B------:R-:W-:Y:S03]  /*a6a0*/  HMMA.16816.F32 R12, R48, R54.reuse, R12 ;  /* 0x00000036300c723c */ /* 0x080fe6000000180c */
[----:B------:R2:W-:Y:S02]  /*a6b0*/  MUFU.EX2 R91, R60 ;  /* 0x0000003c005b7308 */ /* 0x0005e40000000800 */
[----:B------:R-:W-:Y:S01]  /*a6c0*/  FFMA.FTZ R52, R112, UR4, -R43 ;  /* 0x0000000470347c23 */ /* 0x000fe2000801082b */
[C---:B------:R-:W-:Y:S01]  /*a6d0*/  HMMA.16816.F32 R16, R44.reuse, R54, R16 ;  /* 0x000000362c10723c */ /* 0x040fe20000001810 */
[----:B-1----:R-:W1:Y:S06]  /*a6e0*/  LDSM.16.MT88.4 R56, [R185+0x4800] ;  /* 0x00480000b938783b */ /* 0x002e6c0000004200 */
[----:B------:R3:W-:Y:S01]  /*a6f0*/  MUFU.EX2 R90, R52 ;  /* 0x00000034005a7308 */ /* 0x0007e20000000800 */
[----:B------:R-:W-:Y:S03]  /*a700*/  FADD.FTZ R36, R206, R36 ;  /* 0x00000024ce247221 */ /* 0x000fe60000010000 */
[----:B------:R-:W-:Y:S01]  /*a710*/  FADD.FTZ R37, R179, R37 ;  /* 0x00000025b3257221 */ /* 0x000fe20000010000 */
[----:B------:R-:W-:Y:S01]  /*a720*/  FADD.FTZ R41, R237, R41 ;  /* 0x00000029ed297221 */ /* 0x000fe20000010000 */
[----:B------:R-:W-:Y:S02]  /*a730*/  FADD.FTZ R36, R210, R36 ;  /* 0x00000024d2247221 */ /* 0x000fe40000010000 */
[----:B------:R-:W-:Y:S01]  /*a740*/  FADD.FTZ R37, R199, R37 ;  /* 0x00000025c7257221 */ /* 0x000fe20000010000 */
[----:B------:R-:W-:Y:S01]  /*a750*/  FADD.FTZ R0, R223, R0 ;  /* 0x00000000df007221 */ /* 0x000fe20000010000 */
[----:B--2---:R-:W2:Y:S01]  /*a760*/  LDSM.16.MT88.4 R60, [R184+0x4c00] ;  /* 0x004c0000b83c783b */ /* 0x004ea20000004200 */
[----:B------:R-:W-:Y:S01]  /*a770*/  FADD.FTZ R36, R224, R36 ;  /* 0x00000024e0247221 */ /* 0x000fe20000010000 */
[----:B------:R-:W-:Y:S01]  /*a780*/  FADD.FTZ R37, R201, R37 ;  /* 0x00000025c9257221 */ /* 0x000fe20000010000 */
[----:B------:R-:W-:Y:S01]  /*a790*/  FADD.FTZ R0, R208, R0 ;  /* 0x00000000d0007221 */ /* 0x000fe20000010000 */
[----:B------:R-:W-:Y:S01]  /*a7a0*/  MOV R132, R39 ;  /* 0x0000002700847202 */ /* 0x000fe20000000f00 */
[----:B------:R-:W-:Y:S01]  /*a7b0*/  FADD.FTZ R36, R226, R36 ;  /* 0x00000024e2247221 */ /* 0x000fe20000010000 */
[----:B------:R-:W-:Y:S01]  /*a7c0*/  FADD.FTZ R37, R209, R37 ;  /* 0x00000025d1257221 */ /* 0x000fe20000010000 */
[----:B------:R-:W-:Y:S01]  /*a7d0*/  FADD.FTZ R0, R236, R0 ;  /* 0x00000000ec007221 */ /* 0x000fe20000010000 */
[--C-:B---3--:R-:W-:Y:S01]  /*a7e0*/  FFMA.FTZ R52, R113, UR4, -R43.reuse ;  /* 0x0000000471347c23 */ /* 0x108fe2000801082b */
[----:B------:R-:W-:Y:S01]  /*a7f0*/  FFMA.FTZ R43, R129, UR4, -R43 ;  /* 0x00000004812b7c23 */ /* 0x000fe2000801082b */
[----:B------:R-:W-:Y:S01]  /*a800*/  FADD.FTZ R36, R230, R36 ;  /* 0x00000024e6247221 */ /* 0x000fe20000010000 */
[----:B------:R-:W-:Y:S01]  /*a810*/  FADD.FTZ R37, R214, R37 ;  /* 0x00000025d6257221 */ /* 0x000fe20000010000 */
[----:B------:R3:W-:Y:S01]  /*a820*/  MUFU.EX2 R92, R52 ;  /* 0x00000034005c7308 */ /* 0x0007e20000000800 */
[----:B------:R-:W-:Y:S01]  /*a830*/  MOV R133, R38 ;  /* 0x0000002600857202 */ /* 0x000fe20000000f00 */
[----:B------:R-:W-:Y:S01]  /*a840*/  FADD.FTZ R36, R220, R36 ;  /* 0x00000024dc247221 */ /* 0x000fe20000010000 */
[----:B------:R-:W-:Y:S03]  /*a850*/  FADD.FTZ R37, R227, R37 ;  /* 0x00000025e3257221 */ /* 0x000fe60000010000 */
[----:B------:R-:W-:Y:S01]  /*a860*/  FADD.FTZ R36, R229, R36 ;  /* 0x00000024e5247221 */ /* 0x000fe20000010000 */
[----:B------:R-:W-:Y:S04]  /*a870*/  FADD.FTZ R37, R228, R37 ;  /* 0x00000025e4257221 */ /* 0x000fe80000010000 */
[----:B------:R-:W-:Y:S01]  /*a880*/  FADD.FTZ R37, R233, R37 ;  /* 0x00000025e9257221 */ /* 0x000fe20000010000 */
[-C--:B-1----:R-:W-:Y:S03]  /*a890*/  HMMA.16816.F32 R20, R44, R56.reuse, R20 ;  /* 0x000000382c14723c */ /* 0x082fe60000001814 */
[--C-:B---3--:R-:W-:Y:S01]  /*a8a0*/  FFMA.FTZ R52, R114, UR4, -R64.reuse ;  /* 0x0000000472347c23 */ /* 0x108fe20008010840 */
[----:B------:R-:W-:Y:S02]  /*a8b0*/  FADD.FTZ R37, R222, R37 ;  /* 0x00000025de257221 */ /* 0x000fe40000010000 */
[C---:B------:R-:W-:Y:S01]  /*a8c0*/  HMMA.16816.F32 R24, R48.reuse, R56, R24 ;  /* 0x000000383018723c */ /* 0x040fe20000001818 */
[----:B------:R1:W-:Y:S04]  /*a8d0*/  MUFU.EX2 R88, R52 ;  /* 0x0000003400587308 */ /* 0x0003e80000000800 */
[----:B------:R-:W-:Y:S01]  /*a8e0*/  FADD.FTZ R37, R231, R37 ;  /* 0x00000025e7257221 */ /* 0x000fe20000010000 */
[-C--:B------:R-:W-:Y:S05]  /*a8f0*/  HMMA.16816.F32 R28, R48, R58.reuse, R28 ;  /* 0x0000003a301c723c */ /* 0x080fea000000181c */
[----:B------:R-:W-:Y:S01]  /*a900*/  FFMA.FTZ R56, R105, UR4, -R65 ;  /* 0x0000000469387c23 */ /* 0x000fe20008010841 */
[----:B------:R-:W-:Y:S03]  /*a910*/  HMMA.16816.F32 R32, R44, R58, R32 ;  /* 0x0000003a2c20723c */ /* 0x000fe60000001820 */
[----:B------:R3:W-:Y:S02]  /*a920*/  MUFU.EX2 R86, R56 ;  /* 0x0000003800567308 */ /* 0x0007e40000000800 */
[----:B------:R-:W-:Y:S01]  /*a930*/  F2FP.F16.F32.PACK_AB R50, R144, R247 ;  /* 0x000000f79032723e */ /* 0x000fe200000000ff */
[----:B-1----:R-:W-:Y:S01]  /*a940*/  FFMA.FTZ R52, R115, UR4, -R64 ;  /* 0x0000000473347c23 */ /* 0x002fe20008010840 */
[----:B------:R-:W-:Y:S01]  /*a950*/  F2FP.F16.F32.PACK_AB R48, R231, R222 ;  /* 0x000000dee730723e */ /* 0x000fe200000000ff */
[----:B------:R-:W-:Y:S05]  /*a960*/  FADD.FTZ R2, R247, R37 ;  /* 0x00000025f7027221 */ /* 0x000fea0000010000 */
[----:B------:R1:W-:Y:S01]  /*a970*/  MUFU.EX2 R89, R52 ;  /* 0x0000003400597308 */ /* 0x0003e20000000800 */
[----:B------:R-:W-:Y:S01]  /*a980*/  F2FP.F16.F32.PACK_AB R49, R229, R220 ;  /* 0x000000dce531723e */ /* 0x000fe200000000ff */
[----:B------:R-:W-:Y:S01]  /*a990*/  FADD.FTZ R37, R244, R36 ;  /* 0x00000024f4257221 */ /* 0x000fe20000010000 */
[----:B------:R-:W-:Y:S01]  /*a9a0*/  F2FP.F16.F32.PACK_AB R51, R155, R244 ;  /* 0x000000f49b33723e */ /* 0x000fe200000000ff */
[----:B------:R-:W-:Y:S01]  /*a9b0*/  FADD.FTZ R36, R144, R2 ;  /* 0x0000000290247221 */ /* 0x000fe20000010000 */
[----:B------:R-:W-:Y:S01]  /*a9c0*/  F2FP.F16.F32.PACK_AB R44, R225, R207 ;  /* 0x000000cfe12c723e */ /* 0x000fe200000000ff */
[----:B------:R-:W-:Y:S01]  /*a9d0*/  LDSM.16.MT88.4 R144, [R184+0x5c00] ;  /* 0x005c0000b890783b */ /* 0x000fe20000004200 */
[----:B------:R-:W-:Y:S01]  /*a9e0*/  F2FP.F16.F32.PACK_AB R45, R236, R208 ;  /* 0x000000d0ec2d723e */ /* 0x000fe200000000ff */
[----:B------:R-:W-:Y:S01]  /*a9f0*/  FFMA.FTZ R64, R67, UR4, -R64 ;  /* 0x0000000443407c23 */ /* 0x000fe20008010840 */
[----:B------:R-:W-:Y:S01]  /*aa00*/  F2FP.F16.F32.PACK_AB R46, R243, R237 ;  /* 0x000000edf32e723e */ /* 0x000fe200000000ff */
[-C--:B--2---:R-:W-:Y:S04]  /*aa10*/  HMMA.16816.F32 R4, R48, R60.reuse, R4 ;  /* 0x0000003c3004723c */ /* 0x084fe80000001804 */
[----:B------:R-:W2:Y:S01]  /*aa20*/  MUFU.EX2 R64, R64 ;  /* 0x0000004000407308 */ /* 0x000ea20000000800 */
[----:B------:R-:W-:Y:S01]  /*aa30*/  F2FP.F16.F32.PACK_AB R47, R246, R232 ;  /* 0x000000e8f62f723e */ /* 0x000fe200000000ff */
[--C-:B---3--:R-:W-:Y:S01]  /*aa40*/  FFMA.FTZ R56, R106, UR4, -R66.reuse ;  /* 0x000000046a387c23 */ /* 0x108fe20008010842 */
[----:B-1----:R-:W-:Y:S01]  /*aa50*/  FFMA.FTZ R52, R104, UR4, -R65 ;  /* 0x0000000468347c23 */ /* 0x002fe20008010841 */
[--C-:B------:R-:W-:Y:S03]  /*aa60*/  FFMA.FTZ R67, R110, UR4, -R66.reuse ;  /* 0x000000046e437c23 */ /* 0x100fe60008010842 */
[----:B------:R-:W-:Y:S01]  /*aa70*/  FADD.FTZ R2, R155, R37 ;  /* 0x000000259b027221 */ /* 0x000fe20000010000 */
[C---:B------:R-:W-:Y:S02]  /*aa80*/  HMMA.16816.F32 R8, R44.reuse, R60, R8 ;  /* 0x0000003c2c08723c */ /* 0x040fe40000001808 */
[----:B------:R1:W-:Y:S04]  /*aa90*/  MUFU.EX2 R87, R52 ;  /* 0x0000003400577308 */ /* 0x0003e80000000800 */
[-C--:B------:R-:W-:Y:S06]  /*aaa0*/  HMMA.16816.F32 R12, R44, R62.reuse, R12 ;  /* 0x0000003e2c0c723c */ /* 0x080fec000000180c */
[----:B------:R3:W-:Y:S01]  /*aab0*/  MUFU.EX2 R85, R56 ;  /* 0x0000003800557308 */ /* 0x0007e20000000800 */
[--C-:B------:R-:W-:Y:S01]  /*aac0*/  FFMA.FTZ R60, R107, UR4, -R66.reuse ;  /* 0x000000046b3c7c23 */ /* 0x100fe20008010842 */
[C---:B------:R-:W-:Y:S08]  /*aad0*/  HMMA.16816.F32 R16, R48.reuse, R62, R16 ;  /* 0x0000003e3010723c */ /* 0x040ff00000001810 */
[----:B------:R4:W-:Y:S01]  /*aae0*/  MUFU.EX2 R84, R60 ;  /* 0x0000003c00547308 */ /* 0x0009e20000000800 */
[----:B-1----:R-:W1:Y:S02]  /*aaf0*/  LDSM.16.MT88.4 R52, [R185+0x4c00] ;  /* 0x004c0000b934783b */ /* 0x002e640000004200 */
[----:B------:R-:W-:Y:S01]  /*ab00*/  FFMA.FTZ R61, R108, UR4, -R65 ;  /* 0x000000046c3d7c23 */ /* 0x000fe20008010841 */
[----:B------:R-:W-:Y:S01]  /*ab10*/  FFMA.FTZ R66, R42, UR4, -R66 ;  /* 0x000000042a427c23 */ /* 0x000fe20008010842 */
[----:B--2---:R-:W-:Y:S01]  /*ab20*/  F2FP.F16.F32.PACK_AB R163, R64, R74 ;  /* 0x0000004a40a3723e */ /* 0x004fe200000000ff */
[----:B------:R-:W-:Y:S04]  /*ab30*/  FADD.FTZ R42, R232, R0 ;  /* 0x00000000e82a7221 */ /* 0x000fe80000010000 */
[----:B------:R-:W-:Y:S01]  /*ab40*/  MUFU.EX2 R83, R61 ;  /* 0x0000003d00537308 */ /* 0x000fe20000000800 */
[----:B---3--:R-:W2:Y:S01]  /*ab50*/  LDSM.16.MT88.4 R56, [R184+0x5000] ;  /* 0x00500000b838783b */ /* 0x008ea20000004200 */
[----:B------:R-:W-:Y:S01]  /*ab60*/  FADD.FTZ R0, R243, R41 ;  /* 0x00000029f3007221 */ /* 0x000fe20000010000 */
[----:B------:R-:W-:Y:S01]  /*ab70*/  FADD.FTZ R41, R242, R2 ;  /* 0x00000002f2297221 */ /* 0x000fe20000010000 */
[----:B------:R-:W-:Y:S01]  /*ab80*/  FADD.FTZ R37, R246, R42 ;  /* 0x0000002af6257221 */ /* 0x000fe20000010000 */
[----:B------:R-:W-:Y:S01]  /*ab90*/  FADD.FTZ R42, R245, R36 ;  /* 0x00000024f52a7221 */ /* 0x000fe20000010000 */
[----:B------:R-:W-:Y:S04]  /*aba0*/  FADD.FTZ R36, R234, R0 ;  /* 0x00000000ea247221 */ /* 0x000fe80000010000 */
[----:B------:R-:W-:Y:S01]  /*abb0*/  MUFU.EX2 R66, R66 ;  /* 0x0000004200427308 */ /* 0x000fe20000000800 */
[--C-:B----4-:R-:W-:Y:S01]  /*abc0*/  FFMA.FTZ R60, R109, UR4, -R65.reuse ;  /* 0x000000046d3c7c23 */ /* 0x110fe20008010841 */
[----:B------:R-:W-:Y:S01]  /*abd0*/  FFMA.FTZ R65, R125, UR4, -R65 ;  /* 0x000000047d417c23 */ /* 0x000fe20008010841 */
[----:B------:R-:W-:Y:S01]  /*abe0*/  FADD.FTZ R2, R154, R42 ;  /* 0x0000002a9a027221 */ /* 0x000fe20000010000 */
[----:B------:R-:W-:Y:S01]  /*abf0*/  FADD.FTZ R36, R239, R36 ;  /* 0x00000024ef247221 */ /* 0x000fe20000010000 */
[----:B------:R-:W-:Y:S01]  /*ac00*/  FADD.FTZ R0, R235, R37 ;  /* 0x00000025eb007221 */ /* 0x000fe20000010000 */
[----:B------:R-:W-:Y:S01]  /*ac10*/  FADD.FTZ R37, R249, R41 ;  /* 0x00000029f9257221 */ /* 0x000fe20000010000 */
[----:B------:R-:W-:Y:S03]  /*ac20*/  FADD.FTZ R2, R143, R2 ;  /* 0x000000028f027221 */ /* 0x000fe60000010000 */
[----:B------:R3:W-:Y:S01]  /*ac30*/  MUFU.EX2 R82, R60 ;  /* 0x0000003c00527308 */ /* 0x0007e20000000800 */
[----:B------:R-:W-:Y:S01]  /*ac40*/  FADD.FTZ R36, R241, R36 ;  /* 0x00000024f1247221 */ /* 0x000fe20000010000 */
[----:B------:R-:W-:Y:S01]  /*ac50*/  FADD.FTZ R37, R251, R37 ;  /* 0x00000025fb257221 */ /* 0x000fe20000010000 */
[----:B------:R-:W-:Y:S01]  /*ac60*/  FADD.FTZ R2, R142, R2 ;  /* 0x000000028e027221 */ /* 0x000fe20000010000 */
[----:B------:R-:W-:Y:S02]  /*ac70*/  FADD.FTZ R0, R240, R0 ;  /* 0x00000000f0007221 */ /* 0x000fe40000010000 */
[----:B------:R-:W-:Y:S01]  /*ac80*/  FADD.FTZ R37, R141, R37 ;  /* 0x000000258d257221 */ /* 0x000fe20000010000 */
[----:B------:R-:W-:Y:S03]  /*ac90*/  FADD.FTZ R41, R252, R2 ;  /* 0x00000002fc297221 */ /* 0x000fe60000010000 */
[----:B------:R-:W4:Y:S01]  /*aca0*/  MUFU.EX2 R65, R65 ;  /* 0x0000004100417308 */ /* 0x000f220000000800 */
[----:B------:R-:W-:Y:S04]  /*acb0*/  FADD.FTZ R0, R238, R0 ;  /* 0x00000000ee007221 */ /* 0x000fe80000010000 */
[----:B------:R-:W-:Y:S05]  /*acc0*/  FADD.FTZ R42, R248, R0 ;  /* 0x00000000f82a7221 */ /* 0x000fea0000010000 */
[----:B------:R-:W-:Y:S01]  /*acd0*/  MUFU.EX2 R81, R67 ;  /* 0x0000004300517308 */ /* 0x000fe20000000800 */
[-C--:B-1----:R-:W-:Y:S01]  /*ace0*/  HMMA.16816.F32 R20, R48, R52.reuse, R20 ;  /* 0x000000343014723c */ /* 0x082fe20000001814 */
[----:B---3--:R-:W1:Y:S02]  /*acf0*/  LDSM.16.MT88.4 R60, [R185+0x5000] ;  /* 0x00500000b93c783b */ /* 0x008e640000004200 */
[----:B------:R-:W-:Y:S03]  /*ad00*/  FADD.FTZ R2, R136, R42 ;  /* 0x0000002a88027221 */ /* 0x000fe60000010000 */
[C---:B------:R-:W-:Y:S03]  /*ad10*/  HMMA.16816.F32 R24, R44.reuse, R52, R24 ;  /* 0x000000342c18723c */ /* 0x040fe60000001818 */
[----:B------:R3:W5:Y:S02]  /*ad20*/  MUFU.EX2 R67, R43 ;  /* 0x0000002b00437308 */ /* 0x0007640000000800 */
[----:B----4-:R-:W-:Y:S01]  /*ad30*/  F2FP.F16.F32.PACK_AB R166, R65, R79 ;  /* 0x0000004f41a6723e */ /* 0x010fe200000000ff */
[-C--:B------:R-:W-:Y:S06]  /*ad40*/  HMMA.16816.F32 R28, R44, R54.reuse, R28 ;  /* 0x000000362c1c723c */ /* 0x080fec000000181c */
[----:B------:R-:W-:Y:S01]  /*ad50*/  HMMA.16816.F32 R32, R48, R54, R32 ;  /* 0x000000363020723c */ /* 0x000fe20000001820 */
[----:B------:R-:W4:Y:S04]  /*ad60*/  LDSM.16.MT88.4 R52, [R184+0x5400] ;  /* 0x00540000b834783b */ /* 0x000f280000004200 */
[----:B------:R-:W-:Y:S01]  /*ad70*/  F2FP.F16.F32.PACK_AB R44, R154, R245 ;  /* 0x000000f59a2c723e */ /* 0x000fe200000000ff */
[----:B---3--:R-:W-:Y:S01]  /*ad80*/  FADD.FTZ R43, R250, R36 ;  /* 0x00000024fa2b7221 */ /* 0x008fe20000010000 */
[----:B------:R-:W-:Y:S01]  /*ad90*/  F2FP.F16.F32.PACK_AB R45, R249, R242 ;  /* 0x000000f2f92d723e */ /* 0x000fe200000000ff */
[----:B------:R-:W-:Y:S03]  /*ada0*/  FADD.FTZ R36, R140, R37 ;  /* 0x000000258c247221 */ /* 0x000fe60000010000 */
[----:B------:R-:W-:Y:S01]  /*adb0*/  F2FP.F16.F32.PACK_AB R46, R142, R143 ;  /* 0x0000008f8e2e723e */ /* 0x000fe200000000ff */
[----:B------:R-:W-:Y:S01]  /*adc0*/  FADD.FTZ R0, R138, R43 ;  /* 0x0000002b8a007221 */ /* 0x000fe20000010000 */
[----:B------:R-:W-:Y:S02]  /*add0*/  F2FP.F16.F32.PACK_AB R47, R141, R251 ;  /* 0x000000fb8d2f723e */ /* 0x000fe400000000ff */
[----:B------:R-:W-:Y:S02]  /*ade0*/  F2FP.F16.F32.PACK_AB R48, R239, R234 ;  /* 0x000000eaef30723e */ /* 0x000fe400000000ff */
[----:B------:R-:W-:Y:S02]  /*adf0*/  F2FP.F16.F32.PACK_AB R49, R240, R235 ;  /* 0x000000ebf031723e */ /* 0x000fe400000000ff */
[----:B------:R-:W-:Y:S01]  /*ae00*/  F2FP.F16.F32.PACK_AB R50, R250, R241 ;  /* 0x000000f1fa32723e */ /* 0x000fe200000000ff */
[-C--:B--2---:R-:W-:Y:S05]  /*ae10*/  HMMA.16816.F32 R4, R44, R56.reuse, R4 ;  /* 0x000000382c04723c */ /* 0x084fea0000001804 */
[----:B------:R-:W-:Y:S02]  /*ae20*/  F2FP.F16.F32.PACK_AB R51, R248, R238 ;  /* 0x000000eef833723e */ /* 0x000fe400000000ff */
[----:B-----5:R-:W-:Y:S05]  /*ae30*/  F2FP.F16.F32.PACK_AB R162, R67, R73 ;  /* 0x0000004943a2723e */ /* 0x020fea00000000ff */
[C---:B------:R-:W-:Y:S06]  /*ae40*/  HMMA.16816.F32 R8, R48.reuse, R56, R8 ;  /* 0x000000383008723c */ /* 0x040fec0000001808 */
[-C--:B------:R-:W-:Y:S06]  /*ae50*/  HMMA.16816.F32 R12, R48, R58.reuse, R12 ;  /* 0x0000003a300c723c */ /* 0x080fec000000180c */
[C---:B------:R-:W-:Y:S01]  /*ae60*/  HMMA.16816.F32 R16, R44.reuse, R58, R16 ;  /* 0x0000003a2c10723c */ /* 0x040fe20000001810 */
[----:B------:R-:W2:Y:S05]  /*ae70*/  LDSM.16.MT88.4 R56, [R185+0x5400] ;  /* 0x00540000b938783b */ /* 0x000eaa0000004200 */
[-C--:B-1----:R-:W-:Y:S06]  /*ae80*/  HMMA.16816.F32 R20, R44, R60.reuse, R20 ;  /* 0x0000003c2c14723c */ /* 0x082fec0000001814 */
[C---:B------:R-:W-:Y:S06]  /*ae90*/  HMMA.16816.F32 R24, R48.reuse, R60, R24 ;  /* 0x0000003c3018723c */ /* 0x040fec0000001818 */
[-C--:B------:R-:W-:Y:S06]  /*aea0*/  HMMA.16816.F32 R28, R48, R62.reuse, R28 ;  /* 0x0000003e301c723c */ /* 0x080fec000000181c */
[----:B------:R-:W-:Y:S01]  /*aeb0*/  HMMA.16816.F32 R32, R44, R62, R32 ;  /* 0x0000003e2c20723c */ /* 0x000fe20000001820 */
[----:B------:R-:W1:Y:S04]  /*aec0*/  LDSM.16.MT88.4 R60, [R184+0x5800] ;  /* 0x00580000b83c783b */ /* 0x000e680000004200 */
[----:B------:R-:W-:Y:S02]  /*aed0*/  F2FP.F16.F32.PACK_AB R48, R151, R252 ;  /* 0x000000fc9730723e */ /* 0x000fe400000000ff */
[----:B------:R-:W-:Y:S04]  /*aee0*/  F2FP.F16.F32.PACK_AB R49, R139, R140 ;  /* 0x0000008c8b31723e */ /* 0x000fe800000000ff */
[----:B------:R-:W-:Y:S02]  /*aef0*/  F2FP.F16.F32.PACK_AB R50, R153, R150 ;  /* 0x000000969932723e */ /* 0x000fe400000000ff */
[----:B------:R-:W-:Y:S02]  /*af00*/  F2FP.F16.F32.PACK_AB R51, R152, R149 ;  /* 0x000000959833723e */ /* 0x000fe400000000ff */
[----:B------:R-:W-:Y:S02]  /*af10*/  F2FP.F16.F32.PACK_AB R44, R137, R138 ;  /* 0x0000008a892c723e */ /* 0x000fe400000000ff */
[----:B------:R-:W-:Y:S02]  /*af20*/  F2FP.F16.F32.PACK_AB R45, R148, R136 ;  /* 0x00000088942d723e */ /* 0x000fe400000000ff */
[----:B------:R-:W-:Y:S01]  /*af30*/  F2FP.F16.F32.PACK_AB R46, R98, R99 ;  /* 0x00000063622e723e */ /* 0x000fe200000000ff */
[-C--:B----4-:R-:W-:Y:S05]  /*af40*/  HMMA.16816.F32 R4, R48, R52.reuse, R4 ;  /* 0x000000343004723c */ /* 0x090fea0000001804 */
[----:B------:R-:W-:Y:S07]  /*af50*/  F2FP.F16.F32.PACK_AB R47, R96, R97 ;  /* 0x00000061602f723e */ /* 0x000fee00000000ff */
[C---:B------:R-:W-:Y:S06]  /*af60*/  HMMA.16816.F32 R8, R44.reuse, R52, R8 ;  /* 0x000000342c08723c */ /* 0x040fec0000001808 */
[-C--:B------:R-:W-:Y:S06]  /*af70*/  HMMA.16816.F32 R12, R44, R54.reuse, R12 ;  /* 0x000000362c0c723c */ /* 0x080fec000000180c */
[C---:B------:R-:W-:Y:S01]  /*af80*/  HMMA.16816.F32 R16, R48.reuse, R54, R16 ;  /* 0x000000363010723c */ /* 0x040fe20000001810 */
[----:B------:R-:W3:Y:S05]  /*af90*/  LDSM.16.MT88.4 R52, [R185+0x5800] ;  /* 0x00580000b934783b */ /* 0x000eea0000004200 */
[-C--:B--2---:R-:W-:Y:S06]  /*afa0*/  HMMA.16816.F32 R20, R48, R56.reuse, R20 ;  /* 0x000000383014723c */ /* 0x084fec0000001814 */
[C---:B------:R-:W-:Y:S06]  /*afb0*/  HMMA.16816.F32 R24, R44.reuse, R56, R24 ;  /* 0x000000382c18723c */ /* 0x040fec0000001818 */
[-C--:B------:R-:W-:Y:S06]  /*afc0*/  HMMA.16816.F32 R28, R44, R58.reuse, R28 ;  /* 0x0000003a2c1c723c */ /* 0x080fec000000181c */
[----:B------:R-:W-:Y:S01]  /*afd0*/  HMMA.16816.F32 R32, R48, R58, R32 ;  /* 0x0000003a3020723c */ /* 0x000fe20000001820 */
[----:B------:R-:W2:Y:S04]  /*afe0*/  LDSM.16.MT88.4 R56, [R185+0x5c00] ;  /* 0x005c0000b938783b */ /* 0x000ea80000004200 */
[----:B------:R-:W-:Y:S02]  /*aff0*/  F2FP.F16.F32.PACK_AB R44, R94, R95 ;  /* 0x0000005f5e2c723e */ /* 0x000fe400000000ff */
[----:B------:R-:W-:Y:S04]  /*b000*/  F2FP.F16.F32.PACK_AB R45, R91, R93 ;  /* 0x0000005d5b2d723e */ /* 0x000fe800000000ff */
[----:B------:R-:W-:Y:S02]  /*b010*/  F2FP.F16.F32.PACK_AB R46, R92, R90 ;  /* 0x0000005a5c2e723e */ /* 0x000fe400000000ff */
[----:B------:R-:W-:Y:S02]  /*b020*/  F2FP.F16.F32.PACK_AB R47, R89, R88 ;  /* 0x00000058592f723e */ /* 0x000fe400000000ff */
[----:B------:R-:W-:Y:S02]  /*b030*/  F2FP.F16.F32.PACK_AB R48, R86, R87 ;  /* 0x000000575630723e */ /* 0x000fe400000000ff */
[----:B------:R-:W-:Y:S02]  /*b040*/  F2FP.F16.F32.PACK_AB R49, R84, R85 ;  /* 0x000000555431723e */ /* 0x000fe400000000ff */
[----:B------:R-:W-:Y:S01]  /*b050*/  F2FP.F16.F32.PACK_AB R50, R82, R83 ;  /* 0x000000535232723e */ /* 0x000fe200000000ff */
[-C--:B-1----:R-:W-:Y:S05]  /*b060*/  HMMA.16816.F32 R4, R44, R60.reuse, R4 ;  /* 0x0000003c2c04723c */ /* 0x082fea0000001804 */
[----:B------:R-:W-:Y:S07]  /*b070*/  F2FP.F16.F32.PACK_AB R51, R68, R81 ;  /* 0x000000514433723e */ /* 0x000fee00000000ff */
[C---:B------:R-:W-:Y:S01]  /*b080*/  HMMA.16816.F32 R8, R48.reuse, R60, R8 ;  /* 0x0000003c3008723c */ /* 0x040fe20000001808 */
[----:B------:R-:W1:Y:S05]  /*b090*/  MUFU.EX2 R60, R80 ;  /* 0x00000050003c7308 */ /* 0x000e6a0000000800 */
[-C--:B------:R-:W-:Y:S06]  /*b0a0*/  HMMA.16816.F32 R12, R48, R62.reuse, R12 ;  /* 0x0000003e300c723c */ /* 0x080fec000000180c */
[C---:B------:R-:W-:Y:S06]  /*b0b0*/  HMMA.16816.F32 R16, R44.reuse, R62, R16 ;  /* 0x0000003e2c10723c */ /* 0x040fec0000001810 */
[-C--:B---3--:R-:W-:Y:S05]  /*b0c0*/  HMMA.16816.F32 R20, R44, R52.reuse, R20 ;  /* 0x000000342c14723c */ /* 0x088fea0000001814 */
[----:B-1----:R-:W-:Y:S01]  /*b0d0*/  F2FP.F16.F32.PACK_AB R167, R66, R60 ;  /* 0x0000003c42a7723e */ /* 0x002fe200000000ff */
[C---:B------:R-:W-:Y:S06]  /*b0e0*/  HMMA.16816.F32 R24, R48.reuse, R52, R24 ;  /* 0x000000343018723c */ /* 0x040fec0000001818 */
[-C--:B------:R-:W-:Y:S06]  /*b0f0*/  HMMA.16816.F32 R28, R48, R54.reuse, R28 ;  /* 0x00000036301c723c */ /* 0x080fec000000181c */
[----:B------:R-:W-:Y:S06]  /*b100*/  HMMA.16816.F32 R32, R44, R54, R32 ;  /* 0x000000362c20723c */ /* 0x000fec0000001820 */
[-C--:B------:R-:W-:Y:S07]  /*b110*/  HMMA.16816.F32 R140, R160, R144.reuse, R4 ;  /* 0x00000090a08c723c */ /* 0x080fee0000001804 */
[----:B------:R-:W-:Y:S01]  /*b120*/  FADD.FTZ R4, R151, R41 ;  /* 0x0000002997047221 */ /* 0x000fe20000010000 */
[----:B------:R-:W-:Y:S03]  /*b130*/  FADD.FTZ R6, R139, R36 ;  /* 0x000000248b067221 */ /* 0x000fe60000010000 */
        /* <DEDUP_REMOVED lines=20> */
[----:B------:R-:W-:Y:S01]  /*b280*/  FADD.FTZ R2, R84, R4 ;  /* 0x0000000454027221 */ /* 0x000fe20000010000 */
[-C--:B--2---:R-:W-:Y:S03]  /*b290*/  HMMA.16816.F32 R152, R160, R56.reuse, R20 ;  /* 0x00000038a098723c */ /* 0x084fe60000001814 */
        /* <DEDUP_REMOVED lines=16> */
[----:B------:R-:W-:Y:S05]  /*b3a0*/  HMMA.16816.F32 R160, R160, R58, R32 ;  /* 0x0000003aa0a0723c */ /* 0x000fea0000001820 */
        /* <DEDUP_REMOVED lines=9> */
[----:B------:R2:W-:Y:S01]  /*b440*/  STL [R1], R6 ;  /* 0x0000000601007387 */ /* 0x0005e20000100800 */
[----:B------:R-:W-:Y:S01]  /*b450*/  FADD.FTZ R2, R65, R2 ;  /* 0x0000000241027221 */ /* 0x000fe20000010000 */
[----:B------:R-:W-:Y:S01]  /*b460*/  FADD.FTZ R0, R66, R0 ;  /* 0x0000000042007221 */ /* 0x000fe20000010000 */
[----:B------:R-:W-:Y:S01]  /*b470*/  MOV R3, R40 ;  /* 0x0000002800037202 */ /* 0x000fe20000000f00 */
[----:B------:R2:W-:Y:S04]  /*b480*/  STL [R1+0x4], R4 ;  /* 0x0000040401007387 */ /* 0x0005e80000100800 */
[----:B------:R2:W-:Y:S04]  /*b490*/  STL [R1+0x8], R2 ;  /* 0x0000080201007387 */ /* 0x0005e80000100800 */
[----:B------:R2:W-:Y:S01]  /*b4a0*/  STL [R1+0xc], R0 ;  /* 0x00000c0001007387 */ /* 0x0005e20000100800 */
[----:B------:R-:W-:Y:S05]  /*b4b0*/  @P2 BRA `(.L_x_375) ;  /* 0xffffffb800742947 */ /* 0x000fea000383ffff */
.L_x_374:
[----:B------:R-:W3:Y:S04]  /*b4c0*/  LDL.LU R9, [R1] ;  /* 0x0000000001097983 */ /* 0x000ee80000300800 */
[----:B-12---:R-:W2:Y:S04]  /*b4d0*/  LDL.LU R2, [R1+0x4] ;  /* 0x0000040001027983 */ /* 0x006ea80000300800 */
[----:B------:R-:W4:Y:S04]  /*b4e0*/  LDL.LU R15, [R1+0x8] ;  /* 0x00000800010f7983 */ /* 0x000f280000300800 */
[----:B------:R-:W5:Y:S04]  /*b4f0*/  LDL.LU R14, [R1+0xc] ;  /* 0x00000c00010e7983 */ /* 0x000f680000300800 */
[----:B------:R-:W4:Y:S01]  /*b500*/  LDL R11, [R1+0x40] ;  /* 0x00004000010b7983 */ /* 0x000f220000100800 */
        /* <DEDUP_REMOVED lines=10> */
[----:B------:R-:W-:Y:S01]  /*b5b0*/  SHF.R.S32.HI R30, RZ, 0x5, R7 ;  /* 0x00000005ff1e7819 */ /* 0x000fe20000011407 */
[----:B------:R-:W-:Y:S01]  /*b5c0*/  IMAD.IADD R8, R8, 0x1, -R6 ;  /* 0x0000000108087824 */ /* 0x000fe200078e0a06 */
[----:B------:R-:W-:-:S04]  /*b5d0*/  LEA.HI R3, R3, R0, RZ, 0x3 ;  /* 0x0000000003037211 */ /* 0x000fc800078f18ff */
[----:B------:R-:W-:-:S05]  /*b5e0*/  LOP3.LUT R3, R3, 0xfffffff8, RZ, 0xc0, !PT ;  /* 0xfffffff803037812 */ /* 0x000fca00078ec0ff */
[----:B------:R-:W-:Y:S01]  /*b5f0*/  IMAD.IADD R3, R0, 0x1, -R3 ;  /* 0x0000000100037824 */ /* 0x000fe200078e0a03 */
[----:B---3--:R-:W1:Y:S04]  /*b600*/  SHFL.BFLY PT, R5, R9, 0x2, 0x1f ;  /* 0x0c401f0009057f89 */ /* 0x008e6800000e0000 */
[----:B--2---:R-:W2:Y:S04]  /*b610*/  SHFL.BFLY PT, R4, R2, 0x2, 0x1f ;  /* 0x0c401f0002047f89 */ /* 0x004ea800000e0000 */
[----:B-----5:R-:W-:Y:S01]  /*b620*/  SHFL.BFLY PT, R10, R14, 0x2, 0x1f ;  /* 0x0c401f000e0a7f89 */ /* 0x020fe200000e0000 */
[----:B----4-:R-:W-:Y:S01]  /*b630*/  ISETP.NE.AND P1, PT, R11, -0x1, PT ;  /* 0xffffffff0b00780c */ /* 0x010fe20003f25270 */
[----:B-1----:R-:W-:-:S02]  /*b640*/  FADD.FTZ R5, R5, R9 ;  /* 0x0000000905057221 */ /* 0x002fc40000010000 */
[----:B------:R-:W1:Y:S01]  /*b650*/  SHFL.BFLY PT, R9, R15, 0x2, 0x1f ;  /* 0x0c401f000f097f89 */ /* 0x000e6200000e0000 */
[----:B--2---:R-:W-:Y:S01]  /*b660*/  FADD.FTZ R4, R4, R2 ;  /* 0x0000000204047221 */ /* 0x004fe20000010000 */
[----:B------:R-:W-:Y:S02]  /*b670*/  LEA.HI R2, R3, R3, RZ, 0x1 ;  /* 0x0000000303027211 */ /* 0x000fe400078f08ff */
[----:B------:R-:W2:Y:S06]  /*b680*/  SHFL.BFLY PT, R29, R5, 0x1, 0x1f ;  /* 0x0c201f00051d7f89 */ /* 0x000eac00000e0000 */
[----:B------:R-:W3:Y:S01]  /*b690*/  @P1 LDC.64 R12, c[0x0][0x298] ;  /* 0x0000a600ff0c1b82 */ /* 0x000ee20000000a00 */
[----:B------:R-:W-:Y:S01]  /*b6a0*/  SHF.R.S32.HI R0, RZ, 0x1, R2 ;  /* 0x00000001ff007819 */ /* 0x000fe20000011402 */
[----:B------:R-:W4:Y:S01]  /*b6b0*/  SHFL.BFLY PT, R28, R4, 0x1, 0x1f ;  /* 0x0c201f00041c7f89 */ /* 0x000f2200000e0000 */
[----:B------:R-:W-:-:S03]  /*b6c0*/  LOP3.LUT R2, R2, 0x3fffffe, RZ, 0xc0, !PT ;  /* 0x03fffffe02027812 */ /* 0x000fc600078ec0ff */
[----:B------:R-:W-:Y:S02]  /*b6d0*/  IMAD.SHL.U32 R7, R0, 0x40, RZ ;  /* 0x0000004000077824 */ /* 0x000fe400078e00ff */
[----:B-1----:R-:W-:Y:S01]  /*b6e0*/  FADD.FTZ R6, R9, R15 ;  /* 0x0000000f09067221 */ /* 0x002fe20000010000 */
[----:B------:R-:W-:Y:S02]  /*b6f0*/  IMAD.IADD R15, R3, 0x1, -R2 ;  /* 0x00000001030f7824 */ /* 0x000fe400078e0a02 */
[----:B------:R-:W-:Y:S01]  /*b700*/  LOP3.LUT R3, R7, 0xc0, RZ, 0xc0, !PT ;  /* 0x000000c007037812 */ /* 0x000fe200078ec0ff */
[----:B------:R-:W-:Y:S02]  /*b710*/  IMAD R2, R30, 0x100, R8 ;  /* 0x000001001e027824 */ /* 0x000fe400078e0208 */
[----:B--2---:R-:W-:Y:S01]  /*b720*/  FADD.FTZ R29, R5, R29 ;  /* 0x0000001d051d7221 */ /* 0x004fe20000010000 */
[----:B------:R-:W-:Y:S01]  /*b730*/  FADD.FTZ R7, R10, R14 ;  /* 0x0000000e0a077221 */ /* 0x000fe20000010000 */
[----:B------:R-:W-:Y:S01]  /*b740*/  LEA.HI R5, R3, R3, RZ, 0x1d ;  /* 0x0000000303057211 */ /* 0x000fe200078fe8ff */
[----:B------:R-:W-:Y:S01]  /*b750*/  IMAD R15, R15, 0x10, R2 ;  /* 0x000000100f0f7824 */ /* 0x000fe200078e0202 */
[----:B------:R1:W2:Y:S01]  /*b760*/  SHFL.BFLY PT, R21, R6, 0x1, 0x1f ;  /* 0x0c201f0006157f89 */ /* 0x0002a200000e0000 */
[----:B---3--:R-:W-:-:S04]  /*b770*/  @P1 IMAD.WIDE.U32 R2, R11, R12, RZ ;  /* 0x0000000c0b021225 */ /* 0x008fc800078e00ff */
[----:B----4-:R-:W-:Y:S01]  /*b780*/  FADD.FTZ R28, R4, R28 ;  /* 0x0000001c041c7221 */ /* 0x010fe20000010000 */
[----:B------:R-:W-:Y:S01]  /*b790*/  LOP3.LUT R9, R0, 0x1, RZ, 0xc0, !PT ;  /* 0x0000000100097812 */ /* 0x000fe200078ec0ff */
[----:B------:R1:W3:Y:S01]  /*b7a0*/  SHFL.BFLY PT, R25, R7, 0x1, 0x1f ;  /* 0x0c201f0007197f89 */ /* 0x0002e200000e0000 */
[----:B------:R-:W-:Y:S02]  /*b7b0*/  IMAD.U32 R15, R15, 0x2, R5 ;  /* 0x000000020f0f7824 */ /* 0x000fe400078e0005 */
[----:B------:R-:W-:Y:S02]  /*b7c0*/  @P1 IMAD R37, R11, R13, R3 ;  /* 0x0000000d0b251224 */ /* 0x000fe400078e0203 */
[----:B------:R-:W-:Y:S01]  /*b7d0*/  @P1 IMAD.MOV.U32 R36, RZ, RZ, R2 ;  /* 0x000000ffff241224 */ /* 0x000fe200078e0002 */
[----:B------:R-:W-:Y:S01]  /*b7e0*/  LEA R15, R15, UR4, 0x1 ;  /* 0x000000040f0f7c11 */ /* 0x000fe2000f8e08ff */
[----:B--2---:R-:W-:Y:S06]  /*b7f0*/  @P1 BRA `(.L_x_378) ;  /* 0x0000000000201947 */ /* 0x004fec0003800000 */
        /* <DEDUP_REMOVED lines=8> */
.L_x_378:
        /* <DEDUP_REMOVED lines=20> */
.L_x_379:
[----:B------:R-:W2:Y:S04]  /*b9c0*/  LDL R43, [R1+0x50] ;  /* 0x00005000012b7983 */ /* 0x000ea80000100800 */
[----:B------:R4:W5:Y:S01]  /*b9d0*/  LDL R42, [R1+0x44] ;  /* 0x00004400012a7983 */ /* 0x0009620000100800 */
[----:B------:R-:W-:Y:S01]  /*b9e0*/  MOV R31, 0x10 ;  /* 0x00000010001f7802 */ /* 0x000fe20000000f00 */
[----:B---3--:R-:W-:Y:S01]  /*b9f0*/  FADD.FTZ R25, R7, R25 ;  /* 0x0000001907197221 */ /* 0x008fe20000010000 */
[----:B------:R-:W-:Y:S01]  /*ba00*/  ISETP.NE.AND P5, PT, RZ, UR4, PT ;  /* 0x00000004ff007c0c */ /* 0x000fe2000bfa5270 */
[----:B------:R-:W3:Y:S01]  /*ba10*/  S2R R41, SR_CTAID.Y ;  /* 0x0000000000297919 */ /* 0x000ee20000002600 */
[----:B------:R-:W-:Y:S01]  /*ba20*/  SEL R31, R31, 0xfffffff0, P4 ;  /* 0xfffffff01f1f7807 */ /* 0x000fe20002000000 */
[----:B------:R-:W4:Y:S01]  /*ba30*/  S2UR UR4, SR_CTAID.X ;  /* 0x00000000000479c3 */ /* 0x000f220000002500 */
[----:B------:R-:W-:Y:S01]  /*ba40*/  LOP3.LUT P4, RZ, R0, 0x2, RZ, 0xc0, !PT ;  /* 0x0000000200ff7812 */ /* 0x000fe2000788c0ff */
[----:B------:R-:W-:Y:S01]  /*ba50*/  BSSY B0, `(.L_x_380) ;  /* 0x00000a9000007945 */ /* 0x000fe20003800000 */
[----:B------:R-:W-:-:S02]  /*ba60*/  ISETP.NE.AND P0, PT, R3, RZ, PT ;  /* 0x000000ff0300720c */ /* 0x000fc40003f05270 */
[----:B------:R-:W-:Y:S02]  /*ba70*/  IADD3 R18, R15, 0x20, RZ ;  /* 0x000000200f127810 */ /* 0x000fe40007ffe0ff */
[----:B------:R-:W-:Y:S02]  /*ba80*/  FSETP.NE.FTZ.AND P1, PT, R21, RZ, PT ;  /* 0x000000ff1500720b */ /* 0x000fe40003f35000 */
[----:B------:R-:W-:Y:S01]  /*ba90*/  MOV R3, 0x3f800000 ;  /* 0x3f80000000037802 */ /* 0x000fe20000000f00 */
[----:B------:R-:W4:Y:S01]  /*baa0*/  @!P5 LDC R16, c[0x0][0x2c4] ;  /* 0x0000b100ff10db82 */ /* 0x000f220000000800 */
[----:B------:R-:W-:Y:S02]  /*bab0*/  MOV R4, 0x3f800000 ;  /* 0x3f80000000047802 */ /* 0x000fe40000000f00 */
[----:B------:R-:W-:Y:S02]  /*bac0*/  MOV R0, 0x3f800000 ;  /* 0x3f80000000007802 */ /* 0x000fe40000000f00 */
[----:B------:R-:W-:Y:S01]  /*bad0*/  @P4 IADD3 R18, R15, -0x20, RZ ;  /* 0xffffffe00f124810 */ /* 0x000fe20007ffe0ff */
[----:B------:R-:W1:Y:S01]  /*bae0*/  @P3 MUFU.RCP R3, R29 ;  /* 0x0000001d00033308 */ /* 0x000e620000001000 */
[----:B------:R-:W-:Y:S01]  /*baf0*/  PLOP3.LUT P4, PT, PT, PT, PT, 0x8, 0x0 ;  /* 0x000000000000781c */ /* 0x000fe20003f8e170 */
[----:B------:R-:W3:Y:S01]  /*bb00*/  @P5 LDC.64 R22, c[0x0][0x2c0] ;  /* 0x0000b000ff165b82 */ /* 0x000ee20000000a00 */
[----:B------:R-:W-:-:S02]  /*bb10*/  @!P5 PLOP3.LUT P4, PT, P0, PT, PT, 0x80, 0x0 ;  /* 0x000000000000d81c */ /* 0x000fc4000078f070 */
[----:B------:R-:W-:Y:S02]  /*bb20*/  FSETP.NE.FTZ.AND P0, PT, R25, RZ, PT ;  /* 0x000000ff1900720b */ /* 0x000fe40003f15000 */
[----:B------:R-:W-:Y:S01]  /*bb30*/  MOV R2, 0x3f800000 ;  /* 0x3f80000000027802 */ /* 0x000fe20000000f00 */
[----:B------:R-:W1:Y:S08]  /*bb40*/  @P2 MUFU.RCP R4, R28 ;  /* 0x0000001c00042308 */ /* 0x000e700000001000 */
[----:B------:R-:W4:Y:S01]  /*bb50*/  @P1 MUFU.RCP R0, R21 ;  /* 0x0000001500001308 */ /* 0x000f220000001000 */
        /* <DEDUP_REMOVED lines=62> */
[----:B------:R-:W-:Y:S01]  /*bf40*/  STS [R18+0x200], R10 ;  /* 0x0002000a12007388 */ /* 0x000fe20000000800 */
[----:B------:R-:W3:Y:S01]  /*bf50*/  @P3 MUFU.LG2 R3, R29 ;  /* 0x0000001d00033308 */ /* 0x000ee20000000c00 */
[----:B------:R-:W3:Y:S02]  /*bf60*/  @P3 LDC R4, c[0x0][0x2e8] ;  /* 0x0000ba00ff043b82 */ /* 0x000ee40000000800 */
[----:B------:R3:W-:Y:S04]  /*bf70*/  STS [R0], R9 ;  /* 0x0000000900007388 */ /* 0x0007e80000000800 */
[----:B------:R3:W-:Y:S01]  /*bf80*/  STS [R0+0x200], R8 ;  /* 0x0002000800007388 */ /* 0x0007e20000000800 */
[----:B----4-:R-:W4:Y:S01]  /*bf90*/  @P1 MUFU.LG2 R5, R21 ;  /* 0x0000001500051308 */ /* 0x010f220000000c00 */
[----:B------:R-:W4:Y:S02]  /*bfa0*/  @P5 LDC R6, c[0x0][0x2c0] ;  /* 0x0000b000ff065b82 */ /* 0x000f240000000800 */
[----:B------:R-:W-:Y:S04]  /*bfb0*/  STS [R18+0x1000], R14 ;  /* 0x0010000e12007388 */ /* 0x000fe80000000800 */
        /* <DEDUP_REMOVED lines=8> */
[----:B------:R3:W-:Y:S01]  /*c040*/  STS [R0+0x1200], R19 ;  /* 0x0012001300007388 */ /* 0x0007e20000000800 */
[----:B----4-:R-:W-:Y:S02]  /*c050*/  @P1 FMUL.FTZ R5, R5, 0.69314718246459960938 ;  /* 0x3f31721805051820 */ /* 0x010fe40000410000 */
[----:B------:R-:W-:Y:S02]  /*c060*/  SEL R2, R2, RZ, !P6 ;  /* 0x000000ff02027207 */ /* 0x000fe40007000000 */
[----:B------:R-:W-:Y:S01]  /*c070*/  BAR.SYNC.DEFER_BLOCKING 0x0 ;  /* 0x0000000000007b1d */ /* 0x000fe20000010000 */
[----:B------:R-:W-:-:S07]  /*c080*/  MOV R21, 0x7f800000 ;  /* 0x7f80000000157802 */ /* 0x000fce0000000f00 */
[----:B------:R-:W4:Y:S01]  /*c090*/  @P2 LDC R9, c[0x0][0x2e8] ;  /* 0x0000ba00ff092b82 */ /* 0x000f220000000800 */
[----:B------:R-:W3:Y:S01]  /*c0a0*/  @P2 MUFU.LG2 R8, R28 ;  /* 0x0000001c00082308 */ /* 0x000ee20000000c00 */
[----:B------:R-:W4:Y:S01]  /*c0b0*/  S2R R31, SR_CTAID.Z ;  /* 0x00000000001f7919 */ /* 0x000f220000002700 */
[----:B------:R-:W-:-:S05]  /*c0c0*/  @!P5 MOV R6, 0x1 ;  /* 0x000000010006d802 */ /* 0x000fca0000000f00 */
[----:B------:R-:W4:Y:S01]  /*c0d0*/  @P0 LDC R10, c[0x0][0x2e8] ;  /* 0x0000ba00ff0a0b82 */ /* 0x000f220000000800 */
[----:B-1----:R-:W-:Y:S01]  /*c0e0*/  MOV R20, 0x7f800000 ;  /* 0x7f80000000147802 */ /* 0x002fe20000000f00 */
[----:B---3--:R-:W-:Y:S01]  /*c0f0*/  @P1 FFMA.FTZ R20, R38, R11, R5 ;  /* 0x0000000b26141223 */ /* 0x008fe20000010005 */
[----:B------:R-:W-:Y:S01]  /*c100*/  @P5 IMAD R0, R23, R22, RZ ;  /* 0x0000001617005224 */ /* 0x000fe200078e02ff */
[----:B------:R-:W-:Y:S01]  /*c110*/  @!P5 MOV R0, R16 ;  /* 0x000000100000d202 */ /* 0x000fe20000000f00 */
[----:B------:R1:W3:Y:S01]  /*c120*/  LDS.128 R32, [R200+0x1800] ;  /* 0x00180000c8207984 */ /* 0x0002e20000000c00 */
[----:B------:R-:W-:Y:S01]  /*c130*/  MOV R23, 0x7f800000 ;  /* 0x7f80000000177802 */ /* 0x000fe20000000f00 */
[----:B------:R-:W-:Y:S01]  /*c140*/  @P3 FFMA.FTZ R23, R40, R4, R3 ;  /* 0x0000000428173223 */ /* 0x000fe20000010003 */
[----:B------:R-:W-:Y:S01]  /*c150*/  @P2 FMUL.FTZ R3, R8, 0.69314718246459960938 ;  /* 0x3f31721808032820 */ /* 0x000fe20000410000 */
[----:B------:R-:W-:-:S03]  /*c160*/  MOV R22, 0x7f800000 ;  /* 0x7f80000000167802 */ /* 0x000fc60000000f00 */
[----:B----4-:R-:W-:Y:S01]  /*c170*/  @P2 FFMA.FTZ R22, R39, R9, R3 ;  /* 0x0000000927162223 */ /* 0x010fe20000010003 */
        /* <DEDUP_REMOVED lines=10> */
[----:B-1-3--:R-:W-:Y:S05]  /*c220*/  @P5 BRA `(.L_x_381) ;  /* 0x0000000000ac5947 */ /* 0x00afea0003800000 */
        /* <DEDUP_REMOVED lines=43> */
.L_x_381:
[----:B------:R-:W-:Y:S05]  /*c4e0*/  BSYNC B0 ;  /* 0x0000000000007941 */ /* 0x000fea0003800000 */
.L_x_380:
[----:B------:R-:W2:Y:S01]  /*c4f0*/  LDL.LU.64 R12, [R1+0x30] ;  /* 0x00003000010c7983 */ /* 0x000ea20000300a00 */
[----:B------:R-:W-:Y:S01]  /*c500*/  SHF.R.S32.HI R0, RZ, 0x1f, R31 ;  /* 0x0000001fff007819 */ /* 0x000fe2000001141f */
[----:B------:R-:W-:Y:S02]  /*c510*/  ULDC.64 UR4, c[0x0][0x2a0] ;  /* 0x0000a80000047ab9 */ /* 0x000fe40000000a00 */
[----:B-1----:R-:W3:Y:S04]  /*c520*/  LDL.LU.64 R8, [R1+0x48] ;  /* 0x0000480001087983 */ /* 0x002ee80000300a00 */
[----:B------:R-:W4:Y:S04]  /*c530*/  LDL.LU R7, [R1+0x54] ;  /* 0x0000540001077983 */ /* 0x000f280000300800 */
[----:B------:R-:W4:Y:S04]  /*c540*/  LDL.LU R5, [R1+0x5c] ;  /* 0x00005c0001057983 */ /* 0x000f280000300800 */
[----:B------:R-:W4:Y:S04]  /*c550*/  LDL.LU R4, [R1+0x58] ;  /* 0x0000580001047983 */ /* 0x000f280000300800 */
[----:B------:R1:W5:Y:S01]  /*c560*/  LDL.64 R10, [R1+0x38] ;  /* 0x00003800010a7983 */ /* 0x0003620000100a00 */
[----:B------:R-:W-:Y:S01]  /*c570*/  IMAD R0, R0, UR4, RZ ;  /* 0x0000000400007c24 */ /* 0x000fe2000f8e02ff */
[----:B------:R-:W-:Y:S03]  /*c580*/  BSSY B0, `(.L_x_382) ;  /* 0x0000016000007945 */ /* 0x000fe60003800000 */
[----:B------:R-:W-:Y:S01]  /*c590*/  IMAD R0, R31, UR5, R0 ;  /* 0x000000051f007c24 */ /* 0x000fe2000f8e0200 */
[----:B--2--5:R-:W-:-:S02]  /*c5a0*/  ISETP.GE.AND P1, PT, R12, R42, PT ;  /* 0x0000002a0c00720c */ /* 0x024fc40003f26270 */
[----:B------:R1:W2:Y:S01]  /*c5b0*/  LDS.128 R12, [R200] ;  /* 0x00000000c80c7984 */ /* 0x0002a20000000c00 */
[----:B---3--:R-:W-:-:S05]  /*c5c0*/  IADD3 R2, P0, R8, R36, RZ ;  /* 0x0000002408027210 */ /* 0x008fca0007f1e0ff */
[----:B------:R-:W-:Y:S01]  /*c5d0*/  IMAD.X R3, R9, 0x1, R37, P0 ;  /* 0x0000000109037824 */ /* 0x000fe200000e0625 */
[-C--:B----4-:R-:W-:Y:S02]  /*c5e0*/  ISETP.GE.AND P0, PT, R7, R42.reuse, PT ;  /* 0x0000002a0700720c */ /* 0x090fe40003f06270 */
        /* <DEDUP_REMOVED lines=15> */
.L_x_383:
[----:B------:R-:W-:Y:S05]  /*c6e0*/  BSYNC B0 ;  /* 0x0000000000007941 */ /* 0x000fea0003800000 */
.L_x_382:
        /* <DEDUP_REMOVED lines=16> */
.L_x_385:
[----:B------:R-:W-:Y:S05]  /*c7f0*/  BSYNC B0 ;  /* 0x0000000000007941 */ /* 0x000fea0003800000 */
.L_x_384:
        /* <DEDUP_REMOVED lines=16> */
.L_x_387:
[----:B------:R-:W-:Y:S05]  /*c900*/  BSYNC B0 ;  /* 0x0000000000007941 */ /* 0x000fea0003800000 */
.L_x_386:
        /* <DEDUP_REMOVED lines=15> */
.L_x_370:
[----:B------:R-:W2:Y:S01]  /*ca00*/  LDL.LU R19, [R1+0x40] ;  /* 0x0000400001137983 */ /* 0x000ea20000300800 */
[----:B------:R-:W1:Y:S01]  /*ca10*/  LDC.U8 R0, c[0x0][0x3d9] ;  /* 0x0000f640ff007b82 */ /* 0x000e620000000000 */
[----:B------:R-:W-:Y:S02]  /*ca20*/  SHF.R.S32.HI R12, RZ, 0x1f, R248 ;  /* 0x0000001fff0c7819 */ /* 0x000fe400000114f8 */
[----:B------:R-:W-:Y:S01]  /*ca30*/  CS2R R14, SRZ ;  /* 0x00000000000e7805 */ /* 0x000fe2000001ff00 */
[----:B------:R-:W-:Y:S01]  /*ca40*/  ULDC.64 UR4, c[0x0][0x2a0] ;  /* 0x0000a80000047ab9 */ /* 0x000fe20000000a00 */
[----:B------:R-:W-:Y:S01]  /*ca50*/  BSSY B0, `(.L_x_388) ;  /* 0x0000049000007945 */ /* 0x000fe20003800000 */
[----:B------:R-:W-:Y:S02]  /*ca60*/  LEA.HI R12, R12, R248, RZ, 0x2 ;  /* 0x000000f80c0c7211 */ /* 0x000fe400078f10ff */
[----:B------:R-:W3:Y:S02]  /*ca70*/  LDC.U8 R4, c[0x0][0x3d8] ;  /* 0x0000f600ff047b82 */ /* 0x000ee40000000000 */
[----:B------:R-:W-:-:S02]  /*ca80*/  LOP3.LUT R8, R12, 0x1ffffffc, RZ, 0xc0, !PT ;  /* 0x1ffffffc0c087812 */ /* 0x000fc400078ec0ff */
[----:B-1----:R-:W-:Y:S02]  /*ca90*/  ISETP.NE.AND P2, PT, R0, RZ, PT ;  /* 0x000000ff0000720c */ /* 0x002fe40003f45270 */
[C---:B---3--:R-:W-:Y:S02]  /*caa0*/  ISETP.NE.AND P1, PT, R4.reuse, RZ, PT ;  /* 0x000000ff0400720c */ /* 0x048fe40003f25270 */
[----:B------:R-:W-:Y:S02]  /*cab0*/  ISETP.NE.AND P3, PT, R4, RZ, !P2 ;  /* 0x000000ff0400720c */ /* 0x000fe40005765270 */
[----:B------:R-:W-:-:S07]  /*cac0*/  ISETP.NE.OR P1, PT, R0, RZ, !P1 ;  /* 0x000000ff0000720c */ /* 0x000fce0004f25670 */
[----:B------:R-:W1:Y:S08]  /*cad0*/  @!P2 LDC R10, c[0x0][0x2c4] ;  /* 0x0000b100ff0aab82 */ /* 0x000e700000000800 */
[----:B------:R-:W3:Y:S08]  /*cae0*/  @!P2 LDC R13, c[0x0][0x270] ;  /* 0x00009c00ff0dab82 */ /* 0x000ef00000000800 */
[----:B------:R-:W4:Y:S08]  /*caf0*/  @!P1 LDC R9, c[0x0][0x2c4] ;  /* 0x0000b100ff099b82 */ /* 0x000f300000000800 */
[----:B-1----:R-:W1:Y:S08]  /*cb00*/  @P3 LDC R10, c[0x0][0x2e4] ;  /* 0x0000b900ff0a3b82 */ /* 0x002e700000000800 */
[----:B------:R-:W5:Y:S08]  /*cb10*/  @P2 LDC.64 R16, c[0x0][0x2c0] ;  /* 0x0000b000ff102b82 */ /* 0x000f700000000a00 */
[----:B------:R-:W2:Y:S01]  /*cb20*/  @P2 LDC R18, c[0x0][0x2c0] ;  /* 0x0000b000ff122b82 */ /* 0x000ea20000000800 */
[----:B-----5:R-:W-:-:S02]  /*cb30*/  @P2 IMAD R16, R17, R16, RZ ;  /* 0x0000001011102224 */ /* 0x020fc400078e02ff */
[----:B-1----:R-:W-:Y:S02]  /*cb40*/  @!P2 IMAD.MOV.U32 R16, RZ, RZ, R10 ;  /* 0x000000ffff10a224 */ /* 0x002fe400078e000a */
[----:B------:R-:W-:Y:S01]  /*cb50*/  @!P2 IMAD.MOV.U32 R18, RZ, RZ, 0x1 ;  /* 0x00000001ff12a424 */ /* 0x000fe200078e00ff */
[C---:B--2---:R-:W-:Y:S02]  /*cb60*/  ISETP.NE.AND P0, PT, R19.reuse, -0x1, PT ;  /* 0xffffffff1300780c */ /* 0x044fe40003f05270 */
[----:B------:R-:W-:-:S11]  /*cb70*/  ISETP.NE.OR P4, PT, R19, -0x1, P1 ;  /* 0xffffffff1300780c */ /* 0x000fd60000f85670 */
[----:B------:R-:W1:Y:S01]  /*cb80*/  @!P0 LDC.64 R2, c[0x0][0x290] ;  /* 0x0000a400ff028b82 */ /* 0x000e620000000a00 */
[----:B------:R-:W-:-:S07]  /*cb90*/  @!P0 SHF.R.S32.HI R0, RZ, 0x1f, R22 ;  /* 0x0000001fff008819 */ /* 0x000fce0000011416 */
[----:B------:R-:W2:Y:S01]  /*cba0*/  @P0 LDC.64 R6, c[0x0][0x298] ;  /* 0x0000a600ff060b82 */ /* 0x000ea20000000a00 */
[----:B-1----:R-:W-:Y:S02]  /*cbb0*/  @!P0 IMAD R0, R0, R2, RZ ;  /* 0x0000000200008224 */ /* 0x002fe400078e02ff */
[----:B--2---:R-:W-:-:S04]  /*cbc0*/  @P0 IMAD.WIDE.U32 R4, R19, R6, RZ ;  /* 0x0000000613040225 */ /* 0x004fc800078e00ff */
[C---:B------:R-:W-:Y:S02]  /*cbd0*/  @!P0 IMAD R6, R22.reuse, R3, R0 ;  /* 0x0000000316068224 */ /* 0x040fe400078e0200 */
[----:B------:R-:W-:-:S04]  /*cbe0*/  @!P0 IMAD.WIDE.U32 R2, R22, R2, RZ ;  /* 0x0000000216028225 */ /* 0x000fc800078e00ff */
[----:B------:R-:W-:Y:S02]  /*cbf0*/  IMAD.IADD R0, R248, 0x1, -R8 ;  /* 0x00000001f8007824 */ /* 0x000fe400078e0a08 */
[----:B------:R-:W-:Y:S02]  /*cc00*/  @!P0 IMAD.MOV.U32 R4, RZ, RZ, R2 ;  /* 0x000000ffff048224 */ /* 0x000fe400078e0002 */
[----:B------:R-:W-:Y:S02]  /*cc10*/  IMAD.SHL.U32 R0, R0, 0x8, RZ ;  /* 0x0000000800007824 */ /* 0x000fe400078e00ff */
[----:B------:R-:W-:Y:S02]  /*cc20*/  @P0 IMAD R7, R19, R7, R5 ;  /* 0x0000000713070224 */ /* 0x000fe400078e0205 */
[----:B------:R-:W-:Y:S01]  /*cc30*/  @!P0 IMAD.IADD R7, R3, 0x1, R6 ;  /* 0x0000000103078824 */ /* 0x000fe200078e0206 */
[----:B------:R-:W-:Y:S01]  /*cc40*/  IADD3 R8, P0, R0, R4, RZ ;  /* 0x0000000400087210 */ /* 0x000fe20007f1e0ff */
[----:B----4-:R-:W-:Y:S01]  /*cc50*/  @!P4 IMAD R19, R22, R9, RZ ;  /* 0x000000091613c224 */ /* 0x010fe200078e02ff */
[----:B------:R-:W-:Y:S01]  /*cc60*/  SHF.R.S32.HI R4, RZ, 0x2, R12 ;  /* 0x00000002ff047819 */ /* 0x000fe2000001140c */
[----:B------:R-:W-:Y:S01]  /*cc70*/  @P2 IMAD.MOV.U32 R2, RZ, RZ, 0x1 ;  /* 0x00000001ff022424 */ /* 0x000fe200078e00ff */
[----:B------:R-:W-:Y:S01]  /*cc80*/  LEA.HI.X.SX32 R9, R0, R7, 0x1, P0 ;  /* 0x0000000700097211 */ /* 0x000fe200000f0eff */
[----:B------:R-:W-:Y:S01]  /*cc90*/  IMAD.IADD R0, R11, 0x1, -R24 ;  /* 0x000000010b007824 */ /* 0x000fe200078e0a18 */
[----:B------:R-:W-:Y:S01]  /*cca0*/  SHF.R.S32.HI R6, RZ, 0x1f, R25 ;  /* 0x0000001fff067819 */ /* 0x000fe20000011419 */
[----:B---3--:R-:W-:Y:S01]  /*ccb0*/  @!P2 IMAD R2, R10, R13, RZ ;  /* 0x0000000d0a02a224 */ /* 0x008fe200078e02ff */
[----:B------:R1:W-:Y:S01]  /*ccc0*/  @!P4 STL [R1+0x40], R19 ;  /* 0x000040130100c387 */ /* 0x0003e20000100800 */
[--C-:B------:R-:W-:Y:S01]  /*ccd0*/  @!P1 SHF.R.S32.HI R15, RZ, 0x1f, R19.reuse ;  /* 0x0000001fff0f9819 */ /* 0x100fe20000011413 */
[----:B------:R-:W-:Y:S01]  /*cce0*/  @!P1 IMAD.MOV.U32 R14, RZ, RZ, R19 ;  /* 0x000000ffff0e9224 */ /* 0x000fe200078e0013 */
[----:B------:R-:W-:Y:S01]  /*ccf0*/  ISETP.GE.AND P0, PT, R4, R0, PT ;  /* 0x000000000400720c */ /* 0x000fe20003f06270 */
[----:B------:R-:W-:Y:S01]  /*cd00*/  IMAD R2, R22, R2, RZ ;  /* 0x0000000216027224 */ /* 0x000fe200078e02ff */
[----:B------:R-:W-:Y:S01]  /*cd10*/  LOP3.LUT P4, RZ, R248, 0x3, RZ, 0xc0, !PT ;  /* 0x00000003f8ff7812 */ /* 0x000fe2000788c0ff */
[----:B------:R-:W-:Y:S01]  /*cd20*/  IMAD R6, R6, UR4, RZ ;  /* 0x0000000406067c24 */ /* 0x000fe2000f8e02ff */
[----:B------:R-:W-:Y:S01]  /*cd30*/  SHF.R.S32.HI R5, RZ, 0x1f, R4 ;  /* 0x0000001fff057819 */ /* 0x000fe20000011404 */
[C---:B------:R-:W-:Y:S01]  /*cd40*/  VIADD R20, R4.reuse, 0x40 ;  /* 0x0000004004147836 */ /* 0x040fe20000000000 */
[CC--:B------:R-:W-:Y:S01]  /*cd50*/  ISETP.GE.OR P3, PT, R4.reuse, R0.reuse, P4 ;  /* 0x000000000400720c */ /* 0x0c0fe20002766670 */
[----:B------:R-:W-:Y:S01]  /*cd60*/  VIADD R21, R4, 0x60 ;  /* 0x0000006004157836 */ /* 0x000fe20000000000 */
[----:B------:R-:W-:Y:S01]  /*cd70*/  SEL R17, R2, RZ, P1 ;  /* 0x000000ff02117207 */ /* 0x000fe20000800000 */
[C---:B------:R-:W-:Y:S01]  /*cd80*/  IMAD R6, R25.reuse, UR5, R6 ;  /* 0x0000000519067c24 */ /* 0x040fe2000f8e0206 */
[----:B------:R-:W-:Y:S01]  /*cd90*/  P2R R22, PR, RZ, 0x8 ;  /* 0x00000008ff167803 */ /* 0x000fe20000000000 */
[----:B------:R-:W-:Y:S01]  /*cda0*/  IMAD.WIDE.U32 R8, R25, UR4, R8 ;  /* 0x0000000419087c25 */ /* 0x000fe2000f8e0008 */
[----:B------:R-:W-:-:S02]  /*cdb0*/  ISETP.GE.AND P3, PT, R20, R0, PT ;  /* 0x000000001400720c */ /* 0x000fc40003f66270 */
[----:B------:R-:W-:Y:S01]  /*cdc0*/  ISETP.GE.AND P5, PT, R21, R0, PT ;  /* 0x000000001500720c */ /* 0x000fe20003fa6270 */
[----:B------:R-:W-:-:S04]  /*cdd0*/  IMAD.WIDE R2, R27, 0x80, R4 ;  /* 0x000000801b027825 */ /* 0x000fc800078e0204 */
[----:B------:R-:W-:Y:S02]  /*cde0*/  IMAD.IADD R7, R6, 0x1, R9 ;  /* 0x0000000106077824 */ /* 0x000fe400078e0209 */
[----:B-1----:R-:W-:-:S05]  /*cdf0*/  VIADD R19, R4, 0x20 ;  /* 0x0000002004137836 */ /* 0x002fca0000000000 */
[CC--:B------:R-:W-:Y:S02]  /*ce00*/  ISETP.GE.OR P1, PT, R19.reuse, R0.reuse, P4 ;  /* 0x000000001300720c */ /* 0x0c0fe40002726670 */
[----:B------:R-:W-:Y:S02]  /*ce10*/  ISETP.GE.AND P2, PT, R19, R0, PT ;  /* 0x000000001300720c */ /* 0x000fe40003f46270 */
[----:B------:R-:W-:Y:S01]  /*ce20*/  P2R R23, PR, RZ, 0x2 ;  /* 0x00000002ff177803 */ /* 0x000fe20000000000 */
[----:B------:R-:W-:Y:S10]  /*ce30*/  @P0 BRA `(.L_x_389) ;  /* 0x0000000000280947 */ /* 0x000ff40003800000 */
        /* <DEDUP_REMOVED lines=10> */
.L_x_389:
[----:B------:R-:W-:Y:S05]  /*cee0*/  BSYNC B0 ;  /* 0x0000000000007941 */ /* 0x000fea0003800000 */
.L_x_388:
        /* <DEDUP_REMOVED lines=19> */
.L_x_391:
[----:B------:R-:W-:Y:S05]  /*d020*/  BSYNC B0 ;  /* 0x0000000000007941 */ /* 0x000fea0003800000 */
.L_x_390:
        /* <DEDUP_REMOVED lines=15> */
.L_x_393:
[----:B------:R-:W-:Y:S05]  /*d120*/  BSYNC B0 ;  /* 0x0000000000007941 */ /* 0x000fea0003800000 */
.L_x_392:
        /* <DEDUP_REMOVED lines=17> */
.L_x_395:
[----:B------:R-:W-:Y:S05]  /*d240*/  BSYNC B0 ;  /* 0x0000000000007941 */ /* 0x000fea0003800000 */
.L_x_394:
        /* <DEDUP_REMOVED lines=12> */
.L_x_397:
[----:B------:R-:W-:Y:S05]  /*d310*/  BSYNC B0 ;  /* 0x0000000000007941 */ /* 0x000fea0003800000 */
.L_x_396:
        /* <DEDUP_REMOVED lines=11> */
.L_x_399:
[----:B------:R-:W-:Y:S05]  /*d3d0*/  BSYNC B0 ;  /* 0x0000000000007941 */ /* 0x000fea0003800000 */
.L_x_398:
        /* <DEDUP_REMOVED lines=10> */
.L_x_401:
[----:B------:R-:W-:Y:S05]  /*d480*/  BSYNC B0 ;  /* 0x0000000000007941 */ /* 0x000fea0003800000 */
.L_x_400:
        /* <DEDUP_REMOVED lines=10> */
.L_x_402:
        /* <DEDUP_REMOVED lines=13> */
.L_x_1312:


//--------------------- .text._ZN5flash16flash_fwd_kernelI23Flash_fwd_kernel_traitsILi32ELi128ELi128ELi4ELb0ELb0EN7cutlass6half_tE19Flash_kernel_traitsILi32ELi128ELi128ELi4ES3_EELb1ELb0ELb0ELb0ELb0ELb0ELb0ELb0EEEvNS_16Flash_fwd_paramsE --------------------------
	.section	.text._ZN5flash16flash_fwd_kernelI23Flash_fwd_kernel_traitsILi32ELi128ELi128ELi4ELb0ELb0EN7cutlass6half_tE19Flash_kernel_traitsILi32ELi128ELi128ELi4ES3_EELb1ELb0ELb0ELb0ELb0ELb0ELb0ELb0EEEvNS_16Flash_fwd_paramsE,"ax",@progbits
	.align	128
        .global         _ZN5flash16flash_fwd_kernelI23Flash_fwd_kernel_traitsILi32ELi128ELi128ELi4ELb0ELb0EN7cutlass6half_tE19Flash_kernel_traitsILi32ELi128ELi128ELi4ES3_EELb1ELb0ELb0ELb0ELb0ELb0ELb0ELb0EEEvNS_16Flash_fwd_paramsE
        .type           _ZN5flash16flash_fwd_kernelI23Flash_fwd_kernel_traitsILi32ELi128ELi128ELi4ELb0ELb0EN7cutlass6half_tE19Flash_kernel_traitsILi32ELi128ELi128ELi4ES3_EELb1ELb0ELb0ELb0ELb0ELb0ELb0ELb0EEEvNS_16Flash_fwd_paramsE,@function
        .size           _ZN5flash16flash_fwd_kernelI23Flash_fwd_kernel_traitsILi32ELi128ELi128ELi4ELb0ELb0EN7cutlass6half_tE19Flash_kernel_traitsILi32ELi128ELi128ELi4ES3_EELb1ELb0ELb0ELb0ELb0ELb0ELb0ELb0EEEvNS_16Flash_fwd_paramsE,(.L_x_1313 - _ZN5flash16flash_fwd_kernelI23Flash_fwd_kernel_traitsILi32ELi128ELi128ELi4ELb0ELb0EN7cutlass6half_tE19Flash_kernel_traitsILi32ELi128ELi128ELi4ES3_EELb1ELb0ELb0ELb0ELb0ELb0ELb0ELb0EEEvNS_16Flash_fwd_paramsE)
        .other          _ZN5flash16flash_fwd_kernelI23Flash_fwd_kernel_traitsILi32ELi128ELi128ELi4ELb0ELb0EN7cutlass6half_tE19Flash_kernel_traitsILi32ELi128ELi128ELi4ES3_EELb1ELb0ELb0ELb0ELb0ELb0ELb0ELb0EEEvNS_16Flash_fwd_paramsE,@"STO_CUDA_ENTRY STV_DEFAULT"
_ZN5flash16flash_fwd_kernelI23Flash_fwd_kernel_traitsILi32ELi128ELi128ELi4ELb0ELb0EN7cutlass6half_tE19Flash_kernel_traitsILi32ELi128ELi128ELi4ES3_EELb1ELb0ELb0ELb0ELb0ELb0ELb0ELb0EEEvNS_16Flash_fwd_paramsE:
.text._ZN5flash16flash_fwd_kernelI23Flash_fwd_kernel_traitsILi32ELi128ELi128ELi4ELb0ELb0EN7cutlass6half_tE19Flash_kernel_traitsILi32ELi128ELi128ELi4ES3_EELb1ELb0ELb0ELb0ELb0ELb0ELb0ELb0EEEvNS_16Flash_fwd_paramsE:
        /* <DEDUP_REMOVED lines=21> */
[----:B------:R-:W2:Y:S01]  /*0150*/  LDC.64 R14, c[0x0][0x2f8] ;  /* 0x0000be00ff0e7b82 */ /* 0x000ea20000000a00 */
        /* <DEDUP_REMOVED lines=21> */
[----:B----4-:R-:W-:-:S05]  /*02b0*/  IMAD.WIDE R4, R31, 0x4, R12 ;  /* 0x000000041f047825 */ /* 0x010fca00078e020c */
[----:B------:R-:W4:Y:S04]  /*02c0*/  @P0 LDG.E R24, desc[UR18][R4.64] ;  /* 0x0000001204180981 */ /* 0x000f28000c1e1900 */
[----:B------:R-:W4:Y:S01]  /*02d0*/  @P0 LDG.E R0, desc[UR18][R4.64+0x4] ;  /* 0x0000041204000981 */ /* 0x000f22000c1e1900 */
[----:B------:R-:W-:Y:S02]  /*02e0*/  ISETP.NE.AND P3, PT, R16, RZ, PT ;  /* 0x000000ff1000720c */ /* 0x000fe40003f65270 */
[----:B------:R-:W4:Y:S01]  /*02f0*/  LDC R16, c[0x0][0x270] ;  /* 0x00009c00ff107b82 */ /* 0x000f220000000800 */
[----:B-1----:R-:W-:-:S07]  /*0300*/  ISETP.EQ.U32.AND P2, PT, R6, RZ, PT ;  /* 0x000000ff0600720c */ /* 0x002fce0003f42070 */
[----:B---3--:R-:W1:Y:S01]  /*0310*/  @P1 LDC.64 R2, c[0x0][0x300] ;  /* 0x0000c000ff021b82 */ /* 0x008e620000000a00 */
[----:B------:R-:W-:Y:S01]  /*0320*/  ISETP.EQ.OR.EX P2, PT, R7, RZ, !P3, P2 ;  /* 0x000000ff0700720c */ /* 0x000fe20005f42720 */
[----:B------:R-:W-:Y:S01]  /*0330*/  IMAD.MOV.U32 R10, RZ, RZ, RZ ;  /* 0x000000ffff0a7224 */ /* 0x000fe200078e00ff */
[----:B------:R-:W-:Y:S01]  /*0340*/  SHF.R.S32.HI R13, RZ, 0x1f, R180 ;  /* 0x0000001fff0d7819 */ /* 0x000fe200000114b4 */
[----:B------:R-:W-:Y:S02]  /*0350*/  IMAD.MOV.U32 R11, RZ, RZ, -0x1 ;  /* 0xffffffffff0b7424 */ /* 0x000fe400078e00ff */
[----:B--2---:R-:W-:Y:S01]  /*0360*/  IMAD.WIDE R14, R31, 0x4, R14 ;  /* 0x000000041f0e7825 */ /* 0x004fe200078e020e */
[----:B------:R-:W-:-:S07]  /*0370*/  LEA.HI R18, R13, R180, RZ, 0x5 ;  /* 0x000000b40d127211 */ /* 0x000fce00078f28ff */
[----:B------:R-:W5:Y:S01]  /*0380*/  @!P2 LDG.E R11, desc[UR18][R14.64] ;  /* 0x000000120e0ba981 */ /* 0x000f62000c1e1900 */
[----:B-1----:R-:W-:-:S05]  /*0390*/  @P1 IMAD.WIDE R2, R31, 0x4, R2 ;  /* 0x000000041f021825 */ /* 0x002fca00078e0202 */
[----:B------:R1:W5:Y:S02]  /*03a0*/  @P1 LDG.E R10, desc[UR18][R2.64] ;  /* 0x00000012020a1981 */ /* 0x000364000c1e1900 */
[----:B-1----:R-:W-:-:S05]  /*03b0*/  LOP3.LUT R2, R18, 0xffffffe0, RZ, 0xc0, !PT ;  /* 0xffffffe012027812 */ /* 0x002fca00078ec0ff */
[----:B------:R-:W-:Y:S02]  /*03c0*/  IMAD.IADD R2, R180, 0x1, -R2 ;  /* 0x00000001b4027824 */ /* 0x000fe400078e0a02 */
[----:B----4-:R-:W-:Y:S01]  /*03d0*/  @P0 IMAD.IADD R12, R0, 0x1, -R24 ;  /* 0x00000001000c0824 */ /* 0x010fe200078e0a18 */
        /* <DEDUP_REMOVED lines=15> */
.L_x_403:
[----:B------:R-:W1:Y:S02]  /*04d0*/  LDC R4, c[0x0][0x2c8] ;  /* 0x0000b200ff047b82 */ /* 0x000e640000000800 */
.L_x_404:
        /* <DEDUP_REMOVED lines=16> */
[C---:B------:R-:W-:Y:S02]  /*05e0*/  R2UR UR4, R20.reuse ;  /* 0x00000000140472ca */ /* 0x040fe400000e0000 */
[----:B------:R-:W-:-:S11]  /*05f0*/  ISETP.GE.AND P0, PT, R20, 0x1, PT ;  /* 0x000000011400780c */ /* 0x000fd60003f06270 */
[----:B------:R-:W-:-:S04]  /*0600*/  UIADD3 UR4, UR4, 0x7f, URZ ;  /* 0x0000007f04047890 */ /* 0x000fc8000fffe03f */
[----:B------:R-:W-:-:S04]  /*0610*/  USHF.R.S32.HI UR22, URZ, 0x1f, UR4 ;  /* 0x0000001f3f167899 */ /* 0x000fc80008011404 */
[----:B------:R-:W-:Y:S01]  /*0620*/  ULEA.HI UR22, UR22, UR4, URZ, 0x7 ;  /* 0x0000000416167291 */ /* 0x000fe2000f8f383f */
[----:B------:R-:W-:Y:S11]  /*0630*/  @!P0 BRA `(.L_x_405) ;  /* 0x00000114000c8947 */ /* 0x000ff60003800000 */
[----:B------:R-:W1:Y:S01]  /*0640*/  LDC R33, c[0x0][0x278] ;  /* 0x00009e00ff217b82 */ /* 0x000e620000000800 */
[----:B------:R-:W-:Y:S01]  /*0650*/  ISETP.NE.AND P1, PT, R24, -0x1, PT ;  /* 0xffffffff1800780c */ /* 0x000fe20003f25270 */
[----:B------:R-:W-:Y:S01]  /*0660*/  IMAD.IADD R34, R12, 0x1, -R26 ;  /* 0x000000010c227824 */ /* 0x000fe200078e0a1a */
[CC--:B------:R-:W-:Y:S02]  /*0670*/  LEA.HI R7, R13.reuse, R180.reuse, RZ, 0x2 ;  /* 0x000000b40d077211 */ /* 0x0c0fe400078f10ff */
[CC--:B------:R-:W-:Y:S02]  /*0680*/  LEA.HI R6, R13.reuse, R180.reuse, RZ, 0x3 ;  /* 0x000000b40d067211 */ /* 0x0c0fe400078f18ff */
[----:B------:R-:W-:Y:S01]  /*0690*/  LEA.HI R13, R13, R180, RZ, 0x4 ;  /* 0x000000b40d0d7211 */ /* 0x000fe200078f20ff */
[----:B------:R2:W-:Y:S01]  /*06a0*/  STL [R1+0x70], R34 ;  /* 0x0000702201007387 */ /* 0x0005e20000100800 */
[----:B------:R-:W-:Y:S02]  /*06b0*/  SHF.R.S32.HI R15, RZ, 0x3, R6 ;  /* 0x00000003ff0f7819 */ /* 0x000fe40000011406 */
[----:B------:R-:W-:-:S02]  /*06c0*/  SHF.R.S32.HI R5, RZ, 0x4, R13 ;  /* 0x00000004ff057819 */ /* 0x000fc4000001140d */
[----:B------:R-:W-:Y:S01]  /*06d0*/  IABS R9, R32 ;  /* 0x0000002000097213 */ /* 0x000fe20000000000 */
[----:B------:R-:W3:Y:S01]  /*06e0*/  @!P1 LDC.64 R16, c[0x0][0x228] ;  /* 0x00008a00ff109b82 */ /* 0x000ee20000000a00 */
[----:B------:R-:W-:Y:S02]  /*06f0*/  ISETP.NE.AND P0, PT, R11, -0x1, PT ;  /* 0xffffffff0b00780c */ /* 0x000fe40003f05270 */
[----:B------:R-:W-:Y:S02]  /*0700*/  LEA.HI R4, R13, R5, RZ, 0x1 ;  /* 0x000000050d047211 */ /* 0x000fe400078f08ff */
[----:B------:R-:W-:Y:S02]  /*0710*/  SHF.R.S32.HI R12, RZ, 0x2, R7 ;  /* 0x00000002ff0c7819 */ /* 0x000fe40000011407 */
[----:B------:R-:W-:Y:S01]  /*0720*/  SHF.R.S32.HI R181, RZ, 0x5, R18 ;  /* 0x00000005ffb57819 */ /* 0x000fe20000011412 */
[----:B------:R-:W4:Y:S01]  /*0730*/  @P1 LDC.64 R22, c[0x0][0x240] ;  /* 0x00009000ff161b82 */ /* 0x000f220000000a00 */
[----:B-1----:R-:W-:-:S04]  /*0740*/  IABS R21, R33 ;  /* 0x0000002100157213 */ /* 0x002fc80000000000 */
[----:B------:R-:W1:Y:S03]  /*0750*/  I2F.RP R2, R21 ;  /* 0x0000001500027306 */ /* 0x000e660000209400 */
[----:B------:R-:W5:Y:S08]  /*0760*/  @P0 LDC.64 R18, c[0x0][0x250] ;  /* 0x00009400ff120b82 */ /* 0x000f700000000a00 */
[----:B------:R-:W2:Y:S01]  /*0770*/  @P0 LDC.64 R60, c[0x0][0x248] ;  /* 0x00009200ff3c0b82 */ /* 0x000ea20000000a00 */
[----:B-1----:R-:W1:Y:S02]  /*0780*/  MUFU.RCP R2, R2 ;  /* 0x0000000200027308 */ /* 0x002e640000001000 */
[----:B-1----:R-:W-:-:S06]  /*0790*/  VIADD R2, R2, 0xffffffe ;  /* 0x0ffffffe02027836 */ /* 0x002fcc0000000000 */
[----:B------:R-:W1:Y:S02]  /*07a0*/  F2I.FTZ.U32.TRUNC.NTZ R3, R2 ;  /* 0x0000000200037305 */ /* 0x000e64000021f000 */
[----:B-1----:R-:W-:Y:S02]  /*07b0*/  IMAD.MOV R0, RZ, RZ, -R3 ;  /* 0x000000ffff007224 */ /* 0x002fe400078e0a03 */
[----:B------:R-:W-:Y:S02]  /*07c0*/  IMAD.MOV.U32 R2, RZ, RZ, RZ ;  /* 0x000000ffff027224 */ /* 0x000fe400078e00ff */
[----:B------:R-:W-:-:S04]  /*07d0*/  IMAD R0, R0, R21, RZ ;  /* 0x0000001500007224 */ /* 0x000fc800078e02ff */
[----:B------:R-:W-:Y:S01]  /*07e0*/  IMAD.HI.U32 R3, R3, R0, R2 ;  /* 0x0000000003037227 */ /* 0x000fe200078e0002 */
[----:B------:R-:W-:-:S05]  /*07f0*/  LOP3.LUT R0, R7, 0xfffffffc, RZ, 0xc0, !PT ;  /* 0xfffffffc07007812 */ /* 0x000fca00078ec0ff */
[----:B------:R-:W-:Y:S02]  /*0800*/  IMAD.IADD R2, R180, 0x1, -R0 ;  /* 0x00000001b4027824 */ /* 0x000fe400078e0a00 */
[----:B------:R-:W-:Y:S02]  /*0810*/  IMAD.SHL.U32 R0, R15, 0x40, RZ ;  /* 0x000000400f007824 */ /* 0x000fe400078e00ff */
[----:B------:R-:W-:Y:S01]  /*0820*/  IMAD.HI.U32 R14, R3, R9, RZ ;  /* 0x00000009030e7227 */ /* 0x000fe200078e00ff */
[----:B------:R-:W-:Y:S02]  /*0830*/  SHF.L.U32 R92, R2, 0x3, RZ ;  /* 0x00000003025c7819 */ /* 0x000fe400000006ff */
[----:B------:R-:W-:Y:S02]  /*0840*/  LOP3.LUT R0, R0, 0xc0, RZ, 0xc0, !PT ;  /* 0x000000c000007812 */ /* 0x000fe400078ec0ff */
[----:B------:R-:W-:Y:S02]  /*0850*/  LOP3.LUT R3, R4, 0xfffffffe, RZ, 0xc0, !PT ;  /* 0xfffffffe04037812 */ /* 0x000fe400078ec0ff */
[----:B------:R-:W-:-:S02]  /*0860*/  LOP3.LUT R4, R0, 0x18, R92, 0xf8, !PT ;  /* 0x0000001800047812 */ /* 0x000fc400078ef85c */
[----:B------:R-:W-:Y:S01]  /*0870*/  SHF.R.U32.HI R2, RZ, 0x3, R0 ;  /* 0x00000003ff027819 */ /* 0x000fe20000011600 */
[----:B------:R-:W-:Y:S02]  /*0880*/  IMAD.MOV R0, RZ, RZ, -R14 ;  /* 0x000000ffff007224 */ /* 0x000fe400078e0a0e */
[----:B------:R-:W-:Y:S01]  /*0890*/  IMAD.IADD R29, R5, 0x1, -R3 ;  /* 0x00000001051d7824 */ /* 0x000fe200078e0a03 */
[----:B------:R-:W-:Y:S01]  /*08a0*/  LOP3.LUT R8, R4, R2, RZ, 0x3c, !PT ;  /* 0x0000000204087212 */ /* 0x000fe200078e3cff */
[----:B------:R-:W-:Y:S01]  /*08b0*/  IMAD R4, R21, R0, R9 ;  /* 0x0000000015047224 */ /* 0x000fe200078e0209 */
[----:B------:R-:W-:Y:S02]  /*08c0*/  LOP3.LUT R0, R6, 0xfffffff8, RZ, 0xc0, !PT ;  /* 0xfffffff806007812 */ /* 0x000fe400078ec0ff */
[----:B------:R-:W-:Y:S02]  /*08d0*/  LEA.HI R2, R7, R12, RZ, 0x1 ;  /* 0x0000000c07027211 */ /* 0x000fe400078f08ff */
[----:B------:R-:W-:Y:S01]  /*08e0*/  @!P1 SHF.R.S32.HI R5, RZ, 0x1f, R31 ;  /* 0x0000001fff059819 */ /* 0x000fe2000001141f */
[----:B------:R-:W-:Y:S01]  /*08f0*/  IMAD.IADD R0, R180, 0x1, -R0 ;  /* 0x00000001b4007824 */ /* 0x000fe200078e0a00 */
[----:B------:R-:W-:-:S02]  /*0900*/  LOP3.LUT R3, R2, 0x7fffffe, RZ, 0xc0, !PT ;  /* 0x07fffffe02037812 */ /* 0x000fc400078ec0ff */
[----:B------:R-:W-:Y:S01]  /*0910*/  ISETP.GT.U32.AND P2, PT, R21, R4, PT ;  /* 0x000000041500720c */ /* 0x000fe20003f44070 */
[----:B---3--:R-:W-:Y:S01]  /*0920*/  @!P1 IMAD R2, R5, R16, RZ ;  /* 0x0000001005029224 */ /* 0x008fe200078e02ff */
[----:B------:R-:W-:Y:S02]  /*0930*/  IADD3 R7, R12, -R3, RZ ;  /* 0x800000030c077210 */ /* 0x000fe40007ffe0ff */
[----:B------:R-:W-:Y:S01]  /*0940*/  LEA.HI R9, R0, R0, RZ, 0x1 ;  /* 0x0000000000097211 */ /* 0x000fe200078f08ff */
[----:B------:R-:W-:Y:S02]  /*0950*/  @!P1 IMAD R6, R31, R17, R2 ;  /* 0x000000111f069224 */ /* 0x000fe400078e0202 */
[----:B----4-:R-:W-:Y:S01]  /*0960*/  @P1 IMAD.WIDE.U32 R2, R24, R22, RZ ;  /* 0x0000001618021225 */ /* 0x010fe200078e00ff */
[----:B------:R-:W-:-:S03]  /*0970*/  LOP3.LUT R5, R9, 0x3fffffe, RZ, 0xc0, !PT ;  /* 0x03fffffe09057812 */ /* 0x000fc600078ec0ff */
[----:B------:R-:W-:Y:S02]  /*0980*/  IMAD R7, R181, 0x8, R7 ;  /* 0x00000008b5077824 */ /* 0x000fe400078e0207 */
[----:B------:R-:W-:-:S04]  /*0990*/  @!P1 IMAD.WIDE.U32 R16, R31, R16, RZ ;  /* 0x000000101f109225 */ /* 0x000fc800078e00ff */
[----:B------:R-:W-:Y:S01]  /*09a0*/  IMAD.U32 R221, R7, 0x20, R8 ;  /* 0x0000002007dd7824 */ /* 0x000fe200078e0008 */
[----:B------:R-:W-:Y:S01]  /*09b0*/  @P1 MOV R8, R2 ;  /* 0x0000000200081202 */ /* 0x000fe20000000f00 */
[----:B------:R-:W-:Y:S01]  /*09c0*/  @P1 IMAD R23, R24, R23, R3 ;  /* 0x0000001718171224 */ /* 0x000fe200078e0203 */
[----:B------:R-:W-:Y:S01]  /*09d0*/  LOP3.LUT R2, R32, R33, RZ, 0x3c, !PT ;  /* 0x0000002120027212 */ /* 0x000fe200078e3cff */
[----:B------:R-:W-:Y:S01]  /*09e0*/  IMAD.IADD R30, R0, 0x1, -R5 ;  /* 0x00000001001e7824 */ /* 0x000fe200078e0a05 */
[----:B------:R-:W-:Y:S01]  /*09f0*/  @P0 IADD3 R5, R10, R11, RZ ;  /* 0x0000000b0a050210 */ /* 0x000fe20007ffe0ff */
[----:B------:R-:W-:Y:S01]  /*0a00*/  @!P1 IMAD.IADD R23, R17, 0x1, R6 ;  /* 0x0000000111179824 */ /* 0x000fe200078e0206 */
[----:B------:R-:W-:Y:S01]  /*0a10*/  LOP3.LUT R6, R13, 0xfffffff0, RZ, 0xc0, !PT ;  /* 0xfffffff00d067812 */ /* 0x000fe200078ec0ff */
[----:B------:R-:W-:Y:S01]  /*0a20*/  @!P2 IMAD.IADD R4, R4, 0x1, -R21 ;  /* 0x000000010404a824 */ /* 0x000fe200078e0a15 */
[----:B------:R-:W-:Y:S01]  /*0a30*/  ISETP.GE.AND P4, PT, R2, RZ, PT ;  /* 0x000000ff0200720c */ /* 0x000fe20003f86270 */
[----:B------:R-:W-:-:S02]  /*0a40*/  @P0 IMAD.IADD R0, R10, 0x1, R11 ;  /* 0x000000010a000824 */ /* 0x000fc400078e020b */
[----:B------:R-:W-:Y:S01]  /*0a50*/  @!P1 IMAD.MOV.U32 R8, RZ, RZ, R16 ;  /* 0x000000ffff089224 */ /* 0x000fe200078e0010 */
[----:B------:R-:W-:Y:S01]  /*0a60*/  ISETP.GE.U32.AND P3, PT, R4, R21, PT ;  /* 0x000000150400720c */ /* 0x000fe20003f66070 */
[C---:B-----5:R-:W-:Y:S02]  /*0a70*/  @P0 IMAD R7, R0.reuse, R19, RZ ;  /* 0x0000001300070224 */ /* 0x060fe400078e02ff */
[----:B------:R-:W-:-:S04]  /*0a80*/  @P0 IMAD.WIDE.U32 R2, R0, R18, RZ ;  /* 0x0000001200020225 */ /* 0x000fc800078e00ff */
[----:B------:R-:W-:Y:S01]  /*0a90*/  IMAD.IADD R21, R180, 0x1, -R6 ;  /* 0x00000001b4157824 */ /* 0x000fe200078e0a06 */
[----:B------:R-:W-:Y:S01]  /*0aa0*/  @P0 MOV R25, R2 ;  /* 0x0000000200190202 */ /* 0x000fe20000000f00 */
[C---:B--2---:R-:W-:Y:S02]  /*0ab0*/  @P0 IMAD R0, R5.reuse, R61, RZ ;  /* 0x0000003d05000224 */ /* 0x044fe400078e02ff */
[----:B------:R-:W-:Y:S01]  /*0ac0*/  @P0 IMAD.WIDE.U32 R4, R5, R60, RZ ;  /* 0x0000003c05040225 */ /* 0x000fe200078e00ff */
[----:B------:R-:W-:-:S03]  /*0ad0*/  LEA.HI R28, R21, R21, RZ, 0x1 ;  /* 0x00000015151c7211 */ /* 0x000fc600078f08ff */
        /* <DEDUP_REMOVED lines=17> */
.L_x_406:
        /* <DEDUP_REMOVED lines=14> */
.L_x_407:
[----:B------:R-:W1:Y:S01]  /*0cd0*/  S2UR UR6, SR_CgaCtaId ;  /* 0x00000000000679c3 */ /* 0x000e620000008800 */
[--C-:B------:R-:W-:Y:S01]  /*0ce0*/  SHF.R.S32.HI R4, RZ, 0x1, R28.reuse ;  /* 0x00000001ff047819 */ /* 0x100fe2000001141c */
[----:B------:R-:W-:Y:S01]  /*0cf0*/  ULDC.64 UR4, c[0x0][0x258] ;  /* 0x0000960000047ab9 */ /* 0x000fe20000000a00 */
[----:B------:R-:W-:Y:S01]  /*0d00*/  SHF.R.S32.HI R0, RZ, 0x1f, R28 ;  /* 0x0000001fff007819 */ /* 0x000fe2000001141c */
[----:B------:R-:W-:Y:S01]  /*0d10*/  @!P2 VIADD R14, R14, 0x1 ;  /* 0x000000010e0ea836 */ /* 0x000fe20000000000 */
[----:B------:R-:W-:Y:S01]  /*0d20*/  SHF.R.S32.HI R93, RZ, 0x1f, R92 ;  /* 0x0000001fff5d7819 */ /* 0x000fe2000001145c */
[----:B------:R-:W-:Y:S01]  /*0d30*/  VIADD R17, R12, 0x20 ;  /* 0x000000200c117836 */ /* 0x000fe20000000000 */
[----:B------:R-:W-:Y:S01]  /*0d40*/  IADD3 R2, P0, R92, R8, RZ ;  /* 0x000000085c027210 */ /* 0x000fe20007f1e0ff */
[----:B------:R-:W-:Y:S01]  /*0d50*/  @P3 VIADD R14, R14, 0x1 ;  /* 0x000000010e0e3836 */ /* 0x000fe20000000000 */
[----:B------:R-:W-:Y:S01]  /*0d60*/  LEA.HI R0, R0, R4, RZ, 0x2 ;  /* 0x0000000400007211 */ /* 0x000fe200078f10ff */
[----:B------:R-:W-:Y:S01]  /*0d70*/  VIADD R22, R12, 0x40 ;  /* 0x000000400c167836 */ /* 0x000fe20000000000 */
[----:B------:R-:W-:Y:S01]  /*0d80*/  SHF.R.S32.HI R5, RZ, 0x1f, R32 ;  /* 0x0000001fff057819 */ /* 0x000fe20000011420 */
[----:B------:R-:W-:Y:S01]  /*0d90*/  IMAD.X R3, R93, 0x1, R23, P0 ;  /* 0x000000015d037824 */ /* 0x000fe200000e0617 */
[----:B------:R-:W-:Y:S01]  /*0da0*/  LOP3.LUT R0, R0, 0xfffffffc, RZ, 0xc0, !PT ;  /* 0xfffffffc00007812 */ /* 0x000fe200078ec0ff */
[C---:B------:R-:W-:Y:S01]  /*0db0*/  VIADD R23, R12.reuse, 0x60 ;  /* 0x000000600c177836 */ /* 0x040fe20000000000 */
[-C--:B------:R-:W-:Y:S01]  /*0dc0*/  ISETP.GE.AND P0, PT, R12, R34.reuse, PT ;  /* 0x000000220c00720c */ /* 0x080fe20003f06270 */
[----:B------:R-:W-:Y:S01]  /*0dd0*/  IMAD.WIDE.U32 R6, R32, UR4, R2 ;  /* 0x0000000420067c25 */ /* 0x000fe2000f8e0002 */
[----:B------:R-:W-:Y:S01]  /*0de0*/  ISETP.NE.AND P1, PT, R33, RZ, PT ;  /* 0x000000ff2100720c */ /* 0x000fe20003f25270 */
[----:B------:R-:W-:Y:S01]  /*0df0*/  BSSY B0, `(.L_x_408) ;  /* 0x0000027000007945 */ /* 0x000fe20003800000 */
[----:B------:R-:W-:Y:S01]  /*0e00*/  SHF.R.S32.HI R52, RZ, 0x1, R9 ;  /* 0x00000001ff347819 */ /* 0x000fe20000011409 */
[----:B------:R-:W-:Y:S01]  /*0e10*/  IMAD.IADD R53, R4, 0x1, -R0 ;  /* 0x0000000104357824 */ /* 0x000fe200078e0a00 */
[----:B------:R-:W-:Y:S01]  /*0e20*/  SHF.R.S32.HI R13, RZ, 0x1f, R12 ;  /* 0x0000001fff0d7819 */ /* 0x000fe2000001140c */
[----:B------:R-:W-:Y:S01]  /*0e30*/  IMAD R0, R5, UR4, RZ ;  /* 0x0000000405007c24 */ /* 0x000fe2000f8e02ff */
[----:B------:R-:W-:Y:S01]  /*0e40*/  UMOV UR4, 0x400 ;  /* 0x0000040000047882 */ /* 0x000fe20000000000 */
[----:B------:R-:W-:Y:S01]  /*0e50*/  @!P4 IMAD.MOV R14, RZ, RZ, -R14 ;  /* 0x000000ffff0ec224 */ /* 0x000fe200078e0a0e */
[----:B-1----:R-:W-:Y:S01]  /*0e60*/  ULEA UR4, UR6, UR4, 0x18 ;  /* 0x0000000406047291 */ /* 0x002fe2000f8ec03f */
[----:B------:R-:W-:Y:S01]  /*0e70*/  IMAD R4, R32, UR5, R0 ;  /* 0x0000000520047c24 */ /* 0x000fe2000f8e0200 */
[-C--:B------:R-:W-:Y:S01]  /*0e80*/  ISETP.GE.AND P2, PT, R22, R34.reuse, PT ;  /* 0x000000221600720c */ /* 0x080fe20003f46270 */
[----:B------:R-:W-:Y:S01]  /*0e90*/  IMAD.SHL.U32 R0, R52, 0x40, RZ ;  /* 0x0000004034007824 */ /* 0x000fe200078e00ff */
[-C--:B------:R-:W-:Y:S01]  /*0ea0*/  ISETP.GE.AND P3, PT, R23, R34.reuse, PT ;  /* 0x000000221700720c */ /* 0x080fe20003f66270 */
[----:B------:R-:W-:Y:S01]  /*0eb0*/  IMAD.SHL.U32 R16, R15, 0x8, RZ ;  /* 0x000000080f107824 */ /* 0x000fe200078e00ff */
[----:B------:R-:W-:Y:S01]  /*0ec0*/  @!P1 LOP3.LUT R14, RZ, R33, RZ, 0x33, !PT ;  /* 0x00000021ff0e9212 */ /* 0x000fe200078e33ff */
[----:B------:R-:W-:Y:S01]  /*0ed0*/  IMAD.WIDE R2, R209, 0x80, R12 ;  /* 0x00000080d1027825 */ /* 0x000fe200078e020c */
[----:B------:R-:W-:-:S02]  /*0ee0*/  ISETP.GE.AND P1, PT, R17, R34, PT ;  /* 0x000000221100720c */ /* 0x000fc40003f26270 */
[----:B------:R-:W-:Y:S01]  /*0ef0*/  LOP3.LUT R15, R0, 0xc0, RZ, 0xc0, !PT ;  /* 0x000000c0000f7812 */ /* 0x000fe200078ec0ff */
[----:B------:R-:W-:Y:S01]  /*0f00*/  IMAD.IADD R5, R7, 0x1, R4 ;  /* 0x0000000107057824 */ /* 0x000fe200078e0204 */
        /* <DEDUP_REMOVED lines=21> */
.L_x_409:
[----:B------:R-:W-:Y:S05]  /*1060*/  BSYNC B0 ;  /* 0x0000000000007941 */ /* 0x000fea0003800000 */
.L_x_408:
        /* <DEDUP_REMOVED lines=22> */
.L_x_411:
[----:B------:R-:W-:Y:S05]  /*11d0*/  BSYNC B0 ;  /* 0x0000000000007941 */ /* 0x000fea0003800000 */
.L_x_410:
        /* <DEDUP_REMOVED lines=22> */
.L_x_413:
[----:B------:R-:W-:Y:S05]  /*1340*/  BSYNC B0 ;  /* 0x0000000000007941 */ /* 0x000fea0003800000 */
.L_x_412:
        /* <DEDUP_REMOVED lines=21> */
.L_x_415:
[----:B------:R-:W-:Y:S05]  /*14a0*/  BSYNC B0 ;  /* 0x0000000000007941 */ /* 0x000fea0003800000 */
.L_x_414:
[-C--:B------:R-:W-:Y:S01]  /*14b0*/  IMAD R6, R13, R60.reuse, RZ ;  /* 0x0000003c0d067224 */ /* 0x080fe200078e02ff */
[----:B------:R-:W-:Y:S01]  /*14c0*/  SHF.R.S32.HI R0, RZ, 0x1f, R14 ;  /* 0x0000001fff007819 */ /* 0x000fe2000001140e */
[----:B------:R-:W-:Y:S01]  /*14d0*/  IMAD.WIDE.U32 R4, R12, R60, R92 ;  /* 0x0000003c0c047225 */ /* 0x000fe200078e005c */
[----:B------:R-:W-:Y:S01]  /*14e0*/  ULDC.64 UR8, c[0x0][0x260] ;  /* 0x0000980000087ab9 */ /* 0x000fe20000000a00 */
[----:B------:R-:W-:Y:S01]  /*14f0*/  ULEA.HI.SX32 UR21, UR22, 0xffffffff, 0x19 ;  /* 0xffffffff16157891 */ /* 0x000fe2000f8fca3f */
[----:B------:R-:W-:Y:S01]  /*1500*/  LOP3.LUT R9, R15, 0x8, R16, 0xf8, !PT ;  /* 0x000000080f097812 */ /* 0x000fe200078ef810 */
[----:B------:R-:W-:Y:S01]  /*1510*/  IMAD R7, R13, R18, RZ ;  /* 0x000000120d077224 */ /* 0x000fe200078e02ff */
[----:B------:R-:W-:Y:S01]  /*1520*/  IADD3 R4, P1, R24, R4, RZ ;  /* 0x0000000418047210 */ /* 0x000fe20007f3e0ff */
[----:B-1----:R-:W-:Y:S01]  /*1530*/  IMAD.WIDE.U32 R2, R12, R18, R92 ;  /* 0x000000120c027225 */ /* 0x002fe200078e005c */
[----:B------:R-:W-:Y:S01]  /*1540*/  SHF.R.U32.HI R8, RZ, 0x3, R15 ;  /* 0x00000003ff087819 */ /* 0x000fe2000001160f */
[----:B------:R-:W-:Y:S01]  /*1550*/  ULDC.64 UR6, c[0x0][0x268] ;  /* 0x00009a0000067ab9 */ /* 0x000fe20000000a00 */
[----:B------:R-:W-:Y:S01]  /*1560*/  SHF.L.U64.HI R95, R60, 0x7, R61 ;  /* 0x000000073c5f7819 */ /* 0x000fe2000001023d */
[C---:B------:R-:W-:Y:S01]  /*1570*/  IMAD R6, R12.reuse, R61, R6 ;  /* 0x0000003d0c067224 */ /* 0x040fe200078e0206 */
[----:B------:R-:W-:Y:S01]  /*1580*/  IADD3 R2, P0, R25, R2, RZ ;  /* 0x0000000219027210 */ /* 0x000fe20007f1e0ff */
[----:B------:R-:W-:Y:S01]  /*1590*/  IMAD R7, R12, R19, R7 ;  /* 0x000000130c077224 */ /* 0x000fe200078e0207 */
[----:B------:R-:W-:Y:S01]  /*15a0*/  LOP3.LUT R16, R9, R8, RZ, 0x3c, !PT ;  /* 0x0000000809107212 */ /* 0x000fe200078e3cff */
[----:B------:R-:W-:Y:S01]  /*15b0*/  IMAD.U32 R8, RZ, RZ, UR21 ;  /* 0x00000015ff087e24 */ /* 0x000fe2000f8e00ff */
[----:B------:R-:W-:Y:S01]  /*15c0*/  IADD3.X R5, R26, R5, R6, P1, !PT ;  /* 0x000000051a057210 */ /* 0x000fe20000ffe406 */
[----:B------:R-:W-:Y:S01]  /*15d0*/  IMAD R6, R0, UR8, RZ ;  /* 0x0000000800067c24 */ /* 0x000fe2000f8e02ff */
[----:B------:R-:W-:Y:S01]  /*15e0*/  IADD3.X R3, R27, R3, R7, P0, !PT ;  /* 0x000000031b037210 */ /* 0x000fe200007fe407 */
[----:B------:R-:W-:Y:S01]  /*15f0*/  IMAD R8, R8, -0x80, R20 ;  /* 0xffffff8008087824 */ /* 0x000fe200078e0214 */
[----:B------:R-:W-:Y:S01]  /*1600*/  USHF.R.S32.HI UR5, URZ, 0x1f, UR21 ;  /* 0x0000001f3f057899 */ /* 0x000fe20008011415 */
[----:B--2-4-:R-:W-:Y:S01]  /*1610*/  IMAD.WIDE.U32 R10, R14, UR8, R4 ;  /* 0x000000080e0a7c25 */ /* 0x014fe2000f8e0004 */
[----:B------:R-:W-:Y:S01]  /*1620*/  SHF.R.S32.HI R5, RZ, 0x1f, R21 ;  /* 0x0000001fff057819 */ /* 0x000fe20000011415 */
[----:B------:R-:W-:Y:S01]  /*1630*/  BSSY B0, `(.L_x_416) ;  /* 0x0000026000007945 */ /* 0x000fe20003800000 */
[----:B------:R-:W-:Y:S01]  /*1640*/  ISETP.GE.AND P0, PT, R12, R8, PT ;  /* 0x000000080c00720c */ /* 0x000fe20003f06270 */
[C---:B------:R-:W-:Y:S01]  /*1650*/  IMAD R6, R14.reuse, UR9, R6 ;  /* 0x000000090e067c24 */ /* 0x040fe2000f8e0206 */
[----:B------:R-:W-:Y:S01]  /*1660*/  MOV R242, R10 ;  /* 0x0000000a00f27202 */ /* 0x000fe20000000f00 */
[----:B------:R-:W-:Y:S01]  /*1670*/  IMAD.WIDE.U32 R32, R14, UR6, R2 ;  /* 0x000000060e207c25 */ /* 0x000fe2000f8e0002 */
[----:B------:R1:W-:Y:S01]  /*1680*/  STL.64 [R1+0x58], R10 ;  /* 0x0000580a01007387 */ /* 0x0003e20000100a00 */
[----:B------:R-:W-:-:S02]  /*1690*/  SHF.L.U32 R4, R53, 0x6, RZ ;  /* 0x0000000635047819 */ /* 0x000fc400000006ff */
[----:B------:R-:W-:Y:S01]  /*16a0*/  IMAD.IADD R243, R11, 0x1, R6 ;  /* 0x000000010bf37824 */ /* 0x000fe200078e0206 */
[----:B------:R2:W-:Y:S01]  /*16b0*/  STL.64 [R1+0x50], R32 ;  /* 0x0000502001007387 */ /* 0x0005e20000100a00 */
[----:B------:R-:W-:Y:S01]  /*16c0*/  IMAD R0, R0, UR6, RZ ;  /* 0x0000000600007c24 */ /* 0x000fe2000f8e02ff */
[-C--:B------:R-:W-:Y:S01]  /*16d0*/  ISETP.GE.AND P1, PT, R17, R8.reuse, PT ;  /* 0x000000081100720c */ /* 0x080fe20003f26270 */
[----:B------:R-:W-:Y:S01]  /*16e0*/  IMAD.SHL.U32 R94, R60, 0x80, RZ ;  /* 0x000000803c5e7824 */ /* 0x000fe200078e00ff */
[----:B------:R2:W-:Y:S01]  /*16f0*/  STL.64 [R1+0x48], R242 ;  /* 0x000048f201007387 */ /* 0x0005e20000100a00 */
[----:B------:R-:W-:Y:S01]  /*1700*/  IMAD R15, R14, UR7, R0 ;  /* 0x000000070e0f7c24 */ /* 0x000fe2000f8e0200 */
[-C--:B------:R-:W-:Y:S01]  /*1710*/  ISETP.GE.AND P2, PT, R22, R8.reuse, PT ;  /* 0x000000081600720c */ /* 0x080fe20003f46270 */
[----:B------:R-:W-:Y:S01]  /*1720*/  IMAD R0, R95, UR21, RZ ;  /* 0x000000155f007c24 */ /* 0x000fe2000f8e02ff */
[----:B------:R-:W-:Y:S01]  /*1730*/  ISETP.GE.AND P3, PT, R23, R8, PT ;  /* 0x000000081700720c */ /* 0x000fe20003f66270 */
[----:B------:R-:W-:Y:S01]  /*1740*/  IMAD.WIDE.U32 R2, R94, UR21, R242 ;  /* 0x000000155e027c25 */ /* 0x000fe2000f8e00f2 */
[----:B------:R-:W-:-:S03]  /*1750*/  LOP3.LUT R9, R4, 0xc0, RZ, 0xc0, !PT ;  /* 0x000000c004097812 */ /* 0x000fc600078ec0ff */
[----:B------:R-:W-:Y:S02]  /*1760*/  IMAD R0, R94, UR5, R0 ;  /* 0x000000055e007c24 */ /* 0x000fe4000f8e0200 */
[----:B------:R-:W-:Y:S01]  /*1770*/  IMAD R14, R29, 0x8, R30 ;  /* 0x000000081d0e7824 */ /* 0x000fe200078e021e */
[----:B-1----:R-:W-:Y:S02]  /*1780*/  LEA.HI R10, R5, R21, RZ, 0x3 ;  /* 0x00000015050a7211 */ /* 0x002fe400078f18ff */
[----:B------:R-:W-:Y:S02]  /*1790*/  SHF.L.U32 R11, R29, 0x3, RZ ;  /* 0x000000031d0b7819 */ /* 0x000fe400000006ff */
[----:B------:R-:W-:Y:S01]  /*17a0*/  IADD3 R5, R3, R0, RZ ;  /* 0x0000000003057210 */ /* 0x000fe20007ffe0ff */
        /* <DEDUP_REMOVED lines=14> */
.L_x_417:
[----:B------:R-:W-:Y:S05]  /*1890*/  BSYNC B0 ;  /* 0x0000000000007941 */ /* 0x000fea0003800000 */
.L_x_416:
        /* <DEDUP_REMOVED lines=19> */
.L_x_419:
[----:B------:R-:W-:Y:S05]  /*19d0*/  BSYNC B0 ;  /* 0x0000000000007941 */ /* 0x000fea0003800000 */
.L_x_418:
        /* <DEDUP_REMOVED lines=15> */
.L_x_421:
[----:B------:R-:W-:Y:S05]  /*1ad0*/  BSYNC B0 ;  /* 0x0000000000007941 */ /* 0x000fea0003800000 */
.L_x_420:
        /* <DEDUP_REMOVED lines=17> */
.L_x_423:
[----:B------:R-:W-:Y:S05]  /*1bf0*/  BSYNC B0 ;  /* 0x0000000000007941 */ /* 0x000fea0003800000 */
.L_x_422:
[----:B------:R-:W0:Y:S01]  /*1c00*/  LDGDEPBAR ;  /* 0x00000000000079af */ /* 0x000e220000000000 */
[----:B------:R-:W-:Y:S01]  /*1c10*/  ISETP.GE.AND P0, PT, R12, R8, PT ;  /* 0x000000080c00720c */ /* 0x000fe20003f06270 */
[----:B------:R-:W-:Y:S01]  /*1c20*/  IMAD.IADD R15, R33, 0x1, R15 ;  /* 0x00000001210f7824 */ /* 0x000fe200078e020f */
[----:B------:R-:W-:Y:S01]  /*1c30*/  LOP3.LUT R0, R28, 0x7fffffe, RZ, 0xc0, !PT ;  /* 0x07fffffe1c007812 */ /* 0x000fe200078ec0ff */
[----:B-1----:R-:W-:Y:S01]  /*1c40*/  IMAD.SHL.U32 R4, R10, 0x20, RZ ;  /* 0x000000200a047824 */ /* 0x002fe200078e00ff */
[----:B------:R-:W-:Y:S01]  /*1c50*/  LOP3.LUT R3, R9, 0x8, R11, 0xf8, !PT ;  /* 0x0000000809037812 */ /* 0x000fe200078ef80b */
[----:B----4-:R-:W-:Y:S01]  /*1c60*/  IMAD.WIDE.U32 R6, R18, UR21, RZ ;  /* 0x0000001512067c25 */ /* 0x010fe2000f8e00ff */
[----:B------:R1:W-:Y:S01]  /*1c70*/  STL [R1+0x68], R15 ;  /* 0x0000680f01007387 */ /* 0x0003e20000100800 */
[----:B------:R-:W-:Y:S01]  /*1c80*/  SHF.R.U32.HI R2, RZ, 0x3, R9 ;  /* 0x00000003ff027819 */ /* 0x000fe20000011609 */
[----:B------:R-:W-:Y:S01]  /*1c90*/  BSSY B0, `(.L_x_424) ;  /* 0x0000025000007945 */ /* 0x000fe20003800000 */
[----:B------:R-:W-:Y:S01]  /*1ca0*/  IMAD.IADD R62, R21, 0x1, -R0 ;  /* 0x00000001153e7824 */ /* 0x000fe200078e0a00 */
[----:B------:R-:W-:Y:S01]  /*1cb0*/  LOP3.LUT R21, R4, 0xffffff00, RZ, 0xc0, !PT ;  /* 0xffffff0004157812 */ /* 0x000fe200078ec0ff */
[----:B------:R-:W-:Y:S01]  /*1cc0*/  IMAD.U32 R0, R14, 0x20, R16 ;  /* 0x000000200e007824 */ /* 0x000fe200078e0010 */
[----:B------:R-:W-:Y:S01]  /*1cd0*/  LOP3.LUT R63, R3, R2, RZ, 0x3c, !PT ;  /* 0x00000002033f7212 */ /* 0x000fe200078e3cff */
[----:B------:R-:W-:Y:S01]  /*1ce0*/  IMAD R3, R18, UR5, RZ ;  /* 0x0000000512037c24 */ /* 0x000fe2000f8e02ff */
[----:B------:R-:W-:Y:S01]  /*1cf0*/  LEA R4, P1, R6, R32, 0x7 ;  /* 0x0000002006047211 */ /* 0x000fe200078238ff */
[----:B------:R-:W-:Y:S01]  /*1d00*/  IMAD R2, R181, 0x200, R21 ;  /* 0x00000200b5027824 */ /* 0x000fe200078e0215 */
[-C--:B------:R-:W-:Y:S01]  /*1d10*/  ISETP.GE.AND P2, PT, R17, R8.reuse, PT ;  /* 0x000000081100720c */ /* 0x080fe20003f46270 */
[----:B------:R-:W-:Y:S01]  /*1d20*/  IMAD R3, R19, UR21, R3 ;  /* 0x0000001513037c24 */ /* 0x000fe2000f8e0203 */
[-C--:B------:R-:W-:Y:S01]  /*1d30*/  ISETP.GE.AND P3, PT, R22, R8.reuse, PT ;  /* 0x000000081600720c */ /* 0x080fe20003f66270 */
[----:B------:R-:W-:Y:S01]  /*1d40*/  IMAD R2, R62, 0x20, R2 ;  /* 0x000000203e027824 */ /* 0x000fe200078e0202 */
[----:B------:R-:W-:Y:S01]  /*1d50*/  ISETP.GE.AND P4, PT, R23, R8, PT ;  /* 0x000000081700720c */ /* 0x000fe20003f86270 */
[----:B------:R-:W-:Y:S01]  /*1d60*/  IMAD.IADD R3, R7, 0x1, R3 ;  /* 0x0000000107037824 */ /* 0x000fe200078e0203 */
[----:B------:R-:W-:Y:S01]  /*1d70*/  LEA R208, R0, UR4, 0x1 ;  /* 0x0000000400d07c11 */ /* 0x000fe2000f8e08ff */
[----:B------:R-:W-:-:S04]  /*1d80*/  DEPBAR.LE SB0, 0x0 ;  /* 0x000080000000791a */ /* 0x000fc80000000000 */
[----:B------:R-:W-:Y:S01]  /*1d90*/  BAR.SYNC.DEFER_BLOCKING 0x0 ;  /* 0x0000000000007b1d */ /* 0x000fe20000010000 */
[----:B------:R-:W-:Y:S01]  /*1da0*/  IMAD.IADD R2, R63, 0x1, R2 ;  /* 0x000000013f027824 */ /* 0x000fe200078e0202 */
[----:B------:R-:W-:-:S04]  /*1db0*/  LEA.HI.X R5, R6, R15, R3, 0x7, P1 ;  /* 0x0000000f06057211 */ /* 0x000fc800008f3c03 */
[----:B------:R-:W-:Y:S01]  /*1dc0*/  LEA R211, R2, UR4, 0x1 ;  /* 0x0000000402d37c11 */ /* 0x000fe2000f8e08ff */
        /* <DEDUP_REMOVED lines=17> */
.L_x_425:
[----:B------:R-:W-:Y:S05]  /*1ee0*/  BSYNC B0 ;  /* 0x0000000000007941 */ /* 0x000fea0003800000 */
.L_x_424:
        /* <DEDUP_REMOVED lines=16> */
.L_x_427:
[----:B------:R-:W-:Y:S05]  /*1ff0*/  BSYNC B0 ;  /* 0x0000000000007941 */ /* 0x000fea0003800000 */
.L_x_426:
        /* <DEDUP_REMOVED lines=16> */
.L_x_429:
[----:B------:R-:W-:Y:S05]  /*2100*/  BSYNC B0 ;  /* 0x0000000000007941 */ /* 0x000fea0003800000 */
.L_x_428:
        /* <DEDUP_REMOVED lines=17> */
.L_x_431:
[----:B------:R-:W-:Y:S05]  /*2220*/  BSYNC B0 ;  /* 0x0000000000007941 */ /* 0x000fea0003800000 */
.L_x_430:
[----:B------:R-:W-:Y:S01]  /*2230*/  LDSM.16.M88.4 R8, [R211] ;  /* 0x00000000d308783b */ /* 0x000fe20000000200 */
[----:B------:R-:W-:Y:S01]  /*2240*/  LOP3.LUT P0, RZ, R52, 0x2, RZ, 0xc0, !PT ;  /* 0x0000000234ff7812 */ /* 0x000fe2000780c0ff */
[----:B------:R-:W-:Y:S01]  /*2250*/  IMAD.MOV.U32 R0, RZ, RZ, 0x10 ;  /* 0x00000010ff007424 */ /* 0x000fe200078e00ff */
[----:B------:R-:W-:Y:S01]  /*2260*/  LOP3.LUT P1, RZ, R53, 0x2, RZ, 0xc0, !PT ;  /* 0x0000000235ff7812 */ /* 0x000fe2000782c0ff */
[----:B-1----:R-:W1:Y:S01]  /*2270*/  LDSM.16.M88.4 R12, [R208+0x2000] ;  /* 0x00200000d00c783b */ /* 0x002e620000000200 */
[----:B------:R-:W-:Y:S01]  /*2280*/  VIADD R2, R208, 0x2000 ;  /* 0x00002000d0027836 */ /* 0x000fe20000000000 */
[----:B------:R-:W-:Y:S01]  /*2290*/  ULDC.U8 UR15, c[0x0][0x388] ;  /* 0x0000e200000f7ab9 */ /* 0x000fe20000000000 */
[----:B------:R-:W-:Y:S01]  /*22a0*/  SEL R0, R0, 0xfffffff0, !P1 ;  /* 0xfffffff000007807 */ /* 0x000fe20004800000 */
[----:B------:R-:W5:Y:S01]  /*22b0*/  LDSM.16.M88.4 R4, [R211+0x1000] ;  /* 0x00100000d304783b */ /* 0x000f620000000200 */
[----:B------:R-:W-:Y:S02]  /*22c0*/  VIADD R213, R208, 0x2020 ;  /* 0x00002020d0d57836 */ /* 0x000fe40000000000 */
[----:B------:R-:W-:Y:S01]  /*22d0*/  IMAD.U32 R3, RZ, RZ, UR21 ;  /* 0x00000015ff037e24 */ /* 0x000fe2000f8e00ff */
[----:B------:R-:W3:Y:S01]  /*22e0*/  LDSM.16.M88.4 R44, [R208+0x2400] ;  /* 0x00240000d02c783b */ /* 0x000ee20000000200 */
[----:B------:R-:W-:-:S02]  /*22f0*/  IMAD R212, R0, 0x2, R211 ;  /* 0x0000000200d47824 */ /* 0x000fc400078e02d3 */
[----:B------:R-:W-:Y:S01]  /*2300*/  @P0 VIADD R213, R2, 0xffffffe0 ;  /* 0xffffffe002d50836 */ /* 0x000fe20000000000 */
[----:B------:R-:W4:Y:S01]  /*2310*/  LDSM.16.M88.4 R40, [R208+0x2800] ;  /* 0x00280000d028783b */ /* 0x000f220000000200 */
[----:B------:R-:W-:Y:S02]  /*2320*/  IMAD.SHL.U32 R2, R180, 0x2, RZ ;  /* 0x00000002b4027824 */ /* 0x000fe400078e00ff */
[C---:B------:R-:W-:Y:S01]  /*2330*/  VIADD R220, R213.reuse, 0x400 ;  /* 0x00000400d5dc7836 */ /* 0x040fe20000000000 */
[----:B------:R-:W4:Y:S01]  /*2340*/  LDSM.16.M88.4 R36, [R208+0x2c00] ;  /* 0x002c0000d024783b */ /* 0x000f220000000200 */
[C---:B------:R-:W-:Y:S01]  /*2350*/  VIADD R219, R213.reuse, 0x800 ;  /* 0x00000800d5db7836 */ /* 0x040fe20000000000 */
[----:B------:R-:W-:Y:S01]  /*2360*/  LOP3.LUT R2, R2, 0x6, RZ, 0xc0, !PT ;  /* 0x0000000602027812 */ /* 0x000fe200078ec0ff */
[C---:B------:R-:W-:Y:S01]  /*2370*/  VIADD R218, R213.reuse, 0xc00 ;  /* 0x00000c00d5da7836 */ /* 0x040fe20000000000 */
[----:B--2---:R-:W2:Y:S01]  /*2380*/  LDSM.16.M88.4 R32, [R208+0x3000] ;  /* 0x00300000d020783b */ /* 0x004ea20000000200 */
[----:B------:R-:W-:-:S02]  /*2390*/  VIADD R217, R213, 0x1000 ;  /* 0x00001000d5d97836 */ /* 0x000fc40000000000 */
[----:B------:R-:W-:Y:S01]  /*23a0*/  IMAD R3, R3, 0x80, R2 ;  /* 0x0000008003037824 */ /* 0x000fe200078e0202 */
[----:B------:R-:W2:Y:S01]  /*23b0*/  LDSM.16.M88.4 R28, [R208+0x3400] ;  /* 0x00340000d01c783b */ /* 0x000ea20000000200 */
[----:B------:R-:W-:Y:S02]  /*23c0*/  IMAD R2, R62, 0x20, R21 ;  /* 0x000000203e027824 */ /* 0x000fe400078e0215 */
[C---:B------:R-:W-:Y:S01]  /*23d0*/  VIADD R21, R3.reuse, 0x31 ;  /* 0x0000003103157836 */ /* 0x040fe20000000000 */
[----:B------:R-:W2:Y:S01]  /*23e0*/  LDSM.16.M88.4 R24, [R208+0x3800] ;  /* 0x00380000d018783b */ /* 0x000ea20000000200 */
[----:B------:R-:W-:Y:S01]  /*23f0*/  ISETP.GE.AND P2, PT, R3, R20, PT ;  /* 0x000000140300720c */ /* 0x000fe20003f46270 */
[----:B------:R-:W-:Y:S02]  /*2400*/  IMAD.IADD R2, R63, 0x1, R2 ;  /* 0x000000013f027824 */ /* 0x000fe400078e0202 */
[----:B------:R-:W2:Y:S01]  /*2410*/  LDSM.16.M88.4 R48, [R208+0x3c00] ;  /* 0x003c0000d030783b */ /* 0x000ea20000000200 */
[----:B------:R-:W-:-:S02]  /*2420*/  VIADD R216, R213, 0x1400 ;  /* 0x00001400d5d87836 */ /* 0x000fc40000000000 */
[C---:B------:R-:W-:Y:S01]  /*2430*/  VIADD R215, R213.reuse, 0x1800 ;  /* 0x00001800d5d77836 */ /* 0x040fe20000000000 */
[----:B------:R-:W-:Y:S01]  /*2440*/  LDSM.16.M88.4 R16, [R212] ;  /* 0x00000000d410783b */ /* 0x000fe20000000200 */
[----:B------:R-:W-:-:S03]  /*2450*/  VIADD R214, R213, 0x1c00 ;  /* 0x00001c00d5d67836 */ /* 0x000fc60000000000 */
[----:B------:R-:W2:Y:S01]  /*2460*/  LDSM.16.M88.4 R52, [R213] ;  /* 0x00000000d534783b */ /* 0x000ea20000000200 */
[-C--:B-1----:R-:W-:Y:S03]  /*2470*/  HMMA.16816.F32 R64, R8, R12.reuse, RZ ;  /* 0x0000000c0840723c */ /* 0x082fe600000018ff */
[----:B------:R-:W1:Y:S03]  /*2480*/  LDSM.16.M88.4 R56, [R213+0x400] ;  /* 0x00040000d538783b */ /* 0x000e660000000200 */
[C---:B-----5:R-:W-:Y:S01]  /*2490*/  HMMA.16816.F32 R68, R4.reuse, R12, RZ ;  /* 0x0000000c0444723c */ /* 0x060fe200000018ff */
[----:B------:R-:W0:Y:S05]  /*24a0*/  LDGDEPBAR ;  /* 0x00000000000079af */ /* 0x000e2a0000000000 */
[-C--:B------:R-:W-:Y:S06]  /*24b0*/  HMMA.16816.F32 R76, R4, R14.reuse, RZ ;  /* 0x0000000e044c723c */ /* 0x080fec00000018ff */
[----:B------:R-:W-:Y:S01]  /*24c0*/  HMMA.16816.F32 R84, R8, R14, RZ ;  /* 0x0000000e0854723c */ /* 0x000fe200000018ff */
[----:B------:R-:W5:Y:S05]  /*24d0*/  LDSM.16.M88.4 R12, [R212+0x1000] ;  /* 0x00100000d40c783b */ /* 0x000f6a0000000200 */
[C---:B---3--:R-:W-:Y:S06]  /*24e0*/  HMMA.16816.F32 R72, R4.reuse, R44, RZ ;  /* 0x0000002c0448723c */ /* 0x048fec00000018ff */
[C---:B----4-:R-:W-:Y:S06]  /*24f0*/  HMMA.16816.F32 R88, R4.reuse, R40, RZ ;  /* 0x000000280458723c */ /* 0x050fec00000018ff */
[C---:B------:R-:W-:Y:S06]  /*2500*/  HMMA.16816.F32 R108, R4.reuse, R36, RZ ;  /* 0x00000024046c723c */ /* 0x040fec00000018ff */
        /* <DEDUP_REMOVED lines=20> */
[----:B------:R-:W-:-:S02]  /*2650*/  VIADD R5, R3, 0x1 ;  /* 0x0000000103057836 */ /* 0x000fc40000000000 */
[----:B------:R-:W-:-:S03]  /*2660*/  VIADD R4, R3, 0x8 ;  /* 0x0000000803047836 */ /* 0x000fc60000000000 */
[-C--:B------:R-:W-:Y:S01]  /*2670*/  ISETP.GE.AND P1, PT, R5, R20.reuse, PT ;  /* 0x000000140500720c */ /* 0x080fe20003f26270 */
[C---:B------:R-:W-:Y:S01]  /*2680*/  HMMA.16816.F32 R140, R8.reuse, R24, RZ ;  /* 0x00000018088c723c */ /* 0x040fe200000018ff */
[----:B------:R-:W-:Y:S02]  /*2690*/  ISETP.GE.AND P0, PT, R4, R20, PT ;  /* 0x000000140400720c */ /* 0x000fe40003f06270 */
[----:B------:R-:W1:Y:S02]  /*26a0*/  LDSM.16.M88.4 R4, [R213+0xc00] ;  /* 0x000c0000d504783b */ /* 0x000e640000000200 */
[----:B------:R-:W-:Y:S01]  /*26b0*/  FSEL R197, R34, -INF , !P2 ;  /* 0xff80000022c57808 */ /* 0x000fe20005000000 */
[----:B------:R-:W-:Y:S01]  /*26c0*/  HMMA.16816.F32 R176, R8, R26, RZ ;  /* 0x0000001a08b0723c */ /* 0x000fe200000018ff */
[----:B------:R-:W-:-:S05]  /*26d0*/  FSEL R196, R35, -INF , !P1 ;  /* 0xff80000023c47808 */ /* 0x000fca0004800000 */
[C---:B------:R-:W-:Y:S06]  /*26e0*/  HMMA.16816.F32 R100, R8.reuse, R46, RZ ;  /* 0x0000002e0864723c */ /* 0x040fec00000018ff */
[C---:B------:R-:W-:Y:S06]  /*26f0*/  HMMA.16816.F32 R116, R8.reuse, R42, RZ ;  /* 0x0000002a0874723c */ /* 0x040fec00000018ff */
[C---:B------:R-:W-:Y:S06]  /*2700*/  HMMA.16816.F32 R96, R8.reuse, R36, RZ ;  /* 0x000000240860723c */ /* 0x040fec00000018ff */
[C---:B------:R-:W-:Y:S06]  /*2710*/  HMMA.16816.F32 R128, R8.reuse, R38, RZ ;  /* 0x000000260880723c */ /* 0x040fec00000018ff */
[C---:B------:R-:W-:Y:S06]  /*2720*/  HMMA.16816.F32 R156, R8.reuse, R48, RZ ;  /* 0x00000030089c723c */ /* 0x040fec00000018ff */
[----:B------:R-:W-:Y:S06]  /*2730*/  HMMA.16816.F32 R168, R8, R50, RZ ;  /* 0x0000003208a8723c */ /* 0x000fec00000018ff */
[----:B-----5:R-:W-:Y:S01]  /*2740*/  HMMA.16816.F32 R24, R12, R52, R68 ;  /* 0x000000340c18723c */ /* 0x020fe20000001844 */
[----:B------:R-:W-:-:S02]  /*2750*/  VIADD R8, R3, 0x9 ;  /* 0x0000000903087836 */ /* 0x000fc40000000000 */
[C---:B------:R-:W-:Y:S02]  /*2760*/  VIADD R9, R3.reuse, 0x10 ;  /* 0x0000001003097836 */ /* 0x040fe40000000000 */
[C---:B------:R-:W-:Y:S01]  /*2770*/  VIADD R10, R3.reuse, 0x11 ;  /* 0x00000011030a7836 */ /* 0x040fe20000000000 */
[-C--:B------:R-:W-:Y:S01]  /*2780*/  ISETP.GE.AND P4, PT, R8, R20.reuse, PT ;  /* 0x000000140800720c */ /* 0x080fe20003f86270 */
[----:B------:R-:W-:Y:S01]  /*2790*/  VIADD R8, R3, 0x18 ;  /* 0x0000001803087836 */ /* 0x000fe20000000000 */
[----:B------:R-:W-:Y:S01]  /*27a0*/  HMMA.16816.F32 R36, R12, R54, R76 ;  /* 0x000000360c24723c */ /* 0x000fe2000000184c */
[----:B------:R-:W-:-:S03]  /*27b0*/  ISETP.GE.AND P5, PT, R9, R20, PT ;  /* 0x000000140900720c */ /* 0x000fc60003fa6270 */
[-C--:B------:R-:W-:Y:S01]  /*27c0*/  ISETP.GE.AND P3, PT, R8, R20.reuse, PT ;  /* 0x000000140800720c */ /* 0x080fe20003f66270 */
[C---:B------:R-:W-:Y:S01]  /*27d0*/  VIADD R8, R3.reuse, 0x19 ;  /* 0x0000001903087836 */ /* 0x040fe20000000000 */
[----:B------:R-:W-:Y:S01]  /*27e0*/  HMMA.16816.F32 R52, R16, R54, R84 ;  /* 0x000000361034723c */ /* 0x000fe20000001854 */
[----:B------:R-:W-:Y:S02]  /*27f0*/  FSEL R200, R66, -INF , !P5 ;  /* 0xff80000042c87808 */ /* 0x000fe40006800000 */
[----:B------:R-:W-:Y:S02]  /*2800*/  P2R R9, PR, RZ, 0x8 ;  /* 0x00000008ff097803 */ /* 0x000fe40000000000 */
[----:B------:R-:W-:Y:S01]  /*2810*/  ISETP.GE.AND P6, PT, R8, R20, PT ;  /* 0x000000140800720c */ /* 0x000fe20003fc6270 */
[----:B------:R-:W-:Y:S01]  /*2820*/  HMMA.16816.F32 R44, R12, R56, R72 ;  /* 0x000000380c2c723c */ /* 0x000fe20000001848 */
[----:B------:R-:W-:-:S03]  /*2830*/  VIADD R8, R3, 0x20 ;  /* 0x0000002003087836 */ /* 0x000fc60000000000 */
[----:B------:R-:W-:Y:S02]  /*2840*/  FSEL R182, R26, -INF , !P2 ;  /* 0xff8000001ab67808 */ /* 0x000fe40005000000 */
[-C--:B--2---:R-:W-:Y:S01]  /*2850*/  HMMA.16816.F32 R76, R16, R28.reuse, R80 ;  /* 0x0000001c104c723c */ /* 0x084fe20000001850 */
[----:B------:R-:W-:Y:S02]  /*2860*/  FSEL R180, R24, -INF , !P2 ;  /* 0xff80000018b47808 */ /* 0x000fe40005000000 */
[----:B------:R-:W-:Y:S02]  /*2870*/  FSEL R183, R27, -INF , !P1 ;  /* 0xff8000001bb77808 */ /* 0x000fe40004800000 */
        /* <DEDUP_REMOVED lines=8> */
[----:B------:R-:W2:Y:S01]  /*2900*/  LDSM.16.M88.4 R24, [R213+0x1000] ;  /* 0x00100000d518783b */ /* 0x000ea20000000200 */
[----:B------:R-:W-:Y:S01]  /*2910*/  ISETP.GE.AND P2, PT, R8, R20, PT ;  /* 0x000000140800720c */ /* 0x000fe20003f46270 */
[----:B------:R-:W-:Y:S01]  /*2920*/  VIADD R8, R3, 0x28 ;  /* 0x0000002803087836 */ /* 0x000fe20000000000 */
[----:B------:R-:W-:Y:S01]  /*2930*/  HMMA.16816.F32 R32, R16, R58, R100 ;  /* 0x0000003a1020723c */ /* 0x000fe20000001864 */
[----:B------:R-:W-:Y:S02]  /*2940*/  FSEL R199, R54, -INF , !P0 ;  /* 0xff80000036c77808 */ /* 0x000fe40004000000 */
[----:B------:R-:W-:-:S02]  /*2950*/  FSEL R84, R52, -INF , !P0 ;  /* 0xff80000034547808 */ /* 0x000fc40004000000 */
[----:B------:R-:W-:Y:S01]  /*2960*/  FSEL R198, R55, -INF , !P4 ;  /* 0xff80000037c67808 */ /* 0x000fe20006000000 */
[-C--:B-1----:R-:W-:Y:S01]  /*2970*/  HMMA.16816.F32 R68, R16, R4.reuse, R96 ;  /* 0x000000041044723c */ /* 0x082fe20000001860 */
[----:B------:R-:W-:Y:S02]  /*2980*/  FSEL R83, R53, -INF , !P4 ;  /* 0xff80000035537808 */ /* 0x000fe40006000000 */
[-C--:B------:R-:W-:Y:S01]  /*2990*/  ISETP.GE.AND P1, PT, R8, R20.reuse, PT ;  /* 0x000000140800720c */ /* 0x080fe20003f26270 */
[----:B------:R-:W-:Y:S01]  /*29a0*/  VIADD R8, R3, 0x29 ;  /* 0x0000002903087836 */ /* 0x000fe20000000000 */
[----:B------:R-:W-:Y:S01]  /*29b0*/  FSEL R103, R46, -INF , !P5 ;  /* 0xff8000002e677808 */ /* 0x000fe20006800000 */
[----:B------:R-:W-:Y:S01]  /*29c0*/  HMMA.16816.F32 R52, R12, R4, R108 ;  /* 0x000000040c34723c */ /* 0x000fe2000000186c */
[----:B------:R-:W-:Y:S02]  /*29d0*/  FSEL R89, R44, -INF , !P5 ;  /* 0xff8000002c597808 */ /* 0x000fe40006800000 */
[----:B------:R-:W-:-:S02]  /*29e0*/  ISETP.GE.AND P5, PT, R10, R20, PT ;  /* 0x000000140a00720c */ /* 0x000fc40003fa6270 */
[----:B------:R-:W-:Y:S02]  /*29f0*/  FSEL R104, R38, -INF , !P0 ;  /* 0xff80000026687808 */ /* 0x000fe40004000000 */
[----:B------:R-:W-:Y:S01]  /*2a00*/  VIADD R4, R3, 0x30 ;  /* 0x0000003003047836 */ /* 0x000fe20000000000 */
[----:B------:R-:W-:Y:S02]  /*2a10*/  FSEL R91, R36, -INF , !P0 ;  /* 0xff800000245b7808 */ /* 0x000fe40004000000 */
[----:B------:R-:W-:Y:S02]  /*2a20*/  FSEL R102, R39, -INF , !P4 ;  /* 0xff80000027667808 */ /* 0x000fe40006000000 */
[----:B------:R-:W-:Y:S02]  /*2a30*/  FSEL R90, R37, -INF , !P4 ;  /* 0xff800000255a7808 */ /* 0x000fe40006000000 */
[----:B------:R-:W-:Y:S01]  /*2a40*/  ISETP.NE.AND P4, PT, R9, RZ, PT ;  /* 0x000000ff0900720c */ /* 0x000fe20003f85270 */
[----:B------:R-:W-:Y:S01]  /*2a50*/  HMMA.16816.F32 R36, R16, R30, R116 ;  /* 0x0000001e1024723c */ /* 0x000fe20000001874 */
[----:B------:R-:W-:-:S02]  /*2a60*/  ISETP.GE.AND P0, PT, R8, R20, PT ;  /* 0x000000140800720c */ /* 0x000fc40003f06270 */
[----:B------:R-:W-:Y:S01]  /*2a70*/  FSEL R105, R47, -INF , !P5 ;  /* 0xff8000002f697808 */ /* 0x000fe20006800000 */
[----:B------:R-:W1:Y:S01]  /*2a80*/  LDSM.16.M88.4 R8, [R213+0x1400] ;  /* 0x00140000d508783b */ /* 0x000e620000000200 */
[----:B------:R-:W-:Y:S02]  /*2a90*/  FSEL R87, R45, -INF , !P5 ;  /* 0xff8000002d577808 */ /* 0x000fe40006800000 */
[----:B------:R-:W-:Y:S01]  /*2aa0*/  FSEL R111, R67, -INF , !P5 ;  /* 0xff800000436f7808 */ /* 0x000fe20006800000 */
[----:B------:R-:W-:Y:S01]  /*2ab0*/  HMMA.16816.F32 R44, R12, R30, R120 ;  /* 0x0000001e0c2c723c */ /* 0x000fe20000001878 */
[----:B------:R-:W-:Y:S01]  /*2ac0*/  FSEL R63, R65, -INF , !P5 ;  /* 0xff800000413f7808 */ /* 0x000fe20006800000 */
[----:B------:R-:W3:Y:S01]  /*2ad0*/  LDSM.16.M88.4 R28, [R213+0x1800] ;  /* 0x00180000d51c783b */ /* 0x000ee20000000200 */
[----:B------:R-:W-:Y:S01]  /*2ae0*/  ISETP.GE.AND P5, PT, R4, R20, PT ;  /* 0x000000140400720c */ /* 0x000fe20003fa6270 */
[----:B------:R-:W-:Y:S01]  /*2af0*/  VIADD R4, R3, 0x38 ;  /* 0x0000003803047836 */ /* 0x000fe20000000000 */
[----:B------:R-:W-:Y:S01]  /*2b00*/  FSEL R101, R42, -INF , !P4 ;  /* 0xff8000002a657808 */ /* 0x000fe20006000000 */
[----:B--2---:R-:W-:Y:S01]  /*2b10*/  HMMA.16816.F32 R72, R16, R24, R112 ;  /* 0x000000181048723c */ /* 0x004fe20000001870 */
[----:B------:R-:W-:-:S02]  /*2b20*/  FSEL R86, R40, -INF , !P4 ;  /* 0xff80000028567808 */ /* 0x000fc40006000000 */
[----:B------:R-:W-:Y:S02]  /*2b30*/  FSEL R108, R34, -INF , !P4 ;  /* 0xff800000226c7808 */ /* 0x000fe40006000000 */
[----:B------:R-:W-:Y:S01]  /*2b40*/  FSEL R62, R32, -INF , !P4 ;  /* 0xff800000203e7808 */ /* 0x000fe20006000000 */
[----:B------:R-:W-:Y:S01]  /*2b50*/  HMMA.16816.F32 R64, R12, R24, R132 ;  /* 0x000000180c40723c */ /* 0x000fe20000001884 */
[----:B------:R-:W-:Y:S01]  /*2b60*/  ISETP.GE.AND P4, PT, R4, R20, PT ;  /* 0x000000140400720c */ /* 0x000fe20003f86270 */
[----:B------:R-:W-:Y:S01]  /*2b70*/  VIADD R4, R3, 0x39 ;  /* 0x0000003903047836 */ /* 0x000fe20000000000 */
[----:B------:R-:W-:Y:S02]  /*2b80*/  FSEL R100, R43, -INF , !P6 ;  /* 0xff8000002b647808 */ /* 0x000fe40007000000 */
[----:B------:R-:W-:Y:S02]  /*2b90*/  FSEL R85, R41, -INF , !P6 ;  /* 0xff80000029557808 */ /* 0x000fe40007000000 */
[----:B------:R-:W-:Y:S01]  /*2ba0*/  FSEL R107, R35, -INF , !P6 ;  /* 0xff800000236b7808 */ /* 0x000fe20007000000 */
[----:B------:R-:W-:Y:S01]  /*2bb0*/  HMMA.16816.F32 R40, R16, R6, R128 ;  /* 0x000000061028723c */ /* 0x000fe20000001880 */
[----:B------:R-:W-:-:S02]  /*2bc0*/  FSEL R106, R33, -INF , !P6 ;  /* 0xff800000216a7808 */ /* 0x000fc40007000000 */
[-C--:B------:R-:W-:Y:S01]  /*2bd0*/  ISETP.GE.AND P6, PT, R4, R20.reuse, PT ;  /* 0x000000140400720c */ /* 0x080fe20003fc6270 */
[C---:B------:R-:W-:Y:S01]  /*2be0*/  VIADD R4, R3.reuse, 0x40 ;  /* 0x0000004003047836 */ /* 0x040fe20000000000 */
[----:B------:R-:W-:Y:S01]  /*2bf0*/  P2R R5, PR, RZ, 0x10 ;  /* 0x00000010ff057803 */ /* 0x000fe20000000000 */
[-C--:B------:R-:W-:Y:S01]  /*2c00*/  HMMA.16816.F32 R32, R12, R26.reuse, R152 ;  /* 0x0000001a0c20723c */ /* 0x080fe20000001898 */
[----:B------:R-:W-:Y:S02]  /*2c10*/  FSEL R203, R78, -INF , !P3 ;  /* 0xff8000004ecb7808 */ /* 0x000fe40005800000 */
        /* <DEDUP_REMOVED lines=9> */
[----:B-1----:R-:W-:Y:S01]  /*2cb0*/  HMMA.16816.F32 R56, R12, R8, R148 ;  /* 0x000000080c38723c */ /* 0x002fe20000001894 */
[----:B------:R-:W-:Y:S02]  /*2cc0*/  FSEL R112, R44, -INF , !P1 ;  /* 0xff8000002c707808 */ /* 0x000fe40004800000 */
[----:B------:R-:W-:Y:S02]  /*2cd0*/  FSEL R135, R38, -INF , !P1 ;  /* 0xff80000026877808 */ /* 0x000fe40004800000 */
[----:B------:R-:W-:-:S02]  /*2ce0*/  FSEL R133, R36, -INF , !P1 ;  /* 0xff80000024857808 */ /* 0x000fc40004800000 */
[----:B------:R-:W-:Y:S02]  /*2cf0*/  FSEL R117, R51, -INF , !P2 ;  /* 0xff80000033757808 */ /* 0x000fe40005000000 */
[----:B------:R-:W-:Y:S02]  /*2d00*/  FSEL R110, R49, -INF , !P2 ;  /* 0xff800000316e7808 */ /* 0x000fe40005000000 */
[----:B------:R-:W-:Y:S01]  /*2d10*/  ISETP.GE.AND P1, PT, R4, R20, PT ;  /* 0x000000140400720c */ /* 0x000fe20003f26270 */
[C---:B------:R-:W-:Y:S01]  /*2d20*/  HMMA.16816.F32 R48, R12.reuse, R6, R136 ;  /* 0x000000060c30723c */ /* 0x040fe20000001888 */
[----:B------:R-:W-:Y:S01]  /*2d30*/  VIADD R4, R3, 0x49 ;  /* 0x0000004903047836 */ /* 0x000fe20000000000 */
[----:B------:R-:W-:Y:S02]  /*2d40*/  FSEL R115, R47, -INF , !P0 ;  /* 0xff8000002f737808 */ /* 0x000fe40004000000 */
[----:B------:R-:W-:Y:S02]  /*2d50*/  FSEL R109, R45, -INF , !P0 ;  /* 0xff8000002d6d7808 */ /* 0x000fe40004000000 */
[----:B------:R-:W-:Y:S01]  /*2d60*/  FSEL R128, R39, -INF , !P0 ;  /* 0xff80000027807808 */ /* 0x000fe20004000000 */
[----:B---3--:R-:W-:Y:S01]  /*2d70*/  HMMA.16816.F32 R44, R12, R28, R164 ;  /* 0x0000001c0c2c723c */ /* 0x008fe200000018a4 */
[----:B------:R-:W-:-:S02]  /*2d80*/  FSEL R122, R37, -INF , !P0 ;  /* 0xff800000257a7808 */ /* 0x000fc40004000000 */
[----:B------:R-:W-:Y:S02]  /*2d90*/  FSEL R202, R79, -INF , !P2 ;  /* 0xff8000004fca7808 */ /* 0x000fe40005000000 */
[----:B------:R-:W-:Y:S01]  /*2da0*/  FSEL R134, R77, -INF , !P2 ;  /* 0xff8000004d867808 */ /* 0x000fe20005000000 */
[C---:B------:R-:W-:Y:S01]  /*2db0*/  HMMA.16816.F32 R36, R16.reuse, R10, R160 ;  /* 0x0000000a1024723c */ /* 0x040fe200000018a0 */
[-C--:B------:R-:W-:Y:S01]  /*2dc0*/  ISETP.GE.AND P0, PT, R4, R20.reuse, PT ;  /* 0x000000140400720c */ /* 0x080fe20003f06270 */
[----:B------:R-:W-:Y:S01]  /*2dd0*/  VIADD R4, R3, 0x50 ;  /* 0x0000005003047836 */ /* 0x000fe20000000000 */
[----:B------:R-:W-:Y:S01]  /*2de0*/  ISETP.GE.AND P2, PT, R21, R20, PT ;  /* 0x000000141500720c */ /* 0x000fe20003f46270 */
[----:B------:R-:W-:Y:S01]  /*2df0*/  VIADD R21, R3, 0x58 ;  /* 0x0000005803157836 */ /* 0x000fe20000000000 */
[----:B------:R-:W-:Y:S01]  /*2e00*/  FSEL R205, R70, -INF , !P5 ;  /* 0xff80000046cd7808 */ /* 0x000fe20006800000 */
[----:B------:R-:W-:Y:S01]  /*2e10*/  HMMA.16816.F32 R76, R16, R8, R124 ;  /* 0x00000008104c723c */ /* 0x000fe2000000187c */
[----:B------:R-:W-:-:S02]  /*2e20*/  FSEL R204, R68, -INF , !P5 ;  /* 0xff80000044cc7808 */ /* 0x000fc40006800000 */
[----:B------:R-:W-:Y:S02]  /*2e30*/  FSEL R129, R55, -INF , !P2 ;  /* 0xff80000037817808 */ /* 0x000fe40005000000 */
[----:B------:R-:W-:Y:S02]  /*2e40*/  FSEL R123, R53, -INF , !P2 ;  /* 0xff800000357b7808 */ /* 0x000fe40005000000 */
[----:B------:R-:W-:Y:S01]  /*2e50*/  FSEL R127, R54, -INF , !P5 ;  /* 0xff800000367f7808 */ /* 0x000fe20006800000 */
[C---:B------:R-:W-:Y:S01]  /*2e60*/  VIADD R8, R3.reuse, 0x59 ;  /* 0x0000005903087836 */ /* 0x040fe20000000000 */
[----:B------:R-:W-:Y:S01]  /*2e70*/  FSEL R124, R52, -INF , !P5 ;  /* 0xff800000347c7808 */ /* 0x000fe20006800000 */
[----:B------:R-:W-:Y:S01]  /*2e80*/  VIADD R9, R3, 0x51 ;  /* 0x0000005103097836 */ /* 0x000fe20000000000 */
[----:B------:R-:W-:Y:S02]  /*2e90*/  FSEL R149, R71, -INF , !P2 ;  /* 0xff80000047957808 */ /* 0x000fe40005000000 */
[----:B------:R-:W-:-:S02]  /*2ea0*/  FSEL R130, R69, -INF , !P2 ;  /* 0xff80000045827808 */ /* 0x000fc40005000000 */
[----:B------:R-:W-:Y:S02]  /*2eb0*/  ISETP.NE.AND P5, PT, R5, RZ, PT ;  /* 0x000000ff0500720c */ /* 0x000fe40003fa5270 */
[----:B------:R-:W-:Y:S02]  /*2ec0*/  ISETP.GE.AND P2, PT, R4, R20, PT ;  /* 0x000000140400720c */ /* 0x000fe40003f46270 */
[----:B------:R-:W1:Y:S01]  /*2ed0*/  LDSM.16.M88.4 R4, [R213+0x1c00] ;  /* 0x001c0000d504783b */ /* 0x000e620000000200 */
[----:B------:R-:W-:Y:S01]  /*2ee0*/  FSEL R125, R50, -INF , !P5 ;  /* 0xff800000327d7808 */ /* 0x000fe20006800000 */
[----:B------:R-:W-:-:S04]  /*2ef0*/  DEPBAR.LE SB0, 0x0 ;  /* 0x000080000000791a */ /* 0x000fc80000000000 */
[----:B------:R-:W-:Y:S02]  /*2f00*/  FSEL R121, R48, -INF , !P5 ;  /* 0xff80000030797808 */ /* 0x000fe40006800000 */
[----:B------:R-:W-:Y:S02]  /*2f10*/  FSEL R126, R51, -INF , !P6 ;  /* 0xff800000337e7808 */ /* 0x000fe40007000000 */
[----:B------:R-:W-:Y:S02]  /*2f20*/  FSEL R120, R49, -INF , !P6 ;  /* 0xff80000031787808 */ /* 0x000fe40007000000 */
[----:B------:R-:W-:Y:S01]  /*2f30*/  HMMA.16816.F32 R48, R16, R28, R140 ;  /* 0x0000001c1030723c */ /* 0x000fe2000000188c */
[----:B------:R-:W-:Y:S02]  /*2f40*/  FSEL R223, R74, -INF , !P4 ;  /* 0xff8000004adf7808 */ /* 0x000fe40006000000 */
[----:B------:R-:W-:Y:S02]  /*2f50*/  FSEL R147, R66, -INF , !P4 ;  /* 0xff80000042937808 */ /* 0x000fe40006000000 */
[----:B------:R-:W-:-:S02]  /*2f60*/  FSEL R207, R72, -INF , !P4 ;  /* 0xff80000048cf7808 */ /* 0x000fc40006000000 */
        /* <DEDUP_REMOVED lines=8> */
[----:B------:R-:W-:Y:S02]  /*2ff0*/  FSEL R139, R40, -INF , !P5 ;  /* 0xff800000288b7808 */ /* 0x000fe40006800000 */
[----:B------:R-:W-:Y:S01]  /*3000*/  ISETP.GE.AND P5, PT, R8, R20, PT ;  /* 0x000000140800720c */ /* 0x000fe20003fa6270 */
[----:B------:R-:W-:Y:S01]  /*3010*/  VIADD R8, R3, 0x70 ;  /* 0x0000007003087836 */ /* 0x000fe20000000000 */
[----:B------:R-:W-:Y:S01]  /*3020*/  HMMA.16816.F32 R40, R12, R10, R172 ;  /* 0x0000000a0c28723c */ /* 0x000fe200000018ac */
[----:B------:R-:W-:Y:S02]  /*3030*/  FSEL R145, R35, -INF , !P0 ;  /* 0xff80000023917808 */ /* 0x000fe40004000000 */
[----:B------:R-:W-:Y:S02]  /*3040*/  FSEL R141, R33, -INF , !P0 ;  /* 0xff800000218d7808 */ /* 0x000fe40004000000 */
[----:B------:R-:W-:Y:S02]  /*3050*/  FSEL R160, R25, -INF , !P0 ;  /* 0xff80000019a07808 */ /* 0x000fe40004000000 */
[----:B------:R-:W-:-:S02]  /*3060*/  FSEL R173, R27, -INF , !P0 ;  /* 0xff8000001bad7808 */ /* 0x000fc40004000000 */
[----:B------:R-:W-:Y:S01]  /*3070*/  ISETP.GE.AND P0, PT, R8, R20, PT ;  /* 0x000000140800720c */ /* 0x000fe20003f06270 */
[----:B------:R-:W-:Y:S01]  /*3080*/  VIADD R8, R3, 0x71 ;  /* 0x0000007103087836 */ /* 0x000fe20000000000 */
[----:B------:R-:W-:Y:S02]  /*3090*/  P2R R22, PR, RZ, 0x10 ;  /* 0x00000010ff167803 */ /* 0x000fe40000000000 */
[----:B------:R-:W-:Y:S02]  /*30a0*/  FSEL R224, R78, -INF , !P2 ;  /* 0xff8000004ee07808 */ /* 0x000fe40005000000 */
[----:B------:R-:W-:Y:S02]  /*30b0*/  FSEL R229, R58, -INF , !P2 ;  /* 0xff8000003ae57808 */ /* 0x000fe40005000000 */
[----:B------:R-:W-:Y:S02]  /*30c0*/  FSEL R226, R56, -INF , !P2 ;  /* 0xff80000038e27808 */ /* 0x000fe40005000000 */
[----:B------:R-:W-:-:S02]  /*30d0*/  FSEL R163, R76, -INF , !P2 ;  /* 0xff8000004ca37808 */ /* 0x000fc40005000000 */
[----:B------:R-:W-:Y:S02]  /*30e0*/  FSEL R146, R34, -INF , !P1 ;  /* 0xff80000022927808 */ /* 0x000fe40004800000 */
[----:B------:R-:W-:Y:S02]  /*30f0*/  FSEL R142, R32, -INF , !P1 ;  /* 0xff800000208e7808 */ /* 0x000fe40004800000 */
[-C--:B------:R-:W-:Y:S01]  /*3100*/  ISETP.GE.AND P4, PT, R9, R20.reuse, PT ;  /* 0x000000140900720c */ /* 0x080fe20003f86270 */
[-C--:B-1----:R-:W-:Y:S01]  /*3110*/  HMMA.16816.F32 R32, R16, R4.reuse, R156 ;  /* 0x000000041020723c */ /* 0x082fe2000000189c */
[----:B------:R-:W-:Y:S02]  /*3120*/  ISETP.GE.AND P2, PT, R8, R20, PT ;  /* 0x000000140800720c */ /* 0x000fe40003f46270 */
[----:B------:R-:W-:Y:S02]  /*3130*/  FSEL R174, R26, -INF , !P1 ;  /* 0xff8000001aae7808 */ /* 0x000fe40004800000 */
[----:B------:R-:W-:Y:S01]  /*3140*/  FSEL R172, R24, -INF , !P1 ;  /* 0xff80000018ac7808 */ /* 0x000fe20004800000 */
[----:B------:R-:W-:Y:S01]  /*3150*/  HMMA.16816.F32 R8, R12, R4, R184 ;  /* 0x000000040c08723c */ /* 0x000fe200000018b8 */
[----:B------:R-:W-:-:S02]  /*3160*/  FSEL R227, R59, -INF , !P4 ;  /* 0xff8000003be37808 */ /* 0x000fc40006000000 */
[----:B------:R-:W-:Y:S02]  /*3170*/  FSEL R225, R57, -INF , !P4 ;  /* 0xff80000039e17808 */ /* 0x000fe40006000000 */
[----:B------:R-:W-:Y:S01]  /*3180*/  FSEL R162, R77, -INF , !P4 ;  /* 0xff8000004da27808 */ /* 0x000fe20006000000 */
[-C--:B------:R-:W-:Y:S01]  /*3190*/  HMMA.16816.F32 R24, R12, R30.reuse, R192 ;  /* 0x0000001e0c18723c */ /* 0x080fe200000018c0 */
[----:B------:R-:W-:Y:S01]  /*31a0*/  VIADD R4, R3, 0x68 ;  /* 0x0000006803047836 */ /* 0x000fe20000000000 */
[----:B------:R-:W-:Y:S02]  /*31b0*/  FSEL R186, R79, -INF , !P4 ;  /* 0xff8000004fba7808 */ /* 0x000fe40006000000 */
[----:B------:R-:W-:Y:S02]  /*31c0*/  FSEL R150, R67, -INF , !P3 ;  /* 0xff80000043967808 */ /* 0x000fe40005800000 */
[----:B------:R-:W-:Y:S01]  /*31d0*/  HMMA.16816.F32 R28, R16, R30, R176 ;  /* 0x0000001e101c723c */ /* 0x000fe200000018b0 */
[----:B------:R-:W-:-:S02]  /*31e0*/  FSEL R140, R65, -INF , !P3 ;  /* 0xff800000418c7808 */ /* 0x000fc40005800000 */
[----:B------:R-:W-:Y:S02]  /*31f0*/  FSEL R222, R75, -INF , !P3 ;  /* 0xff8000004bde7808 */ /* 0x000fe40005800000 */
[----:B------:R-:W-:Y:S01]  /*3200*/  FSEL R206, R73, -INF , !P3 ;  /* 0xff80000049ce7808 */ /* 0x000fe20005800000 */
[-C--:B------:R-:W-:Y:S01]  /*3210*/  HMMA.16816.F32 R12, R12, R6.reuse, R188 ;  /* 0x000000060c0c723c */ /* 0x080fe200000018bc */
[-C--:B------:R-:W-:Y:S01]  /*3220*/  ISETP.GE.AND P4, PT, R4, R20.reuse, PT ;  /* 0x000000140400720c */ /* 0x080fe20003f86270 */
[----:B------:R-:W-:Y:S01]  /*3230*/  VIADD R4, R3, 0x69 ;  /* 0x0000006903047836 */ /* 0x000fe20000000000 */
[----:B------:R-:W-:Y:S02]  /*3240*/  ISETP.GE.AND P3, PT, R21, R20, PT ;  /* 0x000000141500720c */ /* 0x000fe40003f66270 */
[----:B------:R-:W-:Y:S01]  /*3250*/  FSEL R193, R47, -INF , !P5 ;  /* 0xff8000002fc17808 */ /* 0x000fe20006800000 */
[----:B------:R-:W-:Y:S01]  /*3260*/  HMMA.16816.F32 R16, R16, R6, R168 ;  /* 0x000000061010723c */ /* 0x000fe200000018a8 */
[----:B------:R-:W-:-:S02]  /*3270*/  FSEL R188, R45, -INF , !P5 ;  /* 0xff8000002dbc7808 */ /* 0x000fc40006800000 */
[----:B------:R-:W-:Y:S02]  /*3280*/  FSEL R175, R51, -INF , !P5 ;  /* 0xff80000033af7808 */ /* 0x000fe40006800000 */
[----:B------:R-:W-:Y:S02]  /*3290*/  FSEL R157, R49, -INF , !P5 ;  /* 0xff800000319d7808 */ /* 0x000fe40006800000 */
[----:B------:R-:W-:Y:S02]  /*32a0*/  ISETP.GE.AND P5, PT, R20, 0x81, PT ;  /* 0x000000811400780c */ /* 0x000fe40003fa6270 */
[----:B------:R-:W-:Y:S02]  /*32b0*/  FSEL R192, R42, -INF , !P3 ;  /* 0xff8000002ac07808 */ /* 0x000fe40005800000 */
[----:B------:R-:W-:Y:S02]  /*32c0*/  FSEL R187, R40, -INF , !P3 ;  /* 0xff80000028bb7808 */ /* 0x000fe40005800000 */
[----:B------:R-:W-:-:S02]  /*32d0*/  FSEL R185, R38, -INF , !P3 ;  /* 0xff80000026b97808 */ /* 0x000fc40005800000 */
[----:B------:R-:W-:Y:S02]  /*32e0*/  FSEL R161, R36, -INF , !P3 ;  /* 0xff80000024a17808 */ /* 0x000fe40005800000 */
[----:B------:R-:W-:Y:S01]  /*32f0*/  ISETP.GE.AND P3, PT, R4, R20, PT ;  /* 0x000000140400720c */ /* 0x000fe20003f66270 */
[C---:B------:R-:W-:Y:S01]  /*3300*/  VIADD R4, R3.reuse, 0x78 ;  /* 0x0000007803047836 */ /* 0x040fe20000000000 */
[----:B------:R-:W-:Y:S01]  /*3310*/  FSEL R184, R50, -INF , !P6 ;  /* 0xff80000032b87808 */ /* 0x000fe20007000000 */
[----:B------:R-:W-:Y:S01]  /*3320*/  VIADD R3, R3, 0x79 ;  /* 0x0000007903037836 */ /* 0x000fe20000000000 */
[----:B------:R-:W-:Y:S02]  /*3330*/  FSEL R194, R46, -INF , !P6 ;  /* 0xff8000002ec27808 */ /* 0x000fe40007000000 */
[----:B------:R-:W-:Y:S02]  /*3340*/  FSEL R189, R44, -INF , !P6 ;  /* 0xff8000002cbd7808 */ /* 0x000fe40007000000 */
[----:B------:R-:W-:-:S02]  /*3350*/  FSEL R159, R48, -INF , !P6 ;  /* 0xff800000309f7808 */ /* 0x000fc40007000000 */
[----:B------:R-:W-:Y:S02]  /*3360*/  FSEL R177, R34, -INF , !P0 ;  /* 0xff80000022b17808 */ /* 0x000fe40004000000 */
[----:B------:R-:W-:Y:S02]  /*3370*/  FSEL R235, R10, -INF , !P0 ;  /* 0xff8000000aeb7808 */ /* 0x000fe40004000000 */
[----:B------:R-:W-:Y:S02]  /*3380*/  FSEL R232, R8, -INF , !P0 ;  /* 0xff80000008e87808 */ /* 0x000fe40004000000 */
[----:B------:R-:W-:Y:S02]  /*3390*/  FSEL R158, R32, -INF , !P0 ;  /* 0xff800000209e7808 */ /* 0x000fe40004000000 */
[----:B------:R-:W-:Y:S02]  /*33a0*/  ISETP.NE.AND P6, PT, R22, RZ, PT ;  /* 0x000000ff1600720c */ /* 0x000fe40003fc5270 */
[----:B------:R-:W-:-:S02]  /*33b0*/  ISETP.GE.AND P1, PT, R4, R20, PT ;  /* 0x000000140400720c */ /* 0x000fc40003f26270 */
[----:B------:R-:W-:Y:S02]  /*33c0*/  ISETP.GE.AND P0, PT, R3, R20, PT ;  /* 0x000000140300720c */ /* 0x000fe40003f06270 */
        /* <DEDUP_REMOVED lines=27> */
[----:B------:R-:W-:Y:S01]  /*3580*/  ULEA.HI.SX32 UR6, UR22, 0xfffffffe, 0x19 ;  /* 0xfffffffe16067891 */ /* 0x000fe2000f8fca3f */
[----:B------:R-:W-:Y:S01]  /*3590*/  ISETP.GE.AND P0, PT, R92, UR5, PT ;  /* 0x000000055c007c0c */ /* 0x000fe2000bf06270 */
[----:B------:R-:W-:Y:S02]  /*35a0*/  BSSY B0, `(.L_x_433) ;  /* 0x0000031000007945 */ /* 0x000fe40003800000 */
[----:B------:R-:W-:Y:S02]  /*35b0*/  USHF.R.S32.HI UR5, URZ, 0x1f, UR6 ;  /* 0x0000001f3f057899 */ /* 0x000fe40008011406 */
[----:B------:R-:W-:Y:S02]  /*35c0*/  IMAD R6, R95, UR6, RZ ;  /* 0x000000065f067c24 */ /* 0x000fe4000f8e02ff */
[----:B------:R-:W-:-:S04]  /*35d0*/  IMAD.WIDE.U32 R4, R94, UR6, R242 ;  /* 0x000000065e047c25 */ /* 0x000fc8000f8e00f2 */
[----:B------:R-:W-:Y:S02]  /*35e0*/  IMAD R6, R94, UR5, R6 ;  /* 0x000000055e067c24 */ /* 0x000fe4000f8e0206 */
        /* <DEDUP_REMOVED lines=44> */
.L_x_434:
[----:B------:R-:W-:Y:S05]  /*38b0*/  BSYNC B0 ;  /* 0x0000000000007941 */ /* 0x000fea0003800000 */
.L_x_433:
[----:B------:R-:W0:Y:S02]  /*38c0*/  LDGDEPBAR ;  /* 0x00000000000079af */ /* 0x000e240000000000 */
.L_x_432:
[----:B------:R-:W-:Y:S01]  /*38d0*/  FMNMX.FTZ R3, R82, R80, !PT ;  /* 0x0000005052037209 */ /* 0x000fe20007810000 */
[----:B------:R-:W-:Y:S01]  /*38e0*/  IMAD R181, R209, 0x8, R181 ;  /* 0x00000008d1b57824 */ /* 0x000fe200078e02b5 */
[----:B------:R-:W-:Y:S01]  /*38f0*/  LOP3.LUT R228, R228, UR24, RZ, 0x3c, !PT ;  /* 0x00000018e4e47c12 */ /* 0x000fe2000f8e3cff */
[----:B------:R-:W-:Y:S01]  /*3900*/  USHF.L.U32 UR21, UR21, 0x2, URZ ;  /* 0x0000000215157899 */ /* 0x000fe2000800063f */
[----:B------:R-:W-:Y:S01]  /*3910*/  FMNMX.FTZ R3, R84, R3, !PT ;  /* 0x0000000354037209 */ /* 0x000fe20007810000 */
[C---:B------:R-:W-:Y:S01]  /*3920*/  VIADD R240, R181.reuse, 0x4 ;  /* 0x00000004b5f07836 */ /* 0x040fe20000000000 */
[----:B------:R-:W-:Y:S01]  /*3930*/  UIADD3 UR13, UR25, -0x4498517b, URZ ;  /* 0xbb67ae85190d7890 */ /* 0x000fe2000fffe03f */
[----:B------:R-:W-:Y:S01]  /*3940*/  IMAD.WIDE.U32 R76, R181, -0x326172a9, RZ ;  /* 0xcd9e8d57b54c7825 */ /* 0x000fe200078e00ff */
[----:B------:R-:W-:Y:S01]  /*3950*/  FMNMX.FTZ R3, R83, R3, !PT ;  /* 0x0000000353037209 */ /* 0x000fe20007810000 */
[----:B------:R-:W-:Y:S01]  /*3960*/  UIADD3 UR12, UR24, 0x3c6ef372, URZ ;  /* 0x3c6ef372180c7890 */ /* 0x000fe2000fffe03f */
[----:B------:R-:W-:Y:S01]  /*3970*/  STL [R1+0x9c], R218 ;  /* 0x00009cda01007387 */ /* 0x000fe20000100800 */
[----:B------:R-:W-:Y:S01]  /*3980*/  IMAD.WIDE.U32 R66, R240, -0x326172a9, RZ ;  /* 0xcd9e8d57f0427825 */ /* 0x000fe200078e00ff */
[----:B------:R-:W-:Y:S01]  /*3990*/  FMNMX.FTZ R3, R81, R3, !PT ;  /* 0x0000000351037209 */ /* 0x000fe20007810000 */
[----:B------:R-:W-:Y:S01]  /*39a0*/  UIADD3 UR14, UR24, -0x61c88647, URZ ;  /* 0x9e3779b9180e7890 */ /* 0x000fe2000fffe03f */
[-C--:B------:R-:W-:Y:S01]  /*39b0*/  LOP3.LUT R7, R77, R228.reuse, RZ, 0x3c, !PT ;  /* 0x000000e44d077212 */ /* 0x080fe200078e3cff */
[----:B------:R-:W-:Y:S01]  /*39c0*/  IMAD.WIDE.U32 R118, R241, -0x2daee0ad, RZ ;  /* 0xd2511f53f1767825 */ /* 0x000fe200078e00ff */
[----:B------:R-:W-:Y:S01]  /*39d0*/  FMNMX.FTZ R3, R63, R3, !PT ;  /* 0x000000033f037209 */ /* 0x000fe20007810000 */
[----:B------:R-:W-:Y:S01]  /*39e0*/  UIADD3 UR9, UR25, 0x32370b8f, URZ ;  /* 0x32370b8f19097890 */ /* 0x000fe2000fffe03f */
[----:B------:R-:W-:Y:S01]  /*39f0*/  LOP3.LUT R6, R67, R228, RZ, 0x3c, !PT ;  /* 0x000000e443067212 */ /* 0x000fe200078e3cff */
[----:B--2---:R-:W-:Y:S01]  /*3a00*/  IMAD.U32 R8, RZ, RZ, UR21 ;  /* 0x00000015ff087e24 */ /* 0x004fe2000f8e00ff */
[----:B------:R-:W-:Y:S01]  /*3a10*/  FMNMX.FTZ R3, R62, R3, !PT ;  /* 0x000000033e037209 */ /* 0x000fe20007810000 */
[----:B------:R-:W-:Y:S01]  /*3a20*/  IMAD.WIDE.U32 R94, R7, -0x2daee0ad, RZ ;  /* 0xd2511f53075e7825 */ /* 0x000fe200078e00ff */
[----:B------:R-:W-:Y:S01]  /*3a30*/  UIADD3 UR5, UR21, 0x1, URZ ;  /* 0x0000000115057890 */ /* 0x000fe2000fffe03f */
[----:B------:R-:W-:Y:S01]  /*3a40*/  STL [R1+0x98], R217 ;  /* 0x000098d901007387 */ /* 0x000fe20000100800 */
[----:B------:R-:W-:Y:S01]  /*3a50*/  FMNMX.FTZ R3, R106, R3, !PT ;  /* 0x000000036a037209 */ /* 0x000fe20007810000 */
[----:B------:R-:W-:Y:S01]  /*3a60*/  IMAD.WIDE.U32 R96, R6, -0x2daee0ad, RZ ;  /* 0xd2511f5306607825 */ /* 0x000fe200078e00ff */
[----:B------:R-:W-:Y:S01]  /*3a70*/  UIADD3 UR11, UR25, 0x76cf5d0a, URZ ;  /* 0x76cf5d0a190b7890 */ /* 0x000fe2000fffe03f */
[----:B------:R-:W-:Y:S01]  /*3a80*/  STL [R1+0x94], R216 ;  /* 0x000094d801007387 */ /* 0x000fe20000100800 */
[----:B------:R-:W-:Y:S01]  /*3a90*/  FMNMX.FTZ R3, R201, R3, !PT ;  /* 0x00000003c9037209 */ /* 0x000fe20007810000 */
[----:B------:R-:W-:Y:S01]  /*3aa0*/  UIADD3 UR10, UR24, -0x255992d5, URZ ;  /* 0xdaa66d2b180a7890 */ /* 0x000fe2000fffe03f */
[----:B------:R-:W-:Y:S01]  /*3ab0*/  LOP3.LUT R7, R97, UR13, R118, 0x96, !PT ;  /* 0x0000000d61077c12 */ /* 0x000fe2000f8e9676 */
[----:B------:R-:W-:Y:S01]  /*3ac0*/  UIADD3 UR8, UR24, 0x78dde6e4, URZ ;  /* 0x78dde6e418087890 */ /* 0x000fe2000fffe03f */
[----:B------:R-:W-:Y:S01]  /*3ad0*/  FMNMX.FTZ R3, R134, R3, !PT ;  /* 0x0000000386037209 */ /* 0x000fe20007810000 */
[----:B------:R-:W-:Y:S01]  /*3ae0*/  ULDC UR20, c[0x0][0x2ec] ;  /* 0x0000bb0000147ab9 */ /* 0x000fe20000000800 */
[----:B------:R-:W-:Y:S01]  /*3af0*/  STL [R1+0x90], R215 ;  /* 0x000090d701007387 */ /* 0x000fe20000100800 */
[----:B------:R-:W-:Y:S01]  /*3b00*/  IMAD.WIDE.U32 R64, R7, -0x326172a9, RZ ;  /* 0xcd9e8d5707407825 */ /* 0x000fe200078e00ff */
[----:B------:R-:W-:Y:S01]  /*3b10*/  FMNMX.FTZ R3, R133, R3, !PT ;  /* 0x0000000385037209 */ /* 0x000fe20007810000 */
[----:B------:R-:W-:Y:S01]  /*3b20*/  UIADD3 UR7, UR25, -0x126145ec, URZ ;  /* 0xed9eba1419077890 */ /* 0x000fe2000fffe03f */
[----:B------:R-:W-:Y:S01]  /*3b30*/  STL [R1+0x8c], R214 ;  /* 0x00008cd601007387 */ /* 0x000fe20000100800 */
[----:B------:R-:W-:Y:S01]  /*3b40*/  UIADD3 UR6, UR24, 0x1715609d, URZ ;  /* 0x1715609d18067890 */ /* 0x000fe2000fffe03f */
[----:B------:R-:W-:Y:S01]  /*3b50*/  FMNMX.FTZ R3, R122, R3, !PT ;  /* 0x000000037a037209 */ /* 0x000fe20007810000 */
[----:B------:R-:W-:Y:S01]  /*3b60*/  UIADD3 UR17, UR24, -0x4ab325aa, URZ ;  /* 0xb54cda5618117890 */ /* 0x000fe2000fffe03f */
[----:B------:R-:W-:Y:S01]  /*3b70*/  STL [R1+0x88], R213 ;  /* 0x000088d501007387 */ /* 0x000fe20000100800 */
[----:B------:R-:W-:Y:S01]  /*3b80*/  UIADD3 UR16, UR25, 0x646e171e, URZ ;  /* 0x646e171e19107890 */ /* 0x000fe2000fffe03f */
[----:B------:R-:W-:-:S02]  /*3b90*/  FMNMX.FTZ R3, R204, R3, !PT ;  /* 0x00000003cc037209 */ /* 0x000fc40007810000 */
[----:B------:R-:W-:Y:S01]  /*3ba0*/  STL [R1+0x84], R212 ;  /* 0x000084d401007387 */ /* 0x000fe20000100800 */
[----:B------:R-:W-:Y:S01]  /*3bb0*/  LEA R209, R2, UR4, 0x1 ;  /* 0x0000000402d17c11 */ /* 0x000fe2000f8e08ff */
[----:B------:R-:W-:Y:S01]  /*3bc0*/  UIADD3 UR4, UR21, 0x2, URZ ;  /* 0x0000000215047890 */ /* 0x000fe2000fffe03f */
[----:B------:R-:W-:Y:S01]  /*3bd0*/  FMNMX.FTZ R3, R130, R3, !PT ;  /* 0x0000000382037209 */ /* 0x000fe20007810000 */
[----:B------:R-:W-:Y:S01]  /*3be0*/  STL [R1+0x80], R211 ;  /* 0x000080d301007387 */ /* 0x000fe20000100800 */
[----:B------:R-:W-:Y:S01]  /*3bf0*/  UIADD3 UR21, UR21, 0x3, URZ ;  /* 0x0000000315157890 */ /* 0x000fe2000fffe03f */
[----:B------:R-:W-:Y:S01]  /*3c00*/  IMAD R210, R0, 0x2, R209 ;  /* 0x0000000200d27824 */ /* 0x000fe200078e02d1 */
[----:B------:R-:W-:Y:S01]  /*3c10*/  FMNMX.FTZ R3, R139, R3, !PT ;  /* 0x000000038b037209 */ /* 0x000fe20007810000 */
[----:B------:R-:W-:Y:S03]  /*3c20*/  STL [R1+0x7c], R208 ;  /* 0x00007cd001007387 */ /* 0x000fe60000100800 */
[----:B------:R-:W-:Y:S01]  /*3c30*/  FMNMX.FTZ R3, R131, R3, !PT ;  /* 0x0000000383037209 */ /* 0x000fe20007810000 */
[----:B------:R-:W-:Y:S03]  /*3c40*/  STL [R1+0x78], R93 ;  /* 0x0000785d01007387 */ /* 0x000fe60000100800 */
[----:B------:R-:W-:Y:S01]  /*3c50*/  FMNMX.FTZ R3, R207, R3, !PT ;  /* 0x00000003cf037209 */ /* 0x000fe20007810000 */
[----:B------:R-:W-:Y:S03]  /*3c60*/  STL [R1+0x74], R92 ;  /* 0x0000745c01007387 */ /* 0x000fe60000100800 */
[----:B-1----:R-:W-:Y:S01]  /*3c70*/  FMNMX.FTZ R4, R206, R3, !PT ;  /* 0x00000003ce047209 */ /* 0x002fe20007810000 */
[----:B------:R-:W-:Y:S01]  /*3c80*/  LDSM.16.MT88.4 R44, [R209+0x4000] ;  /* 0x00400000d12c783b */ /* 0x000fe20000004200 */
[----:B------:R-:W-:-:S02]  /*3c90*/  FMNMX.FTZ R3, R180, R88, !PT ;  /* 0x00000058b4037209 */ /* 0x000fc40007810000 */
[----:B------:R-:W-:Y:S01]  /*3ca0*/  FMNMX.FTZ R4, R172, R4, !PT ;  /* 0x00000004ac047209 */ /* 0x000fe20007810000 */
[----:B------:R-:W-:Y:S01]  /*3cb0*/  LDSM.16.MT88.4 R48, [R210+0x4000] ;  /* 0x00400000d230783b */ /* 0x000fe20000004200 */
[----:B------:R-:W-:Y:S02]  /*3cc0*/  FMNMX.FTZ R3, R91, R3, !PT ;  /* 0x000000035b037209 */ /* 0x000fe40007810000 */
[----:B------:R-:W-:Y:S01]  /*3cd0*/  FMNMX.FTZ R4, R160, R4, !PT ;  /* 0x00000004a0047209 */ /* 0x000fe20007810000 */
[----:B------:R-:W-:Y:S01]  /*3ce0*/  LDSM.16.MT88.4 R52, [R209+0x4400] ;  /* 0x00440000d134783b */ /* 0x000fe20000004200 */
[----:B------:R-:W-:Y:S02]  /*3cf0*/  FMNMX.FTZ R3, R90, R3, !PT ;  /* 0x000000035a037209 */ /* 0x000fe40007810000 */
[----:B------:R-:W-:Y:S01]  /*3d00*/  FMNMX.FTZ R4, R163, R4, !PT ;  /* 0x00000004a3047209 */ /* 0x000fe20007810000 */
[----:B------:R-:W-:Y:S01]  /*3d10*/  LDSM.16.MT88.4 R56, [R210+0x4400] ;  /* 0x00440000d238783b */ /* 0x000fe20000004200 */
        /* <DEDUP_REMOVED lines=13> */
[----:B------:R-:W-:Y:S02]  /*3df0*/  LOP3.LUT R4, R119, UR25, R8, 0x96, !PT ;  /* 0x0000001977047c12 */ /* 0x000fe4000f8e9608 */
[----:B------:R-:W-:Y:S02]  /*3e00*/  FMNMX.FTZ R3, R109, R3, !PT ;  /* 0x000000036d037209 */ /* 0x000fe40007810000 */
[----:B------:R-:W-:Y:S01]  /*3e10*/  LOP3.LUT R8, R95, UR13, R118, 0x96, !PT ;  /* 0x0000000d5f087c12 */ /* 0x000fe2000f8e9676 */
[----:B------:R-:W-:Y:S01]  /*3e20*/  IMAD.WIDE.U32 R4, R4, -0x326172a9, RZ ;  /* 0xcd9e8d5704047825 */ /* 0x000fe200078e00ff */
[----:B------:R-:W-:Y:S02]  /*3e30*/  FMNMX.FTZ R6, R153, R6, !PT ;  /* 0x0000000699067209 */ /* 0x000fe40007810000 */
[----:B------:R-:W-:Y:S01]  /*3e40*/  FMNMX.FTZ R3, R124, R3, !PT ;  /* 0x000000037c037209 */ /* 0x000fe20007810000 */
[----:B------:R-:W-:Y:S01]  /*3e50*/  IMAD.WIDE.U32 R42, R8, -0x326172a9, RZ ;  /* 0xcd9e8d57082a7825 */ /* 0x000fe200078e00ff */
[----:B------:R-:W-:-:S02]  /*3e60*/  FMNMX.FTZ R6, R158, R6, !PT ;  /* 0x000000069e067209 */ /* 0x000fc40007810000 */
[----:B------:R-:W-:Y:S02]  /*3e70*/  FMNMX.FTZ R3, R123, R3, !PT ;  /* 0x000000037b037209 */ /* 0x000fe40007810000 */
[----:B------:R-:W-:Y:S02]  /*3e80*/  FMNMX.FTZ R6, R156, R6, !PT ;  /* 0x000000069c067209 */ /* 0x000fe40007810000 */
[--C-:B------:R-:W-:Y:S02]  /*3e90*/  LOP3.LUT R7, R43, UR12, R4.reuse, 0x96, !PT ;  /* 0x0000000c2b077c12 */ /* 0x100fe4000f8e9604 */
        /* <DEDUP_REMOVED lines=8> */
[----:B------:R-:W-:Y:S02]  /*3f20*/  FMNMX.FTZ R3, R104, R3, !PT ;  /* 0x0000000368037209 */ /* 0x000fe40007810000 */
[----:B------:R-:W-:Y:S01]  /*3f30*/  FMNMX.FTZ R6, R143, R4, !PT ;  /* 0x000000048f067209 */ /* 0x000fe20007810000 */
[----:B------:R-:W1:Y:S01]  /*3f40*/  SHFL.BFLY PT, R138, R8, 0x2, 0x1f ;  /* 0x0c401f00088a7f89 */ /* 0x000e6200000e0000 */
[----:B------:R-:W-:-:S02]  /*3f50*/  LOP3.LUT R9, R5, UR14, R76, 0x96, !PT ;  /* 0x0000000e05097c12 */ /* 0x000fc4000f8e964c */
[----:B------:R-:W-:Y:S02]  /*3f60*/  FMNMX.FTZ R3, R102, R3, !PT ;  /* 0x0000000366037209 */ /* 0x000fe40007810000 */
[----:B------:R-:W-:Y:S02]  /*3f70*/  FMNMX.FTZ R6, R140, R6, !PT ;  /* 0x000000068c067209 */ /* 0x000fe40007810000 */
[----:B------:R-:W-:Y:S01]  /*3f80*/  LOP3.LUT R11, R5, UR14, R66, 0x96, !PT ;  /* 0x0000000e050b7c12 */ /* 0x000fe2000f8e9642 */
[----:B------:R-:W-:Y:S01]  /*3f90*/  IMAD.WIDE.U32 R4, R9, -0x2daee0ad, RZ ;  /* 0xd2511f5309047825 */ /* 0x000fe200078e00ff */
[----:B------:R-:W-:Y:S02]  /*3fa0*/  FMNMX.FTZ R7, R103, R3, !PT ;  /* 0x0000000367077209 */ /* 0x000fe40007810000 */
[----:B------:R-:W-:Y:S01]  /*3fb0*/  FMNMX.FTZ R3, R142, R6, !PT ;  /* 0x000000068e037209 */ /* 0x000fe20007810000 */
[----:B------:R-:W-:Y:S01]  /*3fc0*/  IMAD.U32 R9, RZ, RZ, UR5 ;  /* 0x00000005ff097e24 */ /* 0x000fe2000f8e00ff */
[----:B------:R-:W-:Y:S01]  /*3fd0*/  LOP3.LUT R13, R15, UR9, R4, 0x96, !PT ;  /* 0x000000090f0d7c12 */ /* 0x000fe2000f8e9604 */
[----:B------:R-:W-:Y:S01]  /*3fe0*/  UIADD3 UR5, UR25, -0x56f99767, URZ ;  /* 0xa906689919057890 */ /* 0x000fe2000fffe03f */
[----:B------:R-:W-:-:S02]  /*3ff0*/  FMNMX.FTZ R4, R141, R3, !PT ;  /* 0x000000038d047209 */ /* 0x000fc40007810000 */
[----:B------:R-:W-:Y:S02]  /*4000*/  LOP3.LUT R12, R5, UR11, R94, 0x96, !PT ;  /* 0x0000000b050c7c12 */ /* 0x000fe4000f8e965e */
        /* <DEDUP_REMOVED lines=8> */
[----:B------:R-:W-:Y:S02]  /*4090*/  FMNMX.FTZ R3, R100, R3, !PT ;  /* 0x0000000364037209 */ /* 0x000fe40007810000 */
[----:B------:R-:W-:Y:S02]  /*40a0*/  LOP3.LUT R15, R17, UR9, R6, 0x96, !PT ;  /* 0x00000009110f7c12 */ /* 0x000fe4000f8e9606 */
        /* <DEDUP_REMOVED lines=8> */
[----:B------:R-:W-:Y:S02]  /*4130*/  LOP3.LUT R7, R65, UR12, R98, 0x96, !PT ;  /* 0x0000000c41077c12 */ /* 0x000fe4000f8e9662 */
[----:B------:R-:W-:Y:S02]  /*4140*/  FMNMX.FTZ R3, R114, R3, !PT ;  /* 0x0000000372037209 */ /* 0x000fe40007810000 */
[----:B------:R-:W-:Y:S01]  /*4150*/  LOP3.LUT R77, R5, UR11, R96, 0x96, !PT ;  /* 0x0000000b054d7c12 */ /* 0x000fe2000f8e9660 */
[----:B------:R-:W-:Y:S01]  /*4160*/  IMAD.WIDE.U32 R78, R7, -0x2daee0ad, RZ ;  /* 0xd2511f53074e7825 */ /* 0x000fe200078e00ff */
[----:B------:R-:W-:-:S02]  /*4170*/  FMNMX.FTZ R5, R178, R6, !PT ;  /* 0x00000006b2057209 */ /* 0x000fc40007810000 */
[----:B------:R-:W-:Y:S02]  /*4180*/  FMNMX.FTZ R3, R115, R3, !PT ;  /* 0x0000000373037209 */ /* 0x000fe40007810000 */
[----:B------:R-:W-:Y:S02]  /*4190*/  FMNMX.FTZ R5, R179, R5, !PT ;  /* 0x00000005b3057209 */ /* 0x000fe40007810000 */
[----:B------:R-:W-:Y:S02]  /*41a0*/  FMNMX.FTZ R3, R127, R3, !PT ;  /* 0x000000037f037209 */ /* 0x000fe40007810000 */
[----:B-1----:R-:W-:Y:S01]  /*41b0*/  FMNMX.FTZ R138, R8, R138, !PT ;  /* 0x0000008a088a7209 */ /* 0x002fe20007810000 */
[----:B------:R-:W-:Y:S01]  /*41c0*/  IMAD.WIDE.U32 R8, R12, -0x326172a9, RZ ;  /* 0xcd9e8d570c087825 */ /* 0x000fe200078e00ff */
[----:B------:R-:W-:Y:S02]  /*41d0*/  LOP3.LUT R67, R79, UR9, R4, 0x96, !PT ;  /* 0x000000094f437c12 */ /* 0x000fe4000f8e9604 */
[----:B------:R-:W-:Y:S01]  /*41e0*/  FMNMX.FTZ R4, R232, R5, !PT ;  /* 0x00000005e8047209 */ /* 0x000fe20007810000 */
[----:B------:R-:W1:Y:S01]  /*41f0*/  SHFL.BFLY PT, R10, R138, 0x1, 0x1f ;  /* 0x0c201f008a0a7f89 */ /* 0x000e6200000e0000 */
[----:B------:R-:W-:Y:S01]  /*4200*/  FMNMX.FTZ R3, R129, R3, !PT ;  /* 0x0000000381037209 */ /* 0x000fe20007810000 */
[----:B------:R-:W-:Y:S01]  /*4210*/  IMAD.WIDE.U32 R12, R13, -0x326172a9, RZ ;  /* 0xcd9e8d570d0c7825 */ /* 0x000fe200078e00ff */
        /* <DEDUP_REMOVED lines=8> */
[----:B------:R-:W-:Y:S01]  /*42a0*/  LOP3.LUT R19, R13, UR8, R8, 0x96, !PT ;  /* 0x000000080d137c12 */ /* 0x000fe2000f8e9608 */
[----:B------:R-:W-:Y:S01]  /*42b0*/  IMAD.WIDE.U32 R8, R11, -0x326172a9, RZ ;  /* 0xcd9e8d570b087825 */ /* 0x000fe200078e00ff */
[----:B------:R-:W-:Y:S01]  /*42c0*/  FMNMX.FTZ R3, R147, R3, !PT ;  /* 0x0000000393037209 */ /* 0x000fe20007810000 */
[----:B------:R-:W2:Y:S01]  /*42d0*/  SHFL.BFLY PT, R13, R7, 0x2, 0x1f ;  /* 0x0c401f00070d7f89 */ /* 0x000ea200000e0000 */
[----:B------:R-:W-:Y:S01]  /*42e0*/  FMNMX.FTZ R5, R198, R5, !PT ;  /* 0x00000005c6057209 */ /* 0x000fe20007810000 */
[----:B------:R-:W-:Y:S01]  /*42f0*/  IMAD.WIDE.U32 R22, R6, -0x2daee0ad, RZ ;  /* 0xd2511f5306167825 */ /* 0x000fe200078e00ff */
[----:B------:R-:W-:Y:S02]  /*4300*/  FMNMX.FTZ R3, R150, R3, !PT ;  /* 0x0000000396037209 */ /* 0x000fe40007810000 */
[----:B------:R-:W-:-:S02]  /*4310*/  FMNMX.FTZ R5, R200, R5, !PT ;  /* 0x00000005c8057209 */ /* 0x000fc40007810000 */
[----:B------:R-:W-:Y:S02]  /*4320*/  LOP3.LUT R4, R9, UR10, R64, 0x96, !PT ;  /* 0x0000000a09047c12 */ /* 0x000fe4000f8e9640 */
[----:B------:R-:W-:Y:S02]  /*4330*/  FMNMX.FTZ R3, R146, R3, !PT ;  /* 0x0000000392037209 */ /* 0x000fe40007810000 */
[----:B------:R-:W-:Y:S01]  /*4340*/  FMNMX.FTZ R5, R111, R5, !PT ;  /* 0x000000056f057209 */ /* 0x000fe20007810000 */
[----:B------:R-:W-:Y:S01]  /*4350*/  IMAD.WIDE.U32 R20, R4, -0x2daee0ad, RZ ;  /* 0xd2511f5304147825 */ /* 0x000fe200078e00ff */
[----:B------:R-:W-:Y:S02]  /*4360*/  FMNMX.FTZ R4, R145, R3, !PT ;  /* 0x0000000391047209 */ /* 0x000fe40007810000 */
[----:B------:R-:W-:Y:S02]  /*4370*/  FMNMX.FTZ R5, R108, R5, !PT ;  /* 0x000000056c057209 */ /* 0x000fe40007810000 */
[----:B-1----:R-:W-:Y:S01]  /*4380*/  FMNMX.FTZ R138, R138, R10, !PT ;  /* 0x0000000a8a8a7209 */ /* 0x002fe20007810000 */
[----:B------:R-:W-:Y:S01]  /*4390*/  IMAD.WIDE.U32 R10, R15, -0x326172a9, RZ ;  /* 0xcd9e8d570f0a7825 */ /* 0x000fe200078e00ff */
[----:B------:R-:W-:-:S02]  /*43a0*/  FMNMX.FTZ R4, R229, R4, !PT ;  /* 0x00000004e5047209 */ /* 0x000fc40007810000 */
[----:B------:R-:W-:Y:S01]  /*43b0*/  FMNMX.FTZ R5, R107, R5, !PT ;  /* 0x000000056b057209 */ /* 0x000fe20007810000 */
[C---:B------:R-:W-:Y:S01]  /*43c0*/  FMUL.FTZ R3, R138.reuse, UR20 ;  /* 0x000000148a037c20 */ /* 0x040fe20008410000 */
[----:B------:R-:W-:Y:S02]  /*43d0*/  FSETP.NEU.FTZ.AND P0, PT, R138, -INF , PT ;  /* 0xff8000008a00780b */ /* 0x000fe40003f1d000 */
[----:B------:R-:W-:Y:S02]  /*43e0*/  FMNMX.FTZ R4, R227, R4, !PT ;  /* 0x00000004e3047209 */ /* 0x000fe40007810000 */
[----:B------:R-:W-:Y:S02]  /*43f0*/  FMNMX.FTZ R5, R203, R5, !PT ;  /* 0x00000005cb057209 */ /* 0x000fe40007810000 */
[----:B------:R-:W-:Y:S02]  /*4400*/  FSEL R3, R3, RZ, P0 ;  /* 0x000000ff03037208 */ /* 0x000fe40000000000 */
[----:B------:R-:W-:-:S02]  /*4410*/  FMNMX.FTZ R4, R192, R4, !PT ;  /* 0x00000004c0047209 */ /* 0x000fc40007810000 */
[----:B------:R-:W-:Y:S01]  /*4420*/  FMNMX.FTZ R5, R202, R5, !PT ;  /* 0x00000005ca057209 */ /* 0x000fe20007810000 */
[--C-:B------:R-:W-:Y:S01]  /*4430*/  FFMA.FTZ R6, R82, UR20, -R3.reuse ;  /* 0x0000001452067c23 */ /* 0x100fe20008010803 */
[----:B--2---:R-:W-:Y:S01]  /*4440*/  FMNMX.FTZ R7, R7, R13, !PT ;  /* 0x0000000d07077209 */ /* 0x004fe20007810000 */
[----:B------:R-:W-:Y:S01]  /*4450*/  FFMA.FTZ R9, R62, UR20, -R3 ;  /* 0x000000143e097c23 */ /* 0x000fe20008010803 */
[----:B------:R-:W-:Y:S01]  /*4460*/  FMNMX.FTZ R4, R176, R4, !PT ;  /* 0x00000004b0047209 */ /* 0x000fe20007810000 */
[----:B------:R1:W-:Y:S01]  /*4470*/  MUFU.EX2 R32, R6 ;  /* 0x0000000600207308 */ /* 0x0003e20000000800 */
[----:B------:R-:W-:Y:S01]  /*4480*/  FMNMX.FTZ R5, R135, R5, !PT ;  /* 0x0000000587057209 */ /* 0x000fe20007810000 */
[----:B------:R-:W2:Y:S01]  /*4490*/  SHFL.BFLY PT, R136, R7, 0x1, 0x1f ;  /* 0x0c201f0007887f89 */ /* 0x000ea200000e0000 */
[----:B------:R-:W-:Y:S02]  /*44a0*/  FMNMX.FTZ R4, R194, R4, !PT ;  /* 0x00000004c2047209 */ /* 0x000fe40007810000 */
[----:B------:R-:W-:-:S02]  /*44b0*/  FMNMX.FTZ R5, R128, R5, !PT ;  /* 0x0000000580057209 */ /* 0x000fc40007810000 */
[----:B------:R-:W-:Y:S01]  /*44c0*/  FMNMX.FTZ R4, R193, R4, !PT ;  /* 0x00000004c1047209 */ /* 0x000fe20007810000 */
[----:B------:R-:W-:Y:S01]  /*44d0*/  MUFU.EX2 R211, R9 ;  /* 0x0000000900d37308 */ /* 0x000fe20000000800 */
        /* <DEDUP_REMOVED lines=8> */
[----:B------:R-:W-:Y:S02]  /*4560*/  LOP3.LUT R14, R23, UR7, R14, 0x96, !PT ;  /* 0x00000007170e7c12 */ /* 0x000fe4000f8e960e */
[----:B------:R-:W-:Y:S02]  /*4570*/  LOP3.LUT R18, R21, UR7, R16, 0x96, !PT ;  /* 0x0000000715127c12 */ /* 0x000fe4000f8e9610 */
[----:B--2---:R-:W-:Y:S01]  /*4580*/  FMNMX.FTZ R136, R7, R136, !PT ;  /* 0x0000008807887209 */ /* 0x004fe20007810000 */
[----:B------:R-:W-:Y:S01]  /*4590*/  IMAD.WIDE.U32 R16, R14, -0x326172a9, RZ ;  /* 0xcd9e8d570e107825 */ /* 0x000fe200078e00ff */
[----:B------:R-:W-:Y:S02]  /*45a0*/  LOP3.LUT R8, R11, UR8, R8, 0x96, !PT ;  /* 0x000000080b087c12 */ /* 0x000fe4000f8e9608 */
[----:B------:R-:W-:Y:S01]  /*45b0*/  FSETP.NEU.FTZ.AND P0, PT, R136, -INF , PT ;  /* 0xff8000008800780b */ /* 0x000fe20003f1d000 */
[----:B------:R-:W-:Y:S01]  /*45c0*/  IMAD.WIDE.U32 R14, R19, -0x2daee0ad, RZ ;  /* 0xd2511f53130e7825 */ /* 0x000fe200078e00ff */
[----:B------:R-:W-:-:S03]  /*45d0*/  LOP3.LUT R17, R17, UR6, R12, 0x96, !PT ;  /* 0x0000000611117c12 */ /* 0x000fc6000f8e960c */
[----:B------:R-:W-:Y:S01]  /*45e0*/  IMAD.WIDE.U32 R12, R8, -0x2daee0ad, RZ ;  /* 0xd2511f53080c7825 */ /* 0x000fe200078e00ff */
[----:B------:R-:W-:-:S03]  /*45f0*/  LOP3.LUT R11, R15, UR5, R22, 0x96, !PT ;  /* 0x000000050f0b7c12 */ /* 0x000fc6000f8e9616 */
[----:B------:R-:W-:Y:S01]  /*4600*/  FMUL.FTZ R8, R136, UR20 ;  /* 0x0000001488087c20 */ /* 0x000fe20008410000 */
[----:B-1----:R-:W-:Y:S01]  /*4610*/  FFMA.FTZ R6, R84, UR20, -R3 ;  /* 0x0000001454067c23 */ /* 0x002fe20008010803 */
[----:B------:R-:W-:Y:S01]  /*4620*/  IMAD.WIDE.U32 R18, R18, -0x326172a9, RZ ;  /* 0xcd9e8d5712127825 */ /* 0x000fe200078e00ff */
[----:B------:R-:W-:Y:S02]  /*4630*/  LOP3.LUT R20, R13, UR5, R20, 0x96, !PT ;  /* 0x000000050d147c12 */ /* 0x000fe4000f8e9614 */
[----:B------:R1:W-:Y:S01]  /*4640*/  MUFU.EX2 R212, R6 ;  /* 0x0000000600d47308 */ /* 0x0003e20000000800 */
[----:B------:R-:W-:Y:S01]  /*4650*/  FSEL R21, R8, RZ, P0 ;  /* 0x000000ff08157208 */ /* 0x000fe20000000000 */
[----:B------:R-:W-:Y:S01]  /*4660*/  IMAD.WIDE.U32 R8, R17, -0x2daee0ad, RZ ;  /* 0xd2511f5311087825 */ /* 0x000fe200078e00ff */
[----:B------:R-:W-:-:S03]  /*4670*/  LOP3.LUT R15, R19, UR6, R10, 0x96, !PT ;  /* 0x00000006130f7c12 */ /* 0x000fc6000f8e960a */
[--C-:B------:R-:W-:Y:S01]  /*4680*/  FFMA.FTZ R10, R180, UR20, -R21.reuse ;  /* 0x00000014b40a7c23 */ /* 0x100fe20008010815 */
[C---:B------:R-:W-:Y:S02]  /*4690*/  LOP3.LUT R22, R8.reuse, 0xffff, RZ, 0xc0, !PT ;  /* 0x0000ffff08167812 */ /* 0x040fe400078ec0ff */
[----:B------:R-:W-:Y:S01]  /*46a0*/  LOP3.LUT R26, R8, 0xff, RZ, 0xc0, !PT ;  /* 0x000000ff081a7812 */ /* 0x000fe200078ec0ff */
[----:B------:R2:W-:Y:S01]  /*46b0*/  MUFU.EX2 R244, R10 ;  /* 0x0000000a00f47308 */ /* 0x0005e20000000800 */
[--C-:B------:R-:W-:Y:S02]  /*46c0*/  SHF.R.U32.HI R23, RZ, 0x10, R8.reuse ;  /* 0x00000010ff177819 */ /* 0x100fe40000011608 */
[----:B------:R-:W-:Y:S02]  /*46d0*/  SHF.R.U32.HI R24, RZ, 0x18, R8 ;  /* 0x00000018ff187819 */ /* 0x000fe40000011608 */
[----:B------:R-:W-:Y:S01]  /*46e0*/  LOP3.LUT R40, R9, UR16, R14, 0x96, !PT ;  /* 0x0000001009287c12 */ /* 0x000fe2000f8e960e */
[----:B------:R-:W-:Y:S01]  /*46f0*/  FFMA.FTZ R9, R89, UR20, -R21 ;  /* 0x0000001459097c23 */ /* 0x000fe20008010815 */
[----:B-1----:R-:W-:-:S03]  /*4700*/  FFMA.FTZ R6, R83, UR20, -R3 ;  /* 0x0000001453067c23 */ /* 0x002fc60008010803 */
[----:B------:R-:W-:Y:S01]  /*4710*/  MUFU.EX2 R31, R9 ;  /* 0x00000009001f7308 */ /* 0x000fe20000000800 */
[----:B--2---:R-:W-:-:S07]  /*4720*/  FFMA.FTZ R10, R88, UR20, -R21 ;  /* 0x00000014580a7c23 */ /* 0x004fce0008010815 */
[----:B------:R1:W-:Y:S08]  /*4730*/  MUFU.EX2 R92, R6 ;  /* 0x00000006005c7308 */ /* 0x0003f00000000800 */
[----:B------:R-:W-:Y:S01]  /*4740*/  MUFU.EX2 R30, R10 ;  /* 0x0000000a001e7308 */ /* 0x000fe20000000800 */
[----:B-1----:R-:W-:Y:S02]  /*4750*/  FMNMX.FTZ R6, R144, R5, !PT ;  /* 0x0000000590067209 */ /* 0x002fe40007810000 */
[----:B------:R-:W-:Y:S01]  /*4760*/  FMNMX.FTZ R5, R233, R4, !PT ;  /* 0x00000004e9057209 */ /* 0x000fe20007810000 */
[----:B------:R-:W-:Y:S01]  /*4770*/  FFMA.FTZ R4, R81, UR20, -R3 ;  /* 0x0000001451047c23 */ /* 0x000fe20008010803 */
[----:B------:R-:W-:-:S02]  /*4780*/  FMNMX.FTZ R6, R223, R6, !PT ;  /* 0x00000006df067209 */ /* 0x000fc40007810000 */
[----:B------:R-:W-:Y:S01]  /*4790*/  FMNMX.FTZ R5, R234, R5, !PT ;  /* 0x00000005ea057209 */ /* 0x000fe20007810000 */
[----:B------:R1:W-:Y:S01]  /*47a0*/  MUFU.EX2 R215, R4 ;  /* 0x0000000400d77308 */ /* 0x0003e20000000800 */
[----:B------:R-:W-:Y:S02]  /*47b0*/  FMNMX.FTZ R7, R222, R6, !PT ;  /* 0x00000006de077209 */ /* 0x000fe40007810000 */
[----:B------:R-:W-:Y:S02]  /*47c0*/  FMNMX.FTZ R6, R238, R5, !PT ;  /* 0x00000005ee067209 */ /* 0x000fe40007810000 */
[----:B------:R-:W-:-:S03]  /*47d0*/  FMNMX.FTZ R5, R174, R7, !PT ;  /* 0x00000007ae057209 */ /* 0x000fc60007810000 */
[----:B------:R-:W2:Y:S01]  /*47e0*/  SHFL.BFLY PT, R132, R6, 0x2, 0x1f ;  /* 0x0c401f0006847f89 */ /* 0x000ea200000e0000 */
[----:B------:R-:W-:-:S04]  /*47f0*/  FMNMX.FTZ R7, R173, R5, !PT ;  /* 0x00000005ad077209 */ /* 0x000fc80007810000 */
[----:B------:R-:W-:Y:S01]  /*4800*/  FMNMX.FTZ R7, R224, R7, !PT ;  /* 0x00000007e0077209 */ /* 0x000fe20007810000 */
[----:B-1----:R-:W-:-:S03]  /*4810*/  FFMA.FTZ R4, R63, UR20, -R3 ;  /* 0x000000143f047c23 */ /* 0x002fc60008010803 */
[----:B------:R-:W-:Y:S01]  /*4820*/  FMNMX.FTZ R7, R186, R7, !PT ;  /* 0x00000007ba077209 */ /* 0x000fe20007810000 */
[----:B------:R1:W-:Y:S03]  /*4830*/  MUFU.EX2 R60, R4 ;  /* 0x00000004003c7308 */ /* 0x0003e60000000800 */
[----:B------:R-:W-:Y:S02]  /*4840*/  FMNMX.FTZ R7, R185, R7, !PT ;  /* 0x00000007b9077209 */ /* 0x000fe40007810000 */
[----:B--2---:R-:W-:-:S05]  /*4850*/  FMNMX.FTZ R132, R6, R132, !PT ;  /* 0x0000008406847209 */ /* 0x004fca0007810000 */
[----:B------:R-:W2:Y:S01]  /*4860*/  SHFL.BFLY PT, R10, R132, 0x1, 0x1f ;  /* 0x0c201f00840a7f89 */ /* 0x000ea200000e0000 */
[----:B-1----:R-:W-:-:S05]  /*4870*/  IMAD.WIDE.U32 R4, R11, -0x326172a9, RZ ;  /* 0xcd9e8d570b047825 */ /* 0x002fca00078e00ff */
[----:B------:R-:W-:Y:S02]  /*4880*/  LOP3.LUT R25, R5, UR17, R16, 0x96, !PT ;  /* 0x0000001105197c12 */ /* 0x000fe4000f8e9610 */
[----:B------:R-:W-:Y:S02]  /*4890*/  LOP3.LUT R13, R4, 0xffff, RZ, 0xc0, !PT ;  /* 0x0000ffff040d7812 */ /* 0x000fe400078ec0ff */
[----:B------:R-:W-:Y:S01]  /*48a0*/  FMNMX.FTZ R5, R168, R7, !PT ;  /* 0x00000007a8057209 */ /* 0x000fe20007810000 */
[----:B------:R-:W-:Y:S01]  /*48b0*/  IMAD.WIDE.U32 R6, R15, -0x2daee0ad, RZ ;  /* 0xd2511f530f067825 */ /* 0x000fe200078e00ff */
[----:B------:R-:W-:Y:S02]  /*48c0*/  LOP3.LUT R27, R4, 0xff, RZ, 0xc0, !PT ;  /* 0x000000ff041b7812 */ /* 0x000fe400078ec0ff */
[--C-:B------:R-:W-:Y:S02]  /*48d0*/  SHF.R.U32.HI R28, RZ, 0x10, R4.reuse ;  /* 0x00000010ff1c7819 */ /* 0x100fe40000011604 */
[----:B------:R-:W-:-:S02]  /*48e0*/  SHF.R.U32.HI R29, RZ, 0x18, R4 ;  /* 0x00000018ff1d7819 */ /* 0x000fc40000011604 */
[----:B------:R-:W-:Y:S01]  /*48f0*/  FMNMX.FTZ R4, R184, R5, !PT ;  /* 0x00000005b8047209 */ /* 0x000fe20007810000 */
[--C-:B------:R-:W-:Y:S01]  /*4900*/  FFMA.FTZ R5, R91, UR20, -R21.reuse ;  /* 0x000000145b057c23 */ /* 0x100fe20008010815 */
[----:B------:R-:W-:Y:S02]  /*4910*/  LOP3.LUT R11, R7, UR16, R12, 0x96, !PT ;  /* 0x00000010070b7c12 */ /* 0x000fe4000f8e960c */
[----:B------:R-:W-:Y:S01]  /*4920*/  FMNMX.FTZ R4, R175, R4, !PT ;  /* 0x00000004af047209 */ /* 0x000fe20007810000 */
[----:B------:R1:W-:Y:S01]  /*4930*/  MUFU.EX2 R33, R5 ;  /* 0x0000000500217308 */ /* 0x0003e20000000800 */
[C---:B------:R-:W-:Y:S01]  /*4940*/  LOP3.LUT R15, R6.reuse, 0xffff, RZ, 0xc0, !PT ;  /* 0x0000ffff060f7812 */ /* 0x040fe200078ec0ff */
[----:B------:R-:W-:Y:S01]  /*4950*/  FFMA.FTZ R7, R87, UR20, -R21 ;  /* 0x0000001457077c23 */ /* 0x000fe20008010815 */
[----:B------:R-:W-:Y:S02]  /*4960*/  FMNMX.FTZ R4, R169, R4, !PT ;  /* 0x00000004a9047209 */ /* 0x000fe40007810000 */
[----:B------:R-:W-:-:S02]  /*4970*/  LOP3.LUT R19, R6, 0xff, RZ, 0xc0, !PT ;  /* 0x000000ff06137812 */ /* 0x000fc400078ec0ff */
[----:B------:R-:W-:Y:S01]  /*4980*/  FMNMX.FTZ R4, R171, R4, !PT ;  /* 0x00000004ab047209 */ /* 0x000fe20007810000 */
[----:B------:R3:W-:Y:S01]  /*4990*/  MUFU.EX2 R245, R7 ;  /* 0x0000000700f57308 */ /* 0x0007e20000000800 */
[--C-:B------:R-:W-:Y:S02]  /*49a0*/  SHF.R.U32.HI R16, RZ, 0x10, R6.reuse ;  /* 0x00000010ff107819 */ /* 0x100fe40000011606 */
[----:B------:R-:W-:Y:S02]  /*49b0*/  FMNMX.FTZ R8, R177, R4, !PT ;  /* 0x00000004b1087209 */ /* 0x000fe40007810000 */
[----:B------:R-:W-:Y:S02]  /*49c0*/  SHF.R.U32.HI R17, RZ, 0x18, R6 ;  /* 0x00000018ff117819 */ /* 0x000fe40000011606 */
[----:B------:R-:W-:Y:S01]  /*49d0*/  FMNMX.FTZ R8, R239, R8, !PT ;  /* 0x00000008ef087209 */ /* 0x000fe20007810000 */
[----:B-1----:R-:W-:Y:S01]  /*49e0*/  FFMA.FTZ R5, R90, UR20, -R21 ;  /* 0x000000145a057c23 */ /* 0x002fe20008010815 */
[----:B--2---:R-:W-:-:S02]  /*49f0*/  FMNMX.FTZ R132, R132, R10, !PT ;  /* 0x0000000a84847209 */ /* 0x004fc40007810000 */
[----:B------:R-:W-:Y:S01]  /*4a00*/  FMNMX.FTZ R8, R237, R8, !PT ;  /* 0x00000008ed087209 */ /* 0x000fe20007810000 */
[----:B------:R1:W2:Y:S01]  /*4a10*/  MUFU.EX2 R164, R5 ;  /* 0x0000000500a47308 */ /* 0x0002a20000000800 */
[----:B------:R-:W-:Y:S02]  /*4a20*/  FSETP.NEU.FTZ.AND P0, PT, R132, -INF , PT ;  /* 0xff8000008400780b */ /* 0x000fe40003f1d000 */
[----:B------:R-:W-:Y:S02]  /*4a30*/  FMNMX.FTZ R137, R236, R8, !PT ;  /* 0x00000008ec897209 */ /* 0x000fe40007810000 */
[----:B---3--:R-:W-:Y:S02]  /*4a40*/  SHF.R.U32.HI R7, RZ, 0x8, R13 ;  /* 0x00000008ff077819 */ /* 0x008fe4000001160d */
[----:B------:R-:W-:Y:S01]  /*4a50*/  SHF.R.U32.HI R8, RZ, 0x8, R22 ;  /* 0x00000008ff087819 */ /* 0x000fe20000011616 */
[----:B------:R-:W3:Y:S01]  /*4a60*/  SHFL.BFLY PT, R9, R137, 0x2, 0x1f ;  /* 0x0c401f0089097f89 */ /* 0x000ee200000e0000 */
[----:B------:R-:W-:-:S02]  /*4a70*/  PRMT R41, R27, 0x5410, R7 ;  /* 0x000054101b297816 */ /* 0x000fc40000000007 */
[----:B------:R-:W-:Y:S02]  /*4a80*/  LOP3.LUT R7, R28, 0xff, RZ, 0xc0, !PT ;  /* 0x000000ff1c077812 */ /* 0x000fe400078ec0ff */
[----:B------:R-:W-:Y:S02]  /*4a90*/  PRMT R22, R26, 0x5410, R8 ;  /* 0x000054101a167816 */ /* 0x000fe40000000008 */
[----:B------:R-:W-:Y:S01]  /*4aa0*/  LOP3.LUT R8, R16, 0xff, RZ, 0xc0, !PT ;  /* 0x000000ff10087812 */ /* 0x000fe200078ec0ff */
[----:B-1----:R-:W-:-:S03]  /*4ab0*/  IMAD.WIDE.U32 R4, R20, -0x326172a9, RZ ;  /* 0xcd9e8d5714047825 */ /* 0x002fc600078e00ff */
[----:B------:R-:W-:Y:S01]  /*4ac0*/  PRMT R17, R8, 0x5410, R17 ;  /* 0x0000541008117816 */ /* 0x000fe20000000011 */
[----:B--2---:R-:W-:Y:S01]  /*4ad0*/  IMAD.MOV.U32 R95, RZ, RZ, R164 ;  /* 0x000000ffff5f7224 */ /* 0x004fe200078e00a4 */
[----:B------:R-:W-:Y:S02]  /*4ae0*/  LOP3.LUT R6, R5, UR17, R18, 0x96, !PT ;  /* 0x0000001105067c12 */ /* 0x000fe4000f8e9612 */
[----:B------:R-:W-:Y:S01]  /*4af0*/  LOP3.LUT R10, R4, 0xffff, RZ, 0xc0, !PT ;  /* 0x0000ffff040a7812 */ /* 0x000fe200078ec0ff */
[----:B------:R-:W-:Y:S01]  /*4b00*/  FFMA.FTZ R5, R86, UR20, -R21 ;  /* 0x0000001456057c23 */ /* 0x000fe20008010815 */
[----:B------:R-:W-:Y:S02]  /*4b10*/  LOP3.LUT R14, R4, 0xff, RZ, 0xc0, !PT ;  /* 0x000000ff040e7812 */ /* 0x000fe400078ec0ff */
[--C-:B------:R-:W-:Y:S01]  /*4b20*/  SHF.R.U32.HI R13, RZ, 0x10, R4.reuse ;  /* 0x00000010ff0d7819 */ /* 0x100fe20000011604 */
[----:B------:R1:W-:Y:S01]  /*4b30*/  MUFU.EX2 R242, R5 ;  /* 0x0000000500f27308 */ /* 0x0003e20000000800 */
[----:B------:R-:W-:Y:S01]  /*4b40*/  SHF.R.U32.HI R12, RZ, 0x18, R4 ;  /* 0x00000018ff0c7819 */ /* 0x000fe20000011604 */
[----:B------:R-:W-:Y:S01]  /*4b50*/  FMUL.FTZ R4, R132, UR20 ;  /* 0x0000001484047c20 */ /* 0x000fe20008410000 */
[----:B------:R-:W-:-:S02]  /*4b60*/  PRMT R18, R7, 0x5410, R29 ;  /* 0x0000541007127816 */ /* 0x000fc4000000001d */
[----:B---3--:R-:W-:Y:S02]  /*4b70*/  FMNMX.FTZ R137, R137, R9, !PT ;  /* 0x0000000989897209 */ /* 0x008fe40007810000 */
[----:B------:R-:W-:Y:S02]  /*4b80*/  FSEL R20, R4, RZ, P0 ;  /* 0x000000ff04147208 */ /* 0x000fe40000000000 */
[----:B------:R-:W-:Y:S02]  /*4b90*/  SHF.R.U32.HI R4, RZ, 0x8, R15 ;  /* 0x00000008ff047819 */ /* 0x000fe4000001160f */
[----:B------:R-:W2:Y:S01]  /*4ba0*/  SHFL.BFLY PT, R15, R137, 0x1, 0x1f ;  /* 0x0c201f00890f7f89 */ /* 0x000ea200000e0000 */
[----:B------:R-:W-:Y:S01]  /*4bb0*/  FFMA.FTZ R7, R182, UR20, -R20 ;  /* 0x00000014b6077c23 */ /* 0x000fe20008010814 */
[----:B------:R-:W-:Y:S01]  /*4bc0*/  PRMT R19, R19, 0x5410, R4 ;  /* 0x0000541013137816 */ /* 0x000fe20000000004 */
[----:B------:R-:W-:Y:S01]  /*4bd0*/  FFMA.FTZ R8, R183, UR20, -R20 ;  /* 0x00000014b7087c23 */ /* 0x000fe20008010814 */
[----:B------:R-:W-:Y:S01]  /*4be0*/  SHF.R.U32.HI R4, RZ, 0x8, R10 ;  /* 0x00000008ff047819 */ /* 0x000fe2000001160a */
[----:B------:R3:W-:Y:S01]  /*4bf0*/  MUFU.EX2 R213, R7 ;  /* 0x0000000700d57308 */ /* 0x0007e20000000800 */
[----:B-1----:R-:W-:Y:S01]  /*4c00*/  FFMA.FTZ R5, R85, UR20, -R21 ;  /* 0x0000001455057c23 */ /* 0x002fe20008010815 */
[----:B------:R-:W-:Y:S01]  /*4c10*/  LOP3.LUT R9, R6, 0xff, RZ, 0xc0, !PT ;  /* 0x000000ff06097812 */ /* 0x000fe200078ec0ff */
[----:B------:R-:W-:Y:S01]  /*4c20*/  IMAD.MOV.U32 R182, RZ, RZ, R31 ;  /* 0x000000ffffb67224 */ /* 0x000fe200078e001f */
[----:B------:R-:W-:-:S02]  /*4c30*/  PRMT R14, R14, 0x5410, R4 ;  /* 0x000054100e0e7816 */ /* 0x000fc40000000004 */
[----:B------:R-:W-:Y:S02]  /*4c40*/  LOP3.LUT R4, R11, 0xffff, RZ, 0xc0, !PT ;  /* 0x0000ffff0b047812 */ /* 0x000fe400078ec0ff */
[----:B------:R1:W-:Y:S02]  /*4c50*/  MUFU.EX2 R167, R5 ;  /* 0x0000000500a77308 */ /* 0x0003e40000000800 */
[----:B------:R-:W-:Y:S02]  /*4c60*/  SHF.R.U32.HI R10, RZ, 0x8, R4 ;  /* 0x00000008ff0a7819 */ /* 0x000fe40000011604 */
[----:B------:R-:W-:-:S04]  /*4c70*/  LOP3.LUT R4, R6, 0xffff, RZ, 0xc0, !PT ;  /* 0x0000ffff06047812 */ /* 0x000fc800078ec0ff */
[----:B------:R-:W-:Y:S01]  /*4c80*/  MUFU.EX2 R214, R8 ;  /* 0x0000000800d67308 */ /* 0x000fe20000000800 */
[----:B---3--:R-:W-:Y:S02]  /*4c90*/  LOP3.LUT R7, R13, 0xff, RZ, 0xc0, !PT ;  /* 0x000000ff0d077812 */ /* 0x008fe400078ec0ff */
[----:B--2---:R-:W-:Y:S02]  /*4ca0*/  FMNMX.FTZ R137, R137, R15, !PT ;  /* 0x0000000f89897209 */ /* 0x004fe40007810000 */
[----:B------:R-:W-:Y:S02]  /*4cb0*/  PRMT R13, R7, 0x5410, R12 ;  /* 0x00005410070d7816 */ /* 0x000fe4000000000c */
[----:B------:R-:W-:Y:S02]  /*4cc0*/  SHF.R.U32.HI R7, RZ, 0x8, R4 ;  /* 0x00000008ff077819 */ /* 0x000fe40000011604 */
[----:B-1----:R-:W-:Y:S02]  /*4cd0*/  LOP3.LUT R5, R23, 0xff, RZ, 0xc0, !PT ;  /* 0x000000ff17057812 */ /* 0x002fe400078ec0ff */
[----:B------:R-:W-:-:S02]  /*4ce0*/  PRMT R9, R9, 0x5410, R7 ;  /* 0x0000541009097816 */ /* 0x000fc40000000007 */
[----:B------:R-:W-:Y:S01]  /*4cf0*/  PRMT R23, R5, 0x5410, R24 ;  /* 0x0000541005177816 */ /* 0x000fe20000000018 */
[----:B------:R-:W-:Y:S01]  /*4d00*/  FFMA.FTZ R5, R104, UR20, -R20 ;  /* 0x0000001468057c23 */ /* 0x000fe20008010814 */
[----:B------:R-:W-:Y:S01]  /*4d10*/  IMAD.MOV.U32 R104, RZ, RZ, R33 ;  /* 0x000000ffff687224 */ /* 0x000fe200078e0021 */
[----:B------:R-:W-:Y:S02]  /*4d20*/  LOP3.LUT R12, R11, 0xff, RZ, 0xc0, !PT ;  /* 0x000000ff0b0c7812 */ /* 0x000fe400078ec0ff */
[----:B------:R1:W-:Y:S01]  /*4d30*/  MUFU.EX2 R93, R5 ;  /* 0x00000005005d7308 */ /* 0x0003e20000000800 */
[C---:B------:R-:W-:Y:S02]  /*4d40*/  FSETP.NEU.FTZ.AND P0, PT, R137.reuse, -INF , PT ;  /* 0xff8000008900780b */ /* 0x040fe40003f1d000 */
[----:B------:R-:W-:Y:S01]  /*4d50*/  PRMT R16, R12, 0x5410, R10 ;  /* 0x000054100c107816 */ /* 0x000fe2000000000a */
[----:B------:R-:W-:Y:S01]  /*4d60*/  FMUL.FTZ R10, R137, UR20 ;  /* 0x00000014890a7c20 */ /* 0x000fe20008410000 */
[----:B------:R-:W-:Y:S01]  /*4d70*/  LOP3.LUT R15, R25, 0xff, RZ, 0xc0, !PT ;  /* 0x000000ff190f7812 */ /* 0x000fe200078ec0ff */
[----:B-1----:R-:W-:-:S04]  /*4d80*/  FFMA.FTZ R5, R102, UR20, -R20 ;  /* 0x0000001466057c23 */ /* 0x002fc80008010814 */
[----:B------:R1:W2:Y:S02]  /*4d90*/  MUFU.EX2 R216, R5 ;  /* 0x0000000500d87308 */ /* 0x0002a40000000800 */
[--C-:B-1----:R-:W-:Y:S02]  /*4da0*/  SHF.R.U32.HI R5, RZ, 0x10, R6.reuse ;  /* 0x00000010ff057819 */ /* 0x102fe40000011606 */
[----:B------:R-:W-:Y:S02]  /*4db0*/  SHF.R.U32.HI R6, RZ, 0x18, R6 ;  /* 0x00000018ff067819 */ /* 0x000fe40000011606 */
[----:B------:R-:W-:Y:S01]  /*4dc0*/  LOP3.LUT R4, R5, 0xff, RZ, 0xc0, !PT ;  /* 0x000000ff05047812 */ /* 0x000fe200078ec0ff */
[----:B------:R-:W-:-:S03]  /*4dd0*/  IMAD.U32 R5, RZ, RZ, UR15 ;  /* 0x0000000fff057e24 */ /* 0x000fc6000f8e00ff */
[----:B------:R-:W-:Y:S01]  /*4de0*/  PRMT R8, R4, 0x5410, R6 ;  /* 0x0000541004087816 */ /* 0x000fe20000000006 */
[--C-:B------:R-:W-:Y:S01]  /*4df0*/  FFMA.FTZ R4, R103, UR20, -R20.reuse ;  /* 0x0000001467047c23 */ /* 0x100fe20008010814 */
[----:B------:R-:W-:Y:S01]  /*4e00*/  LEA R2, R5, UR15, 0x10 ;  /* 0x0000000f05027c11 */ /* 0x000fe2000f8e80ff */
[----:B------:R-:W-:Y:S01]  /*4e10*/  FFMA.FTZ R5, R101, UR20, -R20 ;  /* 0x0000001465057c23 */ /* 0x000fe20008010814 */
[----:B------:R-:W-:Y:S01]  /*4e20*/  F2FP.F16.F32.PACK_AB R6, R164, R104 ;  /* 0x00000068a406723e */ /* 0x000fe200000000ff */
[----:B------:R2:W-:Y:S02]  /*4e30*/  MUFU.EX2 R183, R4 ;  /* 0x0000000400b77308 */ /* 0x0005e40000000800 */
[--C-:B------:R-:W-:Y:S02]  /*4e40*/  HSET2.LE.AND R7, R13, R2.reuse, PT ;  /* 0x000000020d077233 */ /* 0x100fe40003803000 */
[----:B------:R-:W-:Y:S02]  /*4e50*/  HSET2.LE.AND R0, R14, R2, PT ;  /* 0x000000020e007233 */ /* 0x000fe40003803000 */
[----:B------:R-:W-:-:S02]  /*4e60*/  SHF.R.U32.HI R13, RZ, 0x18, R11 ;  /* 0x00000018ff0d7819 */ /* 0x000fc4000001160b */
[----:B------:R1:W-:Y:S01]  /*4e70*/  MUFU.EX2 R243, R5 ;  /* 0x0000000500f37308 */ /* 0x0003e20000000800 */
[----:B------:R-:W-:Y:S02]  /*4e80*/  LOP3.LUT R6, R0, R6, RZ, 0xc0, !PT ;  /* 0x0000000600067212 */ /* 0x000fe400078ec0ff */
[----:B------:R-:W-:Y:S01]  /*4e90*/  HSET2.LE.AND R0, R9, R2, PT ;  /* 0x0000000209007233 */ /* 0x000fe20003803000 */
[----:B------:R-:W-:Y:S01]  /*4ea0*/  FFMA.FTZ R9, R105, UR20, -R20 ;  /* 0x0000001469097c23 */ /* 0x000fe20008010814 */
[----:B------:R-:W-:-:S03]  /*4eb0*/  IMAD.MOV.U32 R105, RZ, RZ, R30 ;  /* 0x000000ffff697224 */ /* 0x000fc600078e001e */
[----:B------:R-:W3:Y:S01]  /*4ec0*/  MUFU.EX2 R88, R9 ;  /* 0x0000000900587308 */ /* 0x000ee20000000800 */
[----:B--2---:R-:W-:-:S04]  /*4ed0*/  F2FP.F16.F32.PACK_AB R4, R216, R93 ;  /* 0x0000005dd804723e */ /* 0x004fc800000000ff */
[----:B------:R-:W-:Y:S01]  /*4ee0*/  LOP3.LUT R7, R7, R4, RZ, 0xc0, !PT ;  /* 0x0000000407077212 */ /* 0x000fe200078ec0ff */
[----:B------:R-:W-:Y:S01]  /*4ef0*/  FFMA.FTZ R4, R100, UR20, -R20 ;  /* 0x0000001464047c23 */ /* 0x000fe20008010814 */
[----:B------:R-:W-:Y:S01]  /*4f00*/  IMAD.MOV.U32 R100, RZ, RZ, R32 ;  /* 0x000000ffff647224 */ /* 0x000fe200078e0020 */
[----:B-1----:R-:W-:Y:S02]  /*4f10*/  HSET2.LE.AND R5, R8, R2, PT ;  /* 0x0000000208057233 */ /* 0x002fe40003803000 */
[----:B------:R1:W2:Y:S01]  /*4f20*/  MUFU.EX2 R166, R4 ;  /* 0x0000000400a67308 */ /* 0x0002a20000000800 */
[----:B------:R-:W-:-:S04]  /*4f30*/  F2FP.F16.F32.PACK_AB R8, R214, R213 ;  /* 0x000000d5d608723e */ /* 0x000fc800000000ff */
[----:B------:R-:W-:Y:S02]  /*4f40*/  LOP3.LUT R5, R5, R8, RZ, 0xc0, !PT ;  /* 0x0000000805057212 */ /* 0x000fe400078ec0ff */
[----:B------:R-:W-:Y:S02]  /*4f50*/  SHF.R.U32.HI R8, RZ, 0x10, R11 ;  /* 0x00000010ff087819 */ /* 0x000fe4000001160b */
[----:B------:R-:W-:Y:S02]  /*4f60*/  HSET2.LE.AND R11, R17, R2, PT ;  /* 0x00000002110b7233 */ /* 0x000fe40003803000 */
[----:B------:R-:W-:Y:S02]  /*4f70*/  LOP3.LUT R12, R8, 0xff, RZ, 0xc0, !PT ;  /* 0x000000ff080c7812 */ /* 0x000fe400078ec0ff */
[----:B------:R-:W-:Y:S02]  /*4f80*/  F2FP.F16.F32.PACK_AB R8, R167, R242 ;  /* 0x000000f2a708723e */ /* 0x000fe400000000ff */
[----:B------:R-:W-:-:S02]  /*4f90*/  PRMT R12, R12, 0x5410, R13 ;  /* 0x000054100c0c7816 */ /* 0x000fc4000000000d */
[----:B-1----:R-:W-:Y:S02]  /*4fa0*/  F2FP.F16.F32.PACK_AB R4, R30, R244 ;  /* 0x000000f41e04723e */ /* 0x002fe400000000ff */
[----:B---3--:R-:W-:Y:S02]  /*4fb0*/  F2FP.F16.F32.PACK_AB R13, R88, R183 ;  /* 0x000000b7580d723e */ /* 0x008fe400000000ff */
[----:B------:R-:W-:Y:S02]  /*4fc0*/  LOP3.LUT R4, R0, R4, RZ, 0xc0, !PT ;  /* 0x0000000400047212 */ /* 0x000fe400078ec0ff */
[----:B------:R-:W-:Y:S02]  /*4fd0*/  FSEL R0, R10, RZ, P0 ;  /* 0x000000ff0a007208 */ /* 0x000fe40000000000 */
[--C-:B------:R-:W-:Y:S02]  /*4fe0*/  HSET2.LE.AND R10, R19, R2.reuse, PT ;  /* 0x00000002130a7233 */ /* 0x100fe40003803000 */
[--C-:B------:R-:W-:Y:S01]  /*4ff0*/  HSET2.LE.AND R12, R12, R2.reuse, PT ;  /* 0x000000020c0c7233 */ /* 0x100fe20003803000 */
[--C-:B------:R-:W-:Y:S01]  /*5000*/  FFMA.FTZ R9, R197, UR20, -R0.reuse ;  /* 0x00000014c5097c23 */ /* 0x100fe20008010800 */
[----:B------:R-:W-:Y:S01]  /*5010*/  FFMA.FTZ R14, R196, UR20, -R0 ;  /* 0x00000014c40e7c23 */ /* 0x000fe20008010800 */
[----:B------:R-:W-:Y:S01]  /*5020*/  LOP3.LUT R10, R10, R8, RZ, 0xc0, !PT ;  /* 0x000000080a0a7212 */ /* 0x000fe200078ec0ff */
[----:B------:R-:W-:Y:S01]  /*5030*/  HMMA.16816.F32 R32, R4, R44, RZ ;  /* 0x0000002c0420723c */ /* 0x000fe200000018ff */
[----:B------:R2:W-:Y:S01]  /*5040*/  MUFU.EX2 R217, R9 ;  /* 0x0000000900d97308 */ /* 0x0005e20000000800 */
[----:B------:R-:W-:Y:S01]  /*5050*/  HSET2.LE.AND R8, R16, R2, PT ;  /* 0x0000000210087233 */ /* 0x000fe20003803000 */
[----:B------:R-:W-:Y:S01]  /*5060*/  IMAD.MOV.U32 R197, RZ, RZ, R244 ;  /* 0x000000ffffc57224 */ /* 0x000fe200078e00f4 */
[----:B------:R-:W-:-:S02]  /*5070*/  SHF.R.U32.HI R16, RZ, 0x18, R25 ;  /* 0x00000018ff107819 */ /* 0x000fc40000011619 */
[C---:B------:R-:W-:Y:S03]  /*5080*/  HMMA.16816.F32 R28, R4.reuse, R48, RZ ;  /* 0x00000030041c723c */ /* 0x040fe600000018ff */
[----:B------:R1:W-:Y:S03]  /*5090*/  MUFU.EX2 R218, R14 ;  /* 0x0000000e00da7308 */ /* 0x0003e60000000800 */
[----:B------:R-:W-:Y:S01]  /*50a0*/  HMMA.16816.F32 R36, R4, R46, RZ ;  /* 0x0000002e0424723c */ /* 0x000fe200000018ff */
[----:B--2---:R-:W-:-:S04]  /*50b0*/  F2FP.F16.F32.PACK_AB R9, R166, R243 ;  /* 0x000000f3a609723e */ /* 0x004fc800000000ff */
[----:B------:R-:W-:Y:S02]  /*50c0*/  LOP3.LUT R11, R11, R9, RZ, 0xc0, !PT ;  /* 0x000000090b0b7212 */ /* 0x000fe400078ec0ff */
[----:B------:R-:W-:Y:S01]  /*50d0*/  F2FP.F16.F32.PACK_AB R9, R245, R182 ;  /* 0x000000b6f509723e */ /* 0x000fe200000000ff */
[--C-:B-1----:R-:W-:Y:S01]  /*50e0*/  FFMA.FTZ R14, R199, UR20, -R0.reuse ;  /* 0x00000014c70e7c23 */ /* 0x102fe20008010800 */
[----:B------:R-:W-:Y:S02]  /*50f0*/  IMAD.MOV.U32 R199, RZ, RZ, R243 ;  /* 0x000000ffffc77224 */ /* 0x000fe400078e00f3 */
[----:B------:R-:W-:Y:S01]  /*5100*/  LOP3.LUT R8, R8, R9, RZ, 0xc0, !PT ;  /* 0x0000000908087212 */ /* 0x000fe200078ec0ff */
[----:B------:R1:W-:Y:S01]  /*5110*/  MUFU.EX2 R103, R14 ;  /* 0x0000000e00677308 */ /* 0x0003e20000000800 */
[----:B------:R-:W-:Y:S01]  /*5120*/  LOP3.LUT R9, R12, R13, RZ, 0xc0, !PT ;  /* 0x0000000d0c097212 */ /* 0x000fe200078ec0ff */
[----:B------:R-:W-:Y:S01]  /*5130*/  FFMA.FTZ R13, R198, UR20, -R0 ;  /* 0x00000014c60d7c23 */ /* 0x000fe20008010800 */
[----:B------:R-:W-:Y:S01]  /*5140*/  LOP3.LUT R12, R25, 0xffff, RZ, 0xc0, !PT ;  /* 0x0000ffff190c7812 */ /* 0x000fe200078ec0ff */
[----:B------:R-:W-:-:S03]  /*5150*/  IMAD.MOV.U32 R198, RZ, RZ, R242 ;  /* 0x000000ffffc67224 */ /* 0x000fc600078e00f2 */
[----:B------:R-:W-:Y:S01]  /*5160*/  SHF.R.U32.HI R12, RZ, 0x8, R12 ;  /* 0x00000008ff0c7819 */ /* 0x000fe2000001160c */
[----:B------:R2:W3:Y:S01]  /*5170*/  MUFU.EX2 R165, R13 ;  /* 0x0000000d00a57308 */ /* 0x0004e20000000800 */
[C---:B------:R-:W-:Y:S06]  /*5180*/  HMMA.16816.F32 R80, R8.reuse, R52, R32 ;  /* 0x000000340850723c */ /* 0x040fec0000001820 */
[----:B------:R-:W-:Y:S01]  /*5190*/  HMMA.16816.F32 R72, R8, R56, R28 ;  /* 0x000000380848723c */ /* 0x000fe2000000181c */
[----:B-1----:R-:W-:-:S05]  /*51a0*/  SHF.R.U32.HI R14, RZ, 0x10, R25 ;  /* 0x00000010ff0e7819 */ /* 0x002fca0000011619 */
[----:B------:R-:W-:Y:S01]  /*51b0*/  HMMA.16816.F32 R24, R4, R50, RZ ;  /* 0x000000320418723c */ /* 0x000fe200000018ff */
[----:B------:R-:W-:Y:S01]  /*51c0*/  LOP3.LUT R14, R14, 0xff, RZ, 0xc0, !PT ;  /* 0x000000ff0e0e7812 */ /* 0x000fe200078ec0ff */
[----:B--2---:R-:W-:Y:S01]  /*51d0*/  FFMA.FTZ R13, R106, UR20, -R3 ;  /* 0x000000146a0d7c23 */ /* 0x004fe20008010803 */
[----:B------:R-:W-:-:S03]  /*51e0*/  IMAD.MOV.U32 R106, RZ, RZ, R61 ;  /* 0x000000ffff6a7224 */ /* 0x000fc600078e003d */
[----:B------:R-:W-:Y:S01]  /*51f0*/  HMMA.16816.F32 R68, R8, R54, R36 ;  /* 0x000000360844723c */ /* 0x000fe20000001824 */
[----:B------:R-:W-:Y:S01]  /*5200*/  PRMT R5, R15, 0x5410, R12 ;  /* 0x000054100f057816 */ /* 0x000fe2000000000c */
[----:B------:R1:W2:Y:S01]  /*5210*/  MUFU.EX2 R196, R13 ;  /* 0x0000000d00c47308 */ /* 0x0002a20000000800 */
[--C-:B------:R-:W-:Y:S01]  /*5220*/  HSET2.LE.AND R6, R41, R2.reuse, PT ;  /* 0x0000000229067233 */ /* 0x100fe20003803000 */
[----:B------:R-:W-:Y:S01]  /*5230*/  FFMA.FTZ R12, R108, UR20, -R0 ;  /* 0x000000146c0c7c23 */ /* 0x000fe20008010800 */
[----:B------:R-:W-:Y:S01]  /*5240*/  F2FP.F16.F32.PACK_AB R4, R92, R212 ;  /* 0x000000d45c04723e */ /* 0x000fe200000000ff */
[----:B------:R-:W-:Y:S02]  /*5250*/  IMAD.MOV.U32 R108, RZ, RZ, R60 ;  /* 0x000000ffff6c7224 */ /* 0x000fe400078e003c */
[----:B------:R-:W-:Y:S01]  /*5260*/  FFMA.FTZ R15, R107, UR20, -R0 ;  /* 0x000000146b0f7c23 */ /* 0x000fe20008010800 */
[--C-:B------:R-:W-:Y:S02]  /*5270*/  HSET2.LE.AND R7, R18, R2.reuse, PT ;  /* 0x0000000212077233 */ /* 0x100fe40003803000 */
[----:B------:R-:W-:Y:S01]  /*5280*/  LOP3.LUT R6, R6, R4, RZ, 0xc0, !PT ;  /* 0x0000000406067212 */ /* 0x000fe200078ec0ff */
[----:B------:R4:W-:Y:S01]  /*5290*/  MUFU.EX2 R102, R12 ;  /* 0x0000000c00667308 */ /* 0x0009e20000000800 */
[----:B------:R-:W-:-:S02]  /*52a0*/  HSET2.LE.AND R5, R5, R2, PT ;  /* 0x0000000205057233 */ /* 0x000fc40003803000 */
[----:B---3--:R-:W-:-:S03]  /*52b0*/  F2FP.F16.F32.PACK_AB R4, R165, R103 ;  /* 0x00000067a504723e */ /* 0x008fc600000000ff */
[----:B------:R-:W-:Y:S01]  /*52c0*/  HMMA.16816.F32 R60, R8, R58, R24 ;  /* 0x0000003a083c723c */ /* 0x000fe20000001818 */
[----:B-1----:R-:W-:Y:S01]  /*52d0*/  PRMT R13, R14, 0x5410, R16 ;  /* 0x000054100e0d7816 */ /* 0x002fe20000000010 */
[----:B------:R-:W1:Y:S01]  /*52e0*/  MUFU.EX2 R41, R15 ;  /* 0x0000000f00297308 */ /* 0x000e620000000800 */
[----:B------:R-:W-:Y:S02]  /*52f0*/  F2FP.F16.F32.PACK_AB R14, R218, R217 ;  /* 0x000000d9da0e723e */ /* 0x000fe400000000ff */
[----:B------:R-:W-:Y:S02]  /*5300*/  LOP3.LUT R7, R7, R4, RZ, 0xc0, !PT ;  /* 0x0000000407077212 */ /* 0x000fe400078ec0ff */
[----:B------:R-:W-:Y:S02]  /*5310*/  LOP3.LUT R8, R40, 0xffff, RZ, 0xc0, !PT ;  /* 0x0000ffff28087812 */ /* 0x000fe400078ec0ff */
[----:B------:R-:W-:Y:S02]  /*5320*/  HSET2.LE.AND R13, R13, R2, PT ;  /* 0x000000020d0d7233 */ /* 0x000fe40003803000 */
[----:B----4-:R-:W-:-:S02]  /*5330*/  F2FP.F16.F32.PACK_AB R12, R106, R100 ;  /* 0x000000646a0c723e */ /* 0x010fc400000000ff */
[----:B------:R-:W-:Y:S01]  /*5340*/  SHF.R.U32.HI R11, RZ, 0x8, R8 ;  /* 0x00000008ff0b7819 */ /* 0x000fe20000011608 */
[--C-:B------:R-:W-:Y:S01]  /*5350*/  FFMA.FTZ R8, R111, UR20, -R0.reuse ;  /* 0x000000146f087c23 */ /* 0x100fe20008010800 */
[----:B------:R-:W-:Y:S01]  /*5360*/  LOP3.LUT R4, R5, R12, RZ, 0xc0, !PT ;  /* 0x0000000c05047212 */ /* 0x000fe200078ec0ff */
[----:B------:R-:W-:Y:S01]  /*5370*/  FFMA.FTZ R12, R200, UR20, -R0 ;  /* 0x00000014c80c7c23 */ /* 0x000fe20008010800 */
[----:B------:R-:W-:Y:S01]  /*5380*/  LOP3.LUT R5, R13, R14, RZ, 0xc0, !PT ;  /* 0x0000000e0d057212 */ /* 0x000fe200078ec0ff */
[----:B------:R2:W-:Y:S01]  /*5390*/  MUFU.EX2 R84, R8 ;  /* 0x0000000800547308 */ /* 0x0005e20000000800 */
[----:B------:R-:W-:Y:S02]  /*53a0*/  LOP3.LUT R14, R40, 0xff, RZ, 0xc0, !PT ;  /* 0x000000ff280e7812 */ /* 0x000fe400078ec0ff */
[--C-:B------:R-:W-:Y:S02]  /*53b0*/  SHF.R.U32.HI R9, RZ, 0x10, R40.reuse ;  /* 0x00000010ff097819 */ /* 0x100fe40000011628 */
[----:B------:R-:W-:Y:S01]  /*53c0*/  HSET2.LE.AND R10, R22, R2, PT ;  /* 0x00000002160a7233 */ /* 0x000fe20003803000 */
[----:B------:R-:W-:Y:S01]  /*53d0*/  HMMA.16816.F32 R28, R4, R44, RZ ;  /* 0x0000002c041c723c */ /* 0x000fe200000018ff */
[----:B------:R-:W-:Y:S01]  /*53e0*/  SHF.R.U32.HI R13, RZ, 0x18, R40 ;  /* 0x00000018ff0d7819 */ /* 0x000fe20000011628 */
[----:B------:R3:W4:Y:S01]  /*53f0*/  MUFU.EX2 R180, R12 ;  /* 0x0000000c00b47308 */ /* 0x0007220000000800 */
[----:B------:R-:W-:-:S03]  /*5400*/  LOP3.LUT R9, R9, 0xff, RZ, 0xc0, !PT ;  /* 0x000000ff09097812 */ /* 0x000fc600078ec0ff */
[----:B------:R-:W-:Y:S01]  /*5410*/  HMMA.16816.F32 R32, R4, R46, RZ ;  /* 0x0000002e0420723c */ /* 0x000fe200000018ff */
[----:B------:R-:W-:Y:S02]  /*5420*/  PRMT R13, R9, 0x5410, R13 ;  /* 0x00005410090d7816 */ /* 0x000fe4000000000d */
[----:B--2---:R-:W-:-:S03]  /*5430*/  F2FP.F16.F32.PACK_AB R8, R196, R211 ;  /* 0x000000d3c408723e */ /* 0x004fc600000000ff */
[----:B------:R-:W-:Y:S01]  /*5440*/  HMMA.16816.F32 R16, R4, R48, RZ ;  /* 0x000000300410723c */ /* 0x000fe200000018ff */
[----:B------:R-:W-:Y:S02]  /*5450*/  LOP3.LUT R10, R10, R8, RZ, 0xc0, !PT ;  /* 0x000000080a0a7212 */ /* 0x000fe400078ec0ff */
[----:B-1----:R-:W-:-:S03]  /*5460*/  F2FP.F16.F32.PACK_AB R8, R41, R102 ;  /* 0x000000662908723e */ /* 0x002fc600000000ff */
[----:B------:R-:W-:Y:S01]  /*5470*/  HMMA.16816.F32 R24, R4, R50, RZ ;  /* 0x000000320418723c */ /* 0x000fe200000018ff */
[----:B---3--:R-:W-:Y:S01]  /*5480*/  PRMT R12, R14, 0x5410, R11 ;  /* 0x000054100e0c7816 */ /* 0x008fe2000000000b */
[----:B----4-:R-:W-:Y:S01]  /*5490*/  IMAD.MOV.U32 R79, RZ, RZ, R180 ;  /* 0x000000ffff4f7224 */ /* 0x010fe200078e00b4 */
[--C-:B------:R-:W-:Y:S01]  /*54a0*/  HSET2.LE.AND R11, R23, R2.reuse, PT ;  /* 0x00000002170b7233 */ /* 0x100fe20003803000 */
[----:B------:R-:W-:Y:S02]  /*54b0*/  IMAD.WIDE.U32 R22, R67, -0x326172a9, RZ ;  /* 0xcd9e8d5743167825 */ /* 0x000fe400078e00ff */
[----:B------:R-:W-:Y:S02]  /*54c0*/  HSET2.LE.AND R9, R12, R2, PT ;  /* 0x000000020c097233 */ /* 0x000fe40003803000 */
[----:B------:R-:W-:Y:S01]  /*54d0*/  F2FP.F16.F32.PACK_AB R12, R108, R215 ;  /* 0x000000d76c0c723e */ /* 0x000fe200000000ff */
[----:B------:R-:W-:Y:S01]  /*54e0*/  IMAD.WIDE.U32 R4, R77, -0x326172a9, RZ ;  /* 0xcd9e8d574d047825 */ /* 0x000fe200078e00ff */
[----:B------:R-:W-:-:S02]  /*54f0*/  LOP3.LUT R11, R11, R8, RZ, 0xc0, !PT ;  /* 0x000000080b0b7212 */ /* 0x000fc400078ec0ff */
[----:B------:R-:W-:Y:S01]  /*5500*/  LOP3.LUT R8, R9, R12, RZ, 0xc0, !PT ;  /* 0x0000000c09087212 */ /* 0x000fe200078ec0ff */
[----:B------:R-:W-:Y:S01]  /*5510*/  FFMA.FTZ R9, R113, UR20, -R21 ;  /* 0x0000001471097c23 */ /* 0x000fe20008010815 */
[----:B------:R-:W-:Y:S01]  /*5520*/  IMAD.MOV.U32 R113, RZ, RZ, R84 ;  /* 0x000000ffff717224 */ /* 0x000fe200078e0054 */
[----:B------:R-:W-:Y:S01]  /*5530*/  HSET2.LE.AND R6, R13, R2, PT ;  /* 0x000000020d067233 */ /* 0x000fe20003803000 */
[----:B------:R-:W-:Y:S01]  /*5540*/  FFMA.FTZ R12, R116, UR20, -R20 ;  /* 0x00000014740c7c23 */ /* 0x000fe20008010814 */
[----:B------:R1:W-:Y:S01]  /*5550*/  MUFU.EX2 R208, R9 ;  /* 0x0000000900d07308 */ /* 0x0003e20000000800 */
[----:B------:R-:W-:Y:S01]  /*5560*/  LOP3.LUT R4, R23, UR8, R4, 0x96, !PT ;  /* 0x0000000817047c12 */ /* 0x000fe2000f8e9604 */
[----:B------:R-:W-:Y:S01]  /*5570*/  IMAD.MOV.U32 R116, RZ, RZ, R183 ;  /* 0x000000ffff747224 */ /* 0x000fe200078e00b7 */
[----:B------:R-:W-:-:S03]  /*5580*/  F2FP.F16.F32.PACK_AB R7, R113, R180 ;  /* 0x000000b47107723e */ /* 0x000fc600000000ff */
[----:B------:R-:W-:-:S04]  /*5590*/  IMAD.WIDE.U32 R36, R4, -0x2daee0ad, RZ ;  /* 0xd2511f5304247825 */ /* 0x000fc800078e00ff */
[----:B------:R-:W-:Y:S01]  /*55a0*/  FFMA.FTZ R4, R112, UR20, -R21 ;  /* 0x0000001470047c23 */ /* 0x000fe20008010815 */
[----:B------:R-:W-:-:S03]  /*55b0*/  IMAD.MOV.U32 R112, RZ, RZ, R88 ;  /* 0x000000ffff707224 */ /* 0x000fc600078e0058 */
[----:B------:R-:W-:Y:S01]  /*55c0*/  MUFU.EX2 R15, R4 ;  /* 0x00000004000f7308 */ /* 0x000fe20000000800 */
[----:B-1----:R-:W-:Y:S01]  /*55d0*/  LOP3.LUT R9, R6, R7, RZ, 0xc0, !PT ;  /* 0x0000000706097212 */ /* 0x002fe200078ec0ff */
[----:B------:R-:W-:Y:S01]  /*55e0*/  FFMA.FTZ R7, R110, UR20, -R21 ;  /* 0x000000146e077c23 */ /* 0x000fe20008010815 */
[----:B------:R-:W-:Y:S01]  /*55f0*/  LOP3.LUT R6, R5, UR10, R64, 0x96, !PT ;  /* 0x0000000a05067c12 */ /* 0x000fe2000f8e9640 */
[----:B------:R-:W-:-:S04]  /*5600*/  IMAD.MOV.U32 R110, RZ, RZ, R245 ;  /* 0x000000ffff6e7224 */ /* 0x000fc800078e00f5 */
[----:B------:R1:W-:Y:S01]  /*5610*/  MUFU.EX2 R101, R7 ;  /* 0x0000000700657308 */ /* 0x0003e20000000800 */
[C---:B------:R-:W-:Y:S06]  /*5620*/  HMMA.16816.F32 R88, R8.reuse, R56, R16 ;  /* 0x000000380858723c */ /* 0x040fec0000001810 */
[C---:B------:R-:W-:Y:S01]  /*5630*/  HMMA.16816.F32 R84, R8.reuse, R52, R28 ;  /* 0x000000340854723c */ /* 0x040fe2000000181c */
[----:B------:R-:W-:Y:S01]  /*5640*/  LDSM.16.MT88.4 R28, [R210+0x4800] ;  /* 0x00480000d21c783b */ /* 0x000fe20000004200 */
[----:B------:R-:W-:Y:S04]  /*5650*/  MUFU.EX2 R19, R12 ;  /* 0x0000000c00137308 */ /* 0x000fe80000000800 */
[----:B------:R-:W-:Y:S01]  /*5660*/  HMMA.16816.F32 R56, R8, R58, R24 ;  /* 0x0000003a0838723c */ /* 0x000fe20000001818 */
[----:B------:R-:W2:Y:S01]  /*5670*/  LDSM.16.MT88.4 R24, [R209+0x4800] ;  /* 0x00480000d118783b */ /* 0x000ea20000004200 */
[----:B-1----:R-:W-:-:S04]  /*5680*/  IMAD.WIDE.U32 R6, R6, -0x2daee0ad, RZ ;  /* 0xd2511f5306067825 */ /* 0x002fc800078e00ff */
[----:B------:R-:W-:Y:S01]  /*5690*/  HMMA.16816.F32 R44, R8, R54, R32 ;  /* 0x00000036082c723c */ /* 0x000fe20000001820 */
[----:B------:R-:W-:Y:S01]  /*56a0*/  LOP3.LUT R4, R37, UR5, R6, 0x96, !PT ;  /* 0x0000000525047c12 */ /* 0x000fe2000f8e9606 */
[----:B------:R-:W-:Y:S01]  /*56b0*/  FFMA.FTZ R6, R109, UR20, -R21 ;  /* 0x000000146d067c23 */ /* 0x000fe20008010815 */
[----:B------:R-:W-:-:S03]  /*56c0*/  IMAD.MOV.U32 R109, RZ, RZ, R211 ;  /* 0x000000ffff6d7224 */ /* 0x000fc600078e00d3 */
[----:B------:R-:W-:Y:S01]  /*56d0*/  IMAD.WIDE.U32 R4, R4, -0x326172a9, RZ ;  /* 0xcd9e8d5704047825 */ /* 0x000fe200078e00ff */
[----:B------:R1:W3:Y:S02]  /*56e0*/  MUFU.EX2 R107, R6 ;  /* 0x00000006006b7308 */ /* 0x0002e40000000800 */
[C---:B------:R-:W-:Y:S02]  /*56f0*/  LOP3.LUT R14, R4.reuse, 0xff, RZ, 0xc0, !PT ;  /* 0x000000ff040e7812 */ /* 0x040fe400078ec0ff */
[----:B------:R-:W-:Y:S02]  /*5700*/  SHF.R.U32.HI R11, RZ, 0x18, R4 ;  /* 0x00000018ff0b7819 */ /* 0x000fe40000011604 */
[----:B-1----:R-:W-:-:S04]  /*5710*/  LOP3.LUT R6, R4, 0xffff, RZ, 0xc0, !PT ;  /* 0x0000ffff04067812 */ /* 0x002fc800078ec0ff */
[----:B------:R-:W-:Y:S02]  /*5720*/  SHF.R.U32.HI R13, RZ, 0x8, R6 ;  /* 0x00000008ff0d7819 */ /* 0x000fe40000011606 */
[----:B------:R-:W-:Y:S01]  /*5730*/  LOP3.LUT R6, R7, UR7, R78, 0x96, !PT ;  /* 0x0000000707067c12 */ /* 0x000fe2000f8e964e */
[----:B------:R-:W-:Y:S01]  /*5740*/  FFMA.FTZ R7, R114, UR20, -R20 ;  /* 0x0000001472077c23 */ /* 0x000fe20008010814 */
[----:B------:R-:W-:Y:S01]  /*5750*/  PRMT R14, R14, 0x5410, R13 ;  /* 0x000054100e0e7816 */ /* 0x000fe2000000000d */
[----:B------:R-:W-:Y:S02]  /*5760*/  IMAD.MOV.U32 R114, RZ, RZ, R182 ;  /* 0x000000ffff727224 */ /* 0x000fe400078e00b6 */
[----:B------:R1:W-:Y:S01]  /*5770*/  MUFU.EX2 R211, R7 ;  /* 0x0000000700d37308 */ /* 0x0003e20000000800 */
[----:B------:R-:W-:Y:S01]  /*5780*/  IMAD.WIDE.U32 R12, R6, -0x326172a9, RZ ;  /* 0xcd9e8d57060c7825 */ /* 0x000fe200078e00ff */
[----:B------:R-:W-:Y:S02]  /*5790*/  SHF.R.U32.HI R6, RZ, 0x10, R4 ;  /* 0x00000010ff067819 */ /* 0x000fe40000011604 */
[----:B------:R-:W-:-:S02]  /*57a0*/  LOP3.LUT R4, R5, UR17, R12, 0x96, !PT ;  /* 0x0000001105047c12 */ /* 0x000fc4000f8e960c */
[----:B------:R-:W-:Y:S02]  /*57b0*/  LOP3.LUT R9, R6, 0xff, RZ, 0xc0, !PT ;  /* 0x000000ff06097812 */ /* 0x000fe400078ec0ff */
[--C-:B------:R-:W-:Y:S02]  /*57c0*/  SHF.R.U32.HI R6, RZ, 0x10, R4.reuse ;  /* 0x00000010ff067819 */ /* 0x100fe40000011604 */
[C---:B------:R-:W-:Y:S02]  /*57d0*/  LOP3.LUT R5, R4.reuse, 0xffff, RZ, 0xc0, !PT ;  /* 0x0000ffff04057812 */ /* 0x040fe400078ec0ff */
[----:B------:R-:W-:Y:S02]  /*57e0*/  LOP3.LUT R10, R4, 0xff, RZ, 0xc0, !PT ;  /* 0x000000ff040a7812 */ /* 0x000fe400078ec0ff */
[----:B------:R-:W-:Y:S01]  /*57f0*/  SHF.R.U32.HI R8, RZ, 0x18, R4 ;  /* 0x00000018ff087819 */ /* 0x000fe20000011604 */
[----:B-1----:R-:W-:Y:S01]  /*5800*/  FFMA.FTZ R7, R115, UR20, -R20 ;  /* 0x0000001473077c23 */ /* 0x002fe20008010814 */
[----:B------:R-:W-:-:S02]  /*5810*/  LOP3.LUT R4, R6, 0xff, RZ, 0xc0, !PT ;  /* 0x000000ff06047812 */ /* 0x000fc400078ec0ff */
[----:B------:R-:W-:Y:S01]  /*5820*/  SHF.R.U32.HI R5, RZ, 0x8, R5 ;  /* 0x00000008ff057819 */ /* 0x000fe20000011605 */
[----:B------:R1:W4:Y:S01]  /*5830*/  MUFU.EX2 R111, R7 ;  /* 0x00000007006f7308 */ /* 0x0003220000000800 */
[----:B------:R-:W-:Y:S02]  /*5840*/  PRMT R8, R4, 0x5410, R8 ;  /* 0x0000541004087816 */ /* 0x000fe40000000008 */
[--C-:B------:R-:W-:Y:S02]  /*5850*/  HSET2.LE.AND R6, R14, R2.reuse, PT ;  /* 0x000000020e067233 */ /* 0x100fe40003803000 */
[----:B------:R-:W-:Y:S02]  /*5860*/  PRMT R10, R10, 0x5410, R5 ;  /* 0x000054100a0a7816 */ /* 0x000fe40000000005 */
[----:B---3--:R-:W-:Y:S02]  /*5870*/  F2FP.F16.F32.PACK_AB R4, R107, R15 ;  /* 0x0000000f6b04723e */ /* 0x008fe400000000ff */
[----:B------:R-:W-:-:S02]  /*5880*/  HSET2.LE.AND R8, R8, R2, PT ;  /* 0x0000000208087233 */ /* 0x000fc40003803000 */
[----:B------:R-:W-:Y:S02]  /*5890*/  LOP3.LUT R6, R6, R4, RZ, 0xc0, !PT ;  /* 0x0000000406067212 */ /* 0x000fe400078ec0ff */
[----:B------:R-:W-:Y:S02]  /*58a0*/  HSET2.LE.AND R4, R10, R2, PT ;  /* 0x000000020a047233 */ /* 0x000fe40003803000 */
[----:B------:R-:W-:Y:S01]  /*58b0*/  LOP3.LUT R13, R13, UR6, R22, 0x96, !PT ;  /* 0x000000060d0d7c12 */ /* 0x000fe2000f8e9616 */
[----:B-1----:R-:W-:Y:S01]  /*58c0*/  FFMA.FTZ R7, R117, UR20, -R20 ;  /* 0x0000001475077c23 */ /* 0x002fe20008010814 */
[----:B----4-:R-:W-:-:S03]  /*58d0*/  F2FP.F16.F32.PACK_AB R5, R111, R211 ;  /* 0x000000d36f05723e */ /* 0x010fc600000000ff */
[----:B------:R1:W3:Y:S02]  /*58e0*/  MUFU.EX2 R40, R7 ;  /* 0x0000000700287308 */ /* 0x0002e40000000800 */
[----:B-1----:R-:W-:Y:S01]  /*58f0*/  PRMT R7, R9, 0x5410, R11 ;  /* 0x0000541009077816 */ /* 0x002fe2000000000b */
[----:B---3--:R-:W-:Y:S01]  /*5900*/  IMAD.MOV.U32 R67, RZ, RZ, R40 ;  /* 0x000000ffff437224 */ /* 0x008fe200078e0028 */
[----:B------:R-:W-:-:S03]  /*5910*/  F2FP.F16.F32.PACK_AB R9, R40, R19 ;  /* 0x000000132809723e */ /* 0x000fc600000000ff */
[----:B------:R-:W-:-:S05]  /*5920*/  HSET2.LE.AND R7, R7, R2, PT ;  /* 0x0000000207077233 */ /* 0x000fca0003803000 */
[----:B------:R-:W-:Y:S02]  /*5930*/  LOP3.LUT R7, R7, R5, RZ, 0xc0, !PT ;  /* 0x0000000507077212 */ /* 0x000fe400078ec0ff */
[----:B------:R-:W-:-:S04]  /*5940*/  F2FP.F16.F32.PACK_AB R5, R101, R208 ;  /* 0x000000d06505723e */ /* 0x000fc800000000ff */
[----:B------:R-:W-:Y:S02]  /*5950*/  LOP3.LUT R4, R4, R5, RZ, 0xc0, !PT ;  /* 0x0000000504047212 */ /* 0x000fe400078ec0ff */
[----:B------:R-:W-:Y:S02]  /*5960*/  LOP3.LUT R5, R8, R9, RZ, 0xc0, !PT ;  /* 0x0000000908057212 */ /* 0x000fe400078ec0ff */
[----:B------:R-:W-:Y:S01]  /*5970*/  LOP3.LUT R8, R99, UR14, R76, 0x96, !PT ;  /* 0x0000000e63087c12 */ /* 0x000fe2000f8e964c */
[----:B------:R-:W-:Y:S01]  /*5980*/  IMAD.MOV.U32 R99, RZ, RZ, R15 ;  /* 0x000000ffff637224 */ /* 0x000fe200078e000f */
[----:B------:R-:W-:Y:S01]  /*5990*/  LOP3.LUT R9, R43, UR12, R98, 0x96, !PT ;  /* 0x0000000c2b097c12 */ /* 0x000fe2000f8e9662 */
[----:B------:R-:W-:Y:S02]  /*59a0*/  IMAD.MOV.U32 R98, RZ, RZ, R102 ;  /* 0x000000ffff627224 */ /* 0x000fe400078e0066 */
[C---:B--2---:R-:W-:Y:S06]  /*59b0*/  HMMA.16816.F32 R48, R4.reuse, R24, R80 ;  /* 0x000000180430723c */ /* 0x044fec0000001850 */
[C---:B------:R-:W-:Y:S06]  /*59c0*/  HMMA.16816.F32 R72, R4.reuse, R28, R72 ;  /* 0x0000001c0448723c */ /* 0x040fec0000001848 */
[C---:B------:R-:W-:Y:S06]  /*59d0*/  HMMA.16816.F32 R68, R4.reuse, R26, R68 ;  /* 0x0000001a0444723c */ /* 0x040fec0000001844 */
[----:B------:R-:W-:Y:S07]  /*59e0*/  HMMA.16816.F32 R60, R4, R30, R60 ;  /* 0x0000001e043c723c */ /* 0x000fee000000183c */
[----:B------:R-:W-:-:S04]  /*59f0*/  IMAD.WIDE.U32 R6, R8, -0x2daee0ad, RZ ;  /* 0xd2511f5308067825 */ /* 0x000fc800078e00ff */
[----:B------:R-:W-:Y:S01]  /*5a00*/  FFMA.FTZ R8, R134, UR20, -R3 ;  /* 0x0000001486087c23 */ /* 0x000fe20008010803 */
[----:B------:R-:W-:Y:S01]  /*5a10*/  IMAD.WIDE.U32 R4, R9, -0x2daee0ad, RZ ;  /* 0xd2511f5309047825 */ /* 0x000fe200078e00ff */
[----:B------:R-:W-:Y:S02]  /*5a20*/  LOP3.LUT R7, R7, UR11, R94, 0x96, !PT ;  /* 0x0000000b07077c12 */ /* 0x000fe4000f8e965e */
[----:B------:R1:W-:Y:S02]  /*5a30*/  MUFU.EX2 R102, R8 ;  /* 0x0000000800667308 */ /* 0x0003e40000000800 */
[----:B------:R-:W-:Y:S01]  /*5a40*/  LOP3.LUT R5, R5, UR9, R6, 0x96, !PT ;  /* 0x0000000905057c12 */ /* 0x000fe2000f8e9606 */
[----:B------:R-:W-:-:S04]  /*5a50*/  IMAD.WIDE.U32 R6, R7, -0x326172a9, RZ ;  /* 0xcd9e8d5707067825 */ /* 0x000fc800078e00ff */
[----:B------:R-:W-:Y:S01]  /*5a60*/  IMAD.WIDE.U32 R16, R5, -0x326172a9, RZ ;  /* 0xcd9e8d5705107825 */ /* 0x000fe200078e00ff */
[----:B------:R-:W-:-:S04]  /*5a70*/  LOP3.LUT R7, R7, UR10, R42, 0x96, !PT ;  /* 0x0000000a07077c12 */ /* 0x000fc8000f8e962a */
[----:B------:R-:W-:Y:S01]  /*5a80*/  LOP3.LUT R5, R17, UR8, R6, 0x96, !PT ;  /* 0x0000000811057c12 */ /* 0x000fe2000f8e9606 */
[----:B------:R-:W-:-:S04]  /*5a90*/  IMAD.WIDE.U32 R6, R7, -0x2daee0ad, RZ ;  /* 0xd2511f5307067825 */ /* 0x000fc800078e00ff */
[----:B-1----:R-:W-:Y:S01]  /*5aa0*/  FFMA.FTZ R8, R133, UR20, -R3 ;  /* 0x0000001485087c23 */ /* 0x002fe20008010803 */
[----:B------:R-:W-:Y:S01]  /*5ab0*/  IMAD.WIDE.U32 R32, R5, -0x2daee0ad, RZ ;  /* 0xd2511f5305207825 */ /* 0x000fe200078e00ff */
[----:B------:R-:W-:-:S03]  /*5ac0*/  LOP3.LUT R10, R7, UR7, R4, 0x96, !PT ;  /* 0x00000007070a7c12 */ /* 0x000fc6000f8e9604 */
[----:B------:R-:W-:Y:S01]  /*5ad0*/  FFMA.FTZ R7, R201, UR20, -R3 ;  /* 0x00000014c9077c23 */ /* 0x000fe20008010803 */
[----:B------:R-:W-:Y:S01]  /*5ae0*/  MUFU.EX2 R34, R8 ;  /* 0x0000000800227308 */ /* 0x000fe20000000800 */
[----:B------:R-:W-:Y:S01]  /*5af0*/  LOP3.LUT R4, R33, UR5, R6, 0x96, !PT ;  /* 0x0000000521047c12 */ /* 0x000fe2000f8e9606 */
[----:B------:R-:W-:-:S04]  /*5b00*/  IMAD.WIDE.U32 R14, R10, -0x326172a9, RZ ;  /* 0xcd9e8d570a0e7825 */ /* 0x000fc800078e00ff */
[----:B------:R-:W-:Y:S02]  /*5b10*/  IMAD.WIDE.U32 R4, R4, -0x326172a9, RZ ;  /* 0xcd9e8d5704047825 */ /* 0x000fe400078e00ff */
[----:B------:R1:W2:Y:S01]  /*5b20*/  MUFU.EX2 R252, R7 ;  /* 0x0000000700fc7308 */ /* 0x0002a20000000800 */
[----:B------:R-:W-:Y:S02]  /*5b30*/  LOP3.LUT R15, R15, UR6, R16, 0x96, !PT ;  /* 0x000000060f0f7c12 */ /* 0x000fe4000f8e9610 */
[C---:B------:R-:W-:Y:S02]  /*5b40*/  LOP3.LUT R6, R4.reuse, 0xffff, RZ, 0xc0, !PT ;  /* 0x0000ffff04067812 */ /* 0x040fe400078ec0ff */
[----:B------:R-:W-:Y:S02]  /*5b50*/  LOP3.LUT R9, R4, 0xff, RZ, 0xc0, !PT ;  /* 0x000000ff04097812 */ /* 0x000fe400078ec0ff */
[----:B-1----:R-:W-:Y:S02]  /*5b60*/  SHF.R.U32.HI R7, RZ, 0x8, R6 ;  /* 0x00000008ff077819 */ /* 0x002fe40000011606 */
[----:B------:R-:W-:-:S02]  /*5b70*/  SHF.R.U32.HI R6, RZ, 0x10, R4 ;  /* 0x00000010ff067819 */ /* 0x000fc40000011604 */
[----:B------:R-:W-:Y:S02]  /*5b80*/  PRMT R12, R9, 0x5410, R7 ;  /* 0x00005410090c7816 */ /* 0x000fe40000000007 */
[----:B------:R-:W-:Y:S02]  /*5b90*/  LOP3.LUT R6, R6, 0xff, RZ, 0xc0, !PT ;  /* 0x000000ff06067812 */ /* 0x000fe400078ec0ff */
[----:B------:R-:W-:Y:S02]  /*5ba0*/  SHF.R.U32.HI R7, RZ, 0x18, R4 ;  /* 0x00000018ff077819 */ /* 0x000fe40000011604 */
[----:B------:R-:W-:Y:S02]  /*5bb0*/  LOP3.LUT R4, R5, UR17, R14, 0x96, !PT ;  /* 0x0000001105047c12 */ /* 0x000fe4000f8e960e */
[----:B------:R-:W-:Y:S01]  /*5bc0*/  PRMT R11, R6, 0x5410, R7 ;  /* 0x00005410060b7816 */ /* 0x000fe20000000007 */
[----:B------:R-:W-:Y:S01]  /*5bd0*/  FFMA.FTZ R6, R122, UR20, -R3 ;  /* 0x000000147a067c23 */ /* 0x000fe20008010803 */
[----:B------:R-:W-:Y:S01]  /*5be0*/  LOP3.LUT R5, R4, 0xffff, RZ, 0xc0, !PT ;  /* 0x0000ffff04057812 */ /* 0x000fe200078ec0ff */
[----:B------:R-:W-:-:S02]  /*5bf0*/  FFMA.FTZ R7, R203, UR20, -R0 ;  /* 0x00000014cb077c23 */ /* 0x000fc40008010800 */
[----:B------:R1:W-:Y:S08]  /*5c00*/  MUFU.EX2 R35, R6 ;  /* 0x0000000600237308 */ /* 0x0003f00000000800 */
[----:B------:R-:W-:Y:S01]  /*5c10*/  MUFU.EX2 R245, R7 ;  /* 0x0000000700f57308 */ /* 0x000fe20000000800 */
[----:B-1----:R-:W-:Y:S02]  /*5c20*/  SHF.R.U32.HI R6, RZ, 0x8, R5 ;  /* 0x00000008ff067819 */ /* 0x002fe40000011605 */
[----:B------:R-:W-:-:S04]  /*5c30*/  LOP3.LUT R5, R4, 0xff, RZ, 0xc0, !PT ;  /* 0x000000ff04057812 */ /* 0x000fc800078ec0ff */
[----:B------:R-:W-:Y:S01]  /*5c40*/  PRMT R8, R5, 0x5410, R6 ;  /* 0x0000541005087816 */ /* 0x000fe20000000006 */
[----:B------:R-:W-:Y:S01]  /*5c50*/  FFMA.FTZ R5, R202, UR20, -R0 ;  /* 0x00000014ca057c23 */ /* 0x000fe20008010800 */
[----:B------:R-:W-:-:S03]  /*5c60*/  SHF.R.U32.HI R6, RZ, 0x10, R4 ;  /* 0x00000010ff067819 */ /* 0x000fc60000011604 */
[----:B------:R1:W3:Y:S02]  /*5c70*/  MUFU.EX2 R248, R5 ;  /* 0x0000000500f87308 */ /* 0x0002e40000000800 */
[----:B-1----:R-:W-:Y:S02]  /*5c80*/  SHF.R.U32.HI R5, RZ, 0x18, R4 ;  /* 0x00000018ff057819 */ /* 0x002fe40000011604 */
[----:B------:R-:W-:Y:S01]  /*5c90*/  LOP3.LUT R4, R6, 0xff, RZ, 0xc0, !PT ;  /* 0x000000ff06047812 */ /* 0x000fe200078ec0ff */
[----:B------:R-:W-:-:S03]  /*5ca0*/  FFMA.FTZ R6, R135, UR20, -R0 ;  /* 0x0000001487067c23 */ /* 0x000fc60008010800 */
[----:B------:R-:W-:Y:S01]  /*5cb0*/  PRMT R7, R4, 0x5410, R5 ;  /* 0x0000541004077816 */ /* 0x000fe20000000005 */
[----:B------:R1:W-:Y:S01]  /*5cc0*/  MUFU.EX2 R251, R6 ;  /* 0x0000000600fb7308 */ /* 0x0003e20000000800 */
[----:B------:R-:W-:Y:S02]  /*5cd0*/  HSET2.LE.AND R4, R8, R2, PT ;  /* 0x0000000208047233 */ /* 0x000fe40003803000 */
[----:B--2---:R-:W-:-:S04]  /*5ce0*/  F2FP.F16.F32.PACK_AB R5, R102, R252 ;  /* 0x000000fc6605723e */ /* 0x004fc800000000ff */
[----:B------:R-:W-:Y:S02]  /*5cf0*/  LOP3.LUT R8, R4, R5, RZ, 0xc0, !PT ;  /* 0x0000000504087212 */ /* 0x000fe400078ec0ff */
[----:B------:R-:W-:Y:S01]  /*5d00*/  HSET2.LE.AND R4, R7, R2, PT ;  /* 0x0000000207047233 */ /* 0x000fe20003803000 */
[----:B------:R-:W-:Y:S01]  /*5d10*/  FFMA.FTZ R7, R127, UR20, -R20 ;  /* 0x000000147f077c23 */ /* 0x000fe20008010814 */
[----:B---3--:R-:W-:-:S03]  /*5d20*/  F2FP.F16.F32.PACK_AB R5, R248, R245 ;  /* 0x000000f5f805723e */ /* 0x008fc600000000ff */
[----:B------:R2:W-:Y:S01]  /*5d30*/  MUFU.EX2 R243, R7 ;  /* 0x0000000700f37308 */ /* 0x0005e20000000800 */
[----:B------:R-:W-:Y:S01]  /*5d40*/  LOP3.LUT R9, R4, R5, RZ, 0xc0, !PT ;  /* 0x0000000504097212 */ /* 0x000fe200078ec0ff */
[----:B-1----:R-:W-:Y:S01]  /*5d50*/  FFMA.FTZ R6, R128, UR20, -R0 ;  /* 0x0000001480067c23 */ /* 0x002fe20008010800 */
[----:B------:R-:W-:Y:S02]  /*5d60*/  HSET2.LE.AND R4, R12, R2, PT ;  /* 0x000000020c047233 */ /* 0x000fe40003803000 */
[----:B------:R-:W-:-:S03]  /*5d70*/  F2FP.F16.F32.PACK_AB R5, R35, R34 ;  /* 0x000000222305723e */ /* 0x000fc600000000ff */
[----:B------:R-:W1:Y:S01]  /*5d80*/  MUFU.EX2 R250, R6 ;  /* 0x0000000600fa7308 */ /* 0x000e620000000800 */
[----:B------:R-:W-:Y:S02]  /*5d90*/  LOP3.LUT R10, R4, R5, RZ, 0xc0, !PT ;  /* 0x00000005040a7212 */ /* 0x000fe400078ec0ff */
[----:B------:R-:W-:Y:S01]  /*5da0*/  HSET2.LE.AND R4, R11, R2, PT ;  /* 0x000000020b047233 */ /* 0x000fe20003803000 */
[----:B--2---:R-:W-:-:S04]  /*5db0*/  FFMA.FTZ R7, R125, UR20, -R20 ;  /* 0x000000147d077c23 */ /* 0x004fc80008010814 */
[----:B------:R2:W-:Y:S01]  /*5dc0*/  MUFU.EX2 R242, R7 ;  /* 0x0000000700f27308 */ /* 0x0005e20000000800 */
[----:B-1----:R-:W-:Y:S01]  /*5dd0*/  F2FP.F16.F32.PACK_AB R5, R250, R251 ;  /* 0x000000fbfa05723e */ /* 0x002fe200000000ff */
[----:B------:R-:W-:-:S03]  /*5de0*/  FFMA.FTZ R6, R124, UR20, -R21 ;  /* 0x000000147c067c23 */ /* 0x000fc60008010815 */
[----:B------:R-:W-:Y:S01]  /*5df0*/  LOP3.LUT R11, R4, R5, RZ, 0xc0, !PT ;  /* 0x00000005040b7212 */ /* 0x000fe200078ec0ff */
[----:B------:R-:W-:Y:S02]  /*5e00*/  FFMA.FTZ R4, R121, UR20, -R21 ;  /* 0x0000001479047c23 */ /* 0x000fe40008010815 */
[----:B------:R1:W-:Y:S04]  /*5e10*/  MUFU.EX2 R249, R6 ;  /* 0x0000000600f97308 */ /* 0x0003e80000000800 */
[----:B------:R-:W-:Y:S01]  /*5e20*/  HMMA.16816.F32 R52, R8, R24, R84 ;  /* 0x000000180834723c */ /* 0x000fe20000001854 */
[----:B--2---:R-:W-:-:S03]  /*5e30*/  FFMA.FTZ R7, R126, UR20, -R20 ;  /* 0x000000147e077c23 */ /* 0x004fc60008010814 */
[----:B------:R2:W-:Y:S02]  /*5e40*/  MUFU.EX2 R246, R4 ;  /* 0x0000000400f67308 */ /* 0x0005e40000000800 */
[C---:B------:R-:W-:Y:S01]  /*5e50*/  HMMA.16816.F32 R44, R8.reuse, R26, R44 ;  /* 0x0000001a082c723c */ /* 0x040fe2000000182c */
[----:B------:R-:W3:Y:S05]  /*5e60*/  LDSM.16.MT88.4 R24, [R209+0x4c00] ;  /* 0x004c0000d118783b */ /* 0x000eea0000004200 */
[----:B------:R4:W-:Y:S01]  /*5e70*/  MUFU.EX2 R203, R7 ;  /* 0x0000000700cb7308 */ /* 0x0009e20000000800 */
[--C-:B-1----:R-:W-:Y:S01]  /*5e80*/  FFMA.FTZ R6, R123, UR20, -R21.reuse ;  /* 0x000000147b067c23 */ /* 0x102fe20008010815 */
[C---:B------:R-:W-:Y:S06]  /*5e90*/  HMMA.16816.F32 R84, R8.reuse, R28, R88 ;  /* 0x0000001c0854723c */ /* 0x040fec0000001858 */
[----:B------:R-:W-:Y:S01]  /*5ea0*/  MUFU.EX2 R247, R6 ;  /* 0x0000000600f77308 */ /* 0x000fe20000000800 */
[----:B--2---:R-:W-:Y:S01]  /*5eb0*/  FFMA.FTZ R4, R120, UR20, -R21 ;  /* 0x0000001478047c23 */ /* 0x004fe20008010815 */
[----:B------:R-:W-:Y:S01]  /*5ec0*/  HMMA.16816.F32 R80, R8, R30, R56 ;  /* 0x0000001e0850723c */ /* 0x000fe20000001838 */
[----:B------:R-:W1:Y:S05]  /*5ed0*/  LDSM.16.MT88.4 R28, [R210+0x4c00] ;  /* 0x004c0000d21c783b */ /* 0x000e6a0000004200 */
[----:B------:R2:W3:Y:S01]  /*5ee0*/  MUFU.EX2 R244, R4 ;  /* 0x0000000400f47308 */ /* 0x0004e20000000800 */
[----:B----4-:R-:W-:Y:S01]  /*5ef0*/  FFMA.FTZ R7, R129, UR20, -R20 ;  /* 0x0000001481077c23 */ /* 0x010fe20008010814 */
[----:B------:R-:W-:-:S02]  /*5f00*/  IMAD.MOV.U32 R58, RZ, RZ, R199 ;  /* 0x000000ffff3a7224 */ /* 0x000fc400078e00c7 */
[----:B------:R-:W-:-:S04]  /*5f10*/  IMAD.MOV.U32 R59, RZ, RZ, R198 ;  /* 0x000000ffff3b7224 */ /* 0x000fc800078e00c6 */
[----:B------:R4:W1:Y:S01]  /*5f20*/  MUFU.EX2 R202, R7 ;  /* 0x0000000700ca7308 */ /* 0x0008620000000800 */
[----:B--2---:R-:W-:-:S03]  /*5f30*/  IMAD.WIDE.U32 R4, R13, -0x2daee0ad, RZ ;  /* 0xd2511f530d047825 */ /* 0x004fc600078e00ff */
[----:B------:R-:W-:Y:S02]  /*5f40*/  SHF.R.U32.HI R13, RZ, 0x10, R4 ;  /* 0x00000010ff0d7819 */ /* 0x000fe40000011604 */
[----:B------:R-:W-:Y:S02]  /*5f50*/  LOP3.LUT R6, R5, UR16, R36, 0x96, !PT ;  /* 0x0000001005067c12 */ /* 0x000fe4000f8e9624 */
[C---:B------:R-:W-:Y:S02]  /*5f60*/  LOP3.LUT R5, R4.reuse, 0xffff, RZ, 0xc0, !PT ;  /* 0x0000ffff04057812 */ /* 0x040fe400078ec0ff */
[----:B------:R-:W-:Y:S02]  /*5f70*/  LOP3.LUT R14, R4, 0xff, RZ, 0xc0, !PT ;  /* 0x000000ff040e7812 */ /* 0x000fe400078ec0ff */
[----:B------:R-:W-:Y:S02]  /*5f80*/  SHF.R.U32.HI R12, RZ, 0x18, R4 ;  /* 0x00000018ff0c7819 */ /* 0x000fe40000011604 */
[----:B------:R-:W-:-:S02]  /*5f90*/  LOP3.LUT R4, R13, 0xff, RZ, 0xc0, !PT ;  /* 0x000000ff0d047812 */ /* 0x000fc400078ec0ff */
[----:B------:R-:W-:Y:S02]  /*5fa0*/  SHF.R.U32.HI R5, RZ, 0x8, R5 ;  /* 0x00000008ff057819 */ /* 0x000fe40000011605 */
[----:B------:R-:W-:Y:S02]  /*5fb0*/  PRMT R12, R4, 0x5410, R12 ;  /* 0x00005410040c7816 */ /* 0x000fe4000000000c */
[----:B------:R-:W-:Y:S02]  /*5fc0*/  LOP3.LUT R4, R6, 0xffff, RZ, 0xc0, !PT ;  /* 0x0000ffff06047812 */ /* 0x000fe400078ec0ff */
[----:B------:R-:W-:Y:S02]  /*5fd0*/  PRMT R14, R14, 0x5410, R5 ;  /* 0x000054100e0e7816 */ /* 0x000fe40000000005 */
[----:B------:R-:W-:Y:S02]  /*5fe0*/  SHF.R.U32.HI R5, RZ, 0x10, R6 ;  /* 0x00000010ff057819 */ /* 0x000fe40000011606 */
[----:B------:R-:W-:-:S02]  /*5ff0*/  LOP3.LUT R8, R6, 0xff, RZ, 0xc0, !PT ;  /* 0x000000ff06087812 */ /* 0x000fc400078ec0ff */
[----:B----4-:R-:W-:Y:S02]  /*6000*/  SHF.R.U32.HI R7, RZ, 0x8, R4 ;  /* 0x00000008ff077819 */ /* 0x010fe40000011604 */
[----:B------:R-:W-:Y:S02]  /*6010*/  SHF.R.U32.HI R9, RZ, 0x18, R6 ;  /* 0x00000018ff097819 */ /* 0x000fe40000011606 */
[----:B------:R-:W-:Y:S01]  /*6020*/  HSET2.LE.AND R6, R14, R2, PT ;  /* 0x000000020e067233 */ /* 0x000fe20003803000 */
[----:B------:R-:W-:Y:S01]  /*6030*/  IMAD.U32 R14, RZ, RZ, UR21 ;  /* 0x00000015ff0e7e24 */ /* 0x000fe2000f8e00ff */
[----:B------:R-:W-:Y:S02]  /*6040*/  LOP3.LUT R5, R5, 0xff, RZ, 0xc0, !PT ;  /* 0x000000ff05057812 */ /* 0x000fe400078ec0ff */
[----:B---3--:R-:W-:Y:S02]  /*6050*/  F2FP.F16.F32.PACK_AB R4, R244, R246 ;  /* 0x000000f6f404723e */ /* 0x008fe400000000ff */
[----:B------:R-:W-:-:S02]  /*6060*/  PRMT R8, R8, 0x5410, R7 ;  /* 0x0000541008087816 */ /* 0x000fc40000000007 */
[----:B------:R-:W-:Y:S02]  /*6070*/  PRMT R9, R5, 0x5410, R9 ;  /* 0x0000541005097816 */ /* 0x000fe40000000009 */
[----:B------:R-:W-:Y:S02]  /*6080*/  LOP3.LUT R6, R6, R4, RZ, 0xc0, !PT ;  /* 0x0000000406067212 */ /* 0x000fe400078ec0ff */
[--C-:B------:R-:W-:Y:S02]  /*6090*/  HSET2.LE.AND R7, R12, R2.reuse, PT ;  /* 0x000000020c077233 */ /* 0x100fe40003803000 */
[----:B------:R-:W-:Y:S02]  /*60a0*/  HSET2.LE.AND R5, R8, R2, PT ;  /* 0x0000000208057233 */ /* 0x000fe40003803000 */
[----:B------:R-:W-:Y:S02]  /*60b0*/  F2FP.F16.F32.PACK_AB R4, R203, R242 ;  /* 0x000000f2cb04723e */ /* 0x000fe400000000ff */
[----:B------:R-:W-:-:S02]  /*60c0*/  F2FP.F16.F32.PACK_AB R8, R247, R249 ;  /* 0x000000f9f708723e */ /* 0x000fc400000000ff */
[----:B------:R-:W-:Y:S02]  /*60d0*/  LOP3.LUT R7, R7, R4, RZ, 0xc0, !PT ;  /* 0x0000000407077212 */ /* 0x000fe400078ec0ff */
[----:B------:R-:W-:Y:S02]  /*60e0*/  HSET2.LE.AND R9, R9, R2, PT ;  /* 0x0000000209097233 */ /* 0x000fe40003803000 */
[----:B------:R-:W-:Y:S01]  /*60f0*/  LOP3.LUT R4, R5, R8, RZ, 0xc0, !PT ;  /* 0x0000000805047212 */ /* 0x000fe200078ec0ff */
[----:B------:R-:W-:Y:S01]  /*6100*/  IMAD.U32 R8, RZ, RZ, UR4 ;  /* 0x00000004ff087e24 */ /* 0x000fe2000f8e00ff */
[----:B-1----:R-:W-:-:S04]  /*6110*/  F2FP.F16.F32.PACK_AB R10, R202, R243 ;  /* 0x000000f3ca0a723e */ /* 0x002fc800000000ff */
[----:B------:R-:W-:Y:S01]  /*6120*/  LOP3.LUT R5, R9, R10, RZ, 0xc0, !PT ;  /* 0x0000000a09057212 */ /* 0x000fe200078ec0ff */
[--C-:B------:R-:W-:Y:S01]  /*6130*/  FFMA.FTZ R9, R130, UR20, -R3.reuse ;  /* 0x0000001482097c23 */ /* 0x100fe20008010803 */
[----:B------:R-:W-:Y:S01]  /*6140*/  LOP3.LUT R10, R119, UR25, R8, 0x96, !PT ;  /* 0x00000019770a7c12 */ /* 0x000fe2000f8e9608 */
[----:B------:R-:W-:Y:S01]  /*6150*/  FFMA.FTZ R8, R204, UR20, -R3 ;  /* 0x00000014cc087c23 */ /* 0x000fe20008010803 */
[----:B------:R-:W-:Y:S01]  /*6160*/  IMAD.MOV.U32 R204, RZ, RZ, R196 ;  /* 0x000000ffffcc7224 */ /* 0x000fe200078e00c4 */
[----:B------:R1:W-:Y:S02]  /*6170*/  MUFU.EX2 R200, R9 ;  /* 0x0000000900c87308 */ /* 0x0003e40000000800 */
[----:B------:R-:W-:Y:S01]  /*6180*/  IMAD.WIDE.U32 R10, R10, -0x326172a9, RZ ;  /* 0xcd9e8d570a0a7825 */ /* 0x000fe200078e00ff */
[C---:B------:R-:W-:Y:S01]  /*6190*/  HMMA.16816.F32 R88, R4.reuse, R24, R48 ;  /* 0x000000180458723c */ /* 0x040fe20000001830 */
[----:B------:R-:W-:Y:S03]  /*61a0*/  LDSM.16.MT88.4 R48, [R210+0x5000] ;  /* 0x00500000d230783b */ /* 0x000fe60000004200 */
[----:B------:R-:W-:Y:S01]  /*61b0*/  LOP3.LUT R18, R11, UR14, R76, 0x96, !PT ;  /* 0x0000000e0b127c12 */ /* 0x000fe2000f8e964c */
[----:B------:R2:W-:Y:S01]  /*61c0*/  MUFU.EX2 R201, R8 ;  /* 0x0000000800c97308 */ /* 0x0005e20000000800 */
[----:B------:R-:W-:Y:S01]  /*61d0*/  HMMA.16816.F32 R68, R4, R26, R68 ;  /* 0x0000001a0444723c */ /* 0x000fe20000001844 */
[----:B------:R-:W-:-:S05]  /*61e0*/  LOP3.LUT R33, R43, UR12, R10, 0x96, !PT ;  /* 0x0000000c2b217c12 */ /* 0x000fca000f8e960a */
[----:B------:R-:W-:Y:S01]  /*61f0*/  HMMA.16816.F32 R72, R4, R28, R72 ;  /* 0x0000001c0448723c */ /* 0x000fe20000001848 */
[----:B-1----:R-:W-:-:S04]  /*6200*/  FFMA.FTZ R9, R139, UR20, -R3 ;  /* 0x000000148b097c23 */ /* 0x002fc80008010803 */
[----:B------:R1:W-:Y:S01]  /*6210*/  MUFU.EX2 R199, R9 ;  /* 0x0000000900c77308 */ /* 0x0003e20000000800 */
[----:B------:R-:W-:Y:S01]  /*6220*/  HMMA.16816.F32 R60, R4, R30, R60 ;  /* 0x0000001e043c723c */ /* 0x000fe2000000183c */
[----:B--2---:R-:W-:-:S06]  /*6230*/  LOP3.LUT R8, R11, UR14, R66, 0x96, !PT ;  /* 0x0000000e0b087c12 */ /* 0x004fcc000f8e9642 */
[----:B------:R-:W-:Y:S01]  /*6240*/  LOP3.LUT R6, R65, UR12, R10, 0x96, !PT ;  /* 0x0000000c41067c12 */ /* 0x000fe2000f8e960a */
[----:B------:R-:W-:Y:S01]  /*6250*/  IMAD.WIDE.U32 R12, R8, -0x2daee0ad, RZ ;  /* 0xd2511f53080c7825 */ /* 0x000fe200078e00ff */
[----:B------:R-:W-:-:S03]  /*6260*/  LOP3.LUT R8, R119, UR25, R14, 0x96, !PT ;  /* 0x0000001977087c12 */ /* 0x000fc6000f8e960e */
[----:B------:R-:W-:Y:S01]  /*6270*/  FFMA.FTZ R4, R131, UR20, -R3 ;  /* 0x0000001483047c23 */ /* 0x000fe20008010803 */
[----:B------:R-:W-:Y:S01]  /*6280*/  IMAD.WIDE.U32 R6, R6, -0x2daee0ad, RZ ;  /* 0xd2511f5306067825 */ /* 0x000fe200078e00ff */
[----:B------:R-:W-:Y:S02]  /*6290*/  LOP3.LUT R13, R13, UR11, R96, 0x96, !PT ;  /* 0x0000000b0d0d7c12 */ /* 0x000fe4000f8e9660 */
[----:B------:R2:W3:Y:S01]  /*62a0*/  MUFU.EX2 R198, R4 ;  /* 0x0000000400c67308 */ /* 0x0004e20000000800 */
[----:B------:R-:W-:Y:S01]  /*62b0*/  IMAD.WIDE.U32 R16, R8, -0x326172a9, RZ ;  /* 0xcd9e8d5708107825 */ /* 0x000fe200078e00ff */
[----:B------:R-:W-:-:S03]  /*62c0*/  LOP3.LUT R14, R7, UR9, R12, 0x96, !PT ;  /* 0x00000009070e7c12 */ /* 0x000fc6000f8e960c */
[----:B------:R-:W-:Y:S01]  /*62d0*/  FFMA.FTZ R12, R148, UR20, -R0 ;  /* 0x00000014940c7c23 */ /* 0x000fe20008010800 */
[----:B-1----:R-:W-:Y:S01]  /*62e0*/  IMAD.WIDE.U32 R8, R13, -0x326172a9, RZ ;  /* 0xcd9e8d570d087825 */ /* 0x002fe200078e00ff */
[C---:B------:R-:W-:Y:S02]  /*62f0*/  LOP3.LUT R23, R17.reuse, UR14, R76, 0x96, !PT ;  /* 0x0000000e11177c12 */ /* 0x040fe4000f8e964c */
[----:B------:R-:W-:Y:S01]  /*6300*/  LOP3.LUT R66, R17, UR14, R66, 0x96, !PT ;  /* 0x0000000e11427c12 */ /* 0x000fe2000f8e9642 */
[----:B------:R-:W-:Y:S01]  /*6310*/  IMAD.MOV.U32 R148, RZ, RZ, R166 ;  /* 0x000000ffff947224 */ /* 0x000fe200078e00a6 */
[----:B------:R-:W-:Y:S01]  /*6320*/  LOP3.LUT R11, R9, UR10, R64, 0x96, !PT ;  /* 0x0000000a090b7c12 */ /* 0x000fe2000f8e9640 */
[----:B------:R-:W-:Y:S01]  /*6330*/  FFMA.FTZ R9, R205, UR20, -R0 ;  /* 0x00000014cd097c23 */ /* 0x000fe20008010800 */
[----:B------:R-:W-:Y:S01]  /*6340*/  IMAD.MOV.U32 R205, RZ, RZ, R197 ;  /* 0x000000ffffcd7224 */ /* 0x000fe200078e00c5 */
[--C-:B------:R-:W-:Y:S01]  /*6350*/  LOP3.LUT R22, R43, UR12, R16.reuse, 0x96, !PT ;  /* 0x0000000c2b167c12 */ /* 0x100fe2000f8e9610 */
[----:B------:R1:W-:Y:S01]  /*6360*/  MUFU.EX2 R197, R12 ;  /* 0x0000000c00c57308 */ /* 0x0003e20000000800 */
[----:B------:R-:W-:Y:S01]  /*6370*/  IMAD.WIDE.U32 R10, R11, -0x2daee0ad, RZ ;  /* 0xd2511f530b0a7825 */ /* 0x000fe200078e00ff */
[----:B------:R-:W-:-:S03]  /*6380*/  LOP3.LUT R57, R65, UR12, R16, 0x96, !PT ;  /* 0x0000000c41397c12 */ /* 0x000fc6000f8e9610 */
[----:B--2---:R-:W-:Y:S01]  /*6390*/  IMAD.WIDE.U32 R4, R15, -0x2daee0ad, RZ ;  /* 0xd2511f530f047825 */ /* 0x004fe200078e00ff */
[----:B------:R-:W-:-:S03]  /*63a0*/  LOP3.LUT R17, R11, UR7, R6, 0x96, !PT ;  /* 0x000000070b117c12 */ /* 0x000fc6000f8e9606 */
[----:B------:R-:W-:Y:S01]  /*63b0*/  FFMA.FTZ R6, R144, UR20, -R0 ;  /* 0x0000001490067c23 */ /* 0x000fe20008010800 */
[----:B------:R2:W-:Y:S01]  /*63c0*/  MUFU.EX2 R196, R9 ;  /* 0x0000000900c47308 */ /* 0x0005e20000000800 */
[----:B------:R-:W-:Y:S01]  /*63d0*/  IMAD.WIDE.U32 R14, R14, -0x326172a9, RZ ;  /* 0xcd9e8d570e0e7825 */ /* 0x000fe200078e00ff */
[----:B------:R-:W-:Y:S02]  /*63e0*/  LOP3.LUT R7, R4, 0xffff, RZ, 0xc0, !PT ;  /* 0x0000ffff04077812 */ /* 0x000fe400078ec0ff */
[----:B------:R-:W-:Y:S01]  /*63f0*/  LOP3.LUT R5, R5, UR16, R32, 0x96, !PT ;  /* 0x0000001005057c12 */ /* 0x000fe2000f8e9620 */
[----:B------:R-:W-:Y:S01]  /*6400*/  IMAD.MOV.U32 R144, RZ, RZ, R167 ;  /* 0x000000ffff907224 */ /* 0x000fe200078e00a7 */
[--C-:B------:R-:W-:Y:S02]  /*6410*/  SHF.R.U32.HI R11, RZ, 0x10, R4.reuse ;  /* 0x00000010ff0b7819 */ /* 0x100fe40000011604 */
[----:B------:R-:W-:Y:S01]  /*6420*/  SHF.R.U32.HI R7, RZ, 0x8, R7 ;  /* 0x00000008ff077819 */ /* 0x000fe20000011607 */
[----:B------:R4:W3:Y:S01]  /*6430*/  MUFU.EX2 R183, R6 ;  /* 0x0000000600b77308 */ /* 0x0008e20000000800 */
[----:B-1----:R-:W-:-:S02]  /*6440*/  SHF.R.U32.HI R12, RZ, 0x18, R4 ;  /* 0x00000018ff0c7819 */ /* 0x002fc40000011604 */
[----:B--2---:R-:W-:Y:S02]  /*6450*/  LOP3.LUT R9, R4, 0xff, RZ, 0xc0, !PT ;  /* 0x000000ff04097812 */ /* 0x004fe400078ec0ff */
[----:B------:R-:W-:Y:S02]  /*6460*/  LOP3.LUT R4, R5, 0xffff, RZ, 0xc0, !PT ;  /* 0x0000ffff05047812 */ /* 0x000fe400078ec0ff */
[----:B------:R-:W-:Y:S02]  /*6470*/  PRMT R13, R9, 0x5410, R7 ;  /* 0x00005410090d7816 */ /* 0x000fe40000000007 */
[----:B------:R-:W-:Y:S02]  /*6480*/  SHF.R.U32.HI R9, RZ, 0x8, R4 ;  /* 0x00000008ff097819 */ /* 0x000fe40000011604 */
[----:B------:R-:W-:Y:S02]  /*6490*/  LOP3.LUT R4, R15, UR8, R8, 0x96, !PT ;  /* 0x000000080f047c12 */ /* 0x000fe4000f8e9608 */
[----:B----4-:R-:W-:Y:S01]  /*64a0*/  LOP3.LUT R6, R11, 0xff, RZ, 0xc0, !PT ;  /* 0x000000ff0b067812 */ /* 0x010fe200078ec0ff */
[----:B------:R-:W-:Y:S01]  /*64b0*/  FFMA.FTZ R11, R149, UR20, -R0 ;  /* 0x00000014950b7c23 */ /* 0x000fe20008010800 */
[----:B------:R-:W-:Y:S01]  /*64c0*/  LOP3.LUT R7, R5, 0xff, RZ, 0xc0, !PT ;  /* 0x000000ff05077812 */ /* 0x000fe200078ec0ff */
[----:B------:R-:W-:Y:S01]  /*64d0*/  IMAD.WIDE.U32 R38, R4, -0x2daee0ad, RZ ;  /* 0xd2511f5304267825 */ /* 0x000fe200078e00ff */
[----:B------:R-:W-:Y:S01]  /*64e0*/  PRMT R8, R6, 0x5410, R12 ;  /* 0x0000541006087816 */ /* 0x000fe2000000000c */
[----:B------:R-:W1:Y:S01]  /*64f0*/  MUFU.EX2 R182, R11 ;  /* 0x0000000b00b67308 */ /* 0x000e620000000800 */
[----:B------:R-:W-:Y:S01]  /*6500*/  SHF.R.U32.HI R6, RZ, 0x10, R5 ;  /* 0x00000010ff067819 */ /* 0x000fe20000011605 */
[----:B------:R-:W-:Y:S01]  /*6510*/  IMAD.MOV.U32 R149, RZ, RZ, R34 ;  /* 0x000000ffff957224 */ /* 0x000fe200078e0022 */
[----:B------:R-:W-:-:S02]  /*6520*/  PRMT R9, R7, 0x5410, R9 ;  /* 0x0000541007097816 */ /* 0x000fc40000000009 */
[----:B------:R-:W-:Y:S02]  /*6530*/  SHF.R.U32.HI R7, RZ, 0x18, R5 ;  /* 0x00000018ff077819 */ /* 0x000fe40000011605 */
[----:B------:R-:W-:Y:S02]  /*6540*/  LOP3.LUT R6, R6, 0xff, RZ, 0xc0, !PT ;  /* 0x000000ff06067812 */ /* 0x000fe400078ec0ff */
[----:B------:R-:W-:Y:S02]  /*6550*/  HSET2.LE.AND R4, R13, R2, PT ;  /* 0x000000020d047233 */ /* 0x000fe40003803000 */
[----:B---3--:R-:W-:Y:S02]  /*6560*/  F2FP.F16.F32.PACK_AB R5, R198, R199 ;  /* 0x000000c7c605723e */ /* 0x008fe400000000ff */
[----:B------:R-:W-:Y:S02]  /*6570*/  PRMT R7, R6, 0x5410, R7 ;  /* 0x0000541006077816 */ /* 0x000fe40000000007 */
[----:B------:R-:W-:-:S02]  /*6580*/  LOP3.LUT R13, R39, UR5, R10, 0x96, !PT ;  /* 0x00000005270d7c12 */ /* 0x000fc4000f8e960a */
[----:B------:R-:W-:Y:S02]  /*6590*/  LOP3.LUT R10, R4, R5, RZ, 0xc0, !PT ;  /* 0x00000005040a7212 */ /* 0x000fe400078ec0ff */
[--C-:B------:R-:W-:Y:S01]  /*65a0*/  HSET2.LE.AND R4, R8, R2.reuse, PT ;  /* 0x0000000208047233 */ /* 0x100fe20003803000 */
[----:B------:R-:W-:Y:S01]  /*65b0*/  FFMA.FTZ R8, R143, UR20, -R21 ;  /* 0x000000148f087c23 */ /* 0x000fe20008010815 */
[--C-:B------:R-:W-:Y:S01]  /*65c0*/  HSET2.LE.AND R6, R9, R2.reuse, PT ;  /* 0x0000000209067233 */ /* 0x100fe20003803000 */
[----:B------:R-:W-:Y:S01]  /*65d0*/  IMAD.MOV.U32 R143, RZ, RZ, R19 ;  /* 0x000000ffff8f7224 */ /* 0x000fe200078e0013 */
[----:B------:R-:W-:Y:S01]  /*65e0*/  HSET2.LE.AND R9, R7, R2, PT ;  /* 0x0000000207097233 */ /* 0x000fe20003803000 */
[----:B------:R2:W-:Y:S01]  /*65f0*/  MUFU.EX2 R180, R8 ;  /* 0x0000000800b47308 */ /* 0x0005e20000000800 */
[----:B------:R-:W-:Y:S01]  /*6600*/  F2FP.F16.F32.PACK_AB R7, R200, R201 ;  /* 0x000000c9c807723e */ /* 0x000fe200000000ff */
[----:B------:R-:W-:Y:S01]  /*6610*/  IMAD.WIDE.U32 R18, R18, -0x2daee0ad, RZ ;  /* 0xd2511f5312127825 */ /* 0x000fe200078e00ff */
[----:B------:R-:W-:-:S02]  /*6620*/  F2FP.F16.F32.PACK_AB R5, R183, R197 ;  /* 0x000000c5b705723e */ /* 0x000fc400000000ff */
[----:B-1----:R-:W-:Y:S02]  /*6630*/  F2FP.F16.F32.PACK_AB R12, R182, R196 ;  /* 0x000000c4b60c723e */ /* 0x002fe400000000ff */
[----:B------:R-:W-:Y:S01]  /*6640*/  LOP3.LUT R11, R4, R5, RZ, 0xc0, !PT ;  /* 0x00000005040b7212 */ /* 0x000fe200078ec0ff */
[----:B------:R-:W-:Y:S01]  /*6650*/  IMAD.WIDE.U32 R4, R13, -0x326172a9, RZ ;  /* 0xcd9e8d570d047825 */ /* 0x000fe200078e00ff */
[----:B------:R-:W-:-:S03]  /*6660*/  LOP3.LUT R9, R9, R12, RZ, 0xc0, !PT ;  /* 0x0000000c09097212 */ /* 0x000fc600078ec0ff */
[----:B------:R-:W-:Y:S01]  /*6670*/  FFMA.FTZ R12, R140, UR20, -R21 ;  /* 0x000000148c0c7c23 */ /* 0x000fe20008010815 */
[----:B------:R-:W-:Y:S01]  /*6680*/  IMAD.MOV.U32 R140, RZ, RZ, R79 ;  /* 0x000000ffff8c7224 */ /* 0x000fe200078e004f */
[----:B------:R-:W-:Y:S02]  /*6690*/  LOP3.LUT R15, R4, 0xff, RZ, 0xc0, !PT ;  /* 0x000000ff040f7812 */ /* 0x000fe400078ec0ff */
[----:B------:R1:W3:Y:S01]  /*66a0*/  MUFU.EX2 R139, R12 ;  /* 0x0000000c008b7308 */ /* 0x0002e20000000800 */
[----:B--2---:R-:W-:Y:S01]  /*66b0*/  LOP3.LUT R8, R6, R7, RZ, 0xc0, !PT ;  /* 0x0000000706087212 */ /* 0x004fe200078ec0ff */
[----:B------:R-:W-:-:S04]  /*66c0*/  IMAD.WIDE.U32 R6, R17, -0x326172a9, RZ ;  /* 0xcd9e8d5711067825 */ /* 0x000fc800078e00ff */
[----:B------:R-:W-:Y:S01]  /*66d0*/  IMAD.WIDE.U32 R16, R23, -0x2daee0ad, RZ ;  /* 0xd2511f5317107825 */ /* 0x000fe200078e00ff */
[----:B------:R-:W-:-:S03]  /*66e0*/  LOP3.LUT R56, R7, UR6, R14, 0x96, !PT ;  /* 0x0000000607387c12 */ /* 0x000fc6000f8e960e */
[----:B------:R-:W-:Y:S01]  /*66f0*/  FFMA.FTZ R7, R142, UR20, -R21 ;  /* 0x000000148e077c23 */ /* 0x000fe20008010815 */
[----:B------:R-:W-:Y:S01]  /*6700*/  LOP3.LUT R6, R5, UR17, R6, 0x96, !PT ;  /* 0x0000001105067c12 */ /* 0x000fe2000f8e9606 */
[----:B------:R-:W-:Y:S01]  /*6710*/  HMMA.16816.F32 R76, R8, R26, R44 ;  /* 0x0000001a084c723c */ /* 0x000fe2000000182c */
[----:B------:R-:W-:Y:S01]  /*6720*/  SHF.R.U32.HI R14, RZ, 0x18, R4 ;  /* 0x00000018ff0e7819 */ /* 0x000fe20000011604 */
[----:B------:R2:W-:Y:S01]  /*6730*/  MUFU.EX2 R135, R7 ;  /* 0x0000000700877308 */ /* 0x0005e20000000800 */
[----:B------:R-:W-:Y:S01]  /*6740*/  IMAD.WIDE.U32 R22, R22, -0x2daee0ad, RZ ;  /* 0xd2511f5316167825 */ /* 0x000fe200078e00ff */
[----:B-1----:R-:W-:-:S03]  /*6750*/  LOP3.LUT R12, R4, 0xffff, RZ, 0xc0, !PT ;  /* 0x0000ffff040c7812 */ /* 0x002fc600078ec0ff */
[----:B------:R-:W-:Y:S01]  /*6760*/  FFMA.FTZ R5, R141, UR20, -R21 ;  /* 0x000000148d057c23 */ /* 0x000fe20008010815 */
[C---:B------:R-:W-:Y:S01]  /*6770*/  HMMA.16816.F32 R52, R8.reuse, R24, R52 ;  /* 0x000000180834723c */ /* 0x040fe20000001834 */
[----:B------:R-:W-:Y:S01]  /*6780*/  IMAD.MOV.U32 R47, RZ, RZ, R35 ;  /* 0x000000ffff2f7224 */ /* 0x000fe200078e0023 */
[----:B------:R-:W-:Y:S01]  /*6790*/  SHF.R.U32.HI R13, RZ, 0x8, R12 ;  /* 0x00000008ff0d7819 */ /* 0x000fe2000001160c */
[----:B------:R1:W-:Y:S01]  /*67a0*/  MUFU.EX2 R134, R5 ;  /* 0x0000000500867308 */ /* 0x0003e20000000800 */
[----:B------:R-:W-:Y:S02]  /*67b0*/  IMAD.MOV.U32 R142, RZ, RZ, R41 ;  /* 0x000000ffff8e7224 */ /* 0x000fe400078e0029 */
[----:B------:R-:W-:Y:S01]  /*67c0*/  PRMT R26, R15, 0x5410, R13 ;  /* 0x000054100f1a7816 */ /* 0x000fe2000000000d */
[C---:B------:R-:W-:Y:S01]  /*67d0*/  HMMA.16816.F32 R84, R8.reuse, R28, R84 ;  /* 0x0000001c0854723c */ /* 0x040fe20000001854 */
[----:B------:R-:W-:Y:S01]  /*67e0*/  LOP3.LUT R24, R19, UR11, R94, 0x96, !PT ;  /* 0x0000000b13187c12 */ /* 0x000fe2000f8e965e */
[----:B------:R-:W-:Y:S01]  /*67f0*/  IMAD.MOV.U32 R46, RZ, RZ, R116 ;  /* 0x000000ffff2e7224 */ /* 0x000fe200078e0074 */
[----:B------:R-:W-:Y:S01]  /*6800*/  LOP3.LUT R19, R17, UR11, R94, 0x96, !PT ;  /* 0x0000000b11137c12 */ /* 0x000fe2000f8e965e */
[----:B------:R-:W-:Y:S01]  /*6810*/  IMAD.MOV.U32 R141, RZ, RZ, R114 ;  /* 0x000000ffff8d7224 */ /* 0x000fe200078e0072 */
[----:B--2---:R-:W-:Y:S01]  /*6820*/  SHF.R.U32.HI R7, RZ, 0x10, R4 ;  /* 0x00000010ff077819 */ /* 0x004fe20000011604 */
[----:B------:R-:W-:Y:S01]  /*6830*/  HMMA.16816.F32 R80, R8, R30, R80 ;  /* 0x0000001e0850723c */ /* 0x000fe20000001850 */
[----:B------:R-:W-:Y:S01]  /*6840*/  LOP3.LUT R4, R6, 0xffff, RZ, 0xc0, !PT ;  /* 0x0000ffff06047812 */ /* 0x000fe200078ec0ff */
[----:B------:R-:W-:Y:S01]  /*6850*/  IMAD.MOV.U32 R94, RZ, RZ, R204 ;  /* 0x000000ffff5e7224 */ /* 0x000fe200078e00cc */
[----:B------:R-:W-:Y:S01]  /*6860*/  LOP3.LUT R12, R7, 0xff, RZ, 0xc0, !PT ;  /* 0x000000ff070c7812 */ /* 0x000fe200078ec0ff */
[----:B------:R-:W-:Y:S01]  /*6870*/  FFMA.FTZ R7, R147, UR20, -R20 ;  /* 0x0000001493077c23 */ /* 0x000fe20008010814 */
[----:B------:R-:W-:Y:S01]  /*6880*/  IMAD.MOV.U32 R147, RZ, RZ, R165 ;  /* 0x000000ffff937224 */ /* 0x000fe200078e00a5 */
[----:B-1----:R-:W-:Y:S01]  /*6890*/  SHF.R.U32.HI R5, RZ, 0x8, R4 ;  /* 0x00000008ff057819 */ /* 0x002fe20000011604 */
[----:B------:R-:W-:Y:S01]  /*68a0*/  FFMA.FTZ R8, R150, UR20, -R20 ;  /* 0x0000001496087c23 */ /* 0x000fe20008010814 */
[----:B------:R-:W-:Y:S01]  /*68b0*/  LOP3.LUT R4, R6, 0xff, RZ, 0xc0, !PT ;  /* 0x000000ff06047812 */ /* 0x000fe200078ec0ff */
[----:B------:R-:W-:Y:S01]  /*68c0*/  MUFU.EX2 R133, R7 ;  /* 0x0000000700857308 */ /* 0x000fe20000000800 */
[----:B------:R-:W-:Y:S01]  /*68d0*/  PRMT R25, R12, 0x5410, R14 ;  /* 0x000054100c197816 */ /* 0x000fe2000000000e */
[----:B------:R-:W-:Y:S01]  /*68e0*/  IMAD.WIDE.U32 R14, R33, -0x2daee0ad, RZ ;  /* 0xd2511f53210e7825 */ /* 0x000fe200078e00ff */
[----:B------:R-:W-:-:S03]  /*68f0*/  PRMT R27, R4, 0x5410, R5 ;  /* 0x00005410041b7816 */ /* 0x000fc60000000005 */
[----:B------:R-:W-:Y:S01]  /*6900*/  FFMA.FTZ R4, R146, UR20, -R20 ;  /* 0x0000001492047c23 */ /* 0x000fe20008010814 */
[--C-:B------:R-:W-:Y:S01]  /*6910*/  SHF.R.U32.HI R5, RZ, 0x10, R6.reuse ;  /* 0x00000010ff057819 */ /* 0x100fe20000011606 */
[----:B------:R-:W1:Y:S01]  /*6920*/  LDSM.16.MT88.4 R32, [R209+0x5000] ;  /* 0x00500000d120783b */ /* 0x000e620000004200 */
[----:B------:R-:W-:Y:S01]  /*6930*/  SHF.R.U32.HI R6, RZ, 0x18, R6 ;  /* 0x00000018ff067819 */ /* 0x000fe20000011606 */
[----:B------:R2:W-:Y:S01]  /*6940*/  MUFU.EX2 R131, R4 ;  /* 0x0000000400837308 */ /* 0x0005e20000000800 */
[----:B------:R-:W-:Y:S01]  /*6950*/  LOP3.LUT R12, R15, UR9, R18, 0x96, !PT ;  /* 0x000000090f0c7c12 */ /* 0x000fe2000f8e9612 */
[----:B------:R-:W-:Y:S01]  /*6960*/  IMAD.MOV.U32 R146, RZ, RZ, R58 ;  /* 0x000000ffff927224 */ /* 0x000fe200078e003a */
[----:B------:R-:W-:Y:S01]  /*6970*/  LOP3.LUT R15, R23, UR9, R16, 0x96, !PT ;  /* 0x00000009170f7c12 */ /* 0x000fe2000f8e9610 */
[----:B------:R-:W-:Y:S01]  /*6980*/  IMAD.MOV.U32 R150, RZ, RZ, R98 ;  /* 0x000000ffff967224 */ /* 0x000fe200078e0062 */
[----:B---3--:R-:W-:Y:S01]  /*6990*/  F2FP.F16.F32.PACK_AB R9, R139, R180 ;  /* 0x000000b48b09723e */ /* 0x008fe200000000ff */
[----:B------:R-:W-:-:S02]  /*69a0*/  IMAD.WIDE.U32 R12, R12, -0x326172a9, RZ ;  /* 0xcd9e8d570c0c7825 */ /* 0x000fc400078e00ff */
[----:B------:R3:W-:Y:S02]  /*69b0*/  MUFU.EX2 R129, R8 ;  /* 0x0000000800817308 */ /* 0x0007e40000000800 */
[----:B------:R-:W-:Y:S02]  /*69c0*/  IMAD.MOV.U32 R98, RZ, RZ, R105 ;  /* 0x000000ffff627224 */ /* 0x000fe400078e0069 */
[----:B------:R-:W-:Y:S01]  /*69d0*/  IMAD.MOV.U32 R204, RZ, RZ, R111 ;  /* 0x000000ffffcc7224 */ /* 0x000fe200078e006f */
[----:B--2---:R-:W-:Y:S01]  /*69e0*/  LOP3.LUT R4, R5, 0xff, RZ, 0xc0, !PT ;  /* 0x000000ff05047812 */ /* 0x004fe200078ec0ff */
[----:B------:R-:W-:Y:S01]  /*69f0*/  FFMA.FTZ R5, R145, UR20, -R20 ;  /* 0x0000001491057c23 */ /* 0x000fe20008010814 */
[----:B------:R-:W-:Y:S02]  /*6a00*/  IMAD.MOV.U32 R145, RZ, RZ, R59 ;  /* 0x000000ffff917224 */ /* 0x000fe400078e003b */
[----:B------:R-:W-:Y:S01]  /*6a10*/  PRMT R17, R4, 0x5410, R6 ;  /* 0x0000541004117816 */ /* 0x000fe20000000006 */
[----:B------:R2:W4:Y:S01]  /*6a20*/  MUFU.EX2 R130, R5 ;  /* 0x0000000500827308 */ /* 0x0005220000000800 */
[----:B------:R-:W-:Y:S01]  /*6a30*/  IMAD.WIDE.U32 R6, R19, -0x326172a9, RZ ;  /* 0xcd9e8d5713067825 */ /* 0x000fe200078e00ff */
[----:B---3--:R-:W-:-:S03]  /*6a40*/  HSET2.LE.AND R8, R27, R2, PT ;  /* 0x000000021b087233 */ /* 0x008fc60003803000 */
[----:B------:R-:W-:Y:S01]  /*6a50*/  IMAD.WIDE.U32 R18, R15, -0x326172a9, RZ ;  /* 0xcd9e8d570f127825 */ /* 0x000fe200078e00ff */
[----:B------:R-:W-:Y:S02]  /*6a60*/  LOP3.LUT R23, R7, UR10, R42, 0x96, !PT ;  /* 0x0000000a07177c12 */ /* 0x000fe4000f8e962a */
[----:B------:R-:W-:Y:S02]  /*6a70*/  LOP3.LUT R8, R8, R9, RZ, 0xc0, !PT ;  /* 0x0000000908087212 */ /* 0x000fe400078ec0ff */
[----:B------:R-:W-:Y:S02]  /*6a80*/  LOP3.LUT R15, R19, UR8, R6, 0x96, !PT ;  /* 0x00000008130f7c12 */ /* 0x000fe4000f8e9606 */
[----:B------:R-:W-:Y:S01]  /*6a90*/  HSET2.LE.AND R6, R25, R2, PT ;  /* 0x0000000219067233 */ /* 0x000fe20003803000 */
[----:B--2---:R-:W-:Y:S01]  /*6aa0*/  IMAD.WIDE.U32 R4, R24, -0x326172a9, RZ ;  /* 0xcd9e8d5718047825 */ /* 0x004fe200078e00ff */
[----:B----4-:R-:W-:Y:S02]  /*6ab0*/  F2FP.F16.F32.PACK_AB R7, R130, R131 ;  /* 0x000000838207723e */ /* 0x010fe400000000ff */
[----:B------:R-:W-:-:S02]  /*6ac0*/  LOP3.LUT R13, R13, UR8, R4, 0x96, !PT ;  /* 0x000000080d0d7c12 */ /* 0x000fc4000f8e9604 */
[----:B------:R-:W-:Y:S02]  /*6ad0*/  LOP3.LUT R16, R5, UR10, R42, 0x96, !PT ;  /* 0x0000000a05107c12 */ /* 0x000fe4000f8e962a */
[--C-:B------:R-:W-:Y:S02]  /*6ae0*/  HSET2.LE.AND R4, R26, R2.reuse, PT ;  /* 0x000000021a047233 */ /* 0x100fe40003803000 */
[----:B------:R-:W-:Y:S02]  /*6af0*/  F2FP.F16.F32.PACK_AB R5, R134, R135 ;  /* 0x000000878605723e */ /* 0x000fe400000000ff */
[----:B------:R-:W-:Y:S01]  /*6b00*/  LOP3.LUT R11, R6, R7, RZ, 0xc0, !PT ;  /* 0x00000007060b7212 */ /* 0x000fe200078ec0ff */
[----:B------:R-:W-:Y:S01]  /*6b10*/  IMAD.WIDE.U32 R6, R16, -0x2daee0ad, RZ ;  /* 0xd2511f5310067825 */ /* 0x000fe200078e00ff */
[----:B------:R-:W-:Y:S02]  /*6b20*/  LOP3.LUT R10, R4, R5, RZ, 0xc0, !PT ;  /* 0x00000005040a7212 */ /* 0x000fe400078ec0ff */
[----:B------:R-:W-:Y:S01]  /*6b30*/  HSET2.LE.AND R4, R17, R2, PT ;  /* 0x0000000211047233 */ /* 0x000fe20003803000 */
[----:B------:R-:W-:Y:S01]  /*6b40*/  IMAD.WIDE.U32 R16, R13, -0x2daee0ad, RZ ;  /* 0xd2511f530d107825 */ /* 0x000fe200078e00ff */
[----:B------:R-:W-:-:S02]  /*6b50*/  F2FP.F16.F32.PACK_AB R5, R129, R133 ;  /* 0x000000858105723e */ /* 0x000fc400000000ff */
[----:B------:R-:W-:Y:S02]  /*6b60*/  LOP3.LUT R7, R7, UR7, R14, 0x96, !PT ;  /* 0x0000000707077c12 */ /* 0x000fe4000f8e960e */
[----:B------:R-:W-:Y:S01]  /*6b70*/  LOP3.LUT R9, R4, R5, RZ, 0xc0, !PT ;  /* 0x0000000504097212 */ /* 0x000fe200078ec0ff */
[----:B------:R-:W-:Y:S01]  /*6b80*/  IMAD.WIDE.U32 R4, R23, -0x2daee0ad, RZ ;  /* 0xd2511f5317047825 */ /* 0x000fe200078e00ff */
[----:B------:R-:W-:-:S03]  /*6b90*/  LOP3.LUT R13, R17, UR5, R6, 0x96, !PT ;  /* 0x00000005110d7c12 */ /* 0x000fc6000f8e9606 */
[----:B------:R-:W-:Y:S01]  /*6ba0*/  IMAD.WIDE.U32 R6, R7, -0x326172a9, RZ ;  /* 0xcd9e8d5707067825 */ /* 0x000fe200078e00ff */
[----:B------:R-:W-:Y:S01]  /*6bb0*/  LOP3.LUT R5, R5, UR7, R22, 0x96, !PT ;  /* 0x0000000705057c12 */ /* 0x000fe2000f8e9616 */
[----:B-1----:R-:W-:Y:S02]  /*6bc0*/  HMMA.16816.F32 R164, R8, R34, R68 ;  /* 0x0000002208a4723c */ /* 0x002fe40000001844 */
[----:B------:R-:W-:Y:S01]  /*6bd0*/  IMAD.WIDE.U32 R22, R15, -0x2daee0ad, RZ ;  /* 0xd2511f530f167825 */ /* 0x000fe200078e00ff */
[----:B------:R-:W-:-:S03]  /*6be0*/  LOP3.LUT R19, R7, UR6, R12, 0x96, !PT ;  /* 0x0000000607137c12 */ /* 0x000fc6000f8e960c */
[----:B------:R-:W-:Y:S01]  /*6bf0*/  FFMA.FTZ R7, R207, UR20, -R3 ;  /* 0x00000014cf077c23 */ /* 0x000fe20008010803 */
[----:B------:R-:W-:Y:S01]  /*6c00*/  IMAD.WIDE.U32 R14, R5, -0x326172a9, RZ ;  /* 0xcd9e8d57050e7825 */ /* 0x000fe200078e00ff */
[----:B------:R-:W-:Y:S01]  /*6c10*/  LOP3.LUT R17, R23, UR5, R4, 0x96, !PT ;  /* 0x0000000517117c12 */ /* 0x000fe2000f8e9604 */
[----:B------:R-:W-:Y:S01]  /*6c20*/  HMMA.16816.F32 R88, R8, R32, R88 ;  /* 0x000000200858723c */ /* 0x000fe20000001858 */
[----:B------:R1:W-:Y:S01]  /*6c30*/  MUFU.EX2 R128, R7 ;  /* 0x0000000700807308 */ /* 0x0003e20000000800 */
[----:B------:R-:W-:-:S04]  /*6c40*/  IMAD.WIDE.U32 R4, R13, -0x326172a9, RZ ;  /* 0xcd9e8d570d047825 */ /* 0x000fc800078e00ff */
[----:B------:R-:W-:Y:S01]  /*6c50*/  FFMA.FTZ R13, R206, UR20, -R3 ;  /* 0x00000014ce0d7c23 */ /* 0x000fe20008010803 */
[----:B------:R-:W-:Y:S01]  /*6c60*/  LOP3.LUT R23, R15, UR6, R18, 0x96, !PT ;  /* 0x000000060f177c12 */ /* 0x000fe2000f8e9612 */
[C---:B------:R-:W-:Y:S01]  /*6c70*/  HMMA.16816.F32 R72, R8.reuse, R48, R72 ;  /* 0x000000300848723c */ /* 0x040fe20000001848 */
[----:B------:R-:W-:Y:S01]  /*6c80*/  LOP3.LUT R12, R5, UR17, R6, 0x96, !PT ;  /* 0x00000011050c7c12 */ /* 0x000fe2000f8e9606 */
[----:B------:R-:W-:Y:S01]  /*6c90*/  IMAD.MOV.U32 R207, RZ, RZ, R99 ;  /* 0x000000ffffcf7224 */ /* 0x000fe200078e0063 */
[----:B------:R2:W3:Y:S01]  /*6ca0*/  MUFU.EX2 R127, R13 ;  /* 0x0000000d007f7308 */ /* 0x0004e20000000800 */
[----:B------:R-:W-:Y:S02]  /*6cb0*/  IMAD.MOV.U32 R99, RZ, RZ, R106 ;  /* 0x000000ffff637224 */ /* 0x000fe400078e006a */
[----:B------:R-:W-:Y:S01]  /*6cc0*/  HMMA.16816.F32 R68, R8, R50, R60 ;  /* 0x000000320844723c */ /* 0x000fe2000000183c */
[----:B------:R-:W-:Y:S02]  /*6cd0*/  IMAD.MOV.U32 R206, RZ, RZ, R109 ;  /* 0x000000ffffce7224 */ /* 0x000fe400078e006d */
[----:B-1----:R-:W-:-:S04]  /*6ce0*/  IMAD.WIDE.U32 R6, R17, -0x326172a9, RZ ;  /* 0xcd9e8d5711067825 */ /* 0x002fc800078e00ff */
[----:B------:R-:W-:Y:S01]  /*6cf0*/  LOP3.LUT R9, R4, 0xffff, RZ, 0xc0, !PT ;  /* 0x0000ffff04097812 */ /* 0x000fe200078ec0ff */
[----:B------:R-:W-:Y:S01]  /*6d00*/  FFMA.FTZ R8, R172, UR20, -R3 ;  /* 0x00000014ac087c23 */ /* 0x000fe20008010803 */
[----:B------:R-:W-:Y:S01]  /*6d10*/  SHF.R.U32.HI R11, RZ, 0x10, R4 ;  /* 0x00000010ff0b7819 */ /* 0x000fe20000011604 */
[----:B------:R-:W-:Y:S01]  /*6d20*/  IMAD.MOV.U32 R172, RZ, RZ, R112 ;  /* 0x000000ffffac7224 */ /* 0x000fe200078e0070 */
[----:B------:R-:W-:Y:S01]  /*6d30*/  SHF.R.U32.HI R10, RZ, 0x18, R4 ;  /* 0x00000018ff0a7819 */ /* 0x000fe20000011604 */
[----:B------:R1:W-:Y:S01]  /*6d40*/  MUFU.EX2 R126, R8 ;  /* 0x00000008007e7308 */ /* 0x0003e20000000800 */
[----:B------:R-:W-:Y:S02]  /*6d50*/  LOP3.LUT R39, R6, 0xffff, RZ, 0xc0, !PT ;  /* 0x0000ffff06277812 */ /* 0x000fe400078ec0ff */
[----:B--2---:R-:W-:Y:S01]  /*6d60*/  LOP3.LUT R13, R4, 0xff, RZ, 0xc0, !PT ;  /* 0x000000ff040d7812 */ /* 0x004fe200078ec0ff */
[----:B------:R-:W-:Y:S01]  /*6d70*/  IMAD.WIDE.U32 R4, R19, -0x2daee0ad, RZ ;  /* 0xd2511f5313047825 */ /* 0x000fe200078e00ff */
[----:B------:R-:W-:-:S02]  /*6d80*/  LOP3.LUT R43, R6, 0xff, RZ, 0xc0, !PT ;  /* 0x000000ff062b7812 */ /* 0x000fc400078ec0ff */
[----:B------:R-:W-:Y:S02]  /*6d90*/  SHF.R.U32.HI R42, RZ, 0x10, R6 ;  /* 0x00000010ff2a7819 */ /* 0x000fe40000011606 */
[C---:B------:R-:W-:Y:S02]  /*6da0*/  LOP3.LUT R37, R4.reuse, 0xffff, RZ, 0xc0, !PT ;  /* 0x0000ffff04257812 */ /* 0x040fe400078ec0ff */
[----:B------:R-:W-:Y:S02]  /*6db0*/  LOP3.LUT R40, R4, 0xff, RZ, 0xc0, !PT ;  /* 0x000000ff04287812 */ /* 0x000fe400078ec0ff */
[--C-:B------:R-:W-:Y:S02]  /*6dc0*/  SHF.R.U32.HI R45, RZ, 0x10, R4.reuse ;  /* 0x00000010ff2d7819 */ /* 0x100fe40000011604 */
[----:B------:R-:W-:Y:S01]  /*6dd0*/  SHF.R.U32.HI R44, RZ, 0x18, R4 ;  /* 0x00000018ff2c7819 */ /* 0x000fe20000011604 */
[----:B------:R-:W-:Y:S01]  /*6de0*/  FFMA.FTZ R4, R223, UR20, -R0 ;  /* 0x00000014df047c23 */ /* 0x000fe20008010800 */
[----:B------:R-:W-:Y:S01]  /*6df0*/  LOP3.LUT R15, R5, UR16, R16, 0x96, !PT ;  /* 0x00000010050f7c12 */ /* 0x000fe2000f8e9610 */
[----:B------:R-:W-:Y:S01]  /*6e00*/  IMAD.MOV.U32 R223, RZ, RZ, R110 ;  /* 0x000000ffffdf7224 */ /* 0x000fe200078e006e */
[----:B------:R-:W-:Y:S01]  /*6e10*/  SHF.R.U32.HI R5, RZ, 0x8, R9 ;  /* 0x00000008ff057819 */ /* 0x000fe20000011609 */
[----:B------:R2:W-:Y:S01]  /*6e20*/  MUFU.EX2 R124, R4 ;  /* 0x00000004007c7308 */ /* 0x0005e20000000800 */
[----:B------:R-:W-:Y:S01]  /*6e30*/  SHF.R.U32.HI R41, RZ, 0x18, R6 ;  /* 0x00000018ff297819 */ /* 0x000fe20000011606 */
[----:B------:R-:W-:Y:S01]  /*6e40*/  FFMA.FTZ R6, R160, UR20, -R3 ;  /* 0x00000014a0067c23 */ /* 0x000fe20008010803 */
[----:B------:R-:W-:Y:S01]  /*6e50*/  PRMT R9, R13, 0x5410, R5 ;  /* 0x000054100d097816 */ /* 0x000fe20000000005 */
[----:B------:R-:W-:Y:S01]  /*6e60*/  FFMA.FTZ R5, R222, UR20, -R0 ;  /* 0x00000014de057c23 */ /* 0x000fe20008010800 */
[----:B-1----:R-:W-:Y:S01]  /*6e70*/  LOP3.LUT R8, R12, 0xff, RZ, 0xc0, !PT ;  /* 0x000000ff0c087812 */ /* 0x002fe200078ec0ff */
[----:B------:R-:W-:Y:S01]  /*6e80*/  IMAD.MOV.U32 R222, RZ, RZ, R113 ;  /* 0x000000ffffde7224 */ /* 0x000fe200078e0071 */
[----:B------:R-:W-:Y:S01]  /*6e90*/  LOP3.LUT R14, R7, UR17, R14, 0x96, !PT ;  /* 0x00000011070e7c12 */ /* 0x000fe2000f8e960e */
[----:B------:R1:W4:Y:S01]  /*6ea0*/  MUFU.EX2 R123, R5 ;  /* 0x00000005007b7308 */ /* 0x0003220000000800 */
[----:B------:R-:W-:Y:S01]  /*6eb0*/  SHF.R.U32.HI R7, RZ, 0x18, R12 ;  /* 0x00000018ff077819 */ /* 0x000fe2000001160c */
[----:B------:R-:W-:Y:S01]  /*6ec0*/  FFMA.FTZ R13, R152, UR20, -R3 ;  /* 0x00000014980d7c23 */ /* 0x000fe20008010803 */
[----:B------:R-:W-:-:S02]  /*6ed0*/  IMAD.MOV.U32 R152, RZ, RZ, R147 ;  /* 0x000000ffff987224 */ /* 0x000fc400078e0093 */
[----:B------:R-:W-:Y:S02]  /*6ee0*/  IMAD.MOV.U32 R147, RZ, RZ, R140 ;  /* 0x000000ffff937224 */ /* 0x000fe400078e008c */
[----:B------:R-:W-:Y:S01]  /*6ef0*/  IMAD.MOV.U32 R140, RZ, RZ, R102 ;  /* 0x000000ffff8c7224 */ /* 0x000fe200078e0066 */
[----:B------:R3:W4:Y:S01]  /*6f00*/  MUFU.EX2 R125, R6 ;  /* 0x00000006007d7308 */ /* 0x0007220000000800 */
[----:B--2---:R-:W-:-:S04]  /*6f10*/  LOP3.LUT R4, R11, 0xff, RZ, 0xc0, !PT ;  /* 0x000000ff0b047812 */ /* 0x004fc800078ec0ff */
[----:B------:R-:W-:Y:S02]  /*6f20*/  PRMT R10, R4, 0x5410, R10 ;  /* 0x00005410040a7816 */ /* 0x000fe4000000000a */
[----:B------:R-:W-:Y:S01]  /*6f30*/  LOP3.LUT R4, R12, 0xffff, RZ, 0xc0, !PT ;  /* 0x0000ffff0c047812 */ /* 0x000fe200078ec0ff */
[----:B------:R-:W-:Y:S01]  /*6f40*/  MUFU.EX2 R109, R13 ;  /* 0x0000000d006d7308 */ /* 0x000fe20000000800 */
[----:B-1----:R-:W-:Y:S01]  /*6f50*/  SHF.R.U32.HI R5, RZ, 0x10, R12 ;  /* 0x00000010ff057819 */ /* 0x002fe2000001160c */
[----:B------:R-:W-:Y:S01]  /*6f60*/  FFMA.FTZ R12, R154, UR20, -R3 ;  /* 0x000000149a0c7c23 */ /* 0x000fe20008010803 */
[----:B------:R-:W-:Y:S01]  /*6f70*/  SHF.R.U32.HI R4, RZ, 0x8, R4 ;  /* 0x00000008ff047819 */ /* 0x000fe20000011604 */
[----:B------:R-:W-:Y:S01]  /*6f80*/  IMAD.MOV.U32 R154, RZ, RZ, R95 ;  /* 0x000000ffff9a7224 */ /* 0x000fe200078e005f */
[----:B------:R-:W-:Y:S01]  /*6f90*/  LOP3.LUT R5, R5, 0xff, RZ, 0xc0, !PT ;  /* 0x000000ff05057812 */ /* 0x000fe200078ec0ff */
[----:B------:R-:W-:Y:S01]  /*6fa0*/  IMAD.MOV.U32 R95, RZ, RZ, R205 ;  /* 0x000000ffff5f7224 */ /* 0x000fe200078e00cd */
[----:B------:R-:W-:Y:S01]  /*6fb0*/  PRMT R4, R8, 0x5410, R4 ;  /* 0x0000541008047816 */ /* 0x000fe20000000004 */
[----:B------:R-:W-:Y:S01]  /*6fc0*/  FFMA.FTZ R8, R158, UR20, -R3 ;  /* 0x000000149e087c23 */ /* 0x000fe20008010803 */
[----:B---3--:R-:W-:Y:S01]  /*6fd0*/  FFMA.FTZ R6, R174, UR20, -R0 ;  /* 0x00000014ae067c23 */ /* 0x008fe20008010800 */
[----:B------:R-:W-:Y:S01]  /*6fe0*/  PRMT R7, R5, 0x5410, R7 ;  /* 0x0000541005077816 */ /* 0x000fe20000000007 */
[----:B------:R-:W-:Y:S01]  /*6ff0*/  IMAD.MOV.U32 R174, RZ, RZ, R108 ;  /* 0x000000ffffae7224 */ /* 0x000fe200078e006c */
[----:B------:R-:W-:Y:S01]  /*7000*/  HSET2.LE.AND R4, R4, R2, PT ;  /* 0x0000000204047233 */ /* 0x000fe20003803000 */
[----:B------:R1:W-:Y:S01]  /*7010*/  MUFU.EX2 R122, R6 ;  /* 0x00000006007a7308 */ /* 0x0003e20000000800 */
[----:B------:R-:W-:Y:S01]  /*7020*/  F2FP.F16.F32.PACK_AB R5, R127, R128 ;  /* 0x000000807f05723e */ /* 0x000fe200000000ff */
[----:B------:R-:W-:-:S03]  /*7030*/  IMAD.MOV.U32 R205, RZ, RZ, R107 ;  /* 0x000000ffffcd7224 */ /* 0x000fc600078e006b */
[----:B------:R-:W-:Y:S02]  /*7040*/  LOP3.LUT R16, R4, R5, RZ, 0xc0, !PT ;  /* 0x0000000504107212 */ /* 0x000fe400078ec0ff */
[----:B------:R-:W-:Y:S01]  /*7050*/  HSET2.LE.AND R4, R7, R2, PT ;  /* 0x0000000207047233 */ /* 0x000fe20003803000 */
[----:B------:R-:W-:Y:S01]  /*7060*/  MUFU.EX2 R112, R8 ;  /* 0x0000000800707308 */ /* 0x000fe20000000800 */
[----:B----4-:R-:W-:-:S04]  /*7070*/  F2FP.F16.F32.PACK_AB R5, R123, R124 ;  /* 0x0000007c7b05723e */ /* 0x010fc800000000ff */
[----:B------:R-:W-:Y:S02]  /*7080*/  LOP3.LUT R17, R4, R5, RZ, 0xc0, !PT ;  /* 0x0000000504117212 */ /* 0x000fe400078ec0ff */
[----:B------:R-:W-:Y:S01]  /*7090*/  HSET2.LE.AND R4, R9, R2, PT ;  /* 0x0000000209047233 */ /* 0x000fe20003803000 */
[----:B------:R-:W-:Y:S01]  /*70a0*/  MUFU.EX2 R110, R12 ;  /* 0x0000000c006e7308 */ /* 0x000fe20000000800 */
[----:B-1----:R-:W-:Y:S01]  /*70b0*/  FFMA.FTZ R6, R173, UR20, -R0 ;  /* 0x00000014ad067c23 */ /* 0x002fe20008010800 */
[----:B------:R-:W-:Y:S01]  /*70c0*/  F2FP.F16.F32.PACK_AB R5, R125, R126 ;  /* 0x0000007e7d05723e */ /* 0x000fe200000000ff */
[----:B------:R-:W-:-:S03]  /*70d0*/  IMAD.MOV.U32 R173, RZ, RZ, R103 ;  /* 0x000000ffffad7224 */ /* 0x000fc600078e0067 */
[----:B------:R-:W-:Y:S02]  /*70e0*/  LOP3.LUT R18, R4, R5, RZ, 0xc0, !PT ;  /* 0x0000000504127212 */ /* 0x000fe400078ec0ff */
[----:B------:R-:W1:Y:S01]  /*70f0*/  MUFU.EX2 R121, R6 ;  /* 0x0000000600797308 */ /* 0x000e620000000800 */
[----:B------:R-:W-:Y:S01]  /*7100*/  HSET2.LE.AND R4, R10, R2, PT ;  /* 0x000000020a047233 */ /* 0x000fe20003803000 */
[----:B------:R-:W-:-:S06]  /*7110*/  FFMA.FTZ R10, R156, UR20, -R3 ;  /* 0x000000149c0a7c23 */ /* 0x000fcc0008010803 */
[----:B------:R-:W-:Y:S01]  /*7120*/  MUFU.EX2 R111, R10 ;  /* 0x0000000a006f7308 */ /* 0x000fe20000000800 */
[----:B-1----:R-:W-:Y:S01]  /*7130*/  F2FP.F16.F32.PACK_AB R5, R121, R122 ;  /* 0x0000007a7905723e */ /* 0x002fe200000000ff */
[----:B------:R-:W-:-:S03]  /*7140*/  FFMA.FTZ R6, R163, UR20, -R3 ;  /* 0x00000014a3067c23 */ /* 0x000fc60008010803 */
[----:B------:R-:W-:-:S03]  /*7150*/  LOP3.LUT R19, R4, R5, RZ, 0xc0, !PT ;  /* 0x0000000504137212 */ /* 0x000fc600078ec0ff */
[----:B------:R1:W-:Y:S01]  /*7160*/  MUFU.EX2 R120, R6 ;  /* 0x0000000600787308 */ /* 0x0003e20000000800 */
[----:B------:R-:W-:-:S05]  /*7170*/  IMAD.WIDE.U32 R4, R23, -0x2daee0ad, RZ ;  /* 0xd2511f5317047825 */ /* 0x000fca00078e00ff */
[----:B------:R-:W-:Y:S02]  /*7180*/  LOP3.LUT R36, R5, UR16, R22, 0x96, !PT ;  /* 0x0000001005247c12 */ /* 0x000fe4000f8e9616 */
[C---:B------:R-:W-:Y:S01]  /*7190*/  LOP3.LUT R24, R4.reuse, 0xffff, RZ, 0xc0, !PT ;  /* 0x0000ffff04187812 */ /* 0x040fe200078ec0ff */
[--C-:B------:R-:W-:Y:S01]  /*71a0*/  FFMA.FTZ R5, R159, UR20, -R3.reuse ;  /* 0x000000149f057c23 */ /* 0x100fe20008010803 */
[----:B------:R-:W-:Y:S02]  /*71b0*/  LOP3.LUT R27, R4, 0xff, RZ, 0xc0, !PT ;  /* 0x000000ff041b7812 */ /* 0x000fe400078ec0ff */
[--C-:B------:R-:W-:Y:S01]  /*71c0*/  SHF.R.U32.HI R26, RZ, 0x10, R4.reuse ;  /* 0x00000010ff1a7819 */ /* 0x100fe20000011604 */
[----:B------:R2:W-:Y:S01]  /*71d0*/  MUFU.EX2 R116, R5 ;  /* 0x0000000500747308 */ /* 0x0005e20000000800 */
[----:B------:R-:W-:Y:S01]  /*71e0*/  SHF.R.U32.HI R25, RZ, 0x18, R4 ;  /* 0x00000018ff197819 */ /* 0x000fe20000011604 */
[----:B-1----:R-:W-:-:S06]  /*71f0*/  FFMA.FTZ R6, R162, UR20, -R3 ;  /* 0x00000014a2067c23 */ /* 0x002fcc0008010803 */
[----:B------:R1:W-:Y:S01]  /*7200*/  MUFU.EX2 R119, R6 ;  /* 0x0000000600777308 */ /* 0x0003e20000000800 */
[----:B--2---:R-:W-:-:S03]  /*7210*/  IMAD.WIDE.U32 R4, R56, -0x2daee0ad, RZ ;  /* 0xd2511f5338047825 */ /* 0x004fc600078e00ff */
[C---:B------:R-:W-:Y:S02]  /*7220*/  LOP3.LUT R28, R4.reuse, 0xffff, RZ, 0xc0, !PT ;  /* 0x0000ffff041c7812 */ /* 0x040fe400078ec0ff */
[----:B------:R-:W-:Y:S01]  /*7230*/  LOP3.LUT R31, R4, 0xff, RZ, 0xc0, !PT ;  /* 0x000000ff041f7812 */ /* 0x000fe200078ec0ff */
[--C-:B-1----:R-:W-:Y:S01]  /*7240*/  FFMA.FTZ R6, R161, UR20, -R3.reuse ;  /* 0x00000014a1067c23 */ /* 0x102fe20008010803 */
[--C-:B------:R-:W-:Y:S01]  /*7250*/  SHF.R.U32.HI R29, RZ, 0x10, R4.reuse ;  /* 0x00000010ff1d7819 */ /* 0x100fe20000011604 */
[----:B------:R-:W-:Y:S01]  /*7260*/  HMMA.16816.F32 R160, R16, R32, R52 ;  /* 0x0000002010a0723c */ /* 0x000fe20000001834 */
[----:B------:R-:W-:Y:S01]  /*7270*/  SHF.R.U32.HI R30, RZ, 0x18, R4 ;  /* 0x00000018ff1e7819 */ /* 0x000fe20000011604 */
[----:B------:R1:W-:Y:S01]  /*7280*/  MUFU.EX2 R118, R6 ;  /* 0x0000000600767308 */ /* 0x0003e20000000800 */
[----:B------:R-:W-:Y:S01]  /*7290*/  FFMA.FTZ R4, R155, UR20, -R3 ;  /* 0x000000149b047c23 */ /* 0x000fe20008010803 */
[----:B------:R-:W-:-:S03]  /*72a0*/  LOP3.LUT R11, R5, UR16, R38, 0x96, !PT ;  /* 0x00000010050b7c12 */ /* 0x000fc6000f8e9626 */
[----:B------:R-:W-:Y:S02]  /*72b0*/  IMAD.MOV.U32 R55, RZ, RZ, R173 ;  /* 0x000000ffff377224 */ /* 0x000fe400078e00ad */
[----:B------:R-:W-:Y:S01]  /*72c0*/  IMAD.MOV.U32 R173, RZ, RZ, R222 ;  /* 0x000000ffffad7224 */ /* 0x000fe200078e00de */
[----:B------:R2:W-:Y:S01]  /*72d0*/  MUFU.EX2 R114, R4 ;  /* 0x0000000400727308 */ /* 0x0005e20000000800 */
[----:B------:R-:W-:Y:S02]  /*72e0*/  IMAD.MOV.U32 R222, RZ, RZ, R172 ;  /* 0x000000ffffde7224 */ /* 0x000fe400078e00ac */
[----:B------:R-:W-:Y:S02]  /*72f0*/  IMAD.MOV.U32 R172, RZ, RZ, R207 ;  /* 0x000000ffffac7224 */ /* 0x000fe400078e00cf */
[----:B------:R-:W-:Y:S02]  /*7300*/  IMAD.MOV.U32 R207, RZ, RZ, R145 ;  /* 0x000000ffffcf7224 */ /* 0x000fe400078e0091 */
[----:B------:R-:W-:-:S02]  /*7310*/  IMAD.MOV.U32 R145, RZ, RZ, R94 ;  /* 0x000000ffff917224 */ /* 0x000fc400078e005e */
[----:B-1----:R-:W-:Y:S01]  /*7320*/  FFMA.FTZ R6, R151, UR20, -R3 ;  /* 0x0000001497067c23 */ /* 0x002fe20008010803 */
[----:B------:R-:W-:Y:S02]  /*7330*/  IMAD.MOV.U32 R151, RZ, RZ, R104 ;  /* 0x000000ffff977224 */ /* 0x000fe400078e0068 */
[----:B------:R-:W-:Y:S01]  /*7340*/  IMAD.MOV.U32 R94, RZ, RZ, R147 ;  /* 0x000000ffff5e7224 */ /* 0x000fe200078e0093 */
[----:B------:R1:W-:Y:S01]  /*7350*/  MUFU.EX2 R117, R6 ;  /* 0x0000000600757308 */ /* 0x0003e20000000800 */
[----:B------:R-:W-:Y:S02]  /*7360*/  IMAD.MOV.U32 R147, RZ, RZ, R142 ;  /* 0x000000ffff937224 */ /* 0x000fe400078e008e */
[----:B------:R-:W-:Y:S02]  /*7370*/  IMAD.MOV.U32 R142, RZ, RZ, R144 ;  /* 0x000000ffff8e7224 */ /* 0x000fe400078e0090 */
[----:B--2---:R-:W-:-:S04]  /*7380*/  IMAD.WIDE.U32 R4, R66, -0x2daee0ad, RZ ;  /* 0xd2511f5342047825 */ /* 0x004fc800078e00ff */
[----:B------:R-:W-:Y:S01]  /*7390*/  IMAD.MOV.U32 R144, RZ, RZ, R67 ;  /* 0x000000ffff907224 */ /* 0x000fe200078e0043 */
[----:B------:R-:W-:-:S05]  /*73a0*/  LOP3.LUT R5, R5, UR11, R96, 0x96, !PT ;  /* 0x0000000b05057c12 */ /* 0x000fca000f8e9660 */
[----:B------:R-:W-:-:S04]  /*73b0*/  IMAD.WIDE.U32 R8, R5, -0x326172a9, RZ ;  /* 0xcd9e8d5705087825 */ /* 0x000fc800078e00ff */
[----:B-1----:R-:W-:-:S04]  /*73c0*/  FFMA.FTZ R6, R157, UR20, -R3 ;  /* 0x000000149d067c23 */ /* 0x002fc80008010803 */
[----:B------:R1:W-:Y:S02]  /*73d0*/  MUFU.EX2 R115, R6 ;  /* 0x0000000600737308 */ /* 0x0003e40000000800 */
[----:B-1----:R-:W-:-:S06]  /*73e0*/  FFMA.FTZ R6, R153, UR20, -R3 ;  /* 0x0000001499067c23 */ /* 0x002fcc0008010803 */
[----:B------:R1:W-:Y:S02]  /*73f0*/  MUFU.EX2 R113, R6 ;  /* 0x0000000600717308 */ /* 0x0003e40000000800 */
[----:B-1----:R-:W-:-:S05]  /*7400*/  IMAD.WIDE.U32 R6, R57, -0x2daee0ad, RZ ;  /* 0xd2511f5339067825 */ /* 0x002fca00078e00ff */
[----:B------:R-:W-:Y:S02]  /*7410*/  LOP3.LUT R3, R7, UR9, R4, 0x96, !PT ;  /* 0x0000000907037c12 */ /* 0x000fe4000f8e9604 */
[----:B------:R-:W-:-:S03]  /*7420*/  LOP3.LUT R7, R9, UR10, R64, 0x96, !PT ;  /* 0x0000000a09077c12 */ /* 0x000fc6000f8e9640 */
[----:B------:R-:W-:-:S05]  /*7430*/  IMAD.WIDE.U32 R4, R3, -0x326172a9, RZ ;  /* 0xcd9e8d5703047825 */ /* 0x000fca00078e00ff */
[----:B------:R-:W-:Y:S01]  /*7440*/  LOP3.LUT R3, R5, UR8, R8, 0x96, !PT ;  /* 0x0000000805037c12 */ /* 0x000fe2000f8e9608 */
[----:B------:R-:W-:-:S04]  /*7450*/  IMAD.WIDE.U32 R8, R7, -0x2daee0ad, RZ ;  /* 0xd2511f5307087825 */ /* 0x000fc800078e00ff */
[----:B------:R-:W-:Y:S01]  /*7460*/  FFMA.FTZ R5, R224, UR20, -R0 ;  /* 0x00000014e0057c23 */ /* 0x000fe20008010800 */
[----:B------:R-:W-:Y:S01]  /*7470*/  LOP3.LUT R9, R9, UR7, R6, 0x96, !PT ;  /* 0x0000000709097c12 */ /* 0x000fe2000f8e9606 */
[----:B------:R-:W-:Y:S02]  /*7480*/  IMAD.WIDE.U32 R6, R3, -0x2daee0ad, RZ ;  /* 0xd2511f5303067825 */ /* 0x000fe400078e00ff */
[----:B------:R1:W-:Y:S02]  /*7490*/  MUFU.EX2 R108, R5 ;  /* 0x00000005006c7308 */ /* 0x0003e40000000800 */
[----:B------:R-:W-:Y:S01]  /*74a0*/  FFMA.FTZ R3, R186, UR20, -R0 ;  /* 0x00000014ba037c23 */ /* 0x000fe20008010800 */
[----:B------:R-:W-:-:S05]  /*74b0*/  IMAD.MOV.U32 R186, RZ, RZ, R222 ;  /* 0x000000ffffba7224 */ /* 0x000fca00078e00de */
[----:B------:R2:W-:Y:S01]  /*74c0*/  MUFU.EX2 R107, R3 ;  /* 0x00000003006b7308 */ /* 0x0005e20000000800 */
[----:B-1----:R-:W-:Y:S01]  /*74d0*/  LOP3.LUT R5, R7, UR5, R8, 0x96, !PT ;  /* 0x0000000507057c12 */ /* 0x002fe2000f8e9608 */
[----:B------:R-:W-:-:S05]  /*74e0*/  IMAD.WIDE.U32 R8, R9, -0x326172a9, RZ ;  /* 0xcd9e8d5709087825 */ /* 0x000fca00078e00ff */
[----:B------:R-:W-:Y:S01]  /*74f0*/  LOP3.LUT R7, R9, UR6, R4, 0x96, !PT ;  /* 0x0000000609077c12 */ /* 0x000fe2000f8e9604 */
[----:B------:R-:W-:-:S04]  /*7500*/  IMAD.WIDE.U32 R4, R5, -0x326172a9, RZ ;  /* 0xcd9e8d5705047825 */ /* 0x000fc800078e00ff */
[----:B--2---:R-:W-:Y:S01]  /*7510*/  FFMA.FTZ R3, R185, UR20, -R0 ;  /* 0x00000014b9037c23 */ /* 0x004fe20008010800 */
[----:B------:R-:W-:-:S03]  /*7520*/  LOP3.LUT R9, R14, 0xff, RZ, 0xc0, !PT ;  /* 0x000000ff0e097812 */ /* 0x000fc600078ec0ff */
[----:B------:R1:W-:Y:S01]  /*7530*/  MUFU.EX2 R106, R3 ;  /* 0x00000003006a7308 */ /* 0x0003e20000000800 */
[----:B------:R-:W-:Y:S02]  /*7540*/  LOP3.LUT R22, R5, UR17, R8, 0x96, !PT ;  /* 0x0000001105167c12 */ /* 0x000fe4000f8e9608 */
[C---:B------:R-:W-:Y:S02]  /*7550*/  LOP3.LUT R59, R4.reuse, 0xffff, RZ, 0xc0, !PT ;  /* 0x0000ffff043b7812 */ /* 0x040fe400078ec0ff */
[----:B------:R-:W-:Y:S02]  /*7560*/  LOP3.LUT R63, R4, 0xff, RZ, 0xc0, !PT ;  /* 0x000000ff043f7812 */ /* 0x000fe400078ec0ff */
[--C-:B------:R-:W-:Y:S02]  /*7570*/  SHF.R.U32.HI R61, RZ, 0x10, R4.reuse ;  /* 0x00000010ff3d7819 */ /* 0x100fe40000011604 */
[----:B------:R-:W-:Y:S01]  /*7580*/  SHF.R.U32.HI R62, RZ, 0x18, R4 ;  /* 0x00000018ff3e7819 */ /* 0x000fe20000011604 */
[----:B------:R-:W-:Y:S01]  /*7590*/  IMAD.WIDE.U32 R4, R7, -0x2daee0ad, RZ ;  /* 0xd2511f5307047825 */ /* 0x000fe200078e00ff */
[----:B------:R-:W-:-:S02]  /*75a0*/  SHF.R.U32.HI R8, RZ, 0x18, R14 ;  /* 0x00000018ff087819 */ /* 0x000fc4000001160e */
[----:B------:R-:W-:Y:S01]  /*75b0*/  LOP3.LUT R56, R4, 0xffff, RZ, 0xc0, !PT ;  /* 0x0000ffff04387812 */ /* 0x000fe200078ec0ff */
[----:B-1----:R-:W-:Y:S01]  /*75c0*/  FFMA.FTZ R3, R168, UR20, -R0 ;  /* 0x00000014a8037c23 */ /* 0x002fe20008010800 */
[----:B------:R-:W-:Y:S02]  /*75d0*/  LOP3.LUT R60, R4, 0xff, RZ, 0xc0, !PT ;  /* 0x000000ff043c7812 */ /* 0x000fe400078ec0ff */
[--C-:B------:R-:W-:Y:S01]  /*75e0*/  SHF.R.U32.HI R57, RZ, 0x10, R4.reuse ;  /* 0x00000010ff397819 */ /* 0x100fe20000011604 */
[----:B------:R1:W-:Y:S01]  /*75f0*/  MUFU.EX2 R104, R3 ;  /* 0x0000000300687308 */ /* 0x0003e20000000800 */
[----:B------:R-:W-:Y:S01]  /*7600*/  SHF.R.U32.HI R58, RZ, 0x18, R4 ;  /* 0x00000018ff3a7819 */ /* 0x000fe20000011604 */
[----:B------:R-:W-:Y:S01]  /*7610*/  FFMA.FTZ R4, R169, UR20, -R0 ;  /* 0x00000014a9047c23 */ /* 0x000fe20008010800 */
[----:B------:R-:W-:Y:S01]  /*7620*/  LOP3.LUT R23, R5, UR16, R6, 0x96, !PT ;  /* 0x0000001005177c12 */ /* 0x000fe2000f8e9606 */
[----:B------:R-:W-:Y:S01]  /*7630*/  FFMA.FTZ R5, R170, UR20, -R21 ;  /* 0x00000014aa057c23 */ /* 0x000fe20008010815 */
[----:B------:R-:W-:-:S03]  /*7640*/  FFMA.FTZ R6, R227, UR20, -R20 ;  /* 0x00000014e3067c23 */ /* 0x000fc60008010814 */
[----:B------:R2:W-:Y:S08]  /*7650*/  MUFU.EX2 R102, R4 ;  /* 0x0000000400667308 */ /* 0x0005f00000000800 */
[----:B------:R3:W-:Y:S01]  /*7660*/  MUFU.EX2 R96, R6 ;  /* 0x0000000600607308 */ /* 0x0007e20000000800 */
[----:B-1----:R-:W-:Y:S01]  /*7670*/  FFMA.FTZ R3, R184, UR20, -R0 ;  /* 0x00000014b8037c23 */ /* 0x002fe20008010800 */
[----:B------:R-:W-:-:S06]  /*7680*/  IMAD.MOV.U32 R184, RZ, RZ, R173 ;  /* 0x000000ffffb87224 */ /* 0x000fcc00078e00ad */
[----:B------:R1:W-:Y:S01]  /*7690*/  MUFU.EX2 R105, R3 ;  /* 0x0000000300697308 */ /* 0x0003e20000000800 */
[----:B--2---:R-:W-:Y:S01]  /*76a0*/  FFMA.FTZ R4, R226, UR20, -R21 ;  /* 0x00000014e2047c23 */ /* 0x004fe20008010815 */
[----:B------:R-:W-:Y:S02]  /*76b0*/  IMAD.MOV.U32 R226, RZ, RZ, R151 ;  /* 0x000000ffffe27224 */ /* 0x000fe400078e0097 */
[----:B------:R-:W-:Y:S02]  /*76c0*/  IMAD.MOV.U32 R151, RZ, RZ, R174 ;  /* 0x000000ffff977224 */ /* 0x000fe400078e00ae */
[----:B------:R-:W-:Y:S02]  /*76d0*/  IMAD.MOV.U32 R174, RZ, RZ, R223 ;  /* 0x000000ffffae7224 */ /* 0x000fe400078e00df */
[----:B------:R-:W-:Y:S01]  /*76e0*/  IMAD.MOV.U32 R223, RZ, RZ, R206 ;  /* 0x000000ffffdf7224 */ /* 0x000fe200078e00ce */
[----:B---3--:R-:W-:Y:S01]  /*76f0*/  LOP3.LUT R6, R11, 0xff, RZ, 0xc0, !PT ;  /* 0x000000ff0b067812 */ /* 0x008fe200078ec0ff */
[----:B------:R-:W-:-:S02]  /*7700*/  IMAD.MOV.U32 R206, RZ, RZ, R150 ;  /* 0x000000ffffce7224 */ /* 0x000fc400078e0096 */
[----:B------:R-:W-:Y:S02]  /*7710*/  IMAD.MOV.U32 R150, RZ, RZ, R146 ;  /* 0x000000ffff967224 */ /* 0x000fe400078e0092 */
[----:B------:R-:W-:Y:S02]  /*7720*/  IMAD.MOV.U32 R146, RZ, RZ, R95 ;  /* 0x000000ffff927224 */ /* 0x000fe400078e005f */
[----:B------:R-:W-:Y:S02]  /*7730*/  IMAD.MOV.U32 R95, RZ, RZ, R141 ;  /* 0x000000ffff5f7224 */ /* 0x000fe400078e008d */
[----:B-1----:R-:W-:Y:S01]  /*7740*/  FFMA.FTZ R3, R175, UR20, -R0 ;  /* 0x00000014af037c23 */ /* 0x002fe20008010800 */
[----:B------:R-:W-:Y:S02]  /*7750*/  IMAD.MOV.U32 R141, RZ, RZ, R149 ;  /* 0x000000ffff8d7224 */ /* 0x000fe400078e0095 */
[----:B------:R-:W-:Y:S01]  /*7760*/  IMAD.MOV.U32 R149, RZ, RZ, R148 ;  /* 0x000000ffff957224 */ /* 0x000fe200078e0094 */
[----:B------:R1:W-:Y:S01]  /*7770*/  MUFU.EX2 R103, R3 ;  /* 0x0000000300677308 */ /* 0x0003e20000000800 */
[----:B------:R-:W-:-:S02]  /*7780*/  IMAD.MOV.U32 R148, RZ, RZ, R101 ;  /* 0x000000ffff947224 */ /* 0x000fc400078e0065 */
[----:B------:R-:W-:Y:S02]  /*7790*/  IMAD.MOV.U32 R173, RZ, RZ, R206 ;  /* 0x000000ffffad7224 */ /* 0x000fe400078e00ce */
[----:B------:R-:W-:Y:S02]  /*77a0*/  IMAD.MOV.U32 R206, RZ, RZ, R146 ;  /* 0x000000ffffce7224 */ /* 0x000fe400078e0092 */
[----:B------:R-:W-:Y:S01]  /*77b0*/  IMAD.MOV.U32 R146, RZ, RZ, R141 ;  /* 0x000000ffff927224 */ /* 0x000fe200078e008d */
[----:B------:R2:W-:Y:S01]  /*77c0*/  MUFU.EX2 R101, R4 ;  /* 0x0000000400657308 */ /* 0x0005e20000000800 */
[----:B------:R-:W-:Y:S02]  /*77d0*/  IMAD.MOV.U32 R224, RZ, RZ, R223 ;  /* 0x000000ffffe07224 */ /* 0x000fe400078e00df */
[----:B------:R-:W-:Y:S02]  /*77e0*/  IMAD.MOV.U32 R141, RZ, RZ, R149 ;  /* 0x000000ffff8d7224 */ /* 0x000fe400078e0095 */
[----:B------:R-:W-:-:S02]  /*77f0*/  IMAD.MOV.U32 R223, RZ, RZ, R145 ;  /* 0x000000ffffdf7224 */ /* 0x000fc400078e0091 */
[----:B------:R-:W-:Y:S01]  /*7800*/  IMAD.MOV.U32 R149, RZ, RZ, R100 ;  /* 0x000000ffff957224 */ /* 0x000fe200078e0064 */
[----:B-1----:R-:W-:Y:S01]  /*7810*/  SHF.R.U32.HI R3, RZ, 0x8, R39 ;  /* 0x00000008ff037819 */ /* 0x002fe20000011627 */
[----:B------:R-:W-:Y:S02]  /*7820*/  IMAD.MOV.U32 R145, RZ, RZ, R147 ;  /* 0x000000ffff917224 */ /* 0x000fe400078e0093 */
[----:B------:R-:W-:Y:S01]  /*7830*/  IMAD.MOV.U32 R147, RZ, RZ, R142 ;  /* 0x000000ffff937224 */ /* 0x000fe200078e008e */
[----:B------:R-:W-:Y:S01]  /*7840*/  PRMT R65, R43, 0x5410, R3 ;  /* 0x000054102b417816 */ /* 0x000fe20000000003 */
[----:B------:R-:W-:Y:S01]  /*7850*/  IMAD.MOV.U32 R142, RZ, RZ, R144 ;  /* 0x000000ffff8e7224 */ /* 0x000fe200078e0090 */
[----:B------:R-:W-:Y:S01]  /*7860*/  LOP3.LUT R3, R42, 0xff, RZ, 0xc0, !PT ;  /* 0x000000ff2a037812 */ /* 0x000fe200078ec0ff */
[----:B------:R-:W-:Y:S02]  /*7870*/  IMAD.MOV.U32 R144, RZ, RZ, R148 ;  /* 0x000000ffff907224 */ /* 0x000fe400078e0094 */
[----:B--2---:R-:W-:Y:S01]  /*7880*/  FFMA.FTZ R4, R225, UR20, -R21 ;  /* 0x00000014e1047c23 */ /* 0x004fe20008010815 */
[----:B------:R-:W-:Y:S01]  /*7890*/  IMAD.MOV.U32 R148, RZ, RZ, R99 ;  /* 0x000000ffff947224 */ /* 0x000fe200078e0063 */
[----:B------:R-:W-:Y:S01]  /*78a0*/  PRMT R67, R3, 0x5410, R41 ;  /* 0x0000541003437816 */ /* 0x000fe20000000029 */
[----:B------:R-:W-:Y:S01]  /*78b0*/  IMAD.MOV.U32 R185, RZ, RZ, R174 ;  /* 0x000000ffffb97224 */ /* 0x000fe200078e00ae */
[----:B------:R-:W-:Y:S01]  /*78c0*/  SHF.R.U32.HI R3, RZ, 0x8, R37 ;  /* 0x00000008ff037819 */ /* 0x000fe20000011625 */
[----:B------:R1:W-:Y:S01]  /*78d0*/  MUFU.EX2 R100, R4 ;  /* 0x0000000400647308 */ /* 0x0003e20000000800 */
[----:B------:R-:W-:-:S02]  /*78e0*/  IMAD.MOV.U32 R174, RZ, RZ, R207 ;  /* 0x000000ffffae7224 */ /* 0x000fc400078e00cf */
[----:B------:R-:W-:Y:S01]  /*78f0*/  PRMT R37, R40, 0x5410, R3 ;  /* 0x0000541028257816 */ /* 0x000fe20000000003 */
[----:B------:R-:W-:Y:S01]  /*7900*/  IMAD.MOV.U32 R222, RZ, RZ, R150 ;  /* 0x000000ffffde7224 */ /* 0x000fe200078e0096 */
[----:B------:R-:W-:Y:S01]  /*7910*/  LOP3.LUT R3, R45, 0xff, RZ, 0xc0, !PT ;  /* 0x000000ff2d037812 */ /* 0x000fe200078ec0ff */
[----:B------:R-:W-:Y:S01]  /*7920*/  IMAD.MOV.U32 R207, RZ, RZ, R94 ;  /* 0x000000ffffcf7224 */ /* 0x000fe200078e005e */
[C---:B------:R-:W-:Y:S01]  /*7930*/  HMMA.16816.F32 R40, R16.reuse, R34, R76 ;  /* 0x000000221028723c */ /* 0x040fe2000000184c */
[----:B------:R-:W-:Y:S01]  /*7940*/  IMAD.MOV.U32 R150, RZ, RZ, R95 ;  /* 0x000000ffff967224 */ /* 0x000fe200078e005f */
[----:B------:R-:W-:Y:S01]  /*7950*/  PRMT R38, R3, 0x5410, R44 ;  /* 0x0000541003267816 */ /* 0x000fe2000000002c */
[----:B------:R-:W-:Y:S01]  /*7960*/  IMAD.MOV.U32 R153, RZ, RZ, R207 ;  /* 0x000000ffff997224 */ /* 0x000fe200078e00cf */
[----:B------:R-:W-:Y:S01]  /*7970*/  LOP3.LUT R3, R26, 0xff, RZ, 0xc0, !PT ;  /* 0x000000ff1a037812 */ /* 0x000fe200078ec0ff */
[----:B------:R-:W-:Y:S01]  /*7980*/  IMAD.MOV.U32 R207, RZ, RZ, R47 ;  /* 0x000000ffffcf7224 */ /* 0x000fe200078e002f */
[----:B------:R-:W-:Y:S01]  /*7990*/  LDSM.16.MT88.4 R32, [R210+0x5400] ;  /* 0x00540000d220783b */ /* 0x000fe20000004200 */
[----:B------:R-:W-:Y:S01]  /*79a0*/  IMAD.MOV.U32 R225, RZ, RZ, R55 ;  /* 0x000000ffffe17224 */ /* 0x000fe200078e0037 */
[----:B------:R-:W-:Y:S01]  /*79b0*/  PRMT R94, R3, 0x5410, R25 ;  /* 0x00005410035e7816 */ /* 0x000fe20000000019 */
[----:B------:R-:W-:Y:S01]  /*79c0*/  HMMA.16816.F32 R52, R16, R50, R80 ;  /* 0x000000321034723c */ /* 0x000fe20000001850 */
[----:B-1----:R-:W-:Y:S01]  /*79d0*/  FFMA.FTZ R4, R187, UR20, -R21 ;  /* 0x00000014bb047c23 */ /* 0x002fe20008010815 */
[----:B------:R-:W-:Y:S01]  /*79e0*/  IMAD.MOV.U32 R187, RZ, RZ, R98 ;  /* 0x000000ffffbb7224 */ /* 0x000fe200078e0062 */
[----:B------:R-:W-:Y:S01]  /*79f0*/  LOP3.LUT R3, R14, 0xffff, RZ, 0xc0, !PT ;  /* 0x0000ffff0e037812 */ /* 0x000fe200078ec0ff */
[----:B------:R1:W-:Y:S01]  /*7a00*/  MUFU.EX2 R98, R5 ;  /* 0x0000000500627308 */ /* 0x0003e20000000800 */
[----:B------:R-:W-:-:S02]  /*7a10*/  IMAD.MOV.U32 R227, RZ, RZ, R149 ;  /* 0x000000ffffe37224 */ /* 0x000fc400078e0095 */
[----:B------:R-:W-:Y:S01]  /*7a20*/  SHF.R.U32.HI R7, RZ, 0x8, R3 ;  /* 0x00000008ff077819 */ /* 0x000fe20000011603 */
[----:B------:R-:W-:Y:S01]  /*7a30*/  IMAD.MOV.U32 R155, RZ, RZ, R150 ;  /* 0x000000ffff9b7224 */ /* 0x000fe200078e0096 */
[----:B------:R-:W-:Y:S01]  /*7a40*/  LOP3.LUT R3, R29, 0xff, RZ, 0xc0, !PT ;  /* 0x000000ff1d037812 */ /* 0x000fe200078ec0ff */
[----:B------:R-:W-:Y:S01]  /*7a50*/  IMAD.MOV.U32 R175, RZ, RZ, R151 ;  /* 0x000000ffffaf7224 */ /* 0x000fe200078e0097 */
[----:B------:R-:W-:Y:S01]  /*7a60*/  PRMT R64, R9, 0x5410, R7 ;  /* 0x0000541009407816 */ /* 0x000fe20000000007 */
[----:B------:R2:W-:Y:S01]  /*7a70*/  MUFU.EX2 R99, R4 ;  /* 0x0000000400637308 */ /* 0x0005e20000000800 */
[----:B------:R-:W-:Y:S02]  /*7a80*/  PRMT R13, R3, 0x5410, R30 ;  /* 0x00005410030d7816 */ /* 0x000fe4000000001e */
[----:B------:R-:W-:Y:S02]  /*7a90*/  LOP3.LUT R3, R11, 0xffff, RZ, 0xc0, !PT ;  /* 0x0000ffff0b037812 */ /* 0x000fe400078ec0ff */
[----:B------:R-:W-:-:S02]  /*7aa0*/  SHF.R.U32.HI R7, RZ, 0x18, R11 ;  /* 0x00000018ff077819 */ /* 0x000fc4000001160b */
[----:B------:R-:W-:Y:S01]  /*7ab0*/  LOP3.LUT R9, R15, 0xff, RZ, 0xc0, !PT ;  /* 0x000000ff0f097812 */ /* 0x000fe200078ec0ff */
[----:B-1----:R-:W-:Y:S01]  /*7ac0*/  FFMA.FTZ R5, R229, UR20, -R20 ;  /* 0x00000014e5057c23 */ /* 0x002fe20008010814 */
[----:B------:R-:W-:Y:S02]  /*7ad0*/  IMAD.MOV.U32 R229, RZ, RZ, R206 ;  /* 0x000000ffffe57224 */ /* 0x000fe400078e00ce */
[----:B------:R-:W-:Y:S01]  /*7ae0*/  IMAD.MOV.U32 R206, RZ, RZ, R46 ;  /* 0x000000ffffce7224 */ /* 0x000fe200078e002e */
[----:B------:R1:W3:Y:S01]  /*7af0*/  MUFU.EX2 R97, R5 ;  /* 0x0000000500617308 */ /* 0x0002e20000000800 */
[----:B------:R-:W-:Y:S01]  /*7b00*/  HMMA.16816.F32 R44, R16, R48, R84 ;  /* 0x00000030102c723c */ /* 0x000fe20000001854 */
[----:B--2---:R-:W-:-:S04]  /*7b10*/  SHF.R.U32.HI R4, RZ, 0x8, R24 ;  /* 0x00000008ff047819 */ /* 0x004fc80000011618 */
[----:B------:R-:W-:Y:S02]  /*7b20*/  PRMT R95, R27, 0x5410, R4 ;  /* 0x000054101b5f7816 */ /* 0x000fe40000000004 */
[--C-:B------:R-:W-:Y:S01]  /*7b30*/  FFMA.FTZ R16, R179, UR20, -R21.reuse ;  /* 0x00000014b3107c23 */ /* 0x100fe20008010815 */
[----:B------:R-:W-:Y:S01]  /*7b40*/  SHF.R.U32.HI R4, RZ, 0x10, R14 ;  /* 0x00000010ff047819 */ /* 0x000fe2000001160e */
[----:B------:R-:W-:Y:S01]  /*7b50*/  LDSM.16.MT88.4 R24, [R209+0x5800] ;  /* 0x00580000d118783b */ /* 0x000fe20000004200 */
[----:B------:R-:W-:Y:S01]  /*7b60*/  FFMA.FTZ R18, R195, UR20, -R21 ;  /* 0x00000014c3127c23 */ /* 0x000fe20008010815 */
[----:B------:R-:W-:Y:S02]  /*7b70*/  IMAD.MOV.U32 R87, RZ, RZ, R148 ;  /* 0x000000ffff577224 */ /* 0x000fe400078e0094 */
[----:B------:R-:W-:Y:S01]  /*7b80*/  LDSM.16.MT88.4 R148, [R209+0x5c00] ;  /* 0x005c0000d194783b */ /* 0x000fe20000004200 */
[----:B-1----:R-:W-:Y:S02]  /*7b90*/  LOP3.LUT R5, R4, 0xff, RZ, 0xc0, !PT ;  /* 0x000000ff04057812 */ /* 0x002fe400078ec0ff */
[----:B------:R-:W-:-:S02]  /*7ba0*/  SHF.R.U32.HI R4, RZ, 0x8, R28 ;  /* 0x00000008ff047819 */ /* 0x000fc4000001161c */
[----:B------:R-:W-:Y:S01]  /*7bb0*/  PRMT R66, R5, 0x5410, R8 ;  /* 0x0000541005427816 */ /* 0x000fe20000000008 */
[----:B------:R-:W-:Y:S01]  /*7bc0*/  FFMA.FTZ R5, R192, UR20, -R20 ;  /* 0x00000014c0057c23 */ /* 0x000fe20008010814 */
[----:B------:R-:W-:Y:S02]  /*7bd0*/  PRMT R10, R31, 0x5410, R4 ;  /* 0x000054101f0a7816 */ /* 0x000fe40000000004 */
[----:B------:R-:W-:Y:S01]  /*7be0*/  SHF.R.U32.HI R4, RZ, 0x10, R11 ;  /* 0x00000010ff047819 */ /* 0x000fe2000001160b */
[----:B------:R-:W1:Y:S01]  /*7bf0*/  LDSM.16.MT88.4 R28, [R209+0x5400] ;  /* 0x00540000d11c783b */ /* 0x000e620000004200 */
[----:B------:R2:W-:Y:S01]  /*7c00*/  MUFU.EX2 R85, R5 ;  /* 0x0000000500557308 */ /* 0x0005e20000000800 */
[----:B------:R-:W-:-:S07]  /*7c10*/  FFMA.FTZ R11, R188, UR20, -R21 ;  /* 0x00000014bc0b7c23 */ /* 0x000fce0008010815 */
[----:B------:R-:W-:Y:S01]  /*7c20*/  MUFU.EX2 R77, R11 ;  /* 0x0000000b004d7308 */ /* 0x000fe20000000800 */
[----:B--2---:R-:W-:Y:S02]  /*7c30*/  SHF.R.U32.HI R5, RZ, 0x8, R3 ;  /* 0x00000008ff057819 */ /* 0x004fe40000011603 */
[----:B------:R-:W-:Y:S01]  /*7c40*/  LOP3.LUT R3, R4, 0xff, RZ, 0xc0, !PT ;  /* 0x000000ff04037812 */ /* 0x000fe200078ec0ff */
[----:B------:R-:W-:Y:S01]  /*7c50*/  FFMA.FTZ R4, R176, UR20, -R20 ;  /* 0x00000014b0047c23 */ /* 0x000fe20008010814 */
[----:B------:R-:W-:Y:S02]  /*7c60*/  PRMT R6, R6, 0x5410, R5 ;  /* 0x0000541006067816 */ /* 0x000fe40000000005 */
[----:B------:R-:W-:Y:S01]  /*7c70*/  PRMT R5, R3, 0x5410, R7 ;  /* 0x0000541003057816 */ /* 0x000fe20000000007 */
[----:B------:R2:W4:Y:S01]  /*7c80*/  MUFU.EX2 R84, R4 ;  /* 0x0000000400547308 */ /* 0x0005220000000800 */
[----:B------:R-:W-:Y:S01]  /*7c90*/  LOP3.LUT R3, R15, 0xffff, RZ, 0xc0, !PT ;  /* 0x0000ffff0f037812 */ /* 0x000fe200078ec0ff */
[----:B------:R-:W-:-:S02]  /*7ca0*/  FFMA.FTZ R7, R177, UR20, -R0 ;  /* 0x00000014b1077c23 */ /* 0x000fc40008010800 */
[--C-:B------:R-:W-:Y:S02]  /*7cb0*/  HSET2.LE.AND R5, R5, R2.reuse, PT ;  /* 0x0000000205057233 */ /* 0x100fe40003803000 */
[----:B------:R-:W-:Y:S02]  /*7cc0*/  SHF.R.U32.HI R8, RZ, 0x8, R3 ;  /* 0x00000008ff087819 */ /* 0x000fe40000011603 */
[----:B------:R-:W-:Y:S01]  /*7cd0*/  HSET2.LE.AND R3, R6, R2, PT ;  /* 0x0000000206037233 */ /* 0x000fe20003803000 */
[----:B------:R1:W-:Y:S01]  /*7ce0*/  MUFU.EX2 R79, R7 ;  /* 0x00000007004f7308 */ /* 0x0003e20000000800 */
[----:B---3--:R-:W-:Y:S02]  /*7cf0*/  F2FP.F16.F32.PACK_AB R6, R96, R97 ;  /* 0x000000616006723e */ /* 0x008fe400000000ff */
[----:B------:R-:W-:Y:S01]  /*7d00*/  PRMT R12, R9, 0x5410, R8 ;  /* 0x00005410090c7816 */ /* 0x000fe20000000008 */
[----:B------:R-:W-:Y:S01]  /*7d10*/  FFMA.FTZ R9, R189, UR20, -R21 ;  /* 0x00000014bd097c23 */ /* 0x000fe20008010815 */
[----:B------:R-:W-:-:S02]  /*7d20*/  LOP3.LUT R5, R5, R6, RZ, 0xc0, !PT ;  /* 0x0000000605057212 */ /* 0x000fc400078ec0ff */
[----:B------:R-:W-:Y:S01]  /*7d30*/  F2FP.F16.F32.PACK_AB R6, R98, R99 ;  /* 0x000000636206723e */ /* 0x000fe200000000ff */
[----:B--2---:R-:W-:Y:S01]  /*7d40*/  FFMA.FTZ R4, R171, UR20, -R0 ;  /* 0x00000014ab047c23 */ /* 0x004fe20008010800 */
[----:B----4-:R-:W-:Y:S01]  /*7d50*/  F2FP.F16.F32.PACK_AB R8, R84, R85 ;  /* 0x000000555408723e */ /* 0x010fe200000000ff */
[----:B------:R-:W-:Y:S01]  /*7d60*/  MUFU.EX2 R78, R9 ;  /* 0x00000009004e7308 */ /* 0x000fe20000000800 */
[----:B-1----:R-:W-:-:S07]  /*7d70*/  HSET2.LE.AND R7, R13, R2, PT ;  /* 0x000000020d077233 */ /* 0x002fce0003803000 */
[----:B------:R1:W-:Y:S01]  /*7d80*/  MUFU.EX2 R80, R4 ;  /* 0x0000000400507308 */ /* 0x0003e20000000800 */
[----:B------:R-:W-:Y:S02]  /*7d90*/  F2FP.F16.F32.PACK_AB R13, R107, R108 ;  /* 0x0000006c6b0d723e */ /* 0x000fe400000000ff */
[----:B------:R-:W-:Y:S02]  /*7da0*/  LOP3.LUT R7, R7, R8, RZ, 0xc0, !PT ;  /* 0x0000000807077212 */ /* 0x000fe400078ec0ff */
[----:B------:R-:W-:Y:S02]  /*7db0*/  F2FP.F16.F32.PACK_AB R8, R117, R118 ;  /* 0x000000767508723e */ /* 0x000fe400000000ff */
[----:B-1----:R-:W-:-:S04]  /*7dc0*/  F2FP.F16.F32.PACK_AB R4, R100, R101 ;  /* 0x000000656404723e */ /* 0x002fc800000000ff */
[----:B------:R-:W-:Y:S02]  /*7dd0*/  LOP3.LUT R4, R3, R4, RZ, 0xc0, !PT ;  /* 0x0000000403047212 */ /* 0x000fe400078ec0ff */
[----:B------:R-:W-:Y:S02]  /*7de0*/  HSET2.LE.AND R3, R10, R2, PT ;  /* 0x000000020a037233 */ /* 0x000fe40003803000 */
[----:B------:R-:W-:-:S03]  /*7df0*/  SHF.R.U32.HI R10, RZ, 0x18, R15 ;  /* 0x00000018ff0a7819 */ /* 0x000fc6000001160f */
[----:B------:R-:W-:Y:S02]  /*7e00*/  LOP3.LUT R6, R3, R6, RZ, 0xc0, !PT ;  /* 0x0000000603067212 */ /* 0x000fe400078ec0ff */
[----:B------:R-:W-:-:S04]  /*7e10*/  SHF.R.U32.HI R3, RZ, 0x10, R15 ;  /* 0x00000010ff037819 */ /* 0x000fc8000001160f */
[----:B------:R-:W-:Y:S01]  /*7e20*/  LOP3.LUT R9, R3, 0xff, RZ, 0xc0, !PT ;  /* 0x000000ff03097812 */ /* 0x000fe200078ec0ff */
[C---:B------:R-:W-:Y:S01]  /*7e30*/  HMMA.16816.F32 R168, R4.reuse, R28, R88 ;  /* 0x0000001c04a8723c */ /* 0x040fe20000001858 */
[--C-:B------:R-:W-:Y:S02]  /*7e40*/  HSET2.LE.AND R3, R37, R2.reuse, PT ;  /* 0x0000000225037233 */ /* 0x100fe40003803000 */
[----:B------:R-:W-:Y:S02]  /*7e50*/  PRMT R10, R9, 0x5410, R10 ;  /* 0x00005410090a7816 */ /* 0x000fe4000000000a */
[--C-:B------:R-:W-:Y:S01]  /*7e60*/  HSET2.LE.AND R9, R12, R2.reuse, PT ;  /* 0x000000020c097233 */ /* 0x100fe20003803000 */
[----:B------:R-:W-:Y:S01]  /*7e70*/  HMMA.16816.F32 R164, R4, R30, R164 ;  /* 0x0000001e04a4723c */ /* 0x000fe200000018a4 */
[----:B------:R-:W-:Y:S01]  /*7e80*/  LOP3.LUT R14, R3, R8, RZ, 0xc0, !PT ;  /* 0x00000008030e7212 */ /* 0x000fe200078ec0ff */
[----:B------:R-:W-:Y:S01]  /*7e90*/  FFMA.FTZ R8, R178, UR20, -R21 ;  /* 0x00000014b2087c23 */ /* 0x000fe20008010815 */
[----:B------:R-:W-:-:S02]  /*7ea0*/  HSET2.LE.AND R3, R38, R2, PT ;  /* 0x0000000226037233 */ /* 0x000fc40003803000 */
[----:B------:R-:W-:Y:S01]  /*7eb0*/  HSET2.LE.AND R11, R10, R2, PT ;  /* 0x000000020a0b7233 */ /* 0x000fe20003803000 */
[----:B------:R1:W-:Y:S01]  /*7ec0*/  MUFU.EX2 R76, R8 ;  /* 0x00000008004c7308 */ /* 0x0003e20000000800 */
[C---:B------:R-:W-:Y:S01]  /*7ed0*/  HMMA.16816.F32 R156, R4.reuse, R32, R72 ;  /* 0x00000020049c723c */ /* 0x040fe20000001848 */
[----:B------:R-:W-:Y:S02]  /*7ee0*/  F2FP.F16.F32.PACK_AB R10, R119, R120 ;  /* 0x00000078770a723e */ /* 0x000fe400000000ff */
[----:B------:R-:W-:Y:S01]  /*7ef0*/  LOP3.LUT R13, R11, R13, RZ, 0xc0, !PT ;  /* 0x0000000d0b0d7212 */ /* 0x000fe200078ec0ff */
[----:B------:R-:W-:Y:S01]  /*7f00*/  FFMA.FTZ R11, R231, UR20, -R21 ;  /* 0x00000014e70b7c23 */ /* 0x000fe20008010815 */
[----:B------:R-:W-:Y:S01]  /*7f10*/  LOP3.LUT R12, R9, R10, RZ, 0xc0, !PT ;  /* 0x0000000a090c7212 */ /* 0x000fe200078ec0ff */
[----:B------:R-:W-:Y:S01]  /*7f20*/  HMMA.16816.F32 R48, R4, R34, R68 ;  /* 0x000000220430723c */ /* 0x000fe20000001844 */
[----:B------:R2:W-:Y:S01]  /*7f30*/  MUFU.EX2 R72, R16 ;  /* 0x0000001000487308 */ /* 0x0005e20000000800 */
[----:B------:R-:W-:-:S02]  /*7f40*/  SHF.R.U32.HI R10, RZ, 0x18, R22 ;  /* 0x00000018ff0a7819 */ /* 0x000fc40000011616 */
[----:B------:R-:W-:-:S03]  /*7f50*/  LOP3.LUT R9, R36, 0xff, RZ, 0xc0, !PT ;  /* 0x000000ff24097812 */ /* 0x000fc600078ec0ff */
[----:B------:R-:W-:Y:S01]  /*7f60*/  SHF.R.U32.HI R5, RZ, 0x8, R59 ;  /* 0x00000008ff057819 */ /* 0x000fe2000001163b */
[----:B------:R-:W-:Y:S01]  /*7f70*/  FFMA.FTZ R6, R194, UR20, -R20 ;  /* 0x00000014c2067c23 */ /* 0x000fe20008010814 */
[----:B------:R-:W-:Y:S02]  /*7f80*/  LOP3.LUT R7, R57, 0xff, RZ, 0xc0, !PT ;  /* 0x000000ff39077812 */ /* 0x000fe400078ec0ff */
[----:B-1----:R-:W-:Y:S01]  /*7f90*/  F2FP.F16.F32.PACK_AB R8, R104, R106 ;  /* 0x0000006a6808723e */ /* 0x002fe200000000ff */
[----:B------:R1:W-:Y:S01]  /*7fa0*/  MUFU.EX2 R68, R6 ;  /* 0x0000000600447308 */ /* 0x0003e20000000800 */
[----:B------:R-:W-:Y:S02]  /*7fb0*/  PRMT R19, R63, 0x5410, R5 ;  /* 0x000054103f137816 */ /* 0x000fe40000000005 */
[----:B------:R-:W-:Y:S02]  /*7fc0*/  LOP3.LUT R15, R3, R8, RZ, 0xc0, !PT ;  /* 0x00000008030f7212 */ /* 0x000fe400078ec0ff */
[----:B------:R-:W-:Y:S01]  /*7fd0*/  LOP3.LUT R4, R61, 0xff, RZ, 0xc0, !PT ;  /* 0x000000ff3d047812 */ /* 0x000fe200078ec0ff */
[----:B--2---:R-:W-:Y:S01]  /*7fe0*/  FFMA.FTZ R16, R230, UR20, -R21 ;  /* 0x00000014e6107c23 */ /* 0x004fe20008010815 */
[----:B------:R-:W-:Y:S01]  /*7ff0*/  SHF.R.U32.HI R3, RZ, 0x8, R56 ;  /* 0x00000008ff037819 */ /* 0x000fe20000011638 */
[----:B------:R-:W-:Y:S01]  /*8000*/  MUFU.EX2 R57, R11 ;  /* 0x0000000b00397308 */ /* 0x000fe20000000800 */
[----:B------:R-:W-:Y:S01]  /*8010*/  LOP3.LUT R5, R36, 0xffff, RZ, 0xc0, !PT ;  /* 0x0000ffff24057812 */ /* 0x000fe200078ec0ff */
[----:B------:R-:W-:Y:S01]  /*8020*/  HMMA.16816.F32 R160, R12, R28, R160 ;  /* 0x0000001c0ca0723c */ /* 0x000fe200000018a0 */
[----:B------:R-:W-:-:S02]  /*8030*/  PRMT R39, R7, 0x5410, R58 ;  /* 0x0000541007277816 */ /* 0x000fc4000000003a */
[----:B------:R-:W-:Y:S01]  /*8040*/  PRMT R17, R4, 0x5410, R62 ;  /* 0x0000541004117816 */ /* 0x000fe2000000003e */
[--C-:B------:R-:W-:Y:S01]  /*8050*/  FFMA.FTZ R4, R190, UR20, -R20.reuse ;  /* 0x00000014be047c23 */ /* 0x100fe20008010814 */
[----:B------:R-:W-:Y:S01]  /*8060*/  PRMT R37, R60, 0x5410, R3 ;  /* 0x000054103c257816 */ /* 0x000fe20000000003 */
[--C-:B------:R-:W-:Y:S01]  /*8070*/  FFMA.FTZ R3, R193, UR20, -R20.reuse ;  /* 0x00000014c1037c23 */ /* 0x100fe20008010814 */
[----:B------:R-:W-:Y:S01]  /*8080*/  SHF.R.U32.HI R7, RZ, 0x8, R5 ;  /* 0x00000008ff077819 */ /* 0x000fe20000011605 */
[----:B------:R-:W-:Y:S01]  /*8090*/  FFMA.FTZ R5, R191, UR20, -R20 ;  /* 0x00000014bf057c23 */ /* 0x000fe20008010814 */
[----:B------:R-:W-:Y:S01]  /*80a0*/  MUFU.EX2 R61, R4 ;  /* 0x00000004003d7308 */ /* 0x000fe20000000800 */
[----:B------:R-:W-:Y:S01]  /*80b0*/  HMMA.16816.F32 R40, R12, R30, R40 ;  /* 0x0000001e0c28723c */ /* 0x000fe20000001828 */
[----:B-1----:R-:W-:Y:S01]  /*80c0*/  SHF.R.U32.HI R6, RZ, 0x10, R22 ;  /* 0x00000010ff067819 */ /* 0x002fe20000011616 */
[----:B------:R-:W1:Y:S01]  /*80d0*/  LDSM.16.MT88.4 R28, [R210+0x5800] ;  /* 0x00580000d21c783b */ /* 0x000e620000004200 */
[----:B------:R-:W-:-:S02]  /*80e0*/  LOP3.LUT R8, R22, 0xff, RZ, 0xc0, !PT ;  /* 0x000000ff16087812 */ /* 0x000fc400078ec0ff */
[----:B------:R-:W-:Y:S01]  /*80f0*/  PRMT R38, R9, 0x5410, R7 ;  /* 0x0000541009267816 */ /* 0x000fe20000000007 */
[C---:B------:R-:W-:Y:S01]  /*8100*/  HMMA.16816.F32 R44, R12.reuse, R32, R44 ;  /* 0x000000200c2c723c */ /* 0x040fe2000000182c */
[----:B------:R2:W3:Y:S01]  /*8110*/  MUFU.EX2 R60, R3 ;  /* 0x00000003003c7308 */ /* 0x0004e20000000800 */
[----:B------:R-:W-:Y:S02]  /*8120*/  HSET2.LE.AND R7, R17, R2, PT ;  /* 0x0000000211077233 */ /* 0x000fe40003803000 */
[----:B------:R-:W-:Y:S02]  /*8130*/  SHF.R.U32.HI R17, RZ, 0x18, R36 ;  /* 0x00000018ff117819 */ /* 0x000fe40000011624 */
[----:B------:R-:W-:Y:S03]  /*8140*/  HMMA.16816.F32 R32, R12, R34, R52 ;  /* 0x000000220c20723c */ /* 0x000fe60000001834 */
[----:B------:R4:W1:Y:S04]  /*8150*/  MUFU.EX2 R59, R5 ;  /* 0x00000005003b7308 */ /* 0x0008680000000800 */
[----:B------:R-:W-:Y:S01]  /*8160*/  F2FP.F16.F32.PACK_AB R12, R115, R116 ;  /* 0x00000074730c723e */ /* 0x000fe200000000ff */
[----:B------:R-:W-:Y:S01]  /*8170*/  FFMA.FTZ R15, R233, UR20, -R20 ;  /* 0x00000014e90f7c23 */ /* 0x000fe20008010814 */
[----:B------:R-:W-:-:S02]  /*8180*/  SHF.R.U32.HI R13, RZ, 0x10, R36 ;  /* 0x00000010ff0d7819 */ /* 0x000fc40000011624 */
[----:B------:R-:W-:Y:S01]  /*8190*/  MUFU.EX2 R56, R16 ;  /* 0x0000001000387308 */ /* 0x000fe20000000800 */
[----:B--2---:R-:W-:Y:S02]  /*81a0*/  LOP3.LUT R3, R22, 0xffff, RZ, 0xc0, !PT ;  /* 0x0000ffff16037812 */ /* 0x004fe400078ec0ff */
[----:B---3--:R-:W-:Y:S02]  /*81b0*/  F2FP.F16.F32.PACK_AB R11, R60, R68 ;  /* 0x000000443c0b723e */ /* 0x008fe400000000ff */
[----:B------:R-:W-:Y:S02]  /*81c0*/  SHF.R.U32.HI R4, RZ, 0x8, R3 ;  /* 0x00000008ff047819 */ /* 0x000fe40000011603 */
[----:B------:R-:W-:Y:S01]  /*81d0*/  LOP3.LUT R3, R6, 0xff, RZ, 0xc0, !PT ;  /* 0x000000ff06037812 */ /* 0x000fe200078ec0ff */
[----:B------:R-:W2:Y:S01]  /*81e0*/  MUFU.EX2 R55, R18 ;  /* 0x0000001200377308 */ /* 0x000ea20000000800 */
[----:B------:R-:W-:Y:S01]  /*81f0*/  PRMT R8, R8, 0x5410, R4 ;  /* 0x0000541008087816 */ /* 0x000fe20000000004 */
[----:B----4-:R-:W-:Y:S01]  /*8200*/  FFMA.FTZ R5, R232, UR20, -R21 ;  /* 0x00000014e8057c23 */ /* 0x010fe20008010815 */
[----:B------:R-:W-:-:S02]  /*8210*/  PRMT R6, R3, 0x5410, R10 ;  /* 0x0000541003067816 */ /* 0x000fc4000000000a */
[--C-:B------:R-:W-:Y:S02]  /*8220*/  HSET2.LE.AND R3, R65, R2.reuse, PT ;  /* 0x0000000241037233 */ /* 0x100fe40003803000 */
[----:B------:R-:W-:Y:S01]  /*8230*/  F2FP.F16.F32.PACK_AB R4, R113, R114 ;  /* 0x000000727104723e */ /* 0x000fe200000000ff */
[----:B------:R3:W-:Y:S01]  /*8240*/  MUFU.EX2 R58, R5 ;  /* 0x00000005003a7308 */ /* 0x0007e20000000800 */
[--C-:B------:R-:W-:Y:S02]  /*8250*/  HSET2.LE.AND R9, R6, R2.reuse, PT ;  /* 0x0000000206097233 */ /* 0x100fe40003803000 */
[----:B------:R-:W-:Y:S02]  /*8260*/  LOP3.LUT R10, R3, R4, RZ, 0xc0, !PT ;  /* 0x00000004030a7212 */ /* 0x000fe400078ec0ff */
[----:B------:R-:W-:Y:S02]  /*8270*/  HSET2.LE.AND R3, R19, R2, PT ;  /* 0x0000000213037233 */ /* 0x000fe40003803000 */
[----:B-1----:R-:W-:Y:S01]  /*8280*/  F2FP.F16.F32.PACK_AB R4, R59, R61 ;  /* 0x0000003d3b04723e */ /* 0x002fe200000000ff */
[----:B------:R-:W-:Y:S01]  /*8290*/  MUFU.EX2 R53, R15 ;  /* 0x0000000f00357308 */ /* 0x000fe20000000800 */
[----:B------:R-:W-:-:S02]  /*82a0*/  F2FP.F16.F32.PACK_AB R6, R72, R76 ;  /* 0x0000004c4806723e */ /* 0x000fc400000000ff */
[----:B------:R-:W-:Y:S02]  /*82b0*/  LOP3.LUT R7, R7, R4, RZ, 0xc0, !PT ;  /* 0x0000000407077212 */ /* 0x000fe400078ec0ff */
[----:B------:R-:W-:Y:S02]  /*82c0*/  LOP3.LUT R6, R3, R6, RZ, 0xc0, !PT ;  /* 0x0000000603067212 */ /* 0x000fe400078ec0ff */
[--C-:B------:R-:W-:Y:S02]  /*82d0*/  HSET2.LE.AND R3, R67, R2.reuse, PT ;  /* 0x0000000243037233 */ /* 0x100fe40003803000 */
[----:B---3--:R-:W-:Y:S02]  /*82e0*/  HSET2.LE.AND R5, R8, R2, PT ;  /* 0x0000000208057233 */ /* 0x008fe40003803000 */
[----:B------:R-:W-:Y:S02]  /*82f0*/  F2FP.F16.F32.PACK_AB R8, R77, R78 ;  /* 0x0000004e4d08723e */ /* 0x000fe400000000ff */
[----:B------:R-:W-:-:S02]  /*8300*/  LOP3.LUT R14, R13, 0xff, RZ, 0xc0, !PT ;  /* 0x000000ff0d0e7812 */ /* 0x000fc400078ec0ff */
[----:B------:R-:W-:Y:S02]  /*8310*/  LOP3.LUT R4, R5, R8, RZ, 0xc0, !PT ;  /* 0x0000000805047212 */ /* 0x000fe400078ec0ff */
[----:B------:R-:W-:Y:S02]  /*8320*/  LOP3.LUT R5, R9, R11, RZ, 0xc0, !PT ;  /* 0x0000000b09057212 */ /* 0x000fe400078ec0ff */
[----:B------:R-:W-:Y:S02]  /*8330*/  F2FP.F16.F32.PACK_AB R11, R80, R102 ;  /* 0x00000066500b723e */ /* 0x000fe400000000ff */
[--C-:B------:R-:W-:Y:S02]  /*8340*/  HSET2.LE.AND R8, R64, R2.reuse, PT ;  /* 0x0000000240087233 */ /* 0x100fe40003803000 */
[----:B------:R-:W-:Y:S01]  /*8350*/  LOP3.LUT R11, R3, R11, RZ, 0xc0, !PT ;  /* 0x0000000b030b7212 */ /* 0x000fe200078ec0ff */
[----:B------:R-:W-:Y:S01]  /*8360*/  HMMA.16816.F32 R168, R4, R24, R168 ;  /* 0x0000001804a8723c */ /* 0x000fe200000018a8 */
[----:B------:R-:W-:-:S02]  /*8370*/  HSET2.LE.AND R3, R66, R2, PT ;  /* 0x0000000242037233 */ /* 0x000fc40003803000 */
[----:B------:R-:W-:Y:S02]  /*8380*/  F2FP.F16.F32.PACK_AB R9, R103, R105 ;  /* 0x000000696709723e */ /* 0x000fe400000000ff */
[----:B------:R-:W-:Y:S01]  /*8390*/  LOP3.LUT R8, R8, R12, RZ, 0xc0, !PT ;  /* 0x0000000c08087212 */ /* 0x000fe200078ec0ff */
[C---:B------:R-:W-:Y:S01]  /*83a0*/  HMMA.16816.F32 R164, R4.reuse, R26, R164 ;  /* 0x0000001a04a4723c */ /* 0x040fe200000018a4 */
[----:B------:R-:W-:Y:S01]  /*83b0*/  LOP3.LUT R9, R3, R9, RZ, 0xc0, !PT ;  /* 0x0000000903097212 */ /* 0x000fe200078ec0ff */
[----:B------:R-:W-:Y:S01]  /*83c0*/  FFMA.FTZ R3, R235, UR20, -R20 ;  /* 0x00000014eb037c23 */ /* 0x000fe20008010814 */
[C---:B------:R-:W-:Y:S02]  /*83d0*/  LOP3.LUT R12, R23.reuse, 0xffff, RZ, 0xc0, !PT ;  /* 0x0000ffff170c7812 */ /* 0x040fe400078ec0ff */
[----:B------:R-:W-:Y:S01]  /*83e0*/  LOP3.LUT R16, R23, 0xff, RZ, 0xc0, !PT ;  /* 0x000000ff17107812 */ /* 0x000fe200078ec0ff */
[----:B------:R1:W-:Y:S01]  /*83f0*/  MUFU.EX2 R54, R3 ;  /* 0x0000000300367308 */ /* 0x0003e20000000800 */
[----:B------:R-:W-:Y:S01]  /*8400*/  SHF.R.U32.HI R13, RZ, 0x8, R12 ;  /* 0x00000008ff0d7819 */ /* 0x000fe2000001160c */
[----:B------:R-:W-:Y:S01]  /*8410*/  HMMA.16816.F32 R156, R4, R28, R156 ;  /* 0x0000001c049c723c */ /* 0x000fe2000000189c */
[----:B------:R-:W-:-:S02]  /*8420*/  SHF.R.U32.HI R18, RZ, 0x18, R23 ;  /* 0x00000018ff127819 */ /* 0x000fc40000011617 */
[----:B------:R-:W-:-:S03]  /*8430*/  PRMT R17, R14, 0x5410, R17 ;  /* 0x000054100e117816 */ /* 0x000fc60000000011 */
[----:B------:R-:W-:Y:S06]  /*8440*/  HMMA.16816.F32 R48, R4, R30, R48 ;  /* 0x0000001e0430723c */ /* 0x000fec0000001830 */
[C---:B------:R-:W-:Y:S01]  /*8450*/  HMMA.16816.F32 R160, R8.reuse, R24, R160 ;  /* 0x0000001808a0723c */ /* 0x040fe200000018a0 */
[----:B------:R-:W-:Y:S01]  /*8460*/  PRMT R7, R16, 0x5410, R13 ;  /* 0x0000541010077816 */ /* 0x000fe2000000000d */
[--C-:B------:R-:W-:Y:S01]  /*8470*/  FFMA.FTZ R16, R239, UR20, -R0.reuse ;  /* 0x00000014ef107c23 */ /* 0x100fe20008010800 */
[----:B-1----:R-:W-:Y:S01]  /*8480*/  SHF.R.U32.HI R3, RZ, 0x10, R23 ;  /* 0x00000010ff037819 */ /* 0x002fe20000011617 */
[--C-:B------:R-:W-:Y:S01]  /*8490*/  FFMA.FTZ R4, R237, UR20, -R0.reuse ;  /* 0x00000014ed047c23 */ /* 0x100fe20008010800 */
[----:B------:R-:W-:Y:S01]  /*84a0*/  FFMA.FTZ R5, R236, UR20, -R0 ;  /* 0x00000014ec057c23 */ /* 0x000fe20008010800 */
[--C-:B------:R-:W-:Y:S01]  /*84b0*/  FFMA.FTZ R0, R238, UR20, -R20.reuse ;  /* 0x00000014ee007c23 */ /* 0x100fe20008010814 */
[----:B------:R-:W-:Y:S01]  /*84c0*/  LOP3.LUT R12, R3, 0xff, RZ, 0xc0, !PT ;  /* 0x000000ff030c7812 */ /* 0x000fe200078ec0ff */
[----:B------:R-:W-:Y:S01]  /*84d0*/  FFMA.FTZ R3, R234, UR20, -R20 ;  /* 0x00000014ea037c23 */ /* 0x000fe20008010814 */
[----:B------:R-:W-:Y:S01]  /*84e0*/  FADD.FTZ R25, R217, R218 ;  /* 0x000000dad9197221 */ /* 0x000fe20000010000 */
[----:B------:R1:W-:Y:S01]  /*84f0*/  MUFU.EX2 R36, R0 ;  /* 0x0000000000247308 */ /* 0x0003e20000000800 */
[----:B------:R-:W-:Y:S01]  /*8500*/  PRMT R6, R12, 0x5410, R18 ;  /* 0x000054100c067816 */ /* 0x000fe20000000012 */
[----:B------:R-:W-:Y:S01]  /*8510*/  FADD.FTZ R12, R227, R87 ;  /* 0x00000057e30c7221 */ /* 0x000fe20000010000 */
[C---:B------:R-:W-:Y:S01]  /*8520*/  HMMA.16816.F32 R40, R8.reuse, R26, R40 ;  /* 0x0000001a0828723c */ /* 0x040fe20000001828 */
[----:B------:R-:W-:Y:S01]  /*8530*/  FADD.FTZ R24, R213, R214 ;  /* 0x000000d6d5187221 */ /* 0x000fe20000010000 */
[--C-:B------:R-:W-:Y:S01]  /*8540*/  HSET2.LE.AND R13, R95, R2.reuse, PT ;  /* 0x000000025f0d7233 */ /* 0x100fe20003803000 */
[----:B------:R-:W3:Y:S02]  /*8550*/  LDSM.16.MT88.4 R20, [R210+0x5c00] ;  /* 0x005c0000d214783b */ /* 0x000ee40000004200 */
[----:B------:R2:W4:Y:S01]  /*8560*/  MUFU.EX2 R52, R3 ;  /* 0x0000000300347308 */ /* 0x0005220000000800 */
[----:B------:R-:W-:Y:S01]  /*8570*/  IMAD.MOV.U32 R87, RZ, RZ, R187 ;  /* 0x000000ffff577224 */ /* 0x000fe200078e00bb */
[--C-:B------:R-:W-:Y:S01]  /*8580*/  HSET2.LE.AND R14, R94, R2.reuse, PT ;  /* 0x000000025e0e7233 */ /* 0x100fe20003803000 */
[----:B------:R-:W-:Y:S01]  /*8590*/  IMAD.MOV.U32 R227, RZ, RZ, R229 ;  /* 0x000000ffffe37224 */ /* 0x000fe200078e00e5 */
[--C-:B------:R-:W-:Y:S01]  /*85a0*/  HSET2.LE.AND R15, R38, R2.reuse, PT ;  /* 0x00000002260f7233 */ /* 0x100fe20003803000 */
[----:B------:R-:W-:Y:S01]  /*85b0*/  IMAD.MOV.U32 R187, RZ, RZ, R226 ;  /* 0x000000ffffbb7224 */ /* 0x000fe200078e00e2 */
[C---:B------:R-:W-:Y:S01]  /*85c0*/  HMMA.16816.F32 R44, R8.reuse, R28, R44 ;  /* 0x0000001c082c723c */ /* 0x040fe2000000182c */
[----:B------:R-:W-:Y:S01]  /*85d0*/  IMAD.MOV.U32 R229, RZ, RZ, R225 ;  /* 0x000000ffffe57224 */ /* 0x000fe200078e00e1 */
[----:B------:R-:W-:Y:S01]  /*85e0*/  MUFU.EX2 R16, R16 ;  /* 0x0000001000107308 */ /* 0x000fe20000000800 */
[----:B------:R-:W-:Y:S01]  /*85f0*/  IMAD.MOV.U32 R226, RZ, RZ, R154 ;  /* 0x000000ffffe27224 */ /* 0x000fe200078e009a */
[----:B-1----:R-:W-:Y:S01]  /*8600*/  HSET2.LE.AND R0, R37, R2, PT ;  /* 0x0000000225007233 */ /* 0x002fe20003803000 */
[----:B------:R-:W-:Y:S01]  /*8610*/  IMAD.MOV.U32 R154, RZ, RZ, R215 ;  /* 0x000000ffff9a7224 */ /* 0x000fe200078e00d7 */
[----:B------:R-:W-:Y:S01]  /*8620*/  HMMA.16816.F32 R32, R8, R30, R32 ;  /* 0x0000001e0820723c */ /* 0x000fe20000001820 */
[----:B------:R-:W-:Y:S01]  /*8630*/  IMAD.MOV.U32 R176, RZ, RZ, R229 ;  /* 0x000000ffffb07224 */ /* 0x000fe200078e00e5 */
[----:B------:R1:W5:Y:S01]  /*8640*/  LDL.LU R218, [R1+0x9c] ;  /* 0x00009c0001da7983 */ /* 0x0003620000300800 */
[----:B--2---:R-:W-:Y:S01]  /*8650*/  F2FP.F16.F32.PACK_AB R3, R55, R56 ;  /* 0x000000383703723e */ /* 0x004fe200000000ff */
[----:B------:R-:W-:-:S02]  /*8660*/  IMAD.MOV.U32 R229, RZ, RZ, R154 ;  /* 0x000000ffffe57224 */ /* 0x000fc400078e009a */
[----:B------:R-:W-:Y:S01]  /*8670*/  FADD.FTZ R19, R227, R87 ;  /* 0x00000057e3137221 */ /* 0x000fe20000010000 */
[----:B------:R-:W-:Y:S01]  /*8680*/  IMAD.MOV.U32 R225, RZ, RZ, R152 ;  /* 0x000000ffffe17224 */ /* 0x000fe200078e0098 */
[----:B------:R-:W-:Y:S01]  /*8690*/  LOP3.LUT R154, R0, R3, RZ, 0xc0, !PT ;  /* 0x00000003009a7212 */ /* 0x000fe200078ec0ff */
[----:B------:R-:W-:Y:S01]  /*86a0*/  IMAD.MOV.U32 R192, RZ, RZ, R187 ;  /* 0x000000ffffc07224 */ /* 0x000fe200078e00bb */
[----:B------:R-:W-:Y:S01]  /*86b0*/  HSET2.LE.AND R0, R39, R2, PT ;  /* 0x0000000227007233 */ /* 0x000fe20003803000 */
[----:B------:R-:W-:Y:S01]  /*86c0*/  IMAD.MOV.U32 R152, RZ, RZ, R216 ;  /* 0x000000ffff987224 */ /* 0x000fe200078e00d8 */
[----:B----4-:R-:W-:Y:S01]  /*86d0*/  F2FP.F16.F32.PACK_AB R3, R36, R52 ;  /* 0x000000342403723e */ /* 0x010fe200000000ff */
[----:B------:R-:W-:Y:S01]  /*86e0*/  IMAD.MOV.U32 R86, RZ, RZ, R225 ;  /* 0x000000ffff567224 */ /* 0x000fe200078e00e1 */
[----:B------:R2:W-:Y:S01]  /*86f0*/  MUFU.EX2 R27, R4 ;  /* 0x00000004001b7308 */ /* 0x0005e20000000800 */
[----:B------:R-:W-:Y:S01]  /*8700*/  IMAD.MOV.U32 R225, RZ, RZ, R155 ;  /* 0x000000ffffe17224 */ /* 0x000fe200078e009b */
[----:B------:R-:W-:Y:S01]  /*8710*/  LOP3.LUT R155, R0, R3, RZ, 0xc0, !PT ;  /* 0x00000003009b7212 */ /* 0x000fe200078ec0ff */
[----:B------:R-:W-:-:S02]  /*8720*/  IMAD.MOV.U32 R87, RZ, RZ, R226 ;  /* 0x000000ffff577224 */ /* 0x000fc400078e00e2 */
[----:B------:R-:W-:Y:S01]  /*8730*/  FADD.FTZ R0, R176, R25 ;  /* 0x00000019b0007221 */ /* 0x000fe20000010000 */
[----:B------:R-:W-:Y:S02]  /*8740*/  IMAD.MOV.U32 R227, RZ, RZ, R152 ;  /* 0x000000ffffe37224 */ /* 0x000fe400078e0098 */
[----:B------:R-:W-:Y:S01]  /*8750*/  FADD.FTZ R18, R212, R12 ;  /* 0x0000000cd4127221 */ /* 0x000fe20000010000 */
[----:B------:R-:W-:Y:S01]  /*8760*/  IMAD.MOV.U32 R176, RZ, RZ, R192 ;  /* 0x000000ffffb07224 */ /* 0x000fe200078e00c0 */
[----:B------:R4:W1:Y:S01]  /*8770*/  MUFU.EX2 R26, R5 ;  /* 0x00000005001a7308 */ /* 0x0008620000000800 */
[----:B------:R-:W-:Y:S01]  /*8780*/  IMAD.MOV.U32 R187, RZ, RZ, R153 ;  /* 0x000000ffffbb7224 */ /* 0x000fe200078e0099 */
[----:B------:R-:W-:Y:S01]  /*8790*/  HSET2.LE.AND R6, R6, R2, PT ;  /* 0x0000000206067233 */ /* 0x000fe20003803000 */
[----:B------:R-:W-:Y:S01]  /*87a0*/  IMAD.MOV.U32 R192, RZ, RZ, R86 ;  /* 0x000000ffffc07224 */ /* 0x000fe200078e0056 */
[----:B------:R1:W5:Y:S01]  /*87b0*/  LDL.LU R217, [R1+0x98] ;  /* 0x0000980001d97983 */ /* 0x0003620000300800 */
[----:B------:R-:W-:-:S02]  /*87c0*/  IMAD.MOV.U32 R86, RZ, RZ, R87 ;  /* 0x000000ffff567224 */ /* 0x000fc400078e0057 */
[----:B------:R-:W-:Y:S01]  /*87d0*/  IMAD.MOV.U32 R226, RZ, RZ, R206 ;  /* 0x000000ffffe27224 */ /* 0x000fe200078e00ce */
[--C-:B--2---:R-:W-:Y:S01]  /*87e0*/  HSET2.LE.AND R4, R7, R2.reuse, PT ;  /* 0x0000000207047233 */ /* 0x104fe20003803000 */
[----:B------:R-:W-:Y:S02]  /*87f0*/  IMAD.MOV.U32 R87, RZ, RZ, R227 ;  /* 0x000000ffff577224 */ /* 0x000fe400078e00e3 */
[----:B------:R-:W-:Y:S01]  /*8800*/  FADD.FTZ R3, R176, R19 ;  /* 0x00000013b0037221 */ /* 0x000fe20000010000 */
[----:B------:R-:W-:Y:S01]  /*8810*/  IMAD.MOV.U32 R227, RZ, RZ, R229 ;  /* 0x000000ffffe37224 */ /* 0x000fe200078e00e5 */
[----:B----4-:R-:W-:Y:S01]  /*8820*/  F2FP.F16.F32.PACK_AB R5, R57, R58 ;  /* 0x0000003a3905723e */ /* 0x010fe200000000ff */
[----:B------:R-:W-:Y:S01]  /*8830*/  IMAD.MOV.U32 R229, RZ, RZ, R187 ;  /* 0x000000ffffe57224 */ /* 0x000fe200078e00bb */
[----:B------:R-:W-:Y:S01]  /*8840*/  HSET2.LE.AND R12, R17, R2, PT ;  /* 0x00000002110c7233 */ /* 0x000fe20003803000 */
        /* <DEDUP_REMOVED lines=8> */
[----:B------:R-:W-:Y:S01]  /*88d0*/  F2FP.F16.F32.PACK_AB R7, R53, R54 ;  /* 0x000000363507723e */ /* 0x000fe200000000ff */
[----:B------:R-:W-:Y:S02]  /*88e0*/  IMAD.MOV.U32 R185, RZ, RZ, R186 ;  /* 0x000000ffffb97224 */ /* 0x000fe400078e00ba */
[----:B------:R-:W-:Y:S01]  /*88f0*/  FADD.FTZ R2, R92, R18 ;  /* 0x000000125c027221 */ /* 0x000fe20000010000 */
[----:B------:R-:W-:Y:S02]  /*8900*/  IMAD.MOV.U32 R186, RZ, RZ, R224 ;  /* 0x000000ffffba7224 */ /* 0x000fe400078e00e0 */
[----:B------:R-:W-:Y:S01]  /*8910*/  FADD.FTZ R5, R93, R24 ;  /* 0x000000185d057221 */ /* 0x000fe20000010000 */
[----:B------:R-:W-:Y:S01]  /*8920*/  IMAD.MOV.U32 R224, RZ, RZ, R173 ;  /* 0x000000ffffe07224 */ /* 0x000fe200078e00ad */
[----:B------:R2:W5:Y:S01]  /*8930*/  LDL.LU R215, [R1+0x90] ;  /* 0x0000900001d77983 */ /* 0x0005620000300800 */
[----:B------:R-:W-:-:S02]  /*8940*/  IMAD.MOV.U32 R173, RZ, RZ, R174 ;  /* 0x000000ffffad7224 */ /* 0x000fc400078e00ae */
[----:B------:R-:W-:Y:S02]  /*8950*/  IMAD.MOV.U32 R174, RZ, RZ, R222 ;  /* 0x000000ffffae7224 */ /* 0x000fe400078e00de */
[----:B------:R-:W-:Y:S01]  /*8960*/  FADD.FTZ R4, R86, R3 ;  /* 0x0000000356047221 */ /* 0x000fe20000010000 */
[----:B------:R-:W-:Y:S02]  /*8970*/  IMAD.MOV.U32 R222, RZ, RZ, R223 ;  /* 0x000000ffffde7224 */ /* 0x000fe400078e00df */
[----:B------:R-:W-:Y:S01]  /*8980*/  FADD.FTZ R3, R87, R5 ;  /* 0x0000000557037221 */ /* 0x000fe20000010000 */
[----:B------:R-:W-:Y:S01]  /*8990*/  IMAD.MOV.U32 R223, RZ, RZ, R146 ;  /* 0x000000ffffdf7224 */ /* 0x000fe200078e0092 */
[----:B------:R-:W-:Y:S01]  /*89a0*/  LOP3.LUT R153, R6, R7, RZ, 0xc0, !PT ;  /* 0x0000000706997212 */ /* 0x000fe200078ec0ff */
[----:B------:R-:W-:Y:S02]  /*89b0*/  IMAD.MOV.U32 R146, RZ, RZ, R147 ;  /* 0x000000ffff927224 */ /* 0x000fe400078e0093 */
[----:B------:R-:W-:Y:S01]  /*89c0*/  FADD.FTZ R8, R227, R2 ;  /* 0x00000002e3087221 */ /* 0x000fe20000010000 */
[----:B------:R-:W-:-:S02]  /*89d0*/  IMAD.MOV.U32 R147, RZ, RZ, R141 ;  /* 0x000000ffff937224 */ /* 0x000fc400078e008d */
[----:B------:R-:W-:Y:S01]  /*89e0*/  FADD.FTZ R7, R229, R0 ;  /* 0x00000000e5077221 */ /* 0x000fe20000010000 */
[----:B------:R-:W-:Y:S02]  /*89f0*/  IMAD.MOV.U32 R141, RZ, RZ, R142 ;  /* 0x000000ffff8d7224 */ /* 0x000fe400078e008e */
[----:B------:R-:W-:Y:S01]  /*8a00*/  FADD.FTZ R6, R225, R3 ;  /* 0x00000003e1067221 */ /* 0x000fe20000010000 */
[----:B------:R-:W-:Y:S01]  /*8a10*/  IMAD.MOV.U32 R142, RZ, RZ, R144 ;  /* 0x000000ffff8e7224 */ /* 0x000fe200078e0090 */
[----:B------:R-:W-:Y:S01]  /*8a20*/  F2FP.F16.F32.PACK_AB R0, R109, R110 ;  /* 0x0000006e6d00723e */ /* 0x000fe200000000ff */
[----:B------:R-:W-:Y:S01]  /*8a30*/  IMAD.MOV.U32 R227, RZ, RZ, R226 ;  /* 0x000000ffffe37224 */ /* 0x000fe200078e00e2 */
[----:B-1----:R-:W-:Y:S01]  /*8a40*/  F2FP.F16.F32.PACK_AB R2, R26, R27 ;  /* 0x0000001b1a02723e */ /* 0x002fe200000000ff */
[----:B------:R-:W-:Y:S02]  /*8a50*/  IMAD.MOV.U32 R225, RZ, RZ, R185 ;  /* 0x000000ffffe17224 */ /* 0x000fe400078e00b9 */
[----:B------:R-:W-:Y:S01]  /*8a60*/  FADD.FTZ R5, R187, R4 ;  /* 0x00000004bb057221 */ /* 0x000fe20000010000 */
[----:B------:R-:W-:Y:S01]  /*8a70*/  IMAD.MOV.U32 R229, RZ, RZ, R175 ;  /* 0x000000ffffe57224 */ /* 0x000fe200078e00af */
[----:B------:R-:W-:Y:S01]  /*8a80*/  F2FP.F16.F32.PACK_AB R4, R16, R79 ;  /* 0x0000004f1004723e */ /* 0x000fe200000000ff */
[----:B------:R-:W-:Y:S01]  /*8a90*/  IMAD.MOV.U32 R185, RZ, RZ, R174 ;  /* 0x000000ffffb97224 */ /* 0x000fe200078e00ae */
[----:B------:R-:W-:Y:S01]  /*8aa0*/  F2FP.F16.F32.PACK_AB R3, R111, R112 ;  /* 0x000000706f03723e */ /* 0x000fe200000000ff */
[----:B------:R-:W-:Y:S01]  /*8ab0*/  IMAD.MOV.U32 R187, RZ, RZ, R184 ;  /* 0x000000ffffbb7224 */ /* 0x000fe200078e00b8 */
[----:B------:R2:W5:Y:S01]  /*8ac0*/  LDL.LU R214, [R1+0x8c] ;  /* 0x00008c0001d67983 */ /* 0x0005620000300800 */
[----:B------:R-:W-:-:S02]  /*8ad0*/  IMAD.MOV.U32 R175, RZ, RZ, R224 ;  /* 0x000000ffffaf7224 */ /* 0x000fc400078e00e0 */
[----:B------:R-:W-:Y:S01]  /*8ae0*/  IMAD.MOV.U32 R174, RZ, RZ, R142 ;  /* 0x000000ffffae7224 */ /* 0x000fe200078e008e */
[----:B------:R-:W-:Y:S01]  /*8af0*/  LOP3.LUT R142, R13, R0, RZ, 0xc0, !PT ;  /* 0x000000000d8e7212 */ /* 0x000fe200078ec0ff */
        /* <DEDUP_REMOVED lines=19> */
[----:B------:R-:W-:-:S02]  /*8c30*/  IMAD.MOV.U32 R144, RZ, RZ, R208 ;  /* 0x000000ffff907224 */ /* 0x000fc400078e00d0 */
        /* <DEDUP_REMOVED lines=9> */
[----:B------:R-:W-:Y:S02]  /*8cd0*/  IMAD.MOV.U32 R206, RZ, RZ, R211 ;  /* 0x000000ffffce7224 */ /* 0x000fe400078e00d3 */
        /* <DEDUP_REMOVED lines=83> */
[----:B------:R2:W5:Y:S01]  /*9210*/  LDL.LU R213, [R1+0x88] ;  /* 0x0000880001d57983 */ /* 0x0005620000300800 */
[----:B------:R-:W-:Y:S01]  /*9220*/  FADD.FTZ R0, R52, R0 ;  /* 0x0000000034007221 */ /* 0x000fe20000010000 */
[----:B------:R-:W-:Y:S01]  /*9230*/  FADD.FTZ R2, R56, R2 ;  /* 0x0000000238027221 */ /* 0x000fe20000010000 */
[----:B------:R-:W-:Y:S01]  /*9240*/  FADD.FTZ R4, R109, R4 ;  /* 0x000000046d047221 */ /* 0x000fe20000010000 */
[----:B------:R2:W5:Y:S01]  /*9250*/  LDL.LU R212, [R1+0x84] ;  /* 0x0000840001d47983 */ /* 0x0005620000300800 */
[----:B------:R-:W-:Y:S01]  /*9260*/  FADD.FTZ R3, R26, R3 ;  /* 0x000000031a037221 */ /* 0x000fe20000010000 */
[----:B------:R-:W-:-:S02]  /*9270*/  FADD.FTZ R0, R36, R0 ;  /* 0x0000000024007221 */ /* 0x000fc40000010000 */
[----:B------:R2:W5:Y:S01]  /*9280*/  LDL.LU R211, [R1+0x80] ;  /* 0x0000800001d37983 */ /* 0x0005620000300800 */
[----:B------:R-:W-:-:S03]  /*9290*/  FADD.FTZ R2, R55, R2 ;  /* 0x0000000237027221 */ /* 0x000fc60000010000 */
[----:B------:R2:W5:Y:S04]  /*92a0*/  LDL.LU R208, [R1+0x7c] ;  /* 0x00007c0001d07983 */ /* 0x0005680000300800 */
[----:B------:R2:W5:Y:S04]  /*92b0*/  LDL.LU R93, [R1+0x78] ;  /* 0x00007800015d7983 */ /* 0x0005680000300800 */
[----:B------:R2:W5:Y:S01]  /*92c0*/  LDL.LU R92, [R1+0x74] ;  /* 0x00007400015c7983 */ /* 0x0005620000300800 */
[C---:B------:R-:W-:Y:S03]  /*92d0*/  HMMA.16816.F32 R168, R152.reuse, R148, R168 ;  /* 0x0000009498a8723c */ /* 0x040fe600000018a8 */
[----:B------:R2:W-:Y:S03]  /*92e0*/  STL [R1+0x10], R4 ;  /* 0x0000100401007387 */ /* 0x0005e60000100800 */
[----:B------:R-:W-:Y:S01]  /*92f0*/  HMMA.16816.F32 R164, R152, R150, R164 ;  /* 0x0000009698a4723c */ /* 0x000fe200000018a4 */
[----:B------:R2:W-:Y:S04]  /*9300*/  STL [R1+0x14], R3 ;  /* 0x0000140301007387 */ /* 0x0005e80000100800 */
[----:B------:R2:W-:Y:S01]  /*9310*/  STL [R1+0x1c], R0 ;  /* 0x00001c0001007387 */ /* 0x0005e20000100800 */
[----:B------:R-:W-:Y:S03]  /*9320*/  HMMA.16816.F32 R160, R140, R148, R160 ;  /* 0x000000948ca0723c */ /* 0x000fe600000018a0 */
[----:B------:R2:W-:Y:S03]  /*9330*/  STL [R1+0x18], R2 ;  /* 0x0000180201007387 */ /* 0x0005e60000100800 */
[----:B---3--:R-:W-:Y:S06]  /*9340*/  HMMA.16816.F32 R156, R152, R20, R156 ;  /* 0x00000014989c723c */ /* 0x008fec000000189c */
[C---:B------:R-:W-:Y:S06]  /*9350*/  HMMA.16816.F32 R148, R140.reuse, R150, R40 ;  /* 0x000000968c94723c */ /* 0x040fec0000001828 */
[----:B------:R-:W-:Y:S06]  /*9360*/  HMMA.16816.F32 R144, R140, R20, R44 ;  /* 0x000000148c90723c */ /* 0x000fec000000182c */
[-C--:B------:R-:W-:Y:S06]  /*9370*/  HMMA.16816.F32 R152, R152, R22.reuse, R48 ;  /* 0x000000169898723c */ /* 0x080fec0000001830 */
[----:B------:R-:W-:Y:S01]  /*9380*/  HMMA.16816.F32 R140, R140, R22, R32 ;  /* 0x000000168c8c723c */ /* 0x000fe20000001820 */
[----:B------:R-:W-:-:S08]  /*9390*/  NOP ;  /* 0x0000000000007918 */ /* 0x000fd00000000000 */
[----:B--2---:R-:W-:-:S15]  /*93a0*/  @!P5 BRA `(.L_x_435) ;  /* 0x000000700028d947 */ /* 0x004fde0003800000 */
[----:B------:R-:W-:Y:S01]  /*93b0*/  ULDC UR4, c[0x0][0x2d0] ;  /* 0x0000b40000047ab9 */ /* 0x000fe20000000800 */
[----:B------:R-:W1:Y:S01]  /*93c0*/  LDC.64 R232, c[0x0][0x250] ;  /* 0x00009400ffe87b82 */ /* 0x000e620000000a00 */
[----:B-----5:R-:W-:Y:S01]  /*93d0*/  ISETP.GE.AND P0, PT, R92, UR4, PT ;  /* 0x000000045c007c0c */ /* 0x020fe2000bf06270 */
[----:B------:R-:W-:Y:S01]  /*93e0*/  IMAD.WIDE.U32 R222, R241, -0x2daee0ad, RZ ;  /* 0xd2511f53f1de7825 */ /* 0x000fe200078e00ff */
[----:B------:R-:W-:Y:S01]  /*93f0*/  MOV R133, R137 ;  /* 0x0000008900857202 */ /* 0x000fe20000000f00 */
[----:B------:R-:W-:Y:S01]  /*9400*/  ULEA.HI.SX32 UR22, UR22, 0xfffffffe, 0x19 ;  /* 0xfffffffe16167891 */ /* 0x000fe2000f8fca3f */
[----:B------:R-:W-:Y:S01]  /*9410*/  MOV R135, R132 ;  /* 0x0000008400877202 */ /* 0x000fe20000000f00 */
[----:B------:R-:W-:Y:S01]  /*9420*/  ULDC UR4, c[0x0][0x2ec] ;  /* 0x0000bb0000047ab9 */ /* 0x000fe20000000800 */
[----:B------:R-:W-:-:S07]  /*9430*/  MOV R134, R136 ;  /* 0x0000008800867202 */ /* 0x000fce0000000f00 */
[----:B------:R-:W2:Y:S08]  /*9440*/  @!P0 LDC.64 R2, c[0x0][0x220] ;  /* 0x00008800ff028b82 */ /* 0x000eb00000000a00 */
[----:B------:R-:W3:Y:S01]  /*9450*/  @!P0 LDC.64 R6, c[0x0][0x220] ;  /* 0x00008800ff068b82 */ /* 0x000ee20000000a00 */
[----:B-1----:R-:W-:-:S07]  /*9460*/  @!P0 IMAD R0, R233, 0x60, RZ ;  /* 0x00000060e9008824 */ /* 0x002fce00078e02ff */
[----:B------:R-:W1:Y:S01]  /*9470*/  @!P0 LDC.64 R4, c[0x0][0x220] ;  /* 0x00008800ff048b82 */ /* 0x000e620000000a00 */
[----:B--2---:R2:W-:Y:S04]  /*9480*/  @!P0 STL.64 [R1+0x40], R2 ;  /* 0x0000400201008387 */ /* 0x0045e80000100a00 */
[----:B---3--:R3:W-:Y:S04]  /*9490*/  @!P0 STL.64 [R1+0x38], R6 ;  /* 0x0000380601008387 */ /* 0x0087e80000100a00 */
[----:B-1----:R1:W-:Y:S01]  /*94a0*/  @!P0 STL.64 [R1+0x30], R4 ;  /* 0x0000300401008387 */ /* 0x0023e20000100a00 */
[----:B--2---:R-:W2:Y:S01]  /*94b0*/  @!P0 LDC.64 R2, c[0x0][0x220] ;  /* 0x00008800ff028b82 */ /* 0x004ea20000000a00 */
[----:B---3--:R-:W-:-:S05]  /*94c0*/  IMAD.WIDE.U32 R6, R181, -0x326172a9, RZ ;  /* 0xcd9e8d57b5067825 */ /* 0x008fca00078e00ff */
[----:B------:R-:W-:Y:S01]  /*94d0*/  LOP3.LUT R230, R7, R228, RZ, 0x3c, !PT ;  /* 0x000000e407e67212 */ /* 0x000fe200078e3cff */
[----:B-1----:R-:W-:-:S04]  /*94e0*/  IMAD.WIDE.U32 R4, R240, -0x326172a9, RZ ;  /* 0xcd9e8d57f0047825 */ /* 0x002fc800078e00ff */
[----:B------:R-:W-:Y:S01]  /*94f0*/  IMAD.WIDE.U32 R230, R230, -0x2daee0ad, RZ ;  /* 0xd2511f53e6e67825 */ /* 0x000fe200078e00ff */
[----:B------:R-:W-:Y:S01]  /*9500*/  LOP3.LUT R228, R5, R228, RZ, 0x3c, !PT ;  /* 0x000000e405e47212 */ /* 0x000fe200078e3cff */
[----:B--2---:R1:W-:Y:S04]  /*9510*/  @!P0 STL.64 [R1+0x28], R2 ;  /* 0x0000280201008387 */ /* 0x0043e80000100a00 */
[----:B------:R-:W-:Y:S01]  /*9520*/  IMAD.WIDE.U32 R228, R228, -0x2daee0ad, RZ ;  /* 0xd2511f53e4e47825 */ /* 0x000fe200078e00ff */
[----:B------:R2:W-:Y:S04]  /*9530*/  STL.64 [R1+0x8], R6 ;  /* 0x0000080601007387 */ /* 0x0005e80000100a00 */
[----:B------:R2:W-:Y:S04]  /*9540*/  STL.64 [R1], R4 ;  /* 0x0000000401007387 */ /* 0x0005e80000100a00 */
[----:B------:R2:W-:Y:S01]  /*9550*/  @!P0 STL [R1+0x20], R0 ;  /* 0x0000200001008387 */ /* 0x0005e20000100800 */
[----:B-1----:R-:W-:Y:S01]  /*9560*/  MOV R3, R138 ;  /* 0x0000008a00037202 */ /* 0x002fe20000000f00 */
[----:B------:R-:W-:Y:S06]  /*9570*/  BRA `(.L_x_436) ;  /* 0x0000000000e07947 */ /* 0x000fec0003800000 */
.L_x_438:
[----:B------:R-:W2:Y:S01]  /*9580*/  LDL.64 R236, [R1+0x58] ;  /* 0x0000580001ec7983 */ /* 0x000ea20000100a00 */
[----:B------:R-:W1:Y:S01]  /*9590*/  LDC.64 R138, c[0x0][0x248] ;  /* 0x00009200ff8a7b82 */ /* 0x000e620000000a00 */
[----:B------:R-:W-:Y:S02]  /*95a0*/  UIADD3 UR17, UR22, -0x1, URZ ;  /* 0xffffffff16117890 */ /* 0x000fe4000fffe03f */
[----:B------:R-:W3:Y:S02]  /*95b0*/  LDL.64 R234, [R1+0x48] ;  /* 0x0000480001ea7983 */ /* 0x000ee40000100a00 */
[----:B------:R-:W-:Y:S02]  /*95c0*/  USHF.R.S32.HI UR16, URZ, 0x1f, UR17 ;  /* 0x0000001f3f107899 */ /* 0x000fe40008011411 */
[----:B------:R-:W4:Y:S01]  /*95d0*/  LDL R227, [R1+0x64] ;  /* 0x0000640001e37983 */ /* 0x000f220000100800 */
[----:B------:R-:W5:Y:S03]  /*95e0*/  @!P0 LDC.64 R176, c[0x0][0x218] ;  /* 0x00008600ffb08b82 */ /* 0x000f660000000a00 */
[----:B------:R-:W4:Y:S04]  /*95f0*/  LDL R224, [R1+0x60] ;  /* 0x0000600001e07983 */ /* 0x000f280000100800 */
[----:B------:R1:W-:Y:S01]  /*9600*/  @P0 STS [R221+0x2000], RZ ;  /* 0x002000ffdd000388 */ /* 0x0003e20000000800 */
[----:B------:R-:W4:Y:S03]  /*9610*/  @!P0 LDC.64 R174, c[0x0][0x218] ;  /* 0x00008600ffae8b82 */ /* 0x000f260000000a00 */
[----:B------:R1:W-:Y:S04]  /*9620*/  @P0 STS [R221+0x2004], RZ ;  /* 0x002004ffdd000388 */ /* 0x0003e80000000800 */
[----:B------:R1:W-:Y:S01]  /*9630*/  @P0 STS.64 [R221+0x2008], RZ ;  /* 0x002008ffdd000388 */ /* 0x0003e20000000a00 */
[----:B------:R-:W4:Y:S01]  /*9640*/  @!P0 LDC.64 R196, c[0x0][0x218] ;  /* 0x00008600ffc48b82 */ /* 0x000f220000000a00 */
[C---:B-1----:R-:W-:Y:S02]  /*9650*/  IMAD R0, R138.reuse, UR16, RZ ;  /* 0x000000108a007c24 */ /* 0x042fe4000f8e02ff */
[----:B------:R-:W-:Y:S04]  /*9660*/  IMAD.WIDE.U32 R172, R138, UR17, RZ ;  /* 0x000000118aac7c25 */ /* 0x000fe8000f8e00ff */
[----:B------:R-:W-:Y:S04]  /*9670*/  IMAD R0, R139, UR17, R0 ;  /* 0x000000118b007c24 */ /* 0x000fe8000f8e0200 */
[----:B------:R-:W-:Y:S01]  /*9680*/  IMAD.IADD R2, R173, 0x1, R0 ;  /* 0x00000001ad027824 */ /* 0x000fe200078e0200 */
[C---:B--2---:R-:W-:Y:S04]  /*9690*/  LEA R136, P1, R172.reuse, R236, 0x7 ;  /* 0x000000ecac887211 */ /* 0x044fe800078238ff */
[----:B---3--:R-:W-:Y:S02]  /*96a0*/  LEA.HI.X R137, R172, R235, R2, 0x7, P1 ;  /* 0x000000ebac897211 */ /* 0x008fe400008f3c02 */
[----:B------:R-:W1:Y:S01]  /*96b0*/  @!P0 LDC.64 R172, c[0x0][0x218] ;  /* 0x00008600ffac8b82 */ /* 0x000e620000000a00 */
[C---:B-----5:R-:W-:Y:S02]  /*96c0*/  @!P0 LEA R176, P4, R136.reuse, R176, 0x1 ;  /* 0x000000b088b08211 */ /* 0x060fe400078808ff */
        /* <DEDUP_REMOVED lines=11> */
[C---:B------:R-:W-:Y:S01]  /*9780*/  @!P0 LEA.HI.X R0, R138.reuse, R137, R139, 0x6, P1 ;  /* 0x000000898a008211 */ /* 0x040fe200008f348b */
[----:B------:R-:W-:Y:S02]  /*9790*/  @!P0 IMAD.WIDE.U32 R136, R138, 0x60, R136 ;  /* 0x000000608a888825 */ /* 0x000fe400078e0088 */
[----:B------:R-:W-:Y:S01]  /*97a0*/  @!PT LDS RZ, [RZ] ;  /* 0x00000000fffff984 */ /* 0x000fe20000000800 */
[----:B------:R-:W-:Y:S01]  /*97b0*/  @!PT LDS RZ, [RZ] ;  /* 0x00000000fffff984 */ /* 0x000fe20000000800 */
[----:B------:R-:W-:Y:S01]  /*97c0*/  @!PT LDS RZ, [RZ] ;  /* 0x00000000fffff984 */ /* 0x000fe20000000800 */
[----:B------:R2:W-:Y:S02]  /*97d0*/  @!P0 LDGSTS.E.BYPASS.LTC128B.128 [R221+0x2800], desc[UR18][R174.64] ;  /* 0x02800000aedd8fae */ /* 0x0005e4000b901d52 */
[----:B------:R-:W-:Y:S02]  /*97e0*/  @!P0 IMAD R139, R139, 0x60, RZ ;  /* 0x000000608b8b8824 */ /* 0x000fe400078e02ff */
[----:B------:R2:W-:Y:S01]  /*97f0*/  @P0 STS.128 [R221+0x3000], RZ ;  /* 0x003000ffdd000388 */ /* 0x0005e20000000c00 */
[C---:B-1----:R-:W-:Y:S01]  /*9800*/  @!P0 LEA R172, P1, R2.reuse, R172, 0x1 ;  /* 0x000000ac02ac8211 */ /* 0x042fe200078208ff */
[----:B------:R-:W-:Y:S03]  /*9810*/  @!P0 IMAD.IADD R139, R139, 0x1, R137 ;  /* 0x000000018b8b8824 */ /* 0x000fe600078e0289 */
[----:B------:R-:W-:Y:S02]  /*9820*/  @!P0 LEA.HI.X R173, R2, R173, R0, 0x1, P1 ;  /* 0x000000ad02ad8211 */ /* 0x000fe400008f0c00 */
        /* <DEDUP_REMOVED lines=13> */
.L_x_436:
[----:B---3--:R-:W3:Y:S01]  /*9900*/  LDL.64 R12, [R1+0x50] ;  /* 0x00005000010c7983 */ /* 0x008ee20000100a00 */
[----:B------:R-:W-:Y:S04]  /*9910*/  DEPBAR.LE SB0, 0x0 ;  /* 0x000080000000791a */ /* 0x000fe80000000000 */
[----:B------:R-:W4:Y:S01]  /*9920*/  LDL R11, [R1+0x68] ;  /* 0x00006800010b7983 */ /* 0x000f220000100800 */
[----:B------:R-:W-:Y:S01]  /*9930*/  USHF.R.S32.HI UR16, URZ, 0x1f, UR22 ;  /* 0x0000001f3f107899 */ /* 0x000fe20008011416 */
[C---:B--2---:R-:W-:Y:S01]  /*9940*/  IMAD.WIDE.U32 R6, R232.reuse, UR22, RZ ;  /* 0x00000016e8067c25 */ /* 0x044fe2000f8e00ff */
[----:B------:R-:W-:Y:S01]  /*9950*/  USHF.L.U32 UR21, UR22, 0x2, URZ ;  /* 0x0000000216157899 */ /* 0x000fe2000800063f */
[----:B------:R-:W2:Y:S03]  /*9960*/  LDL R10, [R1+0x40] ;  /* 0x00004000010a7983 */ /* 0x000ea60000100800 */
[----:B------:R-:W-:Y:S01]  /*9970*/  IMAD R0, R232, UR16, RZ ;  /* 0x00000010e8007c24 */ /* 0x000fe2000f8e02ff */
[----:B-----5:R-:W5:Y:S01]  /*9980*/  LDL R18, [R1+0x44] ;  /* 0x0000440001127983 */ /* 0x020f620000100800 */
[----:B------:R-:W-:Y:S02]  /*9990*/  UIADD3 UR16, UR21, 0x1, URZ ;  /* 0x0000000115107890 */ /* 0x000fe4000fffe03f */
[----:B------:R-:W-:Y:S01]  /*99a0*/  IMAD R0, R233, UR22, R0 ;  /* 0x00000016e9007c24 */ /* 0x000fe2000f8e0200 */
[----:B------:R-:W5:Y:S03]  /*99b0*/  LDL R9, [R1+0x38] ;  /* 0x0000380001097983 */ /* 0x000f660000100800 */
[----:B------:R-:W-:Y:S01]  /*99c0*/  IMAD.IADD R0, R7, 0x1, R0 ;  /* 0x0000000107007824 */ /* 0x000fe200078e0200 */
[----:B------:R-:W5:Y:S04]  /*99d0*/  LDL R19, [R1+0x3c] ;  /* 0x00003c0001137983 */ /* 0x000f680000100800 */
[----:B------:R-:W5:Y:S04]  /*99e0*/  LDL R8, [R1+0x30] ;  /* 0x0000300001087983 */ /* 0x000f680000100800 */
[----:B------:R-:W5:Y:S04]  /*99f0*/  LDL R17, [R1+0x34] ;  /* 0x0000340001117983 */ /* 0x000f680000100800 */
[----:B------:R-:W5:Y:S04]  /*9a00*/  LDL R16, [R1+0x20] ;  /* 0x0000200001107983 */ /* 0x000f680000100800 */
[----:B------:R-:W5:Y:S04]  /*9a10*/  LDL R15, [R1+0x28] ;  /* 0x00002800010f7983 */ /* 0x000f680000100800 */
[----:B------:R-:W5:Y:S01]  /*9a20*/  LDL R14, [R1+0x2c] ;  /* 0x00002c00010e7983 */ /* 0x000f620000100800 */
[----:B------:R-:W-:Y:S06]  /*9a30*/  BAR.SYNC.DEFER_BLOCKING 0x0 ;  /* 0x0000000000007b1d */ /* 0x000fec0000010000 */
[----:B------:R-:W-:Y:S04]  /*9a40*/  @P0 STS [R221+0x4000], RZ ;  /* 0x004000ffdd000388 */ /* 0x000fe80000000800 */
[----:B------:R-:W-:Y:S04]  /*9a50*/  @P0 STS [R221+0x4004], RZ ;  /* 0x004004ffdd000388 */ /* 0x000fe80000000800 */
[----:B------:R-:W-:Y:S04]  /*9a60*/  @P0 STS.64 [R221+0x4008], RZ ;  /* 0x004008ffdd000388 */ /* 0x000fe80000000a00 */
[----:B------:R-:W5:Y:S04]  /*9a70*/  LDL.64 R226, [R1] ;  /* 0x0000000001e27983 */ /* 0x000f680000100a00 */
[----:B------:R-:W5:Y:S01]  /*9a80*/  LDL.64 R224, [R1+0x8] ;  /* 0x0000080001e07983 */ /* 0x000f620000100a00 */
[----:B---3--:R-:W-:Y:S04]  /*9a90*/  LEA R4, P1, R6, R12, 0x7 ;  /* 0x0000000c06047211 */ /* 0x008fe800078238ff */
[-C--:B------:R-:W-:Y:S02]  /*9aa0*/  @!P0 LEA R2, P4, R232, R4.reuse, 0x5 ;  /* 0x00000004e8028211 */ /* 0x080fe400078828ff */
[----:B----4-:R-:W-:Y:S02]  /*9ab0*/  LEA.HI.X R5, R6, R11, R0, 0x7, P1 ;  /* 0x0000000b06057211 */ /* 0x010fe400008f3c00 */
[----:B------:R-:W-:Y:S02]  /*9ac0*/  @!P0 LEA R0, P2, R232, R4, 0x6 ;  /* 0x00000004e8008211 */ /* 0x000fe400078430ff */
[----:B--2---:R-:W-:Y:S02]  /*9ad0*/  @!P0 LEA R12, P5, R4, R10, 0x1 ;  /* 0x0000000a040c8211 */ /* 0x004fe400078a08ff */
[-C--:B------:R-:W-:Y:S02]  /*9ae0*/  @!P0 LEA.HI.X R6, R232, R5.reuse, R233, 0x5, P4 ;  /* 0x00000005e8068211 */ /* 0x080fe400020f2ce9 */
[----:B-----5:R-:W-:Y:S02]  /*9af0*/  @!P0 LEA.HI.X R13, R4, R18, R5, 0x1, P5 ;  /* 0x00000012040d8211 */ /* 0x020fe400028f0c05 */
[C---:B------:R-:W-:Y:S01]  /*9b00*/  @!P0 LEA.HI.X R7, R232.reuse, R5, R233, 0x6, P2 ;  /* 0x00000005e8078211 */ /* 0x040fe200010f34e9 */
[----:B------:R-:W-:Y:S01]  /*9b10*/  @!P0 IMAD.WIDE.U32 R4, R232, 0x60, R4 ;  /* 0x00000060e8048825 */ /* 0x000fe200078e0004 */
[C---:B------:R-:W-:Y:S01]  /*9b20*/  @!P0 LEA R10, P3, R2.reuse, R9, 0x1 ;  /* 0x00000009020a8211 */ /* 0x040fe200078608ff */
[----:B------:R-:W-:Y:S01]  /*9b30*/  @!PT LDS RZ, [RZ] ;  /* 0x00000000fffff984 */ /* 0x000fe20000000800 */
[----:B------:R-:W-:Y:S01]  /*9b40*/  @!PT LDS RZ, [RZ] ;  /* 0x00000000fffff984 */ /* 0x000fe20000000800 */
[----:B------:R-:W-:Y:S01]  /*9b50*/  @!PT LDS RZ, [RZ] ;  /* 0x00000000fffff984 */ /* 0x000fe20000000800 */
[----:B------:R-:W-:Y:S01]  /*9b60*/  @!P0 LDGSTS.E.BYPASS.LTC128B.128 [R221+0x4000], desc[UR18][R12.64] ;  /* 0x040000000cdd8fae */ /* 0x000fe2000b901d52 */
[----:B------:R-:W-:Y:S02]  /*9b70*/  ISETP.LT.AND P5, PT, RZ, UR22, PT ;  /* 0x00000016ff007c0c */ /* 0x000fe4000bfa1270 */
[----:B------:R-:W-:Y:S01]  /*9b80*/  @!P0 LEA.HI.X R11, R2, R19, R6, 0x1, P3 ;  /* 0x00000013020b8211 */ /* 0x000fe200018f0c06 */
[----:B------:R-:W-:Y:S01]  /*9b90*/  @P0 STS.128 [R221+0x4800], RZ ;  /* 0x004800ffdd000388 */ /* 0x000fe20000000c00 */
[C---:B------:R-:W-:Y:S03]  /*9ba0*/  @!P0 LEA R8, P1, R0.reuse, R8, 0x1 ;  /* 0x0000000800088211 */ /* 0x040fe600078208ff */
[----:B------:R-:W-:Y:S01]  /*9bb0*/  @!PT LDS RZ, [RZ] ;  /* 0x00000000fffff984 */ /* 0x000fe20000000800 */
[----:B------:R-:W-:Y:S01]  /*9bc0*/  @!PT LDS RZ, [RZ] ;  /* 0x00000000fffff984 */ /* 0x000fe20000000800 */
[----:B------:R-:W-:Y:S01]  /*9bd0*/  @!PT LDS RZ, [RZ] ;  /* 0x00000000fffff984 */ /* 0x000fe20000000800 */
[----:B------:R-:W-:Y:S01]  /*9be0*/  @!P0 LDGSTS.E.BYPASS.LTC128B.128 [R221+0x4800], desc[UR18][R10.64] ;  /* 0x048000000add8fae */ /* 0x000fe2000b901d52 */
[----:B------:R-:W-:Y:S03]  /*9bf0*/  @!P0 LEA.HI.X R9, R0, R17, R7, 0x1, P1 ;  /* 0x0000001100098211 */ /* 0x000fe600008f0c07 */
[----:B------:R-:W-:Y:S01]  /*9c00*/  @P0 STS.128 [R221+0x5000], RZ ;  /* 0x005000ffdd000388 */ /* 0x000fe20000000c00 */
[----:B------:R-:W-:Y:S03]  /*9c10*/  @!P0 IMAD.IADD R0, R16, 0x1, R5 ;  /* 0x0000000110008824 */ /* 0x000fe600078e0205 */
[----:B------:R-:W-:Y:S01]  /*9c20*/  @!PT LDS RZ, [RZ] ;  /* 0x00000000fffff984 */ /* 0x000fe20000000800 */
[----:B------:R-:W-:Y:S01]  /*9c30*/  @!PT LDS RZ, [RZ] ;  /* 0x00000000fffff984 */ /* 0x000fe20000000800 */
[----:B------:R-:W-:Y:S01]  /*9c40*/  @!PT LDS RZ, [RZ] ;  /* 0x00000000fffff984 */ /* 0x000fe20000000800 */
[----:B------:R-:W-:Y:S01]  /*9c50*/  @!P0 LDGSTS.E.BYPASS.LTC128B.128 [R221+0x5000], desc[UR18][R8.64] ;  /* 0x0500000008dd8fae */ /* 0x000fe2000b901d52 */
[C---:B------:R-:W-:Y:S03]  /*9c60*/  @!P0 LEA R6, P1, R4.reuse, R15, 0x1 ;  /* 0x0000000f04068211 */ /* 0x040fe600078208ff */
[----:B------:R-:W-:Y:S01]  /*9c70*/  @P0 STS.128 [R221+0x5800], RZ ;  /* 0x005800ffdd000388 */ /* 0x000fe20000000c00 */
[----:B------:R-:W-:Y:S01]  /*9c80*/  @!P0 LEA.HI.X R7, R4, R14, R0, 0x1, P1 ;  /* 0x0000000e04078211 */ /* 0x000fe200008f0c00 */
[----:B------:R-:W-:Y:S04]  /*9c90*/  IMAD.U32 R0, RZ, RZ, UR25 ;  /* 0x00000019ff007e24 */ /* 0x000fe8000f8e00ff */
[----:B------:R-:W-:Y:S01]  /*9ca0*/  @!PT LDS RZ, [RZ] ;  /* 0x00000000fffff984 */ /* 0x000fe20000000800 */
[----:B------:R-:W-:Y:S01]  /*9cb0*/  @!PT LDS RZ, [RZ] ;  /* 0x00000000fffff984 */ /* 0x000fe20000000800 */
[----:B------:R-:W-:Y:S01]  /*9cc0*/  @!PT LDS RZ, [RZ] ;  /* 0x00000000fffff984 */ /* 0x000fe20000000800 */
[----:B------:R1:W-:Y:S01]  /*9cd0*/  @!P0 LDGSTS.E.BYPASS.LTC128B.128 [R221+0x5800], desc[UR18][R6.64] ;  /* 0x0580000006dd8fae */ /* 0x0003e2000b901d52 */
[----:B------:R-:W-:Y:S03]  /*9ce0*/  LOP3.LUT R0, R223, UR21, R0, 0x96, !PT ;  /* 0x00000015df007c12 */ /* 0x000fe6000f8e9600 */
[----:B------:R-:W-:Y:S04]  /*9cf0*/  LDSM.16.M88.4 R128, [R211] ;  /* 0x00000000d380783b */ /* 0x000fe80000000200 */
[----:B------:R-:W1:Y:S04]  /*9d00*/  LDSM.16.M88.4 R16, [R208+0x2000] ;  /* 0x00200000d010783b */ /* 0x000e680000000200 */
[----:B------:R-:W2:Y:S04]  /*9d10*/  LDSM.16.M88.4 R124, [R211+0x1000] ;  /* 0x00100000d37c783b */ /* 0x000ea80000000200 */
[----:B------:R-:W3:Y:S04]  /*9d20*/  LDSM.16.M88.4 R32, [R208+0x2400] ;  /* 0x00240000d020783b */ /* 0x000ee80000000200 */
[----:B------:R-:W0:Y:S04]  /*9d30*/  LDGDEPBAR ;  /* 0x00000000000079af */ /* 0x000e280000000000 */
[----:B------:R-:W4:Y:S04]  /*9d40*/  LDSM.16.M88.4 R48, [R208+0x2800] ;  /* 0x00280000d030783b */ /* 0x000f280000000200 */
[----:B------:R-:W5:Y:S04]  /*9d50*/  LDSM.16.M88.4 R64, [R208+0x2c00] ;  /* 0x002c0000d040783b */ /* 0x000f680000000200 */
[----:B------:R-:W5:Y:S04]  /*9d60*/  LDSM.16.M88.4 R80, [R208+0x3000] ;  /* 0x00300000d050783b */ /* 0x000f680000000200 */
[----:B------:R-:W5:Y:S04]  /*9d70*/  LDSM.16.M88.4 R96, [R208+0x3400] ;  /* 0x00340000d060783b */ /* 0x000f680000000200 */
[----:B------:R-:W5:Y:S04]  /*9d80*/  LDSM.16.M88.4 R112, [R208+0x3800] ;  /* 0x00380000d070783b */ /* 0x000f680000000200 */
[----:B------:R-:W5:Y:S01]  /*9d90*/  LDSM.16.M88.4 R136, [R208+0x3c00] ;  /* 0x003c0000d088783b */ /* 0x000f620000000200 */
[-C--:B-1----:R-:W-:Y:S03]  /*9da0*/  HMMA.16816.F32 R4, R128, R16.reuse, RZ ;  /* 0x000000108004723c */ /* 0x082fe600000018ff */
[----:B------:R-:W-:Y:S04]  /*9db0*/  LDSM.16.M88.4 R172, [R212] ;  /* 0x00000000d4ac783b */ /* 0x000fe80000000200 */
[----:B------:R-:W1:Y:S01]  /*9dc0*/  LDSM.16.M88.4 R176, [R213] ;  /* 0x00000000d5b0783b */ /* 0x000e620000000200 */
[C---:B--2---:R-:W-:Y:S03]  /*9dd0*/  HMMA.16816.F32 R8, R124.reuse, R16, RZ ;  /* 0x000000107c08723c */ /* 0x044fe600000018ff */
[----:B------:R-:W2:Y:S03]  /*9de0*/  LDSM.16.M88.4 R180, [R212+0x1000] ;  /* 0x00100000d4b4783b */ /* 0x000ea60000000200 */
[-C--:B------:R-:W-:Y:S01]  /*9df0*/  HMMA.16816.F32 R12, R124, R18.reuse, RZ ;  /* 0x000000127c0c723c */ /* 0x080fe200000018ff */
[----:B------:R-:W2:Y:S04]  /*9e00*/  LDSM.16.M88.4 R184, [R220] ;  /* 0x00000000dcb8783b */ /* 0x000ea80000000200 */
[----:B------:R-:W2:Y:S01]  /*9e10*/  LDSM.16.M88.4 R188, [R219] ;  /* 0x00000000dbbc783b */ /* 0x000ea20000000200 */
[C---:B------:R-:W-:Y:S03]  /*9e20*/  HMMA.16816.F32 R16, R128.reuse, R18, RZ ;  /* 0x000000128010723c */ /* 0x040fe600000018ff */
[----:B------:R-:W2:Y:S03]  /*9e30*/  LDSM.16.M88.4 R192, [R218] ;  /* 0x00000000dac0783b */ /* 0x000ea60000000200 */
[-C--:B---3--:R-:W-:Y:S01]  /*9e40*/  HMMA.16816.F32 R20, R128, R32.reuse, RZ ;  /* 0x000000208014723c */ /* 0x088fe200000018ff */
[----:B------:R-:W3:Y:S04]  /*9e50*/  LDSM.16.M88.4 R196, [R217] ;  /* 0x00000000d9c4783b */ /* 0x000ee80000000200 */
[----:B------:R-:W3:Y:S01]  /*9e60*/  LDSM.16.M88.4 R200, [R216] ;  /* 0x00000000d8c8783b */ /* 0x000ee20000000200 */
[C---:B------:R-:W-:Y:S03]  /*9e70*/  HMMA.16816.F32 R24, R124.reuse, R32, RZ ;  /* 0x000000207c18723c */ /* 0x040fe600000018ff */
[----:B------:R-:W3:Y:S03]  /*9e80*/  LDSM.16.M88.4 R204, [R215] ;  /* 0x00000000d7cc783b */ /* 0x000ee60000000200 */
[-C--:B------:R-:W-:Y:S06]  /*9e90*/  HMMA.16816.F32 R28, R124, R34.reuse, RZ ;  /* 0x000000227c1c723c */ /* 0x080fec00000018ff */
[C---:B------:R-:W-:Y:S06]  /*9ea0*/  HMMA.16816.F32 R32, R128.reuse, R34, RZ ;  /* 0x000000228020723c */ /* 0x040fec00000018ff */
        /* <DEDUP_REMOVED lines=23> */
[----:B------:R-:W-:Y:S01]  /*a020*/  HMMA.16816.F32 R128, R128, R138, RZ ;  /* 0x0000008a8080723c */ /* 0x000fe200000018ff */
[----:B------:R-:W4:Y:S01]  /*a030*/  LDSM.16.M88.4 R136, [R214] ;  /* 0x00000000d688783b */ /* 0x000f220000000200 */
[----:B------:R-:W-:Y:S04]  /*a040*/  DEPBAR.LE SB0, 0x0 ;  /* 0x000080000000791a */ /* 0x000fe80000000000 */
[-C--:B-1----:R-:W-:Y:S01]  /*a050*/  HMMA.16816.F32 R4, R172, R176.reuse, R4 ;  /* 0x000000b0ac04723c */ /* 0x082fe20000001804 */
[----:B------:R-:W-:Y:S05]  /*a060*/  BAR.SYNC.DEFER_BLOCKING 0x0 ;  /* 0x0000000000007b1d */ /* 0x000fea0000010000 */
[C---:B--2---:R-:W-:Y:S06]  /*a070*/  HMMA.16816.F32 R8, R180.reuse, R176, R8 ;  /* 0x000000b0b408723c */ /* 0x044fec0000001808 */
        /* <DEDUP_REMOVED lines=9> */
[----:B------:R-:W-:Y:S01]  /*a110*/  IMAD.WIDE.U32 R184, R184, -0x326172a9, RZ ;  /* 0xcd9e8d57b8b87825 */ /* 0x000fe200078e00ff */
[-C--:B------:R-:W-:Y:S06]  /*a120*/  HMMA.16816.F32 R36, R172, R188.reuse, R36 ;  /* 0x000000bcac24723c */ /* 0x080fec0000001824 */
[C---:B------:R-:W-:Y:S06]  /*a130*/  HMMA.16816.F32 R40, R180.reuse, R188, R40 ;  /* 0x000000bcb428723c */ /* 0x040fec0000001828 */
[-C--:B------:R-:W-:Y:S06]  /*a140*/  HMMA.16816.F32 R44, R180, R190.reuse, R44 ;  /* 0x000000beb42c723c */ /* 0x080fec000000182c */
[C---:B------:R-:W-:Y:S06]  /*a150*/  HMMA.16816.F32 R48, R172.reuse, R190, R48 ;  /* 0x000000beac30723c */ /* 0x040fec0000001830 */
[-C--:B------:R-:W-:Y:S06]  /*a160*/  HMMA.16816.F32 R52, R172, R192.reuse, R52 ;  /* 0x000000c0ac34723c */ /* 0x080fec0000001834 */
[C---:B------:R-:W-:Y:S06]  /*a170*/  HMMA.16816.F32 R56, R180.reuse, R192, R56 ;  /* 0x000000c0b438723c */ /* 0x040fec0000001838 */
[-C--:B------:R-:W-:Y:S05]  /*a180*/  HMMA.16816.F32 R60, R180, R194.reuse, R60 ;  /* 0x000000c2b43c723c */ /* 0x080fea000000183c */
[----:B------:R-:W-:Y:S01]  /*a190*/  IMAD.WIDE.U32 R192, R0, -0x326172a9, RZ ;  /* 0xcd9e8d5700c07825 */ /* 0x000fe200078e00ff */
[C---:B------:R-:W-:Y:S05]  /*a1a0*/  HMMA.16816.F32 R64, R172.reuse, R194, R64 ;  /* 0x000000c2ac40723c */ /* 0x040fea0000001840 */
[----:B------:R-:W-:Y:S01]  /*a1b0*/  IMAD.U32 R0, RZ, RZ, UR16 ;  /* 0x00000010ff007e24 */ /* 0x000fe2000f8e00ff */
[-C--:B---3--:R-:W-:Y:S05]  /*a1c0*/  HMMA.16816.F32 R68, R172, R196.reuse, R68 ;  /* 0x000000c4ac44723c */ /* 0x088fea0000001844 */
[----:B------:R-:W-:Y:S01]  /*a1d0*/  LOP3.LUT R194, R179, UR12, R192, 0x96, !PT ;  /* 0x0000000cb3c27c12 */ /* 0x000fe2000f8e96c0 */
[C---:B------:R-:W-:Y:S05]  /*a1e0*/  HMMA.16816.F32 R72, R180.reuse, R196, R72 ;  /* 0x000000c4b448723c */ /* 0x040fea0000001848 */
[C---:B------:R-:W-:Y:S01]  /*a1f0*/  LOP3.LUT R2, R193.reuse, UR14, R224, 0x96, !PT ;  /* 0x0000000ec1027c12 */ /* 0x040fe2000f8e96e0 */
[-C--:B------:R-:W-:Y:S05]  /*a200*/  HMMA.16816.F32 R76, R180, R198.reuse, R76 ;  /* 0x000000c6b44c723c */ /* 0x080fea000000184c */
[----:B------:R-:W-:Y:S01]  /*a210*/  LOP3.LUT R132, R193, UR14, R226, 0x96, !PT ;  /* 0x0000000ec1847c12 */ /* 0x000fe2000f8e96e2 */
[C---:B------:R-:W-:Y:S05]  /*a220*/  HMMA.16816.F32 R80, R172.reuse, R198, R80 ;  /* 0x000000c6ac50723c */ /* 0x040fea0000001850 */
[----:B------:R-:W-:Y:S01]  /*a230*/  LOP3.LUT R192, R185, UR12, R192, 0x96, !PT ;  /* 0x0000000cb9c07c12 */ /* 0x000fe2000f8e96c0 */
[-C--:B------:R-:W-:Y:S05]  /*a240*/  HMMA.16816.F32 R84, R172, R200.reuse, R84 ;  /* 0x000000c8ac54723c */ /* 0x080fea0000001854 */
[----:B------:R-:W-:Y:S01]  /*a250*/  LOP3.LUT R0, R223, UR25, R0, 0x96, !PT ;  /* 0x00000019df007c12 */ /* 0x000fe2000f8e9600 */
[C---:B------:R-:W-:Y:S05]  /*a260*/  HMMA.16816.F32 R88, R180.reuse, R200, R88 ;  /* 0x000000c8b458723c */ /* 0x040fea0000001858 */
[----:B------:R-:W-:Y:S01]  /*a270*/  IMAD.WIDE.U32 R188, R2, -0x2daee0ad, RZ ;  /* 0xd2511f5302bc7825 */ /* 0x000fe200078e00ff */
[-C--:B------:R-:W-:Y:S05]  /*a280*/  HMMA.16816.F32 R92, R180, R202.reuse, R92 ;  /* 0x000000cab45c723c */ /* 0x080fea000000185c */
[----:B------:R-:W-:Y:S01]  /*a290*/  IMAD.WIDE.U32 R194, R194, -0x2daee0ad, RZ ;  /* 0xd2511f53c2c27825 */ /* 0x000fe200078e00ff */
[C---:B------:R-:W-:Y:S05]  /*a2a0*/  HMMA.16816.F32 R96, R172.reuse, R202, R96 ;  /* 0x000000caac60723c */ /* 0x040fea0000001860 */
[----:B------:R-:W-:Y:S01]  /*a2b0*/  IMAD.WIDE.U32 R192, R192, -0x2daee0ad, RZ ;  /* 0xd2511f53c0c07825 */ /* 0x000fe200078e00ff */
[-C--:B------:R-:W-:Y:S05]  /*a2c0*/  HMMA.16816.F32 R100, R172, R204.reuse, R100 ;  /* 0x000000ccac64723c */ /* 0x080fea0000001864 */
[----:B------:R-:W-:Y:S01]  /*a2d0*/  IMAD.WIDE.U32 R176, R0, -0x326172a9, RZ ;  /* 0xcd9e8d5700b07825 */ /* 0x000fe200078e00ff */
[C---:B------:R-:W-:Y:S05]  /*a2e0*/  HMMA.16816.F32 R104, R180.reuse, R204, R104 ;  /* 0x000000ccb468723c */ /* 0x040fea0000001868 */
[----:B------:R-:W-:Y:S01]  /*a2f0*/  LOP3.LUT R190, R189, UR11, R230, 0x96, !PT ;  /* 0x0000000bbdbe7c12 */ /* 0x000fe2000f8e96e6 */
[-C--:B------:R-:W-:Y:S05]  /*a300*/  HMMA.16816.F32 R108, R180, R206.reuse, R108 ;  /* 0x000000ceb46c723c */ /* 0x080fea000000186c */
[----:B------:R-:W-:Y:S01]  /*a310*/  LOP3.LUT R188, R195, UR9, R188, 0x96, !PT ;  /* 0x00000009c3bc7c12 */ /* 0x000fe2000f8e96bc */
[C---:B------:R-:W-:Y:S05]  /*a320*/  HMMA.16816.F32 R112, R172.reuse, R206, R112 ;  /* 0x000000ceac70723c */ /* 0x040fea0000001870 */
[----:B------:R-:W-:Y:S01]  /*a330*/  LOP3.LUT R198, R185, UR12, R176, 0x96, !PT ;  /* 0x0000000cb9c67c12 */ /* 0x000fe2000f8e96b0 */
[-C--:B----4-:R-:W-:Y:S05]  /*a340*/  HMMA.16816.F32 R116, R172, R136.reuse, R116 ;  /* 0x00000088ac74723c */ /* 0x090fea0000001874 */
[----:B------:R-:W-:Y:S01]  /*a350*/  IMAD.WIDE.U32 R190, R190, -0x326172a9, RZ ;  /* 0xcd9e8d57bebe7825 */ /* 0x000fe200078e00ff */
[C---:B------:R-:W-:Y:S05]  /*a360*/  HMMA.16816.F32 R120, R180.reuse, R136, R120 ;  /* 0x00000088b478723c */ /* 0x040fea0000001878 */
[----:B------:R-:W-:Y:S01]  /*a370*/  IMAD.WIDE.U32 R188, R188, -0x326172a9, RZ ;  /* 0xcd9e8d57bcbc7825 */ /* 0x000fe200078e00ff */
[-C--:B------:R-:W-:Y:S05]  /*a380*/  HMMA.16816.F32 R124, R180, R138.reuse, R124 ;  /* 0x0000008ab47c723c */ /* 0x080fea000000187c */
[----:B------:R-:W-:Y:S01]  /*a390*/  IMAD.WIDE.U32 R136, R132, -0x2daee0ad, RZ ;  /* 0xd2511f5384887825 */ /* 0x000fe200078e00ff */
[----:B------:R-:W-:Y:S05]  /*a3a0*/  HMMA.16816.F32 R128, R172, R138, R128 ;  /* 0x0000008aac80723c */ /* 0x000fea0000001880 */
[----:B------:R-:W-:Y:S02]  /*a3b0*/  LOP3.LUT R186, R137, UR11, R228, 0x96, !PT ;  /* 0x0000000b89ba7c12 */ /* 0x000fe4000f8e96e4 */
[----:B------:R-:W-:Y:S04]  /*a3c0*/  LOP3.LUT R182, R193, UR9, R136, 0x96, !PT ;  /* 0x00000009c1b67c12 */ /* 0x000fe8000f8e9688 */
[----:B------:R-:W-:Y:S01]  /*a3d0*/  IMAD.WIDE.U32 R186, R186, -0x326172a9, RZ ;  /* 0xcd9e8d57baba7825 */ /* 0x000fe200078e00ff */
[C---:B------:R-:W-:Y:S02]  /*a3e0*/  LOP3.LUT R180, R177.reuse, UR14, R226, 0x96, !PT ;  /* 0x0000000eb1b47c12 */ /* 0x040fe4000f8e96e2 */
[----:B------:R-:W-:Y:S01]  /*a3f0*/  LOP3.LUT R226, R177, UR14, R224, 0x96, !PT ;  /* 0x0000000eb1e27c12 */ /* 0x000fe2000f8e96e0 */
[----:B------:R-:W-:Y:S01]  /*a400*/  IMAD.WIDE.U32 R182, R182, -0x326172a9, RZ ;  /* 0xcd9e8d57b6b67825 */ /* 0x000fe200078e00ff */
[----:B------:R-:W-:Y:S03]  /*a410*/  LOP3.LUT R225, R179, UR12, R176, 0x96, !PT ;  /* 0x0000000cb3e17c12 */ /* 0x000fe6000f8e96b0 */
[----:B------:R-:W-:Y:S01]  /*a420*/  IMAD.WIDE.U32 R180, R180, -0x2daee0ad, RZ ;  /* 0xd2511f53b4b47825 */ /* 0x000fe200078e00ff */
[----:B------:R-:W-:Y:S06]  /*a430*/  @P5 BRA `(.L_x_438) ;  /* 0xfffffff000505947 */ /* 0x000fec000383ffff */
.L_x_437:
[----:B------:R-:W-:Y:S01]  /*a440*/  LOP3.LUT R132, R191, UR10, R178, 0x96, !PT ;  /* 0x0000000abf847c12 */ /* 0x000fe2000f8e96b2 */
[----:B------:R-:W-:Y:S01]  /*a450*/  STL [R1+0xa0], R221 ;  /* 0x0000a0dd01007387 */ /* 0x000fe20000100800 */
[----:B------:R-:W-:Y:S01]  /*a460*/  LOP3.LUT R0, R181, UR11, R228, 0x96, !PT ;  /* 0x0000000bb5007c12 */ /* 0x000fe2000f8e96e4 */
[----:B------:R-:W-:Y:S01]  /*a470*/  UIADD3 UR17, UR25, 0x646e171e, URZ ;  /* 0x646e171e19117890 */ /* 0x000fe2000fffe03f */
[----:B------:R-:W-:Y:S01]  /*a480*/  LOP3.LUT R2, R187, UR10, R184, 0x96, !PT ;  /* 0x0000000abb027c12 */ /* 0x000fe2000f8e96b8 */
[----:B------:R-:W-:Y:S01]  /*a490*/  STL [R1+0x9c], R220 ;  /* 0x00009cdc01007387 */ /* 0x000fe20000100800 */
[----:B------:R-:W-:Y:S01]  /*a4a0*/  LOP3.LUT R190, R189, UR8, R190, 0x96, !PT ;  /* 0x00000008bdbe7c12 */ /* 0x000fe2000f8e96be */
[----:B--2---:R-:W-:Y:S01]  /*a4b0*/  IMAD.WIDE.U32 R138, R132, -0x2daee0ad, RZ ;  /* 0xd2511f53848a7825 */ /* 0x004fe200078e00ff */
[----:B------:R-:W-:Y:S01]  /*a4c0*/  LOP3.LUT R186, R183, UR8, R186, 0x96, !PT ;  /* 0x00000008b7ba7c12 */ /* 0x000fe2000f8e96ba */
[----:B------:R-:W-:Y:S01]  /*a4d0*/  STL [R1+0x98], R219 ;  /* 0x000098db01007387 */ /* 0x000fe20000100800 */
[----:B------:R-:W-:Y:S01]  /*a4e0*/  UIADD3 UR16, UR24, -0x4ab325aa, URZ ;  /* 0xb54cda5618107890 */ /* 0x000fe2000fffe03f */
[----:B------:R-:W-:Y:S01]  /*a4f0*/  IMAD.WIDE.U32 R174, R0, -0x326172a9, RZ ;  /* 0xcd9e8d5700ae7825 */ /* 0x000fe200078e00ff */
[----:B------:R-:W-:Y:S01]  /*a500*/  LOP3.LUT R194, R139, UR7, R194, 0x96, !PT ;  /* 0x000000078bc27c12 */ /* 0x000fe2000f8e96c2 */
[----:B------:R-:W-:Y:S01]  /*a510*/  STL [R1+0x94], R218 ;  /* 0x000094da01007387 */ /* 0x000fe20000100800 */
[----:B------:R-:W-:Y:S01]  /*a520*/  UIADD3 UR20, UR21, 0x2, URZ ;  /* 0x0000000215147890 */ /* 0x000fe2000fffe03f */
[----:B------:R-:W-:Y:S01]  /*a530*/  IMAD.WIDE.U32 R172, R2, -0x2daee0ad, RZ ;  /* 0xd2511f5302ac7825 */ /* 0x000fe200078e00ff */
[----:B------:R-:W-:Y:S01]  /*a540*/  LOP3.LUT R0, R175, UR10, R184, 0x96, !PT ;  /* 0x0000000aaf007c12 */ /* 0x000fe2000f8e96b8 */
[----:B------:R-:W-:Y:S01]  /*a550*/  STL [R1+0x90], R217 ;  /* 0x000090d901007387 */ /* 0x000fe20000100800 */
[----:B------:R-:W-:Y:S01]  /*a560*/  FMNMX.FTZ R2, R4, R3, !PT ;  /* 0x0000000304027209 */ /* 0x000fe20007810000 */
[----:B------:R-:W-:Y:S01]  /*a570*/  IMAD.WIDE.U32 R190, R190, -0x2daee0ad, RZ ;  /* 0xd2511f53bebe7825 */ /* 0x000fe200078e00ff */
[----:B------:R-:W-:Y:S01]  /*a580*/  LOP3.LUT R192, R173, UR7, R192, 0x96, !PT ;  /* 0x00000007adc07c12 */ /* 0x000fe2000f8e96c0 */
[----:B------:R-:W-:Y:S01]  /*a590*/  STL [R1+0x8c], R216 ;  /* 0x00008cd801007387 */ /* 0x000fe20000100800 */
[----:B------:R-:W-:Y:S01]  /*a5a0*/  UIADD3 UR21, UR21, 0x3, URZ ;  /* 0x0000000315157890 */ /* 0x000fe2000fffe03f */
[----:B------:R-:W-:Y:S01]  /*a5b0*/  IMAD.WIDE.U32 R136, R198, -0x2daee0ad, RZ ;  /* 0xd2511f53c6887825 */ /* 0x000fe200078e00ff */
[----:B------:R-:W-:Y:S01]  /*a5c0*/  LOP3.LUT R138, R191, UR5, R138, 0x96, !PT ;  /* 0x00000005bf8a7c12 */ /* 0x000fe2000f8e968a */
[----:B------:R-:W-:Y:S01]  /*a5d0*/  STL [R1+0x88], R215 ;  /* 0x000088d701007387 */ /* 0x000fe20000100800 */
[----:B------:R-:W-:Y:S01]  /*a5e0*/  UIADD3 UR22, UR22, -0x1, URZ ;  /* 0xffffffff16167890 */ /* 0x000fe2000fffe03f */
[----:B------:R-:W-:Y:S01]  /*a5f0*/  IMAD.WIDE.U32 R194, R194, -0x326172a9, RZ ;  /* 0xcd9e8d57c2c27825 */ /* 0x000fe200078e00ff */
[----:B------:R-:W-:Y:S01]  /*a600*/  LOP3.LUT R180, R137, UR9, R180, 0x96, !PT ;  /* 0x0000000989b47c12 */ /* 0x000fe2000f8e96b4 */
[----:B------:R-:W-:Y:S02]  /*a610*/  STL [R1+0x84], R214 ;  /* 0x000084d601007387 */ /* 0x000fe40000100800 */
[----:B------:R-:W-:Y:S01]  /*a620*/  IMAD.WIDE.U32 R176, R186, -0x2daee0ad, RZ ;  /* 0xd2511f53bab07825 */ /* 0x000fe200078e00ff */
[----:B------:R-:W-:Y:S01]  /*a630*/  LOP3.LUT R188, R195, UR6, R188, 0x96, !PT ;  /* 0x00000006c3bc7c12 */ /* 0x000fe2000f8e96bc */
[----:B------:R-:W-:Y:S02]  /*a640*/  STL [R1+0x80], R213 ;  /* 0x000080d501007387 */ /* 0x000fe40000100800 */
[----:B------:R-:W-:Y:S01]  /*a650*/  IMAD.WIDE.U32 R186, R0, -0x2daee0ad, RZ ;  /* 0xd2511f5300ba7825 */ /* 0x000fe200078e00ff */
[----:B------:R-:W-:Y:S01]  /*a660*/  FMNMX.FTZ R0, R6, R133, !PT ;  /* 0x0000008506007209 */ /* 0x000fe20007810000 */
[----:B------:R-:W-:Y:S01]  /*a670*/  STL [R1+0x7c], R212 ;  /* 0x00007cd401007387 */ /* 0x000fe20000100800 */
[----:B------:R-:W-:Y:S01]  /*a680*/  LOP3.LUT R172, R177, UR5, R172, 0x96, !PT ;  /* 0x00000005b1ac7c12 */ /* 0x000fe2000f8e96ac */
[----:B------:R-:W-:Y:S01]  /*a690*/  IMAD.WIDE.U32 R192, R192, -0x326172a9, RZ ;  /* 0xcd9e8d57c0c07825 */ /* 0x000fe200078e00ff */
[----:B------:R-:W-:Y:S01]  /*a6a0*/  LOP3.LUT R137, R187, UR7, R136, 0x96, !PT ;  /* 0x00000007bb897c12 */ /* 0x000fe2000f8e9688 */
[----:B------:R-:W-:Y:S01]  /*a6b0*/  STL [R1+0x78], R211 ;  /* 0x000078d301007387 */ /* 0x000fe20000100800 */
[----:B------:R-:W-:Y:S01]  /*a6c0*/  FMNMX.FTZ R0, R7, R0, !PT ;  /* 0x0000000007007209 */ /* 0x000fe20007810000 */
[----:B------:R-:W-:Y:S01]  /*a6d0*/  IMAD.WIDE.U32 R138, R138, -0x326172a9, RZ ;  /* 0xcd9e8d578a8a7825 */ /* 0x000fe200078e00ff */
[----:B------:R-:W-:Y:S01]  /*a6e0*/  LOP3.LUT R182, R193, UR6, R182, 0x96, !PT ;  /* 0x00000006c1b67c12 */ /* 0x000fe2000f8e96b6 */
[----:B------:R-:W-:Y:S01]  /*a6f0*/  STL [R1+0x74], R208 ;  /* 0x000074d001007387 */ /* 0x000fe20000100800 */
[----:B------:R-:W-:Y:S01]  /*a700*/  FMNMX.FTZ R0, R18, R0, !PT ;  /* 0x0000000012007209 */ /* 0x000fe20007810000 */
[----:B------:R-:W-:Y:S01]  /*a710*/  IMAD.WIDE.U32 R180, R180, -0x326172a9, RZ ;  /* 0xcd9e8d57b4b47825 */ /* 0x000fe200078e00ff */
[----:B------:R-:W-:Y:S02]  /*a720*/  LOP3.LUT R136, R139, UR16, R194, 0x96, !PT ;  /* 0x000000108b887c12 */ /* 0x000fe4000f8e96c2 */
[----:B------:R-:W-:Y:S01]  /*a730*/  LOP3.LUT R187, R138, 0xffff, RZ, 0xc0, !PT ;  /* 0x0000ffff8abb7812 */ /* 0x000fe200078ec0ff */
[----:B------:R-:W-:Y:S01]  /*a740*/  IMAD.WIDE.U32 R172, R172, -0x326172a9, RZ ;  /* 0xcd9e8d57acac7825 */ /* 0x000fe200078e00ff */
[--C-:B------:R-:W-:Y:S02]  /*a750*/  SHF.R.U32.HI R193, RZ, 0x10, R138.reuse ;  /* 0x00000010ffc17819 */ /* 0x100fe4000001168a */
[----:B------:R-:W-:Y:S02]  /*a760*/  LOP3.LUT R206, R138, 0xff, RZ, 0xc0, !PT ;  /* 0x000000ff8ace7812 */ /* 0x000fe400078ec0ff */
[----:B------:R-:W-:Y:S01]  /*a770*/  SHF.R.U32.HI R205, RZ, 0x18, R138 ;  /* 0x00000018ffcd7819 */ /* 0x000fe2000001168a */
[----:B------:R-:W-:Y:S01]  /*a780*/  IMAD.WIDE.U32 R138, R188, -0x2daee0ad, RZ ;  /* 0xd2511f53bc8a7825 */ /* 0x000fe200078e00ff */
[----:B------:R-:W-:Y:S02]  /*a790*/  LOP3.LUT R189, R181, UR8, R174, 0x96, !PT ;  /* 0x00000008b5bd7c12 */ /* 0x000fe4000f8e96ae */
[----:B------:R-:W-:Y:S01]  /*a7a0*/  LOP3.LUT R132, R173, UR16, R192, 0x96, !PT ;  /* 0x00000010ad847c12 */ /* 0x000fe2000f8e96c0 */
[----:B------:R-:W-:Y:S01]  /*a7b0*/  IMAD.WIDE.U32 R174, R137, -0x326172a9, RZ ;  /* 0xcd9e8d5789ae7825 */ /* 0x000fe200078e00ff */
[----:B------:R-:W-:Y:S02]  /*a7c0*/  FMNMX.FTZ R137, R8, R134, !PT ;  /* 0x0000008608897209 */ /* 0x000fe40007810000 */
[C---:B------:R-:W-:Y:S01]  /*a7d0*/  LOP3.LUT R196, R138.reuse, 0xffff, RZ, 0xc0, !PT ;  /* 0x0000ffff8ac47812 */ /* 0x040fe200078ec0ff */
[----:B------:R-:W-:Y:S01]  /*a7e0*/  IMAD.WIDE.U32 R188, R189, -0x2daee0ad, RZ ;  /* 0xd2511f53bdbc7825 */ /* 0x000fe200078e00ff */
[----:B------:R-:W-:Y:S02]  /*a7f0*/  LOP3.LUT R202, R138, 0xff, RZ, 0xc0, !PT ;  /* 0x000000ff8aca7812 */ /* 0x000fe400078ec0ff */
[--C-:B------:R-:W-:Y:S02]  /*a800*/  SHF.R.U32.HI R203, RZ, 0x10, R138.reuse ;  /* 0x00000010ffcb7819 */ /* 0x100fe4000001168a */
[----:B------:R-:W-:Y:S02]  /*a810*/  SHF.R.U32.HI R204, RZ, 0x18, R138 ;  /* 0x00000018ffcc7819 */ /* 0x000fe4000001168a */
[----:B------:R-:W-:Y:S02]  /*a820*/  FMNMX.FTZ R138, R5, R2, !PT ;  /* 0x00000002058a7209 */ /* 0x000fe40007810000 */
[----:B------:R-:W-:Y:S02]  /*a830*/  FMNMX.FTZ R2, R9, R137, !PT ;  /* 0x0000008909027209 */ /* 0x000fe40007810000 */
[----:B------:R-:W-:Y:S02]  /*a840*/  FMNMX.FTZ R138, R16, R138, !PT ;  /* 0x0000008a108a7209 */ /* 0x000fe40007810000 */
[----:B------:R-:W-:Y:S02]  /*a850*/  FMNMX.FTZ R2, R12, R2, !PT ;  /* 0x000000020c027209 */ /* 0x000fe40007810000 */
[----:B------:R-:W-:Y:S02]  /*a860*/  FMNMX.FTZ R137, R19, R0, !PT ;  /* 0x0000000013897209 */ /* 0x000fe40007810000 */
[----:B------:R-:W-:Y:S02]  /*a870*/  FMNMX.FTZ R138, R17, R138, !PT ;  /* 0x0000008a118a7209 */ /* 0x000fe40007810000 */
[----:B------:R-:W-:Y:S02]  /*a880*/  FMNMX.FTZ R2, R13, R2, !PT ;  /* 0x000000020d027209 */ /* 0x000fe40007810000 */
[C---:B------:R-:W-:Y:S02]  /*a890*/  LOP3.LUT R183, R172.reuse, 0xffff, RZ, 0xc0, !PT ;  /* 0x0000ffffacb77812 */ /* 0x040fe400078ec0ff */
[----:B------:R-:W-:Y:S02]  /*a8a0*/  LOP3.LUT R191, R172, 0xff, RZ, 0xc0, !PT ;  /* 0x000000ffacbf7812 */ /* 0x000fe400078ec0ff */
[--C-:B------:R-:W-:Y:S02]  /*a8b0*/  SHF.R.U32.HI R194, RZ, 0x10, R172.reuse ;  /* 0x00000010ffc27819 */ /* 0x100fe400000116ac */
[----:B------:R-:W-:Y:S01]  /*a8c0*/  SHF.R.U32.HI R195, RZ, 0x18, R172 ;  /* 0x00000018ffc37819 */ /* 0x000fe200000116ac */
        /* <DEDUP_REMOVED lines=109> */
[--C-:B------:R-:W-:Y:S02]  /*afa0*/  SHF.R.U32.HI R200, RZ, 0x10, R172.reuse ;  /* 0x00000010ffc87819 */ /* 0x100fe400000116ac */
[----:B------:R-:W-:Y:S02]  /*afb0*/  LOP3.LUT R201, R172, 0xff, RZ, 0xc0, !PT ;  /* 0x000000ffacc97812 */ /* 0x000fe400078ec0ff */
[----:B------:R-:W-:Y:S02]  /*afc0*/  SHF.R.U32.HI R198, RZ, 0x18, R172 ;  /* 0x00000018ffc67819 */ /* 0x000fe400000116ac */
[----:B------:R-:W-:Y:S02]  /*afd0*/  FMNMX.FTZ R0, R107, R0, !PT ;  /* 0x000000006b007209 */ /* 0x000fe40007810000 */
[----:B------:R-:W-:Y:S02]  /*afe0*/  FMNMX.FTZ R172, R131, R137, !PT ;  /* 0x0000008983ac7209 */ /* 0x000fe40007810000 */
[----:B------:R-:W-:Y:S02]  /*aff0*/  FMNMX.FTZ R173, R129, R173, !PT ;  /* 0x000000ad81ad7209 */ /* 0x000fe40007810000 */
[----:B------:R-:W-:Y:S01]  /*b000*/  FMNMX.FTZ R137, R125, R2, !PT ;  /* 0x000000027d897209 */ /* 0x000fe20007810000 */
[----:B------:R-:W-:Y:S01]  /*b010*/  SHFL.BFLY PT, R177, R172, 0x2, 0x1f ;  /* 0x0c401f00acb17f89 */ /* 0x000fe200000e0000 */
[----:B------:R-:W-:Y:S02]  /*b020*/  LOP3.LUT R192, R175, UR6, R180, 0x96, !PT ;  /* 0x00000006afc07c12 */ /* 0x000fe4000f8e96b4 */
[----:B------:R-:W-:Y:S05]  /*b030*/  FMNMX.FTZ R0, R110, R0, !PT ;  /* 0x000000006e007209 */ /* 0x000fea0007810000 */
[----:B------:R-:W1:Y:S01]  /*b040*/  SHFL.BFLY PT, R180, R173, 0x2, 0x1f ;  /* 0x0c401f00adb47f89 */ /* 0x000e6200000e0000 */
[----:B------:R-:W-:Y:S02]  /*b050*/  LOP3.LUT R182, R193, 0xff, RZ, 0xc0, !PT ;  /* 0x000000ffc1b67812 */ /* 0x000fe400078ec0ff */
[----:B------:R-:W-:Y:S05]  /*b060*/  FMNMX.FTZ R0, R111, R0, !PT ;  /* 0x000000006f007209 */ /* 0x000fea0007810000 */
[----:B------:R-:W2:Y:S01]  /*b070*/  SHFL.BFLY PT, R181, R137, 0x2, 0x1f ;  /* 0x0c401f0089b57f89 */ /* 0x000ea200000e0000 */
[----:B------:R-:W-:Y:S02]  /*b080*/  PRMT R205, R182, 0x5410, R205 ;  /* 0x00005410b6cd7816 */ /* 0x000fe400000000cd */
[----:B------:R-:W-:Y:S02]  /*b090*/  FMNMX.FTZ R0, R122, R0, !PT ;  /* 0x000000007a007209 */ /* 0x000fe40007810000 */
[----:B------:R-:W-:Y:S02]  /*b0a0*/  SHF.R.U32.HI R2, RZ, 0x8, R183 ;  /* 0x00000008ff027819 */ /* 0x000fe400000116b7 */
[----:B------:R-:W-:Y:S02]  /*b0b0*/  FMNMX.FTZ R0, R123, R0, !PT ;  /* 0x000000007b007209 */ /* 0x000fe40007810000 */
[----:B------:R-:W-:Y:S02]  /*b0c0*/  LOP3.LUT R182, R136, 0xffff, RZ, 0xc0, !PT ;  /* 0x0000ffff88b67812 */ /* 0x000fe400078ec0ff */
[----:B------:R-:W-:Y:S02]  /*b0d0*/  FMNMX.FTZ R0, R126, R0, !PT ;  /* 0x000000007e007209 */ /* 0x000fe40007810000 */
[----:B------:R-:W-:Y:S02]  /*b0e0*/  PRMT R224, R191, 0x5410, R2 ;  /* 0x00005410bfe07816 */ /* 0x000fe40000000002 */
[----:B------:R-:W-:Y:S02]  /*b0f0*/  FMNMX.FTZ R0, R127, R0, !PT ;  /* 0x000000007f007209 */ /* 0x000fe40007810000 */
[----:B------:R-:W-:Y:S02]  /*b100*/  LOP3.LUT R183, R136, 0xff, RZ, 0xc0, !PT ;  /* 0x000000ff88b77812 */ /* 0x000fe400078ec0ff */
[----:B------:R-:W-:Y:S01]  /*b110*/  SHF.R.U32.HI R182, RZ, 0x8, R182 ;  /* 0x00000008ffb67819 */ /* 0x000fe200000116b6 */
[----:B------:R-:W3:Y:S01]  /*b120*/  SHFL.BFLY PT, R2, R0, 0x2, 0x1f ;  /* 0x0c401f0000027f89 */ /* 0x000ee200000e0000 */
[----:B------:R-:W-:Y:S02]  /*b130*/  LOP3.LUT R175, R139, UR17, R190, 0x96, !PT ;  /* 0x000000118baf7c12 */ /* 0x000fe4000f8e96be */
[----:B------:R-:W-:Y:S02]  /*b140*/  PRMT R197, R183, 0x5410, R182 ;  /* 0x00005410b7c57816 */ /* 0x000fe400000000b6 */
[----:B------:R-:W-:Y:S02]  /*b150*/  SHF.R.U32.HI R183, RZ, 0x18, R136 ;  /* 0x00000018ffb77819 */ /* 0x000fe40000011688 */
[----:B------:R-:W-:Y:S02]  /*b160*/  SHF.R.U32.HI R139, RZ, 0x8, R187 ;  /* 0x00000008ff8b7819 */ /* 0x000fe400000116bb */
[----:B------:R-:W-:Y:S02]  /*b170*/  LOP3.LUT R138, R189, UR5, R186, 0x96, !PT ;  /* 0x00000005bd8a7c12 */ /* 0x000fe4000f8e96ba */
[----:B------:R-:W-:Y:S02]  /*b180*/  PRMT R206, R206, 0x5410, R139 ;  /* 0x00005410cece7816 */ /* 0x000fe4000000008b */
[----:B------:R-:W-:Y:S01]  /*b190*/  LOP3.LUT R186, R194, 0xff, RZ, 0xc0, !PT ;  /* 0x000000ffc2ba7812 */ /* 0x000fe200078ec0ff */
[----:B------:R-:W-:Y:S01]  /*b1a0*/  IMAD.WIDE.U32 R138, R138, -0x326172a9, RZ ;  /* 0xcd9e8d578a8a7825 */ /* 0x000fe200078e00ff */
[----:B------:R-:W-:Y:S02]  /*b1b0*/  SHF.R.U32.HI R182, RZ, 0x10, R132 ;  /* 0x00000010ffb67819 */ /* 0x000fe40000011684 */
[----:B------:R-:W-:Y:S02]  /*b1c0*/  PRMT R207, R186, 0x5410, R195 ;  /* 0x00005410bacf7816 */ /* 0x000fe400000000c3 */
[----:B------:R-:W-:Y:S02]  /*b1d0*/  LOP3.LUT R186, R132, 0xff, RZ, 0xc0, !PT ;  /* 0x000000ff84ba7812 */ /* 0x000fe400078ec0ff */
[----:B------:R-:W-:Y:S02]  /*b1e0*/  LOP3.LUT R187, R138, 0xffff, RZ, 0xc0, !PT ;  /* 0x0000ffff8abb7812 */ /* 0x000fe400078ec0ff */
[----:B------:R-:W-:Y:S02]  /*b1f0*/  SHF.R.U32.HI R190, RZ, 0x10, R138 ;  /* 0x00000010ffbe7819 */ /* 0x000fe4000001168a */
[----:B-1----:R-:W-:Y:S02]  /*b200*/  FMNMX.FTZ R180, R173, R180, !PT ;  /* 0x000000b4adb47209 */ /* 0x002fe40007810000 */
[----:B--2---:R-:W-:Y:S02]  /*b210*/  FMNMX.FTZ R181, R137, R181, !PT ;  /* 0x000000b589b57209 */ /* 0x004fe40007810000 */
[----:B------:R-:W-:Y:S02]  /*b220*/  SHF.R.U32.HI R137, RZ, 0x10, R136 ;  /* 0x00000010ff897819 */ /* 0x000fe40000011688 */
[----:B------:R-:W1:Y:S01]  /*b230*/  SHFL.BFLY PT, R136, R180, 0x1, 0x1f ;  /* 0x0c201f00b4887f89 */ /* 0x000e6200000e0000 */
[----:B------:R-:W-:Y:S02]  /*b240*/  FMNMX.FTZ R177, R172, R177, !PT ;  /* 0x000000b1acb17209 */ /* 0x000fe40007810000 */
[----:B------:R-:W-:Y:S02]  /*b250*/  LOP3.LUT R137, R137, 0xff, RZ, 0xc0, !PT ;  /* 0x000000ff89897812 */ /* 0x000fe400078ec0ff */
[----:B---3--:R-:W-:Y:S02]  /*b260*/  FMNMX.FTZ R2, R0, R2, !PT ;  /* 0x0000000200027209 */ /* 0x008fe40007810000 */
[----:B------:R-:W-:Y:S02]  /*b270*/  PRMT R193, R137, 0x5410, R183 ;  /* 0x0000541089c17816 */ /* 0x000fe400000000b7 */
[----:B------:R-:W2:Y:S01]  /*b280*/  SHFL.BFLY PT, R137, R177, 0x1, 0x1f ;  /* 0x0c201f00b1897f89 */ /* 0x000ea200000e0000 */
[----:B------:R-:W-:Y:S02]  /*b290*/  SHF.R.U32.HI R0, RZ, 0x8, R196 ;  /* 0x00000008ff007819 */ /* 0x000fe400000116c4 */
[----:B------:R-:W-:Y:S02]  /*b2a0*/  SHF.R.U32.HI R173, RZ, 0x18, R132 ;  /* 0x00000018ffad7819 */ /* 0x000fe40000011684 */
[----:B------:R-:W-:Y:S02]  /*b2b0*/  PRMT R196, R202, 0x5410, R0 ;  /* 0x00005410cac47816 */ /* 0x000fe40000000000 */
[----:B------:R-:W-:Y:S02]  /*b2c0*/  LOP3.LUT R172, R132, 0xffff, RZ, 0xc0, !PT ;  /* 0x0000ffff84ac7812 */ /* 0x000fe400078ec0ff */
[----:B------:R-:W-:Y:S02]  /*b2d0*/  LOP3.LUT R191, R138, 0xff, RZ, 0xc0, !PT ;  /* 0x000000ff8abf7812 */ /* 0x000fe400078ec0ff */
[----:B------:R-:W-:Y:S02]  /*b2e0*/  SHF.R.U32.HI R189, RZ, 0x18, R138 ;  /* 0x00000018ffbd7819 */ /* 0x000fe4000001168a */
[----:B------:R-:W-:Y:S02]  /*b2f0*/  LOP3.LUT R0, R200, 0xff, RZ, 0xc0, !PT ;  /* 0x000000ffc8007812 */ /* 0x000fe400078ec0ff */
[----:B------:R-:W-:Y:S02]  /*b300*/  LOP3.LUT R132, R182, 0xff, RZ, 0xc0, !PT ;  /* 0x000000ffb6847812 */ /* 0x000fe400078ec0ff */
[----:B-1----:R-:W-:Y:S01]  /*b310*/  FMNMX.FTZ R138, R180, R136, !PT ;  /* 0x00000088b48a7209 */ /* 0x002fe20007810000 */
[----:B------:R-:W1:Y:S01]  /*b320*/  SHFL.BFLY PT, R182, R181, 0x1, 0x1f ;  /* 0x0c201f00b5b67f89 */ /* 0x000e6200000e0000 */
[----:B------:R-:W-:Y:S02]  /*b330*/  PRMT R198, R0, 0x5410, R198 ;  /* 0x0000541000c67816 */ /* 0x000fe400000000c6 */
[----:B------:R-:W-:Y:S01]  /*b340*/  PRMT R194, R132, 0x5410, R173 ;  /* 0x0000541084c27816 */ /* 0x000fe200000000ad */
[----:B------:R-:W-:Y:S04]  /*b350*/  FADD.FTZ R0, -R138, R3 ;  /* 0x000000038a007221 */ /* 0x000fe80000010100 */
[----:B------:R-:W3:Y:S01]  /*b360*/  SHFL.BFLY PT, R132, R2, 0x1, 0x1f ;  /* 0x0c201f0002847f89 */ /* 0x000ee200000e0000 */
[----:B--2---:R-:W-:Y:S01]  /*b370*/  FMNMX.FTZ R137, R177, R137, !PT ;  /* 0x00000089b1897209 */ /* 0x004fe20007810000 */
[----:B------:R-:W-:Y:S01]  /*b380*/  FMUL.FTZ R3, R0, UR4 ;  /* 0x0000000400037c20 */ /* 0x000fe20008410000 */
[----:B------:R-:W-:Y:S03]  /*b390*/  SHF.R.U32.HI R172, RZ, 0x8, R172 ;  /* 0x00000008ffac7819 */ /* 0x000fe600000116ac */
[----:B------:R-:W-:Y:S01]  /*b3a0*/  FADD.FTZ R0, -R137, R133 ;  /* 0x0000008589007221 */ /* 0x000fe20000010100 */
[----:B------:R-:W-:Y:S01]  /*b3b0*/  FSETP.NEU.FTZ.AND P1, PT, R138, -INF , PT ;  /* 0xff8000008a00780b */ /* 0x000fe20003f3d000 */
[----:B------:R2:W-:Y:S01]  /*b3c0*/  MUFU.EX2 R133, R3 ;  /* 0x0000000300857308 */ /* 0x0005e20000000800 */
[----:B------:R-:W-:Y:S01]  /*b3d0*/  PRMT R195, R186, 0x5410, R172 ;  /* 0x00005410bac37816 */ /* 0x000fe200000000ac */
[----:B------:R-:W-:Y:S01]  /*b3e0*/  IMAD.WIDE.U32 R172, R192, -0x2daee0ad, RZ ;  /* 0xd2511f53c0ac7825 */ /* 0x000fe200078e00ff */
[----:B------:R-:W-:Y:S02]  /*b3f0*/  LOP3.LUT R186, R203, 0xff, RZ, 0xc0, !PT ;  /* 0x000000ffcbba7812 */ /* 0x000fe400078ec0ff */
[----:B------:R-:W-:Y:S02]  /*b400*/  SHF.R.U32.HI R183, RZ, 0x8, R199 ;  /* 0x00000008ffb77819 */ /* 0x000fe400000116c7 */
[----:B------:R-:W-:Y:S02]  /*b410*/  LOP3.LUT R177, R175, 0xffff, RZ, 0xc0, !PT ;  /* 0x0000ffffafb17812 */ /* 0x000fe400078ec0ff */
[----:B------:R-:W-:Y:S02]  /*b420*/  LOP3.LUT R180, R176, 0xffff, RZ, 0xc0, !PT ;  /* 0x0000ffffb0b47812 */ /* 0x000fe400078ec0ff */
[----:B-1----:R-:W-:Y:S02]  /*b430*/  FMNMX.FTZ R136, R181, R182, !PT ;  /* 0x000000b6b5887209 */ /* 0x002fe40007810000 */
[----:B------:R-:W-:Y:S02]  /*b440*/  SHF.R.U32.HI R181, RZ, 0x10, R175 ;  /* 0x00000010ffb57819 */ /* 0x000fe400000116af */
[----:B------:R-:W-:Y:S01]  /*b450*/  PRMT R192, R186, 0x5410, R204 ;  /* 0x00005410bac07816 */ /* 0x000fe200000000cc */
[----:B--2---:R-:W-:Y:S01]  /*b460*/  FMUL.FTZ R3, R0, UR4 ;  /* 0x0000000400037c20 */ /* 0x004fe20008410000 */
[----:B------:R-:W-:Y:S01]  /*b470*/  FADD.FTZ R0, -R136, R134 ;  /* 0x0000008688007221 */ /* 0x000fe20000010100 */
[----:B---3--:R-:W-:Y:S01]  /*b480*/  FMNMX.FTZ R132, R2, R132, !PT ;  /* 0x0000008402847209 */ /* 0x008fe20007810000 */
[----:B------:R-:W-:Y:S01]  /*b490*/  FMUL.FTZ R134, R137, UR4 ;  /* 0x0000000489867c20 */ /* 0x000fe20008410000 */
[----:B------:R-:W-:Y:S01]  /*b4a0*/  PRMT R199, R201, 0x5410, R183 ;  /* 0x00005410c9c77816 */ /* 0x000fe200000000b7 */
[----:B------:R-:W-:Y:S01]  /*b4b0*/  FMUL.FTZ R2, R0, UR4 ;  /* 0x0000000400027c20 */ /* 0x000fe20008410000 */
[----:B------:R-:W-:Y:S01]  /*b4c0*/  MUFU.EX2 R3, R3 ;  /* 0x0000000300037308 */ /* 0x000fe20000000800 */
[----:B------:R-:W-:Y:S01]  /*b4d0*/  FADD.FTZ R0, -R132, R135 ;  /* 0x0000008784007221 */ /* 0x000fe20000010100 */
[----:B------:R-:W-:Y:S01]  /*b4e0*/  FMUL.FTZ R135, R138, UR4 ;  /* 0x000000048a877c20 */ /* 0x000fe20008410000 */
[----:B------:R-:W-:Y:S02]  /*b4f0*/  LOP3.LUT R186, R175, 0xff, RZ, 0xc0, !PT ;  /* 0x000000ffafba7812 */ /* 0x000fe400078ec0ff */
[----:B------:R-:W-:Y:S01]  /*b500*/  SHF.R.U32.HI R183, RZ, 0x18, R175 ;  /* 0x00000018ffb77819 */ /* 0x000fe200000116af */
[----:B------:R-:W-:Y:S01]  /*b510*/  FMUL.FTZ R0, R0, UR4 ;  /* 0x0000000400007c20 */ /* 0x000fe20008410000 */
[----:B------:R-:W-:Y:S03]  /*b520*/  FSEL R135, R135, RZ, P1 ;  /* 0x000000ff87877208 */ /* 0x000fe60000800000 */
[----:B------:R-:W-:Y:S01]  /*b530*/  MUFU.EX2 R2, R2 ;  /* 0x0000000200027308 */ /* 0x000fe20000000800 */
[----:B------:R-:W-:Y:S02]  /*b540*/  FSETP.NEU.FTZ.AND P1, PT, R137, -INF , PT ;  /* 0xff8000008900780b */ /* 0x000fe40003f3d000 */
[----:B------:R-:W-:Y:S01]  /*b550*/  SHF.R.U32.HI R177, RZ, 0x8, R177 ;  /* 0x00000008ffb17819 */ /* 0x000fe200000116b1 */
[--C-:B------:R-:W-:Y:S01]  /*b560*/  FFMA.FTZ R4, R4, UR4, -R135.reuse ;  /* 0x0000000404047c23 */ /* 0x100fe20008010887 */
[----:B------:R-:W-:Y:S01]  /*b570*/  LOP3.LUT R175, R181, 0xff, RZ, 0xc0, !PT ;  /* 0x000000ffb5af7812 */ /* 0x000fe200078ec0ff */
[--C-:B------:R-:W-:Y:S01]  /*b580*/  FFMA.FTZ R212, R101, UR4, -R135.reuse ;  /* 0x0000000465d47c23 */ /* 0x100fe20008010887 */
[----:B------:R-:W-:Y:S03]  /*b590*/  LOP3.LUT R174, R139, UR16, R174, 0x96, !PT ;  /* 0x000000108bae7c12 */ /* 0x000fe6000f8e96ae */
[----:B------:R1:W-:Y:S01]  /*b5a0*/  MUFU.EX2 R203, R4 ;  /* 0x0000000400cb7308 */ /* 0x0003e20000000800 */
[----:B------:R-:W-:Y:S01]  /*b5b0*/  LOP3.LUT R182, R176, 0xff, RZ, 0xc0, !PT ;  /* 0x000000ffb0b67812 */ /* 0x000fe200078ec0ff */
[--C-:B------:R-:W-:Y:S01]  /*b5c0*/  FFMA.FTZ R5, R5, UR4, -R135.reuse ;  /* 0x0000000405057c23 */ /* 0x100fe20008010887 */
[----:B------:R-:W-:Y:S01]  /*b5d0*/  SHF.R.U32.HI R180, RZ, 0x8, R180 ;  /* 0x00000008ffb47819 */ /* 0x000fe200000116b4 */
[--C-:B------:R-:W-:Y:S01]  /*b5e0*/  FFMA.FTZ R215, R100, UR4, -R135.reuse ;  /* 0x0000000464d77c23 */ /* 0x100fe20008010887 */
[----:B------:R-:W-:Y:S01]  /*b5f0*/  FSEL R134, R134, RZ, P1 ;  /* 0x000000ff86867208 */ /* 0x000fe20000800000 */
[----:B------:R-:W-:Y:S01]  /*b600*/  FFMA.FTZ R218, R128, UR4, -R135 ;  /* 0x0000000480da7c23 */ /* 0x000fe20008010887 */
[----:B------:R-:W-:Y:S03]  /*b610*/  LOP3.LUT R139, R173, UR17, R188, 0x96, !PT ;  /* 0x00000011ad8b7c12 */ /* 0x000fe6000f8e96bc */
[----:B------:R-:W-:Y:S01]  /*b620*/  MUFU.EX2 R240, R5 ;  /* 0x0000000500f07308 */ /* 0x000fe20000000800 */
[----:B------:R-:W-:Y:S01]  /*b630*/  PRMT R188, R186, 0x5410, R177 ;  /* 0x00005410babc7816 */ /* 0x000fe200000000b1 */
[----:B------:R-:W-:Y:S01]  /*b640*/  FFMA.FTZ R16, R16, UR4, -R135 ;  /* 0x0000000410107c23 */ /* 0x000fe20008010887 */
[----:B------:R-:W-:Y:S01]  /*b650*/  PRMT R186, R175, 0x5410, R183 ;  /* 0x00005410afba7816 */ /* 0x000fe200000000b7 */
[--C-:B------:R-:W-:Y:S01]  /*b660*/  FFMA.FTZ R219, R129, UR4, -R135.reuse ;  /* 0x0000000481db7c23 */ /* 0x100fe20008010887 */
[----:B------:R-:W-:Y:S01]  /*b670*/  PRMT R183, R182, 0x5410, R180 ;  /* 0x00005410b6b77816 */ /* 0x000fe200000000b4 */
[--C-:B------:R-:W-:Y:S01]  /*b680*/  FFMA.FTZ R221, R96, UR4, -R135.reuse ;  /* 0x0000000460dd7c23 */ /* 0x100fe20008010887 */
[C---:B------:R-:W-:Y:S03]  /*b690*/  LOP3.LUT R177, R172.reuse, 0xffff, RZ, 0xc0, !PT ;  /* 0x0000ffffacb17812 */ /* 0x040fe600078ec0ff */
[----:B------:R-:W-:Y:S01]  /*b6a0*/  MUFU.EX2 R235, R16 ;  /* 0x0000001000eb7308 */ /* 0x000fe20000000800 */
[----:B------:R-:W-:Y:S01]  /*b6b0*/  LOP3.LUT R180, R172, 0xff, RZ, 0xc0, !PT ;  /* 0x000000ffacb47812 */ /* 0x000fe200078ec0ff */
[----:B-1----:R-:W-:Y:S01]  /*b6c0*/  FMUL.FTZ R4, R136, UR4 ;  /* 0x0000000488047c20 */ /* 0x002fe20008410000 */
[--C-:B------:R-:W-:Y:S01]  /*b6d0*/  SHF.R.U32.HI R181, RZ, 0x10, R172.reuse ;  /* 0x00000010ffb57819 */ /* 0x100fe200000116ac */
[----:B------:R-:W-:Y:S01]  /*b6e0*/  FMUL.FTZ R173, R132, UR4 ;  /* 0x0000000484ad7c20 */ /* 0x000fe20008410000 */
[----:B------:R-:W-:Y:S01]  /*b6f0*/  SHF.R.U32.HI R182, RZ, 0x18, R172 ;  /* 0x00000018ffb67819 */ /* 0x000fe200000116ac */
        /* <DEDUP_REMOVED lines=11> */
[----:B------:R-:W-:Y:S01]  /*b7b0*/  FSETP.NEU.FTZ.AND P2, PT, R136, -INF , PT ;  /* 0xff8000008800780b */ /* 0x000fe20003f5d000 */
[--C-:B------:R-:W-:Y:S01]  /*b7c0*/  FFMA.FTZ R34, R34, UR4, -R134.reuse ;  /* 0x0000000422227c23 */ /* 0x100fe20008010886 */
[----:B------:R-:W-:Y:S01]  /*b7d0*/  FSETP.NEU.FTZ.AND P1, PT, R132, -INF , PT ;  /* 0xff8000008400780b */ /* 0x000fe20003f3d000 */
[----:B------:R-:W-:Y:S01]  /*b7e0*/  FFMA.FTZ R18, R18, UR4, -R134 ;  /* 0x0000000412127c23 */ /* 0x000fe20008010886 */
[----:B------:R-:W-:Y:S01]  /*b7f0*/  SHF.R.U32.HI R175, RZ, 0x10, R176 ;  /* 0x00000010ffaf7819 */ /* 0x000fe200000116b0 */
[----:B------:R-:W-:Y:S01]  /*b800*/  FFMA.FTZ R22, R22, UR4, -R134 ;  /* 0x0000000416167c23 */ /* 0x000fe20008010886 */
[----:B------:R-:W-:Y:S03]  /*b810*/  FSEL R6, R4, RZ, P2 ;  /* 0x000000ff04067208 */ /* 0x000fe60001000000 */
[----:B------:R-:W2:Y:S01]  /*b820*/  MUFU.EX2 R211, R34 ;  /* 0x0000002200d37308 */ /* 0x000ea20000000800 */
[----:B------:R-:W-:Y:S01]  /*b830*/  FSEL R4, R173, RZ, P1 ;  /* 0x000000ffad047208 */ /* 0x000fe20000800000 */
[----:B------:R-:W-:Y:S01]  /*b840*/  FFMA.FTZ R20, R20, UR4, -R135 ;  /* 0x0000000414147c23 */ /* 0x000fe20008010887 */
[----:B------:R-:W-:Y:S01]  /*b850*/  SHF.R.U32.HI R176, RZ, 0x18, R176 ;  /* 0x00000018ffb07819 */ /* 0x000fe200000116b0 */
[----:B------:R-:W-:Y:S01]  /*b860*/  FFMA.FTZ R173, R8, UR4, -R6 ;  /* 0x0000000408ad7c23 */ /* 0x000fe20008010806 */
[----:B------:R-:W-:Y:S01]  /*b870*/  LOP3.LUT R175, R175, 0xff, RZ, 0xc0, !PT ;  /* 0x000000ffafaf7812 */ /* 0x000fe200078ec0ff */
[----:B------:R-:W-:Y:S01]  /*b880*/  FFMA.FTZ R10, R10, UR4, -R4 ;  /* 0x000000040a0a7c23 */ /* 0x000fe20008010804 */
[----:B------:R-:W-:Y:S03]  /*b890*/  FFMA.FTZ R99, R121, UR4, -R6 ;  /* 0x0000000479637c23 */ /* 0x000fe60008010806 */
[----:B------:R-:W-:Y:S01]  /*b8a0*/  MUFU.EX2 R202, R173 ;  /* 0x000000ad00ca7308 */ /* 0x000fe20000000800 */
[----:B-1----:R-:W-:Y:S01]  /*b8b0*/  LOP3.LUT R172, R174, 0xffff, RZ, 0xc0, !PT ;  /* 0x0000ffffaeac7812 */ /* 0x002fe200078ec0ff */
[----:B------:R-:W3:Y:S01]  /*b8c0*/  LDL.LU R121, [R1+0x10] ;  /* 0x0000100001797983 */ /* 0x000ee20000300800 */
[----:B------:R-:W-:Y:S01]  /*b8d0*/  PRMT R176, R175, 0x5410, R176 ;  /* 0x00005410afb07816 */ /* 0x000fe200000000b0 */
[----:B------:R-:W-:Y:S01]  /*b8e0*/  FFMA.FTZ R11, R11, UR4, -R4 ;  /* 0x000000040b0b7c23 */ /* 0x000fe20008010804 */
[----:B------:R-:W-:Y:S01]  /*b8f0*/  SHF.R.U32.HI R8, RZ, 0x8, R172 ;  /* 0x00000008ff087819 */ /* 0x000fe200000116ac */
[--C-:B------:R-:W-:Y:S01]  /*b900*/  FFMA.FTZ R24, R24, UR4, -R6.reuse ;  /* 0x0000000418187c23 */ /* 0x100fe20008010806 */
[----:B------:R-:W-:Y:S03]  /*b910*/  LOP3.LUT R175, R174, 0xff, RZ, 0xc0, !PT ;  /* 0x000000ffaeaf7812 */ /* 0x000fe600078ec0ff */
[----:B------:R1:W-:Y:S01]  /*b920*/  MUFU.EX2 R200, R10 ;  /* 0x0000000a00c87308 */ /* 0x0003e20000000800 */
[--C-:B------:R-:W-:Y:S01]  /*b930*/  FFMA.FTZ R9, R9, UR4, -R6.reuse ;  /* 0x0000000409097c23 */ /* 0x100fe20008010806 */
[----:B------:R-:W-:Y:S01]  /*b940*/  FFMA.FTZ R25, R25, UR4, -R6 ;  /* 0x0000000419197c23 */ /* 0x000fe20008010806 */
[----:B------:R-:W-:Y:S01]  /*b950*/  PRMT R175, R175, 0x5410, R8 ;  /* 0x00005410afaf7816 */ /* 0x000fe20000000008 */
[----:B------:R-:W-:Y:S01]  /*b960*/  FFMA.FTZ R28, R28, UR4, -R6 ;  /* 0x000000041c1c7c23 */ /* 0x000fe20008010806 */
[----:B------:R-:W-:Y:S01]  /*b970*/  SHF.R.U32.HI R8, RZ, 0x10, R174 ;  /* 0x00000010ff087819 */ /* 0x000fe200000116ae */
[----:B------:R-:W-:Y:S01]  /*b980*/  FFMA.FTZ R29, R29, UR4, -R6 ;  /* 0x000000041d1d7c23 */ /* 0x000fe20008010806 */
[----:B------:R-:W-:Y:S03]  /*b990*/  SHF.R.U32.HI R174, RZ, 0x18, R174 ;  /* 0x00000018ffae7819 */ /* 0x000fe600000116ae */
[----:B------:R-:W-:Y:S01]  /*b9a0*/  MUFU.EX2 R204, R9 ;  /* 0x0000000900cc7308 */ /* 0x000fe20000000800 */
[----:B------:R-:W-:Y:S01]  /*b9b0*/  LOP3.LUT R8, R8, 0xff, RZ, 0xc0, !PT ;  /* 0x000000ff08087812 */ /* 0x000fe200078ec0ff */
[--C-:B------:R-:W-:Y:S01]  /*b9c0*/  FFMA.FTZ R27, R27, UR4, -R4.reuse ;  /* 0x000000041b1b7c23 */ /* 0x100fe20008010804 */
[--C-:B------:R-:W-:Y:S01]  /*b9d0*/  FFMA.FTZ R112, R79, UR4, -R4.reuse ;  /* 0x000000044f707c23 */ /* 0x100fe20008010804 */
[----:B------:R-:W-:Y:S01]  /*b9e0*/  FFMA.FTZ R14, R14, UR4, -R4 ;  /* 0x000000040e0e7c23 */ /* 0x000fe20008010804 */
[----:B------:R-:W-:Y:S01]  /*b9f0*/  PRMT R174, R8, 0x5410, R174 ;  /* 0x0000541008ae7816 */ /* 0x000fe200000000ae */
[--C-:B------:R-:W-:Y:S01]  /*ba00*/  FFMA.FTZ R13, R13, UR4, -R6.reuse ;  /* 0x000000040d0d7c23 */ /* 0x100fe20008010806 */
[----:B------:R-:W-:Y:S03]  /*ba10*/  SHF.R.U32.HI R8, RZ, 0x8, R187 ;  /* 0x00000008ff087819 */ /* 0x000fe600000116bb */
[----:B------:R-:W-:Y:S01]  /*ba20*/  MUFU.EX2 R216, R11 ;  /* 0x0000000b00d87308 */ /* 0x000fe20000000800 */
[----:B-1----:R-:W-:Y:S01]  /*ba30*/  LOP3.LUT R10, R139, 0xffff, RZ, 0xc0, !PT ;  /* 0x0000ffff8b0a7812 */ /* 0x002fe200078ec0ff */
[----:B------:R-:W-:Y:S01]  /*ba40*/  FFMA.FTZ R12, R12, UR4, -R6 ;  /* 0x000000040c0c7c23 */ /* 0x000fe20008010806 */
[----:B------:R-:W-:Y:S01]  /*ba50*/  PRMT R191, R191, 0x5410, R8 ;  /* 0x00005410bfbf7816 */ /* 0x000fe20000000008 */
[----:B------:R-:W-:Y:S01]  /*ba60*/  FFMA.FTZ R172, R53, UR4, -R135 ;  /* 0x0000000435ac7c23 */ /* 0x000fe20008010887 */
[----:B------:R-:W-:Y:S01]  /*ba70*/  LOP3.LUT R8, R190, 0xff, RZ, 0xc0, !PT ;  /* 0x000000ffbe087812 */ /* 0x000fe200078ec0ff */
[----:B------:R-:W-:Y:S01]  /*ba80*/  FFMA.FTZ R190, R87, UR4, -R134 ;  /* 0x0000000457be7c23 */ /* 0x000fe20008010886 */
[----:B------:R-:W-:Y:S03]  /*ba90*/  SHF.R.U32.HI R10, RZ, 0x8, R10 ;  /* 0x00000008ff0a7819 */ /* 0x000fe6000001160a */
[----:B------:R-:W-:Y:S01]  /*baa0*/  MUFU.EX2 R16, R12 ;  /* 0x0000000c00107308 */ /* 0x000fe20000000800 */
[----:B------:R-:W-:Y:S01]  /*bab0*/  PRMT R189, R8, 0x5410, R189 ;  /* 0x0000541008bd7816 */ /* 0x000fe200000000bd */
[----:B------:R-:W-:Y:S01]  /*bac0*/  FFMA.FTZ R15, R15, UR4, -R4 ;  /* 0x000000040f0f7c23 */ /* 0x000fe20008010804 */
[----:B------:R-:W-:Y:S01]  /*bad0*/  LOP3.LUT R8, R139, 0xff, RZ, 0xc0, !PT ;  /* 0x000000ff8b087812 */ /* 0x000fe200078ec0ff */
[--C-:B------:R-:W-:Y:S01]  /*bae0*/  FFMA.FTZ R87, R130, UR4, -R134.reuse ;  /* 0x0000000482577c23 */ /* 0x100fe20008010886 */
[----:B------:R-:W-:Y:S01]  /*baf0*/  FFMA.FTZ R244, R80, UR4, -R135 ;  /* 0x0000000450f47c23 */ /* 0x000fe20008010887 */
[----:B------:R-:W-:Y:S01]  /*bb00*/  FFMA.FTZ R80, R54, UR4, -R134 ;  /* 0x0000000436507c23 */ /* 0x000fe20008010886 */
[----:B------:R-:W-:Y:S03]  /*bb10*/  PRMT R187, R8, 0x5410, R10 ;  /* 0x0000541008bb7816 */ /* 0x000fe6000000000a */
[----:B------:R-:W1:Y:S01]  /*bb20*/  MUFU.EX2 R217, R14 ;  /* 0x0000000e00d97308 */ /* 0x000e620000000800 */
[----:B------:R-:W-:Y:S01]  /*bb30*/  SHF.R.U32.HI R8, RZ, 0x8, R177 ;  /* 0x00000008ff087819 */ /* 0x000fe200000116b1 */
[--C-:B------:R-:W-:Y:S01]  /*bb40*/  FFMA.FTZ R19, R19, UR4, -R134.reuse ;  /* 0x0000000413137c23 */ /* 0x100fe20008010886 */
[--C-:B------:R-:W-:Y:S01]  /*bb50*/  FFMA.FTZ R23, R23, UR4, -R134.reuse ;  /* 0x0000000417177c23 */ /* 0x100fe20008010886 */
[----:B------:R-:W-:Y:S01]  /*bb60*/  FFMA.FTZ R53, R67, UR4, -R134 ;  /* 0x0000000443357c23 */ /* 0x000fe20008010886 */
[----:B------:R-:W-:Y:S01]  /*bb70*/  PRMT R180, R180, 0x5410, R8 ;  /* 0x00005410b4b47816 */ /* 0x000fe20000000008 */
[--C-:B------:R-:W-:Y:S01]  /*bb80*/  FFMA.FTZ R8, R7, UR4, -R134.reuse ;  /* 0x0000000407087c23 */ /* 0x100fe20008010886 */
[--C-:B------:R-:W-:Y:S03]  /*bb90*/  FFMA.FTZ R234, R70, UR4, -R134.reuse ;  /* 0x0000000446ea7c23 */ /* 0x100fe60008010886 */
[----:B------:R-:W4:Y:S01]  /*bba0*/  MUFU.EX2 R247, R15 ;  /* 0x0000000f00f77308 */ /* 0x000f220000000800 */
[----:B------:R-:W-:Y:S01]  /*bbb0*/  FFMA.FTZ R250, R102, UR4, -R134 ;  /* 0x0000000466fa7c23 */ /* 0x000fe20008010886 */
[----:B--2---:R-:W-:Y:S02]  /*bbc0*/  IMAD.MOV.U32 R102, RZ, RZ, R211 ;  /* 0x000000ffff667224 */ /* 0x004fe400078e00d3 */
[--C-:B------:R-:W-:Y:S01]  /*bbd0*/  FFMA.FTZ R211, R105, UR4, -R6.reuse ;  /* 0x0000000469d37c23 */ /* 0x100fe20008010806 */
[--C-:B------:R-:W-:Y:S01]  /*bbe0*/  FFMA.FTZ R130, R77, UR4, -R6.reuse ;  /* 0x000000044d827c23 */ /* 0x100fe20008010806 */
[--C-:B------:R-:W-:Y:S01]  /*bbf0*/  FFMA.FTZ R45, R45, UR4, -R6.reuse ;  /* 0x000000042d2d7c23 */ /* 0x100fe20008010806 */
[--C-:B------:R-:W-:Y:S01]  /*bc00*/  FFMA.FTZ R131, R76, UR4, -R6.reuse ;  /* 0x000000044c837c23 */ /* 0x100fe20008010806 */
[----:B------:R-:W-:Y:S02]  /*bc10*/  FFMA.FTZ R129, R92, UR4, -R6 ;  /* 0x000000045c817c23 */ /* 0x000fe40008010806 */
[----:B------:R2:W-:Y:S01]  /*bc20*/  MUFU.EX2 R239, R8 ;  /* 0x0000000800ef7308 */ /* 0x0005e20000000800 */
[----:B-1----:R-:W-:Y:S02]  /*bc30*/  IMAD.MOV.U32 R92, RZ, RZ, R217 ;  /* 0x000000ffff5c7224 */ /* 0x002fe400078e00d9 */
[--C-:B------:R-:W-:Y:S01]  /*bc40*/  FFMA.FTZ R33, R33, UR4, -R135.reuse ;  /* 0x0000000421217c23 */ /* 0x100fe20008010887 */
[--C-:B------:R-:W-:Y:S01]  /*bc50*/  FFMA.FTZ R17, R17, UR4, -R135.reuse ;  /* 0x0000000411117c23 */ /* 0x100fe20008010887 */
[--C-:B------:R-:W-:Y:S01]  /*bc60*/  FFMA.FTZ R32, R32, UR4, -R135.reuse ;  /* 0x0000000420207c23 */ /* 0x100fe20008010887 */
[--C-:B------:R-:W-:Y:S01]  /*bc70*/  FFMA.FTZ R21, R21, UR4, -R135.reuse ;  /* 0x0000000415157c23 */ /* 0x100fe20008010887 */
[----:B------:R-:W-:Y:S01]  /*bc80*/  FFMA.FTZ R242, R68, UR4, -R135 ;  /* 0x0000000444f27c23 */ /* 0x000fe20008010887 */
[----:B------:R-:W-:Y:S02]  /*bc90*/  FFMA.FTZ R30, R30, UR4, -R4 ;  /* 0x000000041e1e7c23 */ /* 0x000fe40008010804 */
[----:B------:R-:W1:Y:S01]  /*bca0*/  MUFU.EX2 R246, R13 ;  /* 0x0000000d00f67308 */ /* 0x000e620000000800 */
[----:B------:R-:W-:Y:S01]  /*bcb0*/  FFMA.FTZ R177, R73, UR4, -R6 ;  /* 0x0000000449b17c23 */ /* 0x000fe20008010806 */
[----:B----4-:R-:W-:Y:S02]  /*bcc0*/  IMAD.MOV.U32 R34, RZ, RZ, R247 ;  /* 0x000000ffff227224 */ /* 0x010fe400078e00f7 */
[--C-:B------:R-:W-:Y:S01]  /*bcd0*/  FFMA.FTZ R47, R47, UR4, -R4.reuse ;  /* 0x000000042f2f7c23 */ /* 0x100fe20008010804 */
[--C-:B------:R-:W-:Y:S01]  /*bce0*/  FFMA.FTZ R116, R74, UR4, -R4.reuse ;  /* 0x000000044a747c23 */ /* 0x100fe20008010804 */
[----:B------:R-:W-:Y:S01]  /*bcf0*/  FFMA.FTZ R107, R107, UR4, -R4 ;  /* 0x000000046b6b7c23 */ /* 0x000fe20008010804 */
[--C-:B------:R-:W-:Y:S01]  /*bd00*/  SHF.R.U32.HI R5, RZ, 0x10, R139.reuse ;  /* 0x00000010ff057819 */ /* 0x100fe2000001168b */
[----:B------:R-:W-:Y:S02]  /*bd10*/  IMAD.WIDE.U32 R10, R225, -0x2daee0ad, RZ ;  /* 0xd2511f53e10a7825 */ /* 0x000fe400078e00ff */
[----:B------:R4:W4:Y:S01]  /*bd20*/  MUFU.EX2 R245, R18 ;  /* 0x0000001200f57308 */ /* 0x0009220000000800 */
[----:B------:R-:W-:Y:S01]  /*bd30*/  SHF.R.U32.HI R139, RZ, 0x18, R139 ;  /* 0x00000018ff8b7819 */ /* 0x000fe2000001168b */
[----:B------:R-:W-:Y:S01]  /*bd40*/  FFMA.FTZ R225, R83, UR4, -R134 ;  /* 0x0000000453e17c23 */ /* 0x000fe20008010886 */
[----:B------:R-:W-:Y:S01]  /*bd50*/  FFMA.FTZ R83, R61, UR4, -R6 ;  /* 0x000000043d537c23 */ /* 0x000fe20008010806 */
[----:B------:R-:W-:Y:S01]  /*bd60*/  FFMA.FTZ R61, R59, UR4, -R4 ;  /* 0x000000043b3d7c23 */ /* 0x000fe20008010804 */
[----:B------:R-:W-:Y:S01]  /*bd70*/  LOP3.LUT R7, R181, 0xff, RZ, 0xc0, !PT ;  /* 0x000000ffb5077812 */ /* 0x000fe200078ec0ff */
[----:B--2---:R-:W-:Y:S04]  /*bd80*/  IMAD.WIDE.U32 R8, R226, -0x2daee0ad, RZ ;  /* 0xd2511f53e2087825 */ /* 0x004fe800078e00ff */
[----:B------:R2:W-:Y:S01]  /*bd90*/  MUFU.EX2 R73, R22 ;  /* 0x0000001600497308 */ /* 0x0005e20000000800 */
[----:B------:R-:W-:Y:S01]  /*bda0*/  LOP3.LUT R5, R5, 0xff, RZ, 0xc0, !PT ;  /* 0x000000ff05057812 */ /* 0x000fe200078ec0ff */
[----:B------:R-:W-:Y:S01]  /*bdb0*/  FFMA.FTZ R35, R35, UR4, -R134 ;  /* 0x0000000423237c23 */ /* 0x000fe20008010886 */
[----:B------:R-:W-:Y:S01]  /*bdc0*/  PRMT R182, R7, 0x5410, R182 ;  /* 0x0000541007b67816 */ /* 0x000fe200000000b6 */
[----:B------:R-:W-:Y:S01]  /*bdd0*/  FFMA.FTZ R243, R81, UR4, -R135 ;  /* 0x0000000451f37c23 */ /* 0x000fe20008010887 */
[----:B------:R-:W-:Y:S01]  /*bde0*/  PRMT R173, R5, 0x5410, R139 ;  /* 0x0000541005ad7816 */ /* 0x000fe2000000008b */
[--C-:B------:R-:W-:Y:S04]  /*bdf0*/  FFMA.FTZ R139, R52, UR4, -R135.reuse ;  /* 0x00000004348b7c23 */ /* 0x100fe80008010887 */
[----:B------:R-:W2:Y:S01]  /*be00*/  MUFU.EX2 R7, R20 ;  /* 0x0000001400077308 */ /* 0x000ea20000000800 */
[----:B------:R-:W-:Y:S01]  /*be10*/  LOP3.LUT R5, R9, UR11, R230, 0x96, !PT ;  /* 0x0000000b09057c12 */ /* 0x000fe2000f8e96e6 */
[----:B-1----:R-:W-:Y:S01]  /*be20*/  IMAD.MOV.U32 R101, RZ, RZ, R246 ;  /* 0x000000ffff657224 */ /* 0x002fe200078e00f6 */
[----:B------:R-:W-:Y:S01]  /*be30*/  LOP3.LUT R12, R11, UR9, R8, 0x96, !PT ;  /* 0x000000090b0c7c12 */ /* 0x000fe2000f8e9608 */
[--C-:B------:R-:W-:Y:S01]  /*be40*/  FFMA.FTZ R81, R55, UR4, -R134.reuse ;  /* 0x0000000437517c23 */ /* 0x100fe20008010886 */
[----:B----4-:R-:W-:Y:S01]  /*be50*/  FFMA.FTZ R18, R64, UR4, -R135 ;  /* 0x0000000440127c23 */ /* 0x010fe20008010887 */
[----:B------:R-:W-:Y:S04]  /*be60*/  IMAD.WIDE.U32 R14, R5, -0x326172a9, RZ ;  /* 0xcd9e8d57050e7825 */ /* 0x000fe800078e00ff */
[--C-:B------:R-:W-:Y:S01]  /*be70*/  FFMA.FTZ R38, R38, UR4, -R134.reuse ;  /* 0x0000000426267c23 */ /* 0x100fe20008010886 */
[----:B------:R-:W1:Y:S01]  /*be80*/  MUFU.EX2 R8, R35 ;  /* 0x0000002300087308 */ /* 0x000e620000000800 */
[--C-:B------:R-:W-:Y:S01]  /*be90*/  FFMA.FTZ R39, R39, UR4, -R134.reuse ;  /* 0x0000000427277c23 */ /* 0x100fe20008010886 */
        /* <DEDUP_REMOVED lines=10> */
[----:B------:R-:W-:Y:S01]  /*bf40*/  FFMA.FTZ R246, R115, UR4, -R134 ;  /* 0x0000000473f67c23 */ /* 0x000fe20008010886 */
[----:B--2---:R-:W-:Y:S02]  /*bf50*/  IMAD.MOV.U32 R22, RZ, RZ, R245 ;  /* 0x000000ffff167224 */ /* 0x004fe400078e00f5 */
[----:B------:R-:W-:Y:S01]  /*bf60*/  FFMA.FTZ R100, R124, UR4, -R6 ;  /* 0x000000047c647c23 */ /* 0x000fe20008010806 */
[----:B------:R-:W-:Y:S02]  /*bf70*/  IMAD.MOV.U32 R89, RZ, RZ, R235 ;  /* 0x000000ffff597224 */ /* 0x000fe400078e00eb */
[----:B------:R-:W2:Y:S01]  /*bf80*/  MUFU.EX2 R214, R33 ;  /* 0x0000002100d67308 */ /* 0x000ea20000000800 */
[----:B------:R-:W-:Y:S01]  /*bf90*/  FFMA.FTZ R134, R119, UR4, -R134 ;  /* 0x0000000477867c23 */ /* 0x000fe20008010886 */
[----:B------:R-:W-:Y:S02]  /*bfa0*/  IMAD.MOV.U32 R77, RZ, RZ, R204 ;  /* 0x000000ffff4d7224 */ /* 0x000fe400078e00cc */
[--C-:B------:R-:W-:Y:S01]  /*bfb0*/  FFMA.FTZ R245, R104, UR4, -R6.reuse ;  /* 0x0000000468f57c23 */ /* 0x100fe20008010806 */
[--C-:B------:R-:W-:Y:S01]  /*bfc0*/  FFMA.FTZ R124, R120, UR4, -R6.reuse ;  /* 0x00000004787c7c23 */ /* 0x100fe20008010806 */
[--C-:B------:R-:W-:Y:S01]  /*bfd0*/  FFMA.FTZ R44, R44, UR4, -R6.reuse ;  /* 0x000000042c2c7c23 */ /* 0x100fe20008010806 */
[--C-:B------:R-:W-:Y:S01]  /*bfe0*/  FFMA.FTZ R54, R56, UR4, -R6.reuse ;  /* 0x0000000438367c23 */ /* 0x100fe20008010806 */
[--C-:B------:R-:W-:Y:S02]  /*bff0*/  FFMA.FTZ R55, R57, UR4, -R6.reuse ;  /* 0x0000000439377c23 */ /* 0x100fe40008010806 */
[----:B------:R-:W2:Y:S01]  /*c000*/  MUFU.EX2 R213, R17 ;  /* 0x0000001100d57308 */ /* 0x000ea20000000800 */
[--C-:B------:R-:W-:Y:S01]  /*c010*/  FFMA.FTZ R128, R93, UR4, -R6.reuse ;  /* 0x000000045d807c23 */ /* 0x100fe20008010806 */
[--C-:B------:R-:W-:Y:S01]  /*c020*/  FFMA.FTZ R119, R88, UR4, -R6.reuse ;  /* 0x0000000458777c23 */ /* 0x100fe20008010806 */
[--C-:B------:R-:W-:Y:S01]  /*c030*/  FFMA.FTZ R98, R125, UR4, -R6.reuse ;  /* 0x000000047d627c23 */ /* 0x100fe20008010806 */
[--C-:B------:R-:W-:Y:S01]  /*c040*/  FFMA.FTZ R40, R40, UR4, -R6.reuse ;  /* 0x0000000428287c23 */ /* 0x100fe20008010806 */
[--C-:B------:R-:W-:Y:S01]  /*c050*/  FFMA.FTZ R41, R41, UR4, -R6.reuse ;  /* 0x0000000429297c23 */ /* 0x100fe20008010806 */
[--C-:B------:R-:W-:Y:S01]  /*c060*/  FFMA.FTZ R82, R60, UR4, -R6.reuse ;  /* 0x000000043c527c23 */ /* 0x100fe20008010806 */
[--C-:B------:R-:W-:Y:S03]  /*c070*/  FFMA.FTZ R181, R72, UR4, -R6.reuse ;  /* 0x0000000448b57c23 */ /* 0x100fe60008010806 */
[----:B------:R-:W2:Y:S01]  /*c080*/  MUFU.EX2 R64, R32 ;  /* 0x0000002000407308 */ /* 0x000ea20000000800 */
[--C-:B------:R-:W-:Y:S01]  /*c090*/  FFMA.FTZ R235, R108, UR4, -R6.reuse ;  /* 0x000000046ceb7c23 */ /* 0x100fe20008010806 */
[----:B------:R-:W-:Y:S01]  /*c0a0*/  FFMA.FTZ R204, R109, UR4, -R6 ;  /* 0x000000046dcc7c23 */ /* 0x000fe20008010806 */
[----:B------:R-:W-:Y:S01]  /*c0b0*/  LOP3.LUT R6, R15, UR10, R178, 0x96, !PT ;  /* 0x0000000a0f067c12 */ /* 0x000fe2000f8e96b2 */
[----:B------:R-:W-:Y:S04]  /*c0c0*/  IMAD.WIDE.U32 R12, R12, -0x326172a9, RZ ;  /* 0xcd9e8d570c0c7825 */ /* 0x000fe800078e00ff */
[----:B----4-:R-:W-:Y:S01]  /*c0d0*/  FFMA.FTZ R19, R65, UR4, -R135 ;  /* 0x0000000441137c23 */ /* 0x010fe20008010887 */
[----:B------:R-:W-:Y:S01]  /*c0e0*/  FFMA.FTZ R120, R106, UR4, -R4 ;  /* 0x000000046a787c23 */ /* 0x000fe20008010804 */
[----:B------:R4:W-:Y:S01]  /*c0f0*/  MUFU.EX2 R65, R23 ;  /* 0x0000001700417308 */ /* 0x0009e20000000800 */
[----:B------:R-:W-:Y:S01]  /*c100*/  IMAD.MOV.U32 R72, RZ, RZ, R7 ;  /* 0x000000ffff487224 */ /* 0x000fe200078e0007 */
[----:B------:R-:W-:Y:S01]  /*c110*/  LOP3.LUT R5, R13, UR8, R14, 0x96, !PT ;  /* 0x000000080d057c12 */ /* 0x000fe2000f8e960e */
[----:B------:R-:W-:Y:S04]  /*c120*/  IMAD.WIDE.U32 R6, R6, -0x2daee0ad, RZ ;  /* 0xd2511f5306067825 */ /* 0x000fe800078e00ff */
[--C-:B------:R-:W-:Y:S01]  /*c130*/  FFMA.FTZ R248, R85, UR4, -R135.reuse ;  /* 0x0000000455f87c23 */ /* 0x100fe20008010887 */
[--C-:B------:R-:W-:Y:S01]  /*c140*/  FFMA.FTZ R48, R48, UR4, -R135.reuse ;  /* 0x0000000430307c23 */ /* 0x100fe20008010887 */
[----:B-1----:R-:W-:Y:S01]  /*c150*/  IMAD.MOV.U32 R93, RZ, RZ, R8 ;  /* 0x000000ffff5d7224 */ /* 0x002fe200078e0008 */
[----:B------:R-:W1:Y:S01]  /*c160*/  MUFU.EX2 R103, R21 ;  /* 0x0000001500677308 */ /* 0x000e620000000800 */
[----:B------:R-:W-:Y:S01]  /*c170*/  LOP3.LUT R8, R7, UR7, R10, 0x96, !PT ;  /* 0x0000000707087c12 */ /* 0x000fe2000f8e960a */
[----:B------:R-:W-:Y:S04]  /*c180*/  IMAD.WIDE.U32 R10, R5, -0x2daee0ad, RZ ;  /* 0xd2511f53050a7825 */ /* 0x000fe800078e00ff */
[--C-:B------:R-:W-:Y:S01]  /*c190*/  FFMA.FTZ R36, R36, UR4, -R135.reuse ;  /* 0x0000000424247c23 */ /* 0x100fe20008010887 */
[--C-:B------:R-:W-:Y:S01]  /*c1a0*/  FFMA.FTZ R37, R37, UR4, -R135.reuse ;  /* 0x0000000425257c23 */ /* 0x100fe20008010887 */
[----:B------:R-:W-:Y:S01]  /*c1b0*/  IMAD.WIDE.U32 R8, R8, -0x326172a9, RZ ;  /* 0xcd9e8d5708087825 */ /* 0x000fe200078e00ff */
[----:B------:R-:W-:Y:S01]  /*c1c0*/  LOP3.LUT R6, R11, UR5, R6, 0x96, !PT ;  /* 0x000000050b067c12 */ /* 0x000fe2000f8e9606 */
[----:B------:R-:W-:Y:S02]  /*c1d0*/  MUFU.EX2 R14, R30 ;  /* 0x0000001e000e7308 */ /* 0x000fe40000000800 */
[--C-:B------:R-:W-:Y:S01]  /*c1e0*/  FFMA.FTZ R241, R69, UR4, -R135.reuse ;  /* 0x0000000445f17c23 */ /* 0x100fe20008010887 */
[--C-:B------:R-:W-:Y:S01]  /*c1f0*/  FFMA.FTZ R85, R113, UR4, -R135.reuse ;  /* 0x0000000471557c23 */ /* 0x100fe20008010887 */
[----:B------:R-:W-:Y:S01]  /*c200*/  LOP3.LUT R9, R9, UR6, R12, 0x96, !PT ;  /* 0x0000000609097c12 */ /* 0x000fe2000f8e960c */
[----:B------:R-:W-:Y:S04]  /*c210*/  IMAD.WIDE.U32 R6, R6, -0x326172a9, RZ ;  /* 0xcd9e8d5706067825 */ /* 0x000fe800078e00ff */
[--C-:B------:R-:W-:Y:S01]  /*c220*/  FFMA.FTZ R49, R49, UR4, -R135.reuse ;  /* 0x0000000431317c23 */ /* 0x100fe20008010887 */
[----:B------:R-:W-:Y:S01]  /*c230*/  FFMA.FTZ R135, R117, UR4, -R135 ;  /* 0x0000000475877c23 */ /* 0x000fe20008010887 */
[----:B------:R1:W-:Y:S01]  /*c240*/  MUFU.EX2 R217, R28 ;  /* 0x0000001c00d97308 */ /* 0x0003e20000000800 */
[----:B------:R-:W-:Y:S01]  /*c250*/  LOP3.LUT R5, R7, UR16, R8, 0x96, !PT ;  /* 0x0000001007057c12 */ /* 0x000fe2000f8e9608 */
[----:B--2---:R-:W-:Y:S01]  /*c260*/  IMAD.MOV.U32 R76, RZ, RZ, R214 ;  /* 0x000000ffff4c7224 */ /* 0x004fe200078e00d6 */
[----:B------:R-:W-:Y:S01]  /*c270*/  LOP3.LUT R7, R6, 0xffff, RZ, 0xc0, !PT ;  /* 0x0000ffff06077812 */ /* 0x000fe200078ec0ff */
[--C-:B------:R-:W-:Y:S01]  /*c280*/  FFMA.FTZ R214, R122, UR4, -R4.reuse ;  /* 0x000000047ad67c23 */ /* 0x100fe20008010804 */
[----:B------:R-:W-:Y:S01]  /*c290*/  LOP3.LUT R8, R6, 0xff, RZ, 0xc0, !PT ;  /* 0x000000ff06087812 */ /* 0x000fe200078ec0ff */
[--C-:B------:R-:W-:Y:S01]  /*c2a0*/  FFMA.FTZ R113, R78, UR4, -R4.reuse ;  /* 0x000000044e717c23 */ /* 0x100fe20008010804 */
[----:B------:R-:W-:Y:S03]  /*c2b0*/  SHF.R.U32.HI R7, RZ, 0x8, R7 ;  /* 0x00000008ff077819 */ /* 0x000fe60000011607 */
[----:B------:R2:W-:Y:S01]  /*c2c0*/  MUFU.EX2 R104, R29 ;  /* 0x0000001d00687308 */ /* 0x0005e20000000800 */
[--C-:B------:R-:W-:Y:S01]  /*c2d0*/  FFMA.FTZ R88, R127, UR4, -R4.reuse ;  /* 0x000000047f587c23 */ /* 0x100fe20008010804 */
[--C-:B------:R-:W-:Y:S01]  /*c2e0*/  FFMA.FTZ R26, R26, UR4, -R4.reuse ;  /* 0x000000041a1a7c23 */ /* 0x100fe20008010804 */
        /* <DEDUP_REMOVED lines=9> */
[--C-:B------:R-:W-:Y:S01]  /*c380*/  FFMA.FTZ R69, R63, UR4, -R4.reuse ;  /* 0x000000043f457c23 */ /* 0x100fe20008010804 */
[----:B------:R-:W-:Y:S01]  /*c390*/  PRMT R67, R6, 0x5410, R7 ;  /* 0x0000541006437816 */ /* 0x000fe20000000007 */
[----:B------:R-:W-:Y:S04]  /*c3a0*/  IMAD.WIDE.U32 R6, R9, -0x2daee0ad, RZ ;  /* 0xd2511f5309067825 */ /* 0x000fe800078e00ff */
[--C-:B------:R-:W-:Y:S01]  /*c3b0*/  FFMA.FTZ R109, R94, UR4, -R4.reuse ;  /* 0x000000045e6d7c23 */ /* 0x100fe20008010804 */
[----:B------:R-:W-:Y:S01]  /*c3c0*/  MUFU.EX2 R49, R49 ;  /* 0x0000003100317308 */ /* 0x000fe20000000800 */
[--C-:B------:R-:W-:Y:S01]  /*c3d0*/  FFMA.FTZ R108, R95, UR4, -R4.reuse ;  /* 0x000000045f6c7c23 */ /* 0x100fe20008010804 */
[----:B------:R-:W-:Y:S01]  /*c3e0*/  FFMA.FTZ R114, R90, UR4, -R4 ;  /* 0x000000045a727c23 */ /* 0x000fe20008010804 */
[----:B------:R-:W-:Y:S01]  /*c3f0*/  LOP3.LUT R8, R7, UR17, R10, 0x96, !PT ;  /* 0x0000001107087c12 */ /* 0x000fe2000f8e960a */
[--C-:B------:R-:W-:Y:S01]  /*c400*/  FFMA.FTZ R117, R91, UR4, -R4.reuse ;  /* 0x000000045b757c23 */ /* 0x100fe20008010804 */
[----:B------:R-:W-:Y:S01]  /*c410*/  LOP3.LUT R7, R6, 0xffff, RZ, 0xc0, !PT ;  /* 0x0000ffff06077812 */ /* 0x000fe200078ec0ff */
[--C-:B------:R-:W-:Y:S01]  /*c420*/  FFMA.FTZ R126, R126, UR4, -R4.reuse ;  /* 0x000000047e7e7c23 */ /* 0x100fe20008010804 */
[----:B------:R-:W-:Y:S03]  /*c430*/  LOP3.LUT R9, R6, 0xff, RZ, 0xc0, !PT ;  /* 0x000000ff06097812 */ /* 0x000fe600078ec0ff */
[----:B------:R-:W-:Y:S01]  /*c440*/  MUFU.EX2 R50, R50 ;  /* 0x0000003200327308 */ /* 0x000fe20000000800 */
[----:B------:R-:W-:Y:S01]  /*c450*/  SHF.R.U32.HI R7, RZ, 0x8, R7 ;  /* 0x00000008ff077819 */ /* 0x000fe20000011607 */
[--C-:B------:R-:W-:Y:S01]  /*c460*/  FFMA.FTZ R123, R123, UR4, -R4.reuse ;  /* 0x000000047b7b7c23 */ /* 0x100fe20008010804 */
[--C-:B------:R-:W-:Y:S01]  /*c470*/  FFMA.FTZ R42, R42, UR4, -R4.reuse ;  /* 0x000000042a2a7c23 */ /* 0x100fe20008010804 */
[--C-:B------:R-:W-:Y:S01]  /*c480*/  FFMA.FTZ R43, R43, UR4, -R4.reuse ;  /* 0x000000042b2b7c23 */ /* 0x100fe20008010804 */
[----:B------:R-:W-:Y:S01]  /*c490*/  PRMT R70, R9, 0x5410, R7 ;  /* 0x0000541009467816 */ /* 0x000fe20000000007 */
[----:B------:R-:W-:Y:S01]  /*c4a0*/  FFMA.FTZ R115, R75, UR4, -R4 ;  /* 0x000000044b737c23 */ /* 0x000fe20008010804 */
[--C-:B------:R-:W-:Y:S03]  /*c4b0*/  SHF.R.U32.HI R9, RZ, 0x10, R6.reuse ;  /* 0x00000010ff097819 */ /* 0x100fe60000011606 */
[----:B------:R-:W3:Y:S01]  /*c4c0*/  MUFU.EX2 R51, R51 ;  /* 0x0000003300337308 */ /* 0x000ee20000000800 */
[----:B------:R-:W-:Y:S01]  /*c4d0*/  SHF.R.U32.HI R7, RZ, 0x18, R6 ;  /* 0x00000018ff077819 */ /* 0x000fe20000011606 */
[--C-:B------:R-:W-:Y:S01]  /*c4e0*/  FFMA.FTZ R110, R110, UR4, -R4.reuse ;  /* 0x000000046e6e7c23 */ /* 0x100fe20008010804 */
[----:B------:R-:W-:Y:S01]  /*c4f0*/  LOP3.LUT R6, R9, 0xff, RZ, 0xc0, !PT ;  /* 0x000000ff09067812 */ /* 0x000fe200078ec0ff */
[----:B------:R-:W-:Y:S01]  /*c500*/  FFMA.FTZ R111, R111, UR4, -R4 ;  /* 0x000000046f6f7c23 */ /* 0x000fe20008010804 */
[----:B------:R-:W3:Y:S01]  /*c510*/  LDL.LU R9, [R1+0x14] ;  /* 0x0000140001097983 */ /* 0x000ee20000300800 */
[C---:B------:R-:W-:Y:S01]  /*c520*/  LOP3.LUT R4, R5.reuse, 0xffff, RZ, 0xc0, !PT ;  /* 0x0000ffff05047812 */ /* 0x040fe200078ec0ff */
[----:B----4-:R-:W-:Y:S03]  /*c530*/  IMAD.MOV.U32 R23, RZ, RZ, R213 ;  /* 0x000000ffff177224 */ /* 0x010fe600078e00d5 */
[----:B------:R-:W-:Y:S01]  /*c540*/  MUFU.EX2 R26, R31 ;  /* 0x0000001f001a7308 */ /* 0x000fe20000000800 */
[----:B------:R-:W4:Y:S01]  /*c550*/  LDL.LU R59, [R1+0x18] ;  /* 0x00001800013b7983 */ /* 0x000f220000300800 */
[----:B------:R-:W-:Y:S01]  /*c560*/  PRMT R71, R6, 0x5410, R7 ;  /* 0x0000541006477816 */ /* 0x000fe20000000007 */
[C---:B------:R-:W-:Y:S01]  /*c570*/  FMUL.FTZ R12, R2.reuse, R164 ;  /* 0x000000a4020c7220 */ /* 0x040fe20000410000 */
[----:B------:R-:W-:Y:S01]  /*c580*/  LOP3.LUT R6, R5, 0xff, RZ, 0xc0, !PT ;  /* 0x000000ff05067812 */ /* 0x000fe200078ec0ff */
[C---:B------:R-:W-:Y:S01]  /*c590*/  FMUL.FTZ R13, R2.reuse, R165 ;  /* 0x000000a5020d7220 */ /* 0x040fe20000410000 */
[----:B------:R-:W-:Y:S01]  /*c5a0*/  SHF.R.U32.HI R4, RZ, 0x8, R4 ;  /* 0x00000008ff047819 */ /* 0x000fe20000011604 */
[----:B-1----:R-:W-:Y:S03]  /*c5b0*/  FMUL.FTZ R28, R2, R152 ;  /* 0x00000098021c7220 */ /* 0x002fe60000410000 */
[----:B------:R-:W-:Y:S01]  /*c5c0*/  MUFU.EX2 R213, R24 ;  /* 0x0000001800d57308 */ /* 0x000fe20000000800 */
[----:B------:R-:W-:Y:S01]  /*c5d0*/  IMAD.MOV.U32 R105, RZ, RZ, R208 ;  /* 0x000000ffff697224 */ /* 0x000fe200078e00d0 */
[----:B------:R-:W-:Y:S01]  /*c5e0*/  PRMT R56, R6, 0x5410, R4 ;  /* 0x0000541006387816 */ /* 0x000fe20000000004 */
[----:B--2---:R-:W-:Y:S01]  /*c5f0*/  FMUL.FTZ R29, R2, R153 ;  /* 0x00000099021d7220 */ /* 0x004fe20000410000 */
[C---:B------:R-:W-:Y:S01]  /*c600*/  LOP3.LUT R6, R8.reuse, 0xffff, RZ, 0xc0, !PT ;  /* 0x0000ffff08067812 */ /* 0x040fe200078ec0ff */
[C---:B------:R-:W-:Y:S01]  /*c610*/  FMUL.FTZ R17, R133.reuse, R149 ;  /* 0x0000009585117220 */ /* 0x040fe20000410000 */
[C---:B------:R-:W-:Y:S01]  /*c620*/  FMUL.FTZ R20, R133.reuse, R144 ;  /* 0x0000009085147220 */ /* 0x040fe20000410000 */
[C---:B------:R-:W-:Y:S03]  /*c630*/  FMUL.FTZ R21, R133.reuse, R145 ;  /* 0x0000009185157220 */ /* 0x040fe60000410000 */
[----:B------:R1:W-:Y:S01]  /*c640*/  MUFU.EX2 R208, R25 ;  /* 0x0000001900d07308 */ /* 0x0003e20000000800 */
[----:B------:R-:W-:Y:S01]  /*c650*/  LOP3.LUT R7, R8, 0xff, RZ, 0xc0, !PT ;  /* 0x000000ff08077812 */ /* 0x000fe200078ec0ff */
[C---:B------:R-:W-:Y:S01]  /*c660*/  FMUL.FTZ R32, R133.reuse, R140 ;  /* 0x0000008c85207220 */ /* 0x040fe20000410000 */
[----:B------:R-:W-:Y:S01]  /*c670*/  SHF.R.U32.HI R6, RZ, 0x8, R6 ;  /* 0x00000008ff067819 */ /* 0x000fe20000011606 */
[----:B------:R-:W-:Y:S01]  /*c680*/  IMAD.MOV.U32 R10, RZ, RZ, R89 ;  /* 0x000000ffff0a7224 */ /* 0x000fe200078e0059 */
[----:B------:R-:W-:Y:S01]  /*c690*/  SHF.R.U32.HI R4, RZ, 0x10, R5 ;  /* 0x00000010ff047819 */ /* 0x000fe20000011605 */
[----:B------:R-:W-:Y:S01]  /*c6a0*/  IMAD.MOV.U32 R89, RZ, RZ, R93 ;  /* 0x000000ffff597224 */ /* 0x000fe200078e005d */
[----:B------:R-:W-:Y:S03]  /*c6b0*/  SHF.R.U32.HI R5, RZ, 0x18, R5 ;  /* 0x00000018ff057819 */ /* 0x000fe60000011605 */
[----:B------:R-:W2:Y:S01]  /*c6c0*/  MUFU.EX2 R48, R48 ;  /* 0x0000003000307308 */ /* 0x000ea20000000800 */
[----:B------:R-:W-:Y:S01]  /*c6d0*/  LOP3.LUT R4, R4, 0xff, RZ, 0xc0, !PT ;  /* 0x000000ff04047812 */ /* 0x000fe200078ec0ff */
[----:B------:R-:W-:Y:S02]  /*c6e0*/  IMAD.MOV.U32 R93, RZ, RZ, R77 ;  /* 0x000000ffff5d7224 */ /* 0x000fe400078e004d */
[----:B------:R-:W-:Y:S01]  /*c6f0*/  FMUL.FTZ R33, R133, R141 ;  /* 0x0000008d85217220 */ /* 0x000fe20000410000 */
[----:B------:R-:W-:Y:S01]  /*c700*/  IMAD.MOV.U32 R77, RZ, RZ, R64 ;  /* 0x000000ffff4d7224 */ /* 0x000fe200078e0040 */
[----:B------:R-:W-:Y:S01]  /*c710*/  PRMT R64, R7, 0x5410, R6 ;  /* 0x0000541007407816 */ /* 0x000fe20000000006 */
[----:B------:R-:W-:Y:S01]  /*c720*/  IMAD.MOV.U32 R35, RZ, RZ, R16 ;  /* 0x000000ffff237224 */ /* 0x000fe200078e0010 */
[--C-:B------:R-:W-:Y:S02]  /*c730*/  SHF.R.U32.HI R6, RZ, 0x10, R8.reuse ;  /* 0x00000010ff067819 */ /* 0x100fe40000011608 */
[----:B------:R-:W2:Y:S01]  /*c740*/  MUFU.EX2 R96, R27 ;  /* 0x0000001b00607308 */ /* 0x000ea20000000800 */
[----:B------:R-:W-:Y:S01]  /*c750*/  PRMT R57, R4, 0x5410, R5 ;  /* 0x0000541004397816 */ /* 0x000fe20000000005 */
[----:B-1----:R-:W-:Y:S01]  /*c760*/  FMUL.FTZ R25, R2, R157 ;  /* 0x0000009d02197220 */ /* 0x002fe20000410000 */
[----:B------:R-:W-:Y:S01]  /*c770*/  SHF.R.U32.HI R8, RZ, 0x18, R8 ;  /* 0x00000018ff087819 */ /* 0x000fe20000011608 */
[----:B------:R-:W-:Y:S01]  /*c780*/  IMAD.MOV.U32 R24, RZ, RZ, R35 ;  /* 0x000000ffff187224 */ /* 0x000fe200078e0023 */
[----:B------:R-:W-:Y:S01]  /*c790*/  LOP3.LUT R6, R6, 0xff, RZ, 0xc0, !PT ;  /* 0x000000ff06067812 */ /* 0x000fe200078ec0ff */
[C---:B------:R-:W-:Y:S01]  /*c7a0*/  FMUL.FTZ R4, R133.reuse, R160 ;  /* 0x000000a085047220 */ /* 0x040fe20000410000 */
[C---:B------:R-:W-:Y:S03]  /*c7b0*/  FMUL.FTZ R5, R133.reuse, R161 ;  /* 0x000000a185057220 */ /* 0x040fe60000410000 */
[----:B------:R-:W1:Y:S01]  /*c7c0*/  MUFU.EX2 R27, R37 ;  /* 0x00000025001b7308 */ /* 0x000e620000000800 */
[----:B------:R-:W-:Y:S01]  /*c7d0*/  FMUL.FTZ R16, R133, R148 ;  /* 0x0000009485107220 */ /* 0x000fe20000410000 */
[----:B------:R-:W-:Y:S02]  /*c7e0*/  IMAD.MOV.U32 R30, RZ, RZ, R24 ;  /* 0x000000ffff1e7224 */ /* 0x000fe400078e0018 */
[----:B------:R-:W-:Y:S01]  /*c7f0*/  FMUL.FTZ R24, R2, R156 ;  /* 0x0000009c02187220 */ /* 0x000fe20000410000 */
[----:B------:R-:W-:Y:S02]  /*c800*/  IMAD.MOV.U32 R11, RZ, RZ, R105 ;  /* 0x000000ffff0b7224 */ /* 0x000fe400078e0069 */
[C---:B------:R-:W-:Y:S01]  /*c810*/  FMUL.FTZ R7, R3.reuse, R163 ;  /* 0x000000a303077220 */ /* 0x040fe20000410000 */
[----:B------:R-:W-:Y:S02]  /*c820*/  IMAD.MOV.U32 R58, RZ, RZ, R22 ;  /* 0x000000ffff3a7224 */ /* 0x000fe400078e0016 */
[C---:B------:R-:W-:Y:S01]  /*c830*/  FMUL.FTZ R22, R3.reuse, R146 ;  /* 0x0000009203167220 */ /* 0x040fe20000410000 */
[----:B------:R1:W-:Y:S01]  /*c840*/  MUFU.EX2 R37, R39 ;  /* 0x0000002700257308 */ /* 0x0003e20000000800 */
[----:B------:R-:W-:Y:S02]  /*c850*/  IMAD.MOV.U32 R105, RZ, RZ, R103 ;  /* 0x000000ffff697224 */ /* 0x000fe400078e0067 */
[C---:B------:R-:W-:Y:S01]  /*c860*/  FMUL.FTZ R35, R3.reuse, R143 ;  /* 0x0000008f03237220 */ /* 0x040fe20000410000 */
[----:B------:R-:W-:Y:S02]  /*c870*/  IMAD.MOV.U32 R15, RZ, RZ, R77 ;  /* 0x000000ffff0f7224 */ /* 0x000fe400078e004d */
[----:B---3--:R-:W-:Y:S02]  /*c880*/  IMAD.MOV.U32 R75, RZ, RZ, R51 ;  /* 0x000000ffff4b7224 */ /* 0x008fe400078e0033 */
[----:B------:R-:W-:Y:S02]  /*c890*/  IMAD.MOV.U32 R63, RZ, RZ, R49 ;  /* 0x000000ffff3f7224 */ /* 0x000fe400078e0031 */
[----:B------:R-:W3:Y:S01]  /*c8a0*/  MUFU.EX2 R36, R36 ;  /* 0x0000002400247308 */ /* 0x000ee20000000800 */
[----:B------:R-:W-:Y:S02]  /*c8b0*/  IMAD.MOV.U32 R95, RZ, RZ, R58 ;  /* 0x000000ffff5f7224 */ /* 0x000fe400078e003a */
[----:B------:R-:W-:Y:S02]  /*c8c0*/  IMAD.MOV.U32 R62, RZ, RZ, R30 ;  /* 0x000000ffff3e7224 */ /* 0x000fe400078e001e */
[C---:B------:R-:W-:Y:S01]  /*c8d0*/  FMUL.FTZ R30, R0.reuse, R154 ;  /* 0x0000009a001e7220 */ /* 0x040fe20000410000 */
[----:B--2---:R-:W-:Y:S02]  /*c8e0*/  IMAD.MOV.U32 R51, RZ, RZ, R48 ;  /* 0x000000ffff337224 */ /* 0x004fe400078e0030 */
[----:B------:R-:W-:Y:S02]  /*c8f0*/  IMAD.MOV.U32 R48, RZ, RZ, R105 ;  /* 0x000000ffff307224 */ /* 0x000fe400078e0069 */
[----:B------:R2:W3:Y:S01]  /*c900*/  MUFU.EX2 R79, R18 ;  /* 0x00000012004f7308 */ /* 0x0004e20000000800 */
[----:B------:R-:W-:Y:S02]  /*c910*/  IMAD.MOV.U32 R58, RZ, RZ, R15 ;  /* 0x000000ffff3a7224 */ /* 0x000fe400078e000f */
[C---:B------:R-:W-:Y:S01]  /*c920*/  FMUL.FTZ R15, R0.reuse, R167 ;  /* 0x000000a7000f7220 */ /* 0x040fe20000410000 */
[----:B------:R-:W-:Y:S02]  /*c930*/  IMAD.MOV.U32 R31, RZ, RZ, R23 ;  /* 0x000000ffff1f7224 */ /* 0x000fe400078e0017 */
[C---:B------:R-:W-:Y:S01]  /*c940*/  FMUL.FTZ R23, R3.reuse, R147 ;  /* 0x0000009303177220 */ /* 0x040fe20000410000 */
[----:B------:R-:W-:Y:S02]  /*c950*/  IMAD.MOV.U32 R167, RZ, RZ, R63 ;  /* 0x000000ffffa77224 */ /* 0x000fe400078e003f */
[----:B------:R-:W-:Y:S01]  /*c960*/  IMAD.MOV.U32 R94, RZ, RZ, R62 ;  /* 0x000000ffff5e7224 */ /* 0x000fe200078e003e */
[----:B------:R2:W-:Y:S01]  /*c970*/  MUFU.EX2 R90, R19 ;  /* 0x00000013005a7308 */ /* 0x0005e20000000800 */
[----:B------:R-:W-:Y:S02]  /*c980*/  IMAD.MOV.U32 R62, RZ, RZ, R48 ;  /* 0x000000ffff3e7224 */ /* 0x000fe400078e0030 */
[----:B------:R-:W-:Y:S02]  /*c990*/  IMAD.MOV.U32 R48, RZ, RZ, R96 ;  /* 0x000000ffff307224 */ /* 0x000fe400078e0060 */
[----:B------:R-:W-:Y:S02]  /*c9a0*/  IMAD.MOV.U32 R144, RZ, RZ, R31 ;  /* 0x000000ffff907224 */ /* 0x000fe400078e001f */
[C---:B------:R-:W-:Y:S01]  /*c9b0*/  FMUL.FTZ R31, R0.reuse, R155 ;  /* 0x0000009b001f7220 */ /* 0x040fe20000410000 */
[----:B------:R-:W-:Y:S02]  /*c9c0*/  IMAD.U32 R77, RZ, RZ, UR15 ;  /* 0x0000000fff4d7e24 */ /* 0x000fe4000f8e00ff */
[----:B------:R-:W3:Y:S01]  /*c9d0*/  MUFU.EX2 R78, R45 ;  /* 0x0000002d004e7308 */ /* 0x000ee20000000800 */
[----:B-1----:R-:W-:Y:S02]  /*c9e0*/  IMAD.MOV.U32 R39, RZ, RZ, 0x7054 ;  /* 0x00007054ff277424 */ /* 0x002fe400078e00ff */
[----:B--2---:R-:W-:Y:S01]  /*c9f0*/  FMUL.FTZ R18, R3, R150 ;  /* 0x0000009603127220 */ /* 0x004fe20000410000 */
[----:B------:R-:W-:Y:S02]  /*ca00*/  IMAD.MOV.U32 R155, RZ, RZ, R51 ;  /* 0x000000ffff9b7224 */ /* 0x000fe400078e0033 */
[----:B------:R-:W-:Y:S01]  /*ca10*/  IMAD.MOV.U32 R51, RZ, RZ, R92 ;  /* 0x000000ffff337224 */ /* 0x000fe200078e005c */
[----:B------:R-:W-:Y:S01]  /*ca20*/  PRMT R77, R77, R39, UR15 ;  /* 0x0000000f4d4d7e16 */ /* 0x000fe20008000027 */
[----:B------:R-:W-:Y:S02]  /*ca30*/  IMAD.MOV.U32 R92, RZ, RZ, R84 ;  /* 0x000000ffff5c7224 */ /* 0x000fe400078e0054 */
[----:B------:R-:W1:Y:S01]  /*ca40*/  MUFU.EX2 R38, R38 ;  /* 0x0000002600267308 */ /* 0x000e620000000800 */
[----:B------:R-:W-:Y:S02]  /*ca50*/  IMAD.MOV.U32 R49, RZ, RZ, R14 ;  /* 0x000000ffff317224 */ /* 0x000fe400078e000e */
[----:B------:R-:W-:Y:S01]  /*ca60*/  FMUL.FTZ R14, R0, R166 ;  /* 0x000000a6000e7220 */ /* 0x000fe20000410000 */
[--C-:B------:R-:W-:Y:S01]  /*ca70*/  HSET2.LE.AND R56, R56, R77.reuse, PT ;  /* 0x0000004d38387233 */ /* 0x100fe20003803000 */
[----:B------:R-:W-:Y:S01]  /*ca80*/  IMAD.MOV.U32 R84, RZ, RZ, R221 ;  /* 0x000000ffff547224 */ /* 0x000fe200078e00dd */
[--C-:B------:R-:W-:Y:S01]  /*ca90*/  HSET2.LE.AND R57, R57, R77.reuse, PT ;  /* 0x0000004d39397233 */ /* 0x100fe20003803000 */
[----:B------:R-:W-:Y:S01]  /*caa0*/  FFMA.FTZ R133, R133, R121, R203 ;  /* 0x0000007985857223 */ /* 0x000fe200000100cb */
[--C-:B------:R-:W-:Y:S01]  /*cab0*/  HSET2.LE.AND R64, R64, R77.reuse, PT ;  /* 0x0000004d40407233 */ /* 0x100fe20003803000 */
[----:B------:R-:W-:Y:S01]  /*cac0*/  IMAD.MOV.U32 R121, RZ, RZ, R65 ;  /* 0x000000ffff797224 */ /* 0x000fe200078e0041 */
[----:B------:R-:W-:Y:S01]  /*cad0*/  PRMT R65, R6, 0x5410, R8 ;  /* 0x0000541006417816 */ /* 0x000fe20000000008 */
[----:B------:R-:W-:Y:S01]  /*cae0*/  FMUL.FTZ R8, R2, R168 ;  /* 0x000000a802087220 */ /* 0x000fe20000410000 */
[----:B------:R-:W2:Y:S01]  /*caf0*/  MUFU.EX2 R44, R44 ;  /* 0x0000002c002c7308 */ /* 0x000ea20000000800 */
[----:B------:R-:W-:Y:S02]  /*cb00*/  IMAD.MOV.U32 R166, RZ, RZ, R75 ;  /* 0x000000ffffa67224 */ /* 0x000fe400078e004b */
[C---:B------:R-:W-:Y:S01]  /*cb10*/  FMUL.FTZ R19, R3.reuse, R151 ;  /* 0x0000009703137220 */ /* 0x040fe20000410000 */
[--C-:B------:R-:W-:Y:S01]  /*cb20*/  HSET2.LE.AND R65, R65, R77.reuse, PT ;  /* 0x0000004d41417233 */ /* 0x100fe20003803000 */
[----:B------:R-:W-:Y:S02]  /*cb30*/  IMAD.MOV.U32 R39, RZ, RZ, R27 ;  /* 0x000000ffff277224 */ /* 0x000fe400078e001b */
[----:B------:R-:W-:Y:S01]  /*cb40*/  FMUL.FTZ R27, R0, R159 ;  /* 0x0000009f001b7220 */ /* 0x000fe20000410000 */
[----:B---3--:R-:W-:Y:S02]  /*cb50*/  IMAD.MOV.U32 R75, RZ, RZ, R36 ;  /* 0x000000ffff4b7224 */ /* 0x008fe400078e0024 */
[C---:B------:R-:W-:Y:S01]  /*cb60*/  FMUL.FTZ R6, R3.reuse, R162 ;  /* 0x000000a203067220 */ /* 0x040fe20000410000 */
[----:B------:R-:W-:Y:S01]  /*cb70*/  MUFU.EX2 R40, R40 ;  /* 0x0000002800287308 */ /* 0x000fe20000000800 */
[----:B------:R-:W-:Y:S02]  /*cb80*/  IMAD.MOV.U32 R36, RZ, RZ, R89 ;  /* 0x000000ffff247224 */ /* 0x000fe400078e0059 */
[----:B------:R-:W-:Y:S01]  /*cb90*/  FADD.FTZ R133, R240, R133 ;  /* 0x00000085f0857221 */ /* 0x000fe20000010000 */
[----:B------:R-:W-:Y:S02]  /*cba0*/  IMAD.MOV.U32 R127, RZ, RZ, R11 ;  /* 0x000000ffff7f7224 */ /* 0x000fe400078e000b */
[C---:B------:R-:W-:Y:S01]  /*cbb0*/  FMUL.FTZ R11, R0.reuse, R171 ;  /* 0x000000ab000b7220 */ /* 0x040fe20000410000 */
[----:B------:R-:W-:Y:S02]  /*cbc0*/  IMAD.MOV.U32 R89, RZ, RZ, R220 ;  /* 0x000000ffff597224 */ /* 0x000fe400078e00dc */
[----:B------:R-:W-:Y:S01]  /*cbd0*/  IMAD.MOV.U32 R171, RZ, RZ, R79 ;  /* 0x000000ffffab7224 */ /* 0x000fe200078e004f */
[----:B------:R-:W3:Y:S01]  /*cbe0*/  MUFU.EX2 R41, R41 ;  /* 0x0000002900297308 */ /* 0x000ee20000000800 */
[----:B------:R-:W-:Y:S02]  /*cbf0*/  IMAD.MOV.U32 R79, RZ, RZ, R39 ;  /* 0x000000ffff4f7224 */ /* 0x000fe400078e0027 */
[----:B------:R-:W-:Y:S02]  /*cc00*/  IMAD.MOV.U32 R151, RZ, RZ, R78 ;  /* 0x000000ffff977224 */ /* 0x000fe400078e004e */
[----:B------:R-:W-:Y:S02]  /*cc10*/  IMAD.MOV.U32 R39, RZ, RZ, R104 ;  /* 0x000000ffff277224 */ /* 0x000fe400078e0068 */
[----:B------:R-:W-:Y:S03]  /*cc20*/  IMAD.MOV.U32 R104, RZ, RZ, R219 ;  /* 0x000000ffff687224 */ /* 0x000fe600078e00db */
[----:B------:R-:W3:Y:S01]  /*cc30*/  MUFU.EX2 R43, R43 ;  /* 0x0000002b002b7308 */ /* 0x000ee20000000800 */
[----:B------:R-:W-:Y:S02]  /*cc40*/  IMAD.MOV.U32 R78, RZ, RZ, R58 ;  /* 0x000000ffff4e7224 */ /* 0x000fe400078e003a */
[----:B-1----:R-:W-:Y:S01]  /*cc50*/  IMAD.MOV.U32 R58, RZ, RZ, R38 ;  /* 0x000000ffff3a7224 */ /* 0x002fe200078e0026 */
[--C-:B------:R-:W-:Y:S01]  /*cc60*/  HSET2.LE.AND R38, R206, R77.reuse, PT ;  /* 0x0000004dce267233 */ /* 0x100fe20003803000 */
[----:B--2---:R-:W-:Y:S02]  /*cc70*/  IMAD.MOV.U32 R153, RZ, RZ, R44 ;  /* 0x000000ffff997224 */ /* 0x004fe400078e002c */
[----:B------:R-:W-:Y:S03]  /*cc80*/  IMAD.MOV.U32 R122, RZ, RZ, R94 ;  /* 0x000000ffff7a7224 */ /* 0x000fe600078e005e */
[----:B------:R-:W1:Y:S01]  /*cc90*/  MUFU.EX2 R42, R42 ;  /* 0x0000002a002a7308 */ /* 0x000e620000000800 */
[----:B---3--:R-:W-:Y:S02]  /*cca0*/  IMAD.MOV.U32 R44, RZ, RZ, R41 ;  /* 0x000000ffff2c7224 */ /* 0x008fe400078e0029 */
[----:B------:R-:W-:Y:S02]  /*ccb0*/  IMAD.MOV.U32 R41, RZ, RZ, R78 ;  /* 0x000000ffff297224 */ /* 0x000fe400078e004e */
[----:B------:R-:W-:Y:S02]  /*ccc0*/  IMAD.MOV.U32 R94, RZ, RZ, R75 ;  /* 0x000000ffff5e7224 */ /* 0x000fe400078e004b */
[----:B------:R-:W-:Y:S01]  /*ccd0*/  IMAD.MOV.U32 R75, RZ, RZ, R39 ;  /* 0x000000ffff4b7224 */ /* 0x000fe200078e0027 */
[--C-:B------:R-:W-:Y:S02]  /*cce0*/  HSET2.LE.AND R39, R205, R77.reuse, PT ;  /* 0x0000004dcd277233 */ /* 0x100fe40003803000 */
[----:B------:R-:W2:Y:S01]  /*ccf0*/  MUFU.EX2 R45, R46 ;  /* 0x0000002e002d7308 */ /* 0x000ea20000000800 */
[----:B------:R-:W-:Y:S02]  /*cd00*/  IMAD.MOV.U32 R206, RZ, RZ, R43 ;  /* 0x000000ffffce7224 */ /* 0x000fe400078e002b */
[----:B------:R-:W-:Y:S02]  /*cd10*/  IMAD.MOV.U32 R43, RZ, RZ, R79 ;  /* 0x000000ffff2b7224 */ /* 0x000fe400078e004f */
[----:B------:R-:W-:Y:S02]  /*cd20*/  IMAD.MOV.U32 R205, RZ, RZ, R44 ;  /* 0x000000ffffcd7224 */ /* 0x000fe400078e002c */
[----:B------:R-:W-:Y:S03]  /*cd30*/  IMAD.MOV.U32 R44, RZ, RZ, R43 ;  /* 0x000000ffff2c7224 */ /* 0x000fe600078e002b */
[----:B------:R3:W3:Y:S01]  /*cd40*/  MUFU.EX2 R46, R52 ;  /* 0x00000034002e7308 */ /* 0x0006e20000000800 */
[----:B-1----:R-:W-:Y:S02]  /*cd50*/  IMAD.MOV.U32 R43, RZ, RZ, R42 ;  /* 0x000000ffff2b7224 */ /* 0x002fe400078e002a */
[----:B------:R-:W-:Y:S02]  /*cd60*/  IMAD.MOV.U32 R79, RZ, RZ, R62 ;  /* 0x000000ffff4f7224 */ /* 0x000fe400078e003e */
[----:B------:R-:W-:Y:S02]  /*cd70*/  IMAD.MOV.U32 R42, RZ, RZ, R41 ;  /* 0x000000ffff2a7224 */ /* 0x000fe400078e0029 */
[----:B------:R-:W-:Y:S03]  /*cd80*/  IMAD.MOV.U32 R62, RZ, RZ, R36 ;  /* 0x000000ffff3e7224 */ /* 0x000fe600078e0024 */
[----:B------:R-:W1:Y:S01]  /*cd90*/  MUFU.EX2 R47, R47 ;  /* 0x0000002f002f7308 */ /* 0x000e620000000800 */
[----:B------:R-:W-:Y:S02]  /*cda0*/  IMAD.MOV.U32 R36, RZ, RZ, R48 ;  /* 0x000000ffff247224 */ /* 0x000fe400078e0030 */
[----:B------:R-:W-:Y:S02]  /*cdb0*/  IMAD.MOV.U32 R91, RZ, RZ, R10 ;  /* 0x000000ffff5b7224 */ /* 0x000fe400078e000a */
[----:B------:R-:W-:Y:S01]  /*cdc0*/  FMUL.FTZ R10, R0, R170 ;  /* 0x000000aa000a7220 */ /* 0x000fe20000410000 */
[----:B--2---:R-:W-:Y:S01]  /*cdd0*/  IMAD.MOV.U32 R152, RZ, RZ, R45 ;  /* 0x000000ffff987224 */ /* 0x004fe200078e002d */
[--C-:B------:R-:W-:Y:S01]  /*cde0*/  HSET2.LE.AND R45, R194, R77.reuse, PT ;  /* 0x0000004dc22d7233 */ /* 0x100fe20003803000 */
[----:B------:R-:W-:Y:S02]  /*cdf0*/  IMAD.MOV.U32 R147, RZ, RZ, R42 ;  /* 0x000000ffff937224 */ /* 0x000fe400078e002a */
[----:B------:R2:W-:Y:S01]  /*ce00*/  MUFU.EX2 R168, R53 ;  /* 0x0000003500a87308 */ /* 0x0005e20000000800 */
[--C-:B---3--:R-:W-:Y:S01]  /*ce10*/  HSET2.LE.AND R52, R183, R77.reuse, PT ;  /* 0x0000004db7347233 */ /* 0x108fe20003803000 */
[----:B------:R-:W-:Y:S01]  /*ce20*/  IMAD.MOV.U32 R170, RZ, RZ, R46 ;  /* 0x000000ffffaa7224 */ /* 0x000fe200078e002e */
[--C-:B------:R-:W-:Y:S01]  /*ce30*/  HSET2.LE.AND R46, R224, R77.reuse, PT ;  /* 0x0000004de02e7233 */ /* 0x100fe20003803000 */
[----:B------:R-:W-:Y:S02]  /*ce40*/  IMAD.MOV.U32 R103, RZ, RZ, R34 ;  /* 0x000000ffff677224 */ /* 0x000fe400078e0022 */
[C---:B------:R-:W-:Y:S01]  /*ce50*/  FMUL.FTZ R34, R3.reuse, R142 ;  /* 0x0000008e03227220 */ /* 0x040fe20000410000 */
[----:B------:R-:W-:Y:S03]  /*ce60*/  IMAD.MOV.U32 R48, RZ, RZ, R217 ;  /* 0x000000ffff307224 */ /* 0x000fe600078e00d9 */
[----:B------:R3:W-:Y:S01]  /*ce70*/  MUFU.EX2 R163, R55 ;  /* 0x0000003700a37308 */ /* 0x0007e20000000800 */
[----:B-1----:R-:W-:Y:S01]  /*ce80*/  IMAD.MOV.U32 R150, RZ, RZ, R47 ;  /* 0x000000ffff967224 */ /* 0x002fe200078e002f */
[--C-:B------:R-:W-:Y:S01]  /*ce90*/  HSET2.LE.AND R47, R207, R77.reuse, PT ;  /* 0x0000004dcf2f7233 */ /* 0x100fe20003803000 */
[----:B------:R-:W-:Y:S01]  /*cea0*/  IMAD.MOV.U32 R207, RZ, RZ, R49 ;  /* 0x000000ffffcf7224 */ /* 0x000fe200078e0031 */
[--C-:B------:R-:W-:Y:S01]  /*ceb0*/  HSET2.LE.AND R49, R186, R77.reuse, PT ;  /* 0x0000004dba317233 */ /* 0x100fe20003803000 */
[----:B------:R-:W-:Y:S02]  /*cec0*/  IMAD.MOV.U32 R146, RZ, RZ, R79 ;  /* 0x000000ffff927224 */ /* 0x000fe400078e004f */
[----:B------:R-:W-:Y:S03]  /*ced0*/  IMAD.MOV.U32 R141, RZ, RZ, R43 ;  /* 0x000000ffff8d7224 */ /* 0x000fe600078e002b */
[----:B------:R1:W-:Y:S01]  /*cee0*/  MUFU.EX2 R164, R54 ;  /* 0x0000003600a47308 */ /* 0x0003e20000000800 */
[--C-:B--2---:R-:W-:Y:S01]  /*cef0*/  HSET2.LE.AND R53, R176, R77.reuse, PT ;  /* 0x0000004db0357233 */ /* 0x104fe20003803000 */
[----:B------:R-:W-:Y:S08]  /*cf00*/  IMAD.MOV.U32 R183, RZ, RZ, R103 ;  /* 0x000000ffffb77224 */ /* 0x000ff000078e0067 */
[----:B------:R2:W-:Y:S01]  /*cf10*/  MUFU.EX2 R161, R61 ;  /* 0x0000003d00a17308 */ /* 0x0005e20000000800 */
[--C-:B---3--:R-:W-:Y:S09]  /*cf20*/  HSET2.LE.AND R55, R198, R77.reuse, PT ;  /* 0x0000004dc6377233 */ /* 0x108ff20003803000 */
[----:B------:R3:W-:Y:S01]  /*cf30*/  MUFU.EX2 R162, R60 ;  /* 0x0000003c00a27308 */ /* 0x0007e20000000800 */
[--C-:B-1----:R-:W-:Y:S09]  /*cf40*/  HSET2.LE.AND R54, R199, R77.reuse, PT ;  /* 0x0000004dc7367233 */ /* 0x102ff20003803000 */
[----:B------:R-:W-:Y:S01]  /*cf50*/  MUFU.EX2 R149, R139 ;  /* 0x0000008b00957308 */ /* 0x000fe20000000800 */
[--C-:B--2---:R-:W-:Y:S09]  /*cf60*/  HSET2.LE.AND R61, R174, R77.reuse, PT ;  /* 0x0000004dae3d7233 */ /* 0x104ff20003803000 */
[----:B------:R-:W1:Y:S01]  /*cf70*/  MUFU.EX2 R172, R172 ;  /* 0x000000ac00ac7308 */ /* 0x000e620000000800 */
[--C-:B---3--:R-:W-:Y:S01]  /*cf80*/  HSET2.LE.AND R60, R175, R77.reuse, PT ;  /* 0x0000004daf3c7233 */ /* 0x108fe20003803000 */
[----:B------:R-:W-:Y:S08]  /*cf90*/  IMAD.MOV.U32 R175, RZ, RZ, R72 ;  /* 0x000000ffffaf7224 */ /* 0x000ff000078e0048 */
[----:B------:R2:W-:Y:S10]  /*cfa0*/  MUFU.EX2 R148, R80 ;  /* 0x0000005000947308 */ /* 0x0005f40000000800 */
[----:B------:R-:W3:Y:S10]  /*cfb0*/  MUFU.EX2 R165, R81 ;  /* 0x0000005100a57308 */ /* 0x000ef40000000800 */
[----:B------:R1:W-:Y:S01]  /*cfc0*/  MUFU.EX2 R160, R82 ;  /* 0x0000005200a07308 */ /* 0x0003e20000000800 */
[----:B--2---:R-:W-:Y:S09]  /*cfd0*/  IMAD.MOV.U32 R80, RZ, RZ, R100 ;  /* 0x000000ffff507224 */ /* 0x004ff200078e0064 */
[----:B------:R-:W2:Y:S10]  /*cfe0*/  MUFU.EX2 R159, R83 ;  /* 0x00000053009f7308 */ /* 0x000eb40000000800 */
[----:B------:R3:W-:Y:S01]  /*cff0*/  MUFU.EX2 R157, R69 ;  /* 0x00000045009d7308 */ /* 0x0007e20000000800 */
[----:B-1----:R-:W-:Y:S09]  /*d000*/  IMAD.MOV.U32 R82, RZ, RZ, R93 ;  /* 0x000000ffff527224 */ /* 0x002ff200078e005d */
[----:B------:R-:W-:Y:S10]  /*d010*/  MUFU.EX2 R131, R131 ;  /* 0x0000008300837308 */ /* 0x000ff40000000800 */
[----:B------:R-:W-:Y:S01]  /*d020*/  MUFU.EX2 R130, R130 ;  /* 0x0000008200827308 */ /* 0x000fe20000000800 */
[--C-:B---3--:R-:W-:Y:S01]  /*d030*/  HSET2.LE.AND R69, R173, R77.reuse, PT ;  /* 0x0000004dad457233 */ /* 0x108fe20003803000 */
[----:B------:R-:W-:Y:S02]  /*d040*/  IMAD.MOV.U32 R173, RZ, RZ, R175 ;  /* 0x000000ffffad7224 */ /* 0x000fe400078e00af */
[----:B------:R-:W-:Y:S06]  /*d050*/  IMAD.MOV.U32 R175, RZ, RZ, R144 ;  /* 0x000000ffffaf7224 */ /* 0x000fec00078e0090 */
[----:B------:R-:W-:Y:S10]  /*d060*/  MUFU.EX2 R113, R113 ;  /* 0x0000007100717308 */ /* 0x000ff40000000800 */
[----:B------:R-:W-:Y:S10]  /*d070*/  MUFU.EX2 R244, R244 ;  /* 0x000000f400f47308 */ /* 0x000ff40000000800 */
[----:B------:R-:W-:Y:S01]  /*d080*/  MUFU.EX2 R243, R243 ;  /* 0x000000f300f37308 */ /* 0x000fe20000000800 */
[----:B------:R-:W-:Y:S01]  /*d090*/  FFMA.FTZ R74, R3, R9, R201 ;  /* 0x00000009034a7223 */ /* 0x000fe200000100c9 */
[----:B------:R-:W-:Y:S01]  /*d0a0*/  F2FP.F16.F32.PACK_AB R3, R240, R203 ;  /* 0x000000cbf003723e */ /* 0x000fe200000000ff */
[C---:B------:R-:W-:Y:S01]  /*d0b0*/  FMUL.FTZ R9, R2.reuse, R169 ;  /* 0x000000a902097220 */ /* 0x040fe20000410000 */
[----:B------:R-:W-:Y:S02]  /*d0c0*/  IMAD.MOV.U32 R169, RZ, RZ, R90 ;  /* 0x000000ffffa97224 */ /* 0x000fe400078e005a */
[----:B----4-:R-:W-:Y:S01]  /*d0d0*/  FFMA.FTZ R106, R2, R59, R202 ;  /* 0x0000003b026a7223 */ /* 0x010fe200000100ca */
[----:B------:R-:W-:Y:S01]  /*d0e0*/  IMAD.MOV.U32 R59, RZ, RZ, R50 ;  /* 0x000000ffff3b7224 */ /* 0x000fe200078e0032 */
[----:B------:R-:W3:Y:S01]  /*d0f0*/  LDL.LU R2, [R1+0x1c] ;  /* 0x00001c0001027983 */ /* 0x000ee20000300800 */
[----:B------:R-:W-:Y:S02]  /*d100*/  IMAD.MOV.U32 R50, RZ, RZ, R26 ;  /* 0x000000ffff327224 */ /* 0x000fe400078e001a */
[----:B------:R-:W-:Y:S01]  /*d110*/  FMUL.FTZ R26, R0, R158 ;  /* 0x0000009e001a7220 */ /* 0x000fe20000410000 */
[----:B------:R-:W-:Y:S01]  /*d120*/  IMAD.MOV.U32 R154, RZ, RZ, R59 ;  /* 0x000000ffff9a7224 */ /* 0x000fe200078e003b */
[----:B------:R1:W4:Y:S01]  /*d130*/  MUFU.EX2 R158, R68 ;  /* 0x00000044009e7308 */ /* 0x0003220000000800 */
[----:B------:R-:W-:Y:S02]  /*d140*/  IMAD.MOV.U32 R63, RZ, RZ, R50 ;  /* 0x000000ffff3f7224 */ /* 0x000fe400078e0032 */
[----:B------:R-:W-:Y:S01]  /*d150*/  FADD.FTZ R82, R82, R106 ;  /* 0x0000006a52527221 */ /* 0x000fe20000010000 */
[----:B------:R-:W-:Y:S02]  /*d160*/  IMAD.MOV.U32 R50, RZ, RZ, R76 ;  /* 0x000000ffff327224 */ /* 0x000fe400078e004c */
[----:B------:R-:W-:Y:S02]  /*d170*/  IMAD.MOV.U32 R76, RZ, RZ, R97 ;  /* 0x000000ffff4c7224 */ /* 0x000fe400078e0061 */
[----:B------:R-:W2:Y:S01]  /*d180*/  LDL.64 R96, [R1] ;  /* 0x0000000001607983 */ /* 0x000ea20000100a00 */
[----:B------:R-:W-:Y:S01]  /*d190*/  IMAD.MOV.U32 R59, RZ, RZ, R121 ;  /* 0x000000ffff3b7224 */ /* 0x000fe200078e0079 */
[----:B------:R-:W-:Y:S01]  /*d1a0*/  MUFU.EX2 R226, R226 ;  /* 0x000000e200e27308 */ /* 0x000fe20000000800 */
[----:B------:R-:W-:Y:S02]  /*d1b0*/  IMAD.MOV.U32 R121, RZ, RZ, R87 ;  /* 0x000000ffff797224 */ /* 0x000fe400078e0057 */
[----:B------:R-:W-:Y:S01]  /*d1c0*/  IMAD.MOV.U32 R90, RZ, RZ, R40 ;  /* 0x000000ffff5a7224 */ /* 0x000fe200078e0028 */
[----:B------:R2:W5:Y:S01]  /*d1d0*/  LDL.LU R221, [R1+0xa0] ;  /* 0x0000a00001dd7983 */ /* 0x0005620000300800 */
[----:B------:R-:W-:Y:S02]  /*d1e0*/  IMAD.MOV.U32 R87, RZ, RZ, R218 ;  /* 0x000000ffff577224 */ /* 0x000fe400078e00da */
[----:B------:R-:W-:Y:S01]  /*d1f0*/  IMAD.MOV.U32 R40, RZ, RZ, R63 ;  /* 0x000000ffff287224 */ /* 0x000fe200078e003f */
[--C-:B-1----:R-:W-:Y:S01]  /*d200*/  HSET2.LE.AND R68, R187, R77.reuse, PT ;  /* 0x0000004dbb447233 */ /* 0x102fe20003803000 */
[----:B------:R1:W5:Y:S01]  /*d210*/  LDL.LU R220, [R1+0x9c] ;  /* 0x00009c0001dc7983 */ /* 0x0003620000300800 */
[----:B------:R-:W-:Y:S01]  /*d220*/  IMAD.MOV.U32 R78, RZ, RZ, R59 ;  /* 0x000000ffff4e7224 */ /* 0x000fe200078e003b */
[----:B------:R-:W1:Y:S01]  /*d230*/  MUFU.EX2 R225, R225 ;  /* 0x000000e100e17308 */ /* 0x000e620000000800 */
[----:B------:R-:W-:Y:S01]  /*d240*/  IMAD.MOV.U32 R63, RZ, RZ, R58 ;  /* 0x000000ffff3f7224 */ /* 0x000fe200078e003a */
[----:B------:R1:W5:Y:S01]  /*d250*/  LDL.LU R219, [R1+0x98] ;  /* 0x0000980001db7983 */ /* 0x0003620000300800 */
[----:B------:R-:W-:Y:S02]  /*d260*/  IMAD.MOV.U32 R58, RZ, RZ, R51 ;  /* 0x000000ffff3a7224 */ /* 0x000fe400078e0033 */
[----:B------:R-:W-:Y:S01]  /*d270*/  IMAD.MOV.U32 R59, RZ, RZ, R50 ;  /* 0x000000ffff3b7224 */ /* 0x000fe200078e0032 */
[----:B------:R1:W5:Y:S01]  /*d280*/  LDL.LU R218, [R1+0x94] ;  /* 0x0000940001da7983 */ /* 0x0003620000300800 */
[----:B------:R-:W-:Y:S03]  /*d290*/  IMAD.MOV.U32 R51, RZ, RZ, R121 ;  /* 0x000000ffff337224 */ /* 0x000fe600078e0079 */
[----:B------:R-:W-:Y:S01]  /*d2a0*/  MUFU.EX2 R227, R227 ;  /* 0x000000e300e37308 */ /* 0x000fe20000000800 */
[----:B------:R-:W-:Y:S02]  /*d2b0*/  IMAD.MOV.U32 R50, RZ, RZ, R104 ;  /* 0x000000ffff327224 */ /* 0x000fe400078e0068 */
[----:B------:R-:W-:Y:S02]  /*d2c0*/  IMAD.MOV.U32 R121, RZ, RZ, R87 ;  /* 0x000000ffff797224 */ /* 0x000fe400078e0057 */
[----:B------:R-:W-:Y:S02]  /*d2d0*/  IMAD.MOV.U32 R104, RZ, RZ, R86 ;  /* 0x000000ffff687224 */ /* 0x000fe400078e0056 */
[----:B------:R-:W4:Y:S01]  /*d2e0*/  LDL.64 R86, [R1+0x8] ;  /* 0x0000080001567983 */ /* 0x000f220000100a00 */
[----:B------:R-:W-:Y:S02]  /*d2f0*/  IMAD.MOV.U32 R41, RZ, RZ, R90 ;  /* 0x000000ffff297224 */ /* 0x000fe400078e005a */
[----:B------:R-:W-:Y:S01]  /*d300*/  MUFU.EX2 R181, R181 ;  /* 0x000000b500b57308 */ /* 0x000fe20000000800 */
[----:B------:R-:W-:Y:S02]  /*d310*/  IMAD.MOV.U32 R90, RZ, RZ, R94 ;  /* 0x000000ffff5a7224 */ /* 0x000fe400078e005e */
[----:B------:R-:W-:Y:S01]  /*d320*/  IMAD.MOV.U32 R94, RZ, RZ, R40 ;  /* 0x000000ffff5e7224 */ /* 0x000fe200078e0028 */
[----:B------:R1:W5:Y:S01]  /*d330*/  LDL.LU R217, [R1+0x90] ;  /* 0x0000900001d97983 */ /* 0x0003620000300800 */
[----:B------:R-:W-:Y:S02]  /*d340*/  IMAD.MOV.U32 R40, RZ, RZ, R63 ;  /* 0x000000ffff287224 */ /* 0x000fe400078e003f */
[----:B------:R-:W-:Y:S03]  /*d350*/  IMAD.MOV.U32 R63, RZ, RZ, R62 ;  /* 0x000000ffff3f7224 */ /* 0x000fe600078e003e */
[----:B------:R-:W-:Y:S01]  /*d360*/  MUFU.EX2 R177, R177 ;  /* 0x000000b100b17308 */ /* 0x000fe20000000800 */
[----:B------:R-:W-:Y:S02]  /*d370*/  IMAD.MOV.U32 R62, RZ, RZ, R59 ;  /* 0x000000ffff3e7224 */ /* 0x000fe400078e003b */
[----:B------:R-:W-:Y:S01]  /*d380*/  IMAD.MOV.U32 R59, RZ, RZ, R36 ;  /* 0x000000ffff3b7224 */ /* 0x000fe200078e0024 */
[--C-:B------:R-:W-:Y:S01]  /*d390*/  HSET2.LE.AND R36, R197, R77.reuse, PT ;  /* 0x0000004dc5247233 */ /* 0x100fe20003803000 */
[----:B------:R-:W-:Y:S02]  /*d3a0*/  IMAD.MOV.U32 R224, RZ, RZ, R62 ;  /* 0x000000ffffe07224 */ /* 0x000fe400078e003e */
[----:B------:R-:W-:Y:S01]  /*d3b0*/  IMAD.MOV.U32 R197, RZ, RZ, R37 ;  /* 0x000000ffffc57224 */ /* 0x000fe200078e0025 */
        /* <DEDUP_REMOVED lines=8> */
[----:B------:R-:W-:Y:S01]  /*d440*/  MUFU.EX2 R252, R252 ;  /* 0x000000fc00fc7308 */ /* 0x000fe20000000800 */
[----:B------:R-:W-:Y:S01]  /*d450*/  IMAD.MOV.U32 R62, RZ, RZ, R51 ;  /* 0x000000ffff3e7224 */ /* 0x000fe200078e0033 */
[----:B------:R-:W-:Y:S01]  /*d460*/  LOP3.LUT R46, R46, R3, RZ, 0xc0, !PT ;  /* 0x000000032e2e7212 */ /* 0x000fe200078ec0ff */
[----:B------:R-:W-:Y:S01]  /*d470*/  IMAD.MOV.U32 R194, RZ, RZ, R90 ;  /* 0x000000ffffc27224 */ /* 0x000fe200078e005a */
[--C-:B------:R-:W-:Y:S01]  /*d480*/  HSET2.LE.AND R51, R192, R77.reuse, PT ;  /* 0x0000004dc0337233 */ /* 0x100fe20003803000 */
[----:B------:R-:W-:Y:S01]  /*d490*/  IMAD.MOV.U32 R41, RZ, RZ, R40 ;  /* 0x000000ffff297224 */ /* 0x000fe200078e0028 */
[----:B------:R-:W-:Y:S01]  /*d4a0*/  F2FP.F16.F32.PACK_AB R40, R239, R201 ;  /* 0x000000c9ef28723e */ /* 0x000fe200000000ff */
[----:B------:R-:W-:Y:S03]  /*d4b0*/  IMAD.MOV.U32 R201, RZ, RZ, R42 ;  /* 0x000000ffffc97224 */ /* 0x000fe600078e002a */
[----:B------:R-:W-:Y:S01]  /*d4c0*/  MUFU.EX2 R116, R116 ;  /* 0x0000007400747308 */ /* 0x000fe20000000800 */
[----:B------:R-:W-:Y:S01]  /*d4d0*/  IMAD.MOV.U32 R195, RZ, RZ, R88 ;  /* 0x000000ffffc37224 */ /* 0x000fe200078e0058 */
[----:B------:R-:W-:Y:S01]  /*d4e0*/  LOP3.LUT R37, R37, R40, RZ, 0xc0, !PT ;  /* 0x0000002825257212 */ /* 0x000fe200078ec0ff */
[----:B------:R-:W-:Y:S02]  /*d4f0*/  IMAD.MOV.U32 R199, RZ, RZ, R58 ;  /* 0x000000ffffc77224 */ /* 0x000fe400078e003a */
[----:B------:R-:W-:Y:S02]  /*d500*/  IMAD.MOV.U32 R140, RZ, RZ, R41 ;  /* 0x000000ffff8c7224 */ /* 0x000fe400078e0029 */
[----:B------:R-:W-:Y:S01]  /*d510*/  IMAD.MOV.U32 R142, RZ, RZ, R62 ;  /* 0x000000ffff8e7224 */ /* 0x000fe200078e003e */
[--C-:B------:R-:W-:Y:S01]  /*d520*/  HSET2.LE.AND R62, R191, R77.reuse, PT ;  /* 0x0000004dbf3e7233 */ /* 0x100fe20003803000 */
[----:B------:R-:W-:Y:S01]  /*d530*/  IMAD.MOV.U32 R191, RZ, RZ, R73 ;  /* 0x000000ffffbf7224 */ /* 0x000fe200078e0049 */
[----:B------:R-:W-:Y:S01]  /*d540*/  MUFU.EX2 R115, R115 ;  /* 0x0000007300737308 */ /* 0x000fe20000000800 */
[----:B------:R-:W-:Y:S02]  /*d550*/  IMAD.MOV.U32 R198, RZ, RZ, R121 ;  /* 0x000000ffffc67224 */ /* 0x000fe400078e0079 */
[----:B------:R-:W-:Y:S01]  /*d560*/  FADD.FTZ R121, R239, R74 ;  /* 0x0000004aef797221 */ /* 0x000fe20000010000 */
[----:B------:R-:W-:Y:S02]  /*d570*/  IMAD.MOV.U32 R139, RZ, RZ, R76 ;  /* 0x000000ffff8b7224 */ /* 0x000fe400078e004c */
[----:B------:R-:W-:Y:S02]  /*d580*/  IMAD.MOV.U32 R186, RZ, RZ, R104 ;  /* 0x000000ffffba7224 */ /* 0x000fe400078e0068 */
[----:B------:R-:W-:Y:S02]  /*d590*/  IMAD.MOV.U32 R203, RZ, RZ, R123 ;  /* 0x000000ffffcb7224 */ /* 0x000fe400078e007b */
[----:B------:R-:W-:Y:S01]  /*d5a0*/  MUFU.EX2 R238, R238 ;  /* 0x000000ee00ee7308 */ /* 0x000fe20000000800 */
[----:B------:R-:W-:Y:S02]  /*d5b0*/  IMAD.MOV.U32 R123, RZ, RZ, R85 ;  /* 0x000000ffff7b7224 */ /* 0x000fe400078e0055 */
[----:B------:R-:W-:Y:S02]  /*d5c0*/  IMAD.MOV.U32 R192, RZ, RZ, R101 ;  /* 0x000000ffffc07224 */ /* 0x000fe400078e0065 */
[----:B------:R-:W-:Y:S02]  /*d5d0*/  IMAD.MOV.U32 R187, RZ, RZ, R191 ;  /* 0x000000ffffbb7224 */ /* 0x000fe400078e00bf */
[----:B------:R-:W-:Y:S03]  /*d5e0*/  IMAD.MOV.U32 R191, RZ, RZ, R127 ;  /* 0x000000ffffbf7224 */ /* 0x000fe600078e007f */
[----:B------:R-:W-:Y:S01]  /*d5f0*/  MUFU.EX2 R237, R237 ;  /* 0x000000ed00ed7308 */ /* 0x000fe20000000800 */
[----:B------:R-:W-:Y:S02]  /*d600*/  IMAD.MOV.U32 R174, RZ, RZ, R142 ;  /* 0x000000ffffae7224 */ /* 0x000fe400078e008e */
[----:B------:R-:W-:Y:S02]  /*d610*/  IMAD.MOV.U32 R142, RZ, RZ, R126 ;  /* 0x000000ffff8e7224 */ /* 0x000fe400078e007e */
[----:B------:R-:W-:Y:S02]  /*d620*/  IMAD.MOV.U32 R126, RZ, RZ, R92 ;  /* 0x000000ffff7e7224 */ /* 0x000fe400078e005c */
[----:B------:R-:W-:Y:S03]  /*d630*/  IMAD.MOV.U32 R240, RZ, RZ, R80 ;  /* 0x000000fffff07224 */ /* 0x000fe600078e0050 */
[----:B------:R-:W-:Y:S01]  /*d640*/  MUFU.EX2 R248, R248 ;  /* 0x000000f800f87308 */ /* 0x000fe20000000800 */
[----:B------:R-:W-:Y:S09]  /*d650*/  IMAD.MOV.U32 R80, RZ, RZ, R124 ;  /* 0x000000ffff507224 */ /* 0x000ff200078e007c */
        /* <DEDUP_REMOVED lines=14> */
[----:B---3--:R-:W-:Y:S01]  /*d740*/  FFMA.FTZ R105, R0, R2, R200 ;  /* 0x0000000200697223 */ /* 0x008fe200000100c8 */
[----:B------:R-:W-:Y:S01]  /*d750*/  F2FP.F16.F32.PACK_AB R2, R127, R95 ;  /* 0x0000005f7f02723e */ /* 0x000fe200000000ff */
[----:B------:R-:W-:Y:S01]  /*d760*/  IMAD.MOV.U32 R127, RZ, RZ, R98 ;  /* 0x000000ffff7f7224 */ /* 0x000fe200078e0062 */
[----:B------:R-:W-:Y:S01]  /*d770*/  F2FP.F16.F32.PACK_AB R0, R144, R91 ;  /* 0x0000005b9000723e */ /* 0x000fe200000000ff */
[----:B------:R-:W-:Y:S01]  /*d780*/  IMAD.MOV.U32 R144, RZ, RZ, R99 ;  /* 0x000000ffff907224 */ /* 0x000fe200078e0063 */
[----:B------:R-:W-:Y:S02]  /*d790*/  LOP3.LUT R39, R39, R2, RZ, 0xc0, !PT ;  /* 0x0000000227277212 */ /* 0x000fe400078ec0ff */
[----:B------:R-:W-:Y:S01]  /*d7a0*/  F2FP.F16.F32.PACK_AB R2, R216, R200 ;  /* 0x000000c8d802723e */ /* 0x000fe200000000ff */
[----:B------:R-:W-:Y:S01]  /*d7b0*/  IMAD.MOV.U32 R200, RZ, RZ, R63 ;  /* 0x000000ffffc87224 */ /* 0x000fe200078e003f */
[----:B------:R-:W-:Y:S01]  /*d7c0*/  LOP3.LUT R38, R38, R0, RZ, 0xc0, !PT ;  /* 0x0000000026267212 */ /* 0x000fe200078ec0ff */
[----:B------:R-:W-:Y:S01]  /*d7d0*/  IMAD.MOV.U32 R63, RZ, RZ, R59 ;  /* 0x000000ffff3f7224 */ /* 0x000fe200078e003b */
[----:B------:R-:W-:Y:S01]  /*d7e0*/  F2FP.F16.F32.PACK_AB R0, R93, R202 ;  /* 0x000000ca5d00723e */ /* 0x000fe200000000ff */
[----:B------:R-:W-:Y:S01]  /*d7f0*/  IMAD.MOV.U32 R59, RZ, RZ, R50 ;  /* 0x000000ffff3b7224 */ /* 0x000fe200078e0032 */
[----:B------:R-:W-:Y:S01]  /*d800*/  LOP3.LUT R45, R45, R2, RZ, 0xc0, !PT ;  /* 0x000000022d2d7212 */ /* 0x000fe200078ec0ff */
[----:B------:R-:W-:Y:S01]  /*d810*/  IMAD.MOV.U32 R202, RZ, RZ, R75 ;  /* 0x000000ffffca7224 */ /* 0x000fe200078e004b */
[--C-:B------:R-:W-:Y:S01]  /*d820*/  HSET2.LE.AND R50, R196, R77.reuse, PT ;  /* 0x0000004dc4327233 */ /* 0x100fe20003803000 */
[----:B------:R-:W-:Y:S01]  /*d830*/  IMAD.MOV.U32 R196, RZ, RZ, R48 ;  /* 0x000000ffffc47224 */ /* 0x000fe200078e0030 */
[----:B------:R-:W-:Y:S01]  /*d840*/  F2FP.F16.F32.PACK_AB R2, R224, R147 ;  /* 0x00000093e002723e */ /* 0x000fe200000000ff */
[----:B------:R-:W-:Y:S01]  /*d850*/  IMAD.MOV.U32 R176, RZ, RZ, R63 ;  /* 0x000000ffffb07224 */ /* 0x000fe200078e003f */
[----:B------:R-:W-:Y:S01]  /*d860*/  LOP3.LUT R44, R44, R0, RZ, 0xc0, !PT ;  /* 0x000000002c2c7212 */ /* 0x000fe200078ec0ff */
[----:B------:R-:W-:Y:S01]  /*d870*/  IMAD.MOV.U32 R156, RZ, RZ, R59 ;  /* 0x000000ffff9c7224 */ /* 0x000fe200078e003b */
[----:B------:R-:W-:Y:S02]  /*d880*/  F2FP.F16.F32.PACK_AB R0, R103, R58 ;  /* 0x0000003a6700723e */ /* 0x000fe400000000ff */
[----:B------:R-:W-:Y:S02]  /*d890*/  LOP3.LUT R50, R50, R2, RZ, 0xc0, !PT ;  /* 0x0000000232327212 */ /* 0x000fe400078ec0ff */
[----:B------:R-:W-:Y:S02]  /*d8a0*/  F2FP.F16.F32.PACK_AB R2, R145, R73 ;  /* 0x000000499102723e */ /* 0x000fe400000000ff */
[----:B------:R-:W-:Y:S02]  /*d8b0*/  LOP3.LUT R47, R47, R0, RZ, 0xc0, !PT ;  /* 0x000000002f2f7212 */ /* 0x000fe400078ec0ff */
[--C-:B------:R-:W-:Y:S01]  /*d8c0*/  HSET2.LE.AND R48, R188, R77.reuse, PT ;  /* 0x0000004dbc307233 */ /* 0x100fe20003803000 */
[----:B------:R-:W-:Y:S01]  /*d8d0*/  IMAD.MOV.U32 R188, RZ, RZ, R102 ;  /* 0x000000ffffbc7224 */ /* 0x000fe200078e0066 */
[----:B------:R-:W-:Y:S02]  /*d8e0*/  F2FP.F16.F32.PACK_AB R0, R146, R72 ;  /* 0x000000489200723e */ /* 0x000fe400000000ff */
[----:B------:R-:W-:Y:S02]  /*d8f0*/  LOP3.LUT R49, R49, R2, RZ, 0xc0, !PT ;  /* 0x0000000231317212 */ /* 0x000fe400078ec0ff */
[----:B------:R-:W-:Y:S02]  /*d900*/  F2FP.F16.F32.PACK_AB R3, R200, R102 ;  /* 0x00000066c803723e */ /* 0x000fe400000000ff */
[----:B------:R-:W-:Y:S02]  /*d910*/  F2FP.F16.F32.PACK_AB R2, R143, R207 ;  /* 0x000000cf8f02723e */ /* 0x000fe400000000ff */
[----:B------:R-:W-:Y:S02]  /*d920*/  LOP3.LUT R48, R48, R0, RZ, 0xc0, !PT ;  /* 0x0000000030307212 */ /* 0x000fe400078ec0ff */
[----:B------:R-:W-:Y:S02]  /*d930*/  LOP3.LUT R51, R51, R3, RZ, 0xc0, !PT ;  /* 0x0000000333337212 */ /* 0x000fe400078ec0ff */
[----:B------:R-:W-:Y:S02]  /*d940*/  F2FP.F16.F32.PACK_AB R0, R202, R196 ;  /* 0x000000c4ca00723e */ /* 0x000fe400000000ff */
[----:B------:R-:W-:Y:S02]  /*d950*/  LOP3.LUT R55, R55, R2, RZ, 0xc0, !PT ;  /* 0x0000000237377212 */ /* 0x000fe400078ec0ff */
[----:B------:R-:W-:Y:S02]  /*d960*/  F2FP.F16.F32.PACK_AB R3, R208, R213 ;  /* 0x000000d5d003723e */ /* 0x000fe400000000ff */
[----:B------:R-:W-:Y:S02]  /*d970*/  F2FP.F16.F32.PACK_AB R40, R176, R125 ;  /* 0x0000007db028723e */ /* 0x000fe400000000ff */
[----:B------:R-:W-:Y:S02]  /*d980*/  F2FP.F16.F32.PACK_AB R2, R193, R194 ;  /* 0x000000c2c102723e */ /* 0x000fe400000000ff */
[----:B------:R-:W-:Y:S02]  /*d990*/  LOP3.LUT R54, R54, R0, RZ, 0xc0, !PT ;  /* 0x0000000036367212 */ /* 0x000fe400078ec0ff */
[--C-:B------:R-:W-:Y:S02]  /*d9a0*/  HSET2.LE.AND R59, R67, R77.reuse, PT ;  /* 0x0000004d433b7233 */ /* 0x100fe40003803000 */
[----:B------:R-:W-:Y:S02]  /*d9b0*/  LOP3.LUT R52, R52, R3, RZ, 0xc0, !PT ;  /* 0x0000000334347212 */ /* 0x000fe400078ec0ff */
[----:B------:R-:W-:Y:S01]  /*d9c0*/  LOP3.LUT R53, R53, R40, RZ, 0xc0, !PT ;  /* 0x0000002835357212 */ /* 0x000fe200078ec0ff */
[----:B------:R-:W-:Y:S01]  /*d9d0*/  IMAD.U32 R40, RZ, RZ, UR20 ;  /* 0x00000014ff287e24 */ /* 0x000fe2000f8e00ff */
[--C-:B------:R-:W-:Y:S02]  /*d9e0*/  HSET2.LE.AND R58, R66, R77.reuse, PT ;  /* 0x0000004d423a7233 */ /* 0x100fe40003803000 */
        /* <DEDUP_REMOVED lines=8> */
[--C-:B------:R-:W-:Y:S02]  /*da70*/  HSET2.LE.AND R66, R70, R77.reuse, PT ;  /* 0x0000004d46427233 */ /* 0x100fe40003803000 */
[----:B------:R-:W-:Y:S02]  /*da80*/  F2FP.F16.F32.PACK_AB R3, R197, R140 ;  /* 0x0000008cc503723e */ /* 0x000fe400000000ff */
[----:B------:R-:W-:Y:S02]  /*da90*/  LOP3.LUT R40, R223, UR25, R40, 0x96, !PT ;  /* 0x00000019df287c12 */ /* 0x000fe4000f8e9628 */
[----:B------:R-:W-:Y:S02]  /*daa0*/  F2FP.F16.F32.PACK_AB R2, R169, R171 ;  /* 0x000000aba902723e */ /* 0x000fe400000000ff */
[----:B------:R-:W-:Y:S01]  /*dab0*/  LOP3.LUT R60, R60, R0, RZ, 0xc0, !PT ;  /* 0x000000003c3c7212 */ /* 0x000fe200078ec0ff */
[----:B------:R-:W-:Y:S01]  /*dac0*/  IMAD.WIDE.U32 R40, R40, -0x326172a9, RZ ;  /* 0xcd9e8d5728287825 */ /* 0x000fe200078e00ff */
[--C-:B------:R-:W-:Y:S02]  /*dad0*/  HSET2.LE.AND R63, R189, R77.reuse, PT ;  /* 0x0000004dbd3f7233 */ /* 0x100fe40003803000 */
[----:B------:R-:W-:Y:S01]  /*dae0*/  LOP3.LUT R57, R57, R3, RZ, 0xc0, !PT ;  /* 0x0000000339397212 */ /* 0x000fe200078ec0ff */
[----:B------:R-:W-:Y:S01]  /*daf0*/  IMAD.MOV.U32 R189, RZ, RZ, R156 ;  /* 0x000000ffffbd7224 */ /* 0x000fe200078e009c */
[----:B------:R-:W-:Y:S01]  /*db00*/  F2FP.F16.F32.PACK_AB R0, R150, R152 ;  /* 0x000000989600723e */ /* 0x000fe200000000ff */
[----:B------:R-:W-:Y:S01]  /*db10*/  IMAD.MOV.U32 R156, RZ, RZ, R89 ;  /* 0x000000ffff9c7224 */ /* 0x000fe200078e0059 */
[----:B------:R-:W-:Y:S02]  /*db20*/  LOP3.LUT R66, R66, R2, RZ, 0xc0, !PT ;  /* 0x0000000242427212 */ /* 0x000fe400078ec0ff */
[----:B------:R-:W-:Y:S02]  /*db30*/  F2FP.F16.F32.PACK_AB R3, R151, R153 ;  /* 0x000000999703723e */ /* 0x000fe400000000ff */
[----:B------:R-:W-:Y:S02]  /*db40*/  F2FP.F16.F32.PACK_AB R2, R172, R149 ;  /* 0x00000095ac02723e */ /* 0x000fe400000000ff */
[----:B------:R-:W-:Y:S02]  /*db50*/  LOP3.LUT R63, R63, R0, RZ, 0xc0, !PT ;  /* 0x000000003f3f7212 */ /* 0x000fe400078ec0ff */
[--C-:B------:R-:W-:Y:S02]  /*db60*/  HSET2.LE.AND R67, R71, R77.reuse, PT ;  /* 0x0000004d47437233 */ /* 0x100fe40003803000 */
[----:B------:R-:W-:Y:S02]  /*db70*/  LOP3.LUT R62, R62, R3, RZ, 0xc0, !PT ;  /* 0x000000033e3e7212 */ /* 0x000fe400078ec0ff */
[----:B------:R-:W-:Y:S02]  /*db80*/  F2FP.F16.F32.PACK_AB R0, R168, R170 ;  /* 0x000000aaa800723e */ /* 0x000fe400000000ff */
[----:B------:R-:W-:Y:S02]  /*db90*/  LOP3.LUT R64, R64, R2, RZ, 0xc0, !PT ;  /* 0x0000000240407212 */ /* 0x000fe400078ec0ff */
[----:B--2---:R-:W-:Y:S02]  /*dba0*/  LOP3.LUT R3, R41, UR14, R96, 0x96, !PT ;  /* 0x0000000e29037c12 */ /* 0x004fe4000f8e9660 */
[----:B------:R-:W-:Y:S02]  /*dbb0*/  F2FP.F16.F32.PACK_AB R2, R163, R164 ;  /* 0x000000a4a302723e */ /* 0x000fe400000000ff */
[----:B------:R-:W-:Y:S01]  /*dbc0*/  LOP3.LUT R67, R67, R0, RZ, 0xc0, !PT ;  /* 0x0000000043437212 */ /* 0x000fe200078ec0ff */
[----:B------:R-:W-:Y:S01]  /*dbd0*/  IMAD.WIDE.U32 R42, R3, -0x2daee0ad, RZ ;  /* 0xd2511f53032a7825 */ /* 0x000fe200078e00ff */
[----:B------:R-:W-:Y:S02]  /*dbe0*/  F2FP.F16.F32.PACK_AB R0, R165, R148 ;  /* 0x00000094a500723e */ /* 0x000fe400000000ff */
[----:B------:R-:W-:Y:S02]  /*dbf0*/  LOP3.LUT R68, R68, R2, RZ, 0xc0, !PT ;  /* 0x0000000244447212 */ /* 0x000fe400078ec0ff */
[--C-:B------:R-:W-:Y:S01]  /*dc00*/  HSET2.LE.AND R70, R180, R77.reuse, PT ;  /* 0x0000004db4467233 */ /* 0x100fe20003803000 */
[----:B------:R-:W-:Y:S01]  /*dc10*/  IMAD.MOV.U32 R180, RZ, RZ, R198 ;  /* 0x000000ffffb47224 */ /* 0x000fe200078e00c6 */
[----:B------:R-:W-:Y:S01]  /*dc20*/  F2FP.F16.F32.PACK_AB R2, R159, R160 ;  /* 0x000000a09f02723e */ /* 0x000fe200000000ff */
[----:B------:R-:W-:Y:S01]  /*dc30*/  IMAD.MOV.U32 R198, RZ, RZ, R91 ;  /* 0x000000ffffc67224 */ /* 0x000fe200078e005b */
[----:B------:R-:W-:Y:S01]  /*dc40*/  LOP3.LUT R79, R179, UR12, R40, 0x96, !PT ;  /* 0x0000000cb34f7c12 */ /* 0x000fe2000f8e9628 */
[----:B------:R-:W-:Y:S01]  /*dc50*/  IMAD.MOV.U32 R239, RZ, RZ, R180 ;  /* 0x000000ffffef7224 */ /* 0x000fe200078e00b4 */
[----:B------:R-:W-:Y:S01]  /*dc60*/  LOP3.LUT R65, R65, R0, RZ, 0xc0, !PT ;  /* 0x0000000041417212 */ /* 0x000fe200078ec0ff */
[----:B------:R-:W-:Y:S01]  /*dc70*/  IMAD.MOV.U32 R180, RZ, RZ, R183 ;  /* 0x000000ffffb47224 */ /* 0x000fe200078e00b7 */
[----:B------:R-:W-:Y:S01]  /*dc80*/  LOP3.LUT R40, R185, UR12, R40, 0x96, !PT ;  /* 0x0000000cb9287c12 */ /* 0x000fe2000f8e9628 */
[----:B------:R-:W-:Y:S01]  /*dc90*/  IMAD.MOV.U32 R183, RZ, RZ, R147 ;  /* 0x000000ffffb77224 */ /* 0x000fe200078e0093 */
[----:B------:R-:W-:Y:S01]  /*dca0*/  F2FP.F16.F32.PACK_AB R0, R161, R162 ;  /* 0x000000a2a100723e */ /* 0x000fe200000000ff */
[----:B------:R-:W-:Y:S01]  /*dcb0*/  IMAD.MOV.U32 R147, RZ, RZ, R84 ;  /* 0x000000ffff937224 */ /* 0x000fe200078e0054 */
[----:B------:R-:W-:Y:S01]  /*dcc0*/  LOP3.LUT R70, R70, R2, RZ, 0xc0, !PT ;  /* 0x0000000246467212 */ /* 0x000fe200078ec0ff */
[----:B------:R-:W-:Y:S01]  /*dcd0*/  IMAD.WIDE.U32 R72, R40, -0x2daee0ad, RZ ;  /* 0xd2511f5328487825 */ /* 0x000fe200078e00ff */
[----:B------:R-:W-:Y:S02]  /*dce0*/  LOP3.LUT R2, R43, UR11, R228, 0x96, !PT ;  /* 0x0000000b2b027c12 */ /* 0x000fe4000f8e96e4 */
[----:B------:R-:W-:Y:S01]  /*dcf0*/  LOP3.LUT R69, R69, R0, RZ, 0xc0, !PT ;  /* 0x0000000045457212 */ /* 0x000fe200078ec0ff */
[----:B------:R-:W-:Y:S01]  /*dd00*/  MUFU.EX2 R147, R147 ;  /* 0x0000009300937308 */ /* 0x000fe20000000800 */
[--C-:B------:R-:W-:Y:S01]  /*dd10*/  HSET2.LE.AND R71, R182, R77.reuse, PT ;  /* 0x0000004db6477233 */ /* 0x100fe20003803000 */
[----:B------:R-:W-:Y:S01]  /*dd20*/  IMAD.MOV.U32 R182, RZ, RZ, R199 ;  /* 0x000000ffffb67224 */ /* 0x000fe200078e00c7 */
[----:B----4-:R-:W-:Y:S01]  /*dd30*/  LOP3.LUT R78, R41, UR14, R86, 0x96, !PT ;  /* 0x0000000e294e7c12 */ /* 0x010fe2000f8e9656 */
[----:B------:R-:W-:Y:S01]  /*dd40*/  IMAD.MOV.U32 R199, RZ, RZ, R95 ;  /* 0x000000ffffc77224 */ /* 0x000fe200078e005f */
[----:B------:R-:W-:Y:S01]  /*dd50*/  F2FP.F16.F32.PACK_AB R0, R157, R158 ;  /* 0x0000009e9d00723e */ /* 0x000fe200000000ff */
[----:B------:R-:W-:Y:S03]  /*dd60*/  IMAD.WIDE.U32 R40, R2, -0x326172a9, RZ ;  /* 0xcd9e8d5702287825 */ /* 0x000fe600078e00ff */
[----:B------:R-:W-:Y:S02]  /*dd70*/  LOP3.LUT R71, R71, R0, RZ, 0xc0, !PT ;  /* 0x0000000047477212 */ /* 0x000fe400078ec0ff */
[----:B------:R-:W-:Y:S02]  /*dd80*/  LOP3.LUT R0, R73, UR9, R42, 0x96, !PT ;  /* 0x0000000949007c12 */ /* 0x000fe4000f8e962a */
[----:B------:R-:W-:Y:S03]  /*dd90*/  LOP3.LUT R2, R41, UR10, R184, 0x96, !PT ;  /* 0x0000000a29027c12 */ /* 0x000fe6000f8e96b8 */
[----:B------:R-:W-:Y:S04]  /*dda0*/  IMAD.WIDE.U32 R42, R0, -0x326172a9, RZ ;  /* 0xcd9e8d57002a7825 */ /* 0x000fe800078e00ff */
[----:B------:R-:W-:Y:S01]  /*ddb0*/  IMAD.WIDE.U32 R2, R2, -0x2daee0ad, RZ ;  /* 0xd2511f5302027825 */ /* 0x000fe200078e00ff */
[----:B------:R-:W-:Y:S04]  /*ddc0*/  LOP3.LUT R0, R43, UR8, R40, 0x96, !PT ;  /* 0x000000082b007c12 */ /* 0x000fe8000f8e9628 */
[----:B------:R-:W-:Y:S05]  /*ddd0*/  LOP3.LUT R40, R3, UR7, R72, 0x96, !PT ;  /* 0x0000000703287c12 */ /* 0x000fea000f8e9648 */
[----:B------:R-:W-:Y:S05]  /*dde0*/  IMAD.WIDE.U32 R40, R40, -0x326172a9, RZ ;  /* 0xcd9e8d5728287825 */ /* 0x000fea00078e00ff */
[----:B------:R-:W-:Y:S01]  /*ddf0*/  LOP3.LUT R41, R41, UR6, R42, 0x96, !PT ;  /* 0x0000000629297c12 */ /* 0x000fe2000f8e962a */
[----:B------:R-:W-:Y:S05]  /*de00*/  IMAD.WIDE.U32 R42, R0, -0x2daee0ad, RZ ;  /* 0xd2511f53002a7825 */ /* 0x000fea00078e00ff */
[----:B------:R-:W-:Y:S05]  /*de10*/  LOP3.LUT R2, R43, UR5, R2, 0x96, !PT ;  /* 0x000000052b027c12 */ /* 0x000fea000f8e9602 */
[----:B------:R-:W-:Y:S05]  /*de20*/  IMAD.WIDE.U32 R2, R2, -0x326172a9, RZ ;  /* 0xcd9e8d5702027825 */ /* 0x000fea00078e00ff */
[----:B------:R-:W-:Y:S02]  /*de30*/  LOP3.LUT R0, R3, UR16, R40, 0x96, !PT ;  /* 0x0000001003007c12 */ /* 0x000fe4000f8e9628 */
[C---:B------:R-:W-:Y:S02]  /*de40*/  LOP3.LUT R73, R2.reuse, 0xffff, RZ, 0xc0, !PT ;  /* 0x0000ffff02497812 */ /* 0x040fe400078ec0ff */
[----:B------:R-:W-:Y:S02]  /*de50*/  LOP3.LUT R76, R2, 0xff, RZ, 0xc0, !PT ;  /* 0x000000ff024c7812 */ /* 0x000fe400078ec0ff */
[--C-:B------:R-:W-:Y:S02]  /*de60*/  SHF.R.U32.HI R75, RZ, 0x10, R2.reuse ;  /* 0x00000010ff4b7819 */ /* 0x100fe40000011602 */
[----:B------:R-:W-:Y:S01]  /*de70*/  SHF.R.U32.HI R74, RZ, 0x18, R2 ;  /* 0x00000018ff4a7819 */ /* 0x000fe20000011602 */
[----:B------:R-:W-:Y:S05]  /*de80*/  IMAD.WIDE.U32 R2, R41, -0x2daee0ad, RZ ;  /* 0xd2511f5329027825 */ /* 0x000fea00078e00ff */
[----:B------:R-:W-:Y:S02]  /*de90*/  LOP3.LUT R41, R3, UR17, R42, 0x96, !PT ;  /* 0x0000001103297c12 */ /* 0x000fe4000f8e962a */
[C---:B------:R-:W-:Y:S02]  /*dea0*/  LOP3.LUT R40, R2.reuse, 0xffff, RZ, 0xc0, !PT ;  /* 0x0000ffff02287812 */ /* 0x040fe400078ec0ff */
[----:B------:R-:W-:Y:S02]  /*deb0*/  LOP3.LUT R72, R2, 0xff, RZ, 0xc0, !PT ;  /* 0x000000ff02487812 */ /* 0x000fe400078ec0ff */
[--C-:B------:R-:W-:Y:S02]  /*dec0*/  SHF.R.U32.HI R43, RZ, 0x10, R2.reuse ;  /* 0x00000010ff2b7819 */ /* 0x100fe40000011602 */
[----:B------:R-:W-:Y:S02]  /*ded0*/  SHF.R.U32.HI R42, RZ, 0x18, R2 ;  /* 0x00000018ff2a7819 */ /* 0x000fe40000011602 */
        /* <DEDUP_REMOVED lines=8> */
[----:B------:R-:W-:Y:S01]  /*df60*/  IMAD.WIDE.U32 R2, R78, -0x2daee0ad, RZ ;  /* 0xd2511f534e027825 */ /* 0x000fe200078e00ff */
[----:B------:R-:W-:Y:S04]  /*df70*/  SHF.R.U32.HI R0, RZ, 0x8, R73 ;  /* 0x00000008ff007819 */ /* 0x000fe80000011649 */
[----:B------:R-:W-:Y:S02]  /*df80*/  PRMT R90, R76, 0x5410, R0 ;  /* 0x000054104c5a7816 */ /* 0x000fe40000000000 */
[----:B------:R-:W-:Y:S04]  /*df90*/  LOP3.LUT R0, R75, 0xff, RZ, 0xc0, !PT ;  /* 0x000000ff4b007812 */ /* 0x000fe800078ec0ff */
[----:B------:R-:W-:Y:S02]  /*dfa0*/  PRMT R100, R0, 0x5410, R74 ;  /* 0x0000541000647816 */ /* 0x000fe4000000004a */
[----:B------:R-:W-:Y:S04]  /*dfb0*/  SHF.R.U32.HI R0, RZ, 0x8, R40 ;  /* 0x00000008ff007819 */ /* 0x000fe80000011628 */
[----:B------:R-:W-:Y:S02]  /*dfc0*/  PRMT R103, R72, 0x5410, R0 ;  /* 0x0000541048677816 */ /* 0x000fe40000000000 */
[----:B------:R-:W-:Y:S04]  /*dfd0*/  LOP3.LUT R0, R43, 0xff, RZ, 0xc0, !PT ;  /* 0x000000ff2b007812 */ /* 0x000fe800078ec0ff */
[----:B------:R-:W-:Y:S01]  /*dfe0*/  PRMT R104, R0, 0x5410, R42 ;  /* 0x0000541000687816 */ /* 0x000fe2000000002a */
[----:B------:R-:W-:Y:S01]  /*dff0*/  IMAD.WIDE.U32 R42, R79, -0x2daee0ad, RZ ;  /* 0xd2511f534f2a7825 */ /* 0x000fe200078e00ff */
[----:B------:R-:W-:Y:S04]  /*e000*/  LOP3.LUT R0, R3, UR11, R230, 0x96, !PT ;  /* 0x0000000b03007c12 */ /* 0x000fe8000f8e96e6 */
[----:B------:R-:W-:Y:S01]  /*e010*/  LOP3.LUT R40, R43, UR9, R2, 0x96, !PT ;  /* 0x000000092b287c12 */ /* 0x000fe2000f8e9602 */
[----:B------:R-:W-:Y:S04]  /*e020*/  IMAD.WIDE.U32 R72, R0, -0x326172a9, RZ ;  /* 0xcd9e8d5700487825 */ /* 0x000fe800078e00ff */
        /* <DEDUP_REMOVED lines=21> */
[----:B------:R-:W-:Y:S01]  /*e180*/  LOP3.LUT R0, R3, UR17, R72, 0x96, !PT ;  /* 0x0000001103007c12 */ /* 0x000fe2000f8e9648 */
[----:B------:R-:W-:Y:S01]  /*e190*/  IMAD.MOV.U32 R72, RZ, RZ, R86 ;  /* 0x000000ffff487224 */ /* 0x000fe200078e0056 */
        /* <DEDUP_REMOVED lines=32> */
[----:B------:R-:W-:Y:S05]  /*e3a0*/  IMAD.U32 R0, RZ, RZ, UR21 ;  /* 0x00000015ff007e24 */ /* 0x000fea000f8e00ff */
[----:B------:R-:W-:Y:S05]  /*e3b0*/  LOP3.LUT R0, R223, UR25, R0, 0x96, !PT ;  /* 0x00000019df007c12 */ /* 0x000fea000f8e9600 */
[----:B------:R-:W-:Y:S05]  /*e3c0*/  IMAD.WIDE.U32 R74, R0, -0x326172a9, RZ ;  /* 0xcd9e8d57004a7825 */ /* 0x000fea00078e00ff */
[----:B------:R-:W-:Y:S02]  /*e3d0*/  LOP3.LUT R2, R75, UR14, R72, 0x96, !PT ;  /* 0x0000000e4b027c12 */ /* 0x000fe4000f8e9648 */
[----:B------:R-:W-:Y:S01]  /*e3e0*/  LOP3.LUT R0, R179, UR12, R74, 0x96, !PT ;  /* 0x0000000cb3007c12 */ /* 0x000fe2000f8e964a */
[----:B------:R-:W-:Y:S02]  /*e3f0*/  IMAD.MOV.U32 R179, RZ, RZ, R97 ;  /* 0x000000ffffb37224 */ /* 0x000fe400078e0061 */
[----:B------:R-:W-:Y:S04]  /*e400*/  IMAD.WIDE.U32 R2, R2, -0x2daee0ad, RZ ;  /* 0xd2511f5302027825 */ /* 0x000fe800078e00ff */
[----:B------:R-:W-:Y:S01]  /*e410*/  IMAD.WIDE.U32 R42, R0, -0x2daee0ad, RZ ;  /* 0xd2511f53002a7825 */ /* 0x000fe200078e00ff */
[----:B------:R-:W-:Y:S03]  /*e420*/  LOP3.LUT R40, R3, UR11, R230, 0x96, !PT ;  /* 0x0000000b03287c12 */ /* 0x000fe6000f8e96e6 */
        /* <DEDUP_REMOVED lines=14> */
[----:B------:R-:W-:Y:S01]  /*e510*/  LOP3.LUT R0, R41, UR6, R72, 0x96, !PT ;  /* 0x0000000629007c12 */ /* 0x000fe2000f8e9648 */
[----:B------:R-:W-:Y:S01]  /*e520*/  IMAD.WIDE.U32 R2, R2, -0x326172a9, RZ ;  /* 0xcd9e8d5702027825 */ /* 0x000fe200078e00ff */
[----:B------:R-:W-:Y:S04]  /*e530*/  MUFU.EX2 R126, R112 ;  /* 0x00000070007e7308 */ /* 0x000fe80000000800 */
[----:B------:R-:W-:Y:S02]  /*e540*/  LOP3.LUT R40, R3, UR16, R40, 0x96, !PT ;  /* 0x0000001003287c12 */ /* 0x000fe4000f8e9628 */
[C---:B------:R-:W-:Y:S02]  /*e550*/  LOP3.LUT R3, R2.reuse, 0xffff, RZ, 0xc0, !PT ;  /* 0x0000ffff02037812 */ /* 0x040fe400078ec0ff */
[----:B------:R-:W-:Y:S02]  /*e560*/  LOP3.LUT R41, R2, 0xff, RZ, 0xc0, !PT ;  /* 0x000000ff02297812 */ /* 0x000fe400078ec0ff */
[----:B------:R-:W-:Y:S01]  /*e570*/  MUFU.EX2 R112, R212 ;  /* 0x000000d400707308 */ /* 0x000fe20000000800 */
        /* <DEDUP_REMOVED lines=33> */
[----:B------:R-:W-:Y:S01]  /*e790*/  PRMT R95, R0, 0x5410, R2 ;  /* 0x00005410005f7816 */ /* 0x000fe20000000002 */
[----:B------:R-:W-:Y:S01]  /*e7a0*/  MUFU.EX2 R122, R242 ;  /* 0x000000f2007a7308 */ /* 0x000fe20000000800 */
[----:B------:R-:W-:Y:S01]  /*e7b0*/  LOP3.LUT R0, R75, UR14, R178, 0x96, !PT ;  /* 0x0000000e4b007c12 */ /* 0x000fe2000f8e96b2 */
[----:B------:R-:W-:Y:S04]  /*e7c0*/  IMAD.WIDE.U32 R72, R3, -0x2daee0ad, RZ ;  /* 0xd2511f5303487825 */ /* 0x000fe800078e00ff */
[----:B------:R-:W-:Y:S04]  /*e7d0*/  IMAD.WIDE.U32 R42, R0, -0x2daee0ad, RZ ;  /* 0xd2511f53002a7825 */ /* 0x000fe800078e00ff */
[----:B------:R-:W-:Y:S01]  /*e7e0*/  IMAD.MOV.U32 R178, RZ, RZ, R123 ;  /* 0x000000ffffb27224 */ /* 0x000fe200078e007b */
[----:B------:R-:W-:Y:S01]  /*e7f0*/  LOP3.LUT R40, R43, UR11, R228, 0x96, !PT ;  /* 0x0000000b2b287c12 */ /* 0x000fe2000f8e96e4 */
[----:B------:R-:W2:Y:S01]  /*e800*/  MUFU.EX2 R123, R234 ;  /* 0x000000ea007b7308 */ /* 0x000ea20000000800 */
[----:B------:R-:W-:Y:S03]  /*e810*/  LOP3.LUT R0, R73, UR9, R42, 0x96, !PT ;  /* 0x0000000949007c12 */ /* 0x000fe6000f8e962a */
[----:B------:R-:W-:Y:S05]  /*e820*/  IMAD.WIDE.U32 R40, R40, -0x326172a9, RZ ;  /* 0xcd9e8d5728287825 */ /* 0x000fea00078e00ff */
[----:B------:R-:W-:Y:S01]  /*e830*/  LOP3.LUT R2, R41, UR10, R184, 0x96, !PT ;  /* 0x0000000a29027c12 */ /* 0x000fe2000f8e96b8 */
[----:B------:R-:W-:Y:S02]  /*e840*/  IMAD.MOV.U32 R184, RZ, RZ, R199 ;  /* 0x000000ffffb87224 */ /* 0x000fe400078e00c7 */
[----:B------:R-:W-:Y:S02]  /*e850*/  IMAD.MOV.U32 R199, RZ, RZ, R125 ;  /* 0x000000ffffc77224 */ /* 0x000fe400078e007d */
[----:B------:R-:W-:Y:S01]  /*e860*/  IMAD.WIDE.U32 R2, R2, -0x2daee0ad, RZ ;  /* 0xd2511f5302027825 */ /* 0x000fe200078e00ff */
[----:B------:R3:W4:Y:S04]  /*e870*/  MUFU.EX2 R125, R251 ;  /* 0x000000fb007d7308 */ /* 0x0007280000000800 */
[----:B------:R-:W-:Y:S01]  /*e880*/  LOP3.LUT R41, R3, UR7, R72, 0x96, !PT ;  /* 0x0000000703297c12 */ /* 0x000fe2000f8e9648 */
[----:B------:R-:W-:Y:S05]  /*e890*/  IMAD.WIDE.U32 R72, R0, -0x326172a9, RZ ;  /* 0xcd9e8d5700487825 */ /* 0x000fea00078e00ff */
[----:B------:R-:W-:Y:S05]  /*e8a0*/  LOP3.LUT R40, R73, UR8, R40, 0x96, !PT ;  /* 0x0000000849287c12 */ /* 0x000fea000f8e9628 */
[----:B------:R-:W-:Y:S04]  /*e8b0*/  IMAD.WIDE.U32 R42, R40, -0x2daee0ad, RZ ;  /* 0xd2511f53282a7825 */ /* 0x000fe800078e00ff */
[----:B------:R-:W-:Y:S01]  /*e8c0*/  IMAD.WIDE.U32 R40, R41, -0x326172a9, RZ ;  /* 0xcd9e8d5729287825 */ /* 0x000fe200078e00ff */
[----:B------:R-:W-:Y:S03]  /*e8d0*/  LOP3.LUT R2, R43, UR5, R2, 0x96, !PT ;  /* 0x000000052b027c12 */ /* 0x000fe6000f8e9602 */
[----:B---3--:R-:W-:Y:S01]  /*e8e0*/  IMAD.MOV.U32 R251, RZ, RZ, R211 ;  /* 0x000000fffffb7224 */ /* 0x008fe200078e00d3 */
[----:B------:R-:W-:Y:S01]  /*e8f0*/  LOP3.LUT R0, R41, UR6, R72, 0x96, !PT ;  /* 0x0000000629007c12 */ /* 0x000fe2000f8e9648 */
[----:B------:R-:W-:Y:S05]  /*e900*/  IMAD.WIDE.U32 R2, R2, -0x326172a9, RZ ;  /* 0xcd9e8d5702027825 */ /* 0x000fea00078e00ff */
        /* <DEDUP_REMOVED lines=11> */
[----:B------:R-:W3:Y:S01]  /*e9c0*/  LDSM.16.MT88.4 R40, [R209+0x4000] ;  /* 0x00400000d128783b */ /* 0x000ee20000004200 */
[C---:B------:R-:W-:Y:S04]  /*e9d0*/  LOP3.LUT R0, R2.reuse, 0xffff, RZ, 0xc0, !PT ;  /* 0x0000ffff02007812 */ /* 0x040fe800078ec0ff */
[----:B------:R-:W-:Y:S02]  /*e9e0*/  SHF.R.U32.HI R3, RZ, 0x8, R0 ;  /* 0x00000008ff037819 */ /* 0x000fe40000011600 */
[----:B------:R-:W-:Y:S04]  /*e9f0*/  LOP3.LUT R0, R2, 0xff, RZ, 0xc0, !PT ;  /* 0x000000ff02007812 */ /* 0x000fe800078ec0ff */
[----:B------:R-:W-:Y:S01]  /*ea00*/  PRMT R75, R0, 0x5410, R3 ;  /* 0x00005410004b7816 */ /* 0x000fe20000000003 */
[----:B------:R-:W-:Y:S01]  /*ea10*/  IMAD.MOV.U32 R3, RZ, RZ, R185 ;  /* 0x000000ffff037224 */ /* 0x000fe200078e00b9 */
[--C-:B------:R-:W-:Y:S01]  /*ea20*/  SHF.R.U32.HI R0, RZ, 0x10, R2.reuse ;  /* 0x00000010ff007819 */ /* 0x100fe20000011602 */
[----:B------:R-:W-:Y:S01]  /*ea30*/  IMAD.MOV.U32 R185, RZ, RZ, R175 ;  /* 0x000000ffffb97224 */ /* 0x000fe200078e00af */
[----:B------:R-:W-:Y:S01]  /*ea40*/  SHF.R.U32.HI R2, RZ, 0x18, R2 ;  /* 0x00000018ff027819 */ /* 0x000fe20000011602 */
[----:B------:R-:W-:Y:S01]  /*ea50*/  IMAD.MOV.U32 R175, RZ, RZ, R142 ;  /* 0x000000ffffaf7224 */ /* 0x000fe200078e008e */
[----:B------:R-:W-:Y:S01]  /*ea60*/  LOP3.LUT R0, R0, 0xff, RZ, 0xc0, !PT ;  /* 0x000000ff00007812 */ /* 0x000fe200078ec0ff */
[----:B------:R-:W-:Y:S02]  /*ea70*/  IMAD.MOV.U32 R142, RZ, RZ, R144 ;  /* 0x000000ffff8e7224 */ /* 0x000fe400078e0090 */
[----:B------:R-:W-:Y:S01]  /*ea80*/  MUFU.EX2 R144, R109 ;  /* 0x0000006d00907308 */ /* 0x000fe20000000800 */
[----:B------:R-:W-:Y:S01]  /*ea90*/  PRMT R79, R0, 0x5410, R2 ;  /* 0x00005410004f7816 */ /* 0x000fe20000000002 */
[----:B------:R-:W-:Y:S02]  /*eaa0*/  IMAD.MOV.U32 R2, RZ, RZ, R178 ;  /* 0x000000ffff027224 */ /* 0x000fe400078e00b2 */
[----:B------:R-:W-:Y:S02]  /*eab0*/  IMAD.MOV.U32 R178, RZ, RZ, R191 ;  /* 0x000000ffffb27224 */ /* 0x000fe400078e00bf */
[----:B------:R-:W-:Y:S01]  /*eac0*/  IMAD.MOV.U32 R191, RZ, RZ, R146 ;  /* 0x000000ffffbf7224 */ /* 0x000fe200078e0092 */
[--C-:B------:R-:W-:Y:S03]  /*ead0*/  HSET2.LE.AND R79, R79, R77.reuse, PT ;  /* 0x0000004d4f4f7233 */ /* 0x100fe60003803000 */
[----:B------:R-:W-:Y:S01]  /*eae0*/  MUFU.EX2 R109, R250 ;  /* 0x000000fa006d7308 */ /* 0x000fe20000000800 */
[----:B------:R-:W-:Y:S02]  /*eaf0*/  IMAD.MOV.U32 R0, RZ, RZ, R198 ;  /* 0x000000ffff007224 */ /* 0x000fe400078e00c6 */
[----:B------:R-:W-:Y:S07]  /*eb00*/  IMAD.MOV.U32 R198, RZ, RZ, R145 ;  /* 0x000000ffffc67224 */ /* 0x000fee00078e0091 */
[----:B------:R-:W-:Y:S01]  /*eb10*/  MUFU.EX2 R145, R129 ;  /* 0x0000008100917308 */ /* 0x000fe20000000800 */
[-C--:B---3--:R-:W-:Y:S09]  /*eb20*/  HMMA.16816.F32 R4, R36, R40.reuse, R4 ;  /* 0x000000282404723c */ /* 0x088ff20000001804 */
[----:B------:R-:W-:Y:S01]  /*eb30*/  MUFU.EX2 R146, R108 ;  /* 0x0000006c00927308 */ /* 0x000fe20000000800 */
[C---:B------:R-:W-:Y:S06]  /*eb40*/  HMMA.16816.F32 R8, R44.reuse, R40, R8 ;  /* 0x000000282c08723c */ /* 0x040fec0000001808 */
[-C--:B------:R-:W-:Y:S06]  /*eb50*/  HMMA.16816.F32 R12, R44, R42.reuse, R12 ;  /* 0x0000002a2c0c723c */ /* 0x080fec000000180c */
[C---:B------:R-:W-:Y:S01]  /*eb60*/  HMMA.16816.F32 R16, R36.reuse, R42, R16 ;  /* 0x0000002a2410723c */ /* 0x040fe20000001810 */
[----:B------:R-:W3:Y:S05]  /*eb70*/  LDSM.16.MT88.4 R40, [R210+0x4000] ;  /* 0x00400000d228783b */ /* 0x000eea0000004200 */
[-C--:B---3--:R-:W-:Y:S06]  /*eb80*/  HMMA.16816.F32 R20, R36, R40.reuse, R20 ;  /* 0x000000282414723c */ /* 0x088fec0000001814 */
[C---:B------:R-:W-:Y:S06]  /*eb90*/  HMMA.16816.F32 R24, R44.reuse, R40, R24 ;  /* 0x000000282c18723c */ /* 0x040fec0000001818 */
[-C--:B------:R-:W-:Y:S05]  /*eba0*/  HMMA.16816.F32 R28, R44, R42.reuse, R28 ;  /* 0x0000002a2c1c723c */ /* 0x080fea000000181c */
[----:B------:R-:W-:Y:S01]  /*ebb0*/  IMAD.MOV.U32 R41, RZ, RZ, R189 ;  /* 0x000000ffff297224 */ /* 0x000fe200078e00bd */
[----:B------:R-:W-:Y:S01]  /*ebc0*/  HMMA.16816.F32 R32, R36, R42, R32 ;  /* 0x0000002a2420723c */ /* 0x000fe20000001820 */
[----:B------:R-:W3:Y:S04]  /*ebd0*/  LDSM.16.MT88.4 R36, [R209+0x4400] ;  /* 0x00440000d124783b */ /* 0x000ee80000004200 */
[----:B------:R-:W-:Y:S01]  /*ebe0*/  IMAD.MOV.U32 R40, RZ, RZ, R174 ;  /* 0x000000ffff287224 */ /* 0x000fe200078e00ae */
[--C-:B------:R-:W-:Y:S01]  /*ebf0*/  HSET2.LE.AND R46, R83, R77.reuse, PT ;  /* 0x0000004d532e7233 */ /* 0x100fe20003803000 */
[----:B------:R-:W-:Y:S01]  /*ec00*/  IMAD.MOV.U32 R42, RZ, RZ, R215 ;  /* 0x000000ffff2a7224 */ /* 0x000fe200078e00d7 */
[--C-:B------:R-:W-:Y:S03]  /*ec10*/  HSET2.LE.AND R45, R78, R77.reuse, PT ;  /* 0x0000004d4e2d7233 */ /* 0x100fe60003803000 */
[----:B------:R-:W-:Y:S01]  /*ec20*/  IMAD.MOV.U32 R47, RZ, RZ, R0 ;  /* 0x000000ffff2f7224 */ /* 0x000fe200078e0000 */
[--C-:B------:R-:W-:Y:S01]  /*ec30*/  HSET2.LE.AND R44, R76, R77.reuse, PT ;  /* 0x0000004d4c2c7233 */ /* 0x100fe20003803000 */
[----:B------:R-:W-:Y:S01]  /*ec40*/  IMAD.MOV.U32 R189, RZ, RZ, R156 ;  /* 0x000000ffffbd7224 */ /* 0x000fe200078e009c */
[--C-:B------:R-:W-:Y:S01]  /*ec50*/  HSET2.LE.AND R78, R75, R77.reuse, PT ;  /* 0x0000004d4b4e7233 */ /* 0x100fe20003803000 */
[----:B------:R-:W-:Y:S01]  /*ec60*/  IMAD.MOV.U32 R43, RZ, RZ, R47 ;  /* 0x000000ffff2b7224 */ /* 0x000fe200078e002f */
[--C-:B------:R-:W-:Y:S01]  /*ec70*/  HSET2.LE.AND R47, R81, R77.reuse, PT ;  /* 0x0000004d512f7233 */ /* 0x100fe20003803000 */
[----:B------:R-:W-:Y:S01]  /*ec80*/  IMAD.MOV.U32 R174, RZ, RZ, R127 ;  /* 0x000000ffffae7224 */ /* 0x000fe200078e007f */
[----:B------:R-:W4:Y:S01]  /*ec90*/  MUFU.EX2 R156, R128 ;  /* 0x00000080009c7308 */ /* 0x000f220000000800 */
[----:B------:R-:W-:Y:S01]  /*eca0*/  IMAD.MOV.U32 R0, RZ, RZ, R2 ;  /* 0x000000ffff007224 */ /* 0x000fe200078e0002 */
[--C-:B------:R-:W-:Y:S01]  /*ecb0*/  HSET2.LE.AND R75, R95, R77.reuse, PT ;  /* 0x0000004d5f4b7233 */ /* 0x100fe20003803000 */
[----:B------:R-:W-:Y:S02]  /*ecc0*/  IMAD.MOV.U32 R2, RZ, RZ, R3 ;  /* 0x000000ffff027224 */ /* 0x000fe400078e0003 */
[----:B------:R-:W-:Y:S02]  /*ecd0*/  IMAD.MOV.U32 R3, RZ, RZ, R192 ;  /* 0x000000ffff037224 */ /* 0x000fe400078e00c0 */
[----:B------:R-:W-:Y:S02]  /*ece0*/  IMAD.MOV.U32 R192, RZ, RZ, R80 ;  /* 0x000000ffffc07224 */ /* 0x000fe400078e0050 */
[----:B------:R-:W-:Y:S01]  /*ecf0*/  FADD.FTZ R80, R216, R105 ;  /* 0x00000069d8507221 */ /* 0x000fe20000010000 */
[----:B------:R-:W-:Y:S01]  /*ed00*/  MUFU.EX2 R127, R118 ;  /* 0x00000076007f7308 */ /* 0x000fe20000000800 */
[----:B------:R1:W5:Y:S04]  /*ed10*/  LDL.LU R216, [R1+0x8c] ;  /* 0x00008c0001d87983 */ /* 0x0003680000300800 */
[----:B------:R1:W5:Y:S05]  /*ed20*/  LDL.LU R215, [R1+0x88] ;  /* 0x0000880001d77983 */ /* 0x00036a0000300800 */
[----:B------:R-:W4:Y:S01]  /*ed30*/  MUFU.EX2 R118, R249 ;  /* 0x000000f900767308 */ /* 0x000f220000000800 */
        /* <DEDUP_REMOVED lines=8> */
[-C--:B------:R-:W-:Y:S06]  /*edc0*/  HMMA.16816.F32 R28, R52, R38.reuse, R28 ;  /* 0x00000026341c723c */ /* 0x080fec000000181c */
[----:B------:R-:W-:Y:S01]  /*edd0*/  HMMA.16816.F32 R32, R48, R38, R32 ;  /* 0x000000263020723c */ /* 0x000fe20000001820 */
[----:B------:R-:W3:Y:S04]  /*ede0*/  LDSM.16.MT88.4 R36, [R209+0x4800] ;  /* 0x00480000d124783b */ /* 0x000ee80000004200 */
[----:B------:R-:W-:Y:S02]  /*edf0*/  IMAD.MOV.U32 R52, RZ, RZ, R42 ;  /* 0x000000ffff347224 */ /* 0x000fe400078e002a */
[----:B------:R-:W-:Y:S01]  /*ee00*/  IMAD.MOV.U32 R42, RZ, RZ, R40 ;  /* 0x000000ffff2a7224 */ /* 0x000fe200078e0028 */
[----:B------:R-:W-:Y:S03]  /*ee10*/  F2FP.F16.F32.PACK_AB R40, R130, R131 ;  /* 0x000000838228723e */ /* 0x000fe600000000ff */
[--C-:B------:R-:W-:Y:S01]  /*ee20*/  HSET2.LE.AND R50, R90, R77.reuse, PT ;  /* 0x0000004d5a327233 */ /* 0x100fe20003803000 */
[----:B------:R-:W-:Y:S01]  /*ee30*/  IMAD.MOV.U32 R53, RZ, RZ, R0 ;  /* 0x000000ffff357224 */ /* 0x000fe200078e0000 */
[----:B------:R-:W-:Y:S01]  /*ee40*/  F2FP.F16.F32.PACK_AB R0, R243, R244 ;  /* 0x000000f4f300723e */ /* 0x000fe200000000ff */
[----:B------:R-:W-:Y:S01]  /*ee50*/  IMAD.MOV.U32 R55, RZ, RZ, R2 ;  /* 0x000000ffff377224 */ /* 0x000fe200078e0002 */
[----:B-1----:R-:W-:Y:S01]  /*ee60*/  F2FP.F16.F32.PACK_AB R2, R225, R226 ;  /* 0x000000e2e102723e */ /* 0x002fe200000000ff */
[----:B------:R-:W-:Y:S01]  /*ee70*/  IMAD.MOV.U32 R51, RZ, RZ, R53 ;  /* 0x000000ffff337224 */ /* 0x000fe200078e0035 */
[----:B------:R-:W-:Y:S01]  /*ee80*/  LOP3.LUT R50, R50, R40, RZ, 0xc0, !PT ;  /* 0x0000002832327212 */ /* 0x000fe200078ec0ff */
[----:B------:R-:W-:Y:S01]  /*ee90*/  IMAD.MOV.U32 R53, RZ, RZ, R43 ;  /* 0x000000ffff357224 */ /* 0x000fe200078e002b */
[----:B------:R-:W-:Y:S01]  /*eea0*/  LOP3.LUT R46, R46, R0, RZ, 0xc0, !PT ;  /* 0x000000002e2e7212 */ /* 0x000fe200078ec0ff */
[----:B------:R-:W-:Y:S01]  /*eeb0*/  IMAD.MOV.U32 R43, RZ, RZ, R41 ;  /* 0x000000ffff2b7224 */ /* 0x000fe200078e0029 */
[----:B------:R1:W4:Y:S01]  /*eec0*/  MUFU.EX2 R129, R51 ;  /* 0x0000003300817308 */ /* 0x0003220000000800 */
[----:B------:R-:W-:Y:S01]  /*eed0*/  IMAD.MOV.U32 R41, RZ, RZ, R179 ;  /* 0x000000ffff297224 */ /* 0x000fe200078e00b3 */
[----:B------:R-:W-:Y:S01]  /*eee0*/  LOP3.LUT R47, R47, R2, RZ, 0xc0, !PT ;  /* 0x000000022f2f7212 */ /* 0x000fe200078ec0ff */
[----:B------:R-:W-:Y:S01]  /*eef0*/  IMAD.MOV.U32 R179, RZ, RZ, R239 ;  /* 0x000000ffffb37224 */ /* 0x000fe200078e00ef */
[----:B--2---:R-:W-:Y:S01]  /*ef00*/  F2FP.F16.F32.PACK_AB R0, R227, R123 ;  /* 0x0000007be300723e */ /* 0x004fe200000000ff */
[----:B------:R-:W-:Y:S01]  /*ef10*/  IMAD.MOV.U32 R239, RZ, RZ, R186 ;  /* 0x000000ffffef7224 */ /* 0x000fe200078e00ba */
[--C-:B------:R-:W-:Y:S01]  /*ef20*/  HSET2.LE.AND R48, R94, R77.reuse, PT ;  /* 0x0000004d5e307233 */ /* 0x100fe20003803000 */
[----:B------:R-:W-:Y:S01]  /*ef30*/  IMAD.MOV.U32 R186, RZ, RZ, R195 ;  /* 0x000000ffffba7224 */ /* 0x000fe200078e00c3 */
[----:B------:R-:W-:Y:S01]  /*ef40*/  LOP3.LUT R45, R45, R0, RZ, 0xc0, !PT ;  /* 0x000000002d2d7212 */ /* 0x000fe200078ec0ff */
[----:B------:R-:W-:Y:S01]  /*ef50*/  IMAD.MOV.U32 R195, RZ, RZ, R214 ;  /* 0x000000ffffc37224 */ /* 0x000fe200078e00d6 */
[----:B------:R-:W-:Y:S01]  /*ef60*/  F2FP.F16.F32.PACK_AB R0, R126, R113 ;  /* 0x000000717e00723e */ /* 0x000fe200000000ff */
[----:B------:R2:W5:Y:S01]  /*ef70*/  LDL.LU R214, [R1+0x84] ;  /* 0x0000840001d67983 */ /* 0x0005620000300800 */
[----:B------:R-:W-:Y:S01]  /*ef80*/  F2FP.F16.F32.PACK_AB R2, R177, R181 ;  /* 0x000000b5b102723e */ /* 0x000fe200000000ff */
[----:B------:R-:W-:Y:S01]  /*ef90*/  IMAD.MOV.U32 R54, RZ, RZ, R3 ;  /* 0x000000ffff367224 */ /* 0x000fe200078e0003 */
[----:B------:R-:W-:Y:S01]  /*efa0*/  F2FP.F16.F32.PACK_AB R3, R124, R122 ;  /* 0x0000007a7c03723e */ /* 0x000fe200000000ff */
[----:B------:R4:W-:Y:S01]  /*efb0*/  MUFU.EX2 R94, R251 ;  /* 0x000000fb005e7308 */ /* 0x0009e20000000800 */
[----:B------:R-:W-:Y:S01]  /*efc0*/  LOP3.LUT R48, R48, R2, RZ, 0xc0, !PT ;  /* 0x0000000230307212 */ /* 0x000fe200078ec0ff */
[----:B-1----:R-:W-:Y:S01]  /*efd0*/  IMAD.MOV.U32 R51, RZ, RZ, R43 ;  /* 0x000000ffff337224 */ /* 0x002fe200078e002b */
[----:B------:R-:W-:Y:S01]  /*efe0*/  LOP3.LUT R44, R44, R3, RZ, 0xc0, !PT ;  /* 0x000000032c2c7212 */ /* 0x000fe200078ec0ff */
[-C--:B---3--:R-:W-:Y:S06]  /*eff0*/  HMMA.16816.F32 R4, R56, R36.reuse, R4 ;  /* 0x000000243804723c */ /* 0x088fec0000001804 */
[----:B------:R-:W-:Y:S01]  /*f000*/  MUFU.EX2 R90, R120 ;  /* 0x00000078005a7308 */ /* 0x000fe20000000800 */
[----:B------:R-:W-:Y:S01]  /*f010*/  IMAD.MOV.U32 R241, RZ, RZ, R51 ;  /* 0x000000fffff17224 */ /* 0x000fe200078e0033 */
[C---:B------:R-:W-:Y:S04]  /*f020*/  HMMA.16816.F32 R8, R60.reuse, R36, R8 ;  /* 0x000000243c08723c */ /* 0x040fe80000001808 */
[--C-:B------:R-:W-:Y:S02]  /*f030*/  HSET2.LE.AND R51, R100, R77.reuse, PT ;  /* 0x0000004d64337233 */ /* 0x100fe40003803000 */
[-C--:B------:R-:W-:Y:S02]  /*f040*/  HMMA.16816.F32 R12, R60, R38.reuse, R12 ;  /* 0x000000263c0c723c */ /* 0x080fe4000000180c */
[----:B------:R-:W-:Y:S03]  /*f050*/  MUFU.EX2 R100, R245 ;  /* 0x000000f500647308 */ /* 0x000fe60000000800 */
[----:B------:R-:W-:Y:S01]  /*f060*/  LOP3.LUT R51, R51, R0, RZ, 0xc0, !PT ;  /* 0x0000000033337212 */ /* 0x000fe200078ec0ff */
[C---:B------:R-:W-:Y:S01]  /*f070*/  HMMA.16816.F32 R16, R56.reuse, R38, R16 ;  /* 0x000000263810723c */ /* 0x040fe20000001810 */
[----:B------:R-:W1:Y:S04]  /*f080*/  LDSM.16.MT88.4 R36, [R210+0x4800] ;  /* 0x00480000d224783b */ /* 0x000e680000004200 */
[----:B------:R-:W-:Y:S01]  /*f090*/  F2FP.F16.F32.PACK_AB R2, R252, R147 ;  /* 0x00000093fc02723e */ /* 0x000fe200000000ff */
[----:B----4-:R-:W-:Y:S01]  /*f0a0*/  IMAD.MOV.U32 R251, RZ, RZ, R241 ;  /* 0x000000fffffb7224 */ /* 0x010fe200078e00f1 */
[C---:B------:R-:W-:Y:S04]  /*f0b0*/  LOP3.LUT R0, R72.reuse, 0xffff, RZ, 0xc0, !PT ;  /* 0x0000ffff48007812 */ /* 0x040fe800078ec0ff */
[--C-:B------:R-:W-:Y:S02]  /*f0c0*/  HSET2.LE.AND R49, R93, R77.reuse, PT ;  /* 0x0000004d5d317233 */ /* 0x100fe40003803000 */
[----:B------:R-:W-:Y:S01]  /*f0d0*/  F2FP.F16.F32.PACK_AB R3, R115, R116 ;  /* 0x000000747303723e */ /* 0x000fe200000000ff */
[----:B------:R-:W-:Y:S03]  /*f0e0*/  MUFU.EX2 R93, R107 ;  /* 0x0000006b005d7308 */ /* 0x000fe60000000800 */
[----:B------:R-:W-:Y:S02]  /*f0f0*/  LOP3.LUT R49, R49, R3, RZ, 0xc0, !PT ;  /* 0x0000000331317212 */ /* 0x000fe400078ec0ff */
[----:B------:R-:W-:Y:S05]  /*f100*/  LOP3.LUT R3, R72, 0xff, RZ, 0xc0, !PT ;  /* 0x000000ff48037812 */ /* 0x000fea00078ec0ff */
[----:B------:R-:W-:Y:S01]  /*f110*/  MUFU.EX2 R107, R251 ;  /* 0x000000fb006b7308 */ /* 0x000fe20000000800 */
[-C--:B-1----:R-:W-:Y:S06]  /*f120*/  HMMA.16816.F32 R20, R56, R36.reuse, R20 ;  /* 0x000000243814723c */ /* 0x082fec0000001814 */
[C---:B------:R-:W-:Y:S06]  /*f130*/  HMMA.16816.F32 R24, R60.reuse, R36, R24 ;  /* 0x000000243c18723c */ /* 0x040fec0000001818 */
[-C--:B------:R-:W-:Y:S06]  /*f140*/  HMMA.16816.F32 R28, R60, R38.reuse, R28 ;  /* 0x000000263c1c723c */ /* 0x080fec000000181c */
[----:B------:R-:W-:Y:S01]  /*f150*/  HMMA.16816.F32 R32, R56, R38, R32 ;  /* 0x000000263820723c */ /* 0x000fe20000001820 */
[----:B------:R-:W1:Y:S04]  /*f160*/  LDSM.16.MT88.4 R36, [R209+0x4c00] ;  /* 0x004c0000d124783b */ /* 0x000e680000004200 */
[----:B------:R-:W-:Y:S02]  /*f170*/  IMAD.MOV.U32 R62, RZ, RZ, R53 ;  /* 0x000000ffff3e7224 */ /* 0x000fe400078e0035 */
[----:B------:R-:W-:Y:S04]  /*f180*/  IMAD.MOV.U32 R53, RZ, RZ, R179 ;  /* 0x000000ffff357224 */ /* 0x000fe800078e00b3 */
[----:B------:R-:W-:Y:S02]  /*f190*/  IMAD.MOV.U32 R179, RZ, RZ, R239 ;  /* 0x000000ffffb37224 */ /* 0x000fe400078e00ef */
[----:B------:R-:W-:Y:S02]  /*f1a0*/  IMAD.MOV.U32 R239, RZ, RZ, R240 ;  /* 0x000000ffffef7224 */ /* 0x000fe400078e00f0 */
[----:B------:R-:W-:Y:S02]  /*f1b0*/  IMAD.MOV.U32 R240, RZ, RZ, R182 ;  /* 0x000000fffff07224 */ /* 0x000fe400078e00b6 */
[----:B------:R-:W-:Y:S02]  /*f1c0*/  IMAD.MOV.U32 R182, RZ, RZ, R180 ;  /* 0x000000ffffb67224 */ /* 0x000fe400078e00b4 */
[----:B------:R-:W-:Y:S02]  /*f1d0*/  IMAD.MOV.U32 R180, RZ, RZ, R173 ;  /* 0x000000ffffb47224 */ /* 0x000fe400078e00ad */
[----:B------:R-:W-:Y:S02]  /*f1e0*/  IMAD.MOV.U32 R173, RZ, RZ, R187 ;  /* 0x000000ffffad7224 */ /* 0x000fe400078e00bb */
[----:B------:R-:W-:Y:S02]  /*f1f0*/  IMAD.MOV.U32 R63, RZ, RZ, R42 ;  /* 0x000000ffff3f7224 */ /* 0x000fe400078e002a */
[----:B------:R-:W-:Y:S02]  /*f200*/  IMAD.MOV.U32 R187, RZ, RZ, R213 ;  /* 0x000000ffffbb7224 */ /* 0x000fe400078e00d5 */
[----:B------:R2:W5:Y:S01]  /*f210*/  LDL.LU R213, [R1+0x80] ;  /* 0x0000800001d57983 */ /* 0x0005620000300800 */
[----:B------:R-:W-:Y:S01]  /*f220*/  IMAD.MOV.U32 R234, RZ, RZ, R53 ;  /* 0x000000ffffea7224 */ /* 0x000fe200078e0035 */
[----:B------:R-:W-:Y:S01]  /*f230*/  F2FP.F16.F32.PACK_AB R53, R190, R236 ;  /* 0x000000ecbe35723e */ /* 0x000fe200000000ff */
[----:B------:R-:W-:Y:S01]  /*f240*/  IMAD.MOV.U32 R242, RZ, RZ, R63 ;  /* 0x000000fffff27224 */ /* 0x000fe200078e003f */
[----:B------:R2:W5:Y:S01]  /*f250*/  LDL.LU R212, [R1+0x7c] ;  /* 0x00007c0001d47983 */ /* 0x0005620000300800 */
[----:B------:R-:W-:Y:S02]  /*f260*/  IMAD.MOV.U32 R61, RZ, RZ, R52 ;  /* 0x000000ffff3d7224 */ /* 0x000fe400078e0034 */
[----:B------:R-:W-:Y:S01]  /*f270*/  IMAD.MOV.U32 R52, RZ, RZ, R41 ;  /* 0x000000ffff347224 */ /* 0x000fe200078e0029 */
[----:B------:R2:W5:Y:S01]  /*f280*/  LDL.LU R211, [R1+0x78] ;  /* 0x0000780001d37983 */ /* 0x0005620000300800 */
[----:B------:R-:W-:Y:S01]  /*f290*/  IMAD.MOV.U32 R106, RZ, RZ, R234 ;  /* 0x000000ffff6a7224 */ /* 0x000fe200078e00ea */
[----:B------:R3:W4:Y:S01]  /*f2a0*/  MUFU.EX2 R108, R61 ;  /* 0x0000003d006c7308 */ /* 0x0007220000000800 */
[----:B------:R-:W-:Y:S01]  /*f2b0*/  IMAD.MOV.U32 R234, RZ, RZ, R242 ;  /* 0x000000ffffea7224 */ /* 0x000fe200078e00f2 */
[----:B------:R-:W4:Y:S01]  /*f2c0*/  LDSM.16.MT88.4 R40, [R210+0x4c00] ;  /* 0x004c0000d228783b */ /* 0x000f220000004200 */
[----:B------:R-:W-:Y:S01]  /*f2d0*/  IMAD.MOV.U32 R242, RZ, RZ, R184 ;  /* 0x000000fffff27224 */ /* 0x000fe200078e00b8 */
[-C--:B-1----:R-:W-:Y:S06]  /*f2e0*/  HMMA.16816.F32 R4, R64, R36.reuse, R4 ;  /* 0x000000244004723c */ /* 0x082fec0000001804 */
[----:B------:R-:W-:Y:S01]  /*f2f0*/  MUFU.EX2 R106, R106 ;  /* 0x0000006a006a7308 */ /* 0x000fe20000000800 */
[----:B------:R-:W-:Y:S01]  /*f300*/  IMAD.MOV.U32 R184, RZ, RZ, R189 ;  /* 0x000000ffffb87224 */ /* 0x000fe200078e00bd */
[C---:B------:R-:W-:Y:S04]  /*f310*/  HMMA.16816.F32 R8, R68.reuse, R36, R8 ;  /* 0x000000244408723c */ /* 0x040fe80000001808 */
[----:B------:R-:W-:Y:S02]  /*f320*/  IMAD.MOV.U32 R189, RZ, RZ, R199 ;  /* 0x000000ffffbd7224 */ /* 0x000fe400078e00c7 */
[-C--:B------:R-:W-:Y:S02]  /*f330*/  HMMA.16816.F32 R12, R68, R38.reuse, R12 ;  /* 0x00000026440c723c */ /* 0x080fe4000000180c */
[----:B------:R-:W-:Y:S03]  /*f340*/  MUFU.EX2 R105, R234 ;  /* 0x000000ea00697308 */ /* 0x000fe60000000800 */
[----:B------:R-:W-:Y:S01]  /*f350*/  IMAD.MOV.U32 R199, RZ, RZ, R208 ;  /* 0x000000ffffc77224 */ /* 0x000fe200078e00d0 */
[C---:B------:R-:W-:Y:S01]  /*f360*/  HMMA.16816.F32 R16, R64.reuse, R38, R16 ;  /* 0x000000264010723c */ /* 0x040fe20000001810 */
[----:B------:R2:W5:Y:S04]  /*f370*/  LDL.LU R208, [R1+0x74] ;  /* 0x0000740001d07983 */ /* 0x0005680000300800 */
[----:B------:R-:W1:Y:S01]  /*f380*/  LDSM.16.MT88.4 R36, [R209+0x5000] ;  /* 0x00500000d124783b */ /* 0x000e620000004200 */
[----:B------:R-:W-:Y:S01]  /*f390*/  FADD.FTZ R56, R242, R121 ;  /* 0x00000079f2387221 */ /* 0x000fe20000010000 */
[----:B------:R-:W-:Y:S01]  /*f3a0*/  IMAD.MOV.U32 R241, RZ, RZ, R62 ;  /* 0x000000fffff17224 */ /* 0x000fe200078e003e */
[--C-:B------:R-:W-:Y:S03]  /*f3b0*/  HSET2.LE.AND R62, R103, R77.reuse, PT ;  /* 0x0000004d673e7233 */ /* 0x100fe60003803000 */
[----:B------:R-:W-:Y:S01]  /*f3c0*/  FADD.FTZ R57, R241, R133 ;  /* 0x00000085f1397221 */ /* 0x000fe20000010000 */
[----:B------:R-:W-:Y:S01]  /*f3d0*/  IMAD.MOV.U32 R60, RZ, RZ, R54 ;  /* 0x000000ffff3c7224 */ /* 0x000fe200078e0036 */
[--C-:B------:R-:W-:Y:S01]  /*f3e0*/  HSET2.LE.AND R54, R85, R77.reuse, PT ;  /* 0x0000004d55367233 */ /* 0x100fe20003803000 */
[----:B------:R-:W-:Y:S01]  /*f3f0*/  IMAD.MOV.U32 R63, RZ, RZ, R52 ;  /* 0x000000ffff3f7224 */ /* 0x000fe200078e0034 */
[----:B------:R-:W-:Y:S01]  /*f400*/  MUFU.EX2 R85, R174 ;  /* 0x000000ae00557308 */ /* 0x000fe20000000800 */
[--C-:B------:R-:W-:Y:S01]  /*f410*/  HSET2.LE.AND R52, R87, R77.reuse, PT ;  /* 0x0000004d57347233 */ /* 0x100fe20003803000 */
[----:B---3--:R-:W-:Y:S01]  /*f420*/  IMAD.MOV.U32 R61, RZ, RZ, R55 ;  /* 0x000000ffff3d7224 */ /* 0x008fe200078e0037 */
[----:B------:R-:W-:Y:S01]  /*f430*/  LOP3.LUT R54, R54, R2, RZ, 0xc0, !PT ;  /* 0x0000000236367212 */ /* 0x000fe200078ec0ff */
[----:B------:R-:W-:Y:S01]  /*f440*/  FADD.FTZ R80, R63, R80 ;  /* 0x000000503f507221 */ /* 0x000fe20000010000 */
[-C--:B----4-:R-:W-:Y:S05]  /*f450*/  HMMA.16816.F32 R20, R64, R40.reuse, R20 ;  /* 0x000000284014723c */ /* 0x090fea0000001814 */
[----:B------:R3:W4:Y:S01]  /*f460*/  MUFU.EX2 R103, R60 ;  /* 0x0000003c00677308 */ /* 0x0007220000000800 */
[----:B------:R-:W-:Y:S01]  /*f470*/  SHF.R.U32.HI R2, RZ, 0x8, R0 ;  /* 0x00000008ff027819 */ /* 0x000fe20000011600 */
[----:B------:R-:W-:Y:S01]  /*f480*/  FADD.FTZ R82, R61, R82 ;  /* 0x000000523d527221 */ /* 0x000fe20000010000 */
[C---:B------:R-:W-:Y:S04]  /*f490*/  HMMA.16816.F32 R24, R68.reuse, R40, R24 ;  /* 0x000000284418723c */ /* 0x040fe80000001818 */
[----:B------:R-:W-:Y:S02]  /*f4a0*/  PRMT R59, R3, 0x5410, R2 ;  /* 0x00005410033b7816 */ /* 0x000fe40000000002 */
[-C--:B------:R-:W-:Y:S01]  /*f4b0*/  HMMA.16816.F32 R28, R68, R42.reuse, R28 ;  /* 0x0000002a441c723c */ /* 0x080fe2000000181c */
[----:B------:R-:W-:Y:S04]  /*f4c0*/  MUFU.EX2 R87, R179 ;  /* 0x000000b300577308 */ /* 0x000fe80000000800 */
[--C-:B------:R-:W-:Y:S01]  /*f4d0*/  HSET2.LE.AND R55, R88, R77.reuse, PT ;  /* 0x0000004d58377233 */ /* 0x100fe20003803000 */
[----:B------:R-:W-:Y:S01]  /*f4e0*/  HMMA.16816.F32 R32, R64, R42, R32 ;  /* 0x0000002a4020723c */ /* 0x000fe20000001820 */
[----:B------:R-:W2:Y:S04]  /*f4f0*/  LDSM.16.MT88.4 R40, [R210+0x5000] ;  /* 0x00500000d228783b */ /* 0x000ea80000004200 */
[----:B------:R-:W4:Y:S01]  /*f500*/  MUFU.EX2 R88, R184 ;  /* 0x000000b800587308 */ /* 0x000f220000000800 */
[----:B------:R-:W-:Y:S01]  /*f510*/  F2FP.F16.F32.PACK_AB R0, R237, R238 ;  /* 0x000000eeed00723e */ /* 0x000fe200000000ff */
[----:B------:R-:W-:Y:S01]  /*f520*/  IMAD.MOV.U32 R133, RZ, RZ, R137 ;  /* 0x000000ffff857224 */ /* 0x000fe200078e0089 */
[-C--:B-1----:R-:W-:Y:S05]  /*f530*/  HMMA.16816.F32 R4, R44, R36.reuse, R4 ;  /* 0x000000242c04723c */ /* 0x082fea0000001804 */
[----:B------:R-:W-:Y:S01]  /*f540*/  LOP3.LUT R55, R55, R0, RZ, 0xc0, !PT ;  /* 0x0000000037377212 */ /* 0x000fe200078ec0ff */
[C---:B------:R-:W-:Y:S05]  /*f550*/  HMMA.16816.F32 R8, R48.reuse, R36, R8 ;  /* 0x000000243008723c */ /* 0x040fea0000001808 */
[----:B------:R-:W-:Y:S01]  /*f560*/  F2FP.F16.F32.PACK_AB R0, R248, R125 ;  /* 0x0000007df800723e */ /* 0x000fe200000000ff */
[-C--:B------:R-:W-:Y:S05]  /*f570*/  HMMA.16816.F32 R12, R48, R38.reuse, R12 ;  /* 0x00000026300c723c */ /* 0x080fea000000180c */
[--C-:B------:R-:W-:Y:S01]  /*f580*/  HSET2.LE.AND R2, R86, R77.reuse, PT ;  /* 0x0000004d56027233 */ /* 0x100fe20003803000 */
[C---:B------:R-:W-:Y:S01]  /*f590*/  HMMA.16816.F32 R16, R44.reuse, R38, R16 ;  /* 0x000000262c10723c */ /* 0x040fe20000001810 */
[----:B------:R-:W1:Y:S04]  /*f5a0*/  MUFU.EX2 R86, R239 ;  /* 0x000000ef00567308 */ /* 0x000e680000000800 */
[----:B------:R-:W-:Y:S01]  /*f5b0*/  LOP3.LUT R52, R52, R0, RZ, 0xc0, !PT ;  /* 0x0000000034347212 */ /* 0x000fe200078ec0ff */
[----:B------:R-:W-:Y:S01]  /*f5c0*/  FADD.FTZ R65, R185, R57 ;  /* 0x00000039b9417221 */ /* 0x000fe20000010000 */
[----:B------:R-:W-:Y:S01]  /*f5d0*/  SHF.R.U32.HI R0, RZ, 0x10, R72 ;  /* 0x00000010ff007819 */ /* 0x000fe20000011648 */
[----:B------:R-:W-:Y:S03]  /*f5e0*/  FADD.FTZ R64, R178, R56 ;  /* 0x00000038b2407221 */ /* 0x000fe60000010000 */
[----:B------:R-:W-:Y:S01]  /*f5f0*/  LOP3.LUT R53, R2, R53, RZ, 0xc0, !PT ;  /* 0x0000003502357212 */ /* 0x000fe200078ec0ff */
[----:B------:R-:W-:Y:S01]  /*f600*/  FADD.FTZ R37, R182, R80 ;  /* 0x00000050b6257221 */ /* 0x000fe20000010000 */
[----:B------:R-:W-:Y:S01]  /*f610*/  SHF.R.U32.HI R3, RZ, 0x18, R72 ;  /* 0x00000018ff037819 */ /* 0x000fe20000011648 */
[----:B------:R-:W-:Y:S01]  /*f620*/  FADD.FTZ R83, R180, R65 ;  /* 0x00000041b4537221 */ /* 0x000fe20000010000 */
[----:B------:R-:W-:Y:S01]  /*f630*/  LOP3.LUT R2, R0, 0xff, RZ, 0xc0, !PT ;  /* 0x000000ff00027812 */ /* 0x000fe200078ec0ff */
[-C--:B--2---:R-:W-:Y:S03]  /*f640*/  HMMA.16816.F32 R20, R44, R40.reuse, R20 ;  /* 0x000000282c14723c */ /* 0x084fe60000001814 */
[----:B------:R-:W-:Y:S01]  /*f650*/  PRMT R58, R2, 0x5410, R3 ;  /* 0x00005410023a7816 */ /* 0x000fe20000000003 */
[----:B------:R-:W-:Y:S01]  /*f660*/  FADD.FTZ R80, R189, R37 ;  /* 0x00000025bd507221 */ /* 0x000fe20000010000 */
[--C-:B------:R-:W-:Y:S01]  /*f670*/  HSET2.LE.AND R70, R59, R77.reuse, PT ;  /* 0x0000004d3b467233 */ /* 0x100fe20003803000 */
[C---:B------:R-:W-:Y:S05]  /*f680*/  HMMA.16816.F32 R24, R48.reuse, R40, R24 ;  /* 0x000000283018723c */ /* 0x040fea0000001818 */
[--C-:B------:R-:W-:Y:S01]  /*f690*/  HSET2.LE.AND R71, R58, R77.reuse, PT ;  /* 0x0000004d3a477233 */ /* 0x100fe20003803000 */
[-C--:B------:R-:W-:Y:S01]  /*f6a0*/  HMMA.16816.F32 R28, R48, R42.reuse, R28 ;  /* 0x0000002a301c723c */ /* 0x080fe2000000181c */
[----:B------:R-:W2:Y:S04]  /*f6b0*/  LDSM.16.MT88.4 R56, [R209+0x5400] ;  /* 0x00540000d138783b */ /* 0x000ea80000004200 */
[----:B------:R-:W-:Y:S01]  /*f6c0*/  F2FP.F16.F32.PACK_AB R0, R156, R145 ;  /* 0x000000919c00723e */ /* 0x000fe200000000ff */
[----:B------:R-:W-:Y:S05]  /*f6d0*/  HMMA.16816.F32 R32, R44, R42, R32 ;  /* 0x0000002a2c20723c */ /* 0x000fea0000001820 */
[----:B------:R-:W-:Y:S01]  /*f6e0*/  LOP3.LUT R62, R62, R0, RZ, 0xc0, !PT ;  /* 0x000000003e3e7212 */ /* 0x000fe200078ec0ff */
[----:B------:R-:W-:Y:S01]  /*f6f0*/  FADD.FTZ R41, R176, R80 ;  /* 0x00000050b0297221 */ /* 0x000fe20000010000 */
[C---:B------:R-:W-:Y:S01]  /*f700*/  LOP3.LUT R0, R73.reuse, 0xffff, RZ, 0xc0, !PT ;  /* 0x0000ffff49007812 */ /* 0x040fe200078ec0ff */
[----:B------:R-:W-:Y:S03]  /*f710*/  MUFU.EX2 R80, R186 ;  /* 0x000000ba00507308 */ /* 0x000fe60000000800 */
[----:B------:R-:W-:Y:S02]  /*f720*/  LOP3.LUT R2, R73, 0xff, RZ, 0xc0, !PT ;  /* 0x000000ff49027812 */ /* 0x000fe400078ec0ff */
[----:B------:R-:W-:Y:S02]  /*f730*/  SHF.R.U32.HI R0, RZ, 0x8, R0 ;  /* 0x00000008ff007819 */ /* 0x000fe40000011600 */
[--C-:B------:R-:W-:Y:S02]  /*f740*/  HSET2.LE.AND R36, R89, R77.reuse, PT ;  /* 0x0000004d59247233 */ /* 0x100fe40003803000 */
[----:B------:R-:W-:Y:S02]  /*f750*/  PRMT R76, R2, 0x5410, R0 ;  /* 0x00005410024c7816 */ /* 0x000fe40000000000 */
[--C-:B------:R-:W-:Y:S02]  /*f760*/  SHF.R.U32.HI R0, RZ, 0x10, R73.reuse ;  /* 0x00000010ff007819 */ /* 0x100fe40000011649 */
[----:B------:R-:W-:Y:S02]  /*f770*/  F2FP.F16.F32.PACK_AB R65, R118, R109 ;  /* 0x0000006d7641723e */ /* 0x000fe400000000ff */
[----:B------:R-:W-:Y:S02]  /*f780*/  SHF.R.U32.HI R2, RZ, 0x18, R73 ;  /* 0x00000018ff027819 */ /* 0x000fe40000011649 */
[----:B------:R-:W-:Y:S02]  /*f790*/  LOP3.LUT R0, R0, 0xff, RZ, 0xc0, !PT ;  /* 0x000000ff00007812 */ /* 0x000fe400078ec0ff */
[----:B------:R-:W-:Y:S02]  /*f7a0*/  LOP3.LUT R65, R36, R65, RZ, 0xc0, !PT ;  /* 0x0000004124417212 */ /* 0x000fe400078ec0ff */
[----:B------:R-:W-:Y:S01]  /*f7b0*/  PRMT R81, R0, 0x5410, R2 ;  /* 0x0000541000517816 */ /* 0x000fe20000000002 */
[----:B------:R-:W4:Y:S01]  /*f7c0*/  LDSM.16.MT88.4 R36, [R210+0x5400] ;  /* 0x00540000d224783b */ /* 0x000f220000004200 */
[--C-:B------:R-:W-:Y:S02]  /*f7d0*/  HSET2.LE.AND R63, R104, R77.reuse, PT ;  /* 0x0000004d683f7233 */ /* 0x100fe40003803000 */
[----:B------:R-:W-:Y:S01]  /*f7e0*/  F2FP.F16.F32.PACK_AB R0, R146, R144 ;  /* 0x000000909200723e */ /* 0x000fe200000000ff */
[-C--:B--2---:R-:W-:Y:S05]  /*f7f0*/  HMMA.16816.F32 R4, R52, R56.reuse, R4 ;  /* 0x000000383404723c */ /* 0x084fea0000001804 */
[----:B------:R-:W-:Y:S02]  /*f800*/  LOP3.LUT R63, R63, R0, RZ, 0xc0, !PT ;  /* 0x000000003f3f7212 */ /* 0x000fe400078ec0ff */
[--C-:B------:R-:W-:Y:S04]  /*f810*/  HSET2.LE.AND R0, R99, R77.reuse, PT ;  /* 0x0000004d63007233 */ /* 0x100fe80003803000 */
[--C-:B---3--:R-:W-:Y:S02]  /*f820*/  HSET2.LE.AND R60, R102, R77.reuse, PT ;  /* 0x0000004d663c7233 */ /* 0x108fe40003803000 */
[----:B------:R-:W-:Y:S02]  /*f830*/  F2FP.F16.F32.PACK_AB R66, R129, R139 ;  /* 0x0000008b8142723e */ /* 0x000fe400000000ff */
[--C-:B------:R-:W-:Y:S02]  /*f840*/  HSET2.LE.AND R61, R101, R77.reuse, PT ;  /* 0x0000004d653d7233 */ /* 0x100fe40003803000 */
[----:B------:R-:W-:Y:S02]  /*f850*/  F2FP.F16.F32.PACK_AB R2, R127, R119 ;  /* 0x000000777f02723e */ /* 0x000fe400000000ff */
[----:B------:R-:W-:Y:S02]  /*f860*/  F2FP.F16.F32.PACK_AB R3, R117, R114 ;  /* 0x000000727503723e */ /* 0x000fe400000000ff */
[----:B------:R-:W-:Y:S01]  /*f870*/  LOP3.LUT R66, R0, R66, RZ, 0xc0, !PT ;  /* 0x0000004200427212 */ /* 0x000fe200078ec0ff */
[----:B------:R-:W-:Y:S01]  /*f880*/  FADD.FTZ R0, R240, R82 ;  /* 0x00000052f0007221 */ /* 0x000fe20000010000 */
[----:B------:R-:W-:Y:S01]  /*f890*/  LOP3.LUT R60, R60, R2, RZ, 0xc0, !PT ;  /* 0x000000023c3c7212 */ /* 0x000fe200078ec0ff */
[----:B------:R-:W-:Y:S01]  /*f8a0*/  FADD.FTZ R82, R173, R64 ;  /* 0x00000040ad527221 */ /* 0x000fe20000010000 */
[----:B------:R-:W-:Y:S02]  /*f8b0*/  LOP3.LUT R61, R61, R3, RZ, 0xc0, !PT ;  /* 0x000000033d3d7212 */ /* 0x000fe400078ec0ff */
[--C-:B------:R-:W-:Y:S02]  /*f8c0*/  HSET2.LE.AND R2, R97, R77.reuse, PT ;  /* 0x0000004d61027233 */ /* 0x100fe40003803000 */
[--C-:B------:R-:W-:Y:S02]  /*f8d0*/  HSET2.LE.AND R69, R74, R77.reuse, PT ;  /* 0x0000004d4a457233 */ /* 0x100fe40003803000 */
[--C-:B------:R-:W-:Y:S01]  /*f8e0*/  HSET2.LE.AND R3, R91, R77.reuse, PT ;  /* 0x0000004d5b037233 */ /* 0x100fe20003803000 */
[C---:B------:R-:W-:Y:S01]  /*f8f0*/  HMMA.16816.F32 R8, R60.reuse, R56, R8 ;  /* 0x000000383c08723c */ /* 0x040fe20000001808 */
[----:B------:R-:W-:Y:S03]  /*f900*/  MUFU.EX2 R57, R203 ;  /* 0x000000cb00397308 */ /* 0x000fe60000000800 */
[--C-:B------:R-:W-:Y:S02]  /*f910*/  HSET2.LE.AND R68, R84, R77.reuse, PT ;  /* 0x0000004d54447233 */ /* 0x100fe40003803000 */
[-C--:B------:R-:W-:Y:S05]  /*f920*/  HMMA.16816.F32 R12, R60, R58.reuse, R12 ;  /* 0x0000003a3c0c723c */ /* 0x080fea000000180c */
[----:B------:R-:W2:Y:S01]  /*f930*/  MUFU.EX2 R84, R175 ;  /* 0x000000af00547308 */ /* 0x000ea20000000800 */
[--C-:B------:R-:W-:Y:S01]  /*f940*/  HSET2.LE.AND R72, R98, R77.reuse, PT ;  /* 0x0000004d62487233 */ /* 0x100fe20003803000 */
[C---:B------:R-:W-:Y:S04]  /*f950*/  HMMA.16816.F32 R16, R52.reuse, R58, R16 ;  /* 0x0000003a3410723c */ /* 0x040fe80000001810 */
[--C-:B------:R-:W-:Y:S02]  /*f960*/  HSET2.LE.AND R73, R96, R77.reuse, PT ;  /* 0x0000004d60497233 */ /* 0x100fe40003803000 */
[-C--:B----4-:R-:W-:Y:S02]  /*f970*/  HMMA.16816.F32 R20, R52, R36.reuse, R20 ;  /* 0x000000243414723c */ /* 0x090fe40000001814 */
[----:B------:R-:W-:Y:S03]  /*f980*/  MUFU.EX2 R58, R195 ;  /* 0x000000c3003a7308 */ /* 0x000fe60000000800 */
[--C-:B------:R-:W-:Y:S01]  /*f990*/  HSET2.LE.AND R74, R92, R77.reuse, PT ;  /* 0x0000004d5c4a7233 */ /* 0x100fe20003803000 */
[C---:B------:R-:W-:Y:S05]  /*f9a0*/  HMMA.16816.F32 R24, R60.reuse, R36, R24 ;  /* 0x000000243c18723c */ /* 0x040fea0000001818 */
[--C-:B------:R-:W-:Y:S01]  /*f9b0*/  HSET2.LE.AND R76, R76, R77.reuse, PT ;  /* 0x0000004d4c4c7233 */ /* 0x100fe20003803000 */
[-C--:B------:R-:W-:Y:S05]  /*f9c0*/  HMMA.16816.F32 R28, R60, R38.reuse, R28 ;  /* 0x000000263c1c723c */ /* 0x080fea000000181c */
[----:B------:R-:W-:Y:S01]  /*f9d0*/  F2FP.F16.F32.PACK_AB R67, R246, R128 ;  /* 0x00000080f643723e */ /* 0x000fe200000000ff */
[----:B------:R-:W-:Y:S05]  /*f9e0*/  HMMA.16816.F32 R32, R52, R38, R32 ;  /* 0x000000263420723c */ /* 0x000fea0000001820 */
[----:B------:R-:W-:Y:S01]  /*f9f0*/  HSET2.LE.AND R77, R81, R77, PT ;  /* 0x0000004d514d7233 */ /* 0x000fe20003803000 */
[----:B------:R-:W-:Y:S01]  /*fa00*/  FADD.FTZ R81, R187, R0 ;  /* 0x00000000bb517221 */ /* 0x000fe20000010000 */
[----:B------:R-:W-:Y:S01]  /*fa10*/  LOP3.LUT R67, R2, R67, RZ, 0xc0, !PT ;  /* 0x0000004302437212 */ /* 0x000fe200078ec0ff */
[----:B------:R-:W-:Y:S03]  /*fa20*/  FADD.FTZ R0, R191, R83 ;  /* 0x00000053bf007221 */ /* 0x000fe60000010000 */
[----:B------:R-:W-:Y:S01]  /*fa30*/  F2FP.F16.F32.PACK_AB R64, R112, R108 ;  /* 0x0000006c7040723e */ /* 0x000fe200000000ff */
        /* <DEDUP_REMOVED lines=8> */
[----:B------:R-:W3:Y:S01]  /*fac0*/  LDSM.16.MT88.4 R40, [R209+0x5800] ;  /* 0x00580000d128783b */ /* 0x000ee20000004200 */
[----:B------:R-:W-:Y:S01]  /*fad0*/  FADD.FTZ R49, R202, R0 ;  /* 0x00000000ca317221 */ /* 0x000fe20000010000 */
[----:B------:R-:W-:Y:S01]  /*fae0*/  FADD.FTZ R48, R143, R2 ;  /* 0x000000028f307221 */ /* 0x000fe20000010000 */
[----:B------:R-:W-:Y:S01]  /*faf0*/  FADD.FTZ R0, R194, R50 ;  /* 0x00000032c2007221 */ /* 0x000fe20000010000 */
[----:B------:R-:W-:Y:S01]  /*fb00*/  F2FP.F16.F32.PACK_AB R46, R204, R235 ;  /* 0x000000ebcc2e723e */ /* 0x000fe200000000ff */
[----:B------:R-:W-:Y:S01]  /*fb10*/  FADD.FTZ R2, R201, R49 ;  /* 0x00000031c9027221 */ /* 0x000fe20000010000 */
[----:B------:R-:W-:Y:S01]  /*fb20*/  FADD.FTZ R56, R141, R48 ;  /* 0x000000308d387221 */ /* 0x000fe20000010000 */
[----:B------:R-:W-:Y:S01]  /*fb30*/  FADD.FTZ R3, R200, R3 ;  /* 0x00000003c8037221 */ /* 0x000fe20000010000 */
[----:B------:R-:W4:Y:S01]  /*fb40*/  LDSM.16.MT88.4 R48, [R210+0x5800] ;  /* 0x00580000d230783b */ /* 0x000f220000004200 */
        /* <DEDUP_REMOVED lines=20> */
[----:B------:R1:W-:Y:S01]  /*fc90*/  MUFU.EX2 R68, R142 ;  /* 0x0000008e00447308 */ /* 0x0003e20000000800 */
[----:B------:R-:W-:Y:S01]  /*fca0*/  FADD.FTZ R37, R149, R0 ;  /* 0x0000000095257221 */ /* 0x000fe20000010000 */
[----:B------:R-:W-:Y:S01]  /*fcb0*/  F2FP.F16.F32.PACK_AB R143, R103, R105 ;  /* 0x00000069678f723e */ /* 0x000fe200000000ff */
[----:B------:R-:W-:Y:S01]  /*fcc0*/  FADD.FTZ R0, R148, R2 ;  /* 0x0000000294007221 */ /* 0x000fe20000010000 */
[----:B------:R-:W-:Y:S01]  /*fcd0*/  FADD.FTZ R2, R164, R3 ;  /* 0x00000003a4027221 */ /* 0x000fe20000010000 */
[----:B------:R-:W2:Y:S01]  /*fce0*/  LDSM.16.MT88.4 R148, [R209+0x5c00] ;  /* 0x005c0000d194783b */ /* 0x000ea20000004200 */
[----:B------:R-:W-:Y:S01]  /*fcf0*/  FADD.FTZ R3, R162, R36 ;  /* 0x00000024a2037221 */ /* 0x000fe20000010000 */
[----:B------:R-:W-:Y:S01]  /*fd00*/  FADD.FTZ R36, R172, R37 ;  /* 0x00000025ac247221 */ /* 0x000fe20000010000 */
[----:B------:R-:W-:Y:S01]  /*fd10*/  FADD.FTZ R0, R165, R0 ;  /* 0x00000000a5007221 */ /* 0x000fe20000010000 */
[----:B------:R-:W-:Y:S01]  /*fd20*/  FADD.FTZ R2, R163, R2 ;  /* 0x00000002a3027221 */ /* 0x000fe20000010000 */
[----:B------:R-:W-:Y:S01]  /*fd30*/  FADD.FTZ R3, R161, R3 ;  /* 0x00000003a1037221 */ /* 0x000fe20000010000 */
[-C--:B---3--:R-:W-:Y:S01]  /*fd40*/  HMMA.16816.F32 R4, R64, R40.reuse, R4 ;  /* 0x000000284004723c */ /* 0x088fe20000001804 */
[----:B------:R-:W3:Y:S04]  /*fd50*/  MUFU.EX2 R69, R192 ;  /* 0x000000c000457308 */ /* 0x000ee80000000800 */
[----:B------:R-:W-:Y:S01]  /*fd60*/  FADD.FTZ R36, R171, R36 ;  /* 0x00000024ab247221 */ /* 0x000fe20000010000 */
[C---:B------:R-:W-:Y:S05]  /*fd70*/  HMMA.16816.F32 R8, R44.reuse, R40, R8 ;  /* 0x000000282c08723c */ /* 0x040fea0000001808 */
[----:B------:R-:W-:Y:S01]  /*fd80*/  FADD.FTZ R36, R169, R36 ;  /* 0x00000024a9247221 */ /* 0x000fe20000010000 */
[-C--:B------:R-:W-:Y:S05]  /*fd90*/  HMMA.16816.F32 R12, R44, R42.reuse, R12 ;  /* 0x0000002a2c0c723c */ /* 0x080fea000000180c */
[----:B------:R-:W-:Y:S01]  /*fda0*/  FADD.FTZ R37, R170, R0 ;  /* 0x00000000aa257221 */ /* 0x000fe20000010000 */
[C---:B------:R-:W-:Y:S05]  /*fdb0*/  HMMA.16816.F32 R16, R64.reuse, R42, R16 ;  /* 0x0000002a4010723c */ /* 0x040fea0000001810 */
[----:B------:R-:W-:Y:S01]  /*fdc0*/  FADD.FTZ R37, R168, R37 ;  /* 0x00000025a8257221 */ /* 0x000fe20000010000 */
[-C--:B----4-:R-:W-:Y:S05]  /*fdd0*/  HMMA.16816.F32 R20, R64, R48.reuse, R20 ;  /* 0x000000304014723c */ /* 0x090fea0000001814 */
[----:B------:R-:W-:Y:S01]  /*fde0*/  FADD.FTZ R41, R123, R37 ;  /* 0x000000257b297221 */ /* 0x000fe20000010000 */
[----:B------:R-:W-:Y:S01]  /*fdf0*/  FADD.FTZ R0, R160, R2 ;  /* 0x00000002a0007221 */ /* 0x000fe20000010000 */
[----:B------:R-:W-:Y:S01]  /*fe00*/  FADD.FTZ R2, R158, R3 ;  /* 0x000000039e027221 */ /* 0x000fe20000010000 */
[C---:B------:R-:W-:Y:S04]  /*fe10*/  HMMA.16816.F32 R24, R44.reuse, R48, R24 ;  /* 0x000000302c18723c */ /* 0x040fe80000001818 */
[----:B------:R-:W-:Y:S01]  /*fe20*/  FADD.FTZ R3, R159, R0 ;  /* 0x000000009f037221 */ /* 0x000fe20000010000 */
[----:B------:R-:W-:Y:S01]  /*fe30*/  FADD.FTZ R0, R157, R2 ;  /* 0x000000029d007221 */ /* 0x000fe20000010000 */
[----:B------:R-:W-:Y:S01]  /*fe40*/  FADD.FTZ R2, R122, R36 ;  /* 0x000000247a027221 */ /* 0x000fe20000010000 */
[----:B------:R-:W-:Y:S01]  /*fe50*/  LOP3.LUT R143, R73, R143, RZ, 0xc0, !PT ;  /* 0x0000008f498f7212 */ /* 0x000fe200078ec0ff */
[----:B------:R-:W4:Y:S01]  /*fe60*/  LDSM.16.MT88.4 R36, [R210+0x5c00] ;  /* 0x005c0000d224783b */ /* 0x000f220000004200 */
[-C--:B------:R-:W-:Y:S03]  /*fe70*/  HMMA.16816.F32 R28, R44, R50.reuse, R28 ;  /* 0x000000322c1c723c */ /* 0x080fe6000000181c */
[----:B-1----:R-:W-:Y:S01]  /*fe80*/  F2FP.F16.F32.PACK_AB R142, R107, R106 ;  /* 0x0000006a6b8e723e */ /* 0x002fe200000000ff */
[----:B------:R-:W-:Y:S01]  /*fe90*/  FADD.FTZ R3, R181, R3 ;  /* 0x00000003b5037221 */ /* 0x000fe20000010000 */
[----:B------:R-:W-:Y:S01]  /*fea0*/  F2FP.F16.F32.PACK_AB R140, R135, R88 ;  /* 0x00000058878c723e */ /* 0x000fe200000000ff */
[----:B------:R-:W-:Y:S05]  /*feb0*/  HMMA.16816.F32 R32, R64, R50, R32 ;  /* 0x000000324020723c */ /* 0x000fea0000001820 */
[----:B------:R-:W-:Y:S01]  /*fec0*/  LOP3.LUT R142, R72, R142, RZ, 0xc0, !PT ;  /* 0x0000008e488e7212 */ /* 0x000fe200078ec0ff */
        /* <DEDUP_REMOVED lines=11> */
[----:B------:R-:W-:Y:S01]  /*ff80*/  F2FP.F16.F32.PACK_AB R154, R85, R86 ;  /* 0x00000056559a723e */ /* 0x000fe200000000ff */
[----:B------:R-:W-:Y:S01]  /*ff90*/  FADD.FTZ R2, R226, R2 ;  /* 0x00000002e2027221 */ /* 0x000fe20000010000 */
[----:B--2---:R-:W-:Y:S01]  /*ffa0*/  F2FP.F16.F32.PACK_AB R155, R80, R84 ;  /* 0x00000054509b723e */ /* 0x004fe200000000ff */
[-C--:B------:R-:W-:Y:S05]  /*ffb0*/  HMMA.16816.F32 R160, R140, R148.reuse, R4 ;  /* 0x000000948ca0723c */ /* 0x080fea0000001804 */
        /* <DEDUP_REMOVED lines=21> */
[----:B---3--:R-:W-:Y:S01]  /*10110*/  F2FP.F16.F32.PACK_AB R152, R68, R69 ;  /* 0x000000454498723e */ /* 0x008fe200000000ff */
        /* <DEDUP_REMOVED lines=25> */
[-C--:B----4-:R-:W-:Y:S05]  /*102b0*/  HMMA.16816.F32 R144, R140, R36.reuse, R20 ;  /* 0x000000248c90723c */ /* 0x090fea0000001814 */
        /* <DEDUP_REMOVED lines=13> */
[----:B------:R-:W-:Y:S01]  /*10390*/  HMMA.16816.F32 R140, R140, R38, R32 ;  /* 0x000000268c8c723c */ /* 0x000fe20000001820 */
[----:B------:R-:W-:Y:S03]  /*103a0*/  STL [R1+0x10], R5 ;  /* 0x0000100501007387 */ /* 0x000fe60000100800 */
[----:B------:R-:W-:Y:S01]  /*103b0*/  FADD.FTZ R3, R103, R4 ;  /* 0x0000000467037221 */ /* 0x000fe20000010000 */
[----:B------:R-:W-:Y:S01]  /*103c0*/  FADD.FTZ R2, R85, R2 ;  /* 0x0000000255027221 */ /* 0x000fe20000010000 */
[----:B------:R-:W-:Y:S01]  /*103d0*/  FADD.FTZ R0, R80, R0 ;  /* 0x0000000050007221 */ /* 0x000fe20000010000 */
[----:B------:R-:W-:Y:S02]  /*103e0*/  IMAD.MOV.U32 R135, RZ, RZ, R132 ;  /* 0x000000ffff877224 */ /* 0x000fe400078e0084 */
[----:B------:R1:W-:Y:S02]  /*103f0*/  STL [R1+0x14], R3 ;  /* 0x0000140301007387 */ /* 0x0003e40000100800 */
[----:B------:R-:W-:Y:S02]  /*10400*/  IMAD.MOV.U32 R134, RZ, RZ, R136 ;  /* 0x000000ffff867224 */ /* 0x000fe400078e0088 */
[----:B------:R3:W-:Y:S04]  /*10410*/  STL [R1+0x18], R2 ;  /* 0x0000180201007387 */ /* 0x0007e80000100800 */
[----:B------:R3:W-:Y:S01]  /*10420*/  STL [R1+0x1c], R0 ;  /* 0x00001c0001007387 */ /* 0x0007e20000100800 */
[----:B-1----:R-:W-:Y:S01]  /*10430*/  IMAD.MOV.U32 R3, RZ, RZ, R138 ;  /* 0x000000ffff037224 */ /* 0x002fe200078e008a */
[----:B------:R-:W-:Y:S06]  /*10440*/  @P5 BRA `(.L_x_436) ;  /* 0xffffff94002c5947 */ /* 0x000fec000383ffff */
.L_x_435:
[----:B------:R-:W3:Y:S01]  /*10450*/  LDL.LU R8, [R1+0x10] ;  /* 0x0000100001087983 */ /* 0x000ee20000300800 */
[----:B------:R-:W-:-:S03]  /*10460*/  ULDC UR4, c[0x0][0x38c] ;  /* 0x0000e30000047ab9 */ /* 0x000fc60000000800 */
[----:B------:R-:W2:Y:S04]  /*10470*/  LDL.LU R7, [R1+0x14] ;  /* 0x0000140001077983 */ /* 0x000ea80000300800 */
[----:B------:R-:W4:Y:S04]  /*10480*/  LDL.LU R6, [R1+0x18] ;  /* 0x0000180001067983 */ /* 0x000f280000300800 */
[----:B------:R-:W4:Y:S04]  /*10490*/  LDL.LU R5, [R1+0x1c] ;  /* 0x00001c0001057983 */ /* 0x000f280000300800 */
[----:B------:R-:W4:Y:S01]  /*104a0*/  LDL R24, [R1+0x6c] ;  /* 0x00006c0001187983 */ /* 0x000f220000100800 */
[----:B------:R-:W1:Y:S02]  /*104b0*/  S2R R9, SR_TID.X ;  /* 0x0000000000097919 */ /* 0x000e640000002100 */
[----:B-1----:R-:W-:Y:S01]  /*104c0*/  SHF.R.S32.HI R17, RZ, 0x1f, R9 ;  /* 0x0000001fff117819 */ /* 0x002fe20000011409 */
[----:B------:R-:W-:Y:S01]  /*104d0*/  UMOV UR5, 0x400 ;  /* 0x0000040000057882 */ /* 0x000fe20000000000 */
[----:B------:R-:W-:Y:S01]  /*104e0*/  MOV R10, 0x10 ;  /* 0x00000010000a7802 */ /* 0x000fe20000000f00 */
[----:B---3--:R-:W1:Y:S04]  /*104f0*/  SHFL.BFLY PT, R2, R8, 0x2, 0x1f ;  /* 0x0c401f0008027f89 */ /* 0x008e6800000e0000 */
[----:B--2---:R-:W2:Y:S04]  /*10500*/  SHFL.BFLY PT, R0, R7, 0x2, 0x1f ;  /* 0x0c401f0007007f89 */ /* 0x004ea800000e0000 */
[----:B----4-:R-:W3:Y:S04]  /*10510*/  SHFL.BFLY PT, R3, R6, 0x2, 0x1f ;  /* 0x0c401f0006037f89 */ /* 0x010ee800000e0000 */
[----:B------:R-:W4:Y:S01]  /*10520*/  SHFL.BFLY PT, R4, R5, 0x2, 0x1f ;  /* 0x0c401f0005047f89 */ /* 0x000f2200000e0000 */
[----:B-1----:R-:W-:Y:S01]  /*10530*/  FADD.FTZ R2, R2, R8 ;  /* 0x0000000802027221 */ /* 0x002fe20000010000 */
[----:B--2---:R-:W-:-:S04]  /*10540*/  FADD.FTZ R0, R0, R7 ;  /* 0x0000000700007221 */ /* 0x004fc80000010000 */
[----:B------:R-:W-:Y:S01]  /*10550*/  SHFL.BFLY PT, R8, R2, 0x1, 0x1f ;  /* 0x0c201f0002087f89 */ /* 0x000fe200000e0000 */
[----:B---3--:R-:W-:-:S03]  /*10560*/  FADD.FTZ R3, R3, R6 ;  /* 0x0000000603037221 */ /* 0x008fc60000010000 */
[----:B------:R-:W1:Y:S01]  /*10570*/  SHFL.BFLY PT, R7, R0, 0x1, 0x1f ;  /* 0x0c201f0000077f89 */ /* 0x000e6200000e0000 */
[----:B----4-:R-:W-:-:S03]  /*10580*/  FADD.FTZ R4, R4, R5 ;  /* 0x0000000504047221 */ /* 0x010fc60000010000 */
[----:B------:R-:W2:Y:S04]  /*10590*/  SHFL.BFLY PT, R6, R3, 0x1, 0x1f ;  /* 0x0c201f0003067f89 */ /* 0x000ea800000e0000 */
[----:B------:R-:W3:Y:S01]  /*105a0*/  SHFL.BFLY PT, R5, R4, 0x1, 0x1f ;  /* 0x0c201f0004057f89 */ /* 0x000ee200000e0000 */
[----:B-1----:R-:W-:Y:S01]  /*105b0*/  FADD.FTZ R19, R0, R7 ;  /* 0x0000000700137221 */ /* 0x002fe20000010000 */
[----:B------:R-:W-:Y:S01]  /*105c0*/  FADD.FTZ R18, R2, R8 ;  /* 0x0000000802127221 */ /* 0x000fe20000010000 */
[----:B--2---:R-:W-:-:S03]  /*105d0*/  FADD.FTZ R20, R3, R6 ;  /* 0x0000000603147221 */ /* 0x004fc60000010000 */
[----:B------:R-:W-:Y:S01]  /*105e0*/  FSETP.NE.FTZ.AND P4, PT, R19, RZ, PT ;  /* 0x000000ff1300720b */ /* 0x000fe20003f95000 */
[----:B---3--:R-:W-:Y:S01]  /*105f0*/  FADD.FTZ R21, R4, R5 ;  /* 0x0000000504157221 */ /* 0x008fe20000010000 */
[----:B------:R-:W-:Y:S02]  /*10600*/  FSETP.NE.FTZ.AND P5, PT, R18, RZ, PT ;  /* 0x000000ff1200720b */ /* 0x000fe40003fb5000 */
[----:B------:R-:W-:Y:S02]  /*10610*/  FSETP.NE.FTZ.AND P3, PT, R20, RZ, PT ;  /* 0x000000ff1400720b */ /* 0x000fe40003f75000 */
[----:B------:R-:W-:Y:S02]  /*10620*/  FSETP.NE.FTZ.AND P2, PT, R21, RZ, PT ;  /* 0x000000ff1500720b */ /* 0x000fe40003f55000 */
[----:B------:R-:W-:Y:S01]  /*10630*/  MOV R2, 0x3f800000 ;  /* 0x3f80000000027802 */ /* 0x000fe20000000f00 */
[----:B------:R-:W-:Y:S01]  /*10640*/  IMAD.MOV.U32 R3, RZ, RZ, 0x3f800000 ;  /* 0x3f800000ff037424 */ /* 0x000fe200078e00ff */
[----:B------:R-:W-:-:S02]  /*10650*/  MOV R0, 0x3f800000 ;  /* 0x3f80000000007802 */ /* 0x000fc40000000f00 */
[----:B------:R-:W-:Y:S02]  /*10660*/  MOV R4, 0x3f800000 ;  /* 0x3f80000000047802 */ /* 0x000fe40000000f00 */
[----:B------:R-:W1:Y:S01]  /*10670*/  @P4 MUFU.RCP R2, R19 ;  /* 0x0000001300024308 */ /* 0x000e620000001000 */
[----:B------:R-:W-:-:S04]  /*10680*/  LEA.HI R5, R17, R9, RZ, 0x2 ;  /* 0x0000000911057211 */ /* 0x000fc800078f10ff */
[----:B------:R-:W-:-:S03]  /*10690*/  SHF.R.S32.HI R28, RZ, 0x2, R5 ;  /* 0x00000002ff1c7819 */ /* 0x000fc60000011405 */
[----:B------:R-:W2:Y:S01]  /*106a0*/  @P5 MUFU.RCP R0, R18 ;  /* 0x0000001200005308 */ /* 0x000ea20000001000 */
[----:B------:R-:W-:Y:S02]  /*106b0*/  LOP3.LUT R7, R5, 0xfffffffc, RZ, 0xc0, !PT ;  /* 0xfffffffc05077812 */ /* 0x000fe400078ec0ff */
[----:B------:R-:W-:-:S05]  /*106c0*/  SHF.R.S32.HI R5, RZ, 0x1f, R28 ;  /* 0x0000001fff057819 */ /* 0x000fca000001141c */
[----:B------:R-:W3:Y:S08]  /*106d0*/  @P3 MUFU.RCP R3, R20 ;  /* 0x0000001400033308 */ /* 0x000ef00000001000 */
[----:B------:R-:W4:Y:S01]  /*106e0*/  @P2 MUFU.RCP R4, R21 ;  /* 0x0000001500042308 */ /* 0x000f220000001000 */
[----:B------:R-:W-:Y:S01]  /*106f0*/  LEA.HI R5, R5, R28, RZ, 0x3 ;  /* 0x0000001c05057211 */ /* 0x000fe200078f18ff */
[----:B-1----:R-:W-:-:S03]  /*10700*/  FMUL.FTZ R2, R2, UR4 ;  /* 0x0000000402027c20 */ /* 0x002fc60008410000 */
[----:B------:R-:W-:Y:S01]  /*10710*/  LOP3.LUT R5, R5, 0xfffffff8, RZ, 0xc0, !PT ;  /* 0xfffffff805057812 */ /* 0x000fe200078ec0ff */
        /* <DEDUP_REMOVED lines=8> */
[----:B--2---:R-:W-:Y:S01]  /*107a0*/  FMUL.FTZ R0, R0, UR4 ;  /* 0x0000000400007c20 */ /* 0x004fe20008410000 */
[----:B---3--:R-:W-:Y:S01]  /*107b0*/  FMUL.FTZ R3, R3, UR4 ;  /* 0x0000000403037c20 */ /* 0x008fe20008410000 */
[----:B------:R-:W-:-:S02]  /*107c0*/  IMAD.IADD R5, R28, 0x1, -R5 ;  /* 0x000000011c057824 */ /* 0x000fc400078e0a05 */
[----:B----4-:R-:W-:Y:S01]  /*107d0*/  FMUL.FTZ R2, R4, UR4 ;  /* 0x0000000404027c20 */ /* 0x010fe20008410000 */
[----:B------:R-:W1:Y:S01]  /*107e0*/  S2UR UR4, SR_CgaCtaId ;  /* 0x00000000000479c3 */ /* 0x000e620000008800 */
[----:B------:R-:W-:Y:S02]  /*107f0*/  LEA.HI R17, R17, R9, RZ, 0x5 ;  /* 0x0000000911117211 */ /* 0x000fe400078f28ff */
[----:B------:R-:W-:Y:S01]  /*10800*/  LEA.HI R4, R5, R5, RZ, 0x1 ;  /* 0x0000000505047211 */ /* 0x000fe200078f08ff */
[C---:B------:R-:W-:Y:S01]  /*10810*/  FMUL.FTZ R160, R0.reuse, R160 ;  /* 0x000000a000a07220 */ /* 0x040fe20000410000 */
[----:B------:R-:W-:Y:S01]  /*10820*/  IADD3 R7, -R7, R9, RZ ;  /* 0x0000000907077210 */ /* 0x000fe20007ffe1ff */
[C---:B------:R-:W-:Y:S01]  /*10830*/  FMUL.FTZ R15, R0.reuse, R161 ;  /* 0x000000a1000f7220 */ /* 0x040fe20000410000 */
[C---:B------:R-:W-:Y:S01]  /*10840*/  FMUL.FTZ R148, R0.reuse, R148 ;  /* 0x0000009400947220 */ /* 0x040fe20000410000 */
[C---:B------:R-:W-:Y:S01]  /*10850*/  FMUL.FTZ R14, R0.reuse, R149 ;  /* 0x00000095000e7220 */ /* 0x040fe20000410000 */
[C---:B------:R-:W-:Y:S01]  /*10860*/  FMUL.FTZ R144, R0.reuse, R144 ;  /* 0x0000009000907220 */ /* 0x040fe20000410000 */
[C---:B------:R-:W-:Y:S01]  /*10870*/  FMUL.FTZ R9, R0.reuse, R145 ;  /* 0x0000009100097220 */ /* 0x040fe20000410000 */
[C---:B------:R-:W-:Y:S01]  /*10880*/  FMUL.FTZ R140, R0.reuse, R140 ;  /* 0x0000008c008c7220 */ /* 0x040fe20000410000 */
[----:B------:R-:W-:Y:S01]  /*10890*/  FMUL.FTZ R141, R0, R141 ;  /* 0x0000008d008d7220 */ /* 0x000fe20000410000 */
[----:B------:R-:W-:-:S02]  /*108a0*/  SHF.R.S32.HI R0, RZ, 0x1, R4 ;  /* 0x00000001ff007819 */ /* 0x000fc40000011404 */
[----:B------:R-:W-:Y:S02]  /*108b0*/  LOP3.LUT R4, R4, 0x3fffffe, RZ, 0xc0, !PT ;  /* 0x03fffffe04047812 */ /* 0x000fe400078ec0ff */
[----:B------:R-:W-:Y:S02]  /*108c0*/  SHF.R.S32.HI R17, RZ, 0x5, R17 ;  /* 0x00000005ff117819 */ /* 0x000fe40000011411 */
[----:B------:R-:W-:Y:S02]  /*108d0*/  SHF.L.U32 R6, R0, 0x6, RZ ;  /* 0x0000000600067819 */ /* 0x000fe400000006ff */
[----:B------:R-:W-:Y:S01]  /*108e0*/  IADD3 R5, R5, -R4, RZ ;  /* 0x8000000405057210 */ /* 0x000fe20007ffe0ff */
[----:B------:R-:W-:Y:S01]  /*108f0*/  IMAD R4, R17, 0x100, R7 ;  /* 0x0000010011047824 */ /* 0x000fe200078e0207 */
[----:B------:R-:W-:-:S04]  /*10900*/  LOP3.LUT R6, R6, 0xc0, RZ, 0xc0, !PT ;  /* 0x000000c006067812 */ /* 0x000fc800078ec0ff */
[----:B------:R-:W-:Y:S02]  /*10910*/  LEA R4, R5, R4, 0x4 ;  /* 0x0000000405047211 */ /* 0x000fe400078e20ff */
[----:B------:R-:W-:Y:S02]  /*10920*/  LEA.HI R5, R6, R6, RZ, 0x1d ;  /* 0x0000000606057211 */ /* 0x000fe400078fe8ff */
[C---:B------:R-:W-:Y:S01]  /*10930*/  LOP3.LUT R7, R0.reuse, 0x1, RZ, 0xc0, !PT ;  /* 0x0000000100077812 */ /* 0x040fe200078ec0ff */
[----:B-1----:R-:W-:Y:S01]  /*10940*/  ULEA UR4, UR4, UR5, 0x18 ;  /* 0x0000000504047291 */ /* 0x002fe2000f8ec03f */
[----:B------:R-:W-:Y:S01]  /*10950*/  LOP3.LUT P0, RZ, R0, 0x2, RZ, 0xc0, !PT ;  /* 0x0000000200ff7812 */ /* 0x000fe2000780c0ff */
[----:B------:R-:W-:Y:S01]  /*10960*/  IMAD.U32 R4, R4, 0x2, R5 ;  /* 0x0000000204047824 */ /* 0x000fe200078e0005 */
[----:B------:R-:W-:Y:S02]  /*10970*/  ISETP.NE.U32.AND P6, PT, R7, 0x1, PT ;  /* 0x000000010700780c */ /* 0x000fe40003fc5070 */
[----:B------:R-:W-:-:S02]  /*10980*/  ISETP.NE.AND P1, PT, R24, -0x1, PT ;  /* 0xffffffff1800780c */ /* 0x000fc40003f25270 */
[----:B------:R-:W-:Y:S02]  /*10990*/  SEL R10, R10, 0xfffffff0, P6 ;  /* 0xfffffff00a0a7807 */ /* 0x000fe40003000000 */
[----:B------:R-:W-:Y:S02]  /*109a0*/  LEA R0, R4, UR4, 0x1 ;  /* 0x0000000404007c11 */ /* 0x000fe4000f8e08ff */
[----:B------:R-:W-:Y:S02]  /*109b0*/  F2FP.F16.F32.PACK_AB R15, R15, R160 ;  /* 0x000000a00f0f723e */ /* 0x000fe400000000ff */
[----:B------:R-:W-:Y:S02]  /*109c0*/  F2FP.F16.F32.PACK_AB R16, R16, R162 ;  /* 0x000000a21010723e */ /* 0x000fe400000000ff */
[----:B------:R-:W-:Y:S02]  /*109d0*/  F2FP.F16.F32.PACK_AB R14, R14, R148 ;  /* 0x000000940e0e723e */ /* 0x000fe400000000ff */
[----:B------:R-:W-:Y:S01]  /*109e0*/  IADD3 R4, R0, R10, RZ ;  /* 0x0000000a00047210 */ /* 0x000fe20007ffe0ff */
[C---:B------:R-:W-:Y:S01]  /*109f0*/  FMUL.FTZ R168, R3.reuse, R168 ;  /* 0x000000a803a87220 */ /* 0x040fe20000410000 */
[C---:B------:R-:W-:Y:S01]  /*10a00*/  FMUL.FTZ R169, R3.reuse, R169 ;  /* 0x000000a903a97220 */ /* 0x040fe20000410000 */
[C---:B------:R-:W-:Y:S01]  /*10a10*/  FMUL.FTZ R170, R2.reuse, R170 ;  /* 0x000000aa02aa7220 */ /* 0x040fe20000410000 */
[C---:B------:R-:W-:Y:S01]  /*10a20*/  FMUL.FTZ R171, R2.reuse, R171 ;  /* 0x000000ab02ab7220 */ /* 0x040fe20000410000 */
[C---:B------:R-:W-:Y:S01]  /*10a30*/  FMUL.FTZ R164, R3.reuse, R164 ;  /* 0x000000a403a47220 */ /* 0x040fe20000410000 */
[----:B------:R-:W-:Y:S01]  /*10a40*/  FMUL.FTZ R12, R3, R165 ;  /* 0x000000a5030c7220 */ /* 0x000fe20000410000 */
[C---:B------:R-:W-:Y:S01]  /*10a50*/  FMUL.FTZ R166, R2.reuse, R166 ;  /* 0x000000a602a67220 */ /* 0x040fe20000410000 */
[----:B------:R-:W-:Y:S01]  /*10a60*/  FMUL.FTZ R11, R2, R167 ;  /* 0x000000a7020b7220 */ /* 0x000fe20000410000 */
[----:B------:R-:W-:Y:S01]  /*10a70*/  STS [R0], R15 ;  /* 0x0000000f00007388 */ /* 0x000fe20000000800 */
[C---:B------:R-:W-:Y:S01]  /*10a80*/  IADD3 R6, R0.reuse, 0x20, RZ ;  /* 0x0000002000067810 */ /* 0x040fe20007ffe0ff */
[----:B------:R-:W-:-:S02]  /*10a90*/  @P0 VIADD R6, R0, 0xffffffe0 ;  /* 0xffffffe000060836 */ /* 0x000fc40000000000 */
[----:B------:R-:W-:Y:S01]  /*10aa0*/  STS [R0+0x200], R16 ;  /* 0x0002001000007388 */ /* 0x000fe20000000800 */
[----:B------:R-:W-:-:S03]  /*10ab0*/  F2FP.F16.F32.PACK_AB R13, R13, R150 ;  /* 0x000000960d0d723e */ /* 0x000fc600000000ff */
[----:B------:R1:W-:Y:S01]  /*10ac0*/  STS [R4], R14 ;  /* 0x0000000e04007388 */ /* 0x0003e20000000800 */
[----:B------:R-:W-:Y:S02]  /*10ad0*/  F2FP.F16.F32.PACK_AB R168, R169, R168 ;  /* 0x000000a8a9a8723e */ /* 0x000fe400000000ff */
[----:B------:R-:W-:Y:S02]  /*10ae0*/  F2FP.F16.F32.PACK_AB R171, R171, R170 ;  /* 0x000000aaabab723e */ /* 0x000fe400000000ff */
[----:B------:R-:W-:Y:S02]  /*10af0*/  F2FP.F16.F32.PACK_AB R12, R12, R164 ;  /* 0x000000a40c0c723e */ /* 0x000fe400000000ff */
[----:B------:R-:W-:Y:S02]  /*10b00*/  F2FP.F16.F32.PACK_AB R11, R11, R166 ;  /* 0x000000a60b0b723e */ /* 0x000fe400000000ff */
[----:B------:R-:W-:Y:S02]  /*10b10*/  F2FP.F16.F32.PACK_AB R9, R9, R144 ;  /* 0x000000900909723e */ /* 0x000fe400000000ff */
[----:B------:R-:W-:Y:S01]  /*10b20*/  F2FP.F16.F32.PACK_AB R8, R8, R146 ;  /* 0x000000920808723e */ /* 0x000fe200000000ff */
[----:B------:R-:W-:Y:S01]  /*10b30*/  STS [R4+0x200], R13 ;  /* 0x0002000d04007388 */ /* 0x000fe20000000800 */
[----:B------:R-:W-:-:S02]  /*10b40*/  F2FP.F16.F32.PACK_AB R5, R143, R142 ;  /* 0x0000008e8f05723e */ /* 0x000fc400000000ff */
[----:B------:R-:W-:Y:S01]  /*10b50*/  IADD3 R10, R10, R6, RZ ;  /* 0x000000060a0a7210 */ /* 0x000fe20007ffe0ff */
[----:B------:R-:W-:Y:S01]  /*10b60*/  STS [R0+0x1000], R168 ;  /* 0x001000a800007388 */ /* 0x000fe20000000800 */
[----:B-1----:R-:W1:Y:S03]  /*10b70*/  @P1 LDC.64 R14, c[0x0][0x298] ;  /* 0x0000a600ff0e1b82 */ /* 0x002e660000000a00 */
[----:B------:R2:W-:Y:S04]  /*10b80*/  STS [R0+0x1200], R171 ;  /* 0x001200ab00007388 */ /* 0x0005e80000000800 */
[----:B------:R-:W-:Y:S04]  /*10b90*/  STS [R4+0x1000], R12 ;  /* 0x0010000c04007388 */ /* 0x000fe80000000800 */
[----:B------:R-:W-:Y:S04]  /*10ba0*/  STS [R4+0x1200], R11 ;  /* 0x0012000b04007388 */ /* 0x000fe80000000800 */
[----:B------:R3:W-:Y:S04]  /*10bb0*/  STS [R6], R9 ;  /* 0x0000000906007388 */ /* 0x0007e80000000800 */
[----:B------:R4:W-:Y:S04]  /*10bc0*/  STS [R6+0x200], R8 ;  /* 0x0002000806007388 */ /* 0x0009e80000000800 */
[----:B------:R-:W-:Y:S01]  /*10bd0*/  STS [R10+0x200], R5 ;  /* 0x000200050a007388 */ /* 0x000fe20000000800 */
[----:B------:R-:W-:Y:S01]  /*10be0*/  F2FP.F16.F32.PACK_AB R7, R141, R140 ;  /* 0x0000008c8d07723e */ /* 0x000fe200000000ff */
[C---:B------:R-:W-:Y:S01]  /*10bf0*/  FMUL.FTZ R156, R3.reuse, R156 ;  /* 0x0000009c039c7220 */ /* 0x040fe20000410000 */
[C---:B------:R-:W-:Y:S01]  /*10c00*/  FMUL.FTZ R152, R3.reuse, R152 ;  /* 0x0000009803987220 */ /* 0x040fe20000410000 */
[C---:B------:R-:W-:Y:S01]  /*10c10*/  FMUL.FTZ R158, R2.reuse, R158 ;  /* 0x0000009e029e7220 */ /* 0x040fe20000410000 */
[C---:B------:R-:W-:Y:S01]  /*10c20*/  FMUL.FTZ R154, R2.reuse, R154 ;  /* 0x0000009a029a7220 */ /* 0x040fe20000410000 */
[----:B------:R1:W-:Y:S01]  /*10c30*/  STS [R10], R7 ;  /* 0x000000070a007388 */ /* 0x0003e20000000800 */
[C---:B--2---:R-:W-:Y:S01]  /*10c40*/  FMUL.FTZ R0, R2.reuse, R155 ;  /* 0x0000009b02007220 */ /* 0x044fe20000410000 */
[----:B---3--:R-:W-:Y:S01]  /*10c50*/  FMUL.FTZ R9, R3, R157 ;  /* 0x0000009d03097220 */ /* 0x008fe20000410000 */
[----:B----4-:R-:W-:-:S04]  /*10c60*/  FMUL.FTZ R8, R2, R159 ;  /* 0x0000009f02087220 */ /* 0x010fc80000410000 */
[----:B------:R-:W-:Y:S02]  /*10c70*/  F2FP.F16.F32.PACK_AB R9, R9, R156 ;  /* 0x0000009c0909723e */ /* 0x000fe400000000ff */
[----:B------:R-:W-:Y:S01]  /*10c80*/  F2FP.F16.F32.PACK_AB R0, R0, R154 ;  /* 0x0000009a0000723e */ /* 0x000fe200000000ff */
[----:B-1----:R-:W-:Y:S01]  /*10c90*/  FMUL.FTZ R7, R3, R153 ;  /* 0x0000009903077220 */ /* 0x002fe20000410000 */
[----:B------:R-:W-:Y:S01]  /*10ca0*/  @P1 IMAD.WIDE.U32 R2, R24, R14, RZ ;  /* 0x0000000e18021225 */ /* 0x000fe200078e00ff */
[----:B------:R-:W-:-:S03]  /*10cb0*/  F2FP.F16.F32.PACK_AB R8, R8, R158 ;  /* 0x0000009e0808723e */ /* 0x000fc600000000ff */
        /* <DEDUP_REMOVED lines=12> */
.L_x_439:
[----:B------:R1:W-:Y:S01]  /*10d80*/  STS [R6+0x1200], R8 ;  /* 0x0012000806007388 */ /* 0x0003e20000000800 */
[----:B------:R-:W-:Y:S01]  /*10d90*/  ULDC.U8 UR5, c[0x0][0x3d8] ;  /* 0x0000f60000057ab9 */ /* 0x000fe20000000000 */
[----:B------:R-:W2:Y:S01]  /*10da0*/  @P5 LDC R14, c[0x0][0x2e8] ;  /* 0x0000ba00ff0e5b82 */ /* 0x000ea20000000800 */
[----:B------:R-:W-:Y:S01]  /*10db0*/  ISETP.NE.AND P0, PT, RZ, UR5, PT ;  /* 0x00000005ff007c0c */ /* 0x000fe2000bf05270 */
[----:B------:R-:W3:Y:S01]  /*10dc0*/  S2R R31, SR_CTAID.Z ;  /* 0x00000000001f7919 */ /* 0x000ee20000002700 */
[----:B------:R-:W-:Y:S02]  /*10dd0*/  ULDC.U8 UR4, c[0x0][0x3d9] ;  /* 0x0000f64000047ab9 */ /* 0x000fe40000000000 */
[----:B------:R-:W-:Y:S01]  /*10de0*/  ISETP.EQ.AND P0, PT, RZ, UR4, P0 ;  /* 0x00000004ff007c0c */ /* 0x000fe20008702270 */
[----:B------:R-:W4:Y:S01]  /*10df0*/  S2R R23, SR_CTAID.X ;  /* 0x0000000000177919 */ /* 0x000f220000002500 */
[----:B------:R-:W-:Y:S01]  /*10e00*/  ISETP.NE.AND P6, PT, RZ, UR4, PT ;  /* 0x00000004ff007c0c */ /* 0x000fe2000bfc5270 */
[----:B------:R-:W2:Y:S01]  /*10e10*/  @P4 LDC R12, c[0x0][0x2e8] ;  /* 0x0000ba00ff0c4b82 */ /* 0x000ea20000000800 */
[----:B------:R-:W2:Y:S01]  /*10e20*/  S2R R22, SR_TID.X ;  /* 0x0000000000167919 */ /* 0x000ea20000002100 */
[----:B------:R3:W-:Y:S04]  /*10e30*/  STS [R6+0x1000], R9 ;  /* 0x0010000906007388 */ /* 0x0007e80000000800 */
[----:B------:R-:W-:Y:S04]  /*10e40*/  STS [R10+0x1000], R7 ;  /* 0x001000070a007388 */ /* 0x000fe80000000800 */
[----:B------:R-:W-:-:S02]  /*10e50*/  @!P0 CS2R R2, SRZ ;  /* 0x0000000000028805 */ /* 0x000fc4000001ff00 */
[----:B------:R-:W2:Y:S01]  /*10e60*/  @P6 LDC.64 R4, c[0x0][0x2c0] ;  /* 0x0000b000ff046b82 */ /* 0x000ea20000000a00 */
[----:B------:R4:W-:Y:S01]  /*10e70*/  STS [R10+0x1200], R0 ;  /* 0x001200000a007388 */ /* 0x0009e20000000800 */
[----:B-1----:R-:W1:Y:S01]  /*10e80*/  S2R R8, SR_CTAID.Y ;  /* 0x0000000000087919 */ /* 0x002e620000002600 */
[----:B---3--:R3:W1:Y:S01]  /*10e90*/  @P4 MUFU.LG2 R9, R19 ;  /* 0x0000001300094308 */ /* 0x0086620000000c00 */
[----:B------:R-:W-:Y:S02]  /*10ea0*/  P2R R6, PR, RZ, 0x40 ;  /* 0x00000040ff067803 */ /* 0x000fe40000000000 */
[----:B------:R-:W-:-:S05]  /*10eb0*/  @!P0 PLOP3.LUT P6, PT, PT, PT, PT, 0x8, 0x0 ;  /* 0x000000000000881c */ /* 0x000fca0003fce170 */
[----:B----4-:R3:W4:Y:S01]  /*10ec0*/  @P5 MUFU.LG2 R10, R18 ;  /* 0x00000012000a5308 */ /* 0x0107220000000c00 */
[----:B------:R-:W-:Y:S07]  /*10ed0*/  @!P0 BRA `(.L_x_440) ;  /* 0x0000000000188947 */ /* 0x000fee0003800000 */
[----:B------:R-:W1:Y:S01]  /*10ee0*/  S2R R2, SR_CTAID.Y ;  /* 0x0000000000027919 */ /* 0x000e620000002600 */
[----:B------:R-:W1:Y:S01]  /*10ef0*/  LDC R0, c[0x0][0x2c4] ;  /* 0x0000b100ff007b82 */ /* 0x000e620000000800 */
[----:B------:R-:W-:Y:S01]  /*10f00*/  PLOP3.LUT P6, PT, PT, PT, PT, 0x80, 0x0 ;  /* 0x000000000000781c */ /* 0x000fe20003fcf070 */
[----:B-1----:R-:W-:-:S05]  /*10f10*/  IMAD R2, R2, R0, RZ ;  /* 0x0000000002027224 */ /* 0x002fca00078e02ff */
[----:B------:R-:W-:-:S04]  /*10f20*/  SEL R2, R2, R24, !P1 ;  /* 0x0000001802027207 */ /* 0x000fc80004800000 */
[----:B------:R-:W-:-:S07]  /*10f30*/  SHF.R.S32.HI R3, RZ, 0x1f, R2 ;  /* 0x0000001fff037819 */ /* 0x000fce0000011402 */
.L_x_440:
[----:B------:R-:W-:Y:S02]  /*10f40*/  ISETP.NE.AND P0, PT, R6, RZ, PT ;  /* 0x000000ff0600720c */ /* 0x000fe40003f05270 */
[----:B--2---:R-:W-:-:S11]  /*10f50*/  SHF.R.S32.HI R29, RZ, 0x1f, R22 ;  /* 0x0000001fff1d7819 */ /* 0x004fd60000011416 */
[----:B------:R-:W2:Y:S01]  /*10f60*/  @P0 LDC R6, c[0x0][0x2c0] ;  /* 0x0000b000ff060b82 */ /* 0x000ea20000000800 */
[----:B------:R-:W-:Y:S01]  /*10f70*/  @P0 IMAD R0, R5, R4, RZ ;  /* 0x0000000405000224 */ /* 0x000fe200078e02ff */
[----:B------:R-:W-:Y:S01]  /*10f80*/  @P0 MOV R4, 0x1 ;  /* 0x0000000100040802 */ /* 0x000fe20000000f00 */
[----:B------:R-:W-:Y:S06]  /*10f90*/  @P0 BRA `(.L_x_441) ;  /* 0x0000000000180947 */ /* 0x000fec0003800000 */
[----:B------:R-:W1:Y:S01]  /*10fa0*/  LDC R0, c[0x0][0x2c4] ;  /* 0x0000b100ff007b82 */ /* 0x000e620000000800 */
[----:B------:R-:W-:Y:S02]  /*10fb0*/  ISETP.NE.AND P0, PT, RZ, UR5, PT ;  /* 0x00000005ff007c0c */ /* 0x000fe4000bf05270 */
[----:B--2---:R-:W-:-:S05]  /*10fc0*/  MOV R6, 0x1 ;  /* 0x0000000100067802 */ /* 0x004fca0000000f00 */
[----:B------:R-:W2:Y:S08]  /*10fd0*/  LDC R4, c[0x0][0x270] ;  /* 0x00009c00ff047b82 */ /* 0x000eb00000000800 */
[----:B-1----:R-:W2:Y:S02]  /*10fe0*/  @P0 LDC R0, c[0x0][0x2e4] ;  /* 0x0000b900ff000b82 */ /* 0x002ea40000000800 */
[----:B--2---:R-:W-:-:S07]  /*10ff0*/  IMAD R4, R0, R4, RZ ;  /* 0x0000000400047224 */ /* 0x004fce00078e02ff */
.L_x_441:
[----:B------:R2:W5:Y:S01]  /*11000*/  LDL R36, [R1+0x70] ;  /* 0x0000700001247983 */ /* 0x0005620000100800 */
[CC--:B------:R-:W-:Y:S01]  /*11010*/  LEA.HI R5, R29.reuse, R22.reuse, RZ, 0x5 ;  /* 0x000000161d057211 */ /* 0x0c0fe200078f28ff */
[----:B------:R-:W3:Y:S01]  /*11020*/  @P3 LDC R16, c[0x0][0x2e8] ;  /* 0x0000ba00ff103b82 */ /* 0x000ee20000000800 */
[----:B------:R-:W-:-:S07]  /*11030*/  LEA.HI R29, R29, R22, RZ, 0x2 ;  /* 0x000000161d1d7211 */ /* 0x000fce00078f10ff */
[----:B------:R-:W-:Y:S01]  /*11040*/  BAR.SYNC.DEFER_BLOCKING 0x0 ;  /* 0x0000000000007b1d */ /* 0x000fe20000010000 */
[----:B-1----:R-:W-:Y:S01]  /*11050*/  IMAD R7, R8, R4, RZ ;  /* 0x0000000408077224 */ /* 0x002fe200078e02ff */
[----:B------:R-:W-:Y:S01]  /*11060*/  LOP3.LUT R4, R5, 0xffffffe0, RZ, 0xc0, !PT ;  /* 0xffffffe005047812 */ /* 0x000fe200078ec0ff */
[----:B------:R-:W-:Y:S01]  /*11070*/  @P4 FMUL.FTZ R9, R9, 0.69314718246459960938 ;  /* 0x3f31721809094820 */ /* 0x000fe20000410000 */
[----:B------:R-:W-:Y:S01]  /*11080*/  LOP3.LUT R5, R29, 0xfffffffc, RZ, 0xc0, !PT ;  /* 0xfffffffc1d057812 */ /* 0x000fe200078ec0ff */
[----:B------:R-:W-:-:S03]  /*11090*/  IMAD.MOV.U32 R24, RZ, RZ, 0x7f800000 ;  /* 0x7f800000ff187424 */ /* 0x000fc600078e00ff */
[----:B------:R-:W1:Y:S01]  /*110a0*/  @P2 LDC R15, c[0x0][0x2e8] ;  /* 0x0000ba00ff0f2b82 */ /* 0x000e620000000800 */
[----:B------:R-:W4:Y:S01]  /*110b0*/  @P3 MUFU.LG2 R13, R20 ;  /* 0x00000014000d3308 */ /* 0x000f220000000c00 */
[----:B------:R-:W-:Y:S01]  /*110c0*/  IADD3 R4, -R4, R22, RZ ;  /* 0x0000001604047210 */ /* 0x000fe20007ffe1ff */
[----:B------:R-:W-:Y:S01]  /*110d0*/  @P4 FFMA.FTZ R24, R137, R12, R9 ;  /* 0x0000000c89184223 */ /* 0x000fe20000010009 */
[----:B------:R-:W-:Y:S01]  /*110e0*/  SEL R8, R7, RZ, !P6 ;  /* 0x000000ff07087207 */ /* 0x000fe20007000000 */
[----:B------:R-:W-:Y:S01]  /*110f0*/  IMAD.IADD R7, R22, 0x1, -R5 ;  /* 0x0000000116077824 */ /* 0x000fe200078e0a05 */
[----:B------:R-:W-:Y:S01]  /*11100*/  LOP3.LUT P4, RZ, R4, 0x3, RZ, 0xc0, !PT ;  /* 0x0000000304ff7812 */ /* 0x000fe2000788c0ff */
[----:B--2---:R-:W-:Y:S02]  /*11110*/  IMAD R5, R23, R6, RZ ;  /* 0x0000000617057224 */ /* 0x004fe400078e02ff */
[----:B----4-:R-:W-:Y:S01]  /*11120*/  @P5 FMUL.FTZ R10, R10, 0.69314718246459960938 ;  /* 0x3f3172180a0a5820 */ /* 0x010fe20000410000 */
[----:B------:R-:W2:Y:S01]  /*11130*/  @P2 MUFU.LG2 R11, R21 ;  /* 0x00000015000b2308 */ /* 0x000ea20000000c00 */
[----:B------:R-:W-:Y:S01]  /*11140*/  IMAD R0, R31, R0, R8 ;  /* 0x000000001f007224 */ /* 0x000fe200078e0208 */
[----:B------:R-:W-:Y:S01]  /*11150*/  SHF.L.U32 R12, R7, 0x3, RZ ;  /* 0x00000003070c7819 */ /* 0x000fe200000006ff */
[----:B------:R-:W-:Y:S01]  /*11160*/  BSSY B0, `(.L_x_442) ;  /* 0x000003c000007945 */ /* 0x000fe20003800000 */
[----:B------:R-:W-:Y:S01]  /*11170*/  SHF.L.U32 R8, R5, 0x7, RZ ;  /* 0x0000000705087819 */ /* 0x000fe200000006ff */
[----:B------:R-:W-:Y:S01]  /*11180*/  IMAD.MOV.U32 R25, RZ, RZ, 0x7f800000 ;  /* 0x7f800000ff197424 */ /* 0x000fe200078e00ff */
[----:B------:R-:W-:Y:S01]  /*11190*/  MOV R22, 0x7f800000 ;  /* 0x7f80000000167802 */ /* 0x000fe20000000f00 */
[----:B------:R-:W-:Y:S01]  /*111a0*/  IMAD.MOV.U32 R23, RZ, RZ, 0x7f800000 ;  /* 0x7f800000ff177424 */ /* 0x000fe200078e00ff */
[----:B------:R-:W-:Y:S01]  /*111b0*/  SHF.R.S32.HI R9, RZ, 0x1f, R8 ;  /* 0x0000001fff097819 */ /* 0x000fe20000011408 */
[----:B-----5:R4:W4:Y:S01]  /*111c0*/  LDS.128 R32, [R221+0x1800] ;  /* 0x00180000dd207984 */ /* 0x0209220000000c00 */
[----:B------:R-:W-:Y:S01]  /*111d0*/  @P3 FMUL.FTZ R7, R13, 0.69314718246459960938 ;  /* 0x3f3172180d073820 */ /* 0x000fe20000410000 */
[----:B------:R-:W-:Y:S01]  /*111e0*/  IADD3 R8, P1, P0, R8, R2, R0 ;  /* 0x0000000208087210 */ /* 0x000fe2000783e000 */
[----:B------:R-:W-:Y:S01]  /*111f0*/  @P5 FFMA.FTZ R25, R138, R14, R10 ;  /* 0x0000000e8a195223 */ /* 0x000fe2000001000a */
[----:B------:R-:W-:Y:S01]  /*11200*/  SHF.R.S32.HI R0, RZ, 0x1f, R0 ;  /* 0x0000001fff007819 */ /* 0x000fe20000011400 */
[----:B---3--:R-:W-:Y:S01]  /*11210*/  @P3 FFMA.FTZ R22, R136, R16, R7 ;  /* 0x0000001088163223 */ /* 0x008fe20000010007 */
[----:B------:R-:W-:Y:S01]  /*11220*/  SHF.R.S32.HI R30, RZ, 0x1f, R12 ;  /* 0x0000001fff1e7819 */ /* 0x000fe2000001140c */
[----:B--2---:R-:W-:Y:S01]  /*11230*/  @P2 FMUL.FTZ R5, R11, 0.69314718246459960938 ;  /* 0x3f3172180b052820 */ /* 0x004fe20000410000 */
[----:B------:R-:W-:-:S03]  /*11240*/  IADD3.X R7, R9, R3, R0, P1, P0 ;  /* 0x0000000309077210 */ /* 0x000fc60000fe0400 */
[----:B-1----:R-:W-:Y:S01]  /*11250*/  @P2 FFMA.FTZ R23, R132, R15, R5 ;  /* 0x0000000f84172223 */ /* 0x002fe20000010005 */
        /* <DEDUP_REMOVED lines=27> */
[C---:B------:R-:W-:Y:S02]  /*11410*/  @!P0 IADD3 R10, P6, R5.reuse, R8, RZ ;  /* 0x00000008050a8210 */ /* 0x040fe40007fde0ff */
[-C--:B------:R-:W-:Y:S02]  /*11420*/  @!P2 LEA.HI.X.SX32 R2, R2, R7.reuse, 0x1, P5 ;  /* 0x000000070202a211 */ /* 0x080fe400028f0eff */
[-C--:B------:R-:W-:Y:S02]  /*11430*/  @!P1 LEA.HI.X.SX32 R13, R0, R7.reuse, 0x1, P4 ;  /* 0x00000007000d9211 */ /* 0x080fe400020f0eff */
[----:B------:R-:W-:Y:S01]  /*11440*/  @!P0 LEA.HI.X.SX32 R0, R5, R7, 0x1, P6 ;  /* 0x0000000705008211 */ /* 0x000fe200030f0eff */
[----:B------:R-:W5:Y:S01]  /*11450*/  @!P0 LDC.64 R20, c[0x0][0x2b0] ;  /* 0x0000ac00ff148b82 */ /* 0x000f620000000a00 */
        /* <DEDUP_REMOVED lines=8> */
[----:B-----5:R-:W-:-:S03]  /*114e0*/  @!P0 LEA R2, P4, R10, R20, 0x2 ;  /* 0x000000140a028211 */ /* 0x020fc600078810ff */
[----:B------:R1:W-:Y:S01]  /*114f0*/  @!P1 STG.E desc[UR18][R4.64], R22 ;  /* 0x0000001604009986 */ /* 0x0003e2000c101912 */
[----:B------:R-:W-:-:S05]  /*11500*/  @!P0 LEA.HI.X R3, R10, R21, R0, 0x2, P4 ;  /* 0x000000150a038211 */ /* 0x000fca00020f1400 */
[----:B------:R1:W-:Y:S04]  /*11510*/  @!P0 STG.E desc[UR18][R2.64], R23 ;  /* 0x0000001702008986 */ /* 0x0003e8000c101912 */
.L_x_443:
[----:B------:R-:W-:Y:S05]  /*11520*/  BSYNC B0 ;  /* 0x0000000000007941 */ /* 0x000fea0003800000 */
.L_x_442:
[----:B------:R-:W-:Y:S01]  /*11530*/  ULDC UR4, c[0x0][0x2d0] ;  /* 0x0000b40000047ab9 */ /* 0x000fe20000000800 */
[C---:B-1----:R-:W-:Y:S01]  /*11540*/  IADD3 R4, P1, R12.reuse, R26, RZ ;  /* 0x0000001a0c047210 */ /* 0x042fe20007f3e0ff */
[----:B------:R-:W1:Y:S01]  /*11550*/  S2R R7, SR_CTAID.X ;  /* 0x0000000000077919 */ /* 0x000e620000002500 */
[----:B------:R-:W-:Y:S01]  /*11560*/  ISETP.GE.AND P0, PT, R12, UR4, PT ;  /* 0x000000040c007c0c */ /* 0x000fe2000bf06270 */
[----:B------:R-:W-:Y:S01]  /*11570*/  ULDC.64 UR4, c[0x0][0x2a0] ;  /* 0x0000a80000047ab9 */ /* 0x000fe20000000a00 */
[----:B------:R-:W-:Y:S01]  /*11580*/  SHF.R.S32.HI R2, RZ, 0x2, R29 ;  /* 0x00000002ff027819 */ /* 0x000fe2000001141d */
[----:B------:R2:W3:Y:S01]  /*11590*/  LDS.128 R12, [R221] ;  /* 0x00000000dd0c7984 */ /* 0x0004e20000000c00 */
[----:B------:R-:W-:Y:S01]  /*115a0*/  IMAD.X R5, R30, 0x1, R27, P1 ;  /* 0x000000011e057824 */ /* 0x000fe200008e061b */
[----:B------:R-:W-:Y:S01]  /*115b0*/  ISETP.GE.OR P1, PT, R28, R36, P0 ;  /* 0x000000241c00720c */ /* 0x000fe20000726670 */
[----:B------:R-:W-:Y:S01]  /*115c0*/  BSSY B0, `(.L_x_444) ;  /* 0x0000019000007945 */ /* 0x000fe20003800000 */
[C---:B------:R-:W-:Y:S01]  /*115d0*/  VIADD R0, R2.reuse, 0x20 ;  /* 0x0000002002007836 */ /* 0x040fe20000000000 */
[----:B------:R-:W-:Y:S01]  /*115e0*/  SHF.R.S32.HI R6, RZ, 0x1f, R31 ;  /* 0x0000001fff067819 */ /* 0x000fe2000001141f */
[----:B------:R-:W-:-:S02]  /*115f0*/  VIADD R3, R2, 0x40 ;  /* 0x0000004002037836 */ /* 0x000fc40000000000 */
[----:B------:R-:W-:Y:S01]  /*11600*/  IMAD.WIDE.U32 R8, R31, UR4, R4 ;  /* 0x000000041f087c25 */ /* 0x000fe2000f8e0004 */
[-C--:B------:R-:W-:Y:S02]  /*11610*/  ISETP.GE.OR P2, PT, R0, R36.reuse, P0 ;  /* 0x000000240000720c */ /* 0x080fe40000746670 */
[----:B------:R-:W-:Y:S01]  /*11620*/  ISETP.GE.OR P3, PT, R3, R36, P0 ;  /* 0x000000240300720c */ /* 0x000fe20000766670 */
[----:B------:R-:W-:Y:S01]  /*11630*/  VIADD R0, R2, 0x60 ;  /* 0x0000006002007836 */ /* 0x000fe20000000000 */
[----:B------:R-:W-:Y:S01]  /*11640*/  SHF.R.S32.HI R3, RZ, 0x1f, R2 ;  /* 0x0000001fff037819 */ /* 0x000fe20000011402 */
[----:B------:R-:W-:-:S03]  /*11650*/  IMAD R6, R6, UR4, RZ ;  /* 0x0000000406067c24 */ /* 0x000fc6000f8e02ff */
[----:B------:R-:W-:Y:S01]  /*11660*/  ISETP.GE.OR P4, PT, R0, R36, P0 ;  /* 0x000000240000720c */ /* 0x000fe20000786670 */
[----:B------:R-:W-:-:S04]  /*11670*/  IMAD R0, R31, UR5, R6 ;  /* 0x000000051f007c24 */ /* 0x000fc8000f8e0206 */
[----:B------:R-:W-:Y:S02]  /*11680*/  IMAD.IADD R5, R9, 0x1, R0 ;  /* 0x0000000109057824 */ /* 0x000fe400078e0200 */
        /* <DEDUP_REMOVED lines=12> */
.L_x_445:
[----:B------:R-:W-:Y:S05]  /*11750*/  BSYNC B0 ;  /* 0x0000000000007941 */ /* 0x000fea0003800000 */
.L_x_444:
        /* <DEDUP_REMOVED lines=16> */
.L_x_447:
[----:B------:R-:W-:Y:S05]  /*11860*/  BSYNC B0 ;  /* 0x0000000000007941 */ /* 0x000fea0003800000 */
.L_x_446:
        /* <DEDUP_REMOVED lines=16> */
.L_x_449:
[----:B------:R-:W-:Y:S05]  /*11970*/  BSYNC B0 ;  /* 0x0000000000007941 */ /* 0x000fea0003800000 */
.L_x_448:
        /* <DEDUP_REMOVED lines=13> */
[----:B----4-:R-:W-:Y:S01]  /*11a50*/  STG.E.128 desc[UR18][R2.64], R32 ;  /* 0x0000002002007986 */ /* 0x010fe2000c101d12 */
[----:B------:R-:W-:Y:S05]  /*11a60*/  EXIT ;  /* 0x000000000000794d */ /* 0x000fea0003800000 */
.L_x_405:
[----:B------:R-:W2:Y:S01]  /*11a70*/  LDL.LU R19, [R1+0x6c] ;  /* 0x00006c0001137983 */ /* 0x000ea20000300800 */
[----:B------:R-:W1:Y:S01]  /*11a80*/  LDC.U8 R2, c[0x0][0x3d9] ;  /* 0x0000f640ff027b82 */ /* 0x000e620000000000 */
[----:B------:R-:W-:Y:S01]  /*11a90*/  LEA.HI R14, R13, R180, RZ, 0x2 ;  /* 0x000000b40d0e7211 */ /* 0x000fe200078f10ff */
[----:B------:R-:W-:Y:S01]  /*11aa0*/  IMAD.IADD R12, R12, 0x1, -R26 ;  /* 0x000000010c0c7824 */ /* 0x000fe200078e0a1a */
[----:B------:R-:W3:Y:S01]  /*11ab0*/  S2R R27, SR_CTAID.X ;  /* 0x00000000001b7919 */ /* 0x000ee20000002500 */
[----:B------:R-:W-:Y:S01]  /*11ac0*/  ULDC UR6, c[0x0][0x2d0] ;  /* 0x0000b40000067ab9 */ /* 0x000fe20000000800 */
[----:B------:R-:W-:Y:S01]  /*11ad0*/  ULDC.64 UR4, c[0x0][0x2a0] ;  /* 0x0000a80000047ab9 */ /* 0x000fe20000000a00 */
[----:B------:R-:W-:Y:S02]  /*11ae0*/  BSSY B0, `(.L_x_450) ;  /* 0x000004d000007945 */ /* 0x000fe40003800000 */
[----:B------:R-:W4:Y:S01]  /*11af0*/  LDC.U8 R0, c[0x0][0x3d8] ;  /* 0x0000f600ff007b82 */ /* 0x000f220000000000 */
[----:B-1----:R-:W-:-:S02]  /*11b00*/  ISETP.NE.AND P5, PT, R2, RZ, PT ;  /* 0x000000ff0200720c */ /* 0x002fc40003fa5270 */
[C---:B----4-:R-:W-:Y:S02]  /*11b10*/  ISETP.NE.AND P1, PT, R0.reuse, RZ, PT ;  /* 0x000000ff0000720c */ /* 0x050fe40003f25270 */
[----:B------:R-:W-:Y:S02]  /*11b20*/  ISETP.NE.AND P2, PT, R0, RZ, !P5 ;  /* 0x000000ff0000720c */ /* 0x000fe40006f45270 */
[----:B------:R-:W-:-:S07]  /*11b30*/  ISETP.EQ.AND P1, PT, R2, RZ, P1 ;  /* 0x000000ff0200720c */ /* 0x000fce0000f22270 */
[----:B------:R-:W1:Y:S08]  /*11b40*/  @!P5 LDC R6, c[0x0][0x2c4] ;  /* 0x0000b100ff06db82 */ /* 0x000e700000000800 */
[----:B------:R-:W4:Y:S08]  /*11b50*/  @P5 LDC.64 R10, c[0x0][0x2c0] ;  /* 0x0000b000ff0a5b82 */ /* 0x000f300000000a00 */
[----:B------:R-:W5:Y:S08]  /*11b60*/  @P1 LDC R15, c[0x0][0x2c4] ;  /* 0x0000b100ff0f1b82 */ /* 0x000f700000000800 */
[----:B-1----:R-:W1:Y:S08]  /*11b70*/  @P2 LDC R6, c[0x0][0x2e4] ;  /* 0x0000b900ff062b82 */ /* 0x002e700000000800 */
[----:B------:R-:W2:Y:S01]  /*11b80*/  @P5 LDC R18, c[0x0][0x2c0] ;  /* 0x0000b000ff125b82 */ /* 0x000ea20000000800 */
[----:B----4-:R-:W-:-:S02]  /*11b90*/  @P5 IMAD R13, R11, R10, RZ ;  /* 0x0000000a0b0d5224 */ /* 0x010fc400078e02ff */
[----:B-1----:R-:W-:Y:S02]  /*11ba0*/  @!P5 IMAD.MOV.U32 R13, RZ, RZ, R6 ;  /* 0x000000ffff0dd224 */ /* 0x002fe400078e0006 */
[----:B------:R-:W-:Y:S01]  /*11bb0*/  @!P5 IMAD.MOV.U32 R18, RZ, RZ, 0x1 ;  /* 0x00000001ff12d424 */ /* 0x000fe200078e00ff */
[C---:B--2---:R-:W-:Y:S02]  /*11bc0*/  ISETP.NE.AND P0, PT, R19.reuse, -0x1, PT ;  /* 0xffffffff1300780c */ /* 0x044fe40003f05270 */
[----:B------:R-:W-:-:S11]  /*11bd0*/  ISETP.NE.OR P2, PT, R19, -0x1, !P1 ;  /* 0xffffffff1300780c */ /* 0x000fd60004f45670 */
[----:B------:R-:W1:Y:S01]  /*11be0*/  @!P0 LDC.64 R4, c[0x0][0x290] ;  /* 0x0000a400ff048b82 */ /* 0x000e620000000a00 */
[----:B------:R-:W-:-:S07]  /*11bf0*/  @!P0 SHF.R.S32.HI R0, RZ, 0x1f, R31 ;  /* 0x0000001fff008819 */ /* 0x000fce000001141f */
[----:B------:R-:W2:Y:S01]  /*11c00*/  @P0 LDC.64 R8, c[0x0][0x298] ;  /* 0x0000a600ff080b82 */ /* 0x000ea20000000a00 */
[----:B-1----:R-:W-:-:S04]  /*11c10*/  @!P0 IMAD R0, R0, R4, RZ ;  /* 0x0000000400008224 */ /* 0x002fc800078e02ff */
[C---:B------:R-:W-:Y:S01]  /*11c20*/  @!P0 IMAD R7, R31.reuse, R5, R0 ;  /* 0x000000051f078224 */ /* 0x040fe200078e0200 */
[----:B------:R-:W-:Y:S01]  /*11c30*/  LOP3.LUT R0, R14, 0xfffffffc, RZ, 0xc0, !PT ;  /* 0xfffffffc0e007812 */ /* 0x000fe200078ec0ff */
[----:B------:R-:W-:-:S04]  /*11c40*/  @!P0 IMAD.WIDE.U32 R4, R31, R4, RZ ;  /* 0x000000041f048225 */ /* 0x000fc800078e00ff */
[----:B--2---:R-:W-:Y:S01]  /*11c50*/  @P0 IMAD.WIDE.U32 R2, R19, R8, RZ ;  /* 0x0000000813020225 */ /* 0x004fe200078e00ff */
[----:B------:R-:W-:-:S03]  /*11c60*/  SHF.R.S32.HI R8, RZ, 0x2, R14 ;  /* 0x00000002ff087819 */ /* 0x000fc6000001140e */
[----:B------:R-:W-:Y:S01]  /*11c70*/  @P0 IMAD R9, R19, R9, R3 ;  /* 0x0000000913090224 */ /* 0x000fe200078e0203 */
[CC--:B------:R-:W-:Y:S01]  /*11c80*/  ISETP.GE.AND P4, PT, R8.reuse, R12.reuse, PT ;  /* 0x0000000c0800720c */ /* 0x0c0fe20003f86270 */
[----:B-----5:R-:W-:Y:S02]  /*11c90*/  @!P2 IMAD R19, R31, R15, RZ ;  /* 0x0000000f1f13a224 */ /* 0x020fe400078e02ff */
[C---:B------:R-:W-:Y:S02]  /*11ca0*/  VIADD R20, R8.reuse, 0x20 ;  /* 0x0000002008147836 */ /* 0x040fe40000000000 */
[C---:B------:R-:W-:Y:S01]  /*11cb0*/  VIADD R21, R8.reuse, 0x40 ;  /* 0x0000004008157836 */ /* 0x040fe20000000000 */
[----:B------:R1:W-:Y:S01]  /*11cc0*/  @!P2 STL [R1+0x6c], R19 ;  /* 0x00006c130100a387 */ /* 0x0003e20000100800 */
[----:B------:R-:W-:Y:S01]  /*11cd0*/  VIADD R22, R8, 0x60 ;  /* 0x0000006008167836 */ /* 0x000fe20000000000 */
[-C--:B------:R-:W-:Y:S01]  /*11ce0*/  ISETP.GE.AND P3, PT, R20, R12.reuse, PT ;  /* 0x0000000c1400720c */ /* 0x080fe20003f66270 */
[----:B------:R-:W-:Y:S01]  /*11cf0*/  @P0 IMAD.MOV.U32 R3, RZ, RZ, R2 ;  /* 0x000000ffff030224 */ /* 0x000fe200078e0002 */
[----:B------:R-:W-:Y:S01]  /*11d00*/  ISETP.GE.AND P2, PT, R21, R12, PT ;  /* 0x0000000c1500720c */ /* 0x000fe20003f46270 */
[----:B------:R-:W-:-:S02]  /*11d10*/  IMAD.IADD R0, R180, 0x1, -R0 ;  /* 0x00000001b4007824 */ /* 0x000fc400078e0a00 */
[----:B------:R-:W-:Y:S02]  /*11d20*/  @!P0 IMAD.IADD R9, R5, 0x1, R7 ;  /* 0x0000000105098824 */ /* 0x000fe400078e0207 */
[----:B------:R-:W-:Y:S01]  /*11d30*/  @!P0 IMAD.MOV.U32 R3, RZ, RZ, R4 ;  /* 0x000000ffff038224 */ /* 0x000fe200078e0004 */
[----:B------:R-:W-:Y:S01]  /*11d40*/  ISETP.GE.AND P0, PT, R22, R12, PT ;  /* 0x0000000c1600720c */ /* 0x000fe20003f06270 */
[----:B------:R-:W-:Y:S01]  /*11d50*/  @P5 IMAD.MOV.U32 R2, RZ, RZ, 0x1 ;  /* 0x00000001ff025424 */ /* 0x000fe200078e00ff */
[----:B------:R-:W-:Y:S01]  /*11d60*/  ISETP.NE.OR P6, PT, R0, RZ, P4 ;  /* 0x000000ff0000720c */ /* 0x000fe200027c5670 */
[----:B------:R-:W-:Y:S01]  /*11d70*/  @!P5 IMAD R2, R6, R16, RZ ;  /* 0x000000100602d224 */ /* 0x000fe200078e02ff */
[C---:B------:R-:W-:Y:S02]  /*11d80*/  ISETP.NE.OR P3, PT, R0.reuse, RZ, P3 ;  /* 0x000000ff0000720c */ /* 0x040fe40001f65670 */
[----:B------:R-:W-:Y:S02]  /*11d90*/  @!P1 CS2R R16, SRZ ;  /* 0x0000000000109805 */ /* 0x000fe4000001ff00 */
[C---:B------:R-:W-:Y:S01]  /*11da0*/  ISETP.NE.OR P2, PT, R0.reuse, RZ, P2 ;  /* 0x000000ff0000720c */ /* 0x040fe20001745670 */
[----:B------:R-:W-:Y:S01]  /*11db0*/  IMAD R5, R31, R2, RZ ;  /* 0x000000021f057224 */ /* 0x000fe200078e02ff */
[C---:B------:R-:W-:Y:S01]  /*11dc0*/  ISETP.NE.OR P0, PT, R0.reuse, RZ, P0 ;  /* 0x000000ff0000720c */ /* 0x040fe20000705670 */
[----:B------:R-:W-:Y:S01]  /*11dd0*/  IMAD.SHL.U32 R0, R0, 0x8, RZ ;  /* 0x0000000800007824 */ /* 0x000fe200078e00ff */
[----:B------:R-:W-:Y:S01]  /*11de0*/  P2R R24, PR, RZ, 0x4 ;  /* 0x00000004ff187803 */ /* 0x000fe20000000000 */
[----:B------:R-:W-:Y:S01]  /*11df0*/  @P1 IMAD.MOV.U32 R16, RZ, RZ, R19 ;  /* 0x000000ffff101224 */ /* 0x000fe200078e0013 */
[----:B------:R-:W-:-:S02]  /*11e00*/  P2R R25, PR, RZ, 0x1 ;  /* 0x00000001ff197803 */ /* 0x000fc40000000000 */
[C---:B------:R-:W-:Y:S02]  /*11e10*/  IADD3 R2, P0, R0.reuse, R3, RZ ;  /* 0x0000000300027210 */ /* 0x040fe40007f1e0ff */
[C---:B------:R-:W-:Y:S02]  /*11e20*/  ISETP.GE.AND P2, PT, R0.reuse, UR6, PT ;  /* 0x0000000600007c0c */ /* 0x040fe4000bf46270 */
[----:B------:R-:W-:Y:S02]  /*11e30*/  LEA.HI.X.SX32 R3, R0, R9, 0x1, P0 ;  /* 0x0000000900037211 */ /* 0x000fe400000f0eff */
[----:B------:R-:W-:Y:S02]  /*11e40*/  ISETP.GE.OR P0, PT, R8, R12, P2 ;  /* 0x0000000c0800720c */ /* 0x000fe40001706670 */
[----:B------:R-:W-:Y:S01]  /*11e50*/  SHF.R.S32.HI R4, RZ, 0x1f, R32 ;  /* 0x0000001fff047819 */ /* 0x000fe20000011420 */
[----:B------:R-:W-:Y:S01]  /*11e60*/  IMAD.WIDE.U32 R6, R32, UR4, R2 ;  /* 0x0000000420067c25 */ /* 0x000fe2000f8e0002 */
[----:B------:R-:W-:-:S02]  /*11e70*/  SHF.R.S32.HI R9, RZ, 0x1f, R8 ;  /* 0x0000001fff097819 */ /* 0x000fc40000011408 */
[----:B------:R-:W-:Y:S01]  /*11e80*/  @P1 SHF.R.S32.HI R17, RZ, 0x1f, R19 ;  /* 0x0000001fff111819 */ /* 0x000fe20000011413 */
[----:B------:R-:W-:Y:S01]  /*11e90*/  IMAD R4, R4, UR4, RZ ;  /* 0x0000000404047c24 */ /* 0x000fe2000f8e02ff */
[----:B------:R-:W-:Y:S01]  /*11ea0*/  P2R R23, PR, RZ, 0x8 ;  /* 0x00000008ff177803 */ /* 0x000fe20000000000 */
[----:B---3--:R-:W-:Y:S01]  /*11eb0*/  IMAD.WIDE R2, R27, 0x80, R8 ;  /* 0x000000801b027825 */ /* 0x008fe200078e0208 */
[----:B-1----:R-:W-:Y:S02]  /*11ec0*/  SEL R19, R5, RZ, !P1 ;  /* 0x000000ff05137207 */ /* 0x002fe40004800000 */
[----:B------:R-:W-:Y:S01]  /*11ed0*/  ISETP.GE.OR P3, PT, R20, R12, P2 ;  /* 0x0000000c1400720c */ /* 0x000fe20001766670 */
[----:B------:R-:W-:-:S04]  /*11ee0*/  IMAD R4, R32, UR5, R4 ;  /* 0x0000000520047c24 */ /* 0x000fc8000f8e0204 */
[----:B------:R-:W-:Y:S01]  /*11ef0*/  IMAD.IADD R5, R4, 0x1, R7 ;  /* 0x0000000104057824 */ /* 0x000fe200078e0207 */
[----:B------:R-:W-:Y:S07]  /*11f00*/  @P0 BRA `(.L_x_451) ;  /* 0x0000000000280947 */ /* 0x000fee0003800000 */
        /* <DEDUP_REMOVED lines=10> */
.L_x_451:
[----:B------:R-:W-:Y:S05]  /*11fb0*/  BSYNC B0 ;  /* 0x0000000000007941 */ /* 0x000fea0003800000 */
.L_x_450:
        /* <DEDUP_REMOVED lines=19> */
.L_x_453:
[----:B------:R-:W-:Y:S05]  /*120f0*/  BSYNC B0 ;  /* 0x0000000000007941 */ /* 0x000fea0003800000 */
.L_x_452:
        /* <DEDUP_REMOVED lines=15> */
.L_x_455:
[----:B------:R-:W-:Y:S05]  /*121f0*/  BSYNC B0 ;  /* 0x0000000000007941 */ /* 0x000fea0003800000 */
.L_x_454:
        /* <DEDUP_REMOVED lines=17> */
.L_x_457:
[----:B------:R-:W-:Y:S05]  /*12310*/  BSYNC B0 ;  /* 0x0000000000007941 */ /* 0x000fea0003800000 */
.L_x_456:
        /* <DEDUP_REMOVED lines=11> */
.L_x_459:
[----:B------:R-:W-:Y:S05]  /*123d0*/  BSYNC B0 ;  /* 0x0000000000007941 */ /* 0x000fea0003800000 */
.L_x_458:
[----:B------:R-:W-:Y:S01]  /*123e0*/  ISETP.NE.AND P0, PT, R23, RZ, PT ;  /* 0x000000ff1700720c */ /* 0x000fe20003f05270 */
[----:B------:R-:W-:-:S12]  /*123f0*/  BSSY B0, `(.L_x_460) ;  /* 0x000000a000007945 */ /* 0x000fd80003800000 */
        /* <DEDUP_REMOVED lines=9> */
.L_x_461:
[----:B------:R-:W-:Y:S05]  /*12490*/  BSYNC B0 ;  /* 0x0000000000007941 */ /* 0x000fea0003800000 */
.L_x_460:
        /* <DEDUP_REMOVED lines=11> */
.L_x_463:
[----:B------:R-:W-:Y:S05]  /*12550*/  BSYNC B0 ;  /* 0x0000000000007941 */ /* 0x000fea0003800000 */
.L_x_462:
        /* <DEDUP_REMOVED lines=11> */
.L_x_464:
        /* <DEDUP_REMOVED lines=15> */
.L_x_1313:


//--------------------- .text._ZN5flash16flash_fwd_kernelI23Flash_fwd_kernel_traitsILi32ELi128ELi128ELi4ELb0ELb0EN7cutlass6half_tE19Flash_kernel_traitsILi32ELi128ELi128ELi4ES3_EELb1ELb0ELb1ELb0ELb0ELb0ELb0ELb0EEEvNS_16Flash_fwd_paramsE --------------------------
	.section	.text._ZN5flash16flash_fwd_kernelI23Flash_fwd_kernel_traitsILi32ELi128ELi128ELi4ELb0ELb0EN7cutlass6half_tE19Flash_kernel_traitsILi32ELi128ELi128ELi4ES3_EELb1ELb0ELb1ELb0ELb0ELb0ELb0ELb0EEEvNS_16Flash_fwd_paramsE,"ax",@progbits
	.align	128
        .global         _ZN5flash16flash_fwd_kernelI23Flash_fwd_kernel_traitsILi32ELi128ELi128ELi4ELb0ELb0EN7cutlass6half_tE19Flash_kernel_traitsILi32ELi128ELi128ELi4ES3_EELb1ELb0ELb1ELb0ELb0ELb0ELb0ELb0EEEvNS_16Flash_fwd_paramsE
        .type           _ZN5flash16flash_fwd_kernelI23Flash_fwd_kernel_traitsILi32ELi128ELi128ELi4ELb0ELb0EN7cutlass6half_tE19Flash_kernel_traitsILi32ELi128ELi128ELi4ES3_EELb1ELb0ELb1ELb0ELb0ELb0ELb0ELb0EEEvNS_16Flash_fwd_paramsE,@function
        .size           _ZN5flash16flash_fwd_kernelI23Flash_fwd_kernel_traitsILi32ELi128ELi128ELi4ELb0ELb0EN7cutlass6half_tE19Flash_kernel_traitsILi32ELi128ELi128ELi4ES3_EELb1ELb0ELb1ELb0ELb0ELb0ELb0ELb0EEEvNS_16Flash_fwd_paramsE,(.L_x_1314 - _ZN5flash16flash_fwd_kernelI23Flash_fwd_kernel_traitsILi32ELi128ELi128ELi4ELb0ELb0EN7cutlass6half_tE19Flash_kernel_traitsILi32ELi128ELi128ELi4ES3_EELb1ELb0ELb1ELb0ELb0ELb0ELb0ELb0EEEvNS_16Flash_fwd_paramsE)
        .other          _ZN5flash16flash_fwd_kernelI23Flash_fwd_kernel_traitsILi32ELi128ELi128ELi4ELb0ELb0EN7cutlass6half_tE19Flash_kernel_traitsILi32ELi128ELi128ELi4ES3_EELb1ELb0ELb1ELb0ELb0ELb0ELb0ELb0EEEvNS_16Flash_fwd_paramsE,@"STO_CUDA_ENTRY STV_DEFAULT"
_ZN5flash16flash_fwd_kernelI23Flash_fwd_kernel_traitsILi32ELi128ELi128ELi4ELb0ELb0EN7cutlass6half_tE19Flash_kernel_traitsILi32ELi128ELi128ELi4ES3_EELb1ELb0ELb1ELb0ELb0ELb0ELb0ELb0EEEvNS_16Flash_fwd_paramsE:
.text._ZN5flash16flash_fwd_kernelI23Flash_fwd_kernel_traitsILi32ELi128ELi128ELi4ELb0ELb0EN7cutlass6half_tE19Flash_kernel_traitsILi32ELi128ELi128ELi4ES3_EELb1ELb0ELb1ELb0ELb0ELb0ELb0ELb0EEEvNS_16Flash_fwd_paramsE:
        /* <DEDUP_REMOVED lines=9> */
[----:B------:R-:W4:Y:S01]  /*0090*/  S2R R178, SR_TID.X ;  /* 0x0000000000b27919 */ /* 0x000f220000002100 */
[----:B------:R-:W-:Y:S01]  /*00a0*/  ULDC.64 UR6, c[0x0][0x2f0] ;  /* 0x0000bc0000067ab9 */ /* 0x000fe20000000a00 */
[----:B------:R-:W-:Y:S01]  /*00b0*/  ULDC.64 UR8, c[0x0][0x2f0] ;  /* 0x0000bc0000087ab9 */ /* 0x000fe20000000a00 */
[----:B-1----:R-:W-:-:S04]  /*00c0*/  VIADD R1, R1, 0xffffff28 ;  /* 0xffffff2801017836 */ /* 0x002fc80000000000 */
[----:B------:R2:W5:Y:S01]  /*00d0*/  @P2 LDG.E.64 R4, desc[UR20][R2.64] ;  /* 0x0000001402042981 */ /* 0x000562000c1e1b00 */
[----:B------:R-:W-:Y:S08]  /*00e0*/  S2UR UR14, SR_CTAID.X ;  /* 0x00000000000e79c3 */ /* 0x000ff00000002500 */
[----:B------:R-:W1:Y:S08]  /*00f0*/  S2UR UR33, SR_CTAID.Y ;  /* 0x00000000002179c3 */ /* 0x000e700000002600 */
[----:B------:R-:W4:Y:S01]  /*0100*/  S2UR UR31, SR_CTAID.Z ;  /* 0x00000000001f79c3 */ /* 0x000f220000002700 */
[----:B--2---:R-:W-:-:S07]  /*0110*/  @P2 IMAD.MOV.U32 R2, RZ, RZ, R6 ;  /* 0x000000ffff022224 */ /* 0x004fce00078e0006 */
[----:B------:R-:W2:Y:S01]  /*0120*/  @P2 LDC R0, c[0x0][0x3b0] ;  /* 0x0000ec00ff002b82 */ /* 0x000ea20000000800 */
[----:B---3--:R-:W-:-:S06]  /*0130*/  @P2 IMAD.MOV.U32 R3, RZ, RZ, R7 ;  /* 0x000000ffff032224 */ /* 0x008fcc00078e0007 */
[----:B------:R-:W2:Y:S01]  /*0140*/  @P2 LDG.E.64 R2, desc[UR20][R2.64] ;  /* 0x0000001402022981 */ /* 0x000ea2000c1e1b00 */
[----:B------:R-:W-:Y:S02]  /*0150*/  UISETP.NE.U32.AND UP2, UPT, UR6, URZ, UPT ;  /* 0x0000003f0600728c */ /* 0x000fe4000bf45070 */
[----:B-1----:R-:W-:Y:S02]  /*0160*/  UIMAD.WIDE UR8, UR33, 0x4, UR8 ;  /* 0x00000004210878a5 */ /* 0x002fe4000f8e0208 */
[----:B------:R-:W-:Y:S01]  /*0170*/  UISETP.NE.AND.EX UP2, UPT, UR7, URZ, UPT, UP2 ;  /* 0x0000003f0700728c */ /* 0x000fe2000bf45320 */
[----:B------:R-:W-:Y:S01]  /*0180*/  ULDC.U8 UR6, c[0x0][0x3c2] ;  /* 0x0000f08000067ab9 */ /* 0x000fe20000000000 */
[----:B----4-:R-:W-:Y:S02]  /*0190*/  ULOP3.LUT UR4, UR31, UR14, UR33, 0xfe, !UPT ;  /* 0x0000000e1f047292 */ /* 0x010fe4000f8efe21 */
[----:B------:R-:W-:Y:S02]  /*01a0*/  UISETP.NE.AND UP3, UPT, UR6, URZ, UPT ;  /* 0x0000003f0600728c */ /* 0x000fe4000bf65270 */
[----:B------:R-:W-:Y:S01]  /*01b0*/  PLOP3.LUT P0, PT, PT, PT, UP2, 0x80, 0x0 ;  /* 0x000000000000781c */ /* 0x000fe20003f0f028 */
[----:B------:R-:W-:Y:S01]  /*01c0*/  ULDC.64 UR6, c[0x0][0x2f8] ;  /* 0x0000be0000067ab9 */ /* 0x000fe20000000a00 */
[----:B------:R-:W-:Y:S01]  /*01d0*/  LOP3.LUT P3, RZ, R178, UR4, RZ, 0xfc, !PT ;  /* 0x00000004b2ff7c12 */ /* 0x000fe2000f86fcff */
[----:B------:R-:W-:-:S02]  /*01e0*/  ULDC.64 UR4, c[0x0][0x300] ;  /* 0x0000c00000047ab9 */ /* 0x000fc40000000a00 */
[----:B------:R-:W-:-:S04]  /*01f0*/  UISETP.NE.U32.AND UP1, UPT, UR4, URZ, UPT ;  /* 0x0000003f0400728c */ /* 0x000fc8000bf25070 */
[----:B------:R-:W-:-:S03]  /*0200*/  UISETP.NE.AND.EX UP1, UPT, UR5, URZ, UPT, UP1 ;  /* 0x0000003f0500728c */ /* 0x000fc6000bf25310 */
[----:B------:R-:W-:Y:S02]  /*0210*/  ULDC.64 UR4, c[0x0][0x2f8] ;  /* 0x0000be0000047ab9 */ /* 0x000fe40000000a00 */
[----:B------:R-:W-:Y:S01]  /*0220*/  UISETP.EQ.U32.AND UP0, UPT, UR4, URZ, UPT ;  /* 0x0000003f0400728c */ /* 0x000fe2000bf02070 */
[----:B------:R-:W1:Y:S03]  /*0230*/  @!P3 LDC.64 R8, c[0x0][0x3b8] ;  /* 0x0000ee00ff08bb82 */ /* 0x000e660000000a00 */
[----:B------:R-:W-:Y:S02]  /*0240*/  UISETP.EQ.OR.EX UP0, UPT, UR5, URZ, !UP3, UP0 ;  /* 0x0000003f0500728c */ /* 0x000fe4000df02700 */
[----:B------:R-:W-:Y:S01]  /*0250*/  UIMAD.WIDE UR6, UR33, 0x4, UR6 ;  /* 0x00000004210678a5 */ /* 0x000fe2000f8e0206 */
[----:B-----5:R-:W-:Y:S02]  /*0260*/  @P2 R2UR UR26, R4 ;  /* 0x00000000041a22ca */ /* 0x020fe400000e0000 */
[----:B------:R-:W-:-:S11]  /*0270*/  @P2 R2UR UR27, R5 ;  /* 0x00000000051b22ca */ /* 0x000fd600000e0000 */
[----:B------:R-:W-:Y:S02]  /*0280*/  IMAD.U32 R4, RZ, RZ, UR26 ;  /* 0x0000001aff047e24 */ /* 0x000fe4000f8e00ff */
[----:B------:R-:W-:-:S05]  /*0290*/  IMAD.U32 R5, RZ, RZ, UR27 ;  /* 0x0000001bff057e24 */ /* 0x000fca000f8e00ff */
[----:B-1----:R1:W-:Y:S01]  /*02a0*/  @!P3 STG.E.64 desc[UR20][R8.64], R4 ;  /* 0x000000040800b986 */ /* 0x0023e2000c101b14 */
[----:B--2---:R-:W-:Y:S01]  /*02b0*/  @P2 IADD3 R6, P1, R2, R0, RZ ;  /* 0x0000000002062210 */ /* 0x004fe20007f3e0ff */
[----:B------:R-:W-:-:S04]  /*02c0*/  IMAD.U32 R2, RZ, RZ, UR8 ;  /* 0x00000008ff027e24 */ /* 0x000fc8000f8e00ff */
[----:B------:R-:W-:Y:S01]  /*02d0*/  @P2 IMAD.X R7, RZ, RZ, R3, P1 ;  /* 0x000000ffff072224 */ /* 0x000fe200008e0603 */
[----:B------:R-:W-:Y:S01]  /*02e0*/  PLOP3.LUT P1, PT, PT, PT, UP1, 0x80, 0x0 ;  /* 0x000000000000781c */ /* 0x000fe20003f2f018 */
[----:B------:R-:W-:Y:S01]  /*02f0*/  IMAD.U32 R3, RZ, RZ, UR9 ;  /* 0x00000009ff037e24 */ /* 0x000fe2000f8e00ff */
[----:B------:R-:W-:Y:S02]  /*0300*/  @UP1 ULDC.64 UR8, c[0x0][0x300] ;  /* 0x0000c00000081ab9 */ /* 0x000fe40000000a00 */
[----:B------:R-:W-:Y:S01]  /*0310*/  @UP1 UIMAD.WIDE UR8, UR33, 0x4, UR8 ;  /* 0x00000004210818a5 */ /* 0x000fe2000f8e0208 */
[----:B-1----:R-:W-:Y:S02]  /*0320*/  @!P3 IMAD.MOV.U32 R4, RZ, RZ, R6 ;  /* 0x000000ffff04b224 */ /* 0x002fe400078e0006 */
[----:B------:R-:W-:Y:S01]  /*0330*/  @!P3 IMAD.MOV.U32 R5, RZ, RZ, R7 ;  /* 0x000000ffff05b224 */ /* 0x000fe200078e0007 */
[----:B------:R-:W-:-:S04]  /*0340*/  PLOP3.LUT P2, PT, PT, PT, UP0, 0x80, 0x0 ;  /* 0x000000000000781c */ /* 0x000fc80003f4f008 */
[----:B------:R1:W-:Y:S04]  /*0350*/  @!P3 STG.E.64 desc[UR20][R8.64+0x8], R4 ;  /* 0x000008040800b986 */ /* 0x0003e8000c101b14 */
[----:B-1----:R-:W2:Y:S04]  /*0360*/  @P0 LDG.E R8, desc[UR20][R2.64] ;  /* 0x0000001402080981 */ /* 0x002ea8000c1e1900 */
[----:B------:R1:W3:Y:S02]  /*0370*/  @P0 LDG.E R5, desc[UR20][R2.64+0x4] ;  /* 0x0000041402050981 */ /* 0x0002e4000c1e1900 */
[----:B-1----:R-:W-:-:S02]  /*0380*/  IMAD.U32 R2, RZ, RZ, UR8 ;  /* 0x00000008ff027e24 */ /* 0x002fc4000f8e00ff */
[----:B------:R-:W-:-:S05]  /*0390*/  IMAD.U32 R3, RZ, RZ, UR9 ;  /* 0x00000009ff037e24 */ /* 0x000fca000f8e00ff */
[----:B------:R1:W4:Y:S02]  /*03a0*/  @P1 LDG.E R0, desc[UR20][R2.64] ;  /* 0x0000001402001981 */ /* 0x000324000c1e1900 */
[----:B-1----:R-:W-:Y:S01]  /*03b0*/  IMAD.U32 R2, RZ, RZ, UR6 ;  /* 0x00000006ff027e24 */ /* 0x002fe2000f8e00ff */
[----:B------:R-:W-:Y:S01]  /*03c0*/  SHF.R.S32.HI R17, RZ, 0x1f, R178 ;  /* 0x0000001fff117819 */ /* 0x000fe200000114b2 */
[----:B------:R-:W-:Y:S01]  /*03d0*/  IMAD.U32 R3, RZ, RZ, UR7 ;  /* 0x00000007ff037e24 */ /* 0x000fe2000f8e00ff */
[----:B------:R-:W-:-:S04]  /*03e0*/  ULDC UR6, c[0x0][0x270] ;  /* 0x00009c0000067ab9 */ /* 0x000fc80000000800 */
[----:B------:R-:W5:Y:S01]  /*03f0*/  @!P2 LDG.E R4, desc[UR20][R2.64] ;  /* 0x000000140204a981 */ /* 0x000f62000c1e1900 */
[----:B------:R-:W-:Y:S01]  /*0400*/  UMOV UR34, URZ ;  /* 0x0000003f00227c82 */ /* 0x000fe20008000000 */
[----:B------:R-:W-:Y:S01]  /*0410*/  UIMAD UR7, UR33, UR6, UR31 ;  /* 0x00000006210772a4 */ /* 0x000fe2000f8e021f */
[----:B------:R-:W-:Y:S01]  /*0420*/  UMOV UR13, 0xffffffff ;  /* 0xffffffff000d7882 */ /* 0x000fe20000000000 */
[----:B------:R-:W-:Y:S01]  /*0430*/  UMOV UR8, 0xffffffff ;  /* 0xffffffff00087882 */ /* 0x000fe20000000000 */
[----:B--2---:R-:W-:Y:S02]  /*0440*/  @P0 R2UR UR13, R8 ;  /* 0x00000000080d02ca */ /* 0x004fe400000e0000 */
[----:B---3--:R-:W-:Y:S02]  /*0450*/  @P0 R2UR UR24, R5 ;  /* 0x00000000051802ca */ /* 0x008fe400000e0000 */
[----:B------:R-:W-:Y:S02]  /*0460*/  LEA.HI R5, R17, R178, RZ, 0x5 ;  /* 0x000000b211057211 */ /* 0x000fe400078f28ff */
[----:B------:R-:W-:Y:S01]  /*0470*/  ISETP.NE.U32.AND P0, PT, RZ, UR4, PT ;  /* 0x00000004ff007c0c */ /* 0x000fe2000bf05070 */
[----:B------:R-:W-:-:S08]  /*0480*/  USHF.L.U32 UR4, UR7, 0x5, URZ ;  /* 0x0000000507047899 */ /* 0x000fd0000800063f */
[----:B------:R-:W-:-:S07]  /*0490*/  @UP2 UIADD3 UR24, UR24, -UR13, URZ ;  /* 0x8000000d18182290 */ /* 0x000fce000fffe03f */
[----:B------:R-:W-:Y:S01]  /*04a0*/  @!UP2 ULDC UR24, c[0x0][0x2c4] ;  /* 0x0000b1000018aab9 */ /* 0x000fe20000000800 */
[----:B----4-:R-:W-:Y:S02]  /*04b0*/  @P1 R2UR UR34, R0 ;  /* 0x00000000002212ca */ /* 0x010fe400000e0000 */
[----:B------:R-:W-:-:S05]  /*04c0*/  LOP3.LUT R0, R5, 0xffffffe0, RZ, 0xc0, !PT ;  /* 0xffffffe005007812 */ /* 0x000fca00078ec0ff */
[----:B------:R-:W-:-:S05]  /*04d0*/  IMAD.IADD R133, R178, 0x1, -R0 ;  /* 0x00000001b2857824 */ /* 0x000fca00078e0a00 */
[--C-:B------:R-:W-:Y:S02]  /*04e0*/  SHF.R.S32.HI R0, RZ, 0x1f, R133.reuse ;  /* 0x0000001fff007819 */ /* 0x100fe40000011485 */
[----:B-----5:R-:W-:Y:S02]  /*04f0*/  @!P2 R2UR UR8, R4 ;  /* 0x000000000408a2ca */ /* 0x020fe400000e0000 */
[----:B------:R-:W-:Y:S01]  /*0500*/  ISETP.NE.AND.EX P2, PT, RZ, UR5, PT, P0 ;  /* 0x00000005ff007c0c */ /* 0x000fe2000bf45300 */
[----:B------:R-:W-:Y:S01]  /*0510*/  USHF.R.S32.HI UR5, URZ, 0x1f, UR4 ;  /* 0x0000001f3f057899 */ /* 0x000fe20008011404 */
[----:B------:R-:W-:-:S05]  /*0520*/  IADD3 R185, P1, P0, R6, UR4, R133 ;  /* 0x0000000406b97c10 */ /* 0x000fca000f83e085 */
[----:B------:R1:W-:Y:S01]  /*0530*/  STL [R1+0x98], R185 ;  /* 0x000098b901007387 */ /* 0x0003e20000100800 */
[----:B------:R-:W-:-:S05]  /*0540*/  IADD3.X R184, R7, UR5, R0, P1, P0 ;  /* 0x0000000507b87c10 */ /* 0x000fca0008fe0400 */
[----:B------:R-:W-:Y:S05]  /*0550*/  @!P2 BRA `(.L_x_465) ;  /* 0x00000000001ca947 */ /* 0x000fea0003800000 */
[----:B------:R-:W-:-:S13]  /*0560*/  PLOP3.LUT P0, PT, PT, PT, UP3, 0x80, 0x0 ;  /* 0x000000000000781c */ /* 0x000fda0003f0f038 */
[----:B------:R-:W2:Y:S04]  /*0570*/  @P0 LDG.E R0, desc[UR20][R2.64+0x4] ;  /* 0x0000041402000981 */ /* 0x000ea8000c1e1900 */
[----:B------:R-:W3:Y:S01]  /*0580*/  @!P0 LDG.E R2, desc[UR20][R2.64] ;  /* 0x0000001402028981 */ /* 0x000ee2000c1e1900 */
[----:B--2---:R-:W-:-:S13]  /*0590*/  @P0 R2UR UR7, R0 ;  /* 0x00000000000702ca */ /* 0x004fda00000e0000 */
[----:B------:R-:W-:-:S07]  /*05a0*/  @UP3 UIADD3 UR7, UR7, -UR8, URZ ;  /* 0x8000000807073290 */ /* 0x000fce000fffe03f */
[----:B---3--:R-:W-:Y:S01]  /*05b0*/  @!P0 R2UR UR7, R2 ;  /* 0x00000000020782ca */ /* 0x008fe200000e0000 */
[----:B------:R-:W-:-:S14]  /*05c0*/  BRA `(.L_x_466) ;  /* 0x0000000000047947 */ /* 0x000fdc0003800000 */
.L_x_465:
[----:B------:R-:W-:Y:S01]  /*05d0*/  ULDC UR7, c[0x0][0x2c8] ;  /* 0x0000b20000077ab9 */ /* 0x000fe20000000800 */
.L_x_466:
        /* <DEDUP_REMOVED lines=45> */
[----:B------:R-:W-:Y:S01]  /*08b0*/  LEA.HI R2, R17, R178, RZ, 0x2 ;  /* 0x000000b211027211 */ /* 0x000fe200078f10ff */
[----:B------:R-:W-:Y:S01]  /*08c0*/  ULDC.U8 UR7, c[0x0][0x3d9] ;  /* 0x0000f64000077ab9 */ /* 0x000fe20000000000 */
[----:B------:R-:W-:Y:S01]  /*08d0*/  USHF.R.S32.HI UR15, URZ, 0x1f, UR31 ;  /* 0x0000001f3f0f7899 */ /* 0x000fe2000801141f */
[----:B------:R-:W-:Y:S01]  /*08e0*/  BSSY B0, `(.L_x_468) ;  /* 0x0000053000007945 */ /* 0x000fe20003800000 */
[----:B------:R-:W-:Y:S01]  /*08f0*/  UISETP.NE.AND UP2, UPT, UR7, URZ, UPT ;  /* 0x0000003f0700728c */ /* 0x000fe2000bf45270 */
[----:B------:R-:W-:Y:S01]  /*0900*/  LOP3.LUT R0, R2, 0xfffffffc, RZ, 0xc0, !PT ;  /* 0xfffffffc02007812 */ /* 0x000fe200078ec0ff */
[----:B------:R-:W-:Y:S01]  /*0910*/  UIADD3 UR24, -UR22, UR24, URZ ;  /* 0x0000001816187290 */ /* 0x000fe2000fffe13f */
[----:B------:R-:W-:-:S03]  /*0920*/  SHF.R.S32.HI R2, RZ, 0x2, R2 ;  /* 0x00000002ff027819 */ /* 0x000fc60000011402 */
[----:B------:R-:W-:Y:S01]  /*0930*/  @!UP1 USHF.R.S32.HI UR12, URZ, 0x1f, UR33 ;  /* 0x0000001f3f0c9899 */ /* 0x000fe20008011421 */
[----:B------:R-:W-:Y:S01]  /*0940*/  IMAD.IADD R0, R178, 0x1, -R0 ;  /* 0x00000001b2007824 */ /* 0x000fe200078e0a00 */
[----:B------:R-:W-:Y:S01]  /*0950*/  @UP1 ULDC.64 UR8, c[0x0][0x298] ;  /* 0x0000a60000081ab9 */ /* 0x000fe20000000a00 */
[----:B------:R-:W-:Y:S01]  /*0960*/  @!UP1 ULDC.64 UR4, c[0x0][0x290] ;  /* 0x0000a40000049ab9 */ /* 0x000fe20000000a00 */
[----:B------:R-:W-:Y:S01]  /*0970*/  @UP1 UIMAD.WIDE.U32 UR10, UR13, UR8, URZ ;  /* 0x000000080d0a12a5 */ /* 0x000fe2000f8e003f */
[----:B------:R-:W-:Y:S01]  /*0980*/  IMAD.SHL.U32 R4, R0, 0x8, RZ ;  /* 0x0000000800047824 */ /* 0x000fe200078e00ff */
[----:B------:R-:W-:Y:S01]  /*0990*/  @!UP1 UIMAD UR8, UR12, UR4, URZ ;  /* 0x000000040c0892a4 */ /* 0x000fe2000f8e023f */
[C---:B------:R-:W-:Y:S01]  /*09a0*/  VIADD R14, R2.reuse, 0x20 ;  /* 0x00000020020e7836 */ /* 0x040fe20000000000 */
[----:B------:R-:W-:Y:S01]  /*09b0*/  @!UP1 UIMAD.WIDE.U32 UR16, UR33, UR4, URZ ;  /* 0x00000004211092a5 */ /* 0x000fe2000f8e003f */
[C---:B------:R-:W-:Y:S01]  /*09c0*/  VIADD R15, R2.reuse, 0x40 ;  /* 0x00000040020f7836 */ /* 0x040fe20000000000 */
[----:B------:R-:W-:Y:S01]  /*09d0*/  ULDC.U8 UR12, c[0x0][0x3d8] ;  /* 0x0000f600000c7ab9 */ /* 0x000fe20000000000 */
[----:B------:R-:W-:Y:S01]  /*09e0*/  @!UP1 UIMAD UR8, UR33, UR5, UR8 ;  /* 0x00000005210892a4 */ /* 0x000fe2000f8e0208 */
[C---:B------:R-:W-:Y:S01]  /*09f0*/  VIADD R16, R2.reuse, 0x60 ;  /* 0x0000006002107836 */ /* 0x040fe20000000000 */
[----:B------:R-:W-:Y:S01]  /*0a00*/  UISETP.NE.AND UP3, UPT, UR12, URZ, UPT ;  /* 0x0000003f0c00728c */ /* 0x000fe2000bf65270 */
[----:B------:R-:W-:Y:S01]  /*0a10*/  ISETP.GE.AND P4, PT, R2, UR24, PT ;  /* 0x0000001802007c0c */ /* 0x000fe2000bf86270 */
[----:B------:R-:W-:Y:S01]  /*0a20*/  UISETP.NE.AND UP0, UPT, UR12, URZ, !UP2 ;  /* 0x0000003f0c00728c */ /* 0x000fe2000d705270 */
[----:B------:R-:W-:Y:S01]  /*0a30*/  ISETP.GE.AND P3, PT, R14, UR24, PT ;  /* 0x000000180e007c0c */ /* 0x000fe2000bf66270 */
[----:B------:R-:W-:Y:S01]  /*0a40*/  @UP2 ULDC.64 UR4, c[0x0][0x2c0] ;  /* 0x0000b00000042ab9 */ /* 0x000fe20000000a00 */
[----:B------:R-:W-:Y:S01]  /*0a50*/  UISETP.EQ.AND UP3, UPT, UR7, URZ, UP3 ;  /* 0x0000003f0700728c */ /* 0x000fe20009f62270 */
[----:B------:R-:W-:Y:S01]  /*0a60*/  ISETP.GE.AND P2, PT, R15, UR24, PT ;  /* 0x000000180f007c0c */ /* 0x000fe2000bf46270 */
[----:B------:R-:W-:Y:S01]  /*0a70*/  @UP2 UIMAD UR18, UR5, UR4, URZ ;  /* 0x00000004051222a4 */ /* 0x000fe2000f8e023f */
[----:B------:R-:W-:Y:S01]  /*0a80*/  ISETP.GE.AND P1, PT, R16, UR24, PT ;  /* 0x0000001810007c0c */ /* 0x000fe2000bf26270 */
[----:B------:R-:W-:Y:S01]  /*0a90*/  @UP2 UMOV UR7, 0x1 ;  /* 0x0000000100072882 */ /* 0x000fe20000000000 */
[----:B------:R-:W-:Y:S01]  /*0aa0*/  ULDC.64 UR4, c[0x0][0x2a0] ;  /* 0x0000a80000047ab9 */ /* 0x000fe20000000a00 */
[----:B------:R-:W-:Y:S01]  /*0ab0*/  @UP1 UIMAD UR9, UR13, UR9, UR11 ;  /* 0x000000090d0912a4 */ /* 0x000fe2000f8e020b */
[----:B------:R-:W-:Y:S01]  /*0ac0*/  IMAD.U32 R3, RZ, RZ, UR4 ;  /* 0x00000004ff037e24 */ /* 0x000fe2000f8e00ff */
[----:B------:R-:W-:Y:S01]  /*0ad0*/  UIMAD UR15, UR15, UR4, URZ ;  /* 0x000000040f0f72a4 */ /* 0x000fe2000f8e023f */
[----:B------:R-:W-:Y:S01]  /*0ae0*/  ISETP.NE.OR P4, PT, R0, RZ, P4 ;  /* 0x000000ff0000720c */ /* 0x000fe20002785670 */
[----:B------:R-:W-:Y:S01]  /*0af0*/  ULDC UR11, c[0x0][0x2d0] ;  /* 0x0000b400000b7ab9 */ /* 0x000fe20000000800 */
[----:B------:R-:W-:Y:S01]  /*0b00*/  @!UP2 ULDC UR4, c[0x0][0x2c4] ;  /* 0x0000b1000004aab9 */ /* 0x000fe20000000800 */
[----:B------:R-:W-:Y:S01]  /*0b10*/  @UP0 ULDC UR4, c[0x0][0x2e4] ;  /* 0x0000b90000040ab9 */ /* 0x000fe20000000800 */
[----:B------:R-:W-:Y:S01]  /*0b20*/  UIMAD UR5, UR31, UR5, UR15 ;  /* 0x000000051f0572a4 */ /* 0x000fe2000f8e020f */
[----:B------:R-:W-:Y:S01]  /*0b30*/  ISETP.GE.AND P5, PT, R4, UR11, PT ;  /* 0x0000000b04007c0c */ /* 0x000fe2000bfa6270 */
[----:B------:R-:W-:Y:S01]  /*0b40*/  @!UP2 UIMAD UR7, UR4, UR6, URZ ;  /* 0x000000060407a2a4 */ /* 0x000fe2000f8e023f */
[----:B------:R-:W-:Y:S01]  /*0b50*/  ISETP.NE.OR P3, PT, R0, RZ, P3 ;  /* 0x000000ff0000720c */ /* 0x000fe20001f65670 */
[----:B------:R-:W-:Y:S01]  /*0b60*/  @UP1 UMOV UR15, UR10 ;  /* 0x0000000a000f1c82 */ /* 0x000fe20008000000 */
[----:B------:R-:W-:Y:S01]  /*0b70*/  @UP3 ULDC UR10, c[0x0][0x2c4] ;  /* 0x0000b100000a3ab9 */ /* 0x000fe20000000800 */
[----:B------:R-:W-:Y:S01]  /*0b80*/  UIMAD UR7, UR33, UR7, URZ ;  /* 0x00000007210772a4 */ /* 0x000fe2000f8e023f */
[----:B------:R-:W-:Y:S01]  /*0b90*/  ISETP.GE.OR P6, PT, R2, UR24, P5 ;  /* 0x0000001802007c0c */ /* 0x000fe2000afc6670 */
[----:B------:R-:W-:Y:S01]  /*0ba0*/  @UP3 UIMAD UR10, UR33, UR10, URZ ;  /* 0x0000000a210a32a4 */ /* 0x000fe2000f8e023f */
[C---:B------:R-:W-:Y:S01]  /*0bb0*/  ISETP.NE.OR P2, PT, R0.reuse, RZ, P2 ;  /* 0x000000ff0000720c */ /* 0x040fe20001745670 */
[----:B------:R-:W-:Y:S01]  /*0bc0*/  @!UP1 UIADD3 UR9, UR17, UR8, URZ ;  /* 0x0000000811099290 */ /* 0x000fe2000fffe03f */
[----:B------:R-:W-:Y:S01]  /*0bd0*/  ISETP.NE.OR P1, PT, R0, RZ, P1 ;  /* 0x000000ff0000720c */ /* 0x000fe20000f25670 */
[----:B------:R-:W-:Y:S01]  /*0be0*/  @!UP1 UMOV UR15, UR16 ;  /* 0x00000010000f9c82 */ /* 0x000fe20008000000 */
[----:B------:R-:W-:Y:S01]  /*0bf0*/  @UP3 USEL UR10, UR10, UR13, !UP1 ;  /* 0x0000000d0a0a3287 */ /* 0x000fe2000c800000 */
[C---:B------:R-:W-:Y:S01]  /*0c00*/  IADD3 R8, P0, R4.reuse, UR15, RZ ;  /* 0x0000000f04087c10 */ /* 0x040fe2000ff1e0ff */
[----:B------:R-:W-:Y:S01]  /*0c10*/  @UP2 ULDC UR12, c[0x0][0x2c0] ;  /* 0x0000b000000c2ab9 */ /* 0x000fe20000000800 */
[----:B------:R-:W-:Y:S01]  /*0c20*/  USEL UR7, UR7, URZ, !UP3 ;  /* 0x0000003f07077287 */ /* 0x000fe2000d800000 */
[----:B------:R-:W-:Y:S01]  /*0c30*/  @!UP2 UMOV UR12, 0x1 ;  /* 0x00000001000ca882 */ /* 0x000fe20000000000 */
[----:B------:R-:W-:Y:S01]  /*0c40*/  @!UP2 UMOV UR18, UR4 ;  /* 0x000000040012ac82 */ /* 0x000fe20008000000 */
[----:B------:R-:W-:Y:S01]  /*0c50*/  UIMAD UR22, UR22, UR12, URZ ;  /* 0x0000000c161672a4 */ /* 0x000fe2000f8e023f */
[----:B------:R-:W-:Y:S01]  /*0c60*/  LEA.HI.X.SX32 R9, R4, UR9, 0x1, P0 ;  /* 0x0000000904097c11 */ /* 0x000fe200080f0eff */
[----:B------:R-:W-:Y:S01]  /*0c70*/  UIMAD UR7, UR31, UR18, UR7 ;  /* 0x000000121f0772a4 */ /* 0x000fe2000f8e0207 */
[----:B------:R-:W-:Y:S01]  /*0c80*/  IMAD.U32 R4, RZ, RZ, UR14 ;  /* 0x0000000eff047e24 */ /* 0x000fe2000f8e00ff */
[----:B------:R-:W-:Y:S01]  /*0c90*/  @!UP3 UMOV UR26, URZ ;  /* 0x0000003f001abc82 */ /* 0x000fe20008000000 */
[----:B------:R-:W-:Y:S01]  /*0ca0*/  @UP3 UMOV UR26, UR10 ;  /* 0x0000000a001a3c82 */ /* 0x000fe20008000000 */
[----:B------:R-:W-:Y:S01]  /*0cb0*/  @!UP3 UMOV UR27, URZ ;  /* 0x0000003f001bbc82 */ /* 0x000fe20008000000 */
[----:B------:R-:W-:Y:S01]  /*0cc0*/  USHF.R.S32.HI UR4, URZ, 0x1f, UR22 ;  /* 0x0000001f3f047899 */ /* 0x000fe20008011416 */
[----:B------:R-:W-:Y:S01]  /*0cd0*/  IMAD.WIDE.U32 R8, R3, UR31, R8 ;  /* 0x0000001f03087c25 */ /* 0x000fe2000f8e0008 */
[----:B------:R-:W-:Y:S01]  /*0ce0*/  @UP3 USHF.R.S32.HI UR27, URZ, 0x1f, UR10 ;  /* 0x0000001f3f1b3899 */ /* 0x000fe2000801140a */
[--C-:B------:R-:W-:Y:S01]  /*0cf0*/  SHF.R.S32.HI R3, RZ, 0x1f, R2.reuse ;  /* 0x0000001fff037819 */ /* 0x100fe20000011402 */
[----:B------:R-:W-:Y:S01]  /*0d00*/  USHF.R.S32.HI UR6, URZ, 0x1f, UR7 ;  /* 0x0000001f3f067899 */ /* 0x000fe20008011407 */
[----:B------:R-:W-:Y:S01]  /*0d10*/  VIADD R7, R9, UR5 ;  /* 0x0000000509077c36 */ /* 0x000fe20008000000 */
        /* <DEDUP_REMOVED lines=15> */
.L_x_469:
[----:B------:R-:W-:Y:S05]  /*0e10*/  BSYNC B0 ;  /* 0x0000000000007941 */ /* 0x000fea0003800000 */
.L_x_468:
        /* <DEDUP_REMOVED lines=17> */
.L_x_471:
[----:B------:R-:W-:Y:S05]  /*0f30*/  BSYNC B0 ;  /* 0x0000000000007941 */ /* 0x000fea0003800000 */
.L_x_470:
        /* <DEDUP_REMOVED lines=15> */
.L_x_473:
[----:B------:R-:W-:Y:S05]  /*1030*/  BSYNC B0 ;  /* 0x0000000000007941 */ /* 0x000fea0003800000 */
.L_x_472:
        /* <DEDUP_REMOVED lines=14> */
.L_x_475:
[----:B------:R-:W-:Y:S05]  /*1120*/  BSYNC B0 ;  /* 0x0000000000007941 */ /* 0x000fea0003800000 */
.L_x_474:
        /* <DEDUP_REMOVED lines=10> */
.L_x_477:
[----:B------:R-:W-:Y:S05]  /*11d0*/  BSYNC B0 ;  /* 0x0000000000007941 */ /* 0x000fea0003800000 */
.L_x_476:
        /* <DEDUP_REMOVED lines=10> */
.L_x_479:
[----:B------:R-:W-:Y:S05]  /*1280*/  BSYNC B0 ;  /* 0x0000000000007941 */ /* 0x000fea0003800000 */
.L_x_478:
        /* <DEDUP_REMOVED lines=10> */
.L_x_481:
[----:B------:R-:W-:Y:S05]  /*1330*/  BSYNC B0 ;  /* 0x0000000000007941 */ /* 0x000fea0003800000 */
.L_x_480:
        /* <DEDUP_REMOVED lines=10> */
.L_x_467:
[----:B------:R-:W2:Y:S01]  /*13e0*/  LDC R23, c[0x0][0x278] ;  /* 0x00009e00ff177b82 */ /* 0x000ea20000000800 */
[CC--:B------:R-:W-:Y:S01]  /*13f0*/  LEA.HI R6, R17.reuse, R178.reuse, RZ, 0x2 ;  /* 0x000000b211067211 */ /* 0x0c0fe200078f10ff */
[----:B------:R-:W-:Y:S01]  /*1400*/  UISETP.NE.AND UP0, UPT, UR13, -0x1, UPT ;  /* 0xffffffff0d00788c */ /* 0x000fe2000bf05270 */
[----:B------:R-:W3:Y:S01]  /*1410*/  S2R R15, SR_CTAID.Z ;  /* 0x00000000000f7919 */ /* 0x000ee20000002700 */
[----:B------:R-:W-:Y:S01]  /*1420*/  UISETP.NE.AND UP1, UPT, UR8, -0x1, UPT ;  /* 0xffffffff0800788c */ /* 0x000fe2000bf25270 */
[----:B------:R-:W-:Y:S01]  /*1430*/  LOP3.LUT R4, R6, 0xfffffffc, RZ, 0xc0, !PT ;  /* 0xfffffffc06047812 */ /* 0x000fe200078ec0ff */
[----:B------:R-:W-:Y:S01]  /*1440*/  UIADD3 UR16, UR17, -0x1, URZ ;  /* 0xffffffff11107890 */ /* 0x000fe2000fffe03f */
[----:B------:R-:W-:Y:S02]  /*1450*/  LEA.HI R20, R17, R178, RZ, 0x3 ;  /* 0x000000b211147211 */ /* 0x000fe400078f18ff */
[----:B------:R-:W-:Y:S01]  /*1460*/  SHF.R.S32.HI R132, RZ, 0x5, R5 ;  /* 0x00000005ff847819 */ /* 0x000fe20000011405 */
[----:B------:R-:W-:Y:S01]  /*1470*/  IMAD.IADD R4, R178, 0x1, -R4 ;  /* 0x00000001b2047824 */ /* 0x000fe200078e0a04 */
[----:B------:R-:W-:Y:S01]  /*1480*/  PLOP3.LUT P0, PT, PT, PT, UP1, 0x80, 0x0 ;  /* 0x000000000000781c */ /* 0x000fe20003f0f018 */
[----:B------:R-:W-:Y:S01]  /*1490*/  UIMAD UR15, UR16, -0x80, UR23 ;  /* 0xffffff80100f78a4 */ /* 0x000fe2000f8e0217 */
[----:B------:R-:W-:Y:S01]  /*14a0*/  SHF.R.S32.HI R19, RZ, 0x3, R20 ;  /* 0x00000003ff137819 */ /* 0x000fe20000011414 */
[----:B------:R-:W-:Y:S01]  /*14b0*/  IMAD.SHL.U32 R8, R4, 0x8, RZ ;  /* 0x0000000804087824 */ /* 0x000fe200078e00ff */
[----:B------:R-:W-:Y:S01]  /*14c0*/  @UP0 ULDC.64 UR4, c[0x0][0x240] ;  /* 0x0000900000040ab9 */ /* 0x000fe20000000a00 */
[----:B------:R-:W-:-:S02]  /*14d0*/  @UP1 UIADD3 UR25, UR34, UR8, URZ ;  /* 0x0000000822191290 */ /* 0x000fc4000fffe03f */
[----:B------:R-:W-:Y:S01]  /*14e0*/  @UP0 UIMAD.WIDE.U32 UR28, UR13, UR4, URZ ;  /* 0x000000040d1c02a5 */ /* 0x000fe2000f8e003f */
[----:B------:R4:W-:Y:S01]  /*14f0*/  STL [R1+0x80], R8 ;  /* 0x0000800801007387 */ /* 0x0009e20000100800 */
[----:B------:R-:W-:Y:S01]  /*1500*/  @!UP0 ULDC.64 UR6, c[0x0][0x228] ;  /* 0x00008a0000068ab9 */ /* 0x000fe20000000a00 */
[----:B------:R-:W-:Y:S01]  /*1510*/  @UP1 ULDC.64 UR10, c[0x0][0x248] ;  /* 0x00009200000a1ab9 */ /* 0x000fe20000000a00 */
[----:B------:R-:W-:Y:S01]  /*1520*/  @UP0 UIMAD UR4, UR13, UR5, UR29 ;  /* 0x000000050d0402a4 */ /* 0x000fe2000f8e021d */
[----:B------:R-:W-:Y:S01]  /*1530*/  IMAD.SHL.U32 R5, R19, 0x40, RZ ;  /* 0x0000004013057824 */ /* 0x000fe200078e00ff */
[----:B--2---:R-:W-:Y:S01]  /*1540*/  IABS R0, R23 ;  /* 0x0000001700007213 */ /* 0x004fe20000000000 */
[----:B------:R-:W-:Y:S02]  /*1550*/  @!UP0 USHF.R.S32.HI UR5, URZ, 0x1f, UR33 ;  /* 0x0000001f3f058899 */ /* 0x000fe40008011421 */
[----:B------:R-:W-:Y:S01]  /*1560*/  @!UP0 UIMAD.WIDE.U32 UR36, UR33, UR6, URZ ;  /* 0x00000006212482a5 */ /* 0x000fe2000f8e003f */
[----:B------:R-:W-:Y:S01]  /*1570*/  LOP3.LUT R4, R5, 0xc0, RZ, 0xc0, !PT ;  /* 0x000000c005047812 */ /* 0x000fe200078ec0ff */
[----:B------:R-:W-:Y:S01]  /*1580*/  IMAD.MOV.U32 R22, RZ, RZ, R0 ;  /* 0x000000ffff167224 */ /* 0x000fe200078e0000 */
[----:B------:R-:W-:-:S02]  /*1590*/  @!UP0 UIMAD UR5, UR5, UR6, URZ ;  /* 0x00000006050582a4 */ /* 0x000fc4000f8e023f */
[----:B------:R-:W-:Y:S01]  /*15a0*/  @UP1 UIMAD.WIDE.U32 UR38, UR25, UR10, URZ ;  /* 0x0000000a192612a5 */ /* 0x000fe2000f8e003f */
[----:B------:R-:W2:Y:S01]  /*15b0*/  I2F.RP R2, R22 ;  /* 0x0000001600027306 */ /* 0x000ea20000209400 */
[----:B------:R-:W-:Y:S01]  /*15c0*/  @!UP0 UIMAD UR7, UR33, UR7, UR5 ;  /* 0x00000007210782a4 */ /* 0x000fe2000f8e0205 */
[----:B---3--:R-:W-:Y:S01]  /*15d0*/  IABS R15, R15 ;  /* 0x0000000f000f7213 */ /* 0x008fe20000000000 */
[----:B------:R-:W-:Y:S01]  /*15e0*/  @UP1 UIMAD UR25, UR25, UR11, URZ ;  /* 0x0000000b191912a4 */ /* 0x000fe2000f8e023f */
[----:B------:R-:W-:Y:S01]  /*15f0*/  @UP0 UMOV UR32, UR28 ;  /* 0x0000001c00200c82 */ /* 0x000fe20008000000 */
[----:B------:R-:W-:Y:S02]  /*1600*/  UIADD3 UR5, -UR22, UR24, URZ ;  /* 0x0000001816057290 */ /* 0x000fe4000fffe13f */
[----:B------:R-:W-:Y:S01]  /*1610*/  @UP1 UIADD3 UR25, UR39, UR25, URZ ;  /* 0x0000001927191290 */ /* 0x000fe2000fffe03f */
[----:B------:R-:W-:Y:S01]  /*1620*/  @UP1 UMOV UR28, UR38 ;  /* 0x00000026001c1c82 */ /* 0x000fe20008000000 */
[----:B------:R-:W-:Y:S01]  /*1630*/  @!UP0 UIADD3 UR4, UR37, UR7, URZ ;  /* 0x0000000725048290 */ /* 0x000fe2000fffe03f */
[----:B------:R-:W-:Y:S01]  /*1640*/  @!UP0 UMOV UR32, UR36 ;  /* 0x0000002400208c82 */ /* 0x000fe20008000000 */
[----:B--2---:R-:W2:Y:S02]  /*1650*/  MUFU.RCP R2, R2 ;  /* 0x0000000200027308 */ /* 0x004ea40000001000 */
[----:B--2---:R-:W-:-:S06]  /*1660*/  VIADD R2, R2, 0xffffffe ;  /* 0x0ffffffe02027836 */ /* 0x004fcc0000000000 */
[----:B------:R-:W2:Y:S02]  /*1670*/  F2I.FTZ.U32.TRUNC.NTZ R3, R2 ;  /* 0x0000000200037305 */ /* 0x000ea4000021f000 */
[----:B--2---:R-:W-:Y:S02]  /*1680*/  IMAD.MOV R0, RZ, RZ, -R3 ;  /* 0x000000ffff007224 */ /* 0x004fe400078e0a03 */
[----:B------:R-:W-:Y:S02]  /*1690*/  IMAD.MOV.U32 R2, RZ, RZ, RZ ;  /* 0x000000ffff027224 */ /* 0x000fe400078e00ff */
[----:B------:R-:W-:-:S04]  /*16a0*/  IMAD R0, R0, R22, RZ ;  /* 0x0000001600007224 */ /* 0x000fc800078e02ff */
[----:B------:R-:W-:Y:S01]  /*16b0*/  IMAD.HI.U32 R3, R3, R0, R2 ;  /* 0x0000000003037227 */ /* 0x000fe200078e0002 */
[----:B------:R-:W-:-:S04]  /*16c0*/  SHF.R.S32.HI R2, RZ, 0x2, R6 ;  /* 0x00000002ff027819 */ /* 0x000fc80000011406 */
[----:B------:R-:W-:Y:S01]  /*16d0*/  LEA.HI R6, R6, R2, RZ, 0x1 ;  /* 0x0000000206067211 */ /* 0x000fe200078f08ff */
[----:B------:R-:W-:Y:S01]  /*16e0*/  VIADD R0, R2, 0x20 ;  /* 0x0000002002007836 */ /* 0x000fe20000000000 */
[----:B----4-:R-:W-:Y:S06]  /*16f0*/  @P0 BRA `(.L_x_482) ;  /* 0x0000000000300947 */ /* 0x010fec0003800000 */
        /* <DEDUP_REMOVED lines=12> */
.L_x_482:
[----:B------:R-:W-:Y:S01]  /*17c0*/  @UP1 UIADD3 UR29, UR34, UR8, URZ ;  /* 0x00000008221d1290 */ /* 0x000fe2000fffe03f */
[----:B------:R-:W-:Y:S01]  /*17d0*/  IMAD.MOV.U32 R234, RZ, RZ, R8 ;  /* 0x000000ffffea7224 */ /* 0x000fe200078e0008 */
[----:B------:R-:W-:Y:S01]  /*17e0*/  LOP3.LUT R5, R6, 0x7fffffe, RZ, 0xc0, !PT ;  /* 0x07fffffe06057812 */ /* 0x000fe200078ec0ff */
[----:B------:R-:W-:Y:S01]  /*17f0*/  @UP1 ULDC.64 UR8, c[0x0][0x250] ;  /* 0x0000940000081ab9 */ /* 0x000fe20000000a00 */
[----:B------:R-:W-:Y:S01]  /*1800*/  MOV R234, R8 ;  /* 0x0000000800ea7202 */ /* 0x000fe20000000f00 */
[----:B------:R-:W-:Y:S01]  /*1810*/  @UP1 UIMAD.WIDE.U32 UR6, UR29, UR8, URZ ;  /* 0x000000081d0612a5 */ /* 0x000fe2000f8e003f */
[----:B------:R-:W-:Y:S01]  /*1820*/  LOP3.LUT R21, R23, UR31, RZ, 0x3c, !PT ;  /* 0x0000001f17157c12 */ /* 0x000fe2000f8e3cff */
[----:B------:R-:W-:Y:S01]  /*1830*/  @UP1 UIMAD UR29, UR29, UR9, URZ ;  /* 0x000000091d1d12a4 */ /* 0x000fe2000f8e023f */
[----:B------:R-:W-:Y:S01]  /*1840*/  LOP3.LUT R6, R4, 0x18, R234, 0xf8, !PT ;  /* 0x0000001804067812 */ /* 0x000fe200078ef8ea */
[----:B------:R-:W-:Y:S01]  /*1850*/  USHF.R.S32.HI UR35, URZ, 0x1f, UR31 ;  /* 0x0000001f3f237899 */ /* 0x000fe2000801141f */
[----:B------:R-:W-:Y:S01]  /*1860*/  IMAD.MOV.U32 R235, RZ, RZ, R9 ;  /* 0x000000ffffeb7224 */ /* 0x000fe200078e0009 */
[----:B------:R-:W-:Y:S01]  /*1870*/  @UP1 UIADD3 UR29, UR7, UR29, URZ ;  /* 0x0000001d071d1290 */ /* 0x000fe2000fffe03f */
[----:B------:R-:W-:Y:S01]  /*1880*/  SHF.R.U32.HI R4, RZ, 0x3, R4 ;  /* 0x00000003ff047819 */ /* 0x000fe20000011604 */
[----:B------:R-:W-:Y:S01]  /*1890*/  @UP1 UMOV UR30, UR6 ;  /* 0x00000006001e1c82 */ /* 0x000fe20008000000 */
[----:B------:R-:W-:-:S02]  /*18a0*/  IMAD.IADD R5, R2, 0x1, -R5 ;  /* 0x0000000102057824 */ /* 0x000fc400078e0a05 */
[----:B------:R-:W-:Y:S01]  /*18b0*/  IMAD.HI.U32 R16, R3, R15, RZ ;  /* 0x0000000f03107227 */ /* 0x000fe200078e00ff */
[----:B------:R-:W-:Y:S06]  /*18c0*/  @P0 BRA `(.L_x_483) ;  /* 0x0000000000340947 */ /* 0x000fec0003800000 */
        /* <DEDUP_REMOVED lines=13> */
.L_x_483:
[----:B------:R-:W2:Y:S01]  /*19a0*/  S2UR UR33, SR_CgaCtaId ;  /* 0x00000000002179c3 */ /* 0x000ea20000008800 */
[----:B------:R-:W-:Y:S01]  /*19b0*/  SHF.R.S32.HI R235, RZ, 0x1f, R234 ;  /* 0x0000001fffeb7819 */ /* 0x000fe200000114ea */
[----:B------:R-:W-:Y:S01]  /*19c0*/  ULDC.64 UR6, c[0x0][0x258] ;  /* 0x0000960000067ab9 */ /* 0x000fe20000000a00 */
[----:B------:R-:W-:Y:S01]  /*19d0*/  IADD3 R8, P3, R234, UR32, RZ ;  /* 0x00000020ea087c10 */ /* 0x000fe2000ff7e0ff */
[----:B------:R-:W-:Y:S01]  /*19e0*/  UIMAD UR35, UR35, UR6, URZ ;  /* 0x00000006232372a4 */ /* 0x000fe2000f8e023f */
[----:B------:R-:W-:Y:S01]  /*19f0*/  ISETP.GE.AND P1, PT, R2, UR5, PT ;  /* 0x0000000502007c0c */ /* 0x000fe2000bf26270 */
[----:B------:R3:W-:Y:S01]  /*1a00*/  STL [R1+0x84], R235 ;  /* 0x000084eb01007387 */ /* 0x0007e20000100800 */
[C---:B------:R-:W-:Y:S01]  /*1a10*/  ISETP.GE.AND P6, PT, R0.reuse, UR5, PT ;  /* 0x0000000500007c0c */ /* 0x040fe2000bfc6270 */
[----:B------:R-:W-:Y:S01]  /*1a20*/  IMAD.MOV R3, RZ, RZ, -R16 ;  /* 0x000000ffff037224 */ /* 0x000fe200078e0a10 */
[C---:B------:R-:W-:Y:S01]  /*1a30*/  ISETP.GE.AND P4, PT, R0.reuse, UR15, PT ;  /* 0x0000000f00007c0c */ /* 0x040fe2000bf86270 */
[----:B------:R-:W-:Y:S01]  /*1a40*/  UIMAD UR7, UR31, UR7, UR35 ;  /* 0x000000071f0772a4 */ /* 0x000fe2000f8e0223 */
[----:B------:R-:W-:Y:S01]  /*1a50*/  ISETP.GE.AND P2, PT, R0, UR15, PT ;  /* 0x0000000f00007c0c */ /* 0x000fe2000bf46270 */
[----:B------:R-:W-:Y:S01]  /*1a60*/  IMAD.U32 R0, RZ, RZ, UR6 ;  /* 0x00000006ff007e24 */ /* 0x000fe2000f8e00ff */
[----:B------:R-:W-:Y:S01]  /*1a70*/  IADD3.X R9, R235, UR4, RZ, P3, !PT ;  /* 0x00000004eb097c10 */ /* 0x000fe20009ffe4ff */
[----:B------:R-:W-:Y:S01]  /*1a80*/  UMOV UR4, 0x400 ;  /* 0x0000040000047882 */ /* 0x000fe20000000000 */
[----:B------:R-:W-:Y:S01]  /*1a90*/  LOP3.LUT R6, R6, R4, RZ, 0x3c, !PT ;  /* 0x0000000406067212 */ /* 0x000fe200078e3cff */
[----:B------:R-:W-:Y:S01]  /*1aa0*/  IMAD R4, R132, 0x8, R5 ;  /* 0x0000000884047824 */ /* 0x000fe200078e0205 */
[----:B------:R-:W-:Y:S01]  /*1ab0*/  BSSY B0, `(.L_x_484) ;  /* 0x0000022000007945 */ /* 0x000fe20003800000 */
[----:B------:R-:W-:-:S04]  /*1ac0*/  IMAD.WIDE.U32 R8, R0, UR31, R8 ;  /* 0x0000001f00087c25 */ /* 0x000fc8000f8e0008 */
[----:B------:R-:W-:Y:S01]  /*1ad0*/  IMAD R15, R22, R3, R15 ;  /* 0x00000003160f7224 */ /* 0x000fe200078e020f */
[----:B------:R-:W-:Y:S01]  /*1ae0*/  SHF.R.S32.HI R3, RZ, 0x1f, R2 ;  /* 0x0000001fff037819 */ /* 0x000fe20000011402 */
[----:B--2---:R-:W-:Y:S01]  /*1af0*/  ULEA UR4, UR33, UR4, 0x18 ;  /* 0x0000000421047291 */ /* 0x004fe2000f8ec03f */
[----:B------:R-:W-:Y:S02]  /*1b00*/  IMAD.U32 R6, R4, 0x20, R6 ;  /* 0x0000002004067824 */ /* 0x000fe400078e0006 */
[----:B------:R-:W-:Y:S01]  /*1b10*/  VIADD R14, R2, 0x40 ;  /* 0x00000040020e7836 */ /* 0x000fe20000000000 */
[----:B------:R-:W-:Y:S01]  /*1b20*/  ISETP.GT.U32.AND P5, PT, R22, R15, PT ;  /* 0x0000000f1600720c */ /* 0x000fe20003fa4070 */
[----:B------:R-:W-:Y:S01]  /*1b30*/  IMAD.U32 R4, RZ, RZ, UR14 ;  /* 0x0000000eff047e24 */ /* 0x000fe2000f8e00ff */
[----:B------:R-:W-:Y:S01]  /*1b40*/  LEA R196, R6, UR4, 0x1 ;  /* 0x0000000406c47c11 */ /* 0x000fe2000f8e08ff */
[----:B------:R-:W-:Y:S01]  /*1b50*/  VIADD R7, R9, UR7 ;  /* 0x0000000709077c36 */ /* 0x000fe20008000000 */
[----:B------:R-:W-:Y:S01]  /*1b60*/  ISETP.GE.AND P0, PT, R14, UR5, PT ;  /* 0x000000050e007c0c */ /* 0x000fe2000bf06270 */
[----:B------:R-:W-:Y:S01]  /*1b70*/  IMAD.WIDE R4, R4, 0x80, R2 ;  /* 0x0000008004047825 */ /* 0x000fe200078e0202 */
[----:B------:R-:W-:Y:S01]  /*1b80*/  ISETP.GE.AND P3, PT, R14, UR15, PT ;  /* 0x0000000f0e007c0c */ /* 0x000fe2000bf66270 */
[----:B---3--:R-:W-:-:S12]  /*1b90*/  @P1 BRA `(.L_x_485) ;  /* 0x00000000004c1947 */ /* 0x008fd80003800000 */
        /* <DEDUP_REMOVED lines=19> */
.L_x_485:
[----:B------:R-:W-:Y:S05]  /*1cd0*/  BSYNC B0 ;  /* 0x0000000000007941 */ /* 0x000fea0003800000 */
.L_x_484:
[----:B------:R-:W-:Y:S01]  /*1ce0*/  ISETP.GE.AND P1, PT, R14, UR15, PT ;  /* 0x0000000f0e007c0c */ /* 0x000fe2000bf26270 */
[----:B------:R-:W-:Y:S01]  /*1cf0*/  BSSY B0, `(.L_x_486) ;  /* 0x0000019000007945 */ /* 0x000fe20003800000 */
[----:B------:R-:W-:Y:S01]  /*1d00*/  LEA.HI R14, R17, R178, RZ, 0x4 ;  /* 0x000000b2110e7211 */ /* 0x000fe200078f20ff */
[----:B------:R-:W-:-:S03]  /*1d10*/  @!P5 IMAD.IADD R15, R15, 0x1, -R22 ;  /* 0x000000010f0fd824 */ /* 0x000fc600078e0a16 */
[----:B------:R-:W-:Y:S01]  /*1d20*/  LOP3.LUT R18, R14, 0xfffffff0, RZ, 0xc0, !PT ;  /* 0xfffffff00e127812 */ /* 0x000fe200078ec0ff */
        /* <DEDUP_REMOVED lines=21> */
.L_x_487:
[----:B------:R-:W-:Y:S05]  /*1e80*/  BSYNC B0 ;  /* 0x0000000000007941 */ /* 0x000fea0003800000 */
.L_x_486:
[----:B------:R-:W-:Y:S01]  /*1e90*/  SHF.R.S32.HI R17, RZ, 0x4, R14 ;  /* 0x00000004ff117819 */ /* 0x000fe2000001140e */
[----:B------:R-:W-:Y:S01]  /*1ea0*/  IMAD.IADD R0, R178, 0x1, -R18 ;  /* 0x00000001b2007824 */ /* 0x000fe200078e0a12 */
[----:B------:R-:W-:Y:S01]  /*1eb0*/  BSSY B0, `(.L_x_488) ;  /* 0x000001a000007945 */ /* 0x000fe20003800000 */
[----:B------:R-:W-:Y:S01]  /*1ec0*/  ISETP.GE.U32.AND P6, PT, R15, R22, PT ;  /* 0x000000160f00720c */ /* 0x000fe20003fc6070 */
[----:B------:R-:W-:Y:S01]  /*1ed0*/  VIADD R18, R2, 0x60 ;  /* 0x0000006002127836 */ /* 0x000fe20000000000 */
[----:B------:R-:W-:Y:S02]  /*1ee0*/  LEA.HI R15, R14, R17, RZ, 0x1 ;  /* 0x000000110e0f7211 */ /* 0x000fe400078f08ff */
[----:B------:R-:W-:Y:S01]  /*1ef0*/  LEA.HI R14, R0, R0, RZ, 0x1 ;  /* 0x00000000000e7211 */ /* 0x000fe200078f08ff */
[----:B------:R-:W-:Y:S05]  /*1f00*/  @P0 BRA `(.L_x_489) ;  /* 0x0000000000500947 */ /* 0x000fea0003800000 */
[----:B------:R-:W-:Y:S02]  /*1f10*/  ULDC UR6, c[0x0][0x2d0] ;  /* 0x0000b40000067ab9 */ /* 0x000fe40000000800 */
[----:B------:R-:W-:-:S13]  /*1f20*/  ISETP.GE.AND P0, PT, R234, UR6, PT ;  /* 0x00000006ea007c0c */ /* 0x000fda000bf06270 */
[----:B------:R1:W-:Y:S01]  /*1f30*/  @P0 STS.128 [R196+0x1000], RZ ;  /* 0x001000ffc4000388 */ /* 0x0003e20000000c00 */
[----:B------:R-:W-:Y:S05]  /*1f40*/  @P0 BRA `(.L_x_489) ;  /* 0x0000000000400947 */ /* 0x000fea0003800000 */
[----:B---3--:R-:W-:Y:S01]  /*1f50*/  IADD3 R12, P0, R4, 0x40, RZ ;  /* 0x00000040040c7810 */ /* 0x008fe20007f1e0ff */
[----:B------:R-:W-:Y:S01]  /*1f60*/  ULDC.64 UR6, c[0x0][0x240] ;  /* 0x0000900000067ab9 */ /* 0x000fe20000000a00 */
[----:B------:R-:W-:-:S03]  /*1f70*/  MOV R11, R7 ;  /* 0x00000007000b7202 */ /* 0x000fc60000000f00 */
[----:B------:R-:W-:-:S04]  /*1f80*/  IMAD.X R10, RZ, RZ, R5, P0 ;  /* 0x000000ffff0a7224 */ /* 0x000fc800000e0605 */
[----:B------:R-:W-:Y:S02]  /*1f90*/  IMAD R13, R10, UR6, RZ ;  /* 0x000000060a0d7c24 */ /* 0x000fe4000f8e02ff */
[----:B------:R-:W-:Y:S02]  /*1fa0*/  IMAD.MOV.U32 R10, RZ, RZ, R8 ;  /* 0x000000ffff0a7224 */ /* 0x000fe400078e0008 */
[C---:B------:R-:W-:Y:S02]  /*1fb0*/  IMAD R13, R12.reuse, UR7, R13 ;  /* 0x000000070c0d7c24 */ /* 0x040fe4000f8e020d */
[----:B------:R-:W-:Y:S01]  /*1fc0*/  IMAD.WIDE.U32 R10, R12, UR6, R10 ;  /* 0x000000060c0a7c25 */ /* 0x000fe2000f8e000a */
        /* <DEDUP_REMOVED lines=8> */
.L_x_489:
[----:B------:R-:W-:Y:S05]  /*2050*/  BSYNC B0 ;  /* 0x0000000000007941 */ /* 0x000fea0003800000 */
.L_x_488:
[----:B------:R-:W-:Y:S01]  /*2060*/  ISETP.GE.AND P0, PT, R18, UR5, PT ;  /* 0x0000000512007c0c */ /* 0x000fe2000bf06270 */
[----:B------:R-:W-:Y:S01]  /*2070*/  BSSY B0, `(.L_x_490) ;  /* 0x000001c000007945 */ /* 0x000fe20003800000 */
[----:B------:R-:W-:Y:S02]  /*2080*/  LOP3.LUT R10, R14, 0x7fffffe, RZ, 0xc0, !PT ;  /* 0x07fffffe0e0a7812 */ /* 0x000fe400078ec0ff */
[----:B------:R-:W-:Y:S02]  /*2090*/  LOP3.LUT R15, R15, 0xfffffffe, RZ, 0xc0, !PT ;  /* 0xfffffffe0f0f7812 */ /* 0x000fe400078ec0ff */
[----:B------:R-:W-:Y:S01]  /*20a0*/  SHF.R.S32.HI R11, RZ, 0x1f, R0 ;  /* 0x0000001fff0b7819 */ /* 0x000fe20000011400 */
[----:B------:R-:W-:Y:S01]  /*20b0*/  IMAD.IADD R177, R0, 0x1, -R10 ;  /* 0x0000000100b17824 */ /* 0x000fe200078e0a0a */
[----:B------:R-:W-:Y:S01]  /*20c0*/  LOP3.LUT R10, R20, 0xfffffff8, RZ, 0xc0, !PT ;  /* 0xfffffff8140a7812 */ /* 0x000fe200078ec0ff */
[----:B------:R-:W-:Y:S01]  /*20d0*/  IMAD.IADD R15, R17, 0x1, -R15 ;  /* 0x00000001110f7824 */ /* 0x000fe200078e0a0f */
[----:B---3--:R-:W-:-:S03]  /*20e0*/  LEA.HI R13, R11, R0, RZ, 0x3 ;  /* 0x000000000b0d7211 */ /* 0x008fc600078f18ff */
        /* <DEDUP_REMOVED lines=20> */
.L_x_491:
[----:B------:R-:W-:Y:S05]  /*2230*/  BSYNC B0 ;  /* 0x0000000000007941 */ /* 0x000fea0003800000 */
.L_x_490:
[----:B------:R-:W-:Y:S01]  /*2240*/  @!P5 VIADD R16, R16, 0x1 ;  /* 0x000000011010d836 */ /* 0x000fe20000000000 */
[----:B------:R-:W-:Y:S01]  /*2250*/  ISETP.GE.AND P0, PT, R21, RZ, PT ;  /* 0x000000ff1500720c */ /* 0x000fe20003f06270 */
[----:B------:R-:W-:Y:S01]  /*2260*/  IMAD R6, R3, UR10, RZ ;  /* 0x0000000a03067c24 */ /* 0x000fe2000f8e02ff */
[----:B------:R-:W-:Y:S01]  /*2270*/  ISETP.NE.AND P5, PT, R23, RZ, PT ;  /* 0x000000ff1700720c */ /* 0x000fe20003fa5270 */
[----:B-1----:R-:W-:Y:S01]  /*2280*/  IMAD.WIDE.U32 R4, R2, UR10, R234 ;  /* 0x0000000a02047c25 */ /* 0x002fe2000f8e00ea */
[--C-:B------:R-:W-:Y:S01]  /*2290*/  SHF.R.S32.HI R7, RZ, 0x1, R14.reuse ;  /* 0x00000001ff077819 */ /* 0x100fe2000001140e */
[----:B------:R-:W-:Y:S01]  /*22a0*/  ULDC.64 UR6, c[0x0][0x260] ;  /* 0x0000980000067ab9 */ /* 0x000fe20000000a00 */
[----:B------:R-:W-:Y:S01]  /*22b0*/  SHF.R.S32.HI R0, RZ, 0x1f, R14 ;  /* 0x0000001fff007819 */ /* 0x000fe2000001140e */
[----:B------:R-:W-:Y:S01]  /*22c0*/  IMAD R3, R3, UR8, RZ ;  /* 0x0000000803037c24 */ /* 0x000fe2000f8e02ff */
[----:B------:R-:W-:Y:S01]  /*22d0*/  @P6 IADD3 R16, R16, 0x1, RZ ;  /* 0x0000000110106810 */ /* 0x000fe20007ffe0ff */
[----:B------:R-:W-:Y:S01]  /*22e0*/  IMAD.IADD R12, R178, 0x1, -R10 ;  /* 0x00000001b20c7824 */ /* 0x000fe200078e0a0a */
[----:B------:R-:W-:Y:S01]  /*22f0*/  LEA.HI R8, R0, R7, RZ, 0x2 ;  /* 0x0000000700087211 */ /* 0x000fe200078f10ff */
[----:B------:R-:W-:Y:S01]  /*2300*/  USHF.R.S32.HI UR31, URZ, 0x1f, UR16 ;  /* 0x0000001f3f1f7899 */ /* 0x000fe20008011410 */
[----:B------:R-:W-:Y:S01]  /*2310*/  BSSY B0, `(.L_x_492) ;  /* 0x0000036000007945 */ /* 0x000fe20003800000 */
[----:B------:R-:W-:Y:S01]  /*2320*/  IMAD.MOV.U32 R0, RZ, RZ, R16 ;  /* 0x000000ffff007224 */ /* 0x000fe200078e0010 */
[----:B------:R-:W-:Y:S01]  /*2330*/  LOP3.LUT R9, R8, 0xfffffffc, RZ, 0xc0, !PT ;  /* 0xfffffffc08097812 */ /* 0x000fe200078ec0ff */
[----:B------:R-:W-:Y:S01]  /*2340*/  IMAD R8, R2, UR11, R6 ;  /* 0x0000000b02087c24 */ /* 0x000fe2000f8e0206 */
[----:B------:R-:W-:Y:S01]  /*2350*/  LEA.HI R11, R12, R12, RZ, 0x1 ;  /* 0x0000000c0c0b7211 */ /* 0x000fe200078f08ff */
[----:B------:R-:W-:Y:S01]  /*2360*/  @!P0 IMAD.MOV R0, RZ, RZ, -R0 ;  /* 0x000000ffff008224 */ /* 0x000fe200078e0a00 */
[----:B------:R-:W-:Y:S01]  /*2370*/  IADD3 R6, P0, R4, UR28, RZ ;  /* 0x0000001c04067c10 */ /* 0x000fe2000ff1e0ff */
[----:B------:R-:W-:Y:S01]  /*2380*/  IMAD.IADD R17, R7, 0x1, -R9 ;  /* 0x0000000107117824 */ /* 0x000fe200078e0a09 */
[----:B------:R-:W-:Y:S01]  /*2390*/  @!P5 LOP3.LUT R0, RZ, R23, RZ, 0x33, !PT ;  /* 0x00000017ff00d212 */ /* 0x000fe200078e33ff */
[----:B------:R-:W-:Y:S01]  /*23a0*/  USHF.L.U32 UR28, UR10, 0x7, URZ ;  /* 0x000000070a1c7899 */ /* 0x000fe2000800063f */
[----:B------:R-:W-:Y:S01]  /*23b0*/  IADD3.X R7, R5, UR25, R8, P0, !PT ;  /* 0x0000001905077c10 */ /* 0x000fe200087fe408 */
[C---:B------:R-:W-:Y:S01]  /*23c0*/  IMAD.WIDE.U32 R4, R2.reuse, UR8, R234 ;  /* 0x0000000802047c25 */ /* 0x040fe2000f8e00ea */
[----:B------:R-:W-:Y:S01]  /*23d0*/  SHF.R.S32.HI R8, RZ, 0x1f, R0 ;  /* 0x0000001fff087819 */ /* 0x000fe20000011400 */
[----:B------:R-:W-:Y:S01]  /*23e0*/  USHF.L.U64.HI UR25, UR10, 0x7, UR11 ;  /* 0x000000070a197899 */ /* 0x000fe2000801020b */
[----:B------:R-:W-:Y:S01]  /*23f0*/  ISETP.GE.AND P0, PT, R2, UR15, PT ;  /* 0x0000000f02007c0c */ /* 0x000fe2000bf06270 */
[----:B------:R-:W-:Y:S01]  /*2400*/  IMAD.WIDE.U32 R24, R0, UR6, R6 ;  /* 0x0000000600187c25 */ /* 0x000fe2000f8e0006 */
[----:B------:R-:W-:-:S02]  /*2410*/  ISETP.GE.AND P5, PT, R2, UR15, PT ;  /* 0x0000000f02007c0c */ /* 0x000fc4000bfa6270 */
[----:B------:R-:W-:Y:S01]  /*2420*/  IADD3 R4, P6, R4, UR30, RZ ;  /* 0x0000001e04047c10 */ /* 0x000fe2000ffde0ff */
[----:B------:R-:W-:Y:S01]  /*2430*/  IMAD R9, R8, UR6, RZ ;  /* 0x0000000608097c24 */ /* 0x000fe2000f8e02ff */
[----:B------:R1:W-:Y:S01]  /*2440*/  STL.64 [R1+0x90], R24 ;  /* 0x0000901801007387 */ /* 0x0003e20000100a00 */
[----:B------:R-:W-:Y:S01]  /*2450*/  IMAD R2, R2, UR9, R3 ;  /* 0x0000000902027c24 */ /* 0x000fe2000f8e0203 */
[----:B------:R-:W-:Y:S01]  /*2460*/  LOP3.LUT R10, R11, 0x3fffffe, RZ, 0xc0, !PT ;  /* 0x03fffffe0b0a7812 */ /* 0x000fe200078ec0ff */
[----:B------:R-:W-:Y:S01]  /*2470*/  IMAD R3, R0, UR7, R9 ;  /* 0x0000000700037c24 */ /* 0x000fe2000f8e0209 */
[----:B------:R-:W-:Y:S01]  /*2480*/  ULDC.64 UR6, c[0x0][0x268] ;  /* 0x00009a0000067ab9 */ /* 0x000fe20000000a00 */
[----:B------:R-:W-:Y:S01]  /*2490*/  IMAD.MOV.U32 R232, RZ, RZ, R24 ;  /* 0x000000ffffe87224 */ /* 0x000fe200078e0018 */
[----:B------:R-:W-:Y:S01]  /*24a0*/  IADD3.X R5, R5, UR29, R2, P6, !PT ;  /* 0x0000001d05057c10 */ /* 0x000fe2000b7fe402 */
[----:B------:R-:W-:Y:S01]  /*24b0*/  UIMAD UR29, UR25, UR16, URZ ;  /* 0x00000010191d72a4 */ /* 0x000fe2000f8e023f */
[----:B------:R-:W-:Y:S01]  /*24c0*/  IADD3 R233, R25, R3, RZ ;  /* 0x0000000319e97210 */ /* 0x000fe20007ffe0ff */
[----:B------:R-:W-:Y:S01]  /*24d0*/  IMAD.U32 R2, RZ, RZ, UR16 ;  /* 0x00000010ff027e24 */ /* 0x000fe2000f8e00ff */
[----:B------:R-:W-:Y:S01]  /*24e0*/  IADD3 R10, R12, -R10, RZ ;  /* 0x8000000a0c0a7210 */ /* 0x000fe20007ffe0ff */
[----:B------:R-:W-:Y:S01]  /*24f0*/  IMAD.WIDE.U32 R22, R0, UR6, R4 ;  /* 0x0000000600167c25 */ /* 0x000fe2000f8e0004 */
[----:B------:R-:W-:Y:S01]  /*2500*/  UIMAD UR29, UR31, UR28, UR29 ;  /* 0x0000001c1f1d72a4 */ /* 0x000fe2000f8e021d */
[----:B------:R1:W-:Y:S01]  /*2510*/  STL.64 [R1+0x88], R232 ;  /* 0x000088e801007387 */ /* 0x0003e20000100a00 */
[----:B------:R-:W-:Y:S01]  /*2520*/  ISETP.GE.AND P6, PT, R18, UR15, PT ;  /* 0x0000000f12007c0c */ /* 0x000fe2000bfc6270 */
[----:B------:R-:W-:Y:S01]  /*2530*/  IMAD.WIDE.U32 R2, R2, UR28, R232 ;  /* 0x0000001c02027c25 */ /* 0x000fe2000f8e00e8 */
[----:B------:R-:W-:Y:S01]  /*2540*/  SHF.R.S32.HI R16, RZ, 0x1, R11 ;  /* 0x00000001ff107819 */ /* 0x000fe2000001140b */
[----:B------:R1:W-:Y:S02]  /*2550*/  STL.64 [R1+0xa0], R22 ;  /* 0x0000a01601007387 */ /* 0x0003e40000100a00 */
[----:B------:R-:W-:Y:S01]  /*2560*/  IMAD R6, R8, UR6, RZ ;  /* 0x0000000608067c24 */ /* 0x000fe2000f8e02ff */
[----:B------:R-:W-:-:S03]  /*2570*/  IADD3 R5, R3, UR29, RZ ;  /* 0x0000001d03057c10 */ /* 0x000fc6000fffe0ff */
[----:B------:R-:W-:Y:S01]  /*2580*/  IMAD R9, R0, UR7, R6 ;  /* 0x0000000700097c24 */ /* 0x000fe2000f8e0206 */
        /* <DEDUP_REMOVED lines=14> */
.L_x_493:
[----:B------:R-:W-:Y:S05]  /*2670*/  BSYNC B0 ;  /* 0x0000000000007941 */ /* 0x000fea0003800000 */
.L_x_492:
[----:B------:R-:W-:Y:S01]  /*2680*/  USHF.L.U64.HI UR29, UR10, 0x5, UR11 ;  /* 0x000000050a1d7899 */ /* 0x000fe2000801020b */
[----:B------:R-:W-:Y:S01]  /*2690*/  BSSY B0, `(.L_x_494) ;  /* 0x0000011000007945 */ /* 0x000fe20003800000 */
[----:B------:R-:W-:Y:S01]  /*26a0*/  USHF.L.U32 UR30, UR10, 0x5, URZ ;  /* 0x000000050a1e7899 */ /* 0x000fe2000800063f */
[----:B------:R-:W-:Y:S02]  /*26b0*/  SHF.L.U32 R8, R16, 0x6, RZ ;  /* 0x0000000610087819 */ /* 0x000fe400000006ff */
[----:B------:R-:W-:Y:S05]  /*26c0*/  @P4 BRA `(.L_x_495) ;  /* 0x0000000000344947 */ /* 0x000fea0003800000 */
[----:B------:R-:W-:Y:S02]  /*26d0*/  ULDC UR6, c[0x0][0x2d0] ;  /* 0x0000b40000067ab9 */ /* 0x000fe40000000800 */
[----:B------:R-:W-:-:S13]  /*26e0*/  ISETP.GE.AND P0, PT, R234, UR6, PT ;  /* 0x00000006ea007c0c */ /* 0x000fda000bf06270 */
[----:B------:R1:W-:Y:S01]  /*26f0*/  @P0 STS.128 [R196+0x2800], RZ ;  /* 0x002800ffc4000388 */ /* 0x0003e20000000c00 */
[----:B------:R-:W-:Y:S05]  /*2700*/  @P0 BRA `(.L_x_495) ;  /* 0x0000000000240947 */ /* 0x000fea0003800000 */
[----:B------:R-:W-:Y:S01]  /*2710*/  IADD3 R0, P0, R2, UR30, RZ ;  /* 0x0000001e02007c10 */ /* 0x000fe2000ff1e0ff */
[----:B------:R-:W-:-:S03]  /*2720*/  ULDC.64 UR6, c[0x0][0x218] ;  /* 0x0000860000067ab9 */ /* 0x000fc60000000a00 */
[----:B-1----:R-:W-:Y:S02]  /*2730*/  IADD3.X R7, R5, UR29, RZ, P0, !PT ;  /* 0x0000001d05077c10 */ /* 0x002fe400087fe4ff */
[----:B------:R-:W-:-:S04]  /*2740*/  LEA R6, P0, R0, UR6, 0x1 ;  /* 0x0000000600067c11 */ /* 0x000fc8000f8008ff */
[----:B------:R-:W-:-:S05]  /*2750*/  LEA.HI.X R7, R0, UR7, R7, 0x1, P0 ;  /* 0x0000000700077c11 */ /* 0x000fca00080f0c07 */
[----:B------:R-:W-:Y:S01]  /*2760*/  @!PT LDS RZ, [RZ] ;  /* 0x00000000fffff984 */ /* 0x000fe20000000800 */
[----:B------:R-:W-:Y:S01]  /*2770*/  @!PT LDS RZ, [RZ] ;  /* 0x00000000fffff984 */ /* 0x000fe20000000800 */
[----:B------:R-:W-:Y:S01]  /*2780*/  @!PT LDS RZ, [RZ] ;  /* 0x00000000fffff984 */ /* 0x000fe20000000800 */
[----:B------:R1:W-:Y:S04]  /*2790*/  LDGSTS.E.BYPASS.LTC128B.128 [R196+0x2800], desc[UR20][R6.64] ;  /* 0x0280000006c47fae */ /* 0x0003e8000b901d54 */
.L_x_495:
[----:B------:R-:W-:Y:S05]  /*27a0*/  BSYNC B0 ;  /* 0x0000000000007941 */ /* 0x000fea0003800000 */
.L_x_494:
        /* <DEDUP_REMOVED lines=18> */
.L_x_497:
[----:B------:R-:W-:Y:S05]  /*28d0*/  BSYNC B0 ;  /* 0x0000000000007941 */ /* 0x000fea0003800000 */
.L_x_496:
        /* <DEDUP_REMOVED lines=18> */
.L_x_499:
[----:B------:R-:W-:Y:S05]  /*2a00*/  BSYNC B0 ;  /* 0x0000000000007941 */ /* 0x000fea0003800000 */
.L_x_498:
[----:B------:R-:W0:Y:S01]  /*2a10*/  LDGDEPBAR ;  /* 0x00000000000079af */ /* 0x000e220000000000 */
[----:B------:R-:W-:Y:S01]  /*2a20*/  IMAD.SHL.U32 R3, R19, 0x8, RZ ;  /* 0x0000000813037824 */ /* 0x000fe200078e00ff */
[----:B------:R-:W-:Y:S01]  /*2a30*/  LOP3.LUT R0, R8, 0xc0, RZ, 0xc0, !PT ;  /* 0x000000c008007812 */ /* 0x000fe200078ec0ff */
[----:B------:R-:W-:Y:S01]  /*2a40*/  IMAD.SHL.U32 R2, R17, 0x40, RZ ;  /* 0x0000004011027824 */ /* 0x000fe200078e00ff */
[----:B------:R-:W-:Y:S01]  /*2a50*/  IADD3 R21, R23, R9, RZ ;  /* 0x0000000917157210 */ /* 0x000fe20007ffe0ff */
[----:B-1----:R-:W-:Y:S01]  /*2a60*/  IMAD.SHL.U32 R4, R13, 0x20, RZ ;  /* 0x000000200d047824 */ /* 0x002fe200078e00ff */
[----:B------:R-:W-:Y:S01]  /*2a70*/  MOV R20, R22 ;  /* 0x0000001600147202 */ /* 0x000fe20000000f00 */
[----:B------:R-:W-:Y:S01]  /*2a80*/  IMAD.SHL.U32 R5, R15, 0x8, RZ ;  /* 0x000000080f057824 */ /* 0x000fe200078e00ff */
[----:B------:R-:W-:Y:S01]  /*2a90*/  LOP3.LUT R3, R0, 0x8, R3, 0xf8, !PT ;  /* 0x0000000800037812 */ /* 0x000fe200078ef803 */
[----:B------:R-:W-:Y:S01]  /*2aa0*/  USHF.L.U64.HI UR32, UR8, 0x7, UR9 ;  /* 0x0000000708207899 */ /* 0x000fe20008010209 */
[----:B------:R-:W-:Y:S01]  /*2ab0*/  SHF.R.U32.HI R0, RZ, 0x3, R0 ;  /* 0x00000003ff007819 */ /* 0x000fe20000011600 */
[----:B------:R1:W-:Y:S01]  /*2ac0*/  STL.64 [R1+0x40], R20 ;  /* 0x0000401401007387 */ /* 0x0003e20000100a00 */
[----:B------:R-:W-:Y:S01]  /*2ad0*/  LOP3.LUT R2, R2, 0xc0, RZ, 0xc0, !PT ;  /* 0x000000c002027812 */ /* 0x000fe200078ec0ff */
[----:B------:R-:W-:Y:S01]  /*2ae0*/  USHF.L.U32 UR33, UR8, 0x7, URZ ;  /* 0x0000000708217899 */ /* 0x000fe2000800063f */
[----:B------:R-:W-:Y:S01]  /*2af0*/  LOP3.LUT R176, R4, 0xffffff00, RZ, 0xc0, !PT ;  /* 0xffffff0004b07812 */ /* 0x000fe200078ec0ff */
[----:B------:R-:W-:Y:S01]  /*2b00*/  UIMAD UR6, UR32, UR16, URZ ;  /* 0x00000010200672a4 */ /* 0x000fe2000f8e023f */
[----:B------:R-:W-:Y:S01]  /*2b10*/  LOP3.LUT R0, R3, R0, RZ, 0x3c, !PT ;  /* 0x0000000003007212 */ /* 0x000fe200078e3cff */
[----:B------:R-:W-:Y:S01]  /*2b20*/  BSSY B0, `(.L_x_500) ;  /* 0x0000022000007945 */ /* 0x000fe20003800000 */
[----:B------:R-:W-:Y:S01]  /*2b30*/  LOP3.LUT R4, R2, 0x8, R5, 0xf8, !PT ;  /* 0x0000000802047812 */ /* 0x000fe200078ef805 */
[----:B------:R-:W-:Y:S01]  /*2b40*/  UIMAD UR6, UR31, UR33, UR6 ;  /* 0x000000211f0672a4 */ /* 0x000fe2000f8e0206 */
[----:B------:R-:W-:Y:S01]  /*2b50*/  SHF.R.U32.HI R3, RZ, 0x3, R2 ;  /* 0x00000003ff037819 */ /* 0x000fe20000011602 */
[----:B------:R-:W-:Y:S01]  /*2b60*/  IMAD R2, R132, 0x200, R176 ;  /* 0x0000020084027824 */ /* 0x000fe200078e02b0 */
[----:B------:R-:W-:Y:S01]  /*2b70*/  LEA R6, R15, R10, 0x3 ;  /* 0x0000000a0f067211 */ /* 0x000fe200078e18ff */
[----:B------:R-:W-:-:S04]  /*2b80*/  DEPBAR.LE SB0, 0x0 ;  /* 0x000080000000791a */ /* 0x000fc80000000000 */
[----:B------:R-:W-:Y:S01]  /*2b90*/  BAR.SYNC.DEFER_BLOCKING 0x0 ;  /* 0x0000000000007b1d */ /* 0x000fe20000010000 */
[----:B------:R-:W-:Y:S01]  /*2ba0*/  LOP3.LUT R134, R4, R3, RZ, 0x3c, !PT ;  /* 0x0000000304867212 */ /* 0x000fe200078e3cff */
[----:B------:R-:W-:Y:S01]  /*2bb0*/  IMAD.U32 R4, RZ, RZ, UR16 ;  /* 0x00000010ff047e24 */ /* 0x000fe2000f8e00ff */
[----:B------:R-:W-:Y:S01]  /*2bc0*/  ISETP.GE.AND P0, PT, R18, UR15, PT ;  /* 0x0000000f12007c0c */ /* 0x000fe2000bf06270 */
[----:B------:R-:W-:Y:S02]  /*2bd0*/  IMAD.U32 R0, R6, 0x20, R0 ;  /* 0x0000002006007824 */ /* 0x000fe400078e0000 */
[----:B------:R-:W-:-:S03]  /*2be0*/  IMAD.WIDE.U32 R4, R4, UR33, R20 ;  /* 0x0000002104047c25 */ /* 0x000fc6000f8e0014 */
[----:B------:R-:W-:Y:S01]  /*2bf0*/  LEA R135, R0, UR4, 0x1 ;  /* 0x0000000400877c11 */ /* 0x000fe2000f8e08ff */
[----:B------:R-:W-:Y:S02]  /*2c00*/  IMAD R2, R177, 0x20, R2 ;  /* 0x00000020b1027824 */ /* 0x000fe400078e0202 */
[----:B------:R-:W-:Y:S02]  /*2c10*/  VIADD R3, R5, UR6 ;  /* 0x0000000605037c36 */ /* 0x000fe40008000000 */
[----:B------:R-:W-:Y:S01]  /*2c20*/  IMAD.IADD R2, R134, 0x1, R2 ;  /* 0x0000000186027824 */ /* 0x000fe200078e0202 */
        /* <DEDUP_REMOVED lines=17> */
.L_x_501:
[----:B------:R-:W-:Y:S05]  /*2d40*/  BSYNC B0 ;  /* 0x0000000000007941 */ /* 0x000fea0003800000 */
.L_x_500:
        /* <DEDUP_REMOVED lines=19> */
.L_x_503:
[----:B------:R-:W-:Y:S05]  /*2e80*/  BSYNC B0 ;  /* 0x0000000000007941 */ /* 0x000fea0003800000 */
.L_x_502:
        /* <DEDUP_REMOVED lines=19> */
.L_x_505:
[----:B------:R-:W-:Y:S05]  /*2fc0*/  BSYNC B0 ;  /* 0x0000000000007941 */ /* 0x000fea0003800000 */
.L_x_504:
        /* <DEDUP_REMOVED lines=19> */
.L_x_507:
[----:B------:R-:W-:Y:S05]  /*3100*/  BSYNC B0 ;  /* 0x0000000000007941 */ /* 0x000fea0003800000 */
.L_x_506:
[----:B------:R-:W-:Y:S01]  /*3110*/  LDSM.16.M88.4 R12, [R186] ;  /* 0x00000000ba0c783b */ /* 0x000fe20000000200 */
[----:B------:R-:W-:Y:S01]  /*3120*/  LOP3.LUT P0, RZ, R16, 0x2, RZ, 0xc0, !PT ;  /* 0x0000000210ff7812 */ /* 0x000fe2000780c0ff */
[----:B------:R-:W-:Y:S01]  /*3130*/  IMAD.MOV.U32 R0, RZ, RZ, 0x10 ;  /* 0x00000010ff007424 */ /* 0x000fe200078e00ff */
[----:B------:R-:W-:Y:S01]  /*3140*/  LOP3.LUT P1, RZ, R17, 0x2, RZ, 0xc0, !PT ;  /* 0x0000000211ff7812 */ /* 0x000fe2000782c0ff */
[----:B-1----:R-:W1:Y:S01]  /*3150*/  LDSM.16.M88.4 R4, [R135+0x2000] ;  /* 0x002000008704783b */ /* 0x002e620000000200 */
[C---:B------:R-:W-:Y:S01]  /*3160*/  VIADD R2, R135.reuse, 0x2000 ;  /* 0x0000200087027836 */ /* 0x040fe20000000000 */
[----:B------:R-:W-:Y:S01]  /*3170*/  UIADD3 UR6, UR23, 0x1, -UR24 ;  /* 0x0000000117067890 */ /* 0x000fe2000fffe818 */
[----:B------:R-:W-:Y:S01]  /*3180*/  SEL R0, R0, 0xfffffff0, !P1 ;  /* 0xfffffff000007807 */ /* 0x000fe20004800000 */
[----:B------:R-:W5:Y:S01]  /*3190*/  LDSM.16.M88.4 R8, [R186+0x1000] ;  /* 0x00100000ba08783b */ /* 0x000f620000000200 */
[----:B------:R-:W-:Y:S01]  /*31a0*/  VIADD R188, R135, 0x2020 ;  /* 0x0000202087bc7836 */ /* 0x000fe20000000000 */
[----:B------:R-:W-:Y:S01]  /*31b0*/  UIADD3 UR6, UR6, UR18, URZ ;  /* 0x0000001206067290 */ /* 0x000fe2000fffe03f */
[----:B------:R-:W-:Y:S01]  /*31c0*/  IMAD.SHL.U32 R178, R178, 0x2, RZ ;  /* 0x00000002b2b27824 */ /* 0x000fe200078e00ff */
[----:B------:R-:W2:Y:S01]  /*31d0*/  LDSM.16.M88.4 R72, [R135+0x2800] ;  /* 0x002800008748783b */ /* 0x000ea20000000200 */
[----:B------:R-:W-:Y:S01]  /*31e0*/  IMAD R187, R0, 0x2, R186 ;  /* 0x0000000200bb7824 */ /* 0x000fe200078e02ba */
[----:B------:R-:W-:Y:S01]  /*31f0*/  UIADD3 UR19, UR23, -UR19, -UR24 ;  /* 0x8000001317137290 */ /* 0x000fe2000fffe818 */
[----:B------:R-:W-:Y:S01]  /*3200*/  @P0 VIADD R188, R2, 0xffffffe0 ;  /* 0xffffffe002bc0836 */ /* 0x000fe20000000000 */
[----:B------:R-:W3:Y:S01]  /*3210*/  LDSM.16.M88.4 R68, [R135+0x2c00] ;  /* 0x002c00008744783b */ /* 0x000ee20000000200 */
[----:B------:R-:W-:Y:S01]  /*3220*/  SHF.R.S32.HI R2, RZ, 0x1f, R133 ;  /* 0x0000001fff027819 */ /* 0x000fe20000011485 */
[----:B------:R-:W-:Y:S01]  /*3230*/  IMAD.U32 R3, RZ, RZ, UR14 ;  /* 0x0000000eff037e24 */ /* 0x000fe2000f8e00ff */
[----:B------:R-:W-:Y:S01]  /*3240*/  LOP3.LUT R179, R178, 0x6, RZ, 0xc0, !PT ;  /* 0x00000006b2b37812 */ /* 0x000fe200078ec0ff */
[----:B------:R-:W4:Y:S01]  /*3250*/  LDSM.16.M88.4 R76, [R135+0x2400] ;  /* 0x00240000874c783b */ /* 0x000f220000000200 */
[----:B------:R-:W-:Y:S01]  /*3260*/  LEA.HI R2, R2, R133, RZ, 0x2 ;  /* 0x0000008502027211 */ /* 0x000fe200078f10ff */
[----:B------:R-:W-:Y:S01]  /*3270*/  UISETP.GT.AND UP0, UPT, UR16, UR12, UPT ;  /* 0x0000000c1000728c */ /* 0x000fe2000bf04270 */
[C---:B------:R-:W-:Y:S01]  /*3280*/  VIADD R191, R188.reuse, 0x1400 ;  /* 0x00001400bcbf7836 */ /* 0x040fe20000000000 */
[----:B------:R-:W4:Y:S01]  /*3290*/  LDSM.16.M88.4 R64, [R135+0x3000] ;  /* 0x003000008740783b */ /* 0x000f220000000200 */
[----:B------:R-:W-:Y:S01]  /*32a0*/  SHF.R.S32.HI R2, RZ, 0x2, R2 ;  /* 0x00000002ff027819 */ /* 0x000fe20000011402 */
[----:B------:R-:W-:Y:S01]  /*32b0*/  UIADD3 UR35, UR27, 0x646e171e, URZ ;  /* 0x646e171e1b237890 */ /* 0x000fe2000fffe03f */
[C---:B------:R-:W-:Y:S01]  /*32c0*/  VIADD R190, R188.reuse, 0x1800 ;  /* 0x00001800bcbe7836 */ /* 0x040fe20000000000 */
[----:B------:R-:W4:Y:S01]  /*32d0*/  LDSM.16.M88.4 R52, [R135+0x3400] ;  /* 0x003400008734783b */ /* 0x000f220000000200 */
[----:B------:R-:W-:Y:S01]  /*32e0*/  UIADD3 UR36, UR26, -0x4ab325aa, URZ ;  /* 0xb54cda561a247890 */ /* 0x000fe2000fffe03f */
[----:B------:R-:W-:-:S02]  /*32f0*/  VIADD R189, R188, 0x1c00 ;  /* 0x00001c00bcbd7836 */ /* 0x000fc40000000000 */
[----:B------:R-:W4:Y:S04]  /*3300*/  LDSM.16.M88.4 R48, [R135+0x3800] ;  /* 0x003800008730783b */ /* 0x000f280000000200 */
[----:B------:R-:W4:Y:S04]  /*3310*/  LDSM.16.M88.4 R44, [R135+0x3c00] ;  /* 0x003c0000872c783b */ /* 0x000f280000000200 */
[----:B------:R-:W-:Y:S01]  /*3320*/  LDSM.16.M88.4 R32, [R188+0x800] ;  /* 0x00080000bc20783b */ /* 0x000fe20000000200 */
[-C--:B-1----:R-:W-:Y:S03]  /*3330*/  HMMA.16816.F32 R156, R12, R4.reuse, RZ ;  /* 0x000000040c9c723c */ /* 0x082fe600000018ff */
[----:B------:R-:W-:Y:S04]  /*3340*/  LDSM.16.M88.4 R28, [R188+0xc00] ;  /* 0x000c0000bc1c783b */ /* 0x000fe80000000200 */
[----:B------:R-:W-:Y:S01]  /*3350*/  LDSM.16.M88.4 R36, [R188+0x400] ;  /* 0x00040000bc24783b */ /* 0x000fe20000000200 */
[----:B-----5:R-:W-:Y:S03]  /*3360*/  HMMA.16816.F32 R148, R8, R4, RZ ;  /* 0x000000040894723c */ /* 0x020fe600000018ff */
[----:B------:R-:W-:Y:S03]  /*3370*/  LDSM.16.M88.4 R24, [R188+0x1000] ;  /* 0x00100000bc18783b */ /* 0x000fe60000000200 */
[-C--:B------:R-:W-:Y:S01]  /*3380*/  HMMA.16816.F32 R164, R12, R6.reuse, RZ ;  /* 0x000000060ca4723c */ /* 0x080fe200000018ff */
[----:B------:R-:W-:Y:S04]  /*3390*/  LDSM.16.M88.4 R20, [R188+0x1400] ;  /* 0x00140000bc14783b */ /* 0x000fe80000000200 */
[----:B------:R-:W-:Y:S01]  /*33a0*/  LDSM.16.M88.4 R56, [R188+0x1800] ;  /* 0x00180000bc38783b */ /* 0x000fe20000000200 */
[C---:B------:R-:W-:Y:S03]  /*33b0*/  HMMA.16816.F32 R140, R8.reuse, R6, RZ ;  /* 0x00000006088c723c */ /* 0x040fe600000018ff */
[----:B------:R-:W1:Y:S03]  /*33c0*/  LDSM.16.M88.4 R4, [R187+0x1000] ;  /* 0x00100000bb04783b */ /* 0x000e660000000200 */
[C---:B--2---:R-:W-:Y:S01]  /*33d0*/  HMMA.16816.F32 R124, R8.reuse, R72, RZ ;  /* 0x00000048087c723c */ /* 0x044fe200000018ff */
[----:B------:R-:W-:Y:S04]  /*33e0*/  LDSM.16.M88.4 R40, [R188] ;  /* 0x00000000bc28783b */ /* 0x000fe80000000200 */
[----:B------:R-:W2:Y:S01]  /*33f0*/  LDSM.16.M88.4 R60, [R188+0x1c00] ;  /* 0x001c0000bc3c783b */ /* 0x000ea20000000200 */
[C---:B---3--:R-:W-:Y:S03]  /*3400*/  HMMA.16816.F32 R116, R8.reuse, R68, RZ ;  /* 0x000000440874723c */ /* 0x048fe600000018ff */
[----:B------:R-:W3:Y:S03]  /*3410*/  LDSM.16.M88.4 R16, [R187] ;  /* 0x00000000bb10783b */ /* 0x000ee60000000200 */
[C---:B----4-:R-:W-:Y:S01]  /*3420*/  HMMA.16816.F32 R128, R8.reuse, R78, RZ ;  /* 0x0000004e0880723c */ /* 0x050fe200000018ff */
[----:B------:R-:W0:Y:S05]  /*3430*/  LDGDEPBAR ;  /* 0x00000000000079af */ /* 0x000e2a0000000000 */
        /* <DEDUP_REMOVED lines=35> */
[----:B--2---:R-:W-:Y:S06]  /*3670*/  HMMA.16816.F32 R92, R4, R60, R84 ;  /* 0x0000003c045c723c */ /* 0x004fec0000001854 */
[-C--:B---3--:R-:W-:Y:S06]  /*3680*/  HMMA.16816.F32 R76, R16, R40.reuse, R156 ;  /* 0x00000028104c723c */ /* 0x088fec000000189c */
[C---:B------:R-:W-:Y:S06]  /*3690*/  HMMA.16816.F32 R148, R4.reuse, R40, R148 ;  /* 0x000000280494723c */ /* 0x040fec0000001894 */
[C---:B------:R-:W-:Y:S06]  /*36a0*/  HMMA.16816.F32 R140, R4.reuse, R42, R140 ;  /* 0x0000002a048c723c */ /* 0x040fec000000188c */
[C---:B------:R-:W-:Y:S06]  /*36b0*/  HMMA.16816.F32 R136, R4.reuse, R36, R136 ;  /* 0x000000240488723c */ /* 0x040fec0000001888 */
[C---:B------:R-:W-:Y:S06]  /*36c0*/  HMMA.16816.F32 R104, R4.reuse, R22, R96 ;  /* 0x000000160468723c */ /* 0x040fec0000001860 */
[C---:B------:R-:W-:Y:S06]  /*36d0*/  HMMA.16816.F32 R88, R4.reuse, R58, R88 ;  /* 0x0000003a0458723c */ /* 0x040fec0000001858 */
[----:B------:R-:W-:Y:S06]  /*36e0*/  HMMA.16816.F32 R84, R4, R62, R80 ;  /* 0x0000003e0454723c */ /* 0x000fec0000001850 */
[----:B------:R-:W-:Y:S01]  /*36f0*/  HMMA.16816.F32 R44, R16, R36, R8 ;  /* 0x00000024102c723c */ /* 0x000fe20000001808 */
[----:B------:R-:W-:Y:S01]  /*3700*/  LEA R6, R132, UR22, 0x4 ;  /* 0x0000001684067c11 */ /* 0x000fe2000f8e20ff */
[----:B------:R-:W-:-:S02]  /*3710*/  IMAD.U32 R7, RZ, RZ, UR6 ;  /* 0x00000006ff077e24 */ /* 0x000fc4000f8e00ff */
[----:B------:R-:W-:Y:S02]  /*3720*/  IMAD R4, R177, 0x20, R176 ;  /* 0x00000020b1047824 */ /* 0x000fe400078e02b0 */
[C---:B------:R-:W-:Y:S01]  /*3730*/  HMMA.16816.F32 R72, R16.reuse, R38, R144 ;  /* 0x000000261048723c */ /* 0x040fe20000001890 */
[----:B------:R-:W-:Y:S02]  /*3740*/  IMAD.IADD R6, R2, 0x1, R6 ;  /* 0x0000000102067824 */ /* 0x000fe400078e0206 */
[----:B------:R-:W-:Y:S02]  /*3750*/  IMAD.U32 R10, RZ, RZ, UR6 ;  /* 0x00000006ff0a7e24 */ /* 0x000fe4000f8e00ff */
[----:B------:R-:W-:Y:S01]  /*3760*/  IMAD.U32 R9, RZ, RZ, UR6 ;  /* 0x00000006ff097e24 */ /* 0x000fe2000f8e00ff */
[C---:B------:R-:W-:Y:S01]  /*3770*/  HMMA.16816.F32 R36, R16.reuse, R28, R168 ;  /* 0x0000001c1024723c */ /* 0x040fe200000018a8 */
[----:B------:R-:W-:Y:S01]  /*3780*/  IMAD.U32 R8, RZ, RZ, UR6 ;  /* 0x00000006ff087e24 */ /* 0x000fe2000f8e00ff */
[C---:B------:R-:W-:Y:S01]  /*3790*/  VIADDMNMX R199, R6.reuse, UR19, RZ, !PT ;  /* 0x0000001306c77c46 */ /* 0x040fe2000f8001ff */
[----:B------:R-:W-:Y:S01]  /*37a0*/  VIADD R11, R6, 0x8 ;  /* 0x00000008060b7836 */ /* 0x000fe20000000000 */
[----:B------:R-:W-:Y:S01]  /*37b0*/  IADD3 R10, R10, 0x8, R6 ;  /* 0x000000080a0a7810 */ /* 0x000fe20007ffe006 */
[----:B------:R-:W-:Y:S01]  /*37c0*/  IMAD.IADD R2, R134, 0x1, R4 ;  /* 0x0000000186027824 */ /* 0x000fe200078e0204 */
[----:B------:R-:W-:Y:S01]  /*37d0*/  HMMA.16816.F32 R64, R16, R30, R172 ;  /* 0x0000001e1040723c */ /* 0x000fe200000018ac */
[----:B------:R-:W-:-:S02]  /*37e0*/  IADD3 R9, R9, 0x40, R6 ;  /* 0x0000004009097810 */ /* 0x000fc40007ffe006 */
[----:B------:R-:W-:-:S03]  /*37f0*/  VIADDMNMX R197, R11, UR19, RZ, !PT ;  /* 0x000000130bc57c46 */ /* 0x000fc6000f8001ff */
[C---:B------:R-:W-:Y:S06]  /*3800*/  HMMA.16816.F32 R28, R16.reuse, R20, R200 ;  /* 0x00000014101c723c */ /* 0x040fec00000018c8 */
[C---:B------:R-:W-:Y:S06]  /*3810*/  HMMA.16816.F32 R48, R16.reuse, R22, R204 ;  /* 0x000000161030723c */ /* 0x040fec00000018cc */
[----:B------:R-:W-:Y:S01]  /*3820*/  HMMA.16816.F32 R20, R16, R60, R212 ;  /* 0x0000003c1014723c */ /* 0x000fe200000018d4 */
[----:B------:R-:W-:-:S05]  /*3830*/  VIMNMX R207, R9, UR23, PT ;  /* 0x0000001709cf7c48 */ /* 0x000fca000bfe0100 */
[----:B------:R-:W-:Y:S01]  /*3840*/  HMMA.16816.F32 R80, R16, R42, R164 ;  /* 0x0000002a1050723c */ /* 0x000fe200000018a4 */
[----:B------:R-:W-:Y:S02]  /*3850*/  IMAD R215, R3, 0x8, R132 ;  /* 0x0000000803d77824 */ /* 0x000fe400078e0284 */
[----:B------:R-:W-:-:S03]  /*3860*/  IMAD.U32 R3, RZ, RZ, UR16 ;  /* 0x00000010ff037e24 */ /* 0x000fc6000f8e00ff */
[----:B------:R-:W-:Y:S01]  /*3870*/  HMMA.16816.F32 R40, R16, R32, R152 ;  /* 0x000000201028723c */ /* 0x000fe20000001898 */
[----:B------:R-:W-:-:S04]  /*3880*/  IMAD R3, R3, 0x80, R179 ;  /* 0x0000008003037824 */ /* 0x000fc800078e02b3 */
[C---:B------:R-:W-:Y:S01]  /*3890*/  VIADD R5, R3.reuse, 0x1 ;  /* 0x0000000103057836 */ /* 0x040fe20000000000 */
[C---:B------:R-:W-:Y:S01]  /*38a0*/  HMMA.16816.F32 R68, R16.reuse, R34, R160 ;  /* 0x000000221044723c */ /* 0x040fe200000018a0 */
[----:B------:R-:W-:Y:S01]  /*38b0*/  VIADD R4, R3, 0x8 ;  /* 0x0000000803047836 */ /* 0x000fe20000000000 */
[----:B------:R-:W-:Y:S02]  /*38c0*/  BAR.SYNC.DEFER_BLOCKING 0x0 ;  /* 0x0000000000007b1d */ /* 0x000fe40000010000 */
[----:B------:R-:W-:Y:S02]  /*38d0*/  ISETP.GE.AND P6, PT, R5, R207, PT ;  /* 0x000000cf0500720c */ /* 0x000fe40003fc6270 */
[C---:B------:R-:W-:Y:S06]  /*38e0*/  HMMA.16816.F32 R32, R16.reuse, R24, R180 ;  /* 0x000000181020723c */ /* 0x040fec00000018b4 */
[C---:B------:R-:W-:Y:S06]  /*38f0*/  HMMA.16816.F32 R52, R16.reuse, R26, R192 ;  /* 0x0000001a1034723c */ /* 0x040fec00000018c0 */
[----:B------:R-:W-:Y:S01]  /*3900*/  HMMA.16816.F32 R24, R16, R56, R208 ;  /* 0x000000381018723c */ /* 0x000fe200000018d0 */
[----:B------:R-:W-:-:S02]  /*3910*/  VIADD R195, R188, 0x400 ;  /* 0x00000400bcc37836 */ /* 0x000fc40000000000 */
[C---:B------:R-:W-:Y:S02]  /*3920*/  VIADD R194, R188.reuse, 0x800 ;  /* 0x00000800bcc27836 */ /* 0x040fe40000000000 */
[----:B------:R-:W-:Y:S01]  /*3930*/  VIADD R193, R188, 0xc00 ;  /* 0x00000c00bcc17836 */ /* 0x000fe20000000000 */
[C---:B------:R-:W-:Y:S01]  /*3940*/  HMMA.16816.F32 R56, R16.reuse, R58, R216 ;  /* 0x0000003a1038723c */ /* 0x040fe200000018d8 */
[----:B------:R-:W-:Y:S01]  /*3950*/  VIADDMNMX R211, R6, R7, UR23, PT ;  /* 0x0000001706d37e46 */ /* 0x000fe2000b800107 */
[----:B------:R-:W-:Y:S01]  /*3960*/  VIADD R192, R188, 0x1000 ;  /* 0x00001000bcc07836 */ /* 0x000fe20000000000 */
[----:B------:R-:W-:Y:S02]  /*3970*/  IADD3 R7, R8, 0x48, R6 ;  /* 0x0000004808077810 */ /* 0x000fe40007ffe006 */
[----:B------:R-:W-:Y:S01]  /*3980*/  ISETP.GE.AND P0, PT, R3, R211, PT ;  /* 0x000000d30300720c */ /* 0x000fe20003f06270 */
[----:B------:R-:W-:Y:S01]  /*3990*/  HMMA.16816.F32 R16, R16, R62, R12 ;  /* 0x0000003e1010723c */ /* 0x000fe2000000180c */
[----:B------:R-:W-:-:S02]  /*39a0*/  VIMNMX R209, R10, UR23, PT ;  /* 0x000000170ad17c48 */ /* 0x000fc4000bfe0100 */
[----:B------:R-:W-:Y:S02]  /*39b0*/  ISETP.LT.OR P0, PT, R3, R199, P0 ;  /* 0x000000c70300720c */ /* 0x000fe40000701670 */
[----:B------:R-:W-:Y:S02]  /*39c0*/  VIMNMX R205, R7, UR23, PT ;  /* 0x0000001707cd7c48 */ /* 0x000fe4000bfe0100 */
[----:B------:R-:W-:Y:S01]  /*39d0*/  VIADD R12, R6, 0x40 ;  /* 0x00000040060c7836 */ /* 0x000fe20000000000 */
[----:B------:R-:W-:Y:S01]  /*39e0*/  FSEL R60, R76, -INF , !P0 ;  /* 0xff8000004c3c7808 */ /* 0x000fe20004000000 */
[----:B------:R-:W-:Y:S01]  /*39f0*/  VIADD R13, R6, 0x48 ;  /* 0x00000048060d7836 */ /* 0x000fe20000000000 */
[----:B------:R-:W-:Y:S01]  /*3a00*/  ISETP.GE.AND P5, PT, R5, R211, PT ;  /* 0x000000d30500720c */ /* 0x000fe20003fa6270 */
[----:B------:R-:W-:Y:S01]  /*3a10*/  VIADD R6, R3, 0x71 ;  /* 0x0000007103067836 */ /* 0x000fe20000000000 */
[----:B------:R-:W-:Y:S02]  /*3a20*/  VIADDMNMX R203, R12, UR19, RZ, !PT ;  /* 0x000000130ccb7c46 */ /* 0x000fe4000f8001ff */
[----:B------:R-:W-:-:S02]  /*3a30*/  VIADDMNMX R201, R13, UR19, RZ, !PT ;  /* 0x000000130dc97c46 */ /* 0x000fc4000f8001ff */
[C---:B------:R-:W-:Y:S02]  /*3a40*/  ISETP.GE.AND P1, PT, R5.reuse, R209, PT ;  /* 0x000000d10500720c */ /* 0x040fe40003f26270 */
[----:B------:R-:W-:Y:S02]  /*3a50*/  ISETP.GE.AND P3, PT, R5, R205, PT ;  /* 0x000000cd0500720c */ /* 0x000fe40003f66270 */
[C---:B------:R-:W-:Y:S02]  /*3a60*/  ISETP.GE.AND P0, PT, R3.reuse, R207, PT ;  /* 0x000000cf0300720c */ /* 0x040fe40003f06270 */
[----:B------:R-:W-:Y:S02]  /*3a70*/  ISETP.GE.AND P4, PT, R3, R209, PT ;  /* 0x000000d10300720c */ /* 0x000fe40003f86270 */
[C---:B------:R-:W-:Y:S02]  /*3a80*/  ISETP.LT.OR P5, PT, R5.reuse, R199, P5 ;  /* 0x000000c70500720c */ /* 0x040fe40002fa1670 */
[----:B------:R-:W-:-:S02]  /*3a90*/  ISETP.LT.OR P1, PT, R5, R197, P1 ;  /* 0x000000c50500720c */ /* 0x000fc40000f21670 */
[C---:B------:R-:W-:Y:S02]  /*3aa0*/  ISETP.LT.OR P6, PT, R5.reuse, R203, P6 ;  /* 0x000000cb0500720c */ /* 0x040fe400037c1670 */
[----:B------:R-:W-:Y:S01]  /*3ab0*/  ISETP.LT.OR P3, PT, R5, R201, P3 ;  /* 0x000000c90500720c */ /* 0x000fe20001f61670 */
[C---:B------:R-:W-:Y:S01]  /*3ac0*/  VIADD R5, R3.reuse, 0x9 ;  /* 0x0000000903057836 */ /* 0x040fe20000000000 */
[C---:B------:R-:W-:Y:S02]  /*3ad0*/  ISETP.LT.OR P0, PT, R3.reuse, R203, P0 ;  /* 0x000000cb0300720c */ /* 0x040fe40000701670 */
[----:B------:R-:W-:Y:S02]  /*3ae0*/  ISETP.LT.OR P4, PT, R3, R197, P4 ;  /* 0x000000c50300720c */ /* 0x000fe40002781670 */
[----:B------:R-:W-:Y:S02]  /*3af0*/  FSEL R132, R77, -INF , !P5 ;  /* 0xff8000004d847808 */ /* 0x000fe40006800000 */
[----:B------:R-:W-:-:S02]  /*3b00*/  FSEL R146, R79, -INF , !P1 ;  /* 0xff8000004f927808 */ /* 0x000fc40004800000 */
[----:B------:R-:W-:Y:S02]  /*3b10*/  FSEL R61, R148, -INF , !P0 ;  /* 0xff800000943d7808 */ /* 0x000fe40004000000 */
[----:B------:R-:W-:Y:S02]  /*3b20*/  ISETP.GE.AND P2, PT, R4, R211, PT ;  /* 0x000000d30400720c */ /* 0x000fe40003f46270 */
[----:B------:R-:W-:Y:S02]  /*3b30*/  FSEL R144, R78, -INF , !P4 ;  /* 0xff8000004e907808 */ /* 0x000fe40006000000 */
[C---:B------:R-:W-:Y:S02]  /*3b40*/  ISETP.GE.AND P1, PT, R4.reuse, R209, PT ;  /* 0x000000d10400720c */ /* 0x040fe40003f26270 */
[C---:B------:R-:W-:Y:S02]  /*3b50*/  ISETP.GE.AND P5, PT, R4.reuse, R207, PT ;  /* 0x000000cf0400720c */ /* 0x040fe40003fa6270 */
[----:B------:R-:W-:-:S02]  /*3b60*/  ISETP.GE.AND P0, PT, R4, R205, PT ;  /* 0x000000cd0400720c */ /* 0x000fc40003f06270 */
[----:B------:R-:W-:Y:S02]  /*3b70*/  FSEL R96, R151, -INF , !P3 ;  /* 0xff80000097607808 */ /* 0x000fe40005800000 */
[----:B------:R-:W-:Y:S02]  /*3b80*/  ISETP.GE.AND P4, PT, R3, R205, PT ;  /* 0x000000cd0300720c */ /* 0x000fe40003f86270 */
[----:B------:R-:W-:Y:S02]  /*3b90*/  ISETP.GE.AND P3, PT, R5, R211, PT ;  /* 0x000000d30500720c */ /* 0x000fe40003f66270 */
[C---:B------:R-:W-:Y:S02]  /*3ba0*/  ISETP.LT.OR P2, PT, R4.reuse, R199, P2 ;  /* 0x000000c70400720c */ /* 0x040fe40001741670 */
[C---:B------:R-:W-:Y:S02]  /*3bb0*/  ISETP.LT.OR P1, PT, R4.reuse, R197, P1 ;  /* 0x000000c50400720c */ /* 0x040fe40000f21670 */
[----:B------:R-:W-:-:S02]  /*3bc0*/  ISETP.LT.OR P5, PT, R4, R203, P5 ;  /* 0x000000cb0400720c */ /* 0x000fc40002fa1670 */
[-C--:B------:R-:W-:Y:S01]  /*3bd0*/  ISETP.LT.OR P0, PT, R4, R201.reuse, P0 ;  /* 0x000000c90400720c */ /* 0x080fe20000701670 */
[C---:B------:R-:W-:Y:S01]  /*3be0*/  VIADD R4, R3.reuse, 0x10 ;  /* 0x0000001003047836 */ /* 0x040fe20000000000 */
[----:B------:R-:W-:Y:S02]  /*3bf0*/  ISETP.LT.OR P4, PT, R3, R201, P4 ;  /* 0x000000c90300720c */ /* 0x000fe40002781670 */
[----:B------:R-:W-:Y:S02]  /*3c00*/  ISETP.LT.OR P3, PT, R5, R199, P3 ;  /* 0x000000c70500720c */ /* 0x000fe40001f61670 */
[----:B------:R-:W-:Y:S02]  /*3c10*/  FSEL R77, R150, -INF , !P4 ;  /* 0xff800000964d7808 */ /* 0x000fe40006000000 */
[----:B------:R-:W-:Y:S02]  /*3c20*/  FSEL R145, R82, -INF , !P1 ;  /* 0xff80000052917808 */ /* 0x000fe40004800000 */
[----:B------:R-:W-:-:S02]  /*3c30*/  FSEL R63, R140, -INF , !P5 ;  /* 0xff8000008c3f7808 */ /* 0x000fc40006800000 */
[----:B------:R-:W-:Y:S02]  /*3c40*/  FSEL R78, R142, -INF , !P0 ;  /* 0xff8000008e4e7808 */ /* 0x000fe40004000000 */
[----:B------:R-:W-:Y:S02]  /*3c50*/  FSEL R134, R81, -INF , !P3 ;  /* 0xff80000051867808 */ /* 0x000fe40005800000 */
[----:B------:R-:W-:Y:S02]  /*3c60*/  FSEL R62, R149, -INF , !P6 ;  /* 0xff800000953e7808 */ /* 0x000fe40007000000 */
[----:B------:R-:W-:Y:S02]  /*3c70*/  ISETP.GE.AND P4, PT, R5, R207, PT ;  /* 0x000000cf0500720c */ /* 0x000fe40003f86270 */
[----:B------:R-:W-:Y:S02]  /*3c80*/  FSEL R133, R80, -INF , !P2 ;  /* 0xff80000050857808 */ /* 0x000fe40005000000 */
[----:B------:R-:W-:-:S02]  /*3c90*/  ISETP.GE.AND P1, PT, R4, R211, PT ;  /* 0x000000d30400720c */ /* 0x000fc40003f26270 */
[C---:B------:R-:W-:Y:S02]  /*3ca0*/  ISETP.GE.AND P5, PT, R4.reuse, R209, PT ;  /* 0x000000d10400720c */ /* 0x040fe40003fa6270 */
[C---:B------:R-:W-:Y:S02]  /*3cb0*/  ISETP.GE.AND P0, PT, R4.reuse, R207, PT ;  /* 0x000000cf0400720c */ /* 0x040fe40003f06270 */
[----:B------:R-:W-:Y:S02]  /*3cc0*/  ISETP.GE.AND P3, PT, R4, R205, PT ;  /* 0x000000cd0400720c */ /* 0x000fe40003f66270 */
[C---:B------:R-:W-:Y:S02]  /*3cd0*/  ISETP.GE.AND P6, PT, R5.reuse, R209, PT ;  /* 0x000000d10500720c */ /* 0x040fe40003fc6270 */
[C---:B------:R-:W-:Y:S02]  /*3ce0*/  ISETP.GE.AND P2, PT, R5.reuse, R205, PT ;  /* 0x000000cd0500720c */ /* 0x040fe40003f46270 */
[----:B------:R-:W-:-:S02]  /*3cf0*/  ISETP.LT.OR P4, PT, R5, R203, P4 ;  /* 0x000000cb0500720c */ /* 0x000fc40002781670 */
[C---:B------:R-:W-:Y:S02]  /*3d00*/  ISETP.LT.OR P1, PT, R4.reuse, R199, P1 ;  /* 0x000000c70400720c */ /* 0x040fe40000f21670 */
[C---:B------:R-:W-:Y:S02]  /*3d10*/  ISETP.LT.OR P5, PT, R4.reuse, R197, P5 ;  /* 0x000000c50400720c */ /* 0x040fe40002fa1670 */
[C---:B------:R-:W-:Y:S02]  /*3d20*/  ISETP.LT.OR P0, PT, R4.reuse, R203, P0 ;  /* 0x000000cb0400720c */ /* 0x040fe40000701670 */
[----:B------:R-:W-:Y:S01]  /*3d30*/  ISETP.LT.OR P3, PT, R4, R201, P3 ;  /* 0x000000c90400720c */ /* 0x000fe20001f61670 */
[----:B------:R-:W-:Y:S01]  /*3d40*/  VIADD R4, R3, 0x11 ;  /* 0x0000001103047836 */ /* 0x000fe20000000000 */
        /* <DEDUP_REMOVED lines=23> */
[----:B------:R-:W-:Y:S02]  /*3ec0*/  ISETP.GE.AND P0, PT, R4, R205, PT ;  /* 0x000000cd0400720c */ /* 0x000fe40003f06270 */
[----:B------:R-:W-:Y:S02]  /*3ed0*/  FSEL R98, R138, -INF , !P3 ;  /* 0xff8000008a627808 */ /* 0x000fe40005800000 */
[----:B------:R-:W-:Y:S02]  /*3ee0*/  FSEL R99, R139, -INF , !P1 ;  /* 0xff8000008b637808 */ /* 0x000fe40004800000 */
[C---:B------:R-:W-:Y:S02]  /*3ef0*/  ISETP.GE.AND P1, PT, R5.reuse, R211, PT ;  /* 0x000000d30500720c */ /* 0x040fe40003f26270 */
[----:B------:R-:W-:Y:S02]  /*3f00*/  ISETP.GE.AND P3, PT, R5, R207, PT ;  /* 0x000000cf0500720c */ /* 0x000fe40003f66270 */
[----:B------:R-:W-:-:S02]  /*3f10*/  ISETP.LT.OR P5, PT, R4, R199, P5 ;  /* 0x000000c70400720c */ /* 0x000fc40002fa1670 */
[C---:B------:R-:W-:Y:S02]  /*3f20*/  ISETP.LT.OR P6, PT, R4.reuse, R197, P6 ;  /* 0x000000c50400720c */ /* 0x040fe400037c1670 */
[C---:B------:R-:W-:Y:S02]  /*3f30*/  ISETP.LT.OR P2, PT, R4.reuse, R203, P2 ;  /* 0x000000cb0400720c */ /* 0x040fe40001741670 */
[----:B------:R-:W-:Y:S01]  /*3f40*/  ISETP.LT.OR P0, PT, R4, R201, P0 ;  /* 0x000000c90400720c */ /* 0x000fe20000701670 */
[----:B------:R-:W-:Y:S01]  /*3f50*/  VIADD R4, R3, 0x20 ;  /* 0x0000002003047836 */ /* 0x000fe20000000000 */
[C---:B------:R-:W-:Y:S02]  /*3f60*/  ISETP.LT.OR P1, PT, R5.reuse, R199, P1 ;  /* 0x000000c70500720c */ /* 0x040fe40000f21670 */
[----:B------:R-:W-:Y:S02]  /*3f70*/  ISETP.LT.OR P3, PT, R5, R203, P3 ;  /* 0x000000cb0500720c */ /* 0x000fe40001f61670 */
[----:B------:R-:W-:-:S02]  /*3f80*/  FSEL R45, R137, -INF , !P4 ;  /* 0xff800000892d7808 */ /* 0x000fc40006000000 */
[----:B------:R-:W-:Y:S02]  /*3f90*/  FSEL R97, R222, -INF , !P0 ;  /* 0xff800000de617808 */ /* 0x000fe40004000000 */
[----:B------:R-:W-:Y:S02]  /*3fa0*/  FSEL R136, R72, -INF , !P5 ;  /* 0xff80000048887808 */ /* 0x000fe40006800000 */
[----:B------:R-:W-:Y:S02]  /*3fb0*/  FSEL R137, R73, -INF , !P1 ;  /* 0xff80000049897808 */ /* 0x000fe40004800000 */
[----:B------:R-:W-:Y:S02]  /*3fc0*/  FSEL R47, R221, -INF , !P3 ;  /* 0xff800000dd2f7808 */ /* 0x000fe40005800000 */
[----:B------:R-:W-:Y:S02]  /*3fd0*/  FSEL R46, R220, -INF , !P2 ;  /* 0xff800000dc2e7808 */ /* 0x000fe40005000000 */
[----:B------:R-:W-:-:S02]  /*3fe0*/  ISETP.GE.AND P0, PT, R4, R211, PT ;  /* 0x000000d30400720c */ /* 0x000fc40003f06270 */
        /* <DEDUP_REMOVED lines=241> */
[----:B------:R-:W-:Y:S02]  /*4f00*/  FSEL R102, R20, -INF , !P6 ;  /* 0xff80000014667808 */ /* 0x000fe40007000000 */
[----:B------:R-:W-:Y:S02]  /*4f10*/  FSEL R179, R22, -INF , !P3 ;  /* 0xff80000016b37808 */ /* 0x000fe40005800000 */
[C---:B------:R-:W-:Y:S02]  /*4f20*/  ISETP.GE.AND P6, PT, R4.reuse, R207, PT ;  /* 0x000000cf0400720c */ /* 0x040fe40003fc6270 */
[C---:B------:R-:W-:Y:S02]  /*4f30*/  ISETP.GE.AND P3, PT, R4.reuse, R205, PT ;  /* 0x000000cd0400720c */ /* 0x040fe40003f66270 */
[C---:B------:R-:W-:Y:S02]  /*4f40*/  ISETP.LT.OR P6, PT, R4.reuse, R203, P6 ;  /* 0x000000cb0400720c */ /* 0x040fe400037c1670 */
[----:B------:R-:W-:Y:S01]  /*4f50*/  ISETP.LT.OR P3, PT, R4, R201, P3 ;  /* 0x000000c90400720c */ /* 0x000fe20001f61670 */
[----:B------:R-:W-:Y:S01]  /*4f60*/  VIADD R4, R3, 0x69 ;  /* 0x0000006903047836 */ /* 0x000fe20000000000 */
[----:B------:R-:W-:-:S02]  /*4f70*/  FSEL R174, R26, -INF , !P5 ;  /* 0xff8000001aae7808 */ /* 0x000fc40006800000 */
[----:B------:R-:W-:Y:S02]  /*4f80*/  FSEL R216, R92, -INF , !P6 ;  /* 0xff8000005cd87808 */ /* 0x000fe40007000000 */
[----:B------:R-:W-:Y:S02]  /*4f90*/  FSEL R231, R94, -INF , !P3 ;  /* 0xff8000005ee77808 */ /* 0x000fe40005800000 */
[C---:B------:R-:W-:Y:S02]  /*4fa0*/  ISETP.GE.AND P1, PT, R5.reuse, R207, PT ;  /* 0x000000cf0500720c */ /* 0x040fe40003f26270 */
[----:B------:R-:W-:Y:S02]  /*4fb0*/  ISETP.GE.AND P5, PT, R5, R205, PT ;  /* 0x000000cd0500720c */ /* 0x000fe40003fa6270 */
[C---:B------:R-:W-:Y:S02]  /*4fc0*/  ISETP.GE.AND P6, PT, R6.reuse, R209, PT ;  /* 0x000000d10600720c */ /* 0x040fe40003fc6270 */
[----:B------:R-:W-:-:S02]  /*4fd0*/  ISETP.GE.AND P3, PT, R6, R207, PT ;  /* 0x000000cf0600720c */ /* 0x000fc40003f66270 */
[C---:B------:R-:W-:Y:S02]  /*4fe0*/  ISETP.LT.OR P1, PT, R5.reuse, R203, P1 ;  /* 0x000000cb0500720c */ /* 0x040fe40000f21670 */
[----:B------:R-:W-:Y:S02]  /*4ff0*/  ISETP.LT.OR P5, PT, R5, R201, P5 ;  /* 0x000000c90500720c */ /* 0x000fe40002fa1670 */
[C---:B------:R-:W-:Y:S02]  /*5000*/  ISETP.LT.OR P6, PT, R6.reuse, R197, P6 ;  /* 0x000000c50600720c */ /* 0x040fe400037c1670 */
[----:B------:R-:W-:Y:S02]  /*5010*/  ISETP.LT.OR P3, PT, R6, R203, P3 ;  /* 0x000000cb0600720c */ /* 0x000fe40001f61670 */
[----:B------:R-:W-:Y:S02]  /*5020*/  FSEL R177, R23, -INF , !P6 ;  /* 0xff80000017b17808 */ /* 0x000fe40007000000 */
[----:B------:R-:W-:-:S02]  /*5030*/  FSEL R212, R88, -INF , !P1 ;  /* 0xff80000058d47808 */ /* 0x000fc40004800000 */
[----:B------:R-:W-:Y:S01]  /*5040*/  FSEL R223, R90, -INF , !P5 ;  /* 0xff8000005adf7808 */ /* 0x000fe20006800000 */
[----:B------:R-:W1:Y:S01]  /*5050*/  LDC.U8 R88, c[0x0][0x388] ;  /* 0x0000e200ff587b82 */ /* 0x000e620000000000 */
        /* <DEDUP_REMOVED lines=8> */
[C---:B------:R-:W-:Y:S02]  /*50e0*/  ISETP.LT.OR P1, PT, R4.reuse, R199, P1 ;  /* 0x000000c70400720c */ /* 0x040fe40000f21670 */
[C---:B------:R-:W-:Y:S02]  /*50f0*/  ISETP.LT.OR P6, PT, R4.reuse, R203, P6 ;  /* 0x000000cb0400720c */ /* 0x040fe400037c1670 */
[----:B------:R-:W-:-:S02]  /*5100*/  ISETP.LT.OR P5, PT, R4, R201, P5 ;  /* 0x000000c90400720c */ /* 0x000fc40002fa1670 */
[----:B------:R-:W-:Y:S01]  /*5110*/  ISETP.LT.OR P3, PT, R4, R197, P3 ;  /* 0x000000c50400720c */ /* 0x000fe20001f61670 */
[----:B------:R-:W-:Y:S01]  /*5120*/  VIADD R4, R3, 0x78 ;  /* 0x0000007803047836 */ /* 0x000fe20000000000 */
[----:B------:R-:W-:Y:S01]  /*5130*/  ISETP.LT.OR P0, PT, R5, R199, P4 ;  /* 0x000000c70500720c */ /* 0x000fe20002701670 */
[----:B------:R-:W-:Y:S01]  /*5140*/  VIADD R3, R3, 0x79 ;  /* 0x0000007903037836 */ /* 0x000fe20000000000 */
[----:B------:R-:W-:Y:S01]  /*5150*/  FSEL R213, R101, -INF , !P2 ;  /* 0xff80000065d57808 */ /* 0x000fe20005000000 */
[----:B-1----:R-:W-:Y:S01]  /*5160*/  IMAD R183, R88, 0x10000, R88 ;  /* 0x0001000058b77824 */ /* 0x002fe200078e0258 */
[----:B------:R-:W-:Y:S02]  /*5170*/  ISETP.GE.AND P2, PT, R6, R211, PT ;  /* 0x000000d30600720c */ /* 0x000fe40003f46270 */
[----:B------:R-:W-:Y:S02]  /*5180*/  FSEL R214, R89, -INF , !P6 ;  /* 0xff80000059d67808 */ /* 0x000fe40007000000 */
[----:B------:R-:W-:-:S02]  /*5190*/  FSEL R89, R56, -INF , !P0 ;  /* 0xff80000038597808 */ /* 0x000fc40004000000 */
[----:B------:R-:W-:Y:S02]  /*51a0*/  ISETP.GE.AND P0, PT, R4, R207, PT ;  /* 0x000000cf0400720c */ /* 0x000fe40003f06270 */
[----:B------:R-:W-:Y:S02]  /*51b0*/  ISETP.LT.OR P2, PT, R6, R199, P2 ;  /* 0x000000c70600720c */ /* 0x000fe40001741670 */
[----:B------:R-:W-:Y:S02]  /*51c0*/  ISETP.LT.OR P0, PT, R4, R203, P0 ;  /* 0x000000cb0400720c */ /* 0x000fe40000701670 */
[----:B------:R-:W-:Y:S02]  /*51d0*/  FSEL R101, R21, -INF , !P2 ;  /* 0xff80000015657808 */ /* 0x000fe40005000000 */
[----:B------:R-:W-:Y:S02]  /*51e0*/  ISETP.GE.AND P2, PT, R6, R205, PT ;  /* 0x000000cd0600720c */ /* 0x000fe40003f46270 */
[----:B------:R-:W-:-:S02]  /*51f0*/  FSEL R217, R84, -INF , !P0 ;  /* 0xff80000054d97808 */ /* 0x000fc40004000000 */
[C---:B------:R-:W-:Y:S02]  /*5200*/  ISETP.GE.AND P0, PT, R3.reuse, R205, PT ;  /* 0x000000cd0300720c */ /* 0x040fe40003f06270 */
[-C--:B------:R-:W-:Y:S02]  /*5210*/  ISETP.LT.OR P2, PT, R6, R201.reuse, P2 ;  /* 0x000000c90600720c */ /* 0x080fe40001741670 */
[----:B------:R-:W-:Y:S02]  /*5220*/  ISETP.LT.OR P0, PT, R3, R201, P0 ;  /* 0x000000c90300720c */ /* 0x000fe40000701670 */
[----:B------:R-:W-:Y:S02]  /*5230*/  FSEL R221, R91, -INF , !P5 ;  /* 0xff8000005bdd7808 */ /* 0x000fe40006800000 */
[----:B------:R-:W-:Y:S02]  /*5240*/  FSEL R228, R95, -INF , !P2 ;  /* 0xff8000005fe47808 */ /* 0x000fe40005000000 */
[----:B------:R-:W-:-:S02]  /*5250*/  FSEL R91, R57, -INF , !P1 ;  /* 0xff800000395b7808 */ /* 0x000fc40004800000 */
[C---:B------:R-:W-:Y:S02]  /*5260*/  ISETP.GE.AND P2, PT, R4.reuse, R205, PT ;  /* 0x000000cd0400720c */ /* 0x040fe40003f46270 */
[----:B------:R-:W-:Y:S02]  /*5270*/  ISETP.GE.AND P1, PT, R3, R207, PT ;  /* 0x000000cf0300720c */ /* 0x000fe40003f26270 */
[----:B------:R-:W-:Y:S02]  /*5280*/  FSEL R220, R87, -INF , !P0 ;  /* 0xff80000057dc7808 */ /* 0x000fe40004000000 */
[----:B------:R-:W-:Y:S02]  /*5290*/  PLOP3.LUT P0, PT, PT, PT, UP0, 0x80, 0x0 ;  /* 0x000000000000781c */ /* 0x000fe40003f0f008 */
[----:B------:R-:W-:Y:S02]  /*52a0*/  ISETP.LT.OR P2, PT, R4, R201, P2 ;  /* 0x000000c90400720c */ /* 0x000fe40001741670 */
[----:B------:R-:W-:-:S02]  /*52b0*/  ISETP.LT.OR P1, PT, R3, R203, P1 ;  /* 0x000000cb0300720c */ /* 0x000fc40000f21670 */
[----:B------:R-:W-:Y:S02]  /*52c0*/  FSEL R222, R86, -INF , !P2 ;  /* 0xff80000056de7808 */ /* 0x000fe40005000000 */
[----:B------:R-:W-:Y:S02]  /*52d0*/  FSEL R219, R85, -INF , !P1 ;  /* 0xff80000055db7808 */ /* 0x000fe40004800000 */
[----:B------:R-:W-:Y:S02]  /*52e0*/  ISETP.GE.AND P4, PT, R5, R209, PT ;  /* 0x000000d10500720c */ /* 0x000fe40003f86270 */
[CC--:B------:R-:W-:Y:S02]  /*52f0*/  ISETP.GE.AND P6, PT, R4.reuse, R211.reuse, PT ;  /* 0x000000d30400720c */ /* 0x0c0fe40003fc6270 */
[----:B------:R-:W-:Y:S02]  /*5300*/  ISETP.GE.AND P5, PT, R3, R211, PT ;  /* 0x000000d30300720c */ /* 0x000fe40003fa6270 */
[----:B------:R-:W-:-:S02]  /*5310*/  ISETP.GE.AND P2, PT, R4, R209, PT ;  /* 0x000000d10400720c */ /* 0x000fc40003f46270 */
[----:B------:R-:W-:Y:S02]  /*5320*/  ISETP.GE.AND P1, PT, R3, R209, PT ;  /* 0x000000d10300720c */ /* 0x000fe40003f26270 */
[----:B------:R-:W-:Y:S02]  /*5330*/  ISETP.LT.OR P4, PT, R5, R197, P4 ;  /* 0x000000c50500720c */ /* 0x000fe40002781670 */
[C---:B------:R-:W-:Y:S02]  /*5340*/  ISETP.LT.OR P6, PT, R4.reuse, R199, P6 ;  /* 0x000000c70400720c */ /* 0x040fe400037c1670 */
[----:B------:R-:W-:Y:S02]  /*5350*/  ISETP.LT.OR P2, PT, R4, R197, P2 ;  /* 0x000000c50400720c */ /* 0x000fe40001741670 */
[C---:B------:R-:W-:Y:S02]  /*5360*/  ISETP.LT.OR P5, PT, R3.reuse, R199, P5 ;  /* 0x000000c70300720c */ /* 0x040fe40002fa1670 */
[----:B------:R-:W-:-:S02]  /*5370*/  ISETP.LT.OR P1, PT, R3, R197, P1 ;  /* 0x000000c50300720c */ /* 0x000fc40000f21670 */
[----:B------:R-:W-:Y:S02]  /*5380*/  FSEL R103, R58, -INF , !P4 ;  /* 0xff8000003a677808 */ /* 0x000fe40006000000 */
[----:B------:R-:W-:Y:S02]  /*5390*/  FSEL R108, R59, -INF , !P3 ;  /* 0xff8000003b6c7808 */ /* 0x000fe40005800000 */
[----:B------:R-:W-:Y:S02]  /*53a0*/  FSEL R90, R16, -INF , !P6 ;  /* 0xff800000105a7808 */ /* 0x000fe40007000000 */
        /* <DEDUP_REMOVED lines=61> */
.L_x_510:
[----:B------:R-:W-:Y:S05]  /*5780*/  BSYNC B0 ;  /* 0x0000000000007941 */ /* 0x000fea0003800000 */
.L_x_509:
[----:B------:R-:W0:Y:S02]  /*5790*/  LDGDEPBAR ;  /* 0x00000000000079af */ /* 0x000e240000000000 */
.L_x_508:
[----:B-1----:R-:W-:Y:S01]  /*57a0*/  FMNMX.FTZ R4, R60, R132, !PT ;  /* 0x000000843c047209 */ /* 0x002fe20007810000 */
[----:B--2---:R-:W-:Y:S01]  /*57b0*/  VIADD R9, R215, 0x4 ;  /* 0x00000004d7097836 */ /* 0x004fe20000000000 */
[----:B------:R-:W-:Y:S01]  /*57c0*/  FMNMX.FTZ R3, R61, R62, !PT ;  /* 0x0000003e3d037209 */ /* 0x000fe20007810000 */
[----:B------:R-:W-:Y:S01]  /*57d0*/  USHF.L.U32 UR37, UR16, 0x2, URZ ;  /* 0x0000000210257899 */ /* 0x000fe2000800063f */
[----:B------:R-:W-:Y:S01]  /*57e0*/  FMNMX.FTZ R4, R133, R4, !PT ;  /* 0x0000000485047209 */ /* 0x000fe20007810000 */
[----:B------:R-:W-:Y:S01]  /*57f0*/  IMAD.WIDE.U32 R82, R9, -0x326172a9, RZ ;  /* 0xcd9e8d5709527825 */ /* 0x000fe200078e00ff */
[----:B------:R-:W-:Y:S01]  /*5800*/  FMNMX.FTZ R3, R63, R3, !PT ;  /* 0x000000033f037209 */ /* 0x000fe20007810000 */
[----:B------:R-:W-:Y:S01]  /*5810*/  STL [R1+0xd0], R195 ;  /* 0x0000d0c301007387 */ /* 0x000fe20000100800 */
        /* <DEDUP_REMOVED lines=9> */
[----:B------:R-:W-:Y:S01]  /*58b0*/  UIADD3 UR15, UR27, -0x4498517b, URZ ;  /* 0xbb67ae851b0f7890 */ /* 0x000fe2000fffe03f */
[----:B------:R-:W-:Y:S01]  /*58c0*/  FMNMX.FTZ R3, R45, R3, !PT ;  /* 0x000000032d037209 */ /* 0x000fe20007810000 */
[----:B------:R-:W-:Y:S01]  /*58d0*/  STL [R1+0xc4], R192 ;  /* 0x0000c4c001007387 */ /* 0x000fe20000100800 */
[----:B------:R-:W-:Y:S01]  /*58e0*/  FMNMX.FTZ R5, R136, R5, !PT ;  /* 0x0000000588057209 */ /* 0x000fe20007810000 */
[----:B------:R-:W-:Y:S01]  /*58f0*/  UIADD3 UR28, UR26, -0x61c88647, URZ ;  /* 0x9e3779b91a1c7890 */ /* 0x000fe2000fffe03f */
[----:B------:R-:W-:Y:S01]  /*5900*/  FMNMX.FTZ R3, R46, R3, !PT ;  /* 0x000000032e037209 */ /* 0x000fe20007810000 */
[----:B------:R-:W-:Y:S01]  /*5910*/  STL [R1+0xc0], R191 ;  /* 0x0000c0bf01007387 */ /* 0x000fe20000100800 */
[----:B------:R-:W-:Y:S01]  /*5920*/  FMNMX.FTZ R5, R137, R5, !PT ;  /* 0x0000000589057209 */ /* 0x000fe20007810000 */
[----:B------:R-:W-:Y:S01]  /*5930*/  UIADD3 UR7, UR26, 0x3c6ef372, URZ ;  /* 0x3c6ef3721a077890 */ /* 0x000fe2000fffe03f */
        /* <DEDUP_REMOVED lines=11> */
[----:B------:R-:W-:Y:S01]  /*59f0*/  ULDC UR25, c[0x0][0x2ec] ;  /* 0x0000bb0000197ab9 */ /* 0x000fe20000000800 */
        /* <DEDUP_REMOVED lines=11> */
[----:B------:R-:W-:Y:S01]  /*5ab0*/  UIADD3 UR19, UR27, -0x126145ec, URZ ;  /* 0xed9eba141b137890 */ /* 0x000fe2000fffe03f */
[----:B------:R-:W-:Y:S01]  /*5ac0*/  FMNMX.FTZ R3, R125, R3, !PT ;  /* 0x000000037d037209 */ /* 0x000fe20007810000 */
[----:B------:R-:W-:Y:S01]  /*5ad0*/  UIADD3 UR18, UR26, 0x1715609d, URZ ;  /* 0x1715609d1a127890 */ /* 0x000fe2000fffe03f */
        /* <DEDUP_REMOVED lines=42> */
[----:B------:R-:W1:Y:S01]  /*5d80*/  SHFL.BFLY PT, R6, R4, 0x2, 0x1f ;  /* 0x0c401f0004067f89 */ /* 0x000e6200000e0000 */
[----:B------:R-:W-:-:S02]  /*5d90*/  FMNMX.FTZ R5, R72, R5, !PT ;  /* 0x0000000548057209 */ /* 0x000fc40007810000 */
[----:B------:R-:W-:Y:S01]  /*5da0*/  LOP3.LUT R8, R184, UR26, RZ, 0x3c, !PT ;  /* 0x0000001ab8087c12 */ /* 0x000fe2000f8e3cff */
[----:B------:R-:W2:Y:S01]  /*5db0*/  SHFL.BFLY PT, R7, R3, 0x2, 0x1f ;  /* 0x0c401f0003077f89 */ /* 0x000ea200000e0000 */
[----:B------:R-:W-:Y:S02]  /*5dc0*/  FMNMX.FTZ R5, R226, R5, !PT ;  /* 0x00000005e2057209 */ /* 0x000fe40007810000 */
[----:B------:R-:W-:Y:S01]  /*5dd0*/  LEA R184, R2, UR4, 0x1 ;  /* 0x0000000402b87c11 */ /* 0x000fe2000f8e08ff */
[----:B------:R3:W-:Y:S01]  /*5de0*/  STL [R1+0x1c], R8 ;  /* 0x00001c0801007387 */ /* 0x0007e20000100800 */
[----:B------:R-:W-:Y:S01]  /*5df0*/  FMNMX.FTZ R5, R227, R5, !PT ;  /* 0x00000005e3057209 */ /* 0x000fe20007810000 */
[----:B------:R-:W-:Y:S02]  /*5e00*/  UIADD3 UR4, UR37, 0x1, URZ ;  /* 0x0000000125047890 */ /* 0x000fe4000fffe03f */
[----:B------:R-:W-:Y:S01]  /*5e10*/  IMAD R185, R0, 0x2, R184 ;  /* 0x0000000200b97824 */ /* 0x000fe200078e02b8 */
[----:B------:R-:W-:Y:S01]  /*5e20*/  FMNMX.FTZ R5, R130, R5, !PT ;  /* 0x0000000582057209 */ /* 0x000fe20007810000 */
[----:B------:R-:W-:Y:S03]  /*5e30*/  LDSM.16.MT88.4 R56, [R184+0x4400] ;  /* 0x00440000b838783b */ /* 0x000fe60000004200 */
[----:B------:R-:W-:Y:S01]  /*5e40*/  FMNMX.FTZ R5, R131, R5, !PT ;  /* 0x0000000583057209 */ /* 0x000fe20007810000 */
[----:B------:R-:W-:Y:S03]  /*5e50*/  LDSM.16.MT88.4 R48, [R185+0x4000] ;  /* 0x00400000b930783b */ /* 0x000fe60000004200 */
[----:B------:R-:W-:-:S02]  /*5e60*/  FMNMX.FTZ R5, R126, R5, !PT ;  /* 0x000000057e057209 */ /* 0x000fc40007810000 */
[----:B-1----:R-:W-:Y:S02]  /*5e70*/  FMNMX.FTZ R13, R4, R6, !PT ;  /* 0x00000006040d7209 */ /* 0x002fe40007810000 */
[----:B------:R-:W-:Y:S02]  /*5e80*/  FMNMX.FTZ R4, R127, R5, !PT ;  /* 0x000000057f047209 */ /* 0x000fe40007810000 */
[----:B------:R-:W-:Y:S01]  /*5e90*/  FMNMX.FTZ R5, R144, R146, !PT ;  /* 0x0000009290057209 */ /* 0x000fe20007810000 */
[----:B------:R-:W1:Y:S01]  /*5ea0*/  SHFL.BFLY PT, R39, R13, 0x1, 0x1f ;  /* 0x0c201f000d277f89 */ /* 0x000e6200000e0000 */
[----:B--2---:R-:W-:Y:S01]  /*5eb0*/  FMNMX.FTZ R12, R3, R7, !PT ;  /* 0x00000007030c7209 */ /* 0x004fe20007810000 */
[----:B------:R-:W-:Y:S01]  /*5ec0*/  IMAD.U32 R7, RZ, RZ, UR37 ;  /* 0x00000025ff077e24 */ /* 0x000fe2000f8e00ff */
[----:B------:R-:W-:Y:S02]  /*5ed0*/  FMNMX.FTZ R3, R122, R4, !PT ;  /* 0x000000047a037209 */ /* 0x000fe40007810000 */
[----:B------:R-:W-:Y:S01]  /*5ee0*/  FMNMX.FTZ R4, R145, R5, !PT ;  /* 0x0000000591047209 */ /* 0x000fe20007810000 */
[----:B------:R-:W2:Y:S01]  /*5ef0*/  SHFL.BFLY PT, R37, R12, 0x1, 0x1f ;  /* 0x0c201f000c257f89 */ /* 0x000ea200000e0000 */
        /* <DEDUP_REMOVED lines=12> */
[----:B------:R-:W-:-:S02]  /*5fc0*/  LOP3.LUT R5, R83, R8, RZ, 0x3c, !PT ;  /* 0x0000000853057212 */ /* 0x000fc400078e3cff */
[----:B------:R-:W-:Y:S02]  /*5fd0*/  FMNMX.FTZ R3, R204, R3, !PT ;  /* 0x00000003cc037209 */ /* 0x000fe40007810000 */
[----:B------:R-:W-:Y:S01]  /*5fe0*/  LOP3.LUT R6, R251, R8, RZ, 0x3c, !PT ;  /* 0x00000008fb067212 */ /* 0x000fe200078e3cff */
[----:B------:R-:W-:Y:S01]  /*5ff0*/  IMAD.WIDE.U32 R84, R5, -0x2daee0ad, RZ ;  /* 0xd2511f5305547825 */ /* 0x000fe200078e00ff */
[----:B------:R-:W-:Y:S02]  /*6000*/  FMNMX.FTZ R4, R155, R4, !PT ;  /* 0x000000049b047209 */ /* 0x000fe40007810000 */
[----:B------:R-:W-:Y:S01]  /*6010*/  LOP3.LUT R7, R87, UR27, R7, 0x96, !PT ;  /* 0x0000001b57077c12 */ /* 0x000fe2000f8e9607 */
[----:B------:R-:W-:Y:S01]  /*6020*/  IMAD.WIDE.U32 R80, R6, -0x2daee0ad, RZ ;  /* 0xd2511f5306507825 */ /* 0x000fe200078e00ff */
[----:B------:R-:W-:Y:S02]  /*6030*/  FMNMX.FTZ R3, R206, R3, !PT ;  /* 0x00000003ce037209 */ /* 0x000fe40007810000 */
[----:B------:R-:W-:Y:S01]  /*6040*/  FMNMX.FTZ R4, R152, R4, !PT ;  /* 0x0000000498047209 */ /* 0x000fe20007810000 */
[----:B---3--:R-:W-:Y:S01]  /*6050*/  IMAD.WIDE.U32 R8, R7, -0x326172a9, RZ ;  /* 0xcd9e8d5707087825 */ /* 0x008fe200078e00ff */
[----:B------:R-:W-:-:S02]  /*6060*/  LOP3.LUT R5, R85, UR15, R86, 0x96, !PT ;  /* 0x0000000f55057c12 */ /* 0x000fc4000f8e9656 */
[----:B------:R-:W-:Y:S02]  /*6070*/  FMNMX.FTZ R3, R208, R3, !PT ;  /* 0x00000003d0037209 */ /* 0x000fe40007810000 */
[----:B------:R-:W-:Y:S01]  /*6080*/  FMNMX.FTZ R4, R153, R4, !PT ;  /* 0x0000000499047209 */ /* 0x000fe20007810000 */
[----:B------:R-:W-:Y:S01]  /*6090*/  IMAD.WIDE.U32 R66, R5, -0x326172a9, RZ ;  /* 0xcd9e8d5705427825 */ /* 0x000fe200078e00ff */
[----:B------:R-:W-:Y:S01]  /*60a0*/  LOP3.LUT R6, R81, UR15, R86, 0x96, !PT ;  /* 0x0000000f51067c12 */ /* 0x000fe2000f8e9656 */
[----:B------:R-:W-:Y:S01]  /*60b0*/  UIADD3 UR15, UR27, -0x56f99767, URZ ;  /* 0xa90668991b0f7890 */ /* 0x000fe2000fffe03f */
[----:B------:R-:W-:Y:S02]  /*60c0*/  FMNMX.FTZ R3, R229, R3, !PT ;  /* 0x00000003e5037209 */ /* 0x000fe40007810000 */
[----:B------:R-:W-:Y:S01]  /*60d0*/  FMNMX.FTZ R4, R162, R4, !PT ;  /* 0x00000004a2047209 */ /* 0x000fe20007810000 */
[----:B------:R-:W-:Y:S01]  /*60e0*/  IMAD.WIDE.U32 R64, R6, -0x326172a9, RZ ;  /* 0xcd9e8d5706407825 */ /* 0x000fe200078e00ff */
[----:B------:R-:W-:-:S02]  /*60f0*/  LOP3.LUT R5, R9, UR28, R82, 0x96, !PT ;  /* 0x0000001c09057c12 */ /* 0x000fc4000f8e9652 */
[----:B------:R-:W-:Y:S02]  /*6100*/  FMNMX.FTZ R3, R230, R3, !PT ;  /* 0x00000003e6037209 */ /* 0x000fe40007810000 */
[----:B------:R-:W-:Y:S01]  /*6110*/  FMNMX.FTZ R6, R163, R4, !PT ;  /* 0x00000004a3067209 */ /* 0x000fe20007810000 */
[----:B------:R-:W-:Y:S01]  /*6120*/  IMAD.WIDE.U32 R4, R5, -0x2daee0ad, RZ ;  /* 0xd2511f5305047825 */ /* 0x000fe200078e00ff */
[----:B------:R-:W-:Y:S02]  /*6130*/  LOP3.LUT R10, R67, UR7, R8, 0x96, !PT ;  /* 0x00000007430a7c12 */ /* 0x000fe4000f8e9608 */
        /* <DEDUP_REMOVED lines=9> */
[----:B------:R-:W-:Y:S02]  /*61d0*/  FMNMX.FTZ R4, R170, R5, !PT ;  /* 0x00000005aa047209 */ /* 0x000fe40007810000 */
[----:B-1----:R-:W-:-:S02]  /*61e0*/  FMNMX.FTZ R39, R13, R39, !PT ;  /* 0x000000270d277209 */ /* 0x002fc40007810000 */
[----:B------:R-:W-:Y:S02]  /*61f0*/  FMNMX.FTZ R3, R228, R3, !PT ;  /* 0x00000003e4037209 */ /* 0x000fe40007810000 */
[----:B------:R-:W-:Y:S01]  /*6200*/  FMNMX.FTZ R4, R171, R4, !PT ;  /* 0x00000004ab047209 */ /* 0x000fe20007810000 */
[C---:B------:R-:W-:Y:S01]  /*6210*/  FMUL.FTZ R5, R39.reuse, UR25 ;  /* 0x0000001927057c20 */ /* 0x040fe20008410000 */
[----:B------:R-:W-:Y:S02]  /*6220*/  FMNMX.FTZ R3, R222, R3, !PT ;  /* 0x00000003de037209 */ /* 0x000fe40007810000 */
[----:B--2---:R-:W-:Y:S02]  /*6230*/  FMNMX.FTZ R37, R12, R37, !PT ;  /* 0x000000250c257209 */ /* 0x004fe40007810000 */
[----:B------:R-:W-:Y:S02]  /*6240*/  FMNMX.FTZ R4, R168, R4, !PT ;  /* 0x00000004a8047209 */ /* 0x000fe40007810000 */
[----:B------:R-:W-:-:S02]  /*6250*/  FSETP.NEU.FTZ.AND P1, PT, R39, -INF , PT ;  /* 0xff8000002700780b */ /* 0x000fc40003f3d000 */
[----:B------:R-:W-:Y:S02]  /*6260*/  FMNMX.FTZ R3, R220, R3, !PT ;  /* 0x00000003dc037209 */ /* 0x000fe40007810000 */
[----:B------:R-:W-:Y:S01]  /*6270*/  FMNMX.FTZ R11, R169, R4, !PT ;  /* 0x00000004a90b7209 */ /* 0x000fe20007810000 */
[----:B------:R-:W-:Y:S01]  /*6280*/  FMUL.FTZ R4, R37, UR25 ;  /* 0x0000001925047c20 */ /* 0x000fe20008410000 */
[----:B------:R-:W-:Y:S01]  /*6290*/  FSEL R5, R5, RZ, P1 ;  /* 0x000000ff05057208 */ /* 0x000fe20000800000 */
[----:B------:R-:W1:Y:S01]  /*62a0*/  SHFL.BFLY PT, R17, R3, 0x2, 0x1f ;  /* 0x0c401f0003117f89 */ /* 0x000e6200000e0000 */
[----:B------:R-:W-:Y:S02]  /*62b0*/  FSETP.NEU.FTZ.AND P1, PT, R37, -INF , PT ;  /* 0xff8000002500780b */ /* 0x000fe40003f3d000 */
[----:B------:R-:W-:Y:S01]  /*62c0*/  FMNMX.FTZ R11, R176, R11, !PT ;  /* 0x0000000bb00b7209 */ /* 0x000fe20007810000 */
[----:B------:R-:W-:Y:S01]  /*62d0*/  FFMA.FTZ R12, R60, UR25, -R5 ;  /* 0x000000193c0c7c23 */ /* 0x000fe20008010805 */
[----:B------:R-:W-:-:S02]  /*62e0*/  FSEL R4, R4, RZ, P1 ;  /* 0x000000ff04047208 */ /* 0x000fc40000800000 */
[----:B------:R-:W-:Y:S01]  /*62f0*/  FMNMX.FTZ R11, R180, R11, !PT ;  /* 0x0000000bb40b7209 */ /* 0x000fe20007810000 */
[----:B------:R2:W3:Y:S01]  /*6300*/  MUFU.EX2 R22, R12 ;  /* 0x0000000c00167308 */ /* 0x0004e20000000800 */
[----:B------:R-:W-:Y:S01]  /*6310*/  LOP3.LUT R14, R7, UR24, R66, 0x96, !PT ;  /* 0x00000018070e7c12 */ /* 0x000fe2000f8e9642 */
[----:B------:R-:W-:Y:S01]  /*6320*/  FFMA.FTZ R7, R61, UR25, -R4 ;  /* 0x000000193d077c23 */ /* 0x000fe20008010804 */
[----:B------:R-:W-:Y:S02]  /*6330*/  FMNMX.FTZ R11, R111, R11, !PT ;  /* 0x0000000b6f0b7209 */ /* 0x000fe40007810000 */
[----:B------:R-:W-:Y:S02]  /*6340*/  LOP3.LUT R15, R65, UR7, R8, 0x96, !PT ;  /* 0x00000007410f7c12 */ /* 0x000fe4000f8e9608 */
[----:B------:R-:W-:Y:S01]  /*6350*/  LOP3.LUT R9, R9, UR28, R250, 0x96, !PT ;  /* 0x0000001c09097c12 */ /* 0x000fe2000f8e96fa */
[----:B------:R4:W-:Y:S02]  /*6360*/  MUFU.EX2 R192, R7 ;  /* 0x0000000700c07308 */ /* 0x0009e40000000800 */
[----:B------:R-:W-:-:S04]  /*6370*/  IMAD.WIDE.U32 R52, R15, -0x2daee0ad, RZ ;  /* 0xd2511f530f347825 */ /* 0x000fc800078e00ff */
[----:B------:R-:W-:Y:S01]  /*6380*/  IMAD.WIDE.U32 R14, R14, -0x2daee0ad, RZ ;  /* 0xd2511f530e0e7825 */ /* 0x000fe200078e00ff */
[----:B-1----:R-:W-:-:S03]  /*6390*/  FMNMX.FTZ R3, R3, R17, !PT ;  /* 0x0000001103037209 */ /* 0x002fc60007810000 */
[----:B--2---:R-:W-:Y:S01]  /*63a0*/  IMAD.WIDE.U32 R12, R16, -0x326172a9, RZ ;  /* 0xcd9e8d57100c7825 */ /* 0x004fe200078e00ff */
[----:B------:R-:W-:Y:S01]  /*63b0*/  LOP3.LUT R10, R15, UR19, R10, 0x96, !PT ;  /* 0x000000130f0a7c12 */ /* 0x000fe2000f8e960a */
[----:B------:R-:W1:Y:S02]  /*63c0*/  SHFL.BFLY PT, R36, R3, 0x1, 0x1f ;  /* 0x0c201f0003247f89 */ /* 0x000e6400000e0000 */
[----:B------:R-:W-:Y:S01]  /*63d0*/  IMAD.WIDE.U32 R8, R9, -0x2daee0ad, RZ ;  /* 0xd2511f5309087825 */ /* 0x000fe200078e00ff */
[----:B------:R-:W-:Y:S02]  /*63e0*/  LOP3.LUT R16, R13, UR22, R6, 0x96, !PT ;  /* 0x000000160d107c12 */ /* 0x000fe4000f8e9606 */
[----:B----4-:R-:W-:Y:S01]  /*63f0*/  FMNMX.FTZ R7, R175, R11, !PT ;  /* 0x0000000baf077209 */ /* 0x010fe20007810000 */
[----:B------:R-:W-:Y:S01]  /*6400*/  IMAD.WIDE.U32 R10, R10, -0x326172a9, RZ ;  /* 0xcd9e8d570a0a7825 */ /* 0x000fe200078e00ff */
[----:B------:R-:W-:-:S03]  /*6410*/  LOP3.LUT R18, R53, UR23, R8, 0x96, !PT ;  /* 0x0000001735127c12 */ /* 0x000fc6000f8e9608 */
[----:B------:R-:W-:Y:S01]  /*6420*/  FFMA.FTZ R8, R62, UR25, -R4 ;  /* 0x000000193e087c23 */ /* 0x000fe20008010804 */
[----:B------:R-:W-:Y:S01]  /*6430*/  FMNMX.FTZ R6, R174, R7, !PT ;  /* 0x00000007ae067209 */ /* 0x000fe20007810000 */
[----:B------:R-:W-:Y:S01]  /*6440*/  IMAD.WIDE.U32 R16, R16, -0x2daee0ad, RZ ;  /* 0xd2511f5310107825 */ /* 0x000fe200078e00ff */
[----:B------:R-:W-:-:S03]  /*6450*/  LOP3.LUT R13, R11, UR18, R12, 0x96, !PT ;  /* 0x000000120b0d7c12 */ /* 0x000fc6000f8e960c */
[--C-:B------:R-:W-:Y:S01]  /*6460*/  FFMA.FTZ R11, R44, UR25, -R4.reuse ;  /* 0x000000192c0b7c23 */ /* 0x100fe20008010804 */
[----:B------:R-:W-:Y:S01]  /*6470*/  FMNMX.FTZ R7, R178, R6, !PT ;  /* 0x00000006b2077209 */ /* 0x000fe20007810000 */
[----:B------:R-:W-:Y:S01]  /*6480*/  FFMA.FTZ R6, R63, UR25, -R4 ;  /* 0x000000193f067c23 */ /* 0x000fe20008010804 */
[----:B------:R-:W-:Y:S01]  /*6490*/  LOP3.LUT R14, R17, UR15, R14, 0x96, !PT ;  /* 0x0000000f110e7c12 */ /* 0x000fe2000f8e960e */
[----:B------:R-:W-:Y:S01]  /*64a0*/  MUFU.EX2 R239, R11 ;  /* 0x0000000b00ef7308 */ /* 0x000fe20000000800 */
[----:B------:R-:W-:Y:S01]  /*64b0*/  FMNMX.FTZ R7, R103, R7, !PT ;  /* 0x0000000767077209 */ /* 0x000fe20007810000 */
[----:B------:R-:W-:Y:S01]  /*64c0*/  IMAD.WIDE.U32 R54, R18, -0x326172a9, RZ ;  /* 0xcd9e8d5712367825 */ /* 0x000fe200078e00ff */
[----:B------:R-:W-:Y:S01]  /*64d0*/  LOP3.LUT R9, R9, UR6, R80, 0x96, !PT ;  /* 0x0000000609097c12 */ /* 0x000fe2000f8e9650 */
[----:B------:R-:W-:Y:S04]  /*64e0*/  LDSM.16.MT88.4 R60, [R185+0x4400] ;  /* 0x00440000b93c783b */ /* 0x000fe80000004200 */
[----:B------:R2:W-:Y:S01]  /*64f0*/  MUFU.EX2 R187, R6 ;  /* 0x0000000600bb7308 */ /* 0x0005e20000000800 */
[----:B-1----:R-:W-:-:S04]  /*6500*/  FMNMX.FTZ R36, R3, R36, !PT ;  /* 0x0000002403247209 */ /* 0x002fc80007810000 */
[C---:B------:R-:W-:Y:S01]  /*6510*/  FSETP.NEU.FTZ.AND P1, PT, R36.reuse, -INF , PT ;  /* 0xff8000002400780b */ /* 0x040fe20003f3d000 */
[----:B------:R-:W-:Y:S02]  /*6520*/  FMUL.FTZ R3, R36, UR25 ;  /* 0x0000001924037c20 */ /* 0x000fe40008410000 */
[----:B------:R1:W-:Y:S03]  /*6530*/  MUFU.EX2 R193, R8 ;  /* 0x0000000800c17308 */ /* 0x0003e60000000800 */
[----:B------:R-:W-:-:S05]  /*6540*/  FSEL R3, R3, RZ, P1 ;  /* 0x000000ff03037208 */ /* 0x000fca0000800000 */
[----:B------:R-:W-:Y:S01]  /*6550*/  FFMA.FTZ R2, R79, UR25, -R3 ;  /* 0x000000194f027c23 */ /* 0x000fe20008010803 */
[----:B--2---:R-:W-:Y:S01]  /*6560*/  FMNMX.FTZ R6, R108, R7, !PT ;  /* 0x000000076c067209 */ /* 0x004fe20007810000 */
[----:B------:R-:W-:Y:S02]  /*6570*/  FFMA.FTZ R7, R76, UR25, -R4 ;  /* 0x000000194c077c23 */ /* 0x000fe40008010804 */
[----:B------:R2:W-:Y:S01]  /*6580*/  MUFU.EX2 R244, R2 ;  /* 0x0000000200f47308 */ /* 0x0005e20000000800 */
[----:B------:R-:W-:-:S04]  /*6590*/  FMNMX.FTZ R6, R179, R6, !PT ;  /* 0x00000006b3067209 */ /* 0x000fc80007810000 */
[----:B------:R-:W-:Y:S01]  /*65a0*/  FMNMX.FTZ R12, R177, R6, !PT ;  /* 0x00000006b10c7209 */ /* 0x000fe20007810000 */
[----:B-1----:R-:W-:Y:S02]  /*65b0*/  IMAD.WIDE.U32 R8, R9, -0x326172a9, RZ ;  /* 0xcd9e8d5709087825 */ /* 0x002fe400078e00ff */
[----:B------:R1:W4:Y:S01]  /*65c0*/  MUFU.EX2 R232, R7 ;  /* 0x0000000700e87308 */ /* 0x0003220000000800 */
[----:B------:R-:W-:Y:S02]  /*65d0*/  FMNMX.FTZ R12, R110, R12, !PT ;  /* 0x0000000c6e0c7209 */ /* 0x000fe40007810000 */
[----:B------:R-:W-:Y:S02]  /*65e0*/  LOP3.LUT R21, R9, UR24, R64, 0x96, !PT ;  /* 0x0000001809157c12 */ /* 0x000fe4000f8e9640 */
[----:B------:R-:W-:Y:S01]  /*65f0*/  FMNMX.FTZ R11, R109, R12, !PT ;  /* 0x0000000c6d0b7209 */ /* 0x000fe20007810000 */
[----:B------:R-:W-:Y:S01]  /*6600*/  FFMA.FTZ R12, R45, UR25, -R4 ;  /* 0x000000192d0c7c23 */ /* 0x000fe20008010804 */
[----:B------:R-:W-:Y:S01]  /*6610*/  LOP3.LUT R28, R55, UR22, R8, 0x96, !PT ;  /* 0x00000016371c7c12 */ /* 0x000fe2000f8e9608 */
[----:B------:R-:W-:-:S04]  /*6620*/  IMAD.WIDE.U32 R8, R13, -0x2daee0ad, RZ ;  /* 0xd2511f530d087825 */ /* 0x000fc800078e00ff */
[----:B--2---:R-:W-:Y:S01]  /*6630*/  FFMA.FTZ R2, R96, UR25, -R3 ;  /* 0x0000001960027c23 */ /* 0x004fe20008010803 */
[----:B------:R-:W2:Y:S01]  /*6640*/  SHFL.BFLY PT, R18, R11, 0x2, 0x1f ;  /* 0x0c401f000b127f89 */ /* 0x000ea200000e0000 */
[----:B------:R3:W-:Y:S01]  /*6650*/  MUFU.EX2 R233, R12 ;  /* 0x0000000c00e97308 */ /* 0x0007e20000000800 */
[----:B------:R-:W-:Y:S01]  /*6660*/  IMAD.WIDE.U32 R28, R28, -0x2daee0ad, RZ ;  /* 0xd2511f531c1c7825 */ /* 0x000fe200078e00ff */
[----:B------:R-:W-:Y:S02]  /*6670*/  LOP3.LUT R13, R8, 0xff, RZ, 0xc0, !PT ;  /* 0x000000ff080d7812 */ /* 0x000fe400078ec0ff */
[----:B------:R-:W-:Y:S01]  /*6680*/  SHF.R.U32.HI R15, RZ, 0x18, R8 ;  /* 0x00000018ff0f7819 */ /* 0x000fe20000011608 */
[----:B-1----:R-:W-:-:S03]  /*6690*/  IMAD.WIDE.U32 R6, R14, -0x326172a9, RZ ;  /* 0xcd9e8d570e067825 */ /* 0x002fc600078e00ff */
[----:B------:R-:W-:Y:S02]  /*66a0*/  MUFU.EX2 R247, R2 ;  /* 0x0000000200f77308 */ /* 0x000fe40000000800 */
[----:B------:R-:W-:Y:S02]  /*66b0*/  LOP3.LUT R10, R7, UR36, R10, 0x96, !PT ;  /* 0x00000024070a7c12 */ /* 0x000fe4000f8e960a */
[----:B------:R-:W-:Y:S01]  /*66c0*/  LOP3.LUT R14, R6, 0xffff, RZ, 0xc0, !PT ;  /* 0x0000ffff060e7812 */ /* 0x000fe200078ec0ff */
[----:B------:R-:W-:Y:S01]  /*66d0*/  FFMA.FTZ R7, R46, UR25, -R4 ;  /* 0x000000192e077c23 */ /* 0x000fe20008010804 */
[----:B------:R-:W-:Y:S02]  /*66e0*/  LOP3.LUT R19, R6, 0xff, RZ, 0xc0, !PT ;  /* 0x000000ff06137812 */ /* 0x000fe400078ec0ff */
[--C-:B---3--:R-:W-:Y:S01]  /*66f0*/  SHF.R.U32.HI R12, RZ, 0x10, R6.reuse ;  /* 0x00000010ff0c7819 */ /* 0x108fe20000011606 */
[----:B------:R1:W-:Y:S01]  /*6700*/  MUFU.EX2 R237, R7 ;  /* 0x0000000700ed7308 */ /* 0x0003e20000000800 */
[----:B------:R-:W-:-:S02]  /*6710*/  SHF.R.U32.HI R17, RZ, 0x18, R6 ;  /* 0x00000018ff117819 */ /* 0x000fc40000011606 */
[----:B------:R-:W-:Y:S02]  /*6720*/  LOP3.LUT R6, R9, UR35, R16, 0x96, !PT ;  /* 0x0000002309067c12 */ /* 0x000fe4000f8e9610 */
[----:B------:R-:W-:Y:S02]  /*6730*/  LOP3.LUT R9, R8, 0xffff, RZ, 0xc0, !PT ;  /* 0x0000ffff08097812 */ /* 0x000fe400078ec0ff */
[----:B------:R-:W-:Y:S02]  /*6740*/  SHF.R.U32.HI R14, RZ, 0x8, R14 ;  /* 0x00000008ff0e7819 */ /* 0x000fe4000001160e */
[----:B------:R-:W-:Y:S02]  /*6750*/  LOP3.LUT R12, R12, 0xff, RZ, 0xc0, !PT ;  /* 0x000000ff0c0c7812 */ /* 0x000fe400078ec0ff */
[----:B------:R-:W-:Y:S02]  /*6760*/  SHF.R.U32.HI R9, RZ, 0x8, R9 ;  /* 0x00000008ff097819 */ /* 0x000fe40000011609 */
[----:B------:R-:W-:-:S02]  /*6770*/  SHF.R.U32.HI R16, RZ, 0x10, R8 ;  /* 0x00000010ff107819 */ /* 0x000fc40000011608 */
[----:B------:R-:W-:Y:S01]  /*6780*/  PRMT R20, R19, 0x5410, R14 ;  /* 0x0000541013147816 */ /* 0x000fe2000000000e */
[----:B-1----:R-:W-:Y:S01]  /*6790*/  FFMA.FTZ R7, R47, UR25, -R4 ;  /* 0x000000192f077c23 */ /* 0x002fe20008010804 */
[----:B------:R-:W-:Y:S01]  /*67a0*/  LOP3.LUT R8, R10, 0xffff, RZ, 0xc0, !PT ;  /* 0x0000ffff0a087812 */ /* 0x000fe200078ec0ff */
[----:B------:R-:W-:Y:S01]  /*67b0*/  LDSM.16.MT88.4 R44, [R184+0x4000] ;  /* 0x00400000b82c783b */ /* 0x000fe20000004200 */
[----:B------:R-:W-:Y:S01]  /*67c0*/  PRMT R19, R12, 0x5410, R17 ;  /* 0x000054100c137816 */ /* 0x000fe20000000011 */
[----:B------:R1:W-:Y:S01]  /*67d0*/  MUFU.EX2 R240, R7 ;  /* 0x0000000700f07308 */ /* 0x0003e20000000800 */
[----:B------:R-:W-:Y:S01]  /*67e0*/  PRMT R17, R13, 0x5410, R9 ;  /* 0x000054100d117816 */ /* 0x000fe20000000009 */
[----:B------:R-:W-:Y:S01]  /*67f0*/  FFMA.FTZ R12, R78, UR25, -R3 ;  /* 0x000000194e0c7c23 */ /* 0x000fe20008010803 */
[----:B------:R-:W-:Y:S02]  /*6800*/  LOP3.LUT R9, R16, 0xff, RZ, 0xc0, !PT ;  /* 0x000000ff10097812 */ /* 0x000fe400078ec0ff */
[----:B------:R-:W-:-:S02]  /*6810*/  SHF.R.U32.HI R8, RZ, 0x8, R8 ;  /* 0x00000008ff087819 */ /* 0x000fc40000011608 */
[----:B------:R-:W-:Y:S01]  /*6820*/  LOP3.LUT R0, R6, 0xffff, RZ, 0xc0, !PT ;  /* 0x0000ffff06007812 */ /* 0x000fe200078ec0ff */
[----:B------:R3:W4:Y:S03]  /*6830*/  MUFU.EX2 R186, R12 ;  /* 0x0000000c00ba7308 */ /* 0x0007260000000800 */
[----:B------:R-:W-:Y:S01]  /*6840*/  SHF.R.U32.HI R2, RZ, 0x8, R0 ;  /* 0x00000008ff027819 */ /* 0x000fe20000011600 */
[----:B-1----:R-:W-:-:S04]  /*6850*/  FFMA.FTZ R7, R77, UR25, -R3 ;  /* 0x000000194d077c23 */ /* 0x002fc80008010803 */
[----:B------:R2:W1:Y:S01]  /*6860*/  MUFU.EX2 R246, R7 ;  /* 0x0000000700f67308 */ /* 0x0004620000000800 */
[----:B---3--:R-:W-:Y:S02]  /*6870*/  LOP3.LUT R12, R6, 0xff, RZ, 0xc0, !PT ;  /* 0x000000ff060c7812 */ /* 0x008fe400078ec0ff */
[----:B--2---:R-:W-:Y:S02]  /*6880*/  FMNMX.FTZ R7, R11, R18, !PT ;  /* 0x000000120b077209 */ /* 0x004fe40007810000 */
[----:B------:R-:W-:Y:S02]  /*6890*/  LOP3.LUT R11, R10, 0xff, RZ, 0xc0, !PT ;  /* 0x000000ff0a0b7812 */ /* 0x000fe400078ec0ff */
[----:B------:R-:W-:Y:S01]  /*68a0*/  PRMT R18, R9, 0x5410, R15 ;  /* 0x0000541009127816 */ /* 0x000fe2000000000f */
[----:B------:R-:W2:Y:S01]  /*68b0*/  SHFL.BFLY PT, R14, R7, 0x1, 0x1f ;  /* 0x0c201f00070e7f89 */ /* 0x000ea200000e0000 */
[----:B------:R-:W-:Y:S02]  /*68c0*/  PRMT R16, R11, 0x5410, R8 ;  /* 0x000054100b107816 */ /* 0x000fe40000000008 */
[----:B------:R-:W-:-:S02]  /*68d0*/  SHF.R.U32.HI R9, RZ, 0x10, R10 ;  /* 0x00000010ff097819 */ /* 0x000fc4000001160a */
[----:B------:R-:W-:Y:S02]  /*68e0*/  SHF.R.U32.HI R8, RZ, 0x10, R6 ;  /* 0x00000010ff087819 */ /* 0x000fe40000011606 */
[----:B------:R-:W-:Y:S02]  /*68f0*/  SHF.R.U32.HI R11, RZ, 0x18, R10 ;  /* 0x00000018ff0b7819 */ /* 0x000fe4000001160a */
[----:B------:R-:W-:Y:S02]  /*6900*/  LOP3.LUT R10, R9, 0xff, RZ, 0xc0, !PT ;  /* 0x000000ff090a7812 */ /* 0x000fe400078ec0ff */
[----:B------:R-:W-:Y:S01]  /*6910*/  SHF.R.U32.HI R9, RZ, 0x18, R6 ;  /* 0x00000018ff097819 */ /* 0x000fe20000011606 */
[----:B------:R-:W-:Y:S01]  /*6920*/  FFMA.FTZ R6, R97, UR25, -R3 ;  /* 0x0000001961067c23 */ /* 0x000fe20008010803 */
[----:B------:R-:W-:Y:S01]  /*6930*/  LOP3.LUT R0, R8, 0xff, RZ, 0xc0, !PT ;  /* 0x000000ff08007812 */ /* 0x000fe200078ec0ff */
[----:B------:R-:W-:Y:S01]  /*6940*/  IMAD.MOV.U32 R97, RZ, RZ, R22 ;  /* 0x000000ffff617224 */ /* 0x000fe200078e0016 */
[----:B------:R-:W-:Y:S01]  /*6950*/  PRMT R15, R12, 0x5410, R2 ;  /* 0x000054100c0f7816 */ /* 0x000fe20000000002 */
[----:B------:R3:W-:Y:S01]  /*6960*/  MUFU.EX2 R241, R6 ;  /* 0x0000000600f17308 */ /* 0x0007e20000000800 */
[----:B------:R-:W-:Y:S01]  /*6970*/  PRMT R30, R0, 0x5410, R9 ;  /* 0x00005410001e7816 */ /* 0x000fe20000000009 */
[--C-:B------:R-:W-:Y:S01]  /*6980*/  FFMA.FTZ R9, R72, UR25, -R3.reuse ;  /* 0x0000001948097c23 */ /* 0x100fe20008010803 */
[----:B------:R-:W-:Y:S01]  /*6990*/  HSET2.LE.AND R0, R20, R183, PT ;  /* 0x000000b714007233 */ /* 0x000fe20003803000 */
[----:B------:R-:W-:Y:S01]  /*69a0*/  FFMA.FTZ R12, R99, UR25, -R3 ;  /* 0x00000019630c7c23 */ /* 0x000fe20008010803 */
[----:B----4-:R-:W-:-:S02]  /*69b0*/  F2FP.F16.F32.PACK_AB R2, R232, R187 ;  /* 0x000000bbe802723e */ /* 0x010fc400000000ff */
[----:B------:R-:W-:Y:S01]  /*69c0*/  PRMT R13, R10, 0x5410, R11 ;  /* 0x000054100a0d7816 */ /* 0x000fe2000000000b */
[----:B------:R4:W1:Y:S01]  /*69d0*/  MUFU.EX2 R245, R9 ;  /* 0x0000000900f57308 */ /* 0x0008620000000800 */
[----:B------:R-:W-:Y:S01]  /*69e0*/  LOP3.LUT R10, R0, R2, RZ, 0xc0, !PT ;  /* 0x00000002000a7212 */ /* 0x000fe200078ec0ff */
[----:B------:R-:W-:Y:S01]  /*69f0*/  FFMA.FTZ R2, R98, UR25, -R3 ;  /* 0x0000001962027c23 */ /* 0x000fe20008010803 */
[----:B--2---:R-:W-:Y:S02]  /*6a00*/  FMNMX.FTZ R38, R7, R14, !PT ;  /* 0x0000000e07267209 */ /* 0x004fe40007810000 */
[--C-:B------:R-:W-:Y:S02]  /*6a10*/  HSET2.LE.AND R8, R17, R183.reuse, PT ;  /* 0x000000b711087233 */ /* 0x100fe40003803000 */
[----:B------:R-:W-:Y:S01]  /*6a20*/  F2FP.F16.F32.PACK_AB R7, R244, R186 ;  /* 0x000000baf407723e */ /* 0x000fe200000000ff */
[----:B------:R2:W-:Y:S01]  /*6a30*/  MUFU.EX2 R238, R2 ;  /* 0x0000000200ee7308 */ /* 0x0005e20000000800 */
[----:B---3--:R-:W-:-:S02]  /*6a40*/  HSET2.LE.AND R6, R19, R183, PT ;  /* 0x000000b713067233 */ /* 0x008fc40003803000 */
[--C-:B------:R-:W-:Y:S01]  /*6a50*/  HSET2.LE.AND R0, R16, R183.reuse, PT ;  /* 0x000000b710007233 */ /* 0x100fe20003803000 */
[----:B------:R-:W-:Y:S01]  /*6a60*/  IMAD.WIDE.U32 R16, R21, -0x2daee0ad, RZ ;  /* 0xd2511f5315107825 */ /* 0x000fe200078e00ff */
[----:B------:R-:W-:Y:S02]  /*6a70*/  FSETP.NEU.FTZ.AND P1, PT, R38, -INF , PT ;  /* 0xff8000002600780b */ /* 0x000fe40003f3d000 */
[----:B------:R-:W-:Y:S01]  /*6a80*/  LOP3.LUT R11, R6, R7, RZ, 0xc0, !PT ;  /* 0x00000007060b7212 */ /* 0x000fe200078ec0ff */
[----:B------:R3:W3:Y:S01]  /*6a90*/  MUFU.EX2 R234, R12 ;  /* 0x0000000c00ea7308 */ /* 0x0006e20000000800 */
[----:B----4-:R-:W-:Y:S02]  /*6aa0*/  F2FP.F16.F32.PACK_AB R9, R240, R237 ;  /* 0x000000edf009723e */ /* 0x010fe400000000ff */
[----:B------:R-:W-:Y:S02]  /*6ab0*/  HSET2.LE.AND R6, R13, R183, PT ;  /* 0x000000b70d067233 */ /* 0x000fe40003803000 */
[----:B------:R-:W-:-:S02]  /*6ac0*/  LOP3.LUT R14, R8, R9, RZ, 0xc0, !PT ;  /* 0x00000009080e7212 */ /* 0x000fc400078ec0ff */
[----:B-1----:R-:W-:Y:S02]  /*6ad0*/  F2FP.F16.F32.PACK_AB R7, R247, R246 ;  /* 0x000000f6f707723e */ /* 0x002fe400000000ff */
[----:B--2---:R-:W-:Y:S02]  /*6ae0*/  F2FP.F16.F32.PACK_AB R2, R193, R192 ;  /* 0x000000c0c102723e */ /* 0x004fe400000000ff */
[----:B------:R-:W-:Y:S02]  /*6af0*/  LOP3.LUT R9, R6, R7, RZ, 0xc0, !PT ;  /* 0x0000000706097212 */ /* 0x000fe400078ec0ff */
[----:B------:R-:W-:Y:S02]  /*6b00*/  LOP3.LUT R8, R0, R2, RZ, 0xc0, !PT ;  /* 0x0000000200087212 */ /* 0x000fe400078ec0ff */
[--C-:B------:R-:W-:Y:S01]  /*6b10*/  HSET2.LE.AND R0, R18, R183.reuse, PT ;  /* 0x000000b712007233 */ /* 0x100fe20003803000 */
[--C-:B------:R-:W-:Y:S01]  /*6b20*/  FFMA.FTZ R18, R134, UR25, -R5.reuse ;  /* 0x0000001986127c23 */ /* 0x100fe20008010805 */
[----:B------:R-:W-:Y:S01]  /*6b30*/  F2FP.F16.F32.PACK_AB R2, R245, R241 ;  /* 0x000000f1f502723e */ /* 0x000fe200000000ff */
[--C-:B---3--:R-:W-:Y:S01]  /*6b40*/  FFMA.FTZ R12, R132, UR25, -R5.reuse ;  /* 0x00000019840c7c23 */ /* 0x108fe20008010805 */
[--C-:B------:R-:W-:Y:S01]  /*6b50*/  HSET2.LE.AND R6, R15, R183.reuse, PT ;  /* 0x000000b70f067233 */ /* 0x100fe20003803000 */
[C---:B------:R-:W-:Y:S01]  /*6b60*/  HMMA.16816.F32 R24, R8.reuse, R44, RZ ;  /* 0x0000002c0818723c */ /* 0x040fe200000018ff */
[----:B------:R-:W-:Y:S01]  /*6b70*/  LOP3.LUT R15, R0, R2, RZ, 0xc0, !PT ;  /* 0x00000002000f7212 */ /* 0x000fe200078ec0ff */
[----:B------:R-:W-:Y:S01]  /*6b80*/  FFMA.FTZ R2, R133, UR25, -R5 ;  /* 0x0000001985027c23 */ /* 0x000fe20008010805 */
[----:B------:R-:W-:Y:S01]  /*6b90*/  F2FP.F16.F32.PACK_AB R7, R233, R239 ;  /* 0x000000efe907723e */ /* 0x000fe200000000ff */
[----:B------:R1:W-:Y:S01]  /*6ba0*/  MUFU.EX2 R96, R12 ;  /* 0x0000000c00607308 */ /* 0x0003e20000000800 */
[----:B------:R-:W-:Y:S01]  /*6bb0*/  HSET2.LE.AND R0, R30, R183, PT ;  /* 0x000000b71e007233 */ /* 0x000fe20003803000 */
[----:B------:R-:W-:Y:S01]  /*6bc0*/  HMMA.16816.F32 R20, R8, R48, RZ ;  /* 0x000000300814723c */ /* 0x000fe200000018ff */
[----:B------:R-:W-:-:S05]  /*6bd0*/  IMAD.MOV.U32 R132, RZ, RZ, R247 ;  /* 0x000000ffff847224 */ /* 0x000fca00078e00f7 */
[----:B------:R2:W-:Y:S01]  /*6be0*/  MUFU.EX2 R189, R2 ;  /* 0x0000000200bd7308 */ /* 0x0005e20000000800 */
[C---:B------:R-:W-:Y:S06]  /*6bf0*/  HMMA.16816.F32 R40, R8.reuse, R46, RZ ;  /* 0x0000002e0828723c */ /* 0x040fec00000018ff */
[----:B------:R-:W-:Y:S01]  /*6c00*/  HMMA.16816.F32 R32, R8, R50, RZ ;  /* 0x000000320820723c */ /* 0x000fe200000018ff */
[----:B------:R-:W3:Y:S01]  /*6c10*/  MUFU.EX2 R243, R18 ;  /* 0x0000001200f37308 */ /* 0x000ee20000000800 */
[----:B-1----:R-:W-:Y:S01]  /*6c20*/  LOP3.LUT R12, R6, R7, RZ, 0xc0, !PT ;  /* 0x00000007060c7212 */ /* 0x002fe200078ec0ff */
[----:B------:R-:W-:Y:S01]  /*6c30*/  FMUL.FTZ R6, R38, UR25 ;  /* 0x0000001926067c20 */ /* 0x000fe20008410000 */
[----:B------:R-:W-:-:S03]  /*6c40*/  LOP3.LUT R7, R29, UR15, R16, 0x96, !PT ;  /* 0x0000000f1d077c12 */ /* 0x000fc6000f8e9610 */
[----:B------:R-:W-:Y:S02]  /*6c50*/  LOP3.LUT R11, R17, UR19, R52, 0x96, !PT ;  /* 0x00000013110b7c12 */ /* 0x000fe4000f8e9634 */
[----:B--2---:R-:W-:-:S03]  /*6c60*/  F2FP.F16.F32.PACK_AB R2, R234, R238 ;  /* 0x000000eeea02723e */ /* 0x004fc600000000ff */
[----:B------:R-:W-:Y:S01]  /*6c70*/  IMAD.WIDE.U32 R16, R11, -0x326172a9, RZ ;  /* 0xcd9e8d570b107825 */ /* 0x000fe200078e00ff */
[----:B------:R-:W-:Y:S02]  /*6c80*/  LOP3.LUT R13, R0, R2, RZ, 0xc0, !PT ;  /* 0x00000002000d7212 */ /* 0x000fe400078ec0ff */
[----:B------:R-:W-:Y:S01]  /*6c90*/  FSEL R0, R6, RZ, P1 ;  /* 0x000000ff06007208 */ /* 0x000fe20000800000 */
[----:B------:R-:W-:-:S04]  /*6ca0*/  IMAD.WIDE.U32 R6, R7, -0x326172a9, RZ ;  /* 0xcd9e8d5707067825 */ /* 0x000fc800078e00ff */
[--C-:B------:R-:W-:Y:S01]  /*6cb0*/  FFMA.FTZ R8, R144, UR25, -R0.reuse ;  /* 0x0000001990087c23 */ /* 0x100fe20008010800 */
[C---:B------:R-:W-:Y:S01]  /*6cc0*/  LOP3.LUT R2, R6.reuse, 0xffff, RZ, 0xc0, !PT ;  /* 0x0000ffff06027812 */ /* 0x040fe200078ec0ff */
[----:B------:R-:W-:Y:S01]  /*6cd0*/  FFMA.FTZ R9, R145, UR25, -R0 ;  /* 0x0000001991097c23 */ /* 0x000fe20008010800 */
[----:B------:R-:W-:Y:S01]  /*6ce0*/  LOP3.LUT R10, R6, 0xff, RZ, 0xc0, !PT ;  /* 0x000000ff060a7812 */ /* 0x000fe200078ec0ff */
[----:B------:R1:W-:Y:S01]  /*6cf0*/  MUFU.EX2 R194, R8 ;  /* 0x0000000800c27308 */ /* 0x0003e20000000800 */
[----:B------:R-:W-:Y:S01]  /*6d00*/  HMMA.16816.F32 R92, R12, R56, R24 ;  /* 0x000000380c5c723c */ /* 0x000fe20000001818 */
[----:B------:R-:W-:-:S05]  /*6d10*/  IMAD.MOV.U32 R145, RZ, RZ, R240 ;  /* 0x000000ffff917224 */ /* 0x000fca00078e00f0 */
[C---:B------:R-:W-:Y:S01]  /*6d20*/  HMMA.16816.F32 R76, R12.reuse, R60, R20 ;  /* 0x0000003c0c4c723c */ /* 0x040fe20000001814 */
[----:B------:R-:W-:Y:S05]  /*6d30*/  MUFU.EX2 R242, R9 ;  /* 0x0000000900f27308 */ /* 0x000fea0000000800 */
[----:B------:R-:W-:Y:S01]  /*6d40*/  HMMA.16816.F32 R68, R12, R58, R40 ;  /* 0x0000003a0c44723c */ /* 0x000fe20000001828 */
[----:B-1----:R-:W-:Y:S02]  /*6d50*/  SHF.R.U32.HI R8, RZ, 0x8, R2 ;  /* 0x00000008ff087819 */ /* 0x002fe40000011602 */
[----:B------:R-:W-:-:S03]  /*6d60*/  SHF.R.U32.HI R2, RZ, 0x10, R6 ;  /* 0x00000010ff027819 */ /* 0x000fc60000011606 */
[----:B------:R-:W-:Y:S01]  /*6d70*/  HMMA.16816.F32 R72, R12, R62, R32 ;  /* 0x0000003e0c48723c */ /* 0x000fe20000001820 */
[----:B------:R-:W-:Y:S02]  /*6d80*/  PRMT R18, R10, 0x5410, R8 ;  /* 0x000054100a127816 */ /* 0x000fe40000000008 */
[----:B------:R-:W-:Y:S01]  /*6d90*/  LOP3.LUT R8, R2, 0xff, RZ, 0xc0, !PT ;  /* 0x000000ff02087812 */ /* 0x000fe200078ec0ff */
[----:B------:R-:W-:Y:S01]  /*6da0*/  FFMA.FTZ R2, R140, UR25, -R0 ;  /* 0x000000198c027c23 */ /* 0x000fe20008010800 */
[----:B------:R-:W-:Y:S01]  /*6db0*/  SHF.R.U32.HI R6, RZ, 0x18, R6 ;  /* 0x00000018ff067819 */ /* 0x000fe20000011606 */
[----:B------:R-:W-:Y:S02]  /*6dc0*/  IMAD.MOV.U32 R140, RZ, RZ, R239 ;  /* 0x000000ffff8c7224 */ /* 0x000fe400078e00ef */
[----:B------:R-:W-:Y:S01]  /*6dd0*/  FFMA.FTZ R13, R141, UR25, -R5 ;  /* 0x000000198d0d7c23 */ /* 0x000fe20008010805 */
[----:B------:R1:W2:Y:S01]  /*6de0*/  MUFU.EX2 R88, R2 ;  /* 0x0000000200587308 */ /* 0x0002a20000000800 */
[----:B------:R-:W-:Y:S01]  /*6df0*/  PRMT R11, R8, 0x5410, R6 ;  /* 0x00005410080b7816 */ /* 0x000fe20000000006 */
[----:B------:R-:W-:Y:S01]  /*6e00*/  FFMA.FTZ R8, R146, UR25, -R0 ;  /* 0x0000001992087c23 */ /* 0x000fe20008010800 */
[----:B------:R-:W-:-:S05]  /*6e10*/  IMAD.MOV.U32 R141, RZ, RZ, R238 ;  /* 0x000000ffff8d7224 */ /* 0x000fca00078e00ee */
[----:B------:R4:W2:Y:S08]  /*6e20*/  MUFU.EX2 R195, R8 ;  /* 0x0000000800c37308 */ /* 0x0008b00000000800 */
[----:B------:R-:W-:Y:S01]  /*6e30*/  MUFU.EX2 R146, R13 ;  /* 0x0000000d00927308 */ /* 0x000fe20000000800 */
[----:B-1----:R-:W-:-:S04]  /*6e40*/  LOP3.LUT R2, R7, UR36, R16, 0x96, !PT ;  /* 0x0000002407027c12 */ /* 0x002fc8000f8e9610 */
[C---:B------:R-:W-:Y:S02]  /*6e50*/  LOP3.LUT R6, R2.reuse, 0xffff, RZ, 0xc0, !PT ;  /* 0x0000ffff02067812 */ /* 0x040fe400078ec0ff */
[--C-:B------:R-:W-:Y:S02]  /*6e60*/  SHF.R.U32.HI R7, RZ, 0x10, R2.reuse ;  /* 0x00000010ff077819 */ /* 0x100fe40000011602 */
[----:B------:R-:W-:Y:S02]  /*6e70*/  LOP3.LUT R10, R2, 0xff, RZ, 0xc0, !PT ;  /* 0x000000ff020a7812 */ /* 0x000fe400078ec0ff */
[----:B------:R-:W-:Y:S02]  /*6e80*/  SHF.R.U32.HI R9, RZ, 0x18, R2 ;  /* 0x00000018ff097819 */ /* 0x000fe40000011602 */
[----:B----4-:R-:W-:Y:S02]  /*6e90*/  SHF.R.U32.HI R8, RZ, 0x8, R6 ;  /* 0x00000008ff087819 */ /* 0x010fe40000011606 */
[----:B------:R-:W-:-:S02]  /*6ea0*/  HSET2.LE.AND R2, R18, R183, PT ;  /* 0x000000b712027233 */ /* 0x000fc40003803000 */
[----:B---3--:R-:W-:Y:S02]  /*6eb0*/  F2FP.F16.F32.PACK_AB R6, R243, R189 ;  /* 0x000000bdf306723e */ /* 0x008fe400000000ff */
[----:B------:R-:W-:Y:S02]  /*6ec0*/  PRMT R8, R10, 0x5410, R8 ;  /* 0x000054100a087816 */ /* 0x000fe40000000008 */
[----:B------:R-:W-:Y:S02]  /*6ed0*/  LOP3.LUT R10, R2, R6, RZ, 0xc0, !PT ;  /* 0x00000006020a7212 */ /* 0x000fe400078ec0ff */
[----:B------:R-:W-:Y:S02]  /*6ee0*/  HSET2.LE.AND R2, R11, R183, PT ;  /* 0x000000b70b027233 */ /* 0x000fe40003803000 */
[----:B--2---:R-:W-:Y:S02]  /*6ef0*/  F2FP.F16.F32.PACK_AB R6, R88, R242 ;  /* 0x000000f25806723e */ /* 0x004fe400000000ff */
[----:B------:R-:W-:-:S02]  /*6f00*/  LOP3.LUT R7, R7, 0xff, RZ, 0xc0, !PT ;  /* 0x000000ff07077812 */ /* 0x000fc400078ec0ff */
[----:B------:R-:W-:Y:S01]  /*6f10*/  LOP3.LUT R11, R2, R6, RZ, 0xc0, !PT ;  /* 0x00000006020b7212 */ /* 0x000fe200078ec0ff */
[----:B------:R-:W-:Y:S01]  /*6f20*/  FFMA.FTZ R2, R142, UR25, -R5 ;  /* 0x000000198e027c23 */ /* 0x000fe20008010805 */
[----:B------:R-:W-:Y:S01]  /*6f30*/  PRMT R9, R7, 0x5410, R9 ;  /* 0x0000541007097816 */ /* 0x000fe20000000009 */
[----:B------:R-:W-:Y:S01]  /*6f40*/  FFMA.FTZ R6, R136, UR25, -R5 ;  /* 0x0000001988067c23 */ /* 0x000fe20008010805 */
[--C-:B------:R-:W-:Y:S01]  /*6f50*/  HSET2.LE.AND R7, R8, R183.reuse, PT ;  /* 0x000000b708077233 */ /* 0x100fe20003803000 */
[----:B------:R1:W2:Y:S01]  /*6f60*/  MUFU.EX2 R31, R2 ;  /* 0x00000002001f7308 */ /* 0x0002a20000000800 */
[----:B------:R-:W-:Y:S02]  /*6f70*/  F2FP.F16.F32.PACK_AB R8, R96, R97 ;  /* 0x000000616008723e */ /* 0x000fe400000000ff */
[----:B------:R-:W-:Y:S02]  /*6f80*/  HSET2.LE.AND R9, R9, R183, PT ;  /* 0x000000b709097233 */ /* 0x000fe40003803000 */
[----:B------:R-:W-:-:S02]  /*6f90*/  F2FP.F16.F32.PACK_AB R12, R195, R194 ;  /* 0x000000c2c30c723e */ /* 0x000fc400000000ff */
[----:B------:R-:W-:Y:S01]  /*6fa0*/  LOP3.LUT R8, R7, R8, RZ, 0xc0, !PT ;  /* 0x0000000807087212 */ /* 0x000fe200078ec0ff */
[----:B------:R3:W-:Y:S01]  /*6fb0*/  MUFU.EX2 R235, R6 ;  /* 0x0000000600eb7308 */ /* 0x0007e20000000800 */
[----:B------:R-:W-:Y:S01]  /*6fc0*/  LOP3.LUT R9, R9, R12, RZ, 0xc0, !PT ;  /* 0x0000000c09097212 */ /* 0x000fe200078ec0ff */
[----:B------:R-:W-:-:S06]  /*6fd0*/  FFMA.FTZ R12, R143, UR25, -R0 ;  /* 0x000000198f0c7c23 */ /* 0x000fcc0008010800 */
[----:B------:R-:W-:Y:S01]  /*6fe0*/  HMMA.16816.F32 R20, R8, R44, RZ ;  /* 0x0000002c0814723c */ /* 0x000fe200000018ff */
[----:B-1----:R-:W-:Y:S01]  /*6ff0*/  LOP3.LUT R2, R17, UR18, R54, 0x96, !PT ;  /* 0x0000001211027c12 */ /* 0x002fe2000f8e9636 */
[----:B------:R-:W-:Y:S01]  /*7000*/  MUFU.EX2 R136, R12 ;  /* 0x0000000c00887308 */ /* 0x000fe20000000800 */
[----:B--2---:R-:W-:-:S03]  /*7010*/  IMAD.MOV.U32 R143, RZ, RZ, R31 ;  /* 0x000000ffff8f7224 */ /* 0x004fc600078e001f */
[----:B------:R-:W-:Y:S01]  /*7020*/  HMMA.16816.F32 R32, R8, R46, RZ ;  /* 0x0000002e0820723c */ /* 0x000fe200000018ff */
[----:B---3--:R-:W-:-:S04]  /*7030*/  IMAD.WIDE.U32 R6, R2, -0x2daee0ad, RZ ;  /* 0xd2511f5302067825 */ /* 0x008fc800078e00ff */
[----:B------:R-:W-:Y:S01]  /*7040*/  FFMA.FTZ R2, R137, UR25, -R5 ;  /* 0x0000001989027c23 */ /* 0x000fe20008010805 */
[C---:B------:R-:W-:Y:S03]  /*7050*/  HMMA.16816.F32 R16, R8.reuse, R48, RZ ;  /* 0x000000300810723c */ /* 0x040fe600000018ff */
[----:B------:R1:W2:Y:S03]  /*7060*/  MUFU.EX2 R134, R2 ;  /* 0x0000000200867308 */ /* 0x0002a60000000800 */
[----:B------:R-:W-:Y:S07]  /*7070*/  HMMA.16816.F32 R24, R8, R50, RZ ;  /* 0x000000320818723c */ /* 0x000fee00000018ff */
[----:B------:R-:W-:-:S02]  /*7080*/  LOP3.LUT R10, R6, 0xff, RZ, 0xc0, !PT ;  /* 0x000000ff060a7812 */ /* 0x000fc400078ec0ff */
[--C-:B------:R-:W-:Y:S02]  /*7090*/  SHF.R.U32.HI R8, RZ, 0x10, R6.reuse ;  /* 0x00000010ff087819 */ /* 0x100fe40000011606 */
[----:B------:R-:W-:Y:S02]  /*70a0*/  SHF.R.U32.HI R9, RZ, 0x18, R6 ;  /* 0x00000018ff097819 */ /* 0x000fe40000011606 */
[----:B-1----:R-:W-:Y:S02]  /*70b0*/  LOP3.LUT R2, R7, UR35, R28, 0x96, !PT ;  /* 0x0000002307027c12 */ /* 0x002fe4000f8e961c */
[----:B------:R-:W-:Y:S02]  /*70c0*/  LOP3.LUT R7, R6, 0xffff, RZ, 0xc0, !PT ;  /* 0x0000ffff06077812 */ /* 0x000fe400078ec0ff */
[----:B------:R-:W-:Y:S02]  /*70d0*/  LOP3.LUT R8, R8, 0xff, RZ, 0xc0, !PT ;  /* 0x000000ff08087812 */ /* 0x000fe400078ec0ff */
[----:B------:R-:W-:Y:S01]  /*70e0*/  SHF.R.U32.HI R6, RZ, 0x8, R7 ;  /* 0x00000008ff067819 */ /* 0x000fe20000011607 */
[--C-:B------:R-:W-:Y:S01]  /*70f0*/  FFMA.FTZ R7, R138, UR25, -R0.reuse ;  /* 0x000000198a077c23 */ /* 0x100fe20008010800 */
[----:B------:R-:W-:Y:S01]  /*7100*/  PRMT R12, R8, 0x5410, R9 ;  /* 0x00005410080c7816 */ /* 0x000fe20000000009 */
[----:B------:R-:W-:Y:S01]  /*7110*/  FFMA.FTZ R8, R139, UR25, -R0 ;  /* 0x000000198b087c23 */ /* 0x000fe20008010800 */
[----:B------:R-:W-:Y:S01]  /*7120*/  PRMT R10, R10, 0x5410, R6 ;  /* 0x000054100a0a7816 */ /* 0x000fe20000000006 */
[----:B------:R1:W-:Y:S01]  /*7130*/  MUFU.EX2 R236, R7 ;  /* 0x0000000700ec7308 */ /* 0x0003e20000000800 */
[----:B------:R-:W-:-:S02]  /*7140*/  LOP3.LUT R6, R2, 0xffff, RZ, 0xc0, !PT ;  /* 0x0000ffff02067812 */ /* 0x000fc400078ec0ff */
[----:B------:R-:W-:-:S05]  /*7150*/  LOP3.LUT R9, R2, 0xff, RZ, 0xc0, !PT ;  /* 0x000000ff02097812 */ /* 0x000fca00078ec0ff */
[----:B------:R3:W4:Y:S01]  /*7160*/  MUFU.EX2 R144, R8 ;  /* 0x0000000800907308 */ /* 0x0007220000000800 */
[----:B-1----:R-:W-:Y:S02]  /*7170*/  SHF.R.U32.HI R7, RZ, 0x8, R6 ;  /* 0x00000008ff077819 */ /* 0x002fe40000011606 */
[----:B------:R-:W-:Y:S02]  /*7180*/  SHF.R.U32.HI R6, RZ, 0x10, R2 ;  /* 0x00000010ff067819 */ /* 0x000fe40000011602 */
[----:B------:R-:W-:Y:S01]  /*7190*/  PRMT R11, R9, 0x5410, R7 ;  /* 0x00005410090b7816 */ /* 0x000fe20000000007 */
[----:B------:R-:W-:Y:S01]  /*71a0*/  FFMA.FTZ R9, R147, UR25, -R0 ;  /* 0x0000001993097c23 */ /* 0x000fe20008010800 */
[----:B------:R-:W-:Y:S02]  /*71b0*/  LOP3.LUT R7, R6, 0xff, RZ, 0xc0, !PT ;  /* 0x000000ff06077812 */ /* 0x000fe400078ec0ff */
[----:B---3--:R-:W-:Y:S01]  /*71c0*/  SHF.R.U32.HI R8, RZ, 0x18, R2 ;  /* 0x00000018ff087819 */ /* 0x008fe20000011602 */
[----:B------:R1:W3:Y:S01]  /*71d0*/  MUFU.EX2 R137, R9 ;  /* 0x0000000900897308 */ /* 0x0002e20000000800 */
[----:B------:R-:W-:-:S02]  /*71e0*/  HSET2.LE.AND R2, R10, R183, PT ;  /* 0x000000b70a027233 */ /* 0x000fc40003803000 */
[----:B--2---:R-:W-:-:S04]  /*71f0*/  F2FP.F16.F32.PACK_AB R6, R134, R235 ;  /* 0x000000eb8606723e */ /* 0x004fc800000000ff */
[----:B------:R-:W-:Y:S02]  /*7200*/  LOP3.LUT R10, R2, R6, RZ, 0xc0, !PT ;  /* 0x00000006020a7212 */ /* 0x000fe400078ec0ff */
[--C-:B------:R-:W-:Y:S02]  /*7210*/  HSET2.LE.AND R2, R12, R183.reuse, PT ;  /* 0x000000b70c027233 */ /* 0x100fe40003803000 */
[----:B----4-:R-:W-:Y:S02]  /*7220*/  F2FP.F16.F32.PACK_AB R6, R144, R236 ;  /* 0x000000ec9006723e */ /* 0x010fe400000000ff */
[----:B-1----:R-:W-:Y:S02]  /*7230*/  PRMT R9, R7, 0x5410, R8 ;  /* 0x0000541007097816 */ /* 0x002fe40000000008 */
[----:B------:R-:W-:Y:S02]  /*7240*/  HSET2.LE.AND R7, R11, R183, PT ;  /* 0x000000b70b077233 */ /* 0x000fe40003803000 */
[----:B------:R-:W-:-:S02]  /*7250*/  F2FP.F16.F32.PACK_AB R8, R143, R146 ;  /* 0x000000928f08723e */ /* 0x000fc400000000ff */
[----:B------:R-:W-:Y:S02]  /*7260*/  LOP3.LUT R11, R2, R6, RZ, 0xc0, !PT ;  /* 0x00000006020b7212 */ /* 0x000fe400078ec0ff */
[----:B------:R-:W-:Y:S01]  /*7270*/  LOP3.LUT R8, R7, R8, RZ, 0xc0, !PT ;  /* 0x0000000807087212 */ /* 0x000fe200078ec0ff */
[----:B------:R-:W-:Y:S01]  /*7280*/  IMAD.U32 R7, RZ, RZ, UR4 ;  /* 0x00000004ff077e24 */ /* 0x000fe2000f8e00ff */
[----:B------:R-:W-:Y:S01]  /*7290*/  HSET2.LE.AND R2, R9, R183, PT ;  /* 0x000000b709027233 */ /* 0x000fe20003803000 */
[----:B------:R-:W-:Y:S01]  /*72a0*/  UIADD3 UR4, UR37, 0x2, URZ ;  /* 0x0000000225047890 */ /* 0x000fe2000fffe03f */
[----:B---3--:R-:W-:Y:S01]  /*72b0*/  F2FP.F16.F32.PACK_AB R6, R137, R136 ;  /* 0x000000888906723e */ /* 0x008fe200000000ff */
[----:B------:R-:W-:Y:S01]  /*72c0*/  UIADD3 UR37, UR37, 0x3, URZ ;  /* 0x0000000325257890 */ /* 0x000fe2000fffe03f */
[----:B------:R-:W-:Y:S02]  /*72d0*/  LOP3.LUT R7, R87, UR27, R7, 0x96, !PT ;  /* 0x0000001b57077c12 */ /* 0x000fe4000f8e9607 */
[----:B------:R-:W-:-:S03]  /*72e0*/  LOP3.LUT R9, R2, R6, RZ, 0xc0, !PT ;  /* 0x0000000602097212 */ /* 0x000fc600078ec0ff */
[----:B------:R-:W-:-:S04]  /*72f0*/  IMAD.WIDE.U32 R14, R7, -0x326172a9, RZ ;  /* 0xcd9e8d57070e7825 */ /* 0x000fc800078e00ff */
[----:B------:R-:W-:Y:S01]  /*7300*/  HMMA.16816.F32 R40, R8, R56, R20 ;  /* 0x000000380828723c */ /* 0x000fe20000001814 */
[----:B------:R-:W-:Y:S01]  /*7310*/  LOP3.LUT R2, R15, UR28, R82, 0x96, !PT ;  /* 0x0000001c0f027c12 */ /* 0x000fe2000f8e9652 */
[----:B------:R-:W1:Y:S01]  /*7320*/  LDSM.16.MT88.4 R20, [R184+0x4800] ;  /* 0x00480000b814783b */ /* 0x000e620000004200 */
[----:B------:R-:W-:-:S03]  /*7330*/  LOP3.LUT R12, R67, UR7, R14, 0x96, !PT ;  /* 0x00000007430c7c12 */ /* 0x000fc6000f8e960e */
[----:B------:R-:W-:Y:S01]  /*7340*/  IMAD.WIDE.U32 R6, R2, -0x2daee0ad, RZ ;  /* 0xd2511f5302067825 */ /* 0x000fe200078e00ff */
[C---:B------:R-:W-:Y:S01]  /*7350*/  HMMA.16816.F32 R44, R8.reuse, R60, R16 ;  /* 0x0000003c082c723c */ /* 0x040fe20000001810 */
[----:B------:R-:W2:Y:S02]  /*7360*/  LDSM.16.MT88.4 R16, [R185+0x4800] ;  /* 0x00480000b910783b */ /* 0x000ea40000004200 */
[----:B------:R-:W-:Y:S01]  /*7370*/  IMAD.WIDE.U32 R12, R12, -0x2daee0ad, RZ ;  /* 0xd2511f530c0c7825 */ /* 0x000fe200078e00ff */
[----:B------:R-:W-:Y:S02]  /*7380*/  LOP3.LUT R7, R7, UR6, R84, 0x96, !PT ;  /* 0x0000000607077c12 */ /* 0x000fe4000f8e9654 */
[----:B------:R-:W-:Y:S02]  /*7390*/  HMMA.16816.F32 R32, R8, R58, R32 ;  /* 0x0000003a0820723c */ /* 0x000fe40000001820 */
[----:B------:R-:W-:Y:S01]  /*73a0*/  LOP3.LUT R2, R13, UR23, R6, 0x96, !PT ;  /* 0x000000170d027c12 */ /* 0x000fe2000f8e9606 */
[----:B------:R-:W-:-:S03]  /*73b0*/  IMAD.WIDE.U32 R6, R7, -0x326172a9, RZ ;  /* 0xcd9e8d5707067825 */ /* 0x000fc600078e00ff */
[----:B------:R-:W-:Y:S01]  /*73c0*/  HMMA.16816.F32 R48, R8, R62, R24 ;  /* 0x0000003e0830723c */ /* 0x000fe20000001818 */
[----:B------:R-:W-:Y:S01]  /*73d0*/  IMAD.WIDE.U32 R30, R2, -0x326172a9, RZ ;  /* 0xcd9e8d57021e7825 */ /* 0x000fe200078e00ff */
[----:B------:R-:W-:-:S03]  /*73e0*/  LOP3.LUT R7, R7, UR24, R66, 0x96, !PT ;  /* 0x0000001807077c12 */ /* 0x000fc6000f8e9642 */
[----:B------:R-:W-:Y:S01]  /*73f0*/  FFMA.FTZ R2, R224, UR25, -R4 ;  /* 0x00000019e0027c23 */ /* 0x000fe20008010804 */
[----:B------:R-:W-:Y:S01]  /*7400*/  LOP3.LUT R13, R31, UR22, R6, 0x96, !PT ;  /* 0x000000161f0d7c12 */ /* 0x000fe2000f8e9606 */
[----:B------:R-:W-:Y:S02]  /*7410*/  IMAD.WIDE.U32 R6, R7, -0x2daee0ad, RZ ;  /* 0xd2511f5307067825 */ /* 0x000fe400078e00ff */
[----:B------:R3:W-:Y:S02]  /*7420*/  MUFU.EX2 R135, R2 ;  /* 0x0000000200877308 */ /* 0x0007e40000000800 */
[----:B------:R-:W-:Y:S01]  /*7430*/  FFMA.FTZ R8, R128, UR25, -R4 ;  /* 0x0000001980087c23 */ /* 0x000fe20008010804 */
[----:B------:R-:W-:-:S05]  /*7440*/  IMAD.WIDE.U32 R28, R13, -0x2daee0ad, RZ ;  /* 0xd2511f530d1c7825 */ /* 0x000fca00078e00ff */
[----:B------:R-:W-:Y:S01]  /*7450*/  LOP3.LUT R6, R29, UR15, R6, 0x96, !PT ;  /* 0x0000000f1d067c12 */ /* 0x000fe2000f8e9606 */
[----:B------:R4:W-:Y:S01]  /*7460*/  MUFU.EX2 R133, R8 ;  /* 0x0000000800857308 */ /* 0x0009e20000000800 */
[----:B---3--:R-:W-:-:S07]  /*7470*/  FFMA.FTZ R2, R225, UR25, -R4 ;  /* 0x00000019e1027c23 */ /* 0x008fce0008010804 */
[----:B------:R3:W-:Y:S01]  /*7480*/  MUFU.EX2 R98, R2 ;  /* 0x0000000200627308 */ /* 0x0007e20000000800 */
[----:B----4-:R-:W-:Y:S01]  /*7490*/  FFMA.FTZ R8, R129, UR25, -R4 ;  /* 0x0000001981087c23 */ /* 0x010fe20008010804 */
[----:B------:R-:W-:-:S06]  /*74a0*/  IMAD.MOV.U32 R129, RZ, RZ, R245 ;  /* 0x000000ffff817224 */ /* 0x000fcc00078e00f5 */
[----:B------:R4:W-:Y:S01]  /*74b0*/  MUFU.EX2 R142, R8 ;  /* 0x00000008008e7308 */ /* 0x0009e20000000800 */
[----:B---3--:R-:W-:Y:S01]  /*74c0*/  LOP3.LUT R2, R7, UR19, R12, 0x96, !PT ;  /* 0x0000001307027c12 */ /* 0x008fe2000f8e960c */
[----:B------:R-:W-:-:S04]  /*74d0*/  IMAD.WIDE.U32 R6, R6, -0x326172a9, RZ ;  /* 0xcd9e8d5706067825 */ /* 0x000fc800078e00ff */
[----:B------:R-:W-:Y:S01]  /*74e0*/  IMAD.WIDE.U32 R12, R2, -0x326172a9, RZ ;  /* 0xcd9e8d57020c7825 */ /* 0x000fe200078e00ff */
[C---:B------:R-:W-:Y:S02]  /*74f0*/  LOP3.LUT R2, R6.reuse, 0xffff, RZ, 0xc0, !PT ;  /* 0x0000ffff06027812 */ /* 0x040fe400078ec0ff */
[--C-:B------:R-:W-:Y:S02]  /*7500*/  SHF.R.U32.HI R10, RZ, 0x10, R6.reuse ;  /* 0x00000010ff0a7819 */ /* 0x100fe40000011606 */
[----:B------:R-:W-:Y:S02]  /*7510*/  LOP3.LUT R11, R6, 0xff, RZ, 0xc0, !PT ;  /* 0x000000ff060b7812 */ /* 0x000fe400078ec0ff */
[----:B------:R-:W-:Y:S01]  /*7520*/  SHF.R.U32.HI R9, RZ, 0x18, R6 ;  /* 0x00000018ff097819 */ /* 0x000fe20000011606 */
[--C-:B------:R-:W-:Y:S01]  /*7530*/  FFMA.FTZ R6, R226, UR25, -R3.reuse ;  /* 0x00000019e2067c23 */ /* 0x100fe20008010803 */
[----:B----4-:R-:W-:Y:S02]  /*7540*/  SHF.R.U32.HI R8, RZ, 0x8, R2 ;  /* 0x00000008ff087819 */ /* 0x010fe40000011602 */
[----:B------:R-:W-:Y:S01]  /*7550*/  LOP3.LUT R2, R7, UR36, R12, 0x96, !PT ;  /* 0x0000002407027c12 */ /* 0x000fe2000f8e960c */
[----:B------:R3:W4:Y:S01]  /*7560*/  MUFU.EX2 R52, R6 ;  /* 0x0000000600347308 */ /* 0x0007220000000800 */
[----:B------:R-:W-:Y:S01]  /*7570*/  LOP3.LUT R7, R10, 0xff, RZ, 0xc0, !PT ;  /* 0x000000ff0a077812 */ /* 0x000fe200078ec0ff */
[----:B------:R-:W-:Y:S01]  /*7580*/  FFMA.FTZ R10, R130, UR25, -R3 ;  /* 0x00000019820a7c23 */ /* 0x000fe20008010803 */
[----:B------:R-:W-:-:S02]  /*7590*/  PRMT R12, R11, 0x5410, R8 ;  /* 0x000054100b0c7816 */ /* 0x000fc40000000008 */
[----:B------:R-:W-:Y:S02]  /*75a0*/  PRMT R11, R7, 0x5410, R9 ;  /* 0x00005410070b7816 */ /* 0x000fe40000000009 */
[----:B------:R-:W-:Y:S01]  /*75b0*/  SHF.R.U32.HI R7, RZ, 0x10, R2 ;  /* 0x00000010ff077819 */ /* 0x000fe20000011602 */
[----:B------:R-:W-:Y:S01]  /*75c0*/  MUFU.EX2 R130, R10 ;  /* 0x0000000a00827308 */ /* 0x000fe20000000800 */
[C---:B------:R-:W-:Y:S02]  /*75d0*/  LOP3.LUT R8, R2.reuse, 0xff, RZ, 0xc0, !PT ;  /* 0x000000ff02087812 */ /* 0x040fe400078ec0ff */
[----:B---3--:R-:W-:-:S04]  /*75e0*/  LOP3.LUT R6, R2, 0xffff, RZ, 0xc0, !PT ;  /* 0x0000ffff02067812 */ /* 0x008fc800078ec0ff */
[----:B------:R-:W-:Y:S02]  /*75f0*/  SHF.R.U32.HI R9, RZ, 0x8, R6 ;  /* 0x00000008ff097819 */ /* 0x000fe40000011606 */
[----:B------:R-:W-:Y:S02]  /*7600*/  SHF.R.U32.HI R6, RZ, 0x18, R2 ;  /* 0x00000018ff067819 */ /* 0x000fe40000011602 */
[----:B------:R-:W-:Y:S01]  /*7610*/  LOP3.LUT R2, R7, 0xff, RZ, 0xc0, !PT ;  /* 0x000000ff07027812 */ /* 0x000fe200078ec0ff */
[----:B------:R-:W-:Y:S01]  /*7620*/  FFMA.FTZ R7, R131, UR25, -R3 ;  /* 0x0000001983077c23 */ /* 0x000fe20008010803 */
[----:B------:R-:W-:Y:S01]  /*7630*/  PRMT R8, R8, 0x5410, R9 ;  /* 0x0000541008087816 */ /* 0x000fe20000000009 */
[----:B----4-:R-:W-:Y:S01]  /*7640*/  IMAD.MOV.U32 R131, RZ, RZ, R52 ;  /* 0x000000ffff837224 */ /* 0x010fe200078e0034 */
[----:B------:R-:W-:Y:S01]  /*7650*/  PRMT R9, R2, 0x5410, R6 ;  /* 0x0000541002097816 */ /* 0x000fe20000000006 */
[----:B------:R-:W3:Y:S01]  /*7660*/  MUFU.EX2 R138, R7 ;  /* 0x00000007008a7308 */ /* 0x000ee20000000800 */
[----:B------:R-:W-:Y:S01]  /*7670*/  FFMA.FTZ R6, R227, UR25, -R3 ;  /* 0x00000019e3067c23 */ /* 0x000fe20008010803 */
[----:B------:R-:W-:-:S06]  /*7680*/  HSET2.LE.AND R2, R12, R183, PT ;  /* 0x000000b70c027233 */ /* 0x000fcc0003803000 */
[----:B------:R4:W1:Y:S02]  /*7690*/  MUFU.EX2 R190, R6 ;  /* 0x0000000600be7308 */ /* 0x0008640000000800 */
[----:B----4-:R-:W-:-:S04]  /*76a0*/  F2FP.F16.F32.PACK_AB R6, R142, R133 ;  /* 0x000000858e06723e */ /* 0x010fc800000000ff */
[----:B------:R-:W-:Y:S02]  /*76b0*/  LOP3.LUT R10, R2, R6, RZ, 0xc0, !PT ;  /* 0x00000006020a7212 */ /* 0x000fe400078ec0ff */
[----:B------:R-:W-:Y:S02]  /*76c0*/  HSET2.LE.AND R2, R11, R183, PT ;  /* 0x000000b70b027233 */ /* 0x000fe40003803000 */
[----:B---3--:R-:W-:-:S04]  /*76d0*/  F2FP.F16.F32.PACK_AB R6, R138, R130 ;  /* 0x000000828a06723e */ /* 0x008fc800000000ff */
[----:B------:R-:W-:Y:S02]  /*76e0*/  LOP3.LUT R11, R2, R6, RZ, 0xc0, !PT ;  /* 0x00000006020b7212 */ /* 0x000fe400078ec0ff */
[----:B------:R-:W-:Y:S02]  /*76f0*/  HSET2.LE.AND R2, R8, R183, PT ;  /* 0x000000b708027233 */ /* 0x000fe40003803000 */
[----:B------:R-:W-:-:S04]  /*7700*/  F2FP.F16.F32.PACK_AB R6, R98, R135 ;  /* 0x000000876206723e */ /* 0x000fc800000000ff */
[----:B------:R-:W-:Y:S02]  /*7710*/  LOP3.LUT R8, R2, R6, RZ, 0xc0, !PT ;  /* 0x0000000602087212 */ /* 0x000fe400078ec0ff */
[----:B------:R-:W-:Y:S02]  /*7720*/  HSET2.LE.AND R2, R9, R183, PT ;  /* 0x000000b709027233 */ /* 0x000fe40003803000 */
[----:B-1----:R-:W-:-:S04]  /*7730*/  F2FP.F16.F32.PACK_AB R6, R190, R131 ;  /* 0x00000083be06723e */ /* 0x002fc800000000ff */
[----:B------:R-:W-:Y:S02]  /*7740*/  LOP3.LUT R9, R2, R6, RZ, 0xc0, !PT ;  /* 0x0000000602097212 */ /* 0x000fe400078ec0ff */
[----:B------:R-:W-:-:S05]  /*7750*/  LOP3.LUT R2, R15, UR28, R250, 0x96, !PT ;  /* 0x0000001c0f027c12 */ /* 0x000fca000f8e96fa */
[----:B------:R-:W-:Y:S01]  /*7760*/  HMMA.16816.F32 R52, R8, R20, R92 ;  /* 0x000000140834723c */ /* 0x000fe2000000185c */
[----:B------:R-:W-:-:S05]  /*7770*/  IMAD.WIDE.U32 R6, R2, -0x2daee0ad, RZ ;  /* 0xd2511f5302067825 */ /* 0x000fca00078e00ff */
[----:B--2---:R-:W-:Y:S01]  /*7780*/  HMMA.16816.F32 R56, R8, R16, R76 ;  /* 0x000000100838723c */ /* 0x004fe2000000184c */
[----:B------:R-:W-:-:S05]  /*7790*/  LOP3.LUT R7, R7, UR6, R80, 0x96, !PT ;  /* 0x0000000607077c12 */ /* 0x000fca000f8e9650 */
[C---:B------:R-:W-:Y:S06]  /*77a0*/  HMMA.16816.F32 R60, R8.reuse, R22, R68 ;  /* 0x00000016083c723c */ /* 0x040fec0000001844 */
[----:B------:R-:W-:Y:S07]  /*77b0*/  HMMA.16816.F32 R72, R8, R18, R72 ;  /* 0x000000120848723c */ /* 0x000fee0000001848 */
[----:B------:R-:W-:-:S05]  /*77c0*/  LOP3.LUT R8, R65, UR7, R14, 0x96, !PT ;  /* 0x0000000741087c12 */ /* 0x000fca000f8e960e */
[----:B------:R-:W-:-:S05]  /*77d0*/  IMAD.WIDE.U32 R8, R8, -0x2daee0ad, RZ ;  /* 0xd2511f5308087825 */ /* 0x000fca00078e00ff */
[----:B------:R-:W-:Y:S01]  /*77e0*/  LOP3.LUT R2, R9, UR23, R6, 0x96, !PT ;  /* 0x0000001709027c12 */ /* 0x000fe2000f8e9606 */
[----:B------:R-:W-:-:S04]  /*77f0*/  IMAD.WIDE.U32 R6, R7, -0x326172a9, RZ ;  /* 0xcd9e8d5707067825 */ /* 0x000fc800078e00ff */
[----:B------:R-:W-:Y:S01]  /*7800*/  FFMA.FTZ R9, R150, UR25, -R5 ;  /* 0x0000001996097c23 */ /* 0x000fe20008010805 */
[----:B------:R-:W-:Y:S01]  /*7810*/  IMAD.WIDE.U32 R24, R2, -0x326172a9, RZ ;  /* 0xcd9e8d5702187825 */ /* 0x000fe200078e00ff */
[----:B------:R-:W-:Y:S02]  /*7820*/  LOP3.LUT R7, R7, UR24, R64, 0x96, !PT ;  /* 0x0000001807077c12 */ /* 0x000fe4000f8e9640 */
[----:B------:R1:W2:Y:S01]  /*7830*/  MUFU.EX2 R128, R9 ;  /* 0x0000000900807308 */ /* 0x0002a20000000800 */
[----:B------:R-:W-:Y:S01]  /*7840*/  IMAD.MOV.U32 R150, RZ, RZ, R235 ;  /* 0x000000ffff967224 */ /* 0x000fe200078e00eb */
[----:B------:R-:W-:Y:S01]  /*7850*/  LOP3.LUT R2, R25, UR22, R6, 0x96, !PT ;  /* 0x0000001619027c12 */ /* 0x000fe2000f8e9606 */
[----:B------:R-:W-:-:S04]  /*7860*/  IMAD.WIDE.U32 R6, R7, -0x2daee0ad, RZ ;  /* 0xd2511f5307067825 */ /* 0x000fc800078e00ff */
[----:B------:R-:W-:Y:S01]  /*7870*/  IMAD.WIDE.U32 R26, R2, -0x2daee0ad, RZ ;  /* 0xd2511f53021a7825 */ /* 0x000fe200078e00ff */
[----:B------:R-:W-:-:S03]  /*7880*/  LOP3.LUT R10, R7, UR19, R8, 0x96, !PT ;  /* 0x00000013070a7c12 */ /* 0x000fc6000f8e9608 */
[----:B------:R-:W-:Y:S01]  /*7890*/  FFMA.FTZ R8, R148, UR25, -R5 ;  /* 0x0000001994087c23 */ /* 0x000fe20008010805 */
[----:B------:R-:W-:Y:S01]  /*78a0*/  IMAD.MOV.U32 R148, RZ, RZ, R237 ;  /* 0x000000ffff947224 */ /* 0x000fe200078e00ed */
[----:B------:R-:W-:Y:S01]  /*78b0*/  LOP3.LUT R2, R27, UR15, R6, 0x96, !PT ;  /* 0x0000000f1b027c12 */ /* 0x000fe2000f8e9606 */
[----:B------:R-:W-:Y:S01]  /*78c0*/  FFMA.FTZ R6, R151, UR25, -R5 ;  /* 0x0000001997067c23 */ /* 0x000fe20008010805 */
[----:B------:R-:W-:Y:S01]  /*78d0*/  MUFU.EX2 R191, R8 ;  /* 0x0000000800bf7308 */ /* 0x000fe20000000800 */
[----:B------:R-:W-:-:S04]  /*78e0*/  IMAD.WIDE.U32 R14, R10, -0x326172a9, RZ ;  /* 0xcd9e8d570a0e7825 */ /* 0x000fc800078e00ff */
[----:B-1----:R-:W-:Y:S01]  /*78f0*/  FFMA.FTZ R9, R149, UR25, -R5 ;  /* 0x0000001995097c23 */ /* 0x002fe20008010805 */
[----:B------:R-:W-:Y:S02]  /*7900*/  IMAD.MOV.U32 R151, RZ, RZ, R236 ;  /* 0x000000ffff977224 */ /* 0x000fe400078e00ec */
[----:B------:R1:W-:Y:S08]  /*7910*/  MUFU.EX2 R99, R6 ;  /* 0x0000000600637308 */ /* 0x0003f00000000800 */
[----:B------:R3:W4:Y:S01]  /*7920*/  MUFU.EX2 R139, R9 ;  /* 0x00000009008b7308 */ /* 0x0007220000000800 */
[----:B-1----:R-:W-:-:S03]  /*7930*/  IMAD.WIDE.U32 R6, R2, -0x326172a9, RZ ;  /* 0xcd9e8d5702067825 */ /* 0x002fc600078e00ff */
[----:B------:R-:W-:Y:S02]  /*7940*/  LOP3.LUT R2, R6, 0xffff, RZ, 0xc0, !PT ;  /* 0x0000ffff06027812 */ /* 0x000fe400078ec0ff */
[----:B------:R-:W-:Y:S01]  /*7950*/  SHF.R.U32.HI R10, RZ, 0x18, R6 ;  /* 0x00000018ff0a7819 */ /* 0x000fe20000011606 */
[----:B---3--:R-:W-:Y:S01]  /*7960*/  FFMA.FTZ R9, R154, UR25, -R0 ;  /* 0x000000199a097c23 */ /* 0x008fe20008010800 */
[----:B------:R-:W-:Y:S01]  /*7970*/  SHF.R.U32.HI R8, RZ, 0x8, R2 ;  /* 0x00000008ff087819 */ /* 0x000fe20000011602 */
[----:B--2---:R-:W-:Y:S01]  /*7980*/  IMAD.MOV.U32 R154, RZ, RZ, R128 ;  /* 0x000000ffff9a7224 */ /* 0x004fe200078e0080 */
[----:B------:R-:W-:Y:S01]  /*7990*/  LOP3.LUT R2, R6, 0xff, RZ, 0xc0, !PT ;  /* 0x000000ff06027812 */ /* 0x000fe200078ec0ff */
[----:B------:R1:W-:Y:S01]  /*79a0*/  MUFU.EX2 R251, R9 ;  /* 0x0000000900fb7308 */ /* 0x0003e20000000800 */
[----:B------:R-:W-:Y:S02]  /*79b0*/  IMAD.MOV.U32 R128, RZ, RZ, R244 ;  /* 0x000000ffff807224 */ /* 0x000fe400078e00f4 */
[----:B------:R-:W-:Y:S01]  /*79c0*/  PRMT R12, R2, 0x5410, R8 ;  /* 0x00005410020c7816 */ /* 0x000fe20000000008 */
[----:B----4-:R-:W-:Y:S01]  /*79d0*/  IMAD.MOV.U32 R27, RZ, RZ, R139 ;  /* 0x000000ffff1b7224 */ /* 0x010fe200078e008b */
[----:B------:R-:W-:-:S02]  /*79e0*/  SHF.R.U32.HI R8, RZ, 0x10, R6 ;  /* 0x00000010ff087819 */ /* 0x000fc40000011606 */
[----:B------:R-:W-:Y:S01]  /*79f0*/  LOP3.LUT R2, R7, UR36, R14, 0x96, !PT ;  /* 0x0000002407027c12 */ /* 0x000fe2000f8e960e */
[----:B------:R-:W-:Y:S01]  /*7a00*/  FFMA.FTZ R7, R155, UR25, -R0 ;  /* 0x000000199b077c23 */ /* 0x000fe20008010800 */
[----:B------:R-:W-:Y:S01]  /*7a10*/  LOP3.LUT R6, R8, 0xff, RZ, 0xc0, !PT ;  /* 0x000000ff08067812 */ /* 0x000fe200078ec0ff */
[----:B------:R-:W-:Y:S01]  /*7a20*/  IMAD.MOV.U32 R155, RZ, RZ, R232 ;  /* 0x000000ffff9b7224 */ /* 0x000fe200078e00e8 */
[----:B------:R-:W-:Y:S01]  /*7a30*/  SHF.R.U32.HI R8, RZ, 0x18, R2 ;  /* 0x00000018ff087819 */ /* 0x000fe20000011602 */
[----:B------:R2:W3:Y:S01]  /*7a40*/  MUFU.EX2 R188, R7 ;  /* 0x0000000700bc7308 */ /* 0x0004e20000000800 */
[----:B------:R-:W-:Y:S02]  /*7a50*/  PRMT R11, R6, 0x5410, R10 ;  /* 0x00005410060b7816 */ /* 0x000fe4000000000a */
[C---:B------:R-:W-:Y:S02]  /*7a60*/  LOP3.LUT R6, R2.reuse, 0xffff, RZ, 0xc0, !PT ;  /* 0x0000ffff02067812 */ /* 0x040fe400078ec0ff */
[----:B-1----:R-:W-:-:S02]  /*7a70*/  LOP3.LUT R9, R2, 0xff, RZ, 0xc0, !PT ;  /* 0x000000ff02097812 */ /* 0x002fc400078ec0ff */
[----:B--2---:R-:W-:Y:S02]  /*7a80*/  SHF.R.U32.HI R7, RZ, 0x10, R2 ;  /* 0x00000010ff077819 */ /* 0x004fe40000011602 */
[----:B------:R-:W-:Y:S02]  /*7a90*/  SHF.R.U32.HI R2, RZ, 0x8, R6 ;  /* 0x00000008ff027819 */ /* 0x000fe40000011606 */
[----:B------:R-:W-:Y:S01]  /*7aa0*/  LOP3.LUT R6, R7, 0xff, RZ, 0xc0, !PT ;  /* 0x000000ff07067812 */ /* 0x000fe200078ec0ff */
[----:B------:R-:W-:Y:S01]  /*7ab0*/  FFMA.FTZ R7, R152, UR25, -R0 ;  /* 0x0000001998077c23 */ /* 0x000fe20008010800 */
[----:B------:R-:W-:Y:S01]  /*7ac0*/  PRMT R2, R9, 0x5410, R2 ;  /* 0x0000541009027816 */ /* 0x000fe20000000002 */
[----:B------:R-:W-:Y:S02]  /*7ad0*/  IMAD.MOV.U32 R152, RZ, RZ, R99 ;  /* 0x000000ffff987224 */ /* 0x000fe400078e0063 */
[----:B------:R1:W-:Y:S01]  /*7ae0*/  MUFU.EX2 R76, R7 ;  /* 0x00000007004c7308 */ /* 0x0003e20000000800 */
[----:B------:R-:W-:Y:S01]  /*7af0*/  IMAD.MOV.U32 R99, RZ, RZ, R246 ;  /* 0x000000ffff637224 */ /* 0x000fe200078e00f6 */
[----:B------:R-:W-:-:S02]  /*7b00*/  HSET2.LE.AND R2, R2, R183, PT ;  /* 0x000000b702027233 */ /* 0x000fc40003803000 */
[----:B-1----:R-:W-:Y:S01]  /*7b10*/  PRMT R7, R6, 0x5410, R8 ;  /* 0x0000541006077816 */ /* 0x002fe20000000008 */
[----:B------:R-:W-:Y:S01]  /*7b20*/  FFMA.FTZ R6, R153, UR25, -R0 ;  /* 0x0000001999067c23 */ /* 0x000fe20008010800 */
[----:B------:R-:W-:-:S03]  /*7b30*/  IMAD.MOV.U32 R153, RZ, RZ, R242 ;  /* 0x000000ffff997224 */ /* 0x000fc600078e00f2 */
[----:B------:R1:W2:Y:S02]  /*7b40*/  MUFU.EX2 R252, R6 ;  /* 0x0000000600fc7308 */ /* 0x0002a40000000800 */
[----:B-1----:R-:W-:-:S04]  /*7b50*/  F2FP.F16.F32.PACK_AB R6, R152, R154 ;  /* 0x0000009a9806723e */ /* 0x002fc800000000ff */
[----:B------:R-:W-:Y:S02]  /*7b60*/  LOP3.LUT R8, R2, R6, RZ, 0xc0, !PT ;  /* 0x0000000602087212 */ /* 0x000fe400078ec0ff */
[----:B------:R-:W-:Y:S02]  /*7b70*/  HSET2.LE.AND R2, R7, R183, PT ;  /* 0x000000b707027233 */ /* 0x000fe40003803000 */
[----:B---3--:R-:W-:-:S04]  /*7b80*/  F2FP.F16.F32.PACK_AB R6, R188, R251 ;  /* 0x000000fbbc06723e */ /* 0x008fc800000000ff */
[----:B------:R-:W-:Y:S02]  /*7b90*/  LOP3.LUT R9, R2, R6, RZ, 0xc0, !PT ;  /* 0x0000000602097212 */ /* 0x000fe400078ec0ff */
[----:B------:R-:W-:Y:S02]  /*7ba0*/  HSET2.LE.AND R2, R12, R183, PT ;  /* 0x000000b70c027233 */ /* 0x000fe40003803000 */
[----:B------:R-:W-:Y:S01]  /*7bb0*/  F2FP.F16.F32.PACK_AB R6, R139, R191 ;  /* 0x000000bf8b06723e */ /* 0x000fe200000000ff */
[----:B------:R-:W-:-:S03]  /*7bc0*/  IMAD.MOV.U32 R139, RZ, RZ, R234 ;  /* 0x000000ffff8b7224 */ /* 0x000fc600078e00ea */
[----:B------:R-:W-:Y:S02]  /*7bd0*/  LOP3.LUT R10, R2, R6, RZ, 0xc0, !PT ;  /* 0x00000006020a7212 */ /* 0x000fe400078ec0ff */
[----:B------:R-:W-:Y:S02]  /*7be0*/  HSET2.LE.AND R2, R11, R183, PT ;  /* 0x000000b70b027233 */ /* 0x000fe40003803000 */
[----:B--2---:R-:W-:-:S04]  /*7bf0*/  F2FP.F16.F32.PACK_AB R6, R252, R76 ;  /* 0x0000004cfc06723e */ /* 0x004fc800000000ff */
[----:B------:R-:W-:Y:S01]  /*7c00*/  LOP3.LUT R11, R2, R6, RZ, 0xc0, !PT ;  /* 0x00000006020b7212 */ /* 0x000fe200078ec0ff */
[--C-:B------:R-:W-:Y:S01]  /*7c10*/  FFMA.FTZ R2, R124, UR25, -R4.reuse ;  /* 0x000000197c027c23 */ /* 0x100fe20008010804 */
[----:B------:R-:W-:Y:S01]  /*7c20*/  FFMA.FTZ R6, R125, UR25, -R4 ;  /* 0x000000197d067c23 */ /* 0x000fe20008010804 */
[----:B------:R-:W-:Y:S02]  /*7c30*/  IMAD.MOV.U32 R125, RZ, RZ, R133 ;  /* 0x000000ffff7d7224 */ /* 0x000fe400078e0085 */
[----:B------:R1:W-:Y:S01]  /*7c40*/  MUFU.EX2 R249, R2 ;  /* 0x0000000200f97308 */ /* 0x0003e20000000800 */
[----:B------:R-:W-:Y:S01]  /*7c50*/  IMAD.MOV.U32 R133, RZ, RZ, R241 ;  /* 0x000000ffff857224 */ /* 0x000fe200078e00f1 */
[----:B------:R-:W-:Y:S01]  /*7c60*/  HMMA.16816.F32 R40, R8, R20, R40 ;  /* 0x000000140828723c */ /* 0x000fe20000001828 */
[----:B------:R-:W-:Y:S02]  /*7c70*/  IMAD.MOV.U32 R124, RZ, RZ, R146 ;  /* 0x000000ffff7c7224 */ /* 0x000fe400078e0092 */
[----:B------:R-:W-:-:S03]  /*7c80*/  IMAD.MOV.U32 R149, RZ, RZ, R133 ;  /* 0x000000ffff957224 */ /* 0x000fc600078e0085 */
[----:B------:R2:W-:Y:S01]  /*7c90*/  MUFU.EX2 R246, R6 ;  /* 0x0000000600f67308 */ /* 0x0005e20000000800 */
[C---:B------:R-:W-:Y:S01]  /*7ca0*/  HMMA.16816.F32 R32, R8.reuse, R22, R32 ;  /* 0x000000160820723c */ /* 0x040fe20000001820 */
[----:B------:R-:W-:Y:S05]  /*7cb0*/  LDSM.16.MT88.4 R20, [R185+0x4c00] ;  /* 0x004c0000b914783b */ /* 0x000fea0000004200 */
[----:B------:R-:W-:Y:S01]  /*7cc0*/  HMMA.16816.F32 R44, R8, R16, R44 ;  /* 0x00000010082c723c */ /* 0x000fe2000000182c */
[----:B-1----:R-:W-:-:S05]  /*7cd0*/  LOP3.LUT R2, R13, UR18, R30, 0x96, !PT ;  /* 0x000000120d027c12 */ /* 0x002fca000f8e961e */
[----:B------:R-:W-:Y:S01]  /*7ce0*/  HMMA.16816.F32 R48, R8, R18, R48 ;  /* 0x000000120830723c */ /* 0x000fe20000001830 */
[----:B------:R-:W1:Y:S01]  /*7cf0*/  LDSM.16.MT88.4 R16, [R184+0x4c00] ;  /* 0x004c0000b810783b */ /* 0x000e620000004200 */
[----:B--2---:R-:W-:-:S04]  /*7d00*/  IMAD.WIDE.U32 R6, R2, -0x2daee0ad, RZ ;  /* 0xd2511f5302067825 */ /* 0x004fc800078e00ff */
[--C-:B------:R-:W-:Y:S01]  /*7d10*/  FFMA.FTZ R2, R120, UR25, -R4.reuse ;  /* 0x0000001978027c23 */ /* 0x100fe20008010804 */
[----:B------:R-:W-:Y:S01]  /*7d20*/  FFMA.FTZ R8, R121, UR25, -R4 ;  /* 0x0000001979087c23 */ /* 0x000fe20008010804 */
[----:B------:R-:W-:Y:S02]  /*7d30*/  IMAD.MOV.U32 R121, RZ, RZ, R243 ;  /* 0x000000ffff797224 */ /* 0x000fe400078e00f3 */
[----:B------:R2:W-:Y:S01]  /*7d40*/  MUFU.EX2 R247, R2 ;  /* 0x0000000200f77308 */ /* 0x0005e20000000800 */
[----:B------:R-:W-:Y:S01]  /*7d50*/  LOP3.LUT R10, R6, 0xff, RZ, 0xc0, !PT ;  /* 0x000000ff060a7812 */ /* 0x000fe200078ec0ff */
[----:B------:R-:W-:Y:S01]  /*7d60*/  IMAD.MOV.U32 R120, RZ, RZ, R134 ;  /* 0x000000ffff787224 */ /* 0x000fe200078e0086 */
[----:B------:R-:W-:-:S05]  /*7d70*/  SHF.R.U32.HI R12, RZ, 0x18, R6 ;  /* 0x00000018ff0c7819 */ /* 0x000fca0000011606 */
[----:B------:R3:W4:Y:S01]  /*7d80*/  MUFU.EX2 R248, R8 ;  /* 0x0000000800f87308 */ /* 0x0007220000000800 */
[----:B--2---:R-:W-:-:S04]  /*7d90*/  LOP3.LUT R2, R6, 0xffff, RZ, 0xc0, !PT ;  /* 0x0000ffff06027812 */ /* 0x004fc800078ec0ff */
[----:B------:R-:W-:Y:S02]  /*7da0*/  SHF.R.U32.HI R9, RZ, 0x8, R2 ;  /* 0x00000008ff097819 */ /* 0x000fe40000011602 */
[----:B------:R-:W-:Y:S01]  /*7db0*/  LOP3.LUT R2, R7, UR35, R28, 0x96, !PT ;  /* 0x0000002307027c12 */ /* 0x000fe2000f8e961c */
[----:B------:R-:W-:Y:S01]  /*7dc0*/  FFMA.FTZ R7, R122, UR25, -R3 ;  /* 0x000000197a077c23 */ /* 0x000fe20008010803 */
[----:B---3--:R-:W-:Y:S01]  /*7dd0*/  SHF.R.U32.HI R8, RZ, 0x10, R6 ;  /* 0x00000010ff087819 */ /* 0x008fe20000011606 */
[----:B------:R-:W-:Y:S01]  /*7de0*/  LDSM.16.MT88.4 R28, [R184+0x5000] ;  /* 0x00500000b81c783b */ /* 0x000fe20000004200 */
[----:B------:R-:W-:Y:S01]  /*7df0*/  PRMT R13, R10, 0x5410, R9 ;  /* 0x000054100a0d7816 */ /* 0x000fe20000000009 */
[----:B------:R-:W-:Y:S01]  /*7e00*/  FFMA.FTZ R9, R123, UR25, -R3 ;  /* 0x000000197b097c23 */ /* 0x000fe20008010803 */
[----:B------:R-:W-:Y:S01]  /*7e10*/  LOP3.LUT R6, R2, 0xffff, RZ, 0xc0, !PT ;  /* 0x0000ffff02067812 */ /* 0x000fe200078ec0ff */
[----:B------:R2:W-:Y:S01]  /*7e20*/  MUFU.EX2 R245, R7 ;  /* 0x0000000700f57308 */ /* 0x0005e20000000800 */
[----:B------:R-:W-:Y:S01]  /*7e30*/  LOP3.LUT R10, R8, 0xff, RZ, 0xc0, !PT ;  /* 0x000000ff080a7812 */ /* 0x000fe200078ec0ff */
[----:B------:R-:W-:Y:S01]  /*7e40*/  IMAD.MOV.U32 R123, RZ, RZ, R145 ;  /* 0x000000ffff7b7224 */ /* 0x000fe200078e0091 */
[----:B------:R-:W-:Y:S01]  /*7e50*/  SHF.R.U32.HI R8, RZ, 0x10, R2 ;  /* 0x00000010ff087819 */ /* 0x000fe20000011602 */
[----:B------:R-:W-:Y:S01]  /*7e60*/  IMAD.MOV.U32 R122, RZ, RZ, R144 ;  /* 0x000000ffff7a7224 */ /* 0x000fe200078e0090 */
[----:B------:R-:W-:-:S02]  /*7e70*/  LOP3.LUT R11, R2, 0xff, RZ, 0xc0, !PT ;  /* 0x000000ff020b7812 */ /* 0x000fc400078ec0ff */
[----:B------:R-:W-:Y:S01]  /*7e80*/  SHF.R.U32.HI R6, RZ, 0x8, R6 ;  /* 0x00000008ff067819 */ /* 0x000fe20000011606 */
[----:B------:R3:W1:Y:S01]  /*7e90*/  MUFU.EX2 R244, R9 ;  /* 0x0000000900f47308 */ /* 0x0006620000000800 */
[----:B--2---:R-:W-:Y:S02]  /*7ea0*/  SHF.R.U32.HI R7, RZ, 0x18, R2 ;  /* 0x00000018ff077819 */ /* 0x004fe40000011602 */
[----:B------:R-:W-:Y:S02]  /*7eb0*/  LOP3.LUT R2, R8, 0xff, RZ, 0xc0, !PT ;  /* 0x000000ff08027812 */ /* 0x000fe400078ec0ff */
[----:B------:R-:W-:Y:S02]  /*7ec0*/  PRMT R8, R10, 0x5410, R12 ;  /* 0x000054100a087816 */ /* 0x000fe4000000000c */
[----:B------:R-:W-:Y:S01]  /*7ed0*/  PRMT R12, R2, 0x5410, R7 ;  /* 0x00005410020c7816 */ /* 0x000fe20000000007 */
[--C-:B------:R-:W-:Y:S01]  /*7ee0*/  FFMA.FTZ R7, R126, UR25, -R3.reuse ;  /* 0x000000197e077c23 */ /* 0x100fe20008010803 */
[----:B---3--:R-:W-:Y:S01]  /*7ef0*/  PRMT R9, R11, 0x5410, R6 ;  /* 0x000054100b097816 */ /* 0x008fe20000000006 */
[----:B------:R-:W-:Y:S01]  /*7f00*/  FFMA.FTZ R6, R127, UR25, -R3 ;  /* 0x000000197f067c23 */ /* 0x000fe20008010803 */
[----:B------:R-:W-:Y:S01]  /*7f10*/  HSET2.LE.AND R2, R13, R183, PT ;  /* 0x000000b70d027233 */ /* 0x000fe20003803000 */
[----:B------:R-:W-:Y:S01]  /*7f20*/  MUFU.EX2 R242, R7 ;  /* 0x0000000700f27308 */ /* 0x000fe20000000800 */
[----:B------:R-:W-:-:S02]  /*7f30*/  IMAD.MOV.U32 R126, RZ, RZ, R143 ;  /* 0x000000ffff7e7224 */ /* 0x000fc400078e008f */
[----:B------:R-:W-:-:S05]  /*7f40*/  IMAD.MOV.U32 R127, RZ, RZ, R140 ;  /* 0x000000ffff7f7224 */ /* 0x000fca00078e008c */
[----:B------:R4:W2:Y:S02]  /*7f50*/  MUFU.EX2 R243, R6 ;  /* 0x0000000600f37308 */ /* 0x0008a40000000800 */
[----:B----4-:R-:W-:-:S04]  /*7f60*/  F2FP.F16.F32.PACK_AB R6, R248, R247 ;  /* 0x000000f7f806723e */ /* 0x010fc800000000ff */
[----:B------:R-:W-:Y:S02]  /*7f70*/  LOP3.LUT R10, R2, R6, RZ, 0xc0, !PT ;  /* 0x00000006020a7212 */ /* 0x000fe400078ec0ff */
[----:B------:R-:W-:Y:S02]  /*7f80*/  HSET2.LE.AND R2, R8, R183, PT ;  /* 0x000000b708027233 */ /* 0x000fe40003803000 */
[----:B-1----:R-:W-:-:S04]  /*7f90*/  F2FP.F16.F32.PACK_AB R6, R244, R245 ;  /* 0x000000f5f406723e */ /* 0x002fc800000000ff */
[----:B------:R-:W-:Y:S02]  /*7fa0*/  LOP3.LUT R11, R2, R6, RZ, 0xc0, !PT ;  /* 0x00000006020b7212 */ /* 0x000fe400078ec0ff */
[----:B------:R-:W-:Y:S02]  /*7fb0*/  HSET2.LE.AND R2, R9, R183, PT ;  /* 0x000000b709027233 */ /* 0x000fe40003803000 */
[----:B------:R-:W-:-:S04]  /*7fc0*/  F2FP.F16.F32.PACK_AB R6, R246, R249 ;  /* 0x000000f9f606723e */ /* 0x000fc800000000ff */
[----:B------:R-:W-:Y:S02]  /*7fd0*/  LOP3.LUT R8, R2, R6, RZ, 0xc0, !PT ;  /* 0x0000000602087212 */ /* 0x000fe400078ec0ff */
[----:B------:R-:W-:Y:S02]  /*7fe0*/  HSET2.LE.AND R2, R12, R183, PT ;  /* 0x000000b70c027233 */ /* 0x000fe40003803000 */
[----:B--2---:R-:W-:-:S04]  /*7ff0*/  F2FP.F16.F32.PACK_AB R6, R243, R242 ;  /* 0x000000f2f306723e */ /* 0x004fc800000000ff */
[----:B------:R-:W-:Y:S01]  /*8000*/  LOP3.LUT R9, R2, R6, RZ, 0xc0, !PT ;  /* 0x0000000602097212 */ /* 0x000fe200078ec0ff */
[--C-:B------:R-:W-:Y:S01]  /*8010*/  FFMA.FTZ R2, R161, UR25, -R5.reuse ;  /* 0x00000019a1027c23 */ /* 0x100fe20008010805 */
[----:B------:R-:W-:Y:S01]  /*8020*/  FFMA.FTZ R6, R157, UR25, -R5 ;  /* 0x000000199d067c23 */ /* 0x000fe20008010805 */
[----:B------:R-:W-:Y:S02]  /*8030*/  IMAD.MOV.U32 R161, RZ, RZ, R141 ;  /* 0x000000ffffa17224 */ /* 0x000fe400078e008d */
[----:B------:R1:W-:Y:S02]  /*8040*/  MUFU.EX2 R239, R2 ;  /* 0x0000000200ef7308 */ /* 0x0003e40000000800 */
[C---:B------:R-:W-:Y:S06]  /*8050*/  HMMA.16816.F32 R68, R8.reuse, R16, R52 ;  /* 0x000000100844723c */ /* 0x040fec0000001834 */
[C---:B------:R-:W-:Y:S01]  /*8060*/  HMMA.16816.F32 R60, R8.reuse, R18, R60 ;  /* 0x00000012083c723c */ /* 0x040fe2000000183c */
[----:B------:R-:W-:Y:S05]  /*8070*/  MUFU.EX2 R238, R6 ;  /* 0x0000000600ee7308 */ /* 0x000fea0000000800 */
[----:B------:R-:W-:Y:S01]  /*8080*/  HMMA.16816.F32 R56, R8, R20, R56 ;  /* 0x000000140838723c */ /* 0x000fe20000001838 */
[----:B-1----:R-:W-:-:S05]  /*8090*/  FFMA.FTZ R2, R159, UR25, -R5 ;  /* 0x000000199f027c23 */ /* 0x002fca0008010805 */
[----:B------:R-:W-:Y:S01]  /*80a0*/  HMMA.16816.F32 R52, R8, R22, R72 ;  /* 0x000000160834723c */ /* 0x000fe20000001848 */
[----:B------:R1:W-:Y:S01]  /*80b0*/  MUFU.EX2 R241, R2 ;  /* 0x0000000200f17308 */ /* 0x0003e20000000800 */
[----:B------:R-:W2:Y:S05]  /*80c0*/  LDSM.16.MT88.4 R72, [R185+0x5000] ;  /* 0x00500000b948783b */ /* 0x000eaa0000004200 */
[----:B------:R-:W-:-:S04]  /*80d0*/  FFMA.FTZ R8, R156, UR25, -R5 ;  /* 0x000000199c087c23 */ /* 0x000fc80008010805 */
[----:B------:R3:W4:Y:S01]  /*80e0*/  MUFU.EX2 R240, R8 ;  /* 0x0000000800f07308 */ /* 0x0007220000000800 */
[----:B-1----:R-:W-:Y:S01]  /*80f0*/  LOP3.LUT R2, R15, UR18, R24, 0x96, !PT ;  /* 0x000000120f027c12 */ /* 0x002fe2000f8e9618 */
[----:B------:R-:W-:Y:S02]  /*8100*/  IMAD.MOV.U32 R15, RZ, RZ, R138 ;  /* 0x000000ffff0f7224 */ /* 0x000fe400078e008a */
[----:B------:R-:W-:Y:S02]  /*8110*/  IMAD.MOV.U32 R138, RZ, RZ, R233 ;  /* 0x000000ffff8a7224 */ /* 0x000fe400078e00e9 */
[----:B------:R-:W-:-:S04]  /*8120*/  IMAD.WIDE.U32 R6, R2, -0x2daee0ad, RZ ;  /* 0xd2511f5302067825 */ /* 0x000fc800078e00ff */
[----:B---3--:R-:W-:Y:S01]  /*8130*/  FFMA.FTZ R8, R162, UR25, -R0 ;  /* 0x00000019a2087c23 */ /* 0x008fe20008010800 */
[----:B------:R-:W-:Y:S01]  /*8140*/  LOP3.LUT R2, R7, UR35, R26, 0x96, !PT ;  /* 0x0000002307027c12 */ /* 0x000fe2000f8e961a */
[----:B------:R-:W-:Y:S01]  /*8150*/  IMAD.MOV.U32 R26, RZ, RZ, R76 ;  /* 0x000000ffff1a7224 */ /* 0x000fe200078e004c */
[C---:B------:R-:W-:Y:S01]  /*8160*/  LOP3.LUT R7, R6.reuse, 0xffff, RZ, 0xc0, !PT ;  /* 0x0000ffff06077812 */ /* 0x040fe200078ec0ff */
[----:B------:R1:W-:Y:S01]  /*8170*/  MUFU.EX2 R236, R8 ;  /* 0x0000000800ec7308 */ /* 0x0003e20000000800 */
[----:B------:R-:W-:Y:S01]  /*8180*/  LOP3.LUT R10, R6, 0xff, RZ, 0xc0, !PT ;  /* 0x000000ff060a7812 */ /* 0x000fe200078ec0ff */
[----:B------:R-:W-:Y:S01]  /*8190*/  IMAD.MOV.U32 R162, RZ, RZ, R142 ;  /* 0x000000ffffa27224 */ /* 0x000fe200078e008e */
[--C-:B------:R-:W-:Y:S02]  /*81a0*/  SHF.R.U32.HI R9, RZ, 0x18, R6.reuse ;  /* 0x00000018ff097819 */ /* 0x100fe40000011606 */
[----:B-1----:R-:W-:Y:S02]  /*81b0*/  SHF.R.U32.HI R8, RZ, 0x10, R6 ;  /* 0x00000010ff087819 */ /* 0x002fe40000011606 */
[----:B------:R-:W-:Y:S01]  /*81c0*/  SHF.R.U32.HI R6, RZ, 0x8, R7 ;  /* 0x00000008ff067819 */ /* 0x000fe20000011607 */
[----:B------:R-:W-:Y:S01]  /*81d0*/  FFMA.FTZ R7, R158, UR25, -R0 ;  /* 0x000000199e077c23 */ /* 0x000fe20008010800 */
[----:B------:R-:W-:-:S02]  /*81e0*/  LOP3.LUT R8, R8, 0xff, RZ, 0xc0, !PT ;  /* 0x000000ff08087812 */ /* 0x000fc400078ec0ff */
[----:B------:R-:W-:Y:S01]  /*81f0*/  PRMT R10, R10, 0x5410, R6 ;  /* 0x000054100a0a7816 */ /* 0x000fe20000000006 */
[----:B------:R1:W-:Y:S01]  /*8200*/  MUFU.EX2 R237, R7 ;  /* 0x0000000700ed7308 */ /* 0x0003e20000000800 */
[----:B------:R-:W-:Y:S02]  /*8210*/  LOP3.LUT R6, R2, 0xffff, RZ, 0xc0, !PT ;  /* 0x0000ffff02067812 */ /* 0x000fe400078ec0ff */
[----:B------:R-:W-:Y:S01]  /*8220*/  PRMT R12, R8, 0x5410, R9 ;  /* 0x00005410080c7816 */ /* 0x000fe20000000009 */
[----:B------:R-:W-:Y:S01]  /*8230*/  FFMA.FTZ R8, R160, UR25, -R0 ;  /* 0x00000019a0087c23 */ /* 0x000fe20008010800 */
[----:B------:R-:W-:Y:S01]  /*8240*/  LOP3.LUT R9, R2, 0xff, RZ, 0xc0, !PT ;  /* 0x000000ff02097812 */ /* 0x000fe200078ec0ff */
[----:B------:R-:W-:Y:S02]  /*8250*/  IMAD.MOV.U32 R160, RZ, RZ, R125 ;  /* 0x000000ffffa07224 */ /* 0x000fe400078e007d */
[----:B------:R3:W2:Y:S01]  /*8260*/  MUFU.EX2 R235, R8 ;  /* 0x0000000800eb7308 */ /* 0x0006a20000000800 */
[----:B------:R-:W-:-:S02]  /*8270*/  IMAD.MOV.U32 R125, RZ, RZ, R154 ;  /* 0x000000ffff7d7224 */ /* 0x000fc400078e009a */
[----:B------:R-:W-:Y:S01]  /*8280*/  IMAD.MOV.U32 R154, RZ, RZ, R132 ;  /* 0x000000ffff9a7224 */ /* 0x000fe200078e0084 */
        /* <DEDUP_REMOVED lines=8> */
[----:B----4-:R-:W-:-:S04]  /*8310*/  F2FP.F16.F32.PACK_AB R6, R240, R238 ;  /* 0x000000eef006723e */ /* 0x010fc800000000ff */
[----:B------:R-:W-:Y:S02]  /*8320*/  LOP3.LUT R10, R2, R6, RZ, 0xc0, !PT ;  /* 0x00000006020a7212 */ /* 0x000fe400078ec0ff */
[--C-:B------:R-:W-:Y:S02]  /*8330*/  HSET2.LE.AND R2, R12, R183.reuse, PT ;  /* 0x000000b70c027233 */ /* 0x100fe40003803000 */
[----:B--2---:R-:W-:Y:S02]  /*8340*/  F2FP.F16.F32.PACK_AB R6, R235, R237 ;  /* 0x000000edeb06723e */ /* 0x004fe400000000ff */
[----:B-1----:R-:W-:Y:S02]  /*8350*/  PRMT R9, R7, 0x5410, R8 ;  /* 0x0000541007097816 */ /* 0x002fe40000000008 */
[----:B------:R-:W-:Y:S02]  /*8360*/  HSET2.LE.AND R7, R11, R183, PT ;  /* 0x000000b70b077233 */ /* 0x000fe40003803000 */
[----:B------:R-:W-:-:S02]  /*8370*/  F2FP.F16.F32.PACK_AB R8, R241, R239 ;  /* 0x000000eff108723e */ /* 0x000fc400000000ff */
[----:B------:R-:W-:Y:S02]  /*8380*/  LOP3.LUT R11, R2, R6, RZ, 0xc0, !PT ;  /* 0x00000006020b7212 */ /* 0x000fe400078ec0ff */
[----:B------:R-:W-:Y:S01]  /*8390*/  LOP3.LUT R8, R7, R8, RZ, 0xc0, !PT ;  /* 0x0000000807087212 */ /* 0x000fe200078ec0ff */
[----:B------:R-:W-:Y:S01]  /*83a0*/  IMAD.U32 R7, RZ, RZ, UR4 ;  /* 0x00000004ff077e24 */ /* 0x000fe2000f8e00ff */
[----:B------:R-:W-:Y:S02]  /*83b0*/  HSET2.LE.AND R2, R9, R183, PT ;  /* 0x000000b709027233 */ /* 0x000fe40003803000 */
[----:B---3--:R-:W-:Y:S02]  /*83c0*/  F2FP.F16.F32.PACK_AB R6, R234, R236 ;  /* 0x000000ecea06723e */ /* 0x008fe400000000ff */
[----:B------:R-:W-:Y:S02]  /*83d0*/  LOP3.LUT R7, R87, UR27, R7, 0x96, !PT ;  /* 0x0000001b57077c12 */ /* 0x000fe4000f8e9607 */
[----:B------:R-:W-:-:S03]  /*83e0*/  LOP3.LUT R9, R2, R6, RZ, 0xc0, !PT ;  /* 0x0000000602097212 */ /* 0x000fc600078ec0ff */
[----:B------:R-:W-:-:S04]  /*83f0*/  IMAD.WIDE.U32 R24, R7, -0x326172a9, RZ ;  /* 0xcd9e8d5707187825 */ /* 0x000fc800078e00ff */
[----:B------:R-:W-:Y:S01]  /*8400*/  HMMA.16816.F32 R76, R8, R16, R40 ;  /* 0x00000010084c723c */ /* 0x000fe20000001828 */
[----:B------:R-:W-:Y:S02]  /*8410*/  LOP3.LUT R2, R25, UR28, R82, 0x96, !PT ;  /* 0x0000001c19027c12 */ /* 0x000fe4000f8e9652 */
[----:B------:R-:W-:-:S03]  /*8420*/  LOP3.LUT R12, R67, UR7, R24, 0x96, !PT ;  /* 0x00000007430c7c12 */ /* 0x000fc6000f8e9618 */
[----:B------:R-:W-:Y:S01]  /*8430*/  IMAD.WIDE.U32 R6, R2, -0x2daee0ad, RZ ;  /* 0xd2511f5302067825 */ /* 0x000fe200078e00ff */
[C---:B------:R-:W-:Y:S03]  /*8440*/  HMMA.16816.F32 R32, R8.reuse, R18, R32 ;  /* 0x000000120820723c */ /* 0x040fe60000001820 */
[----:B------:R-:W-:Y:S01]  /*8450*/  IMAD.WIDE.U32 R12, R12, -0x2daee0ad, RZ ;  /* 0xd2511f530c0c7825 */ /* 0x000fe200078e00ff */
[----:B------:R-:W-:Y:S02]  /*8460*/  LOP3.LUT R7, R7, UR6, R84, 0x96, !PT ;  /* 0x0000000607077c12 */ /* 0x000fe4000f8e9654 */
[----:B------:R-:W-:Y:S02]  /*8470*/  HMMA.16816.F32 R156, R8, R20, R44 ;  /* 0x00000014089c723c */ /* 0x000fe4000000182c */
[----:B------:R-:W-:Y:S01]  /*8480*/  LOP3.LUT R2, R13, UR23, R6, 0x96, !PT ;  /* 0x000000170d027c12 */ /* 0x000fe2000f8e9606 */
[----:B------:R-:W-:-:S04]  /*8490*/  IMAD.WIDE.U32 R6, R7, -0x326172a9, RZ ;  /* 0xcd9e8d5707067825 */ /* 0x000fc800078e00ff */
[----:B------:R-:W-:Y:S01]  /*84a0*/  FFMA.FTZ R13, R116, UR25, -R4 ;  /* 0x00000019740d7c23 */ /* 0x000fe20008010804 */
[----:B------:R-:W-:Y:S01]  /*84b0*/  HMMA.16816.F32 R92, R8, R22, R48 ;  /* 0x00000016085c723c */ /* 0x000fe20000001830 */
[----:B------:R-:W-:Y:S01]  /*84c0*/  IMAD.WIDE.U32 R16, R2, -0x326172a9, RZ ;  /* 0xcd9e8d5702107825 */ /* 0x000fe200078e00ff */
[----:B------:R-:W-:Y:S01]  /*84d0*/  LOP3.LUT R7, R7, UR24, R66, 0x96, !PT ;  /* 0x0000001807077c12 */ /* 0x000fe2000f8e9642 */
[----:B------:R-:W-:Y:S02]  /*84e0*/  MUFU.EX2 R232, R13 ;  /* 0x0000000d00e87308 */ /* 0x000fe40000000800 */
[----:B------:R-:W-:Y:S01]  /*84f0*/  IMAD.MOV.U32 R46, RZ, RZ, R121 ;  /* 0x000000ffff2e7224 */ /* 0x000fe200078e0079 */
[----:B------:R-:W-:Y:S01]  /*8500*/  LOP3.LUT R2, R17, UR22, R6, 0x96, !PT ;  /* 0x0000001611027c12 */ /* 0x000fe2000f8e9606 */
[----:B------:R-:W-:-:S04]  /*8510*/  IMAD.WIDE.U32 R6, R7, -0x2daee0ad, RZ ;  /* 0xd2511f5307067825 */ /* 0x000fc800078e00ff */
[----:B------:R-:W-:Y:S01]  /*8520*/  FFMA.FTZ R8, R112, UR25, -R4 ;  /* 0x0000001970087c23 */ /* 0x000fe20008010804 */
[----:B------:R-:W-:-:S04]  /*8530*/  IMAD.WIDE.U32 R42, R2, -0x2daee0ad, RZ ;  /* 0xd2511f53022a7825 */ /* 0x000fc800078e00ff */
[----:B------:R-:W-:Y:S01]  /*8540*/  FFMA.FTZ R2, R117, UR25, -R4 ;  /* 0x0000001975027c23 */ /* 0x000fe20008010804 */
[----:B------:R1:W-:Y:S01]  /*8550*/  MUFU.EX2 R227, R8 ;  /* 0x0000000800e37308 */ /* 0x0003e20000000800 */
[----:B------:R-:W-:-:S07]  /*8560*/  LOP3.LUT R6, R43, UR15, R6, 0x96, !PT ;  /* 0x0000000f2b067c12 */ /* 0x000fce000f8e9606 */
[----:B------:R2:W-:Y:S01]  /*8570*/  MUFU.EX2 R233, R2 ;  /* 0x0000000200e97308 */ /* 0x0005e20000000800 */
[----:B-1----:R-:W-:-:S07]  /*8580*/  FFMA.FTZ R8, R113, UR25, -R4 ;  /* 0x0000001971087c23 */ /* 0x002fce0008010804 */
[----:B------:R1:W3:Y:S01]  /*8590*/  MUFU.EX2 R226, R8 ;  /* 0x0000000800e27308 */ /* 0x0002e20000000800 */
[----:B--2---:R-:W-:Y:S01]  /*85a0*/  LOP3.LUT R2, R7, UR19, R12, 0x96, !PT ;  /* 0x0000001307027c12 */ /* 0x004fe2000f8e960c */
[----:B------:R-:W-:-:S04]  /*85b0*/  IMAD.WIDE.U32 R6, R6, -0x326172a9, RZ ;  /* 0xcd9e8d5706067825 */ /* 0x000fc800078e00ff */
[----:B------:R-:W-:Y:S01]  /*85c0*/  IMAD.WIDE.U32 R12, R2, -0x326172a9, RZ ;  /* 0xcd9e8d57020c7825 */ /* 0x000fe200078e00ff */
[----:B------:R-:W-:Y:S02]  /*85d0*/  LOP3.LUT R2, R6, 0xffff, RZ, 0xc0, !PT ;  /* 0x0000ffff06027812 */ /* 0x000fe400078ec0ff */
[----:B------:R-:W-:Y:S02]  /*85e0*/  SHF.R.U32.HI R9, RZ, 0x10, R6 ;  /* 0x00000010ff097819 */ /* 0x000fe40000011606 */
[----:B------:R-:W-:Y:S02]  /*85f0*/  SHF.R.U32.HI R11, RZ, 0x8, R2 ;  /* 0x00000008ff0b7819 */ /* 0x000fe40000011602 */
[----:B------:R-:W-:Y:S01]  /*8600*/  LOP3.LUT R2, R7, UR36, R12, 0x96, !PT ;  /* 0x0000002407027c12 */ /* 0x000fe2000f8e960c */
[----:B------:R-:W-:Y:S01]  /*8610*/  FFMA.FTZ R7, R118, UR25, -R3 ;  /* 0x0000001976077c23 */ /* 0x000fe20008010803 */
[----:B------:R-:W-:Y:S02]  /*8620*/  LOP3.LUT R14, R6, 0xff, RZ, 0xc0, !PT ;  /* 0x000000ff060e7812 */ /* 0x000fe400078ec0ff */
[----:B------:R-:W-:Y:S01]  /*8630*/  SHF.R.U32.HI R10, RZ, 0x18, R6 ;  /* 0x00000018ff0a7819 */ /* 0x000fe20000011606 */
[----:B------:R2:W-:Y:S01]  /*8640*/  MUFU.EX2 R224, R7 ;  /* 0x0000000700e07308 */ /* 0x0005e20000000800 */
[----:B------:R-:W-:-:S02]  /*8650*/  LOP3.LUT R6, R9, 0xff, RZ, 0xc0, !PT ;  /* 0x000000ff09067812 */ /* 0x000fc400078ec0ff */
[----:B-1----:R-:W-:Y:S02]  /*8660*/  LOP3.LUT R8, R2, 0xffff, RZ, 0xc0, !PT ;  /* 0x0000ffff02087812 */ /* 0x002fe400078ec0ff */
[----:B------:R-:W-:Y:S01]  /*8670*/  PRMT R12, R6, 0x5410, R10 ;  /* 0x00005410060c7816 */ /* 0x000fe2000000000a */
[----:B------:R-:W-:Y:S01]  /*8680*/  FFMA.FTZ R10, R114, UR25, -R3 ;  /* 0x00000019720a7c23 */ /* 0x000fe20008010803 */
[----:B------:R-:W-:Y:S02]  /*8690*/  SHF.R.U32.HI R9, RZ, 0x8, R8 ;  /* 0x00000008ff097819 */ /* 0x000fe40000011608 */
[----:B------:R-:W-:Y:S01]  /*86a0*/  LOP3.LUT R8, R2, 0xff, RZ, 0xc0, !PT ;  /* 0x000000ff02087812 */ /* 0x000fe200078ec0ff */
[----:B------:R-:W-:Y:S01]  /*86b0*/  MUFU.EX2 R225, R10 ;  /* 0x0000000a00e17308 */ /* 0x000fe20000000800 */
[----:B------:R-:W-:Y:S02]  /*86c0*/  SHF.R.U32.HI R6, RZ, 0x18, R2 ;  /* 0x00000018ff067819 */ /* 0x000fe40000011602 */
[----:B------:R-:W-:-:S02]  /*86d0*/  PRMT R8, R8, 0x5410, R9 ;  /* 0x0000541008087816 */ /* 0x000fc40000000009 */
[----:B------:R-:W-:Y:S02]  /*86e0*/  PRMT R11, R14, 0x5410, R11 ;  /* 0x000054100e0b7816 */ /* 0x000fe4000000000b */
[----:B--2---:R-:W-:Y:S02]  /*86f0*/  SHF.R.U32.HI R7, RZ, 0x10, R2 ;  /* 0x00000010ff077819 */ /* 0x004fe40000011602 */
[----:B------:R-:W-:Y:S02]  /*8700*/  LOP3.LUT R43, R13, UR18, R16, 0x96, !PT ;  /* 0x000000120d2b7c12 */ /* 0x000fe4000f8e9610 */
[----:B------:R-:W-:Y:S01]  /*8710*/  LOP3.LUT R2, R7, 0xff, RZ, 0xc0, !PT ;  /* 0x000000ff07027812 */ /* 0x000fe200078ec0ff */
[----:B------:R-:W-:-:S03]  /*8720*/  FFMA.FTZ R7, R115, UR25, -R3 ;  /* 0x0000001973077c23 */ /* 0x000fc60008010803 */
[----:B------:R-:W-:Y:S01]  /*8730*/  PRMT R9, R2, 0x5410, R6 ;  /* 0x0000541002097816 */ /* 0x000fe20000000006 */
[----:B------:R-:W1:Y:S01]  /*8740*/  MUFU.EX2 R134, R7 ;  /* 0x0000000700867308 */ /* 0x000e620000000800 */
[----:B------:R-:W-:Y:S01]  /*8750*/  FFMA.FTZ R6, R119, UR25, -R3 ;  /* 0x0000001977067c23 */ /* 0x000fe20008010803 */
[----:B------:R-:W-:-:S06]  /*8760*/  HSET2.LE.AND R2, R11, R183, PT ;  /* 0x000000b70b027233 */ /* 0x000fcc0003803000 */
[----:B------:R3:W2:Y:S02]  /*8770*/  MUFU.EX2 R133, R6 ;  /* 0x0000000600857308 */ /* 0x0006a40000000800 */
[----:B---3--:R-:W-:-:S04]  /*8780*/  F2FP.F16.F32.PACK_AB R6, R226, R227 ;  /* 0x000000e3e206723e */ /* 0x008fc800000000ff */
        /* <DEDUP_REMOVED lines=10> */
[----:B------:R-:W-:-:S05]  /*8830*/  IMAD.U32 R2, RZ, RZ, UR37 ;  /* 0x00000025ff027e24 */ /* 0x000fca000f8e00ff */
[----:B------:R-:W-:Y:S01]  /*8840*/  LOP3.LUT R12, R87, UR27, R2, 0x96, !PT ;  /* 0x0000001b570c7c12 */ /* 0x000fe2000f8e9602 */
[----:B------:R-:W-:Y:S01]  /*8850*/  HMMA.16816.F32 R140, R8, R72, R56 ;  /* 0x00000048088c723c */ /* 0x000fe20000001838 */
[----:B------:R-:W-:-:S03]  /*8860*/  LOP3.LUT R2, R25, UR28, R250, 0x96, !PT ;  /* 0x0000001c19027c12 */ /* 0x000fc6000f8e96fa */
[----:B------:R-:W-:Y:S02]  /*8870*/  IMAD.WIDE.U32 R12, R12, -0x326172a9, RZ ;  /* 0xcd9e8d570c0c7825 */ /* 0x000fe400078e00ff */
[----:B------:R-:W-:Y:S02]  /*8880*/  HMMA.16816.F32 R68, R8, R28, R68 ;  /* 0x0000001c0844723c */ /* 0x000fe40000001844 */
[----:B------:R-:W-:-:S04]  /*8890*/  IMAD.WIDE.U32 R6, R2, -0x2daee0ad, RZ ;  /* 0xd2511f5302067825 */ /* 0x000fc800078e00ff */
[----:B------:R-:W-:Y:S01]  /*88a0*/  HMMA.16816.F32 R144, R8, R30, R60 ;  /* 0x0000001e0890723c */ /* 0x000fe2000000183c */
[----:B------:R-:W-:-:S05]  /*88b0*/  LOP3.LUT R7, R7, UR6, R80, 0x96, !PT ;  /* 0x0000000607077c12 */ /* 0x000fca000f8e9650 */
[----:B------:R-:W-:Y:S07]  /*88c0*/  HMMA.16816.F32 R56, R8, R74, R52 ;  /* 0x0000004a0838723c */ /* 0x000fee0000001834 */
[----:B------:R-:W-:Y:S01]  /*88d0*/  LOP3.LUT R8, R65, UR7, R24, 0x96, !PT ;  /* 0x0000000741087c12 */ /* 0x000fe2000f8e9618 */
[----:B------:R-:W-:Y:S02]  /*88e0*/  IMAD.MOV.U32 R54, RZ, RZ, R26 ;  /* 0x000000ffff367224 */ /* 0x000fe400078e001a */
[----:B------:R-:W-:Y:S01]  /*88f0*/  FFMA.FTZ R53, R220, UR25, -R3 ;  /* 0x00000019dc357c23 */ /* 0x000fe20008010803 */
[----:B------:R-:W-:-:S02]  /*8900*/  IMAD.MOV.U32 R26, RZ, RZ, R27 ;  /* 0x000000ffff1a7224 */ /* 0x000fc400078e001b */
[----:B------:R-:W-:-:S05]  /*8910*/  IMAD.WIDE.U32 R8, R8, -0x2daee0ad, RZ ;  /* 0xd2511f5308087825 */ /* 0x000fca00078e00ff */
[----:B------:R-:W-:Y:S01]  /*8920*/  LOP3.LUT R2, R9, UR23, R6, 0x96, !PT ;  /* 0x0000001709027c12 */ /* 0x000fe2000f8e9606 */
[----:B------:R-:W-:-:S04]  /*8930*/  IMAD.WIDE.U32 R6, R7, -0x326172a9, RZ ;  /* 0xcd9e8d5707067825 */ /* 0x000fc800078e00ff */
[----:B------:R-:W-:Y:S01]  /*8940*/  IMAD.WIDE.U32 R10, R2, -0x326172a9, RZ ;  /* 0xcd9e8d57020a7825 */ /* 0x000fe200078e00ff */
[----:B------:R-:W-:-:S04]  /*8950*/  LOP3.LUT R2, R7, UR24, R64, 0x96, !PT ;  /* 0x0000001807027c12 */ /* 0x000fc8000f8e9640 */
[----:B------:R-:W-:Y:S01]  /*8960*/  LOP3.LUT R9, R11, UR22, R6, 0x96, !PT ;  /* 0x000000160b097c12 */ /* 0x000fe2000f8e9606 */
[----:B------:R-:W-:-:S04]  /*8970*/  IMAD.WIDE.U32 R6, R2, -0x2daee0ad, RZ ;  /* 0xd2511f5302067825 */ /* 0x000fc800078e00ff */
[----:B------:R-:W-:Y:S01]  /*8980*/  IMAD.WIDE.U32 R18, R9, -0x2daee0ad, RZ ;  /* 0xd2511f5309127825 */ /* 0x000fe200078e00ff */
[----:B------:R-:W-:-:S04]  /*8990*/  LOP3.LUT R2, R7, UR19, R8, 0x96, !PT ;  /* 0x0000001307027c12 */ /* 0x000fc8000f8e9608 */
[----:B------:R-:W-:Y:S01]  /*89a0*/  LOP3.LUT R6, R19, UR15, R6, 0x96, !PT ;  /* 0x0000000f13067c12 */ /* 0x000fe2000f8e9606 */
[----:B------:R-:W-:-:S04]  /*89b0*/  IMAD.WIDE.U32 R8, R2, -0x326172a9, RZ ;  /* 0xcd9e8d5702087825 */ /* 0x000fc800078e00ff */
[----:B------:R-:W-:Y:S01]  /*89c0*/  FFMA.FTZ R2, R166, UR25, -R5 ;  /* 0x00000019a6027c23 */ /* 0x000fe20008010805 */
[----:B------:R-:W-:-:S03]  /*89d0*/  IMAD.WIDE.U32 R6, R6, -0x326172a9, RZ ;  /* 0xcd9e8d5706067825 */ /* 0x000fc600078e00ff */
[----:B------:R1:W-:Y:S01]  /*89e0*/  MUFU.EX2 R132, R2 ;  /* 0x0000000200847308 */ /* 0x0003e20000000800 */
[----:B------:R-:W-:Y:S01]  /*89f0*/  LOP3.LUT R27, R9, UR18, R10, 0x96, !PT ;  /* 0x00000012091b7c12 */ /* 0x000fe2000f8e960a */
[----:B------:R-:W-:Y:S01]  /*8a00*/  IMAD.MOV.U32 R166, RZ, RZ, R98 ;  /* 0x000000ffffa67224 */ /* 0x000fe200078e0062 */
[--C-:B------:R-:W-:Y:S02]  /*8a10*/  SHF.R.U32.HI R10, RZ, 0x10, R6.reuse ;  /* 0x00000010ff0a7819 */ /* 0x100fe40000011606 */
[C---:B------:R-:W-:Y:S02]  /*8a20*/  LOP3.LUT R11, R6.reuse, 0xff, RZ, 0xc0, !PT ;  /* 0x000000ff060b7812 */ /* 0x040fe400078ec0ff */
[----:B------:R-:W-:Y:S02]  /*8a30*/  SHF.R.U32.HI R9, RZ, 0x18, R6 ;  /* 0x00000018ff097819 */ /* 0x000fe40000011606 */
[----:B-1----:R-:W-:Y:S01]  /*8a40*/  LOP3.LUT R2, R7, UR36, R8, 0x96, !PT ;  /* 0x0000002407027c12 */ /* 0x002fe2000f8e9608 */
[----:B------:R-:W-:Y:S01]  /*8a50*/  FFMA.FTZ R8, R167, UR25, -R5 ;  /* 0x00000019a7087c23 */ /* 0x000fe20008010805 */
[----:B------:R-:W-:Y:S01]  /*8a60*/  LOP3.LUT R7, R6, 0xffff, RZ, 0xc0, !PT ;  /* 0x0000ffff06077812 */ /* 0x000fe200078ec0ff */
[----:B------:R-:W-:Y:S01]  /*8a70*/  IMAD.MOV.U32 R167, RZ, RZ, R160 ;  /* 0x000000ffffa77224 */ /* 0x000fe200078e00a0 */
[----:B------:R-:W-:Y:S01]  /*8a80*/  LOP3.LUT R6, R10, 0xff, RZ, 0xc0, !PT ;  /* 0x000000ff0a067812 */ /* 0x000fe200078ec0ff */
[----:B------:R-:W-:Y:S01]  /*8a90*/  IMAD.MOV.U32 R160, RZ, RZ, R26 ;  /* 0x000000ffffa07224 */ /* 0x000fe200078e001a */
[----:B------:R-:W-:Y:S01]  /*8aa0*/  SHF.R.U32.HI R7, RZ, 0x8, R7 ;  /* 0x00000008ff077819 */ /* 0x000fe20000011607 */
[----:B------:R-:W-:Y:S01]  /*8ab0*/  IMAD.MOV.U32 R26, RZ, RZ, R162 ;  /* 0x000000ffff1a7224 */ /* 0x000fe200078e00a2 */
[----:B------:R-:W-:Y:S01]  /*8ac0*/  PRMT R10, R6, 0x5410, R9 ;  /* 0x00005410060a7816 */ /* 0x000fe20000000009 */
[----:B------:R-:W-:Y:S01]  /*8ad0*/  IMAD.MOV.U32 R162, RZ, RZ, R15 ;  /* 0x000000ffffa27224 */ /* 0x000fe200078e000f */
[----:B------:R-:W-:Y:S01]  /*8ae0*/  PRMT R11, R11, 0x5410, R7 ;  /* 0x000054100b0b7816 */ /* 0x000fe20000000007 */
[----:B------:R-:W-:-:S02]  /*8af0*/  IMAD.MOV.U32 R15, RZ, RZ, R161 ;  /* 0x000000ffff0f7224 */ /* 0x000fc400078e00a1 */
[----:B------:R-:W-:Y:S01]  /*8b00*/  FFMA.FTZ R7, R165, UR25, -R5 ;  /* 0x00000019a5077c23 */ /* 0x000fe20008010805 */
[----:B------:R-:W-:Y:S01]  /*8b10*/  IMAD.MOV.U32 R161, RZ, RZ, R127 ;  /* 0x000000ffffa17224 */ /* 0x000fe200078e007f */
[----:B------:R-:W-:Y:S01]  /*8b20*/  LOP3.LUT R6, R2, 0xffff, RZ, 0xc0, !PT ;  /* 0x0000ffff02067812 */ /* 0x000fe200078ec0ff */
[----:B------:R-:W-:Y:S02]  /*8b30*/  IMAD.MOV.U32 R127, RZ, RZ, R123 ;  /* 0x000000ffff7f7224 */ /* 0x000fe400078e007b */
[----:B------:R-:W-:Y:S02]  /*8b40*/  IMAD.MOV.U32 R123, RZ, RZ, R122 ;  /* 0x000000ffff7b7224 */ /* 0x000fe400078e007a */
[----:B------:R-:W-:Y:S02]  /*8b50*/  IMAD.MOV.U32 R122, RZ, RZ, R120 ;  /* 0x000000ffff7a7224 */ /* 0x000fe400078e0078 */
[----:B------:R-:W-:Y:S02]  /*8b60*/  IMAD.MOV.U32 R165, RZ, RZ, R160 ;  /* 0x000000ffffa57224 */ /* 0x000fe400078e00a0 */
[----:B------:R-:W-:-:S02]  /*8b70*/  IMAD.MOV.U32 R120, RZ, RZ, R155 ;  /* 0x000000ffff787224 */ /* 0x000fc400078e009b */
[----:B------:R-:W-:Y:S02]  /*8b80*/  IMAD.MOV.U32 R160, RZ, RZ, R162 ;  /* 0x000000ffffa07224 */ /* 0x000fe400078e00a2 */
[----:B------:R-:W-:Y:S02]  /*8b90*/  IMAD.MOV.U32 R155, RZ, RZ, R131 ;  /* 0x000000ffff9b7224 */ /* 0x000fe400078e0083 */
[----:B------:R-:W-:Y:S01]  /*8ba0*/  IMAD.MOV.U32 R162, RZ, RZ, R161 ;  /* 0x000000ffffa27224 */ /* 0x000fe200078e00a1 */
[----:B------:R1:W2:Y:S01]  /*8bb0*/  MUFU.EX2 R131, R8 ;  /* 0x0000000800837308 */ /* 0x0002a20000000800 */
[----:B------:R-:W-:Y:S02]  /*8bc0*/  IMAD.MOV.U32 R161, RZ, RZ, R123 ;  /* 0x000000ffffa17224 */ /* 0x000fe400078e007b */
[----:B------:R-:W-:Y:S02]  /*8bd0*/  IMAD.MOV.U32 R123, RZ, RZ, R129 ;  /* 0x000000ffff7b7224 */ /* 0x000fe400078e0081 */
[----:B------:R-:W-:-:S02]  /*8be0*/  IMAD.MOV.U32 R163, RZ, RZ, R26 ;  /* 0x000000ffffa37224 */ /* 0x000fc400078e001a */
[----:B------:R-:W-:Y:S01]  /*8bf0*/  IMAD.MOV.U32 R26, RZ, RZ, R15 ;  /* 0x000000ffff1a7224 */ /* 0x000fe200078e000f */
[----:B------:R3:W-:Y:S01]  /*8c00*/  MUFU.EX2 R129, R7 ;  /* 0x0000000700817308 */ /* 0x0007e20000000800 */
[----:B------:R-:W-:Y:S02]  /*8c10*/  IMAD.MOV.U32 R15, RZ, RZ, R127 ;  /* 0x000000ffff0f7224 */ /* 0x000fe400078e007f */
[----:B------:R-:W-:Y:S02]  /*8c20*/  IMAD.MOV.U32 R127, RZ, RZ, R122 ;  /* 0x000000ffff7f7224 */ /* 0x000fe400078e007a */
[----:B------:R-:W-:Y:S02]  /*8c30*/  IMAD.MOV.U32 R122, RZ, RZ, R125 ;  /* 0x000000ffff7a7224 */ /* 0x000fe400078e007d */
[----:B------:R-:W-:Y:S02]  /*8c40*/  IMAD.MOV.U32 R125, RZ, RZ, R128 ;  /* 0x000000ffff7d7224 */ /* 0x000fe400078e0080 */
[----:B-1----:R-:W-:Y:S01]  /*8c50*/  FFMA.FTZ R8, R164, UR25, -R5 ;  /* 0x00000019a4087c23 */ /* 0x002fe20008010805 */
[----:B------:R-:W-:-:S02]  /*8c60*/  IMAD.MOV.U32 R164, RZ, RZ, R130 ;  /* 0x000000ffffa47224 */ /* 0x000fc400078e0082 */
[----:B------:R-:W-:Y:S01]  /*8c70*/  IMAD.MOV.U32 R47, RZ, RZ, R122 ;  /* 0x000000ffff2f7224 */ /* 0x000fe200078e007a */
[----:B------:R1:W-:Y:S01]  /*8c80*/  MUFU.EX2 R130, R8 ;  /* 0x0000000800827308 */ /* 0x0003e20000000800 */
[----:B------:R-:W-:Y:S01]  /*8c90*/  IMAD.MOV.U32 R45, RZ, RZ, R120 ;  /* 0x000000ffff2d7224 */ /* 0x000fe200078e0078 */
[----:B---3--:R-:W-:Y:S02]  /*8ca0*/  SHF.R.U32.HI R7, RZ, 0x8, R6 ;  /* 0x00000008ff077819 */ /* 0x008fe40000011606 */
[----:B------:R-:W-:-:S04]  /*8cb0*/  LOP3.LUT R6, R2, 0xff, RZ, 0xc0, !PT ;  /* 0x000000ff02067812 */ /* 0x000fc800078ec0ff */
[----:B------:R-:W-:Y:S01]  /*8cc0*/  PRMT R9, R6, 0x5410, R7 ;  /* 0x0000541006097816 */ /* 0x000fe20000000007 */
[----:B------:R-:W-:Y:S01]  /*8cd0*/  FFMA.FTZ R6, R171, UR25, -R0 ;  /* 0x00000019ab067c23 */ /* 0x000fe20008010800 */
[----:B------:R-:W-:Y:S01]  /*8ce0*/  SHF.R.U32.HI R7, RZ, 0x10, R2 ;  /* 0x00000010ff077819 */ /* 0x000fe20000011602 */
[----:B------:R-:W-:Y:S02]  /*8cf0*/  IMAD.MOV.U32 R171, RZ, RZ, R163 ;  /* 0x000000ffffab7224 */ /* 0x000fe400078e00a3 */
[----:B------:R-:W-:Y:S02]  /*8d00*/  IMAD.MOV.U32 R163, RZ, RZ, R123 ;  /* 0x000000ffffa37224 */ /* 0x000fe400078e007b */
[----:B-1----:R-:W-:Y:S01]  /*8d10*/  FFMA.FTZ R8, R170, UR25, -R0 ;  /* 0x00000019aa087c23 */ /* 0x002fe20008010800 */
[----:B------:R-:W-:Y:S02]  /*8d20*/  IMAD.MOV.U32 R170, RZ, RZ, R160 ;  /* 0x000000ffffaa7224 */ /* 0x000fe400078e00a0 */
[----:B------:R-:W-:Y:S01]  /*8d30*/  IMAD.MOV.U32 R160, RZ, RZ, R26 ;  /* 0x000000ffffa07224 */ /* 0x000fe200078e001a */
[----:B------:R-:W-:Y:S01]  /*8d40*/  MUFU.EX2 R128, R8 ;  /* 0x0000000800807308 */ /* 0x000fe20000000800 */
[----:B------:R-:W-:-:S02]  /*8d50*/  IMAD.MOV.U32 R26, RZ, RZ, R162 ;  /* 0x000000ffff1a7224 */ /* 0x000fc400078e00a2 */
[----:B------:R-:W-:Y:S02]  /*8d60*/  IMAD.MOV.U32 R162, RZ, RZ, R15 ;  /* 0x000000ffffa27224 */ /* 0x000fe400078e000f */
[----:B------:R-:W-:Y:S02]  /*8d70*/  IMAD.MOV.U32 R15, RZ, RZ, R161 ;  /* 0x000000ffff0f7224 */ /* 0x000fe400078e00a1 */
[----:B------:R-:W-:Y:S02]  /*8d80*/  IMAD.MOV.U32 R161, RZ, RZ, R127 ;  /* 0x000000ffffa17224 */ /* 0x000fe400078e007f */
[----:B------:R1:W3:Y:S02]  /*8d90*/  MUFU.EX2 R127, R6 ;  /* 0x00000006007f7308 */ /* 0x0002e40000000800 */
[----:B-1----:R-:W-:Y:S02]  /*8da0*/  SHF.R.U32.HI R6, RZ, 0x18, R2 ;  /* 0x00000018ff067819 */ /* 0x002fe40000011602 */
[----:B------:R-:W-:Y:S01]  /*8db0*/  LOP3.LUT R2, R7, 0xff, RZ, 0xc0, !PT ;  /* 0x000000ff07027812 */ /* 0x000fe200078ec0ff */
[----:B------:R-:W-:Y:S01]  /*8dc0*/  FFMA.FTZ R7, R168, UR25, -R0 ;  /* 0x00000019a8077c23 */ /* 0x000fe20008010800 */
[----:B------:R-:W-:-:S02]  /*8dd0*/  IMAD.MOV.U32 R168, RZ, RZ, R126 ;  /* 0x000000ffffa87224 */ /* 0x000fc400078e007e */
[----:B------:R-:W-:Y:S01]  /*8de0*/  PRMT R8, R2, 0x5410, R6 ;  /* 0x0000541002087816 */ /* 0x000fe20000000006 */
[----:B------:R-:W-:Y:S01]  /*8df0*/  FFMA.FTZ R6, R169, UR25, -R0 ;  /* 0x00000019a9067c23 */ /* 0x000fe20008010800 */
[----:B------:R-:W-:Y:S01]  /*8e00*/  IMAD.MOV.U32 R169, RZ, RZ, R160 ;  /* 0x000000ffffa97224 */ /* 0x000fe200078e00a0 */
[----:B------:R-:W-:Y:S01]  /*8e10*/  HSET2.LE.AND R2, R9, R183, PT ;  /* 0x000000b709027233 */ /* 0x000fe20003803000 */
[----:B------:R-:W-:Y:S01]  /*8e20*/  IMAD.MOV.U32 R160, RZ, RZ, R162 ;  /* 0x000000ffffa07224 */ /* 0x000fe200078e00a2 */
[----:B------:R1:W-:Y:S01]  /*8e30*/  MUFU.EX2 R126, R7 ;  /* 0x00000007007e7308 */ /* 0x0003e20000000800 */
[----:B------:R-:W-:Y:S02]  /*8e40*/  IMAD.MOV.U32 R162, RZ, RZ, R15 ;  /* 0x000000ffffa27224 */ /* 0x000fe400078e000f */
[----:B------:R-:W-:-:S05]  /*8e50*/  IMAD.MOV.U32 R15, RZ, RZ, R125 ;  /* 0x000000ffff0f7224 */ /* 0x000fca00078e007d */
[----:B------:R2:W4:Y:S01]  /*8e60*/  MUFU.EX2 R125, R6 ;  /* 0x00000006007d7308 */ /* 0x0005220000000800 */
[----:B-1----:R-:W-:Y:S01]  /*8e70*/  LOP3.LUT R7, R13, UR28, R250, 0x96, !PT ;  /* 0x0000001c0d077c12 */ /* 0x002fe2000f8e96fa */
[----:B------:R-:W-:Y:S01]  /*8e80*/  IMAD.MOV.U32 R250, RZ, RZ, R26 ;  /* 0x000000fffffa7224 */ /* 0x000fe200078e001a */
[----:B--2---:R-:W-:-:S04]  /*8e90*/  F2FP.F16.F32.PACK_AB R6, R131, R132 ;  /* 0x000000848306723e */ /* 0x004fc800000000ff */
        /* <DEDUP_REMOVED lines=8> */
[----:B----4-:R-:W-:-:S04]  /*8f20*/  F2FP.F16.F32.PACK_AB R6, R125, R126 ;  /* 0x0000007e7d06723e */ /* 0x010fc800000000ff */
[----:B------:R-:W-:Y:S01]  /*8f30*/  LOP3.LUT R23, R2, R6, RZ, 0xc0, !PT ;  /* 0x0000000602177212 */ /* 0x000fe200078ec0ff */
[----:B------:R-:W-:Y:S01]  /*8f40*/  IMAD.WIDE.U32 R6, R7, -0x2daee0ad, RZ ;  /* 0xd2511f5307067825 */ /* 0x000fe200078e00ff */
[----:B------:R-:W-:-:S04]  /*8f50*/  LOP3.LUT R2, R65, UR7, R12, 0x96, !PT ;  /* 0x0000000741027c12 */ /* 0x000fc8000f8e960c */
[----:B------:R-:W-:Y:S01]  /*8f60*/  LOP3.LUT R7, R7, UR6, R80, 0x96, !PT ;  /* 0x0000000607077c12 */ /* 0x000fe2000f8e9650 */
[----:B------:R-:W-:Y:S01]  /*8f70*/  IMAD.WIDE.U32 R8, R2, -0x2daee0ad, RZ ;  /* 0xd2511f5302087825 */ /* 0x000fe200078e00ff */
[C---:B------:R-:W-:Y:S04]  /*8f80*/  HMMA.16816.F32 R60, R20.reuse, R30, R32 ;  /* 0x0000001e143c723c */ /* 0x040fe80000001820 */
[----:B------:R-:W-:Y:S01]  /*8f90*/  LOP3.LUT R2, R9, UR23, R6, 0x96, !PT ;  /* 0x0000001709027c12 */ /* 0x000fe2000f8e9606 */
[----:B------:R-:W-:Y:S01]  /*8fa0*/  IMAD.WIDE.U32 R6, R7, -0x326172a9, RZ ;  /* 0xcd9e8d5707067825 */ /* 0x000fe200078e00ff */
[----:B------:R-:W-:Y:S03]  /*8fb0*/  HMMA.16816.F32 R76, R20, R28, R76 ;  /* 0x0000001c144c723c */ /* 0x000fe6000000184c */
[----:B------:R-:W-:Y:S01]  /*8fc0*/  IMAD.WIDE.U32 R10, R2, -0x326172a9, RZ ;  /* 0xcd9e8d57020a7825 */ /* 0x000fe200078e00ff */
[----:B------:R-:W-:-:S02]  /*8fd0*/  LOP3.LUT R7, R7, UR24, R64, 0x96, !PT ;  /* 0x0000001807077c12 */ /* 0x000fc4000f8e9640 */
[----:B------:R-:W-:Y:S02]  /*8fe0*/  HMMA.16816.F32 R156, R20, R72, R156 ;  /* 0x00000048149c723c */ /* 0x000fe4000000189c */
[----:B------:R-:W-:Y:S01]  /*8ff0*/  LOP3.LUT R2, R11, UR22, R6, 0x96, !PT ;  /* 0x000000160b027c12 */ /* 0x000fe2000f8e9606 */
[----:B------:R-:W-:Y:S01]  /*9000*/  IMAD.WIDE.U32 R6, R7, -0x2daee0ad, RZ ;  /* 0xd2511f5307067825 */ /* 0x000fe200078e00ff */
[----:B------:R-:W-:Y:S02]  /*9010*/  LOP3.LUT R11, R13, UR28, R82, 0x96, !PT ;  /* 0x0000001c0d0b7c12 */ /* 0x000fe4000f8e9652 */
[----:B------:R-:W-:Y:S01]  /*9020*/  LOP3.LUT R13, R67, UR7, R12, 0x96, !PT ;  /* 0x00000007430d7c12 */ /* 0x000fe2000f8e960c */
[----:B------:R-:W-:Y:S01]  /*9030*/  IMAD.WIDE.U32 R16, R2, -0x2daee0ad, RZ ;  /* 0xd2511f5302107825 */ /* 0x000fe200078e00ff */
[----:B------:R-:W-:-:S04]  /*9040*/  LOP3.LUT R7, R7, UR19, R8, 0x96, !PT ;  /* 0x0000001307077c12 */ /* 0x000fc8000f8e9608 */
[----:B------:R-:W-:Y:S01]  /*9050*/  LOP3.LUT R2, R17, UR15, R6, 0x96, !PT ;  /* 0x0000000f11027c12 */ /* 0x000fe2000f8e9606 */
[----:B------:R-:W-:-:S04]  /*9060*/  IMAD.WIDE.U32 R8, R7, -0x326172a9, RZ ;  /* 0xcd9e8d5707087825 */ /* 0x000fc800078e00ff */
[----:B------:R-:W-:Y:S01]  /*9070*/  IMAD.WIDE.U32 R6, R2, -0x326172a9, RZ ;  /* 0xcd9e8d5702067825 */ /* 0x000fe200078e00ff */
[----:B------:R-:W-:-:S04]  /*9080*/  LOP3.LUT R26, R9, UR18, R10, 0x96, !PT ;  /* 0x00000012091a7c12 */ /* 0x000fc8000f8e960a */
[----:B------:R-:W-:Y:S02]  /*9090*/  LOP3.LUT R12, R7, UR36, R8, 0x96, !PT ;  /* 0x00000024070c7c12 */ /* 0x000fe4000f8e9608 */
[C---:B------:R-:W-:Y:S02]  /*90a0*/  LOP3.LUT R17, R6.reuse, 0xffff, RZ, 0xc0, !PT ;  /* 0x0000ffff06117812 */ /* 0x040fe400078ec0ff */
[----:B------:R-:W-:Y:S02]  /*90b0*/  LOP3.LUT R25, R6, 0xff, RZ, 0xc0, !PT ;  /* 0x000000ff06197812 */ /* 0x000fe400078ec0ff */
[--C-:B------:R-:W-:Y:S02]  /*90c0*/  SHF.R.U32.HI R24, RZ, 0x10, R6.reuse ;  /* 0x00000010ff187819 */ /* 0x100fe40000011606 */
[----:B------:R-:W-:Y:S01]  /*90d0*/  SHF.R.U32.HI R19, RZ, 0x18, R6 ;  /* 0x00000018ff137819 */ /* 0x000fe20000011606 */
[----:B------:R-:W-:-:S04]  /*90e0*/  IMAD.WIDE.U32 R6, R11, -0x2daee0ad, RZ ;  /* 0xd2511f530b067825 */ /* 0x000fc800078e00ff */
[----:B------:R-:W-:Y:S01]  /*90f0*/  IMAD.WIDE.U32 R10, R13, -0x2daee0ad, RZ ;  /* 0xd2511f530d0a7825 */ /* 0x000fe200078e00ff */
[----:B------:R-:W-:-:S04]  /*9100*/  LOP3.LUT R7, R7, UR6, R84, 0x96, !PT ;  /* 0x0000000607077c12 */ /* 0x000fc8000f8e9654 */
[----:B------:R-:W-:Y:S01]  /*9110*/  LOP3.LUT R2, R11, UR23, R6, 0x96, !PT ;  /* 0x000000170b027c12 */ /* 0x000fe2000f8e9606 */
[----:B------:R-:W-:-:S04]  /*9120*/  IMAD.WIDE.U32 R6, R7, -0x326172a9, RZ ;  /* 0xcd9e8d5707067825 */ /* 0x000fc800078e00ff */
[----:B------:R-:W-:-:S04]  /*9130*/  IMAD.WIDE.U32 R8, R2, -0x326172a9, RZ ;  /* 0xcd9e8d5702087825 */ /* 0x000fc800078e00ff */
[----:B------:R-:W-:Y:S01]  /*9140*/  FFMA.FTZ R2, R172, UR25, -R5 ;  /* 0x00000019ac027c23 */ /* 0x000fe20008010805 */
[----:B------:R-:W-:Y:S01]  /*9150*/  LOP3.LUT R7, R7, UR24, R66, 0x96, !PT ;  /* 0x0000001807077c12 */ /* 0x000fe2000f8e9642 */
[----:B------:R-:W-:Y:S01]  /*9160*/  IMAD.MOV.U32 R172, RZ, RZ, R124 ;  /* 0x000000ffffac7224 */ /* 0x000fe200078e007c */
[----:B------:R-:W-:Y:S01]  /*9170*/  LOP3.LUT R9, R9, UR22, R6, 0x96, !PT ;  /* 0x0000001609097c12 */ /* 0x000fe2000f8e9606 */
[----:B------:R1:W-:Y:S02]  /*9180*/  MUFU.EX2 R124, R2 ;  /* 0x00000002007c7308 */ /* 0x0003e40000000800 */
[----:B------:R-:W-:Y:S01]  /*9190*/  IMAD.WIDE.U32 R6, R7, -0x2daee0ad, RZ ;  /* 0xd2511f5307067825 */ /* 0x000fe200078e00ff */
[----:B------:R-:W-:Y:S01]  /*91a0*/  HMMA.16816.F32 R64, R20, R74, R92 ;  /* 0x0000004a1440723c */ /* 0x000fe2000000185c */
[----:B------:R-:W2:Y:S03]  /*91b0*/  LDSM.16.MT88.4 R20, [R184+0x5400] ;  /* 0x00540000b814783b */ /* 0x000ea60000004200 */
[----:B------:R-:W-:-:S05]  /*91c0*/  LOP3.LUT R7, R7, UR19, R10, 0x96, !PT ;  /* 0x0000001307077c12 */ /* 0x000fca000f8e960a */
[----:B------:R-:W-:-:S05]  /*91d0*/  IMAD.WIDE.U32 R10, R7, -0x326172a9, RZ ;  /* 0xcd9e8d57070a7825 */ /* 0x000fca00078e00ff */
[----:B------:R-:W-:Y:S01]  /*91e0*/  LOP3.LUT R11, R11, UR18, R8, 0x96, !PT ;  /* 0x000000120b0b7c12 */ /* 0x000fe2000f8e9608 */
[----:B-1----:R-:W-:Y:S01]  /*91f0*/  FFMA.FTZ R2, R173, UR25, -R5 ;  /* 0x00000019ad027c23 */ /* 0x002fe20008010805 */
[----:B------:R-:W-:Y:S02]  /*9200*/  IMAD.MOV.U32 R173, RZ, RZ, R15 ;  /* 0x000000ffffad7224 */ /* 0x000fe400078e000f */
[----:B------:R-:W-:Y:S01]  /*9210*/  IMAD.WIDE.U32 R14, R9, -0x2daee0ad, RZ ;  /* 0xd2511f53090e7825 */ /* 0x000fe200078e00ff */
[----:B------:R1:W-:Y:S04]  /*9220*/  MUFU.EX2 R123, R2 ;  /* 0x00000002007b7308 */ /* 0x0003e80000000800 */
[----:B------:R-:W-:-:S05]  /*9230*/  LOP3.LUT R6, R15, UR15, R6, 0x96, !PT ;  /* 0x0000000f0f067c12 */ /* 0x000fca000f8e9606 */
[----:B------:R-:W-:-:S05]  /*9240*/  IMAD.WIDE.U32 R6, R6, -0x326172a9, RZ ;  /* 0xcd9e8d5706067825 */ /* 0x000fca00078e00ff */
[----:B------:R-:W-:Y:S02]  /*9250*/  LOP3.LUT R10, R7, UR36, R10, 0x96, !PT ;  /* 0x00000024070a7c12 */ /* 0x000fe4000f8e960a */
[----:B------:R-:W-:Y:S01]  /*9260*/  LOP3.LUT R31, R6, 0xffff, RZ, 0xc0, !PT ;  /* 0x0000ffff061f7812 */ /* 0x000fe200078ec0ff */
[----:B-1----:R-:W-:Y:S01]  /*9270*/  FFMA.FTZ R2, R104, UR25, -R5 ;  /* 0x0000001968027c23 */ /* 0x002fe20008010805 */
[----:B------:R-:W-:Y:S02]  /*9280*/  LOP3.LUT R41, R6, 0xff, RZ, 0xc0, !PT ;  /* 0x000000ff06297812 */ /* 0x000fe400078ec0ff */
[--C-:B------:R-:W-:Y:S01]  /*9290*/  SHF.R.U32.HI R40, RZ, 0x10, R6.reuse ;  /* 0x00000010ff287819 */ /* 0x100fe20000011606 */
[----:B------:R1:W-:Y:S01]  /*92a0*/  MUFU.EX2 R122, R2 ;  /* 0x00000002007a7308 */ /* 0x0003e20000000800 */
[----:B------:R-:W-:Y:S01]  /*92b0*/  SHF.R.U32.HI R35, RZ, 0x18, R6 ;  /* 0x00000018ff237819 */ /* 0x000fe20000011606 */
[----:B------:R-:W-:-:S03]  /*92c0*/  IMAD.WIDE.U32 R6, R27, -0x2daee0ad, RZ ;  /* 0xd2511f531b067825 */ /* 0x000fc600078e00ff */
[C---:B------:R-:W-:Y:S02]  /*92d0*/  LOP3.LUT R30, R6.reuse, 0xffff, RZ, 0xc0, !PT ;  /* 0x0000ffff061e7812 */ /* 0x040fe400078ec0ff */
[----:B------:R-:W-:Y:S02]  /*92e0*/  LOP3.LUT R33, R6, 0xff, RZ, 0xc0, !PT ;  /* 0x000000ff06217812 */ /* 0x000fe400078ec0ff */
[--C-:B------:R-:W-:Y:S02]  /*92f0*/  SHF.R.U32.HI R32, RZ, 0x10, R6.reuse ;  /* 0x00000010ff207819 */ /* 0x100fe40000011606 */
[----:B------:R-:W-:Y:S01]  /*9300*/  SHF.R.U32.HI R34, RZ, 0x18, R6 ;  /* 0x00000018ff227819 */ /* 0x000fe20000011606 */
[--C-:B------:R-:W-:Y:S01]  /*9310*/  FFMA.FTZ R6, R91, UR25, -R5.reuse ;  /* 0x000000195b067c23 */ /* 0x100fe20008010805 */
[----:B------:R-:W-:Y:S01]  /*9320*/  LOP3.LUT R9, R7, UR35, R18, 0x96, !PT ;  /* 0x0000002307097c12 */ /* 0x000fe2000f8e9612 */
[--C-:B-1----:R-:W-:Y:S02]  /*9330*/  FFMA.FTZ R2, R106, UR25, -R5.reuse ;  /* 0x000000196a027c23 */ /* 0x102fe40008010805 */
[----:B------:R1:W-:Y:S08]  /*9340*/  MUFU.EX2 R117, R6 ;  /* 0x0000000600757308 */ /* 0x0003f00000000800 */
[----:B------:R3:W-:Y:S01]  /*9350*/  MUFU.EX2 R121, R2 ;  /* 0x0000000200797308 */ /* 0x0007e20000000800 */
[----:B-1----:R-:W-:-:S07]  /*9360*/  FFMA.FTZ R6, R102, UR25, -R5 ;  /* 0x0000001966067c23 */ /* 0x002fce0008010805 */
[----:B------:R1:W-:Y:S01]  /*9370*/  MUFU.EX2 R115, R6 ;  /* 0x0000000600737308 */ /* 0x0003e20000000800 */
[----:B---3--:R-:W-:-:S07]  /*9380*/  FFMA.FTZ R2, R105, UR25, -R5 ;  /* 0x0000001969027c23 */ /* 0x008fce0008010805 */
[----:B------:R3:W-:Y:S01]  /*9390*/  MUFU.EX2 R119, R2 ;  /* 0x0000000200777308 */ /* 0x0007e20000000800 */
[----:B-1----:R-:W-:-:S05]  /*93a0*/  IMAD.WIDE.U32 R6, R26, -0x2daee0ad, RZ ;  /* 0xd2511f531a067825 */ /* 0x002fca00078e00ff */
[----:B------:R-:W-:Y:S02]  /*93b0*/  LOP3.LUT R8, R7, UR35, R16, 0x96, !PT ;  /* 0x0000002307087c12 */ /* 0x000fe4000f8e9610 */
[----:B------:R-:W-:Y:S01]  /*93c0*/  LOP3.LUT R15, R6, 0xffff, RZ, 0xc0, !PT ;  /* 0x0000ffff060f7812 */ /* 0x000fe200078ec0ff */
[--C-:B---3--:R-:W-:Y:S01]  /*93d0*/  FFMA.FTZ R2, R107, UR25, -R5.reuse ;  /* 0x000000196b027c23 */ /* 0x108fe20008010805 */
[--C-:B------:R-:W-:Y:S02]  /*93e0*/  SHF.R.U32.HI R27, RZ, 0x10, R6.reuse ;  /* 0x00000010ff1b7819 */ /* 0x100fe40000011606 */
[----:B------:R-:W-:Y:S01]  /*93f0*/  SHF.R.U32.HI R29, RZ, 0x18, R6 ;  /* 0x00000018ff1d7819 */ /* 0x000fe20000011606 */
[----:B------:R1:W-:Y:S02]  /*9400*/  MUFU.EX2 R120, R2 ;  /* 0x0000000200787308 */ /* 0x0003e40000000800 */
[----:B-1----:R-:W-:-:S06]  /*9410*/  FFMA.FTZ R2, R89, UR25, -R5 ;  /* 0x0000001959027c23 */ /* 0x002fcc0008010805 */
[----:B------:R1:W-:Y:S02]  /*9420*/  MUFU.EX2 R118, R2 ;  /* 0x0000000200767308 */ /* 0x0003e40000000800 */
[----:B-1----:R-:W-:-:S04]  /*9430*/  SHF.R.U32.HI R2, RZ, 0x8, R17 ;  /* 0x00000008ff027819 */ /* 0x002fc80000011611 */
[----:B------:R-:W-:Y:S02]  /*9440*/  PRMT R52, R25, 0x5410, R2 ;  /* 0x0000541019347816 */ /* 0x000fe40000000002 */
[----:B------:R-:W-:-:S04]  /*9450*/  LOP3.LUT R2, R24, 0xff, RZ, 0xc0, !PT ;  /* 0x000000ff18027812 */ /* 0x000fc800078ec0ff */
[----:B------:R-:W-:Y:S01]  /*9460*/  PRMT R51, R2, 0x5410, R19 ;  /* 0x0000541002337816 */ /* 0x000fe20000000013 */
[----:B------:R-:W-:Y:S01]  /*9470*/  FFMA.FTZ R2, R101, UR25, -R5 ;  /* 0x0000001965027c23 */ /* 0x000fe20008010805 */
[----:B------:R-:W-:Y:S01]  /*9480*/  LOP3.LUT R19, R6, 0xff, RZ, 0xc0, !PT ;  /* 0x000000ff06137812 */ /* 0x000fe200078ec0ff */
[----:B------:R-:W-:Y:S02]  /*9490*/  IMAD.WIDE.U32 R6, R43, -0x2daee0ad, RZ ;  /* 0xd2511f532b067825 */ /* 0x000fe400078e00ff */
[----:B------:R1:W-:Y:S01]  /*94a0*/  MUFU.EX2 R116, R2 ;  /* 0x0000000200747308 */ /* 0x0003e20000000800 */
[C---:B------:R-:W-:Y:S02]  /*94b0*/  LOP3.LUT R13, R6.reuse, 0xffff, RZ, 0xc0, !PT ;  /* 0x0000ffff060d7812 */ /* 0x040fe400078ec0ff */
[----:B------:R-:W-:Y:S02]  /*94c0*/  LOP3.LUT R18, R6, 0xff, RZ, 0xc0, !PT ;  /* 0x000000ff06127812 */ /* 0x000fe400078ec0ff */
[----:B------:R-:W-:-:S02]  /*94d0*/  SHF.R.U32.HI R17, RZ, 0x10, R6 ;  /* 0x00000010ff117819 */ /* 0x000fc40000011606 */
[----:B------:R-:W-:Y:S01]  /*94e0*/  SHF.R.U32.HI R16, RZ, 0x18, R6 ;  /* 0x00000018ff107819 */ /* 0x000fe20000011606 */
[----:B-1----:R-:W-:-:S04]  /*94f0*/  FFMA.FTZ R2, R90, UR25, -R5 ;  /* 0x000000195a027c23 */ /* 0x002fc80008010805 */
[----:B------:R1:W-:Y:S02]  /*9500*/  MUFU.EX2 R114, R2 ;  /* 0x0000000200727308 */ /* 0x0003e40000000800 */
[----:B-1----:R-:W-:Y:S01]  /*9510*/  FFMA.FTZ R2, R100, UR25, -R5 ;  /* 0x0000001964027c23 */ /* 0x002fe20008010805 */
[----:B------:R-:W-:Y:S01]  /*9520*/  FFMA.FTZ R5, R176, UR25, -R0 ;  /* 0x00000019b0057c23 */ /* 0x000fe20008010800 */
[----:B------:R-:W-:-:S04]  /*9530*/  IMAD.MOV.U32 R176, RZ, RZ, R45 ;  /* 0x000000ffffb07224 */ /* 0x000fc800078e002d */
[----:B------:R1:W-:Y:S08]  /*9540*/  MUFU.EX2 R113, R2 ;  /* 0x0000000200717308 */ /* 0x0003f00000000800 */
[----:B------:R3:W-:Y:S01]  /*9550*/  MUFU.EX2 R112, R5 ;  /* 0x0000000500707308 */ /* 0x0007e20000000800 */
[----:B-1----:R-:W-:Y:S01]  /*9560*/  LOP3.LUT R2, R7, UR35, R42, 0x96, !PT ;  /* 0x0000002307027c12 */ /* 0x002fe2000f8e962a */
[----:B------:R-:W-:Y:S01]  /*9570*/  IMAD.WIDE.U32 R6, R11, -0x2daee0ad, RZ ;  /* 0xd2511f530b067825 */ /* 0x000fe200078e00ff */
[----:B------:R-:W-:-:S02]  /*9580*/  LOP3.LUT R11, R10, 0xff, RZ, 0xc0, !PT ;  /* 0x000000ff0a0b7812 */ /* 0x000fc400078ec0ff */
[----:B------:R-:W-:Y:S01]  /*9590*/  LOP3.LUT R24, R6, 0xffff, RZ, 0xc0, !PT ;  /* 0x0000ffff06187812 */ /* 0x000fe200078ec0ff */
[----:B---3--:R-:W-:Y:S01]  /*95a0*/  FFMA.FTZ R5, R180, UR25, -R0 ;  /* 0x00000019b4057c23 */ /* 0x008fe20008010800 */
[----:B------:R-:W-:Y:S01]  /*95b0*/  LOP3.LUT R28, R6, 0xff, RZ, 0xc0, !PT ;  /* 0x000000ff061c7812 */ /* 0x000fe200078ec0ff */
[----:B------:R-:W-:Y:S01]  /*95c0*/  IMAD.MOV.U32 R180, RZ, RZ, R46 ;  /* 0x000000ffffb47224 */ /* 0x000fe200078e002e */
[--C-:B------:R-:W-:Y:S01]  /*95d0*/  SHF.R.U32.HI R26, RZ, 0x10, R6.reuse ;  /* 0x00000010ff1a7819 */ /* 0x100fe20000011606 */
[----:B------:R1:W-:Y:S01]  /*95e0*/  MUFU.EX2 R105, R5 ;  /* 0x0000000500697308 */ /* 0x0003e20000000800 */
[----:B------:R-:W-:Y:S01]  /*95f0*/  SHF.R.U32.HI R25, RZ, 0x18, R6 ;  /* 0x00000018ff197819 */ /* 0x000fe20000011606 */
[----:B------:R-:W-:Y:S01]  /*9600*/  FFMA.FTZ R6, R111, UR25, -R0 ;  /* 0x000000196f067c23 */ /* 0x000fe20008010800 */
[----:B------:R-:W-:Y:S01]  /*9610*/  LOP3.LUT R14, R7, UR35, R14, 0x96, !PT ;  /* 0x00000023070e7c12 */ /* 0x000fe2000f8e960e */
[----:B------:R-:W-:Y:S01]  /*9620*/  FFMA.FTZ R7, R175, UR25, -R0 ;  /* 0x00000019af077c23 */ /* 0x000fe20008010800 */
[----:B------:R-:W-:-:S02]  /*9630*/  IMAD.MOV.U32 R111, RZ, RZ, R47 ;  /* 0x000000ffff6f7224 */ /* 0x000fc400078e002f */
[----:B------:R-:W-:Y:S01]  /*9640*/  IMAD.MOV.U32 R175, RZ, RZ, R152 ;  /* 0x000000ffffaf7224 */ /* 0x000fe200078e0098 */
[----:B------:R3:W-:Y:S08]  /*9650*/  MUFU.EX2 R104, R6 ;  /* 0x0000000600687308 */ /* 0x0007f00000000800 */
[----:B------:R4:W-:Y:S01]  /*9660*/  MUFU.EX2 R107, R7 ;  /* 0x00000007006b7308 */ /* 0x0009e20000000800 */
[----:B-1----:R-:W-:-:S04]  /*9670*/  LOP3.LUT R5, R12, 0xffff, RZ, 0xc0, !PT ;  /* 0x0000ffff0c057812 */ /* 0x002fc800078ec0ff */
[----:B---3--:R-:W-:Y:S02]  /*9680*/  SHF.R.U32.HI R6, RZ, 0x8, R5 ;  /* 0x00000008ff067819 */ /* 0x008fe40000011605 */
[----:B------:R-:W-:-:S04]  /*9690*/  LOP3.LUT R5, R12, 0xff, RZ, 0xc0, !PT ;  /* 0x000000ff0c057812 */ /* 0x000fc800078ec0ff */
[----:B------:R-:W-:Y:S01]  /*96a0*/  PRMT R50, R5, 0x5410, R6 ;  /* 0x0000541005327816 */ /* 0x000fe20000000006 */
[----:B------:R-:W-:Y:S01]  /*96b0*/  FFMA.FTZ R5, R174, UR25, -R0 ;  /* 0x00000019ae057c23 */ /* 0x000fe20008010800 */
[--C-:B----4-:R-:W-:Y:S01]  /*96c0*/  SHF.R.U32.HI R7, RZ, 0x10, R12.reuse ;  /* 0x00000010ff077819 */ /* 0x110fe2000001160c */
[----:B------:R-:W-:Y:S01]  /*96d0*/  IMAD.MOV.U32 R174, RZ, RZ, R155 ;  /* 0x000000ffffae7224 */ /* 0x000fe200078e009b */
[----:B------:R-:W-:Y:S01]  /*96e0*/  SHF.R.U32.HI R6, RZ, 0x18, R12 ;  /* 0x00000018ff067819 */ /* 0x000fe2000001160c */
[----:B------:R1:W-:Y:S02]  /*96f0*/  MUFU.EX2 R106, R5 ;  /* 0x00000005006a7308 */ /* 0x0003e40000000800 */
[----:B-1----:R-:W-:Y:S01]  /*9700*/  LOP3.LUT R5, R7, 0xff, RZ, 0xc0, !PT ;  /* 0x000000ff07057812 */ /* 0x002fe200078ec0ff */
[----:B------:R-:W-:Y:S01]  /*9710*/  FFMA.FTZ R7, R178, UR25, -R0 ;  /* 0x00000019b2077c23 */ /* 0x000fe20008010800 */
[----:B------:R-:W-:Y:S02]  /*9720*/  IMAD.MOV.U32 R178, RZ, RZ, R153 ;  /* 0x000000ffffb27224 */ /* 0x000fe400078e0099 */
[----:B------:R-:W-:Y:S01]  /*9730*/  PRMT R43, R5, 0x5410, R6 ;  /* 0x00005410052b7816 */ /* 0x000fe20000000006 */
[----:B------:R-:W-:Y:S01]  /*9740*/  FFMA.FTZ R6, R103, UR25, -R0 ;  /* 0x0000001967067c23 */ /* 0x000fe20008010800 */
[----:B------:R-:W-:Y:S01]  /*9750*/  SHF.R.U32.HI R5, RZ, 0x8, R31 ;  /* 0x00000008ff057819 */ /* 0x000fe2000001161f */
[----:B------:R1:W-:Y:S01]  /*9760*/  MUFU.EX2 R102, R7 ;  /* 0x0000000700667308 */ /* 0x0003e20000000800 */
[----:B------:R-:W-:Y:S01]  /*9770*/  IMAD.MOV.U32 R103, RZ, RZ, R154 ;  /* 0x000000ffff677224 */ /* 0x000fe200078e009a */
[----:B------:R-:W-:-:S02]  /*9780*/  HSET2.LE.AND R43, R43, R183, PT ;  /* 0x000000b72b2b7233 */ /* 0x000fc40003803000 */
[----:B------:R-:W-:Y:S02]  /*9790*/  PRMT R48, R41, 0x5410, R5 ;  /* 0x0000541029307816 */ /* 0x000fe40000000005 */
[----:B------:R-:W-:Y:S02]  /*97a0*/  LOP3.LUT R5, R40, 0xff, RZ, 0xc0, !PT ;  /* 0x000000ff28057812 */ /* 0x000fe400078ec0ff */
[----:B------:R3:W-:Y:S01]  /*97b0*/  MUFU.EX2 R101, R6 ;  /* 0x0000000600657308 */ /* 0x0007e20000000800 */
[----:B------:R-:W-:Y:S02]  /*97c0*/  HSET2.LE.AND R40, R50, R183, PT ;  /* 0x000000b732287233 */ /* 0x000fe40003803000 */
[----:B------:R-:W-:Y:S02]  /*97d0*/  PRMT R49, R5, 0x5410, R35 ;  /* 0x0000541005317816 */ /* 0x000fe40000000023 */
[----:B------:R-:W-:-:S04]  /*97e0*/  SHF.R.U32.HI R5, RZ, 0x8, R30 ;  /* 0x00000008ff057819 */ /* 0x000fc8000001161e */
[----:B------:R-:W-:Y:S01]  /*97f0*/  PRMT R47, R33, 0x5410, R5 ;  /* 0x00005410212f7816 */ /* 0x000fe20000000005 */
[----:B-1----:R-:W-:Y:S01]  /*9800*/  FFMA.FTZ R7, R177, UR25, -R0 ;  /* 0x00000019b1077c23 */ /* 0x002fe20008010800 */
[----:B------:R-:W-:Y:S01]  /*9810*/  SHF.R.U32.HI R5, RZ, 0x8, R15 ;  /* 0x00000008ff057819 */ /* 0x000fe2000001160f */
[----:B------:R-:W-:Y:S01]  /*9820*/  IMAD.MOV.U32 R177, RZ, RZ, R96 ;  /* 0x000000ffffb17224 */ /* 0x000fe200078e0060 */
[----:B------:R-:W-:Y:S01]  /*9830*/  HSET2.LE.AND R15, R49, R183, PT ;  /* 0x000000b7310f7233 */ /* 0x000fe20003803000 */
[----:B------:R1:W-:Y:S01]  /*9840*/  MUFU.EX2 R98, R7 ;  /* 0x0000000700627308 */ /* 0x0003e20000000800 */
[----:B------:R-:W-:Y:S01]  /*9850*/  PRMT R45, R19, 0x5410, R5 ;  /* 0x00005410132d7816 */ /* 0x000fe20000000005 */
[--C-:B------:R-:W-:Y:S01]  /*9860*/  FFMA.FTZ R5, R110, UR25, -R0.reuse ;  /* 0x000000196e057c23 */ /* 0x100fe20008010800 */
[----:B---3--:R-:W-:Y:S01]  /*9870*/  FFMA.FTZ R6, R108, UR25, -R0 ;  /* 0x000000196c067c23 */ /* 0x008fe20008010800 */
[----:B------:R-:W-:Y:S02]  /*9880*/  IMAD.MOV.U32 R108, RZ, RZ, R99 ;  /* 0x000000ffff6c7224 */ /* 0x000fe400078e0063 */
[----:B------:R-:W-:-:S02]  /*9890*/  FFMA.FTZ R49, R228, UR25, -R3 ;  /* 0x00000019e4317c23 */ /* 0x000fc40008010803 */
[----:B------:R3:W-:Y:S01]  /*98a0*/  MUFU.EX2 R100, R6 ;  /* 0x0000000600647308 */ /* 0x0007e20000000800 */
[----:B-1----:R-:W-:-:S07]  /*98b0*/  FFMA.FTZ R7, R109, UR25, -R0 ;  /* 0x000000196d077c23 */ /* 0x002fce0008010800 */
[----:B------:R1:W-:Y:S01]  /*98c0*/  MUFU.EX2 R96, R7 ;  /* 0x0000000700607308 */ /* 0x0003e20000000800 */
[----:B---3--:R-:W-:Y:S01]  /*98d0*/  FFMA.FTZ R6, R179, UR25, -R0 ;  /* 0x00000019b3067c23 */ /* 0x008fe20008010800 */
[----:B------:R-:W-:Y:S01]  /*98e0*/  IMAD.MOV.U32 R179, RZ, RZ, R97 ;  /* 0x000000ffffb37224 */ /* 0x000fe200078e0061 */
[----:B------:R-:W-:-:S05]  /*98f0*/  LOP3.LUT R0, R17, 0xff, RZ, 0xc0, !PT ;  /* 0x000000ff11007812 */ /* 0x000fca00078ec0ff */
[----:B------:R3:W-:Y:S01]  /*9900*/  MUFU.EX2 R99, R6 ;  /* 0x0000000600637308 */ /* 0x0007e20000000800 */
[----:B------:R-:W-:Y:S02]  /*9910*/  PRMT R12, R0, 0x5410, R16 ;  /* 0x00005410000c7816 */ /* 0x000fe40000000010 */
[----:B------:R-:W-:-:S05]  /*9920*/  LOP3.LUT R0, R10, 0xffff, RZ, 0xc0, !PT ;  /* 0x0000ffff0a007812 */ /* 0x000fca00078ec0ff */
[----:B------:R4:W-:Y:S01]  /*9930*/  MUFU.EX2 R97, R5 ;  /* 0x0000000500617308 */ /* 0x0009e20000000800 */
[----:B-1----:R-:W-:Y:S02]  /*9940*/  SHF.R.U32.HI R7, RZ, 0x18, R10 ;  /* 0x00000018ff077819 */ /* 0x002fe4000001160a */
[----:B---3--:R-:W-:-:S04]  /*9950*/  LOP3.LUT R6, R32, 0xff, RZ, 0xc0, !PT ;  /* 0x000000ff20067812 */ /* 0x008fc800078ec0ff */
[----:B------:R-:W-:Y:S02]  /*9960*/  PRMT R46, R6, 0x5410, R34 ;  /* 0x00005410062e7816 */ /* 0x000fe40000000022 */
[----:B------:R-:W-:Y:S02]  /*9970*/  LOP3.LUT R6, R27, 0xff, RZ, 0xc0, !PT ;  /* 0x000000ff1b067812 */ /* 0x000fe400078ec0ff */
[----:B----4-:R-:W-:Y:S02]  /*9980*/  SHF.R.U32.HI R5, RZ, 0x8, R13 ;  /* 0x00000008ff057819 */ /* 0x010fe4000001160d */
[----:B------:R-:W-:Y:S02]  /*9990*/  PRMT R41, R6, 0x5410, R29 ;  /* 0x0000541006297816 */ /* 0x000fe4000000001d */
[----:B------:R-:W-:Y:S02]  /*99a0*/  PRMT R13, R18, 0x5410, R5 ;  /* 0x00005410120d7816 */ /* 0x000fe40000000005 */
[----:B------:R-:W-:Y:S01]  /*99b0*/  SHF.R.U32.HI R5, RZ, 0x10, R10 ;  /* 0x00000010ff057819 */ /* 0x000fe2000001160a */
[----:B------:R-:W1:Y:S01]  /*99c0*/  LDSM.16.MT88.4 R16, [R185+0x5400] ;  /* 0x00540000b910783b */ /* 0x000e620000004200 */
[----:B------:R-:W-:-:S02]  /*99d0*/  SHF.R.U32.HI R6, RZ, 0x8, R0 ;  /* 0x00000008ff067819 */ /* 0x000fc40000011600 */
[----:B------:R-:W-:Y:S01]  /*99e0*/  LOP3.LUT R0, R5, 0xff, RZ, 0xc0, !PT ;  /* 0x000000ff05007812 */ /* 0x000fe200078ec0ff */
[----:B------:R-:W-:Y:S01]  /*99f0*/  FFMA.FTZ R5, R181, UR25, -R4 ;  /* 0x00000019b5057c23 */ /* 0x000fe20008010804 */
[----:B------:R-:W-:Y:S02]  /*9a00*/  PRMT R44, R11, 0x5410, R6 ;  /* 0x000054100b2c7816 */ /* 0x000fe40000000006 */
[----:B------:R-:W-:Y:S01]  /*9a10*/  PRMT R42, R0, 0x5410, R7 ;  /* 0x00005410002a7816 */ /* 0x000fe20000000007 */
[----:B------:R3:W-:Y:S01]  /*9a20*/  MUFU.EX2 R91, R5 ;  /* 0x00000005005b7308 */ /* 0x0007e20000000800 */
[----:B------:R-:W-:Y:S01]  /*9a30*/  FFMA.FTZ R0, R182, UR25, -R4 ;  /* 0x00000019b6007c23 */ /* 0x000fe20008010804 */
[----:B------:R-:W-:Y:S02]  /*9a40*/  SHF.R.U32.HI R7, RZ, 0x18, R9 ;  /* 0x00000018ff077819 */ /* 0x000fe40000011609 */
[----:B------:R-:W-:Y:S01]  /*9a50*/  LOP3.LUT R10, R9, 0xff, RZ, 0xc0, !PT ;  /* 0x000000ff090a7812 */ /* 0x000fe200078ec0ff */
[----:B------:R-:W-:Y:S01]  /*9a60*/  IMAD.MOV.U32 R110, RZ, RZ, R103 ;  /* 0x000000ffff6e7224 */ /* 0x000fe200078e0067 */
[----:B------:R-:W-:-:S02]  /*9a70*/  HSET2.LE.AND R27, R51, R183, PT ;  /* 0x000000b7331b7233 */ /* 0x000fc40003803000 */
[----:B------:R4:W-:Y:S01]  /*9a80*/  MUFU.EX2 R90, R0 ;  /* 0x00000000005a7308 */ /* 0x0009e20000000800 */
[--C-:B------:R-:W-:Y:S02]  /*9a90*/  HSET2.LE.AND R41, R41, R183.reuse, PT ;  /* 0x000000b729297233 */ /* 0x100fe40003803000 */
[----:B---3--:R-:W-:Y:S01]  /*9aa0*/  SHF.R.U32.HI R5, RZ, 0x8, R24 ;  /* 0x00000008ff057819 */ /* 0x008fe20000011618 */
[----:B------:R-:W-:Y:S01]  /*9ab0*/  IMAD.MOV.U32 R103, RZ, RZ, R111 ;  /* 0x000000ffff677224 */ /* 0x000fe200078e006f */
[----:B------:R-:W-:Y:S02]  /*9ac0*/  HSET2.LE.AND R24, R48, R183, PT ;  /* 0x000000b730187233 */ /* 0x000fe40003803000 */
[----:B------:R-:W-:Y:S01]  /*9ad0*/  PRMT R35, R28, 0x5410, R5 ;  /* 0x000054101c237816 */ /* 0x000fe20000000005 */
[----:B------:R-:W-:Y:S01]  /*9ae0*/  FFMA.FTZ R5, R198, UR25, -R4 ;  /* 0x00000019c6057c23 */ /* 0x000fe20008010804 */
[----:B----4-:R-:W-:-:S03]  /*9af0*/  LOP3.LUT R0, R26, 0xff, RZ, 0xc0, !PT ;  /* 0x000000ff1a007812 */ /* 0x010fc600078ec0ff */
[----:B------:R3:W-:Y:S01]  /*9b00*/  MUFU.EX2 R89, R5 ;  /* 0x0000000500597308 */ /* 0x0007e20000000800 */
[----:B------:R-:W-:Y:S01]  /*9b10*/  IMAD.MOV.U32 R111, RZ, RZ, R173 ;  /* 0x000000ffff6f7224 */ /* 0x000fe200078e00ad */
[--C-:B------:R-:W-:Y:S02]  /*9b20*/  HSET2.LE.AND R50, R35, R183.reuse, PT ;  /* 0x000000b723327233 */ /* 0x100fe40003803000 */
[----:B------:R-:W-:Y:S02]  /*9b30*/  PRMT R34, R0, 0x5410, R25 ;  /* 0x0000541000227816 */ /* 0x000fe40000000019 */
[----:B------:R-:W-:Y:S02]  /*9b40*/  LOP3.LUT R0, R9, 0xffff, RZ, 0xc0, !PT ;  /* 0x0000ffff09007812 */ /* 0x000fe400078ec0ff */
[----:B------:R-:W-:Y:S02]  /*9b50*/  HSET2.LE.AND R26, R52, R183, PT ;  /* 0x000000b7341a7233 */ /* 0x000fe40003803000 */
[----:B---3--:R-:W-:Y:S01]  /*9b60*/  SHF.R.U32.HI R5, RZ, 0x10, R9 ;  /* 0x00000010ff057819 */ /* 0x008fe20000011609 */
[----:B------:R-:W-:Y:S01]  /*9b70*/  IMAD.MOV.U32 R173, RZ, RZ, R169 ;  /* 0x000000ffffad7224 */ /* 0x000fe200078e00a9 */
[----:B------:R-:W-:Y:S01]  /*9b80*/  SHF.R.U32.HI R6, RZ, 0x8, R0 ;  /* 0x00000008ff067819 */ /* 0x000fe20000011600 */
[----:B------:R-:W-:Y:S01]  /*9b90*/  FFMA.FTZ R52, R222, UR25, -R3 ;  /* 0x00000019de347c23 */ /* 0x000fe20008010803 */
[----:B------:R-:W-:Y:S01]  /*9ba0*/  LOP3.LUT R0, R5, 0xff, RZ, 0xc0, !PT ;  /* 0x000000ff05007812 */ /* 0x000fe200078ec0ff */
[----:B------:R-:W-:Y:S01]  /*9bb0*/  FFMA.FTZ R5, R200, UR25, -R4 ;  /* 0x00000019c8057c23 */ /* 0x000fe20008010804 */
[----:B------:R-:W-:-:S02]  /*9bc0*/  PRMT R33, R10, 0x5410, R6 ;  /* 0x000054100a217816 */ /* 0x000fc40000000006 */
[----:B------:R-:W-:Y:S01]  /*9bd0*/  PRMT R32, R0, 0x5410, R7 ;  /* 0x0000541000207816 */ /* 0x000fe20000000007 */
[----:B------:R3:W-:Y:S01]  /*9be0*/  MUFU.EX2 R87, R5 ;  /* 0x0000000500577308 */ /* 0x0007e20000000800 */
[C---:B------:R-:W-:Y:S02]  /*9bf0*/  LOP3.LUT R0, R8.reuse, 0xffff, RZ, 0xc0, !PT ;  /* 0x0000ffff08007812 */ /* 0x040fe400078ec0ff */
[--C-:B------:R-:W-:Y:S02]  /*9c00*/  SHF.R.U32.HI R6, RZ, 0x10, R8.reuse ;  /* 0x00000010ff067819 */ /* 0x100fe40000011608 */
[----:B------:R-:W-:Y:S02]  /*9c10*/  LOP3.LUT R9, R8, 0xff, RZ, 0xc0, !PT ;  /* 0x000000ff08097812 */ /* 0x000fe400078ec0ff */
[----:B------:R-:W-:Y:S02]  /*9c20*/  SHF.R.U32.HI R7, RZ, 0x18, R8 ;  /* 0x00000018ff077819 */ /* 0x000fe40000011608 */
[----:B------:R-:W-:-:S02]  /*9c30*/  LOP3.LUT R10, R2, 0xff, RZ, 0xc0, !PT ;  /* 0x000000ff020a7812 */ /* 0x000fc400078ec0ff */
[----:B------:R-:W-:Y:S02]  /*9c40*/  LOP3.LUT R8, R14, 0xff, RZ, 0xc0, !PT ;  /* 0x000000ff0e087812 */ /* 0x000fe400078ec0ff */
[--C-:B------:R-:W-:Y:S02]  /*9c50*/  HSET2.LE.AND R51, R34, R183.reuse, PT ;  /* 0x000000b722337233 */ /* 0x100fe40003803000 */
[----:B------:R-:W-:Y:S01]  /*9c60*/  HSET2.LE.AND R25, R45, R183, PT ;  /* 0x000000b72d197233 */ /* 0x000fe20003803000 */
[----:B------:R-:W-:Y:S02]  /*9c70*/  IMAD.MOV.U32 R169, RZ, RZ, R164 ;  /* 0x000000ffffa97224 */ /* 0x000fe400078e00a4 */
[--C-:B---3--:R-:W-:Y:S01]  /*9c80*/  FFMA.FTZ R5, R202, UR25, -R3.reuse ;  /* 0x00000019ca057c23 */ /* 0x108fe20008010803 */
[----:B------:R-:W-:-:S03]  /*9c90*/  FFMA.FTZ R45, R231, UR25, -R3 ;  /* 0x00000019e72d7c23 */ /* 0x000fc60008010803 */
[----:B------:R3:W-:Y:S02]  /*9ca0*/  MUFU.EX2 R86, R5 ;  /* 0x0000000500567308 */ /* 0x0007e40000000800 */
[----:B---3--:R-:W-:Y:S02]  /*9cb0*/  SHF.R.U32.HI R5, RZ, 0x8, R0 ;  /* 0x00000008ff057819 */ /* 0x008fe40000011600 */
[----:B------:R-:W-:Y:S01]  /*9cc0*/  LOP3.LUT R0, R6, 0xff, RZ, 0xc0, !PT ;  /* 0x000000ff06007812 */ /* 0x000fe200078ec0ff */
[----:B------:R-:W-:Y:S01]  /*9cd0*/  FFMA.FTZ R6, R204, UR25, -R3 ;  /* 0x00000019cc067c23 */ /* 0x000fe20008010803 */
[----:B------:R-:W-:Y:S01]  /*9ce0*/  PRMT R31, R9, 0x5410, R5 ;  /* 0x00005410091f7816 */ /* 0x000fe20000000005 */
[----:B------:R-:W-:Y:S01]  /*9cf0*/  FFMA.FTZ R5, R206, UR25, -R3 ;  /* 0x00000019ce057c23 */ /* 0x000fe20008010803 */
[----:B------:R-:W-:Y:S01]  /*9d00*/  PRMT R30, R0, 0x5410, R7 ;  /* 0x00005410001e7816 */ /* 0x000fe20000000007 */
[----:B------:R3:W4:Y:S01]  /*9d10*/  MUFU.EX2 R85, R6 ;  /* 0x0000000600557308 */ /* 0x0007220000000800 */
[----:B------:R-:W-:-:S02]  /*9d20*/  LOP3.LUT R0, R2, 0xffff, RZ, 0xc0, !PT ;  /* 0x0000ffff02007812 */ /* 0x000fc400078ec0ff */
[--C-:B------:R-:W-:Y:S02]  /*9d30*/  SHF.R.U32.HI R7, RZ, 0x10, R2.reuse ;  /* 0x00000010ff077819 */ /* 0x100fe40000011602 */
[----:B------:R-:W-:Y:S02]  /*9d40*/  SHF.R.U32.HI R9, RZ, 0x18, R2 ;  /* 0x00000018ff097819 */ /* 0x000fe40000011602 */
[----:B------:R-:W-:Y:S01]  /*9d50*/  SHF.R.U32.HI R2, RZ, 0x8, R0 ;  /* 0x00000008ff027819 */ /* 0x000fe20000011600 */
[----:B------:R2:W-:Y:S01]  /*9d60*/  MUFU.EX2 R84, R5 ;  /* 0x0000000500547308 */ /* 0x0005e20000000800 */
[----:B------:R-:W-:Y:S02]  /*9d70*/  LOP3.LUT R0, R7, 0xff, RZ, 0xc0, !PT ;  /* 0x000000ff07007812 */ /* 0x000fe400078ec0ff */
[----:B------:R-:W-:Y:S02]  /*9d80*/  HSET2.LE.AND R48, R30, R183, PT ;  /* 0x000000b71e307233 */ /* 0x000fe40003803000 */
[----:B---3--:R-:W-:-:S04]  /*9d90*/  LOP3.LUT R6, R14, 0xffff, RZ, 0xc0, !PT ;  /* 0x0000ffff0e067812 */ /* 0x008fc800078ec0ff */
[----:B------:R-:W-:Y:S02]  /*9da0*/  SHF.R.U32.HI R7, RZ, 0x8, R6 ;  /* 0x00000008ff077819 */ /* 0x000fe40000011606 */
[----:B------:R-:W-:Y:S01]  /*9db0*/  PRMT R6, R10, 0x5410, R2 ;  /* 0x000054100a067816 */ /* 0x000fe20000000002 */
[----:B--2---:R-:W-:Y:S01]  /*9dc0*/  FFMA.FTZ R5, R208, UR25, -R3 ;  /* 0x00000019d0057c23 */ /* 0x004fe20008010803 */
[----:B------:R-:W-:Y:S02]  /*9dd0*/  PRMT R2, R0, 0x5410, R9 ;  /* 0x0000541000027816 */ /* 0x000fe40000000009 */
[----:B------:R-:W-:Y:S01]  /*9de0*/  SHF.R.U32.HI R0, RZ, 0x10, R14 ;  /* 0x00000010ff007819 */ /* 0x000fe2000001160e */
[----:B------:R2:W3:Y:S01]  /*9df0*/  MUFU.EX2 R83, R5 ;  /* 0x0000000500537308 */ /* 0x0004e20000000800 */
[----:B------:R-:W-:Y:S01]  /*9e00*/  PRMT R29, R8, 0x5410, R7 ;  /* 0x00005410081d7816 */ /* 0x000fe20000000007 */
[----:B------:R-:W-:Y:S01]  /*9e10*/  FFMA.FTZ R7, R213, UR25, -R4 ;  /* 0x00000019d5077c23 */ /* 0x000fe20008010804 */
[----:B------:R-:W-:-:S02]  /*9e20*/  LOP3.LUT R8, R0, 0xff, RZ, 0xc0, !PT ;  /* 0x000000ff00087812 */ /* 0x000fc400078ec0ff */
[----:B------:R-:W-:Y:S02]  /*9e30*/  SHF.R.U32.HI R9, RZ, 0x18, R14 ;  /* 0x00000018ff097819 */ /* 0x000fe4000001160e */
[--C-:B------:R-:W-:Y:S01]  /*9e40*/  HSET2.LE.AND R0, R6, R183.reuse, PT ;  /* 0x000000b706007233 */ /* 0x100fe20003803000 */
[----:B------:R1:W-:Y:S01]  /*9e50*/  MUFU.EX2 R81, R7 ;  /* 0x0000000700517308 */ /* 0x0003e20000000800 */
[----:B------:R-:W-:Y:S02]  /*9e60*/  PRMT R28, R8, 0x5410, R9 ;  /* 0x00005410081c7816 */ /* 0x000fe40000000009 */
[----:B----4-:R-:W-:Y:S02]  /*9e70*/  F2FP.F16.F32.PACK_AB R6, R85, R86 ;  /* 0x000000565506723e */ /* 0x010fe400000000ff */
[--C-:B------:R-:W-:Y:S02]  /*9e80*/  HSET2.LE.AND R14, R42, R183.reuse, PT ;  /* 0x000000b72a0e7233 */ /* 0x100fe40003803000 */
[----:B------:R-:W-:Y:S01]  /*9e90*/  HSET2.LE.AND R42, R31, R183, PT ;  /* 0x000000b71f2a7233 */ /* 0x000fe20003803000 */
[----:B--2---:R-:W-:-:S04]  /*9ea0*/  FFMA.FTZ R5, R210, UR25, -R4 ;  /* 0x00000019d2057c23 */ /* 0x004fc80008010804 */
[----:B------:R2:W4:Y:S01]  /*9eb0*/  MUFU.EX2 R82, R5 ;  /* 0x0000000500527308 */ /* 0x0005220000000800 */
[----:B-1----:R-:W-:-:S07]  /*9ec0*/  FFMA.FTZ R7, R212, UR25, -R4 ;  /* 0x00000019d4077c23 */ /* 0x002fce0008010804 */
[----:B------:R1:W-:Y:S01]  /*9ed0*/  MUFU.EX2 R80, R7 ;  /* 0x0000000700507308 */ /* 0x0003e20000000800 */
[----:B--2---:R-:W-:Y:S02]  /*9ee0*/  HSET2.LE.AND R5, R2, R183, PT ;  /* 0x000000b702057233 */ /* 0x004fe40003803000 */
[----:B------:R-:W-:-:S03]  /*9ef0*/  F2FP.F16.F32.PACK_AB R2, R90, R91 ;  /* 0x0000005b5a02723e */ /* 0x000fc600000000ff */
[----:B------:R-:W-:Y:S02]  /*9f00*/  LOP3.LUT R9, R5, R6, RZ, 0xc0, !PT ;  /* 0x0000000605097212 */ /* 0x000fe400078ec0ff */
[----:B------:R-:W-:Y:S02]  /*9f10*/  LOP3.LUT R8, R0, R2, RZ, 0xc0, !PT ;  /* 0x0000000200087212 */ /* 0x000fe400078ec0ff */
[--C-:B------:R-:W-:Y:S02]  /*9f20*/  HSET2.LE.AND R0, R13, R183.reuse, PT ;  /* 0x000000b70d007233 */ /* 0x100fe40003803000 */
[----:B------:R-:W-:Y:S02]  /*9f30*/  F2FP.F16.F32.PACK_AB R2, R87, R89 ;  /* 0x000000595702723e */ /* 0x000fe400000000ff */
[--C-:B------:R-:W-:Y:S02]  /*9f40*/  HSET2.LE.AND R5, R12, R183.reuse, PT ;  /* 0x000000b70c057233 */ /* 0x100fe40003803000 */
[----:B------:R-:W-:Y:S01]  /*9f50*/  LOP3.LUT R10, R0, R2, RZ, 0xc0, !PT ;  /* 0x00000002000a7212 */ /* 0x000fe200078ec0ff */
[--C-:B------:R-:W-:Y:S01]  /*9f60*/  FFMA.FTZ R0, R214, UR25, -R4.reuse ;  /* 0x00000019d6007c23 */ /* 0x100fe20008010804 */
[----:B---3--:R-:W-:Y:S01]  /*9f70*/  F2FP.F16.F32.PACK_AB R6, R83, R84 ;  /* 0x000000545306723e */ /* 0x008fe200000000ff */
[----:B------:R-:W-:Y:S01]  /*9f80*/  FFMA.FTZ R2, R229, UR25, -R3 ;  /* 0x00000019e5027c23 */ /* 0x000fe20008010803 */
[--C-:B------:R-:W-:Y:S01]  /*9f90*/  HSET2.LE.AND R13, R44, R183.reuse, PT ;  /* 0x000000b72c0d7233 */ /* 0x100fe20003803000 */
[----:B------:R2:W-:Y:S01]  /*9fa0*/  MUFU.EX2 R75, R0 ;  /* 0x00000000004b7308 */ /* 0x0005e20000000800 */
[----:B------:R-:W-:Y:S01]  /*9fb0*/  LOP3.LUT R11, R5, R6, RZ, 0xc0, !PT ;  /* 0x00000006050b7212 */ /* 0x000fe200078ec0ff */
[----:B------:R-:W-:Y:S01]  /*9fc0*/  FFMA.FTZ R44, R219, UR25, -R4 ;  /* 0x00000019db2c7c23 */ /* 0x000fe20008010804 */
[----:B------:R-:W-:-:S02]  /*9fd0*/  HSET2.LE.AND R6, R47, R183, PT ;  /* 0x000000b72f067233 */ /* 0x000fc40003803000 */
[--C-:B-1----:R-:W-:Y:S02]  /*9fe0*/  HSET2.LE.AND R7, R46, R183.reuse, PT ;  /* 0x000000b72e077233 */ /* 0x102fe40003803000 */
[--C-:B------:R-:W-:Y:S01]  /*9ff0*/  HSET2.LE.AND R5, R33, R183.reuse, PT ;  /* 0x000000b721057233 */ /* 0x100fe20003803000 */
[C---:B------:R-:W-:Y:S01]  /*a000*/  HMMA.16816.F32 R152, R8.reuse, R20, R68 ;  /* 0x000000140898723c */ /* 0x040fe20000001844 */
[----:B------:R1:W-:Y:S01]  /*a010*/  MUFU.EX2 R69, R2 ;  /* 0x0000000200457308 */ /* 0x0003e20000000800 */
[--C-:B------:R-:W-:Y:S02]  /*a020*/  HSET2.LE.AND R12, R32, R183.reuse, PT ;  /* 0x000000b7200c7233 */ /* 0x100fe40003803000 */
[--C-:B------:R-:W-:Y:S01]  /*a030*/  HSET2.LE.AND R46, R28, R183.reuse, PT ;  /* 0x000000b71c2e7233 */ /* 0x100fe20003803000 */
[----:B------:R-:W-:Y:S01]  /*a040*/  FFMA.FTZ R28, R221, UR25, -R3 ;  /* 0x00000019dd1c7c23 */ /* 0x000fe20008010803 */
[----:B------:R-:W-:Y:S01]  /*a050*/  HMMA.16816.F32 R144, R8, R22, R144 ;  /* 0x000000160890723c */ /* 0x000fe20000001890 */
[----:B------:R-:W-:Y:S01]  /*a060*/  HSET2.LE.AND R47, R29, R183, PT ;  /* 0x000000b71d2f7233 */ /* 0x000fe20003803000 */
[----:B------:R-:W3:Y:S01]  /*a070*/  LDSM.16.MT88.4 R32, [R184+0x5800] ;  /* 0x00580000b820783b */ /* 0x000ee20000004200 */
[----:B--2---:R-:W-:-:S03]  /*a080*/  FFMA.FTZ R0, R216, UR25, -R4 ;  /* 0x00000019d8007c23 */ /* 0x004fc60008010804 */
[----:B------:R-:W-:Y:S01]  /*a090*/  HMMA.16816.F32 R140, R8, R16, R140 ;  /* 0x00000010088c723c */ /* 0x000fe2000000188c */
[----:B------:R2:W-:Y:S01]  /*a0a0*/  MUFU.EX2 R74, R0 ;  /* 0x00000000004a7308 */ /* 0x0005e20000000800 */
[----:B-1----:R-:W-:-:S04]  /*a0b0*/  F2FP.F16.F32.PACK_AB R2, R107, R104 ;  /* 0x000000686b02723e */ /* 0x002fc800000000ff */
[----:B------:R-:W-:Y:S01]  /*a0c0*/  HMMA.16816.F32 R56, R8, R18, R56 ;  /* 0x000000120838723c */ /* 0x000fe20000001838 */
[----:B------:R-:W-:Y:S02]  /*a0d0*/  LOP3.LUT R7, R7, R2, RZ, 0xc0, !PT ;  /* 0x0000000207077212 */ /* 0x000fe400078ec0ff */
[----:B------:R-:W-:Y:S01]  /*a0e0*/  F2FP.F16.F32.PACK_AB R2, R105, R112 ;  /* 0x000000706902723e */ /* 0x000fe200000000ff */
[----:B--2---:R-:W-:-:S04]  /*a0f0*/  FFMA.FTZ R0, R218, UR25, -R4 ;  /* 0x00000019da007c23 */ /* 0x004fc80008010804 */
[----:B------:R1:W-:Y:S02]  /*a100*/  MUFU.EX2 R73, R0 ;  /* 0x0000000000497308 */ /* 0x0003e40000000800 */
[----:B-1----:R-:W-:Y:S01]  /*a110*/  FFMA.FTZ R0, R217, UR25, -R4 ;  /* 0x00000019d9007c23 */ /* 0x002fe20008010804 */
[----:B------:R-:W-:-:S05]  /*a120*/  FFMA.FTZ R4, R223, UR25, -R3 ;  /* 0x00000019df047c23 */ /* 0x000fca0008010803 */
[----:B------:R1:W-:Y:S08]  /*a130*/  MUFU.EX2 R72, R0 ;  /* 0x0000000000487308 */ /* 0x0003f00000000800 */
[----:B------:R-:W-:Y:S01]  /*a140*/  MUFU.EX2 R55, R4 ;  /* 0x0000000400377308 */ /* 0x000fe20000000800 */
[----:B-1----:R-:W-:-:S07]  /*a150*/  FFMA.FTZ R0, R230, UR25, -R3 ;  /* 0x00000019e6007c23 */ /* 0x002fce0008010803 */
[----:B------:R1:W2:Y:S02]  /*a160*/  MUFU.EX2 R68, R0 ;  /* 0x0000000000447308 */ /* 0x0002a40000000800 */
[----:B-1----:R-:W-:-:S04]  /*a170*/  F2FP.F16.F32.PACK_AB R0, R121, R122 ;  /* 0x0000007a7900723e */ /* 0x002fc800000000ff */
[----:B------:R-:W-:Y:S02]  /*a180*/  LOP3.LUT R6, R6, R0, RZ, 0xc0, !PT ;  /* 0x0000000006067212 */ /* 0x000fe400078ec0ff */
[----:B------:R-:W-:-:S04]  /*a190*/  F2FP.F16.F32.PACK_AB R0, R123, R124 ;  /* 0x0000007c7b00723e */ /* 0x000fc800000000ff */
[----:B------:R-:W-:Y:S01]  /*a1a0*/  LOP3.LUT R4, R5, R0, RZ, 0xc0, !PT ;  /* 0x0000000005047212 */ /* 0x000fe200078ec0ff */
[----:B------:R-:W-:Y:S01]  /*a1b0*/  FADD.FTZ R0, R179, R177 ;  /* 0x000000b1b3007221 */ /* 0x000fe20000010000 */
[----:B------:R-:W-:Y:S01]  /*a1c0*/  IMAD.MOV.U32 R177, RZ, RZ, R108 ;  /* 0x000000ffffb17224 */ /* 0x000fe200078e006c */
[----:B------:R-:W-:Y:S01]  /*a1d0*/  LOP3.LUT R5, R12, R2, RZ, 0xc0, !PT ;  /* 0x000000020c057212 */ /* 0x000fe200078ec0ff */
[----:B------:R-:W-:Y:S02]  /*a1e0*/  IMAD.MOV.U32 R179, RZ, RZ, R178 ;  /* 0x000000ffffb37224 */ /* 0x000fe400078e00b2 */
[----:B------:R-:W-:Y:S01]  /*a1f0*/  FADD.FTZ R2, R194, R195 ;  /* 0x000000c3c2027221 */ /* 0x000fe20000010000 */
[----:B------:R-:W-:Y:S02]  /*a200*/  IMAD.MOV.U32 R108, RZ, RZ, R180 ;  /* 0x000000ffff6c7224 */ /* 0x000fe400078e00b4 */
[----:B------:R-:W-:Y:S01]  /*a210*/  FADD.FTZ R8, R177, R110 ;  /* 0x0000006eb1087221 */ /* 0x000fe20000010000 */
[----:B------:R-:W-:-:S02]  /*a220*/  IMAD.MOV.U32 R178, RZ, RZ, R176 ;  /* 0x000000ffffb27224 */ /* 0x000fc400078e00b0 */
[----:B------:R-:W-:Y:S01]  /*a230*/  FADD.FTZ R0, R189, R0 ;  /* 0x00000000bd007221 */ /* 0x000fe20000010000 */
[----:B------:R-:W-:Y:S02]  /*a240*/  IMAD.MOV.U32 R180, RZ, RZ, R172 ;  /* 0x000000ffffb47224 */ /* 0x000fe400078e00ac */
[----:B------:R-:W-:Y:S02]  /*a250*/  IMAD.MOV.U32 R164, RZ, RZ, R191 ;  /* 0x000000ffffa47224 */ /* 0x000fe400078e00bf */
[----:B------:R-:W-:Y:S01]  /*a260*/  FADD.FTZ R3, R192, R193 ;  /* 0x000000c1c0037221 */ /* 0x000fe20000010000 */
[----:B------:R-:W-:Y:S01]  /*a270*/  IMAD.MOV.U32 R172, RZ, RZ, R168 ;  /* 0x000000ffffac7224 */ /* 0x000fe200078e00a8 */
[----:B------:R-:W-:Y:S01]  /*a280*/  HMMA.16816.F32 R60, R4, R22, R60 ;  /* 0x00000016043c723c */ /* 0x000fe2000000183c */
[----:B------:R-:W-:Y:S01]  /*a290*/  IMAD.MOV.U32 R182, RZ, RZ, R179 ;  /* 0x000000ffffb67224 */ /* 0x000fe200078e00b3 */
[----:B------:R-:W-:Y:S01]  /*a2a0*/  MUFU.EX2 R44, R44 ;  /* 0x0000002c002c7308 */ /* 0x000fe20000000800 */
[----:B------:R-:W-:Y:S01]  /*a2b0*/  IMAD.MOV.U32 R168, RZ, RZ, R165 ;  /* 0x000000ffffa87224 */ /* 0x000fe200078e00a5 */
[----:B------:R1:W5:Y:S01]  /*a2c0*/  LDL.LU R195, [R1+0xd0] ;  /* 0x0000d00001c37983 */ /* 0x0003620000300800 */
[----:B------:R-:W-:-:S02]  /*a2d0*/  IMAD.MOV.U32 R181, RZ, RZ, R108 ;  /* 0x000000ffffb57224 */ /* 0x000fc400078e006c */
[----:B------:R-:W-:Y:S02]  /*a2e0*/  IMAD.MOV.U32 R165, RZ, RZ, R54 ;  /* 0x000000ffffa57224 */ /* 0x000fe400078e0036 */
[----:B------:R-:W-:Y:S01]  /*a2f0*/  FADD.FTZ R2, R182, R2 ;  /* 0x00000002b6027221 */ /* 0x000fe20000010000 */
[----:B------:R-:W-:Y:S01]  /*a300*/  IMAD.MOV.U32 R109, RZ, RZ, R178 ;  /* 0x000000ffff6d7224 */ /* 0x000fe200078e00b2 */
[----:B------:R4:W3:Y:S01]  /*a310*/  MUFU.EX2 R54, R28 ;  /* 0x0000001c00367308 */ /* 0x0008e20000000800 */
[----:B------:R-:W-:Y:S02]  /*a320*/  IMAD.MOV.U32 R110, RZ, RZ, R111 ;  /* 0x000000ffff6e7224 */ /* 0x000fe400078e006f */
[----:B------:R-:W-:Y:S02]  /*a330*/  IMAD.MOV.U32 R177, RZ, RZ, R180 ;  /* 0x000000ffffb17224 */ /* 0x000fe400078e00b4 */
[----:B------:R-:W-:Y:S02]  /*a340*/  IMAD.MOV.U32 R176, RZ, RZ, R250 ;  /* 0x000000ffffb07224 */ /* 0x000fe400078e00fa */
[----:B------:R-:W-:Y:S01]  /*a350*/  FADD.FTZ R8, R186, R8 ;  /* 0x00000008ba087221 */ /* 0x000fe20000010000 */
[----:B------:R-:W-:-:S02]  /*a360*/  IMAD.MOV.U32 R182, RZ, RZ, R181 ;  /* 0x000000ffffb67224 */ /* 0x000fc400078e00b5 */
[----:B------:R-:W-:Y:S01]  /*a370*/  FADD.FTZ R3, R187, R3 ;  /* 0x00000003bb037221 */ /* 0x000fe20000010000 */
[----:B------:R-:W-:Y:S01]  /*a380*/  IMAD.MOV.U32 R181, RZ, RZ, R109 ;  /* 0x000000ffffb57224 */ /* 0x000fe200078e006d */
[----:B------:R-:W-:Y:S01]  /*a390*/  HMMA.16816.F32 R156, R4, R16, R156 ;  /* 0x00000010049c723c */ /* 0x000fe2000000189c */
[----:B------:R-:W-:Y:S02]  /*a3a0*/  IMAD.MOV.U32 R109, RZ, RZ, R110 ;  /* 0x000000ffff6d7224 */ /* 0x000fe400078e006e */
[----:B------:R-:W-:Y:S01]  /*a3b0*/  FADD.FTZ R0, R182, R0 ;  /* 0x00000000b6007221 */ /* 0x000fe20000010000 */
[----:B------:R-:W-:Y:S08]  /*a3c0*/  MUFU.EX2 R45, R45 ;  /* 0x0000002d002d7308 */ /* 0x000ff00000000800 */
[----:B------:R-:W1:Y:S01]  /*a3d0*/  MUFU.EX2 R49, R49 ;  /* 0x0000003100317308 */ /* 0x000e620000000800 */
[----:B----4-:R-:W4:Y:S01]  /*a3e0*/  LDSM.16.MT88.4 R28, [R185+0x5800] ;  /* 0x00580000b91c783b */ /* 0x010f220000004200 */
[----:B------:R-:W-:-:S02]  /*a3f0*/  IMAD.MOV.U32 R110, RZ, RZ, R177 ;  /* 0x000000ffff6e7224 */ /* 0x000fc400078e00b1 */
[----:B------:R-:W-:Y:S01]  /*a400*/  IMAD.MOV.U32 R250, RZ, RZ, R167 ;  /* 0x000000fffffa7224 */ /* 0x000fe200078e00a7 */
[----:B------:R1:W5:Y:S01]  /*a410*/  LDL.LU R194, [R1+0xcc] ;  /* 0x0000cc0001c27983 */ /* 0x0003620000300800 */
[----:B------:R-:W-:Y:S02]  /*a420*/  IMAD.MOV.U32 R167, RZ, RZ, R190 ;  /* 0x000000ffffa77224 */ /* 0x000fe400078e00be */
[----:B------:R-:W-:Y:S01]  /*a430*/  FADD.FTZ R12, R110, R0 ;  /* 0x000000006e0c7221 */ /* 0x000fe20000010000 */
[----:B------:R-:W-:Y:S01]  /*a440*/  IMAD.MOV.U32 R179, RZ, RZ, R176 ;  /* 0x000000ffffb37224 */ /* 0x000fe200078e00b0 */
[----:B------:R-:W-:Y:S01]  /*a450*/  F2FP.F16.F32.PACK_AB R0, R81, R82 ;  /* 0x000000525100723e */ /* 0x000fe200000000ff */
[----:B------:R-:W-:Y:S02]  /*a460*/  IMAD.MOV.U32 R108, RZ, RZ, R173 ;  /* 0x000000ffff6c7224 */ /* 0x000fe400078e00ad */
[----:B------:R-:W-:Y:S02]  /*a470*/  IMAD.MOV.U32 R178, RZ, RZ, R172 ;  /* 0x000000ffffb27224 */ /* 0x000fe400078e00ac */
[----:B------:R-:W-:-:S02]  /*a480*/  IMAD.MOV.U32 R180, RZ, RZ, R166 ;  /* 0x000000ffffb47224 */ /* 0x000fc400078e00a6 */
[----:B------:R-:W-:Y:S01]  /*a490*/  FADD.FTZ R22, R88, R2 ;  /* 0x0000000258167221 */ /* 0x000fe20000010000 */
[----:B------:R-:W-:Y:S01]  /*a4a0*/  IMAD.MOV.U32 R172, RZ, RZ, R165 ;  /* 0x000000ffffac7224 */ /* 0x000fe200078e00a5 */
[----:B------:R-:W-:Y:S01]  /*a4b0*/  HMMA.16816.F32 R16, R4, R18, R64 ;  /* 0x000000120410723c */ /* 0x000fe20000001840 */
[----:B------:R-:W-:Y:S01]  /*a4c0*/  IMAD.MOV.U32 R173, RZ, RZ, R164 ;  /* 0x000000ffffad7224 */ /* 0x000fe200078e00a4 */
[----:B------:R-:W-:Y:S01]  /*a4d0*/  MUFU.EX2 R52, R52 ;  /* 0x0000003400347308 */ /* 0x000fe20000000800 */
[----:B------:R-:W-:-:S07]  /*a4e0*/  IMAD.MOV.U32 R176, RZ, RZ, R167 ;  /* 0x000000ffffb07224 */ /* 0x000fce00078e00a7 */
[----:B------:R-:W4:Y:S01]  /*a4f0*/  MUFU.EX2 R53, R53 ;  /* 0x0000003500357308 */ /* 0x000f220000000800 */
[----:B------:R-:W-:Y:S01]  /*a500*/  HMMA.16816.F32 R164, R4, R20, R76 ;  /* 0x0000001404a4723c */ /* 0x000fe2000000184c */
[----:B--2---:R-:W-:Y:S01]  /*a510*/  F2FP.F16.F32.PACK_AB R2, R68, R69 ;  /* 0x000000454402723e */ /* 0x004fe200000000ff */
[----:B------:R-:W-:Y:S01]  /*a520*/  IMAD.MOV.U32 R182, RZ, RZ, R151 ;  /* 0x000000ffffb67224 */ /* 0x000fe200078e0097 */
[----:B---3--:R-:W-:Y:S01]  /*a530*/  F2FP.F16.F32.PACK_AB R11, R54, R55 ;  /* 0x00000037360b723e */ /* 0x008fe200000000ff */
[----:B------:R-:W-:Y:S01]  /*a540*/  IMAD.MOV.U32 R198, RZ, RZ, R150 ;  /* 0x000000ffffc67224 */ /* 0x000fe200078e0096 */
[----:B------:R2:W5:Y:S01]  /*a550*/  LDL.LU R193, [R1+0xc8] ;  /* 0x0000c80001c17983 */ /* 0x0005620000300800 */
[----:B------:R-:W-:Y:S02]  /*a560*/  IMAD.MOV.U32 R177, RZ, RZ, R179 ;  /* 0x000000ffffb17224 */ /* 0x000fe400078e00b3 */
[----:B------:R-:W-:Y:S01]  /*a570*/  FADD.FTZ R20, R109, R8 ;  /* 0x000000086d147221 */ /* 0x000fe20000010000 */
[----:B------:R-:W-:Y:S01]  /*a580*/  LOP3.LUT R8, R13, R0, RZ, 0xc0, !PT ;  /* 0x000000000d087212 */ /* 0x000fe200078ec0ff */
[----:B------:R-:W-:Y:S01]  /*a590*/  FADD.FTZ R21, R181, R3 ;  /* 0x00000003b5157221 */ /* 0x000fe20000010000 */
[----:B------:R-:W-:Y:S01]  /*a5a0*/  F2FP.F16.F32.PACK_AB R0, R117, R118 ;  /* 0x000000767500723e */ /* 0x000fe200000000ff */
[----:B------:R-:W-:Y:S01]  /*a5b0*/  FADD.FTZ R23, R136, R22 ;  /* 0x0000001688177221 */ /* 0x000fe20000010000 */
        /* <DEDUP_REMOVED lines=8> */
[----:B------:R-:W-:Y:S01]  /*a640*/  F2FP.F16.F32.PACK_AB R2, R100, R101 ;  /* 0x000000656402723e */ /* 0x000fe200000000ff */
[----:B------:R-:W-:Y:S01]  /*a650*/  IMAD.MOV.U32 R111, RZ, RZ, R188 ;  /* 0x000000ffff6f7224 */ /* 0x000fe200078e00bc */
[----:B------:R-:W-:Y:S01]  /*a660*/  LOP3.LUT R10, R24, R3, RZ, 0xc0, !PT ;  /* 0x00000003180a7212 */ /* 0x000fe200078ec0ff */
[----:B------:R2:W5:Y:S01]  /*a670*/  LDL.LU R192, [R1+0xc4] ;  /* 0x0000c40001c07983 */ /* 0x0005620000300800 */
[----:B------:R-:W-:Y:S01]  /*a680*/  LOP3.LUT R4, R40, R0, RZ, 0xc0, !PT ;  /* 0x0000000028047212 */ /* 0x000fe200078ec0ff */
[----:B------:R-:W3:Y:S01]  /*a690*/  LDC.U8 R88, c[0x0][0x388] ;  /* 0x0000e200ff587b82 */ /* 0x000ee20000000000 */
[----:B------:R-:W-:Y:S01]  /*a6a0*/  F2FP.F16.F32.PACK_AB R3, R113, R114 ;  /* 0x000000727103723e */ /* 0x000fe200000000ff */
[----:B------:R-:W-:Y:S01]  /*a6b0*/  IMAD.MOV.U32 R181, RZ, RZ, R148 ;  /* 0x000000ffffb57224 */ /* 0x000fe200078e0094 */
[----:B------:R-:W-:Y:S01]  /*a6c0*/  F2FP.F16.F32.PACK_AB R0, R96, R97 ;  /* 0x000000616000723e */ /* 0x000fe200000000ff */
[----:B------:R-:W-:Y:S01]  /*a6d0*/  IMAD.MOV.U32 R179, RZ, RZ, R108 ;  /* 0x000000ffffb37224 */ /* 0x000fe200078e006c */
[----:B------:R-:W-:-:S02]  /*a6e0*/  LOP3.LUT R7, R27, R2, RZ, 0xc0, !PT ;  /* 0x000000021b077212 */ /* 0x000fc400078ec0ff */
[----:B------:R-:W-:Y:S01]  /*a6f0*/  LOP3.LUT R11, R15, R11, RZ, 0xc0, !PT ;  /* 0x0000000b0f0b7212 */ /* 0x000fe200078ec0ff */
[----:B------:R-:W-:Y:S01]  /*a700*/  IMAD.MOV.U32 R109, RZ, RZ, R149 ;  /* 0x000000ffff6d7224 */ /* 0x000fe200078e0095 */
[----:B------:R-:W-:Y:S01]  /*a710*/  F2FP.F16.F32.PACK_AB R2, R116, R115 ;  /* 0x000000737402723e */ /* 0x000fe200000000ff */
[----:B------:R-:W-:Y:S01]  /*a720*/  FADD.FTZ R22, R177, R21 ;  /* 0x00000015b1167221 */ /* 0x000fe20000010000 */
[----:B------:R-:W-:Y:S01]  /*a730*/  LOP3.LUT R150, R25, R3, RZ, 0xc0, !PT ;  /* 0x0000000319967212 */ /* 0x000fe200078ec0ff */
[----:B------:R2:W5:Y:S01]  /*a740*/  LDL.LU R191, [R1+0xc0] ;  /* 0x0000c00001bf7983 */ /* 0x0005620000300800 */
[----:B------:R-:W-:Y:S02]  /*a750*/  LOP3.LUT R151, R41, R0, RZ, 0xc0, !PT ;  /* 0x0000000029977212 */ /* 0x000fe400078ec0ff */
[----:B------:R-:W-:Y:S02]  /*a760*/  F2FP.F16.F32.PACK_AB R3, R102, R106 ;  /* 0x0000006a6603723e */ /* 0x000fe400000000ff */
[----:B------:R-:W-:Y:S01]  /*a770*/  LOP3.LUT R148, R42, R2, RZ, 0xc0, !PT ;  /* 0x000000022a947212 */ /* 0x000fe200078ec0ff */
[----:B------:R-:W-:Y:S01]  /*a780*/  IMAD.MOV.U32 R108, RZ, RZ, R178 ;  /* 0x000000ffff6c7224 */ /* 0x000fe200078e00b2 */
[----:B------:R-:W-:Y:S01]  /*a790*/  F2FP.F16.F32.PACK_AB R0, R73, R74 ;  /* 0x0000004a4900723e */ /* 0x000fe200000000ff */
[----:B------:R-:W-:Y:S01]  /*a7a0*/  FADD.FTZ R21, R179, R20 ;  /* 0x00000014b3157221 */ /* 0x000fe20000010000 */
[----:B------:R-:W-:Y:S01]  /*a7b0*/  F2FP.F16.F32.PACK_AB R2, R98, R99 ;  /* 0x000000636202723e */ /* 0x000fe200000000ff */
[----:B------:R-:W-:Y:S01]  /*a7c0*/  HMMA.16816.F32 R152, R8, R32, R152 ;  /* 0x000000200898723c */ /* 0x000fe20000001898 */
[----:B------:R-:W-:Y:S01]  /*a7d0*/  LOP3.LUT R5, R43, R3, RZ, 0xc0, !PT ;  /* 0x000000032b057212 */ /* 0x000fe200078ec0ff */
[----:B------:R-:W-:Y:S01]  /*a7e0*/  IMAD.MOV.U32 R177, RZ, RZ, R162 ;  /* 0x000000ffffb17224 */ /* 0x000fe200078e00a2 */
[----:B------:R-:W-:Y:S01]  /*a7f0*/  LOP3.LUT R136, R47, R0, RZ, 0xc0, !PT ;  /* 0x000000002f887212 */ /* 0x000fe200078ec0ff */
[----:B------:R2:W5:Y:S01]  /*a800*/  LDL.LU R190, [R1+0xbc] ;  /* 0x0000bc0001be7983 */ /* 0x0005620000300800 */
[----:B------:R-:W-:-:S02]  /*a810*/  F2FP.F16.F32.PACK_AB R0, R44, R72 ;  /* 0x000000482c00723e */ /* 0x000fc400000000ff */
[----:B-1----:R-:W-:Y:S02]  /*a820*/  F2FP.F16.F32.PACK_AB R3, R49, R45 ;  /* 0x0000002d3103723e */ /* 0x002fe400000000ff */
[----:B------:R-:W-:Y:S01]  /*a830*/  LOP3.LUT R149, R48, R2, RZ, 0xc0, !PT ;  /* 0x0000000230957212 */ /* 0x000fe200078ec0ff */
[----:B------:R-:W-:Y:S01]  /*a840*/  FADD.FTZ R20, R108, R12 ;  /* 0x0000000c6c147221 */ /* 0x000fe20000010000 */
[----:B----4-:R-:W-:Y:S01]  /*a850*/  F2FP.F16.F32.PACK_AB R2, R53, R52 ;  /* 0x000000343502723e */ /* 0x010fe200000000ff */
[C---:B------:R-:W-:Y:S01]  /*a860*/  HMMA.16816.F32 R144, R8.reuse, R34, R144 ;  /* 0x000000220890723c */ /* 0x040fe20000001890 */
[----:B------:R-:W-:Y:S01]  /*a870*/  LOP3.LUT R138, R50, R0, RZ, 0xc0, !PT ;  /* 0x00000000328a7212 */ /* 0x000fe200078ec0ff */
[----:B------:R-:W-:Y:S01]  /*a880*/  FADD.FTZ R0, R204, R23 ;  /* 0x00000017cc007221 */ /* 0x000fe20000010000 */
[----:B------:R-:W-:Y:S01]  /*a890*/  LOP3.LUT R137, R46, R3, RZ, 0xc0, !PT ;  /* 0x000000032e897212 */ /* 0x000fe200078ec0ff */
[----:B------:R-:W-:Y:S02]  /*a8a0*/  FADD.FTZ R3, R202, R22 ;  /* 0x00000016ca037221 */ /* 0x000fe40000010000 */
[----:B------:R-:W-:Y:S01]  /*a8b0*/  HMMA.16816.F32 R140, R8, R28, R140 ;  /* 0x0000001c088c723c */ /* 0x000fe2000000188c */
[----:B------:R-:W-:Y:S01]  /*a8c0*/  LOP3.LUT R139, R51, R2, RZ, 0xc0, !PT ;  /* 0x00000002338b7212 */ /* 0x000fe200078ec0ff */
[----:B------:R-:W-:Y:S01]  /*a8d0*/  FADD.FTZ R2, R200, R21 ;  /* 0x00000015c8027221 */ /* 0x000fe20000010000 */
[----:B------:R-:W-:-:S03]  /*a8e0*/  FADD.FTZ R0, R182, R0 ;  /* 0x00000000b6007221 */ /* 0x000fc60000010000 */
[----:B------:R-:W-:Y:S01]  /*a8f0*/  HMMA.16816.F32 R164, R4, R32, R164 ;  /* 0x0000002004a4723c */ /* 0x000fe200000018a4 */
[----:B------:R-:W-:Y:S01]  /*a900*/  IMAD.MOV.U32 R179, RZ, RZ, R160 ;  /* 0x000000ffffb37224 */ /* 0x000fe200078e00a0 */
[----:B------:R-:W-:Y:S04]  /*a910*/  LDSM.16.MT88.4 R12, [R185+0x5c00] ;  /* 0x005c0000b90c783b */ /* 0x000fe80000004200 */
[----:B------:R-:W-:Y:S06]  /*a920*/  HMMA.16816.F32 R8, R8, R30, R56 ;  /* 0x0000001e0808723c */ /* 0x000fec0000001838 */
[C---:B------:R-:W-:Y:S01]  /*a930*/  HMMA.16816.F32 R156, R4.reuse, R28, R156 ;  /* 0x0000001c049c723c */ /* 0x040fe2000000189c */
[----:B------:R-:W-:Y:S01]  /*a940*/  IMAD.MOV.U32 R108, RZ, RZ, R163 ;  /* 0x000000ffff6c7224 */ /* 0x000fe200078e00a3 */
[----:B------:R2:W5:Y:S04]  /*a950*/  LDL.LU R189, [R1+0xb8] ;  /* 0x0000b80001bd7983 */ /* 0x0005680000300800 */
[C---:B------:R-:W-:Y:S01]  /*a960*/  HMMA.16816.F32 R32, R4.reuse, R34, R60 ;  /* 0x000000220420723c */ /* 0x040fe2000000183c */
[----:B------:R-:W-:Y:S01]  /*a970*/  IMAD.MOV.U32 R178, RZ, RZ, R135 ;  /* 0x000000ffffb27224 */ /* 0x000fe200078e0087 */
[----:B------:R-:W1:Y:S04]  /*a980*/  LDSM.16.MT88.4 R160, [R184+0x5c00] ;  /* 0x005c0000b8a0783b */ /* 0x000e680000004200 */
[----:B------:R-:W-:Y:S01]  /*a990*/  HMMA.16816.F32 R28, R4, R30, R16 ;  /* 0x0000001e041c723c */ /* 0x000fe20000001810 */
[----:B------:R2:W5:Y:S04]  /*a9a0*/  LDL.LU R188, [R1+0xb4] ;  /* 0x0000b40001bc7983 */ /* 0x0005680000300800 */
[----:B------:R2:W5:Y:S02]  /*a9b0*/  LDL.LU R187, [R1+0xb0] ;  /* 0x0000b00001bb7983 */ /* 0x0005640000300800 */
        /* <DEDUP_REMOVED lines=105> */
[C---:B-1----:R-:W-:Y:S03]  /*b050*/  HMMA.16816.F32 R152, R136.reuse, R160, R152 ;  /* 0x000000a08898723c */ /* 0x042fe60000001898 */
[----:B------:R2:W-:Y:S03]  /*b060*/  STL [R1+0x50], R124 ;  /* 0x0000507c01007387 */ /* 0x0005e60000100800 */
[----:B------:R-:W-:Y:S01]  /*b070*/  HMMA.16816.F32 R144, R136, R162, R144 ;  /* 0x000000a28890723c */ /* 0x000fe20000001890 */
[----:B------:R2:W-:Y:S04]  /*b080*/  STL [R1+0x48], R2 ;  /* 0x0000480201007387 */ /* 0x0005e80000100800 */
[----:B------:R2:W-:Y:S01]  /*b090*/  STL [R1+0x54], R127 ;  /* 0x0000547f01007387 */ /* 0x0005e20000100800 */
[----:B------:R-:W-:Y:S03]  /*b0a0*/  HMMA.16816.F32 R164, R148, R160, R164 ;  /* 0x000000a094a4723c */ /* 0x000fe600000018a4 */
[----:B------:R2:W-:Y:S03]  /*b0b0*/  STL [R1+0x4c], R125 ;  /* 0x00004c7d01007387 */ /* 0x0005e60000100800 */
[----:B------:R-:W-:Y:S06]  /*b0c0*/  HMMA.16816.F32 R140, R136, R12, R140 ;  /* 0x0000000c888c723c */ /* 0x000fec000000188c */
[C---:B------:R-:W-:Y:S06]  /*b0d0*/  HMMA.16816.F32 R160, R148.reuse, R162, R32 ;  /* 0x000000a294a0723c */ /* 0x040fec0000001820 */
[----:B------:R-:W-:Y:S06]  /*b0e0*/  HMMA.16816.F32 R156, R148, R12, R156 ;  /* 0x0000000c949c723c */ /* 0x000fec000000189c */
[-C--:B------:R-:W-:Y:S06]  /*b0f0*/  HMMA.16816.F32 R136, R136, R14.reuse, R8 ;  /* 0x0000000e8888723c */ /* 0x080fec0000001808 */
[----:B------:R-:W-:Y:S01]  /*b100*/  HMMA.16816.F32 R148, R148, R14, R28 ;  /* 0x0000000e9494723c */ /* 0x000fe2000000181c */
[----:B------:R-:W-:-:S08]  /*b110*/  NOP ;  /* 0x0000000000007918 */ /* 0x000fd00000000000 */
[----:B--23--:R-:W-:-:S15]  /*b120*/  @!P0 BRA `(.L_x_511) ;  /* 0x0000008c00648947 */ /* 0x00cfde0003800000 */
[----:B------:R-:W2:Y:S01]  /*b130*/  LDL.64 R168, [R1+0x80] ;  /* 0x0000800001a87983 */ /* 0x000ea20000100a00 */
[----:B------:R-:W-:-:S03]  /*b140*/  ULDC UR4, c[0x0][0x2d0] ;  /* 0x0000b40000047ab9 */ /* 0x000fc60000000800 */
[----:B------:R-:W3:Y:S01]  /*b150*/  LDL.64 R170, [R1+0x40] ;  /* 0x0000400001aa7983 */ /* 0x000ee20000100a00 */
[----:B------:R-:W-:Y:S01]  /*b160*/  UIADD3 UR16, UR17, -0x2, URZ ;  /* 0xfffffffe11107890 */ /* 0x000fe2000fffe03f */
[----:B------:R-:W-:-:S04]  /*b170*/  DEPBAR.LE SB0, 0x0 ;  /* 0x000080000000791a */ /* 0x000fc80000000000 */
[----:B------:R-:W-:Y:S01]  /*b180*/  USHF.R.S32.HI UR6, URZ, 0x1f, UR16 ;  /* 0x0000001f3f067899 */ /* 0x000fe20008011410 */
[----:B------:R-:W-:Y:S02]  /*b190*/  IMAD.U32 R2, RZ, RZ, UR16 ;  /* 0x00000010ff027e24 */ /* 0x000fe4000f8e00ff */
[----:B------:R-:W-:Y:S02]  /*b1a0*/  IMAD.U32 R7, RZ, RZ, UR8 ;  /* 0x00000008ff077e24 */ /* 0x000fe4000f8e00ff */
[----:B------:R-:W-:Y:S02]  /*b1b0*/  IMAD.U32 R4, RZ, RZ, UR8 ;  /* 0x00000008ff047e24 */ /* 0x000fe4000f8e00ff */
[----:B------:R-:W-:Y:S01]  /*b1c0*/  IMAD.U32 R0, RZ, RZ, UR9 ;  /* 0x00000009ff007e24 */ /* 0x000fe2000f8e00ff */
[----:B------:R-:W-:Y:S01]  /*b1d0*/  BAR.SYNC.DEFER_BLOCKING 0x0 ;  /* 0x0000000000007b1d */ /* 0x000fe20000010000 */
[----:B--2---:R-:W-:Y:S01]  /*b1e0*/  ISETP.GE.AND P1, PT, R168, UR4, PT ;  /* 0x00000004a8007c0c */ /* 0x004fe2000bf26270 */
[----:B------:R-:W-:Y:S01]  /*b1f0*/  UIMAD UR4, UR32, UR16, URZ ;  /* 0x00000010200472a4 */ /* 0x000fe2000f8e023f */
[----:B---3--:R-:W-:-:S03]  /*b200*/  IMAD.WIDE.U32 R2, R2, UR33, R170 ;  /* 0x0000002102027c25 */ /* 0x008fc6000f8e00aa */
[----:B------:R-:W-:Y:S01]  /*b210*/  UIMAD UR4, UR6, UR33, UR4 ;  /* 0x00000021060472a4 */ /* 0x000fe2000f8e0204 */
[----:B------:R-:W1:Y:S05]  /*b220*/  S2R R170, SR_TID.X ;  /* 0x0000000000aa7919 */ /* 0x000e6a0000002100 */
[----:B------:R-:W-:Y:S02]  /*b230*/  VIADD R3, R3, UR4 ;  /* 0x0000000403037c36 */ /* 0x000fe40008000000 */
[----:B------:R-:W2:Y:S01]  /*b240*/  @!P1 LDC.64 R10, c[0x0][0x220] ;  /* 0x00008800ff0a9b82 */ /* 0x000ea20000000a00 */
[----:B------:R-:W-:Y:S01]  /*b250*/  @!P1 LEA R7, P0, R7, R2, 0x6 ;  /* 0x0000000207079211 */ /* 0x000fe200078030ff */
[----:B------:R-:W-:Y:S01]  /*b260*/  VOTEU.ALL UP0, P1 ;  /* 0x00000000003f7886 */ /* 0x000fe20000800000 */
[----:B------:R-:W-:Y:S02]  /*b270*/  @P1 STS [R196+0x4000], RZ ;  /* 0x004000ffc4001388 */ /* 0x000fe40000000800 */
[C---:B------:R-:W-:Y:S01]  /*b280*/  @!P1 LEA.HI.X R12, R4.reuse, R3, R0, 0x6, P0 ;  /* 0x00000003040c9211 */ /* 0x040fe200000f3400 */
[----:B------:R-:W-:Y:S01]  /*b290*/  @!P1 IMAD.WIDE.U32 R4, R4, 0x60, R2 ;  /* 0x0000006004049825 */ /* 0x000fe200078e0002 */
[----:B------:R-:W-:Y:S01]  /*b2a0*/  @!P1 IADD3 R0, P0, R2, UR34, RZ ;  /* 0x0000002202009c10 */ /* 0x000fe2000ff1e0ff */
[----:B------:R-:W3:Y:S01]  /*b2b0*/  @!P1 LDC.64 R14, c[0x0][0x220] ;  /* 0x00008800ff0e9b82 */ /* 0x000ee20000000a00 */
[----:B------:R-:W-:Y:S01]  /*b2c0*/  @!UP0 UIMAD UR4, UR9, 0x60, URZ ;  /* 0x00000060090488a4 */ /* 0x000fe2000f8e023f */
[----:B------:R-:W-:Y:S01]  /*b2d0*/  @P1 STS [R196+0x4004], RZ ;  /* 0x004004ffc4001388 */ /* 0x000fe20000000800 */
[----:B------:R-:W-:Y:S01]  /*b2e0*/  @!P1 IADD3.X R9, R3, UR31, RZ, P0, !PT ;  /* 0x0000001f03099c10 */ /* 0x000fe200087fe4ff */
[----:B------:R-:W-:-:S02]  /*b2f0*/  UISETP.GT.AND UP0, UPT, UR16, UR12, UPT ;  /* 0x0000000c1000728c */ /* 0x000fc4000bf04270 */
[----:B------:R-:W-:Y:S02]  /*b300*/  @P1 STS.64 [R196+0x4008], RZ ;  /* 0x004008ffc4001388 */ /* 0x000fe40000000a00 */
[----:B------:R-:W4:Y:S08]  /*b310*/  @!P1 LDC.64 R16, c[0x0][0x220] ;  /* 0x00008800ff109b82 */ /* 0x000f300000000a00 */
[----:B------:R-:W4:Y:S01]  /*b320*/  @!P1 LDC.64 R18, c[0x0][0x220] ;  /* 0x00008800ff129b82 */ /* 0x000f220000000a00 */
[----:B--2---:R-:W-:Y:S01]  /*b330*/  @!P1 LEA R10, P3, R2, R10, 0x1 ;  /* 0x0000000a020a9211 */ /* 0x004fe200078608ff */
[----:B-1----:R-:W-:-:S03]  /*b340*/  IMAD.SHL.U32 R170, R170, 0x2, RZ ;  /* 0x00000002aaaa7824 */ /* 0x002fc600078e00ff */
[----:B------:R-:W-:Y:S02]  /*b350*/  @!P1 LEA.HI.X R11, R2, R11, R3, 0x1, P3 ;  /* 0x0000000b020b9211 */ /* 0x000fe400018f0c03 */
[----:B------:R-:W-:Y:S02]  /*b360*/  LOP3.LUT R170, R170, 0x6, RZ, 0xc0, !PT ;  /* 0x00000006aaaa7812 */ /* 0x000fe400078ec0ff */
[C---:B---3--:R-:W-:Y:S01]  /*b370*/  @!P1 LEA R8, P2, R0.reuse, R14, 0x1 ;  /* 0x0000000e00089211 */ /* 0x048fe200078408ff */
[----:B------:R-:W-:Y:S01]  /*b380*/  @!PT LDS RZ, [RZ] ;  /* 0x00000000fffff984 */ /* 0x000fe20000000800 */
[----:B------:R-:W-:Y:S01]  /*b390*/  @!PT LDS RZ, [RZ] ;  /* 0x00000000fffff984 */ /* 0x000fe20000000800 */
[----:B------:R-:W-:Y:S01]  /*b3a0*/  @!PT LDS RZ, [RZ] ;  /* 0x00000000fffff984 */ /* 0x000fe20000000800 */
[----:B------:R-:W-:Y:S03]  /*b3b0*/  @!P1 LDGSTS.E.BYPASS.LTC128B.128 [R196+0x4000], desc[UR20][R10.64] ;  /* 0x040000000ac49fae */ /* 0x000fe6000b901d54 */
[----:B------:R-:W-:Y:S01]  /*b3c0*/  @!P1 LEA.HI.X R9, R0, R15, R9, 0x1, P2 ;  /* 0x0000000f00099211 */ /* 0x000fe200010f0c09 */
[----:B------:R-:W-:Y:S01]  /*b3d0*/  @!P1 VIADD R0, R5, UR4 ;  /* 0x0000000405009c36 */ /* 0x000fe20008000000 */
[----:B------:R-:W-:Y:S01]  /*b3e0*/  @P1 STS.128 [R196+0x4800], RZ ;  /* 0x004800ffc4001388 */ /* 0x000fe20000000c00 */
[----:B----4-:R-:W-:-:S03]  /*b3f0*/  @!P1 LEA R6, P0, R7, R16, 0x1 ;  /* 0x0000001007069211 */ /* 0x010fc600078008ff */
[----:B------:R-:W-:Y:S01]  /*b400*/  @!PT LDS RZ, [RZ] ;  /* 0x00000000fffff984 */ /* 0x000fe20000000800 */
[----:B------:R-:W-:Y:S01]  /*b410*/  @!PT LDS RZ, [RZ] ;  /* 0x00000000fffff984 */ /* 0x000fe20000000800 */
[----:B------:R-:W-:Y:S01]  /*b420*/  @!PT LDS RZ, [RZ] ;  /* 0x00000000fffff984 */ /* 0x000fe20000000800 */
[----:B------:R1:W-:Y:S01]  /*b430*/  @!P1 LDGSTS.E.BYPASS.LTC128B.128 [R196+0x4800], desc[UR20][R8.64] ;  /* 0x0480000008c49fae */ /* 0x0003e2000b901d54 */
[----:B------:R-:W-:-:S03]  /*b440*/  @!P1 LEA.HI.X R7, R7, R17, R12, 0x1, P0 ;  /* 0x0000001107079211 */ /* 0x000fc600000f0c0c */
        /* <DEDUP_REMOVED lines=15> */
[----:B-----5:R-:W-:Y:S03]  /*b540*/  LDSM.16.M88.4 R16, [R186] ;  /* 0x00000000ba10783b */ /* 0x020fe60000000200 */
[----:B------:R-:W-:Y:S01]  /*b550*/  ISETP.LT.OR P6, PT, R0, R197, P6 ;  /* 0x000000c50000720c */ /* 0x000fe200037c1670 */
[----:B------:R-:W4:Y:S04]  /*b560*/  LDSM.16.M88.4 R24, [R135+0x2000] ;  /* 0x002000008718783b */ /* 0x000f280000000200 */
[----:B------:R-:W4:Y:S04]  /*b570*/  LDSM.16.M88.4 R12, [R186+0x1000] ;  /* 0x00100000ba0c783b */ /* 0x000f280000000200 */
[----:B-1----:R-:W-:Y:S04]  /*b580*/  LDSM.16.M88.4 R8, [R187] ;  /* 0x00000000bb08783b */ /* 0x002fe80000000200 */
[----:B------:R-:W1:Y:S04]  /*b590*/  LDSM.16.M88.4 R20, [R188] ;  /* 0x00000000bc14783b */ /* 0x000e680000000200 */
[----:B--2---:R-:W2:Y:S01]  /*b5a0*/  LDSM.16.M88.4 R4, [R187+0x1000] ;  /* 0x00100000bb04783b */ /* 0x004ea20000000200 */
[----:B---3--:R-:W-:-:S03]  /*b5b0*/  IMAD.U32 R2, RZ, RZ, UR16 ;  /* 0x00000010ff027e24 */ /* 0x008fc6000f8e00ff */
[----:B------:R-:W3:Y:S01]  /*b5c0*/  LDSM.16.M88.4 R28, [R135+0x2400] ;  /* 0x00240000871c783b */ /* 0x000ee20000000200 */
[----:B------:R-:W-:-:S03]  /*b5d0*/  IMAD R3, R2, 0x80, R170 ;  /* 0x0000008002037824 */ /* 0x000fc600078e02aa */
[----:B------:R-:W3:Y:S01]  /*b5e0*/  LDSM.16.M88.4 R32, [R195] ;  /* 0x00000000c320783b */ /* 0x000ee20000000200 */
[C---:B------:R-:W-:Y:S01]  /*b5f0*/  VIADD R2, R0.reuse, 0x1 ;  /* 0x0000000100027836 */ /* 0x040fe20000000000 */
[----:B------:R-:W-:Y:S01]  /*b600*/  ISETP.GE.AND P5, PT, R3, R211, PT ;  /* 0x000000d30300720c */ /* 0x000fe20003fa6270 */
[----:B------:R-:W-:-:S03]  /*b610*/  VIADD R3, R0, 0x8 ;  /* 0x0000000800037836 */ /* 0x000fc60000000000 */
[----:B------:R-:W-:Y:S01]  /*b620*/  ISETP.GE.AND P2, PT, R2, R211, PT ;  /* 0x000000d30200720c */ /* 0x000fe20003f46270 */
[----:B------:R-:W0:Y:S01]  /*b630*/  LDGDEPBAR ;  /* 0x00000000000079af */ /* 0x000e220000000000 */
[----:B------:R-:W-:Y:S02]  /*b640*/  ISETP.LT.OR P5, PT, R0, R199, P5 ;  /* 0x000000c70000720c */ /* 0x000fe40002fa1670 */
[C---:B------:R-:W-:Y:S02]  /*b650*/  ISETP.GE.AND P4, PT, R2.reuse, R209, PT ;  /* 0x000000d10200720c */ /* 0x040fe40003f86270 */
[C---:B------:R-:W-:Y:S02]  /*b660*/  ISETP.GE.AND P0, PT, R2.reuse, R207, PT ;  /* 0x000000cf0200720c */ /* 0x040fe40003f06270 */
[C---:B------:R-:W-:Y:S01]  /*b670*/  ISETP.GE.AND P3, PT, R2.reuse, R205, PT ;  /* 0x000000cd0200720c */ /* 0x040fe20003f66270 */
[----:B----4-:R-:W-:Y:S01]  /*b680*/  HMMA.16816.F32 R56, R16, R24, RZ ;  /* 0x000000181038723c */ /* 0x010fe200000018ff */
[----:B------:R-:W-:-:S02]  /*b690*/  ISETP.LT.OR P2, PT, R2, R199, P2 ;  /* 0x000000c70200720c */ /* 0x000fc40001741670 */
[C---:B------:R-:W-:Y:S02]  /*b6a0*/  ISETP.LT.OR P4, PT, R2.reuse, R197, P4 ;  /* 0x000000c50200720c */ /* 0x040fe40002781670 */
[C---:B------:R-:W-:Y:S01]  /*b6b0*/  ISETP.LT.OR P0, PT, R2.reuse, R203, P0 ;  /* 0x000000cb0200720c */ /* 0x040fe20000701670 */
[----:B------:R-:W-:Y:S01]  /*b6c0*/  HMMA.16816.F32 R44, R12, R24, RZ ;  /* 0x000000180c2c723c */ /* 0x000fe200000018ff */
[----:B------:R-:W-:Y:S01]  /*b6d0*/  ISETP.LT.OR P3, PT, R2, R201, P3 ;  /* 0x000000c90200720c */ /* 0x000fe20001f61670 */
[----:B------:R-:W-:-:S04]  /*b6e0*/  VIADD R2, R0, 0x9 ;  /* 0x0000000900027836 */ /* 0x000fc80000000000 */
[-C--:B------:R-:W-:Y:S06]  /*b6f0*/  HMMA.16816.F32 R40, R16, R26.reuse, RZ ;  /* 0x0000001a1028723c */ /* 0x080fec00000018ff */
[----:B------:R-:W-:Y:S06]  /*b700*/  HMMA.16816.F32 R24, R12, R26, RZ ;  /* 0x0000001a0c18723c */ /* 0x000fec00000018ff */
[-C--:B-1----:R-:W-:Y:S06]  /*b710*/  HMMA.16816.F32 R64, R8, R20.reuse, R56 ;  /* 0x000000140840723c */ /* 0x082fec0000001838 */
[----:B--2---:R-:W-:Y:S06]  /*b720*/  HMMA.16816.F32 R60, R4, R20, R44 ;  /* 0x00000014043c723c */ /* 0x004fec000000182c */
[-C--:B------:R-:W-:Y:S06]  /*b730*/  HMMA.16816.F32 R40, R8, R22.reuse, R40 ;  /* 0x000000160828723c */ /* 0x080fec0000001828 */
[----:B------:R-:W-:Y:S01]  /*b740*/  HMMA.16816.F32 R56, R4, R22, R24 ;  /* 0x000000160438723c */ /* 0x000fe20000001818 */
[----:B------:R-:W1:Y:S05]  /*b750*/  LDSM.16.M88.4 R20, [R135+0x2800] ;  /* 0x002800008714783b */ /* 0x000e6a0000000200 */
[----:B---3--:R-:W-:Y:S01]  /*b760*/  HMMA.16816.F32 R24, R12, R30, RZ ;  /* 0x0000001e0c18723c */ /* 0x008fe200000018ff */
[----:B------:R-:W-:-:S02]  /*b770*/  FSEL R80, R64, -INF , !P5 ;  /* 0xff80000040507808 */ /* 0x000fc40006800000 */
[----:B------:R-:W-:Y:S02]  /*b780*/  ISETP.GE.AND P5, PT, R3, R211, PT ;  /* 0x000000d30300720c */ /* 0x000fe40003fa6270 */
[----:B------:R-:W-:Y:S01]  /*b790*/  FSEL R84, R65, -INF , !P2 ;  /* 0xff80000041547808 */ /* 0x000fe20005000000 */
[-C--:B------:R-:W-:Y:S01]  /*b7a0*/  HMMA.16816.F32 R52, R16, R28.reuse, RZ ;  /* 0x0000001c1034723c */ /* 0x080fe200000018ff */
[----:B------:R-:W-:Y:S02]  /*b7b0*/  ISETP.LT.OR P5, PT, R3, R199, P5 ;  /* 0x000000c70300720c */ /* 0x000fe40002fa1670 */
[----:B------:R-:W-:Y:S02]  /*b7c0*/  FSEL R82, R66, -INF , !P6 ;  /* 0xff80000042527808 */ /* 0x000fe40007000000 */
[----:B------:R-:W-:Y:S01]  /*b7d0*/  FSEL R91, R67, -INF , !P4 ;  /* 0xff800000435b7808 */ /* 0x000fe20006000000 */
[----:B------:R-:W-:Y:S01]  /*b7e0*/  HMMA.16816.F32 R48, R12, R28, RZ ;  /* 0x0000001c0c30723c */ /* 0x000fe200000018ff */
[----:B------:R-:W-:-:S02]  /*b7f0*/  FSEL R83, R40, -INF , !P5 ;  /* 0xff80000028537808 */ /* 0x000fc40006800000 */
[----:B------:R-:W-:Y:S02]  /*b800*/  ISETP.GE.AND P2, PT, R2, R211, PT ;  /* 0x000000d30200720c */ /* 0x000fe40003f46270 */
[C---:B------:R-:W-:Y:S01]  /*b810*/  ISETP.GE.AND P4, PT, R3.reuse, R209, PT ;  /* 0x000000d10300720c */ /* 0x040fe20003f86270 */
[----:B------:R-:W-:Y:S01]  /*b820*/  HMMA.16816.F32 R28, R16, R30, RZ ;  /* 0x0000001e101c723c */ /* 0x000fe200000018ff */
[----:B------:R-:W-:Y:S02]  /*b830*/  ISETP.GE.AND P5, PT, R0, R207, PT ;  /* 0x000000cf0000720c */ /* 0x000fe40003fa6270 */
[----:B------:R-:W-:Y:S02]  /*b840*/  ISETP.LT.OR P2, PT, R2, R199, P2 ;  /* 0x000000c70200720c */ /* 0x000fe40001741670 */
[----:B------:R-:W-:Y:S01]  /*b850*/  ISETP.LT.OR P4, PT, R3, R197, P4 ;  /* 0x000000c50300720c */ /* 0x000fe20002781670 */
[----:B------:R-:W-:Y:S01]  /*b860*/  HMMA.16816.F32 R64, R4, R34, R24 ;  /* 0x000000220440723c */ /* 0x000fe20000001818 */
[----:B------:R-:W2:Y:S01]  /*b870*/  LDSM.16.M88.4 R24, [R194] ;  /* 0x00000000c218783b */ /* 0x000ea20000000200 */
[----:B------:R-:W-:-:S02]  /*b880*/  ISETP.LT.OR P5, PT, R0, R203, P5 ;  /* 0x000000cb0000720c */ /* 0x000fc40002fa1670 */
[----:B------:R-:W-:Y:S02]  /*b890*/  FSEL R85, R41, -INF , !P2 ;  /* 0xff80000029557808 */ /* 0x000fe40005000000 */
[-C--:B------:R-:W-:Y:S01]  /*b8a0*/  HMMA.16816.F32 R72, R8, R32.reuse, R52 ;  /* 0x000000200848723c */ /* 0x080fe20000001834 */
[----:B------:R-:W-:Y:S02]  /*b8b0*/  FSEL R93, R42, -INF , !P4 ;  /* 0xff8000002a5d7808 */ /* 0x000fe40006000000 */
[----:B------:R-:W-:Y:S02]  /*b8c0*/  FSEL R81, R60, -INF , !P5 ;  /* 0xff8000003c517808 */ /* 0x000fe40006800000 */
[----:B------:R-:W-:Y:S01]  /*b8d0*/  FSEL R90, R61, -INF , !P0 ;  /* 0xff8000003d5a7808 */ /* 0x000fe20004000000 */
[----:B------:R-:W-:Y:S01]  /*b8e0*/  HMMA.16816.F32 R76, R4, R32, R48 ;  /* 0x00000020044c723c */ /* 0x000fe20000001830 */
[C---:B------:R-:W-:Y:S02]  /*b8f0*/  ISETP.GE.AND P6, PT, R3.reuse, R207, PT ;  /* 0x000000cf0300720c */ /* 0x040fe40003fc6270 */
[----:B------:R-:W-:-:S02]  /*b900*/  ISETP.GE.AND P2, PT, R3, R205, PT ;  /* 0x000000cd0300720c */ /* 0x000fc40003f46270 */
[C---:B------:R-:W-:Y:S01]  /*b910*/  ISETP.GE.AND P4, PT, R2.reuse, R209, PT ;  /* 0x000000d10200720c */ /* 0x040fe20003f86270 */
[----:B------:R-:W-:Y:S01]  /*b920*/  HMMA.16816.F32 R68, R8, R34, R28 ;  /* 0x000000220844723c */ /* 0x000fe2000000181c */
[----:B------:R-:W3:Y:S01]  /*b930*/  LDSM.16.M88.4 R32, [R135+0x2c00] ;  /* 0x002c00008720783b */ /* 0x000ee20000000200 */
[C---:B------:R-:W-:Y:S02]  /*b940*/  ISETP.GE.AND P5, PT, R2.reuse, R207, PT ;  /* 0x000000cf0200720c */ /* 0x040fe40003fa6270 */
[C---:B------:R-:W-:Y:S02]  /*b950*/  ISETP.GE.AND P0, PT, R2.reuse, R205, PT ;  /* 0x000000cd0200720c */ /* 0x040fe40003f06270 */
[C---:B------:R-:W-:Y:S01]  /*b960*/  ISETP.LT.OR P6, PT, R3.reuse, R203, P6 ;  /* 0x000000cb0300720c */ /* 0x040fe200037c1670 */
[-C--:B-1----:R-:W-:Y:S01]  /*b970*/  HMMA.16816.F32 R44, R16, R20.reuse, RZ ;  /* 0x00000014102c723c */ /* 0x082fe200000018ff */
[----:B------:R-:W-:Y:S02]  /*b980*/  ISETP.LT.OR P4, PT, R2, R197, P4 ;  /* 0x000000c50200720c */ /* 0x000fe40002781670 */
[----:B------:R-:W-:Y:S01]  /*b990*/  ISETP.LT.OR P2, PT, R3, R201, P2 ;  /* 0x000000c90300720c */ /* 0x000fe20001741670 */
[----:B------:R-:W-:Y:S01]  /*b9a0*/  VIADD R3, R0, 0x10 ;  /* 0x0000001000037836 */ /* 0x000fe20000000000 */
[C---:B------:R-:W-:Y:S01]  /*b9b0*/  ISETP.LT.OR P5, PT, R2.reuse, R203, P5 ;  /* 0x000000cb0200720c */ /* 0x040fe20002fa1670 */
[----:B------:R-:W-:Y:S01]  /*b9c0*/  HMMA.16816.F32 R28, R12, R20, RZ ;  /* 0x000000140c1c723c */ /* 0x000fe200000018ff */
[----:B------:R-:W-:Y:S01]  /*b9d0*/  ISETP.LT.OR P0, PT, R2, R201, P0 ;  /* 0x000000c90200720c */ /* 0x000fe20000701670 */
[----:B------:R-:W-:Y:S01]  /*b9e0*/  VIADD R2, R0, 0x11 ;  /* 0x0000001100027836 */ /* 0x000fe20000000000 */
[----:B------:R-:W-:-:S02]  /*b9f0*/  FSEL R86, R43, -INF , !P4 ;  /* 0xff8000002b567808 */ /* 0x000fc40006000000 */
[----:B------:R-:W-:Y:S01]  /*ba00*/  FSEL R96, R63, -INF , !P3 ;  /* 0xff8000003f607808 */ /* 0x000fe20005800000 */
[-C--:B------:R-:W-:Y:S01]  /*ba10*/  HMMA.16816.F32 R40, R12, R22.reuse, RZ ;  /* 0x000000160c28723c */ /* 0x080fe200000018ff */
[----:B------:R-:W-:Y:S02]  /*ba20*/  FSEL R94, R58, -INF , !P2 ;  /* 0xff8000003a5e7808 */ /* 0x000fe40005000000 */
[----:B------:R-:W-:Y:S02]  /*ba30*/  ISETP.GE.AND P4, PT, R0, R205, PT ;  /* 0x000000cd0000720c */ /* 0x000fe40003f86270 */
[-C--:B------:R-:W-:Y:S01]  /*ba40*/  ISETP.GE.AND P2, PT, R3, R211.reuse, PT ;  /* 0x000000d30300720c */ /* 0x080fe20003f46270 */
[----:B------:R-:W-:Y:S01]  /*ba50*/  HMMA.16816.F32 R48, R16, R22, RZ ;  /* 0x000000161030723c */ /* 0x000fe200000018ff */
[----:B------:R-:W-:Y:S01]  /*ba60*/  ISETP.GE.AND P3, PT, R2, R211, PT ;  /* 0x000000d30200720c */ /* 0x000fe20003f66270 */
[----:B------:R-:W1:Y:S01]  /*ba70*/  LDSM.16.M88.4 R20, [R193] ;  /* 0x00000000c114783b */ /* 0x000e620000000200 */
[----:B------:R-:W-:-:S02]  /*ba80*/  ISETP.LT.OR P4, PT, R0, R201, P4 ;  /* 0x000000c90000720c */ /* 0x000fc40002781670 */
[-C--:B------:R-:W-:Y:S02]  /*ba90*/  ISETP.LT.OR P2, PT, R3, R199.reuse, P2 ;  /* 0x000000c70300720c */ /* 0x080fe40001741670 */
[----:B------:R-:W-:Y:S02]  /*baa0*/  ISETP.LT.OR P3, PT, R2, R199, P3 ;  /* 0x000000c70200720c */ /* 0x000fe40001f61670 */
[----:B------:R-:W-:Y:S02]  /*bab0*/  FSEL R92, R62, -INF , !P4 ;  /* 0xff8000003e5c7808 */ /* 0x000fe40006000000 */
[----:B------:R-:W-:Y:S01]  /*bac0*/  FSEL R87, R56, -INF , !P6 ;  /* 0xff80000038577808 */ /* 0x000fe20007000000 */
[----:B--2---:R-:W-:Y:S01]  /*bad0*/  HMMA.16816.F32 R60, R8, R24, R44 ;  /* 0x00000018083c723c */ /* 0x004fe2000000182c */
[----:B------:R-:W-:Y:S02]  /*bae0*/  FSEL R89, R57, -INF , !P5 ;  /* 0xff80000039597808 */ /* 0x000fe40006800000 */
[----:B------:R-:W-:-:S02]  /*baf0*/  FSEL R95, R59, -INF , !P0 ;  /* 0xff8000003b5f7808 */ /* 0x000fc40004000000 */
[----:B------:R-:W-:Y:S01]  /*bb00*/  FSEL R108, R72, -INF , !P2 ;  /* 0xff800000486c7808 */ /* 0x000fe20005000000 */
[C---:B------:R-:W-:Y:S01]  /*bb10*/  HMMA.16816.F32 R52, R4.reuse, R24, R28 ;  /* 0x000000180434723c */ /* 0x040fe2000000181c */
[----:B------:R-:W-:Y:S01]  /*bb20*/  FSEL R107, R73, -INF , !P3 ;  /* 0xff800000496b7808 */ /* 0x000fe20005800000 */
[----:B------:R-:W2:Y:S01]  /*bb30*/  LDSM.16.M88.4 R28, [R135+0x3000] ;  /* 0x00300000871c783b */ /* 0x000ea20000000200 */
[CC--:B------:R-:W-:Y:S02]  /*bb40*/  ISETP.GE.AND P6, PT, R3.reuse, R209.reuse, PT ;  /* 0x000000d10300720c */ /* 0x0c0fe40003fc6270 */
[----:B------:R-:W-:Y:S01]  /*bb50*/  ISETP.GE.AND P4, PT, R2, R209, PT ;  /* 0x000000d10200720c */ /* 0x000fe20003f86270 */
[----:B------:R-:W-:Y:S01]  /*bb60*/  HMMA.16816.F32 R56, R4, R26, R40 ;  /* 0x0000001a0438723c */ /* 0x000fe20000001828 */
[C---:B------:R-:W-:Y:S02]  /*bb70*/  ISETP.GE.AND P0, PT, R3.reuse, R207, PT ;  /* 0x000000cf0300720c */ /* 0x040fe40003f06270 */
[----:B------:R-:W-:-:S02]  /*bb80*/  ISETP.GE.AND P5, PT, R3, R205, PT ;  /* 0x000000cd0300720c */ /* 0x000fc40003fa6270 */
[C---:B------:R-:W-:Y:S01]  /*bb90*/  ISETP.GE.AND P2, PT, R2.reuse, R207, PT ;  /* 0x000000cf0200720c */ /* 0x040fe20003f46270 */
[----:B------:R-:W-:Y:S01]  /*bba0*/  HMMA.16816.F32 R48, R8, R26, R48 ;  /* 0x0000001a0830723c */ /* 0x000fe20000001830 */
[----:B------:R-:W-:Y:S02]  /*bbb0*/  ISETP.GE.AND P3, PT, R2, R205, PT ;  /* 0x000000cd0200720c */ /* 0x000fe40003f66270 */
[C---:B------:R-:W-:Y:S02]  /*bbc0*/  ISETP.LT.OR P6, PT, R3.reuse, R197, P6 ;  /* 0x000000c50300720c */ /* 0x040fe400037c1670 */
[C---:B------:R-:W-:Y:S01]  /*bbd0*/  ISETP.LT.OR P0, PT, R3.reuse, R203, P0 ;  /* 0x000000cb0300720c */ /* 0x040fe20000701670 */
[----:B---3--:R-:W-:Y:S01]  /*bbe0*/  HMMA.16816.F32 R24, R12, R32, RZ ;  /* 0x000000200c18723c */ /* 0x008fe200000018ff */
[----:B------:R-:W-:Y:S01]  /*bbf0*/  ISETP.LT.OR P5, PT, R3, R201, P5 ;  /* 0x000000c90300720c */ /* 0x000fe20002fa1670 */
[----:B------:R-:W-:Y:S01]  /*bc00*/  VIADD R3, R0, 0x18 ;  /* 0x0000001800037836 */ /* 0x000fe20000000000 */
[----:B------:R-:W-:-:S02]  /*bc10*/  ISETP.LT.OR P4, PT, R2, R197, P4 ;  /* 0x000000c50200720c */ /* 0x000fc40002781670 */
[C---:B------:R-:W-:Y:S01]  /*bc20*/  ISETP.LT.OR P2, PT, R2.reuse, R203, P2 ;  /* 0x000000cb0200720c */ /* 0x040fe20001741670 */
[----:B------:R-:W-:Y:S01]  /*bc30*/  HMMA.16816.F32 R44, R16, R32, RZ ;  /* 0x00000020102c723c */ /* 0x000fe200000018ff */
[----:B------:R-:W-:Y:S01]  /*bc40*/  ISETP.LT.OR P3, PT, R2, R201, P3 ;  /* 0x000000c90200720c */ /* 0x000fe20001f61670 */
[----:B------:R-:W-:Y:S01]  /*bc50*/  VIADD R2, R0, 0x19 ;  /* 0x0000001900027836 */ /* 0x000fe20000000000 */
[----:B------:R-:W-:Y:S02]  /*bc60*/  FSEL R98, R76, -INF , !P0 ;  /* 0xff8000004c627808 */ /* 0x000fe40004000000 */
[----:B------:R-:W-:Y:S01]  /*bc70*/  FSEL R101, R78, -INF , !P5 ;  /* 0xff8000004e657808 */ /* 0x000fe20006800000 */
[----:B------:R-:W-:Y:S01]  /*bc80*/  HMMA.16816.F32 R40, R12, R34, RZ ;  /* 0x000000220c28723c */ /* 0x000fe200000018ff */
[-C--:B------:R-:W-:Y:S02]  /*bc90*/  ISETP.GE.AND P0, PT, R3, R207.reuse, PT ;  /* 0x000000cf0300720c */ /* 0x080fe40003f06270 */
[----:B------:R-:W-:-:S02]  /*bca0*/  ISETP.GE.AND P5, PT, R2, R207, PT ;  /* 0x000000cf0200720c */ /* 0x000fc40003fa6270 */
[----:B------:R-:W-:Y:S01]  /*bcb0*/  FSEL R102, R79, -INF , !P3 ;  /* 0xff8000004f667808 */ /* 0x000fe20005800000 */
[----:B------:R-:W-:Y:S01]  /*bcc0*/  HMMA.16816.F32 R32, R16, R34, RZ ;  /* 0x000000221020723c */ /* 0x000fe200000018ff */
[-C--:B------:R-:W-:Y:S02]  /*bcd0*/  ISETP.LT.OR P0, PT, R3, R203.reuse, P0 ;  /* 0x000000cb0300720c */ /* 0x080fe40000701670 */
[----:B------:R-:W-:Y:S02]  /*bce0*/  ISETP.LT.OR P3, PT, R2, R203, P5 ;  /* 0x000000cb0200720c */ /* 0x000fe40002f61670 */
[----:B------:R-:W-:Y:S02]  /*bcf0*/  FSEL R109, R74, -INF , !P6 ;  /* 0xff8000004a6d7808 */ /* 0x000fe40007000000 */
[----:B------:R-:W-:Y:S02]  /*bd00*/  FSEL R110, R75, -INF , !P4 ;  /* 0xff8000004b6e7808 */ /* 0x000fe40006000000 */
[----:B------:R-:W-:-:S02]  /*bd10*/  FSEL R97, R77, -INF , !P2 ;  /* 0xff8000004d617808 */ /* 0x000fc40005000000 */
[----:B------:R-:W-:Y:S02]  /*bd20*/  FSEL R78, R64, -INF , !P0 ;  /* 0xff800000404e7808 */ /* 0x000fe40004000000 */
[----:B------:R-:W-:Y:S02]  /*bd30*/  FSEL R79, R65, -INF , !P3 ;  /* 0xff800000414f7808 */ /* 0x000fe40005800000 */
[C---:B------:R-:W-:Y:S02]  /*bd40*/  ISETP.GE.AND P6, PT, R3.reuse, R211, PT ;  /* 0x000000d30300720c */ /* 0x040fe40003fc6270 */
[C---:B------:R-:W-:Y:S02]  /*bd50*/  ISETP.GE.AND P4, PT, R3.reuse, R209, PT ;  /* 0x000000d10300720c */ /* 0x040fe40003f86270 */
[----:B------:R-:W-:Y:S02]  /*bd60*/  ISETP.GE.AND P2, PT, R3, R205, PT ;  /* 0x000000cd0300720c */ /* 0x000fe40003f46270 */
[----:B------:R-:W-:-:S02]  /*bd70*/  ISETP.GE.AND P5, PT, R2, R211, PT ;  /* 0x000000d30200720c */ /* 0x000fc40003fa6270 */
[C---:B------:R-:W-:Y:S01]  /*bd80*/  ISETP.GE.AND P0, PT, R2.reuse, R205, PT ;  /* 0x000000cd0200720c */ /* 0x040fe20003f06270 */
[----:B-1----:R-:W-:Y:S01]  /*bd90*/  HMMA.16816.F32 R72, R8, R22, R32 ;  /* 0x000000160848723c */ /* 0x002fe20000001820 */
[----:B------:R-:W-:Y:S01]  /*bda0*/  ISETP.GE.AND P3, PT, R2, R209, PT ;  /* 0x000000d10200720c */ /* 0x000fe20003f66270 */
[----:B------:R-:W-:Y:S01]  /*bdb0*/  LDSM.16.M88.4 R32, [R135+0x3400] ;  /* 0x003400008720783b */ /* 0x000fe20000000200 */
[C---:B------:R-:W-:Y:S02]  /*bdc0*/  ISETP.LT.OR P6, PT, R3.reuse, R199, P6 ;  /* 0x000000c70300720c */ /* 0x040fe400037c1670 */
[C---:B------:R-:W-:Y:S02]  /*bdd0*/  ISETP.LT.OR P4, PT, R3.reuse, R197, P4 ;  /* 0x000000c50300720c */ /* 0x040fe40002781670 */
[----:B------:R-:W-:Y:S01]  /*bde0*/  ISETP.LT.OR P2, PT, R3, R201, P2 ;  /* 0x000000c90300720c */ /* 0x000fe20001741670 */
[----:B------:R-:W-:Y:S01]  /*bdf0*/  VIADD R3, R0, 0x20 ;  /* 0x0000002000037836 */ /* 0x000fe20000000000 */
[----:B------:R-:W-:-:S02]  /*be00*/  ISETP.LT.OR P5, PT, R2, R199, P5 ;  /* 0x000000c70200720c */ /* 0x000fc40002fa1670 */
[C---:B------:R-:W-:Y:S02]  /*be10*/  ISETP.LT.OR P0, PT, R2.reuse, R201, P0 ;  /* 0x000000c90200720c */ /* 0x040fe40000701670 */
[----:B------:R-:W-:Y:S01]  /*be20*/  ISETP.LT.OR P3, PT, R2, R197, P3 ;  /* 0x000000c50200720c */ /* 0x000fe20001f61670 */
[----:B------:R-:W-:Y:S01]  /*be30*/  VIADD R2, R0, 0x21 ;  /* 0x0000002100027836 */ /* 0x000fe20000000000 */
[----:B------:R-:W-:Y:S02]  /*be40*/  FSEL R99, R66, -INF , !P2 ;  /* 0xff80000042637808 */ /* 0x000fe40005000000 */
[----:B------:R-:W-:Y:S02]  /*be50*/  FSEL R106, R71, -INF , !P3 ;  /* 0xff800000476a7808 */ /* 0x000fe40005800000 */
[-C--:B------:R-:W-:Y:S02]  /*be60*/  ISETP.GE.AND P2, PT, R3, R211.reuse, PT ;  /* 0x000000d30300720c */ /* 0x080fe40003f46270 */
[----:B------:R-:W-:-:S02]  /*be70*/  ISETP.GE.AND P3, PT, R2, R211, PT ;  /* 0x000000d30200720c */ /* 0x000fc40003f66270 */
[-C--:B------:R-:W-:Y:S02]  /*be80*/  ISETP.LT.OR P2, PT, R3, R199.reuse, P2 ;  /* 0x000000c70300720c */ /* 0x080fe40001741670 */
[----:B------:R-:W-:Y:S02]  /*be90*/  ISETP.LT.OR P3, PT, R2, R199, P3 ;  /* 0x000000c70200720c */ /* 0x000fe40001f61670 */
        /* <DEDUP_REMOVED lines=8> */
[----:B------:R-:W1:Y:S01]  /*bf20*/  LDSM.16.M88.4 R24, [R192] ;  /* 0x00000000c018783b */ /* 0x000e620000000200 */
[CC--:B------:R-:W-:Y:S02]  /*bf30*/  ISETP.GE.AND P6, PT, R3.reuse, R209.reuse, PT ;  /* 0x000000d10300720c */ /* 0x0c0fe40003fc6270 */
[----:B------:R-:W-:Y:S01]  /*bf40*/  ISETP.GE.AND P4, PT, R2, R209, PT ;  /* 0x000000d10200720c */ /* 0x000fe20003f86270 */
[----:B--2---:R-:W-:Y:S01]  /*bf50*/  HMMA.16816.F32 R44, R12, R30, RZ ;  /* 0x0000001e0c2c723c */ /* 0x004fe200000018ff */
[C---:B------:R-:W-:Y:S02]  /*bf60*/  ISETP.GE.AND P0, PT, R3.reuse, R207, PT ;  /* 0x000000cf0300720c */ /* 0x040fe40003f06270 */
[----:B------:R-:W-:-:S02]  /*bf70*/  ISETP.GE.AND P5, PT, R3, R205, PT ;  /* 0x000000cd0300720c */ /* 0x000fc40003fa6270 */
        /* <DEDUP_REMOVED lines=14> */
[----:B------:R-:W-:Y:S02]  /*c060*/  FSEL R129, R55, -INF , !P3 ;  /* 0xff80000037817808 */ /* 0x000fe40005800000 */
[-C--:B------:R-:W-:Y:S02]  /*c070*/  ISETP.LT.OR P0, PT, R3, R203.reuse, P0 ;  /* 0x000000cb0300720c */ /* 0x080fe40000701670 */
[----:B------:R-:W-:Y:S02]  /*c080*/  ISETP.LT.OR P3, PT, R2, R203, P5 ;  /* 0x000000cb0200720c */ /* 0x000fe40002f61670 */
[----:B------:R-:W-:Y:S02]  /*c090*/  FSEL R116, R62, -INF , !P6 ;  /* 0xff8000003e747808 */ /* 0x000fe40007000000 */
[----:B------:R-:W-:Y:S02]  /*c0a0*/  FSEL R118, R63, -INF , !P4 ;  /* 0xff8000003f767808 */ /* 0x000fe40006000000 */
[----:B------:R-:W-:Y:S01]  /*c0b0*/  FSEL R128, R53, -INF , !P2 ;  /* 0xff80000035807808 */ /* 0x000fe20005000000 */
[----:B------:R-:W-:Y:S01]  /*c0c0*/  HMMA.16816.F32 R60, R4, R22, R40 ;  /* 0x00000016043c723c */ /* 0x000fe20000001828 */
[----:B------:R-:W-:-:S02]  /*c0d0*/  FSEL R119, R56, -INF , !P0 ;  /* 0xff80000038777808 */ /* 0x000fc40004000000 */
[----:B------:R-:W-:Y:S02]  /*c0e0*/  FSEL R120, R57, -INF , !P3 ;  /* 0xff80000039787808 */ /* 0x000fe40005800000 */
[C---:B------:R-:W-:Y:S01]  /*c0f0*/  ISETP.GE.AND P6, PT, R3.reuse, R211, PT ;  /* 0x000000d30300720c */ /* 0x040fe20003fc6270 */
[-C--:B------:R-:W-:Y:S01]  /*c100*/  HMMA.16816.F32 R20, R12, R28.reuse, RZ ;  /* 0x0000001c0c14723c */ /* 0x080fe200000018ff */
[C---:B------:R-:W-:Y:S02]  /*c110*/  ISETP.GE.AND P4, PT, R3.reuse, R209, PT ;  /* 0x000000d10300720c */ /* 0x040fe40003f86270 */
[----:B------:R-:W-:Y:S02]  /*c120*/  ISETP.GE.AND P2, PT, R3, R205, PT ;  /* 0x000000cd0300720c */ /* 0x000fe40003f46270 */
[C---:B------:R-:W-:Y:S01]  /*c130*/  ISETP.GE.AND P5, PT, R2.reuse, R211, PT ;  /* 0x000000d30200720c */ /* 0x040fe20003fa6270 */
[----:B------:R-:W-:Y:S01]  /*c140*/  HMMA.16816.F32 R40, R16, R28, RZ ;  /* 0x0000001c1028723c */ /* 0x000fe200000018ff */
[----:B------:R-:W-:-:S02]  /*c150*/  ISETP.GE.AND P0, PT, R2, R205, PT ;  /* 0x000000cd0200720c */ /* 0x000fc40003f06270 */
[----:B------:R-:W-:Y:S02]  /*c160*/  ISETP.GE.AND P3, PT, R2, R209, PT ;  /* 0x000000d10200720c */ /* 0x000fe40003f66270 */
[C---:B------:R-:W-:Y:S01]  /*c170*/  ISETP.LT.OR P6, PT, R3.reuse, R199, P6 ;  /* 0x000000c70300720c */ /* 0x040fe200037c1670 */
[----:B------:R-:W-:Y:S01]  /*c180*/  HMMA.16816.F32 R28, R16, R30, RZ ;  /* 0x0000001e101c723c */ /* 0x000fe200000018ff */
[C---:B------:R-:W-:Y:S02]  /*c190*/  ISETP.LT.OR P4, PT, R3.reuse, R197, P4 ;  /* 0x000000c50300720c */ /* 0x040fe40002781670 */
[----:B------:R-:W-:Y:S01]  /*c1a0*/  ISETP.LT.OR P2, PT, R3, R201, P2 ;  /* 0x000000c90300720c */ /* 0x000fe20001741670 */
[----:B------:R-:W-:Y:S01]  /*c1b0*/  VIADD R3, R0, 0x30 ;  /* 0x0000003000037836 */ /* 0x000fe20000000000 */
[C---:B------:R-:W-:Y:S02]  /*c1c0*/  ISETP.LT.OR P5, PT, R2.reuse, R199, P5 ;  /* 0x000000c70200720c */ /* 0x040fe40002fa1670 */
[----:B------:R-:W-:-:S02]  /*c1d0*/  ISETP.LT.OR P0, PT, R2, R201, P0 ;  /* 0x000000c90200720c */ /* 0x000fc40000701670 */
[----:B------:R-:W-:Y:S01]  /*c1e0*/  ISETP.LT.OR P3, PT, R2, R197, P3 ;  /* 0x000000c50200720c */ /* 0x000fe20001f61670 */
[----:B------:R-:W-:Y:S01]  /*c1f0*/  VIADD R2, R0, 0x31 ;  /* 0x0000003100027836 */ /* 0x000fe20000000000 */
[----:B------:R-:W-:Y:S02]  /*c200*/  FSEL R121, R58, -INF , !P2 ;  /* 0xff8000003a797808 */ /* 0x000fe40005000000 */
[----:B------:R-:W-:Y:S02]  /*c210*/  FSEL R114, R51, -INF , !P3 ;  /* 0xff80000033727808 */ /* 0x000fe40005800000 */
[CC--:B------:R-:W-:Y:S02]  /*c220*/  ISETP.GE.AND P2, PT, R3.reuse, R211.reuse, PT ;  /* 0x000000d30300720c */ /* 0x0c0fe40003f46270 */
[----:B------:R-:W-:Y:S01]  /*c230*/  ISETP.GE.AND P3, PT, R2, R211, PT ;  /* 0x000000d30200720c */ /* 0x000fe20003f66270 */
[----:B-1----:R-:W-:Y:S01]  /*c240*/  HMMA.16816.F32 R52, R8, R24, R40 ;  /* 0x000000180834723c */ /* 0x002fe20000001828 */
        /* <DEDUP_REMOVED lines=10> */
[CC--:B------:R-:W-:Y:S01]  /*c2f0*/  ISETP.GE.AND P6, PT, R3.reuse, R209.reuse, PT ;  /* 0x000000d10300720c */ /* 0x0c0fe20003fc6270 */
[----:B------:R-:W-:Y:S01]  /*c300*/  HMMA.16816.F32 R48, R4, R24, R20 ;  /* 0x000000180430723c */ /* 0x000fe20000001814 */
[C---:B------:R-:W-:Y:S01]  /*c310*/  ISETP.GE.AND P4, PT, R2.reuse, R209, PT ;  /* 0x000000d10200720c */ /* 0x040fe20003f86270 */
[----:B------:R-:W1:Y:S01]  /*c320*/  LDSM.16.M88.4 R20, [R191] ;  /* 0x00000000bf14783b */ /* 0x000e620000000200 */
[C---:B------:R-:W-:Y:S02]  /*c330*/  ISETP.GE.AND P0, PT, R3.reuse, R207, PT ;  /* 0x000000cf0300720c */ /* 0x040fe40003f06270 */
[----:B------:R-:W-:Y:S01]  /*c340*/  ISETP.GE.AND P5, PT, R3, R205, PT ;  /* 0x000000cd0300720c */ /* 0x000fe20003fa6270 */
        /* <DEDUP_REMOVED lines=8> */
[C---:B------:R-:W-:Y:S01]  /*c3d0*/  ISETP.LT.OR P4, PT, R2.reuse, R197, P4 ;  /* 0x000000c50200720c */ /* 0x040fe20002781670 */
[----:B------:R-:W-:Y:S01]  /*c3e0*/  HMMA.16816.F32 R44, R12, R34, RZ ;  /* 0x000000220c2c723c */ /* 0x000fe200000018ff */
[----:B------:R-:W-:-:S02]  /*c3f0*/  ISETP.LT.OR P2, PT, R2, R203, P2 ;  /* 0x000000cb0200720c */ /* 0x000fc40001741670 */
[----:B------:R-:W-:Y:S01]  /*c400*/  ISETP.LT.OR P3, PT, R2, R201, P3 ;  /* 0x000000c90200720c */ /* 0x000fe20001f61670 */
[----:B------:R-:W-:Y:S01]  /*c410*/  VIADD R2, R0, 0x39 ;  /* 0x0000003900027836 */ /* 0x000fe20000000000 */
[----:B------:R-:W-:Y:S02]  /*c420*/  FSEL R134, R68, -INF , !P0 ;  /* 0xff80000044867808 */ /* 0x000fe40004000000 */
[----:B------:R-:W-:Y:S02]  /*c430*/  FSEL R170, R70, -INF , !P5 ;  /* 0xff80000046aa7808 */ /* 0x000fe40006800000 */
[-C--:B------:R-:W-:Y:S02]  /*c440*/  ISETP.GE.AND P0, PT, R3, R207.reuse, PT ;  /* 0x000000cf0300720c */ /* 0x080fe40003f06270 */
[----:B------:R-:W-:Y:S02]  /*c450*/  ISETP.GE.AND P5, PT, R2, R207, PT ;  /* 0x000000cf0200720c */ /* 0x000fe40003fa6270 */
[----:B------:R-:W-:-:S02]  /*c460*/  FSEL R171, R71, -INF , !P3 ;  /* 0xff80000047ab7808 */ /* 0x000fc40005800000 */
[-C--:B------:R-:W-:Y:S02]  /*c470*/  ISETP.LT.OR P0, PT, R3, R203.reuse, P0 ;  /* 0x000000cb0300720c */ /* 0x080fe40000701670 */
[----:B------:R-:W-:Y:S02]  /*c480*/  ISETP.LT.OR P3, PT, R2, R203, P5 ;  /* 0x000000cb0200720c */ /* 0x000fe40002f61670 */
[----:B------:R-:W-:Y:S02]  /*c490*/  FSEL R180, R66, -INF , !P6 ;  /* 0xff80000042b47808 */ /* 0x000fe40007000000 */
[----:B------:R-:W-:Y:S02]  /*c4a0*/  FSEL R181, R67, -INF , !P4 ;  /* 0xff80000043b57808 */ /* 0x000fe40006000000 */
[----:B------:R-:W-:Y:S01]  /*c4b0*/  FSEL R133, R69, -INF , !P2 ;  /* 0xff80000045857808 */ /* 0x000fe20005000000 */
[----:B-1----:R-:W-:Y:S01]  /*c4c0*/  HMMA.16816.F32 R64, R8, R20, R28 ;  /* 0x000000140840723c */ /* 0x002fe2000000181c */
[----:B------:R-:W-:Y:S01]  /*c4d0*/  FSEL R131, R60, -INF , !P0 ;  /* 0xff8000003c837808 */ /* 0x000fe20004000000 */
[----:B------:R-:W-:Y:S01]  /*c4e0*/  LDSM.16.M88.4 R28, [R190] ;  /* 0x00000000be1c783b */ /* 0x000fe20000000200 */
[----:B------:R-:W-:-:S02]  /*c4f0*/  FSEL R132, R61, -INF , !P3 ;  /* 0xff8000003d847808 */ /* 0x000fc40005800000 */
[C---:B------:R-:W-:Y:S01]  /*c500*/  ISETP.GE.AND P6, PT, R3.reuse, R211, PT ;  /* 0x000000d30300720c */ /* 0x040fe20003fc6270 */
[----:B------:R-:W-:Y:S01]  /*c510*/  HMMA.16816.F32 R68, R4, R20, R24 ;  /* 0x000000140444723c */ /* 0x000fe20000001818 */
[C---:B------:R-:W-:Y:S01]  /*c520*/  ISETP.GE.AND P4, PT, R3.reuse, R209, PT ;  /* 0x000000d10300720c */ /* 0x040fe20003f86270 */
[----:B------:R-:W1:Y:S01]  /*c530*/  LDSM.16.M88.4 R24, [R135+0x3800] ;  /* 0x003800008718783b */ /* 0x000e620000000200 */
[----:B------:R-:W-:Y:S02]  /*c540*/  ISETP.GE.AND P2, PT, R3, R205, PT ;  /* 0x000000cd0300720c */ /* 0x000fe40003f46270 */
[C---:B------:R-:W-:Y:S02]  /*c550*/  ISETP.GE.AND P5, PT, R2.reuse, R211, PT ;  /* 0x000000d30200720c */ /* 0x040fe40003fa6270 */
[C---:B------:R-:W-:Y:S02]  /*c560*/  ISETP.GE.AND P0, PT, R2.reuse, R205, PT ;  /* 0x000000cd0200720c */ /* 0x040fe40003f06270 */
[----:B------:R-:W-:-:S02]  /*c570*/  ISETP.GE.AND P3, PT, R2, R209, PT ;  /* 0x000000d10200720c */ /* 0x000fc40003f66270 */
[C---:B------:R-:W-:Y:S02]  /*c580*/  ISETP.LT.OR P6, PT, R3.reuse, R199, P6 ;  /* 0x000000c70300720c */ /* 0x040fe400037c1670 */
[C---:B------:R-:W-:Y:S02]  /*c590*/  ISETP.LT.OR P4, PT, R3.reuse, R197, P4 ;  /* 0x000000c50300720c */ /* 0x040fe40002781670 */
[----:B------:R-:W-:Y:S01]  /*c5a0*/  ISETP.LT.OR P2, PT, R3, R201, P2 ;  /* 0x000000c90300720c */ /* 0x000fe20001741670 */
[----:B------:R-:W-:Y:S01]  /*c5b0*/  VIADD R3, R0, 0x40 ;  /* 0x0000004000037836 */ /* 0x000fe20000000000 */
[C---:B------:R-:W-:Y:S02]  /*c5c0*/  ISETP.LT.OR P5, PT, R2.reuse, R199, P5 ;  /* 0x000000c70200720c */ /* 0x040fe40002fa1670 */
[C---:B------:R-:W-:Y:S02]  /*c5d0*/  ISETP.LT.OR P0, PT, R2.reuse, R201, P0 ;  /* 0x000000c90200720c */ /* 0x040fe40000701670 */
[----:B------:R-:W-:Y:S01]  /*c5e0*/  ISETP.LT.OR P3, PT, R2, R197, P3 ;  /* 0x000000c50200720c */ /* 0x000fe20001f61670 */
[----:B------:R-:W-:Y:S01]  /*c5f0*/  VIADD R2, R0, 0x41 ;  /* 0x0000004100027836 */ /* 0x000fe20000000000 */
[----:B------:R-:W-:-:S02]  /*c600*/  FSEL R169, R63, -INF , !P0 ;  /* 0xff8000003fa97808 */ /* 0x000fc40004000000 */
[----:B------:R-:W-:Y:S02]  /*c610*/  FSEL R175, R75, -INF , !P3 ;  /* 0xff8000004baf7808 */ /* 0x000fe40005800000 */
[CC--:B------:R-:W-:Y:S02]  /*c620*/  ISETP.GE.AND P3, PT, R3.reuse, R211.reuse, PT ;  /* 0x000000d30300720c */ /* 0x0c0fe40003f66270 */
[C---:B------:R-:W-:Y:S02]  /*c630*/  ISETP.GE.AND P0, PT, R2.reuse, R211, PT ;  /* 0x000000d30200720c */ /* 0x040fe40003f06270 */
[-C--:B------:R-:W-:Y:S02]  /*c640*/  ISETP.LT.OR P3, PT, R3, R199.reuse, P3 ;  /* 0x000000c70300720c */ /* 0x080fe40001f61670 */
[----:B------:R-:W-:Y:S02]  /*c650*/  ISETP.LT.OR P0, PT, R2, R199, P0 ;  /* 0x000000c70200720c */ /* 0x000fe40000701670 */
[----:B------:R-:W-:-:S02]  /*c660*/  FSEL R173, R73, -INF , !P5 ;  /* 0xff80000049ad7808 */ /* 0x000fc40006800000 */
[----:B------:R-:W-:Y:S02]  /*c670*/  FSEL R237, R52, -INF , !P3 ;  /* 0xff80000034ed7808 */ /* 0x000fe40005800000 */
[----:B------:R-:W-:Y:S02]  /*c680*/  FSEL R240, R53, -INF , !P0 ;  /* 0xff80000035f07808 */ /* 0x000fe40004000000 */
[C---:B------:R-:W-:Y:S02]  /*c690*/  ISETP.GE.AND P5, PT, R2.reuse, R209, PT ;  /* 0x000000d10200720c */ /* 0x040fe40003fa6270 */
[C---:B------:R-:W-:Y:S02]  /*c6a0*/  ISETP.GE.AND P3, PT, R2.reuse, R207, PT ;  /* 0x000000cf0200720c */ /* 0x040fe40003f66270 */
[C---:B------:R-:W-:Y:S02]  /*c6b0*/  ISETP.GE.AND P0, PT, R2.reuse, R205, PT ;  /* 0x000000cd0200720c */ /* 0x040fe40003f06270 */
[----:B------:R-:W-:-:S02]  /*c6c0*/  ISETP.LT.OR P5, PT, R2, R197, P5 ;  /* 0x000000c50200720c */ /* 0x000fc40002fa1670 */
[C---:B------:R-:W-:Y:S02]  /*c6d0*/  ISETP.LT.OR P3, PT, R2.reuse, R203, P3 ;  /* 0x000000cb0200720c */ /* 0x040fe40001f61670 */
[----:B------:R-:W-:Y:S01]  /*c6e0*/  ISETP.LT.OR P0, PT, R2, R201, P0 ;  /* 0x000000c90200720c */ /* 0x000fe20000701670 */
[----:B------:R-:W-:Y:S01]  /*c6f0*/  VIADD R2, R0, 0x49 ;  /* 0x0000004900027836 */ /* 0x000fe20000000000 */
[----:B------:R-:W-:Y:S02]  /*c700*/  FSEL R168, R62, -INF , !P2 ;  /* 0xff8000003ea87808 */ /* 0x000fe40005000000 */
[----:B------:R-:W-:Y:S01]  /*c710*/  FSEL R172, R72, -INF , !P6 ;  /* 0xff80000048ac7808 */ /* 0x000fe20007000000 */
[----:B-1----:R-:W-:Y:S01]  /*c720*/  HMMA.16816.F32 R60, R12, R24, RZ ;  /* 0x000000180c3c723c */ /* 0x002fe200000018ff */
[----:B------:R-:W-:Y:S02]  /*c730*/  FSEL R174, R74, -INF , !P4 ;  /* 0xff8000004aae7808 */ /* 0x000fe40006000000 */
[----:B------:R-:W-:-:S02]  /*c740*/  ISETP.GE.AND P6, PT, R3, R209, PT ;  /* 0x000000d10300720c */ /* 0x000fc40003fc6270 */
[C---:B------:R-:W-:Y:S02]  /*c750*/  ISETP.GE.AND P4, PT, R3.reuse, R207, PT ;  /* 0x000000cf0300720c */ /* 0x040fe40003f86270 */
[----:B------:R-:W-:Y:S02]  /*c760*/  ISETP.GE.AND P2, PT, R3, R205, PT ;  /* 0x000000cd0300720c */ /* 0x000fe40003f46270 */
[----:B------:R-:W-:Y:S02]  /*c770*/  FSEL R208, R51, -INF , !P0 ;  /* 0xff80000033d07808 */ /* 0x000fe40004000000 */
[----:B------:R-:W-:Y:S02]  /*c780*/  ISETP.GE.AND P0, PT, R2, R207, PT ;  /* 0x000000cf0200720c */ /* 0x000fe40003f06270 */
[C---:B------:R-:W-:Y:S02]  /*c790*/  ISETP.LT.OR P6, PT, R3.reuse, R197, P6 ;  /* 0x000000c50300720c */ /* 0x040fe400037c1670 */
[----:B------:R-:W-:-:S02]  /*c7a0*/  ISETP.LT.OR P4, PT, R3, R203, P4 ;  /* 0x000000cb0300720c */ /* 0x000fc40002781670 */
[----:B------:R-:W-:Y:S01]  /*c7b0*/  ISETP.LT.OR P2, PT, R3, R201, P2 ;  /* 0x000000c90300720c */ /* 0x000fe20001741670 */
[----:B------:R-:W-:Y:S01]  /*c7c0*/  VIADD R3, R0, 0x48 ;  /* 0x0000004800037836 */ /* 0x000fe20000000000 */
[----:B------:R-:W-:Y:S02]  /*c7d0*/  ISETP.LT.OR P0, PT, R2, R203, P0 ;  /* 0x000000cb0200720c */ /* 0x000fe40000701670 */
[----:B------:R-:W-:Y:S02]  /*c7e0*/  FSEL R183, R49, -INF , !P3 ;  /* 0xff80000031b77808 */ /* 0x000fe40005800000 */
[----:B------:R-:W-:Y:S01]  /*c7f0*/  FSEL R202, R50, -INF , !P2 ;  /* 0xff80000032ca7808 */ /* 0x000fe20005000000 */
[----:B------:R-:W-:Y:S01]  /*c800*/  HMMA.16816.F32 R60, R4, R28, R60 ;  /* 0x0000001c043c723c */ /* 0x000fe2000000183c */
[----:B------:R-:W-:Y:S02]  /*c810*/  FSEL R200, R41, -INF , !P0 ;  /* 0xff80000029c87808 */ /* 0x000fe40004000000 */
[----:B------:R-:W-:-:S02]  /*c820*/  FSEL R73, R54, -INF , !P6 ;  /* 0xff80000036497808 */ /* 0x000fc40007000000 */
[----:B------:R-:W-:Y:S02]  /*c830*/  FSEL R182, R48, -INF , !P4 ;  /* 0xff80000030b67808 */ /* 0x000fe40006000000 */
[C---:B------:R-:W-:Y:S02]  /*c840*/  ISETP.GE.AND P3, PT, R3.reuse, R207, PT ;  /* 0x000000cf0300720c */ /* 0x040fe40003f66270 */
[CC--:B------:R-:W-:Y:S02]  /*c850*/  ISETP.GE.AND P2, PT, R3.reuse, R205.reuse, PT ;  /* 0x000000cd0300720c */ /* 0x0c0fe40003f46270 */
[----:B------:R-:W-:Y:S02]  /*c860*/  ISETP.GE.AND P0, PT, R2, R205, PT ;  /* 0x000000cd0200720c */ /* 0x000fe40003f06270 */
[C---:B------:R-:W-:Y:S02]  /*c870*/  ISETP.GE.AND P6, PT, R3.reuse, R211, PT ;  /* 0x000000d30300720c */ /* 0x040fe40003fc6270 */
[----:B------:R-:W-:-:S02]  /*c880*/  ISETP.GE.AND P4, PT, R3, R209, PT ;  /* 0x000000d10300720c */ /* 0x000fc40003f86270 */
[C---:B------:R-:W-:Y:S02]  /*c890*/  ISETP.LT.OR P3, PT, R3.reuse, R203, P3 ;  /* 0x000000cb0300720c */ /* 0x040fe40001f61670 */
[CC--:B------:R-:W-:Y:S02]  /*c8a0*/  ISETP.LT.OR P2, PT, R3.reuse, R201.reuse, P2 ;  /* 0x000000c90300720c */ /* 0x0c0fe40001741670 */
[----:B------:R-:W-:Y:S02]  /*c8b0*/  ISETP.LT.OR P0, PT, R2, R201, P0 ;  /* 0x000000c90200720c */ /* 0x000fe40000701670 */
[C---:B------:R-:W-:Y:S02]  /*c8c0*/  ISETP.LT.OR P6, PT, R3.reuse, R199, P6 ;  /* 0x000000c70300720c */ /* 0x040fe400037c1670 */
[----:B------:R-:W-:Y:S01]  /*c8d0*/  ISETP.LT.OR P4, PT, R3, R197, P4 ;  /* 0x000000c50300720c */ /* 0x000fe20002781670 */
[----:B------:R-:W-:Y:S01]  /*c8e0*/  VIADD R3, R0, 0x50 ;  /* 0x0000005000037836 */ /* 0x000fe20000000000 */
[----:B------:R-:W-:-:S02]  /*c8f0*/  FSEL R198, R40, -INF , !P3 ;  /* 0xff80000028c67808 */ /* 0x000fc40005800000 */
[----:B------:R-:W-:Y:S02]  /*c900*/  FSEL R204, R42, -INF , !P2 ;  /* 0xff8000002acc7808 */ /* 0x000fe40005000000 */
[----:B------:R-:W-:Y:S02]  /*c910*/  FSEL R206, R43, -INF , !P0 ;  /* 0xff8000002bce7808 */ /* 0x000fe40004000000 */
[----:B------:R-:W-:Y:S01]  /*c920*/  FSEL R74, R55, -INF , !P5 ;  /* 0xff800000374a7808 */ /* 0x000fe20006800000 */
[----:B------:R-:W-:Y:S01]  /*c930*/  HMMA.16816.F32 R40, R16, R34, RZ ;  /* 0x000000221028723c */ /* 0x000fe200000018ff */
[C---:B------:R-:W-:Y:S01]  /*c940*/  ISETP.GE.AND P5, PT, R2.reuse, R211, PT ;  /* 0x000000d30200720c */ /* 0x040fe20003fa6270 */
[----:B------:R-:W1:Y:S01]  /*c950*/  LDSM.16.M88.4 R32, [R135+0x3c00] ;  /* 0x003c00008720783b */ /* 0x000e620000000200 */
[C---:B------:R-:W-:Y:S02]  /*c960*/  ISETP.GE.AND P3, PT, R2.reuse, R209, PT ;  /* 0x000000d10200720c */ /* 0x040fe40003f66270 */
[----:B------:R-:W-:Y:S01]  /*c970*/  ISETP.GE.AND P2, PT, R3, R211, PT ;  /* 0x000000d30300720c */ /* 0x000fe20003f46270 */
[----:B------:R-:W-:Y:S01]  /*c980*/  HMMA.16816.F32 R52, R4, R22, R44 ;  /* 0x000000160434723c */ /* 0x000fe2000000182c */
[----:B------:R-:W-:-:S02]  /*c990*/  ISETP.LT.OR P5, PT, R2, R199, P5 ;  /* 0x000000c70200720c */ /* 0x000fc40002fa1670 */
[----:B------:R-:W-:Y:S01]  /*c9a0*/  ISETP.LT.OR P3, PT, R2, R197, P3 ;  /* 0x000000c50200720c */ /* 0x000fe20001f61670 */
[----:B------:R-:W-:Y:S01]  /*c9b0*/  VIADD R2, R0, 0x51 ;  /* 0x0000005100027836 */ /* 0x000fe20000000000 */
[C---:B------:R-:W-:Y:S02]  /*c9c0*/  ISETP.LT.OR P2, PT, R3.reuse, R199, P2 ;  /* 0x000000c70300720c */ /* 0x040fe40001741670 */
[CC--:B------:R-:W-:Y:S02]  /*c9d0*/  ISETP.GE.AND P0, PT, R3.reuse, R207.reuse, PT ;  /* 0x000000cf0300720c */ /* 0x0c0fe40003f06270 */
[----:B------:R-:W-:Y:S02]  /*c9e0*/  FSEL R228, R64, -INF , !P2 ;  /* 0xff80000040e47808 */ /* 0x000fe40005000000 */
[----:B------:R-:W-:Y:S02]  /*c9f0*/  ISETP.GE.AND P2, PT, R2, R207, PT ;  /* 0x000000cf0200720c */ /* 0x000fe40003f46270 */
[----:B------:R-:W-:-:S02]  /*ca00*/  ISETP.LT.OR P0, PT, R3, R203, P0 ;  /* 0x000000cb0300720c */ /* 0x000fc40000701670 */
[----:B------:R-:W-:Y:S02]  /*ca10*/  ISETP.LT.OR P2, PT, R2, R203, P2 ;  /* 0x000000cb0200720c */ /* 0x000fe40001741670 */
[----:B------:R-:W-:Y:S01]  /*ca20*/  FSEL R21, R68, -INF , !P0 ;  /* 0xff80000044157808 */ /* 0x000fe20004000000 */
[----:B------:R-:W-:Y:S01]  /*ca30*/  HMMA.16816.F32 R48, R8, R22, R40 ;  /* 0x000000160830723c */ /* 0x000fe20000001828 */
[----:B------:R-:W-:Y:S02]  /*ca40*/  FSEL R20, R69, -INF , !P2 ;  /* 0xff80000045147808 */ /* 0x000fe40005000000 */
[----:B------:R-:W-:Y:S01]  /*ca50*/  FSEL R229, R56, -INF , !P6 ;  /* 0xff80000038e57808 */ /* 0x000fe20007000000 */
[----:B------:R-:W-:Y:S01]  /*ca60*/  STL [R1+0x10], R21 ;  /* 0x0000101501007387 */ /* 0x000fe20000100800 */
[----:B------:R-:W-:Y:S02]  /*ca70*/  FSEL R230, R57, -INF , !P5 ;  /* 0xff80000039e67808 */ /* 0x000fe40006800000 */
[----:B------:R-:W-:Y:S01]  /*ca80*/  FSEL R77, R58, -INF , !P4 ;  /* 0xff8000003a4d7808 */ /* 0x000fe20006000000 */
[----:B------:R-:W-:Y:S01]  /*ca90*/  STL [R1+0xc], R20 ;  /* 0x00000c1401007387 */ /* 0x000fe20000100800 */
[----:B------:R-:W-:-:S02]  /*caa0*/  FSEL R76, R59, -INF , !P3 ;  /* 0xff8000003b4c7808 */ /* 0x000fc40005800000 */
[----:B------:R-:W-:Y:S01]  /*cab0*/  HMMA.16816.F32 R56, R16, R24, RZ ;  /* 0x000000181038723c */ /* 0x000fe200000018ff */
[C---:B------:R-:W-:Y:S01]  /*cac0*/  ISETP.GE.AND P3, PT, R2.reuse, R211, PT ;  /* 0x000000d30200720c */ /* 0x040fe20003f66270 */
[----:B------:R-:W2:Y:S01]  /*cad0*/  LDSM.16.M88.4 R20, [R189] ;  /* 0x00000000bd14783b */ /* 0x000ea20000000200 */
[----:B------:R-:W-:Y:S01]  /*cae0*/  ISETP.GE.AND P4, PT, R2, R209, PT ;  /* 0x000000d10200720c */ /* 0x000fe20003f86270 */
[----:B------:R-:W-:-:S04]  /*caf0*/  DEPBAR.LE SB0, 0x0 ;  /* 0x000080000000791a */ /* 0x000fc80000000000 */
[----:B------:R-:W-:Y:S01]  /*cb00*/  BAR.SYNC.DEFER_BLOCKING 0x0 ;  /* 0x0000000000007b1d */ /* 0x000fe20000010000 */
[C---:B------:R-:W-:Y:S01]  /*cb10*/  ISETP.LT.OR P3, PT, R2.reuse, R199, P3 ;  /* 0x000000c70200720c */ /* 0x040fe20001f61670 */
[-C--:B-1----:R-:W-:Y:S01]  /*cb20*/  HMMA.16816.F32 R44, R16, R32.reuse, RZ ;  /* 0x00000020102c723c */ /* 0x082fe200000018ff */
[----:B------:R-:W-:Y:S02]  /*cb30*/  ISETP.GE.AND P6, PT, R3, R209, PT ;  /* 0x000000d10300720c */ /* 0x000fe40003fc6270 */
[----:B------:R-:W-:Y:S02]  /*cb40*/  FSEL R233, R65, -INF , !P3 ;  /* 0xff80000041e97808 */ /* 0x000fe40005800000 */
[CC--:B------:R-:W-:Y:S01]  /*cb50*/  ISETP.GE.AND P3, PT, R2.reuse, R205.reuse, PT ;  /* 0x000000cd0200720c */ /* 0x0c0fe20003f66270 */
[----:B------:R-:W-:Y:S01]  /*cb60*/  HMMA.16816.F32 R40, R12, R32, RZ ;  /* 0x000000200c28723c */ /* 0x000fe200000018ff */
[----:B------:R-:W-:Y:S02]  /*cb70*/  ISETP.GE.AND P5, PT, R3, R205, PT ;  /* 0x000000cd0300720c */ /* 0x000fe40003fa6270 */
[----:B------:R-:W-:-:S02]  /*cb80*/  ISETP.LT.OR P4, PT, R2, R197, P4 ;  /* 0x000000c50200720c */ /* 0x000fc40002781670 */
[----:B------:R-:W-:Y:S01]  /*cb90*/  ISETP.LT.OR P3, PT, R2, R201, P3 ;  /* 0x000000c90200720c */ /* 0x000fe20001f61670 */
[C---:B------:R-:W-:Y:S01]  /*cba0*/  VIADD R2, R0.reuse, 0x59 ;  /* 0x0000005900027836 */ /* 0x040fe20000000000 */
[C---:B------:R-:W-:Y:S01]  /*cbb0*/  ISETP.LT.OR P6, PT, R3.reuse, R197, P6 ;  /* 0x000000c50300720c */ /* 0x040fe200037c1670 */
[----:B------:R-:W-:Y:S01]  /*cbc0*/  HMMA.16816.F32 R56, R8, R28, R56 ;  /* 0x0000001c0838723c */ /* 0x000fe20000001838 */
[----:B------:R-:W-:Y:S01]  /*cbd0*/  ISETP.LT.OR P5, PT, R3, R201, P5 ;  /* 0x000000c90300720c */ /* 0x000fe20002fa1670 */
[----:B------:R-:W-:Y:S01]  /*cbe0*/  VIADD R3, R0, 0x58 ;  /* 0x0000005800037836 */ /* 0x000fe20000000000 */
[----:B------:R-:W-:Y:S02]  /*cbf0*/  FSEL R72, R66, -INF , !P6 ;  /* 0xff80000042487808 */ /* 0x000fe40007000000 */
[----:B------:R-:W-:Y:S02]  /*cc00*/  FSEL R68, R70, -INF , !P5 ;  /* 0xff80000046447808 */ /* 0x000fe40006800000 */
[----:B------:R-:W-:-:S02]  /*cc10*/  ISETP.GE.AND P5, PT, R2, R207, PT ;  /* 0x000000cf0200720c */ /* 0x000fc40003fa6270 */
[----:B------:R-:W-:Y:S02]  /*cc20*/  ISETP.GE.AND P0, PT, R3, R207, PT ;  /* 0x000000cf0300720c */ /* 0x000fe40003f06270 */
[----:B------:R-:W-:Y:S02]  /*cc30*/  FSEL R126, R67, -INF , !P4 ;  /* 0xff800000437e7808 */ /* 0x000fe40006000000 */
[----:B------:R-:W-:Y:S02]  /*cc40*/  FSEL R71, R71, -INF , !P3 ;  /* 0xff80000047477808 */ /* 0x000fe40005800000 */
[C---:B------:R-:W-:Y:S02]  /*cc50*/  ISETP.GE.AND P6, PT, R3.reuse, R211, PT ;  /* 0x000000d30300720c */ /* 0x040fe40003fc6270 */
[C---:B------:R-:W-:Y:S01]  /*cc60*/  ISETP.GE.AND P4, PT, R3.reuse, R209, PT ;  /* 0x000000d10300720c */ /* 0x040fe20003f86270 */
[----:B--2---:R-:W-:Y:S01]  /*cc70*/  HMMA.16816.F32 R44, R8, R20, R44 ;  /* 0x00000014082c723c */ /* 0x004fe2000000182c */
[----:B------:R-:W-:-:S02]  /*cc80*/  ISETP.GE.AND P2, PT, R3, R205, PT ;  /* 0x000000cd0300720c */ /* 0x000fc40003f46270 */
[-C--:B------:R-:W-:Y:S02]  /*cc90*/  ISETP.LT.OR P3, PT, R2, R203.reuse, P5 ;  /* 0x000000cb0200720c */ /* 0x080fe40002f61670 */
[C---:B------:R-:W-:Y:S01]  /*cca0*/  ISETP.LT.OR P0, PT, R3.reuse, R203, P0 ;  /* 0x000000cb0300720c */ /* 0x040fe20000701670 */
[----:B------:R-:W-:Y:S01]  /*ccb0*/  HMMA.16816.F32 R40, R4, R20, R40 ;  /* 0x000000140428723c */ /* 0x000fe20000001828 */
[C---:B------:R-:W-:Y:S02]  /*ccc0*/  ISETP.LT.OR P6, PT, R3.reuse, R199, P6 ;  /* 0x000000c70300720c */ /* 0x040fe400037c1670 */
[C---:B------:R-:W-:Y:S02]  /*ccd0*/  ISETP.LT.OR P4, PT, R3.reuse, R197, P4 ;  /* 0x000000c50300720c */ /* 0x040fe40002781670 */
[----:B------:R-:W-:Y:S02]  /*cce0*/  ISETP.LT.OR P2, PT, R3, R201, P2 ;  /* 0x000000c90300720c */ /* 0x000fe40001741670 */
[----:B------:R-:W-:-:S02]  /*ccf0*/  FSEL R70, R53, -INF , !P3 ;  /* 0xff80000035467808 */ /* 0x000fc40005800000 */
[----:B------:R-:W-:Y:S02]  /*cd00*/  ISETP.GE.AND P5, PT, R2, R211, PT ;  /* 0x000000d30200720c */ /* 0x000fe40003fa6270 */
[----:B------:R-:W-:Y:S02]  /*cd10*/  FSEL R3, R52, -INF , !P0 ;  /* 0xff80000034037808 */ /* 0x000fe40004000000 */
[C---:B------:R-:W-:Y:S02]  /*cd20*/  ISETP.GE.AND P3, PT, R2.reuse, R209, PT ;  /* 0x000000d10200720c */ /* 0x040fe40003f66270 */
[C---:B------:R-:W-:Y:S01]  /*cd30*/  ISETP.GE.AND P0, PT, R2.reuse, R205, PT ;  /* 0x000000cd0200720c */ /* 0x040fe20003f06270 */
[----:B------:R1:W-:Y:S01]  /*cd40*/  STL [R1+0x8], R3 ;  /* 0x0000080301007387 */ /* 0x0003e20000100800 */
[C---:B------:R-:W-:Y:S02]  /*cd50*/  ISETP.LT.OR P5, PT, R2.reuse, R199, P5 ;  /* 0x000000c70200720c */ /* 0x040fe40002fa1670 */
[----:B------:R-:W-:-:S02]  /*cd60*/  ISETP.LT.OR P3, PT, R2, R197, P3 ;  /* 0x000000c50200720c */ /* 0x000fc40001f61670 */
[----:B------:R-:W-:Y:S01]  /*cd70*/  ISETP.LT.OR P0, PT, R2, R201, P0 ;  /* 0x000000c90200720c */ /* 0x000fe20000701670 */
[----:B------:R-:W-:Y:S01]  /*cd80*/  VIADD R2, R0, 0x61 ;  /* 0x0000006100027836 */ /* 0x000fe20000000000 */
[----:B------:R-:W-:Y:S02]  /*cd90*/  FSEL R223, R48, -INF , !P6 ;  /* 0xff80000030df7808 */ /* 0x000fe40007000000 */
[----:B------:R-:W-:Y:S02]  /*cda0*/  FSEL R224, R49, -INF , !P5 ;  /* 0xff80000031e07808 */ /* 0x000fe40006800000 */
[----:B------:R-:W-:Y:S02]  /*cdb0*/  FSEL R248, R50, -INF , !P4 ;  /* 0xff80000032f87808 */ /* 0x000fe40006000000 */
[----:B------:R-:W-:Y:S02]  /*cdc0*/  FSEL R249, R51, -INF , !P3 ;  /* 0xff80000033f97808 */ /* 0x000fe40005800000 */
[----:B------:R-:W-:Y:S01]  /*cdd0*/  HMMA.16816.F32 R48, R12, R26, RZ ;  /* 0x0000001a0c30723c */ /* 0x000fe200000018ff */
[----:B------:R-:W-:-:S02]  /*cde0*/  FSEL R55, R55, -INF , !P0 ;  /* 0xff80000037377808 */ /* 0x000fc40004000000 */
[----:B------:R-:W-:Y:S02]  /*cdf0*/  ISETP.GE.AND P0, PT, R2, R211, PT ;  /* 0x000000d30200720c */ /* 0x000fe40003f06270 */
[----:B------:R-:W-:Y:S01]  /*ce00*/  FSEL R54, R54, -INF , !P2 ;  /* 0xff80000036367808 */ /* 0x000fe20005000000 */
[----:B------:R-:W-:Y:S01]  /*ce10*/  HMMA.16816.F32 R24, R16, R26, RZ ;  /* 0x0000001a1018723c */ /* 0x000fe200000018ff */
[C---:B------:R-:W-:Y:S02]  /*ce20*/  ISETP.LT.OR P0, PT, R2.reuse, R199, P0 ;  /* 0x000000c70200720c */ /* 0x040fe40000701670 */
[----:B------:R-:W-:Y:S01]  /*ce30*/  ISETP.GE.AND P2, PT, R2, R209, PT ;  /* 0x000000d10200720c */ /* 0x000fe20003f46270 */
[----:B-1----:R-:W-:Y:S01]  /*ce40*/  VIADD R3, R0, 0x60 ;  /* 0x0000006000037836 */ /* 0x002fe20000000000 */
[----:B------:R-:W-:Y:S01]  /*ce50*/  FSEL R225, R57, -INF , !P0 ;  /* 0xff80000039e17808 */ /* 0x000fe20004000000 */
[----:B------:R-:W-:Y:S01]  /*ce60*/  HMMA.16816.F32 R12, R12, R34, RZ ;  /* 0x000000220c0c723c */ /* 0x000fe200000018ff */
[----:B------:R-:W-:-:S02]  /*ce70*/  ISETP.GE.AND P0, PT, R2, R205, PT ;  /* 0x000000cd0200720c */ /* 0x000fc40003f06270 */
[C---:B------:R-:W-:Y:S02]  /*ce80*/  ISETP.GE.AND P5, PT, R3.reuse, R211, PT ;  /* 0x000000d30300720c */ /* 0x040fe40003fa6270 */
[C---:B------:R-:W-:Y:S01]  /*ce90*/  ISETP.GE.AND P4, PT, R3.reuse, R209, PT ;  /* 0x000000d10300720c */ /* 0x040fe20003f86270 */
[----:B------:R-:W-:Y:S01]  /*cea0*/  HMMA.16816.F32 R16, R16, R34, RZ ;  /* 0x000000221010723c */ /* 0x000fe200000018ff */
[----:B------:R-:W-:Y:S02]  /*ceb0*/  ISETP.LT.OR P5, PT, R3, R199, P5 ;  /* 0x000000c70300720c */ /* 0x000fe40002fa1670 */
[----:B------:R-:W-:Y:S02]  /*cec0*/  ISETP.LT.OR P2, PT, R2, R197, P2 ;  /* 0x000000c50200720c */ /* 0x000fe40001741670 */
[----:B------:R-:W-:Y:S01]  /*ced0*/  FSEL R222, R56, -INF , !P5 ;  /* 0xff80000038de7808 */ /* 0x000fe20006800000 */
[----:B------:R-:W-:Y:S01]  /*cee0*/  HMMA.16816.F32 R48, R4, R30, R48 ;  /* 0x0000001e0430723c */ /* 0x000fe20000001830 */
[----:B------:R-:W-:-:S02]  /*cef0*/  ISETP.GE.AND P5, PT, R2, R207, PT ;  /* 0x000000cf0200720c */ /* 0x000fc40003fa6270 */
[C---:B------:R-:W-:Y:S02]  /*cf00*/  ISETP.LT.OR P0, PT, R2.reuse, R201, P0 ;  /* 0x000000c90200720c */ /* 0x040fe40000701670 */
[----:B------:R-:W-:Y:S01]  /*cf10*/  ISETP.LT.OR P5, PT, R2, R203, P5 ;  /* 0x000000cb0200720c */ /* 0x000fe20002fa1670 */
[----:B------:R-:W-:Y:S01]  /*cf20*/  VIADD R2, R0, 0x70 ;  /* 0x0000007000027836 */ /* 0x000fe20000000000 */
[C---:B------:R-:W-:Y:S01]  /*cf30*/  ISETP.LT.OR P4, PT, R3.reuse, R197, P4 ;  /* 0x000000c50300720c */ /* 0x040fe20002781670 */
[----:B------:R-:W-:Y:S01]  /*cf40*/  HMMA.16816.F32 R24, R8, R30, R24 ;  /* 0x0000001e0818723c */ /* 0x000fe20000001818 */
[C---:B------:R-:W-:Y:S02]  /*cf50*/  ISETP.GE.AND P3, PT, R3.reuse, R207, PT ;  /* 0x000000cf0300720c */ /* 0x040fe40003f66270 */
[----:B------:R-:W-:Y:S02]  /*cf60*/  ISETP.GE.AND P6, PT, R3, R205, PT ;  /* 0x000000cd0300720c */ /* 0x000fe40003fc6270 */
[----:B------:R-:W-:Y:S01]  /*cf70*/  FSEL R242, R58, -INF , !P4 ;  /* 0xff8000003af27808 */ /* 0x000fe20006000000 */
[----:B------:R-:W-:Y:S01]  /*cf80*/  HMMA.16816.F32 R4, R4, R22, R12 ;  /* 0x000000160404723c */ /* 0x000fe2000000180c */
[----:B------:R-:W-:-:S02]  /*cf90*/  ISETP.GE.AND P4, PT, R2, R211, PT ;  /* 0x000000d30200720c */ /* 0x000fc40003f86270 */
[C---:B------:R-:W-:Y:S02]  /*cfa0*/  ISETP.LT.OR P3, PT, R3.reuse, R203, P3 ;  /* 0x000000cb0300720c */ /* 0x040fe40001f61670 */
[----:B------:R-:W-:Y:S01]  /*cfb0*/  ISETP.LT.OR P6, PT, R3, R201, P6 ;  /* 0x000000c90300720c */ /* 0x000fe200037c1670 */
[----:B------:R-:W-:Y:S01]  /*cfc0*/  VIADD R3, R0, 0x71 ;  /* 0x0000007100037836 */ /* 0x000fe20000000000 */
[----:B------:R-:W-:Y:S01]  /*cfd0*/  ISETP.LT.OR P4, PT, R2, R199, P4 ;  /* 0x000000c70200720c */ /* 0x000fe20002781670 */
[----:B------:R-:W-:Y:S01]  /*cfe0*/  HMMA.16816.F32 R8, R8, R22, R16 ;  /* 0x000000160808723c */ /* 0x000fe20000001810 */
[----:B------:R-:W-:Y:S02]  /*cff0*/  FSEL R251, R60, -INF , !P3 ;  /* 0xff8000003cfb7808 */ /* 0x000fe40005800000 */
[----:B------:R-:W-:Y:S02]  /*d000*/  FSEL R250, R61, -INF , !P5 ;  /* 0xff8000003dfa7808 */ /* 0x000fe40006800000 */
[----:B------:R-:W-:-:S02]  /*d010*/  FSEL R62, R62, -INF , !P6 ;  /* 0xff8000003e3e7808 */ /* 0x000fc40007000000 */
[C---:B------:R-:W-:Y:S02]  /*d020*/  ISETP.GE.AND P3, PT, R2.reuse, R209, PT ;  /* 0x000000d10200720c */ /* 0x040fe40003f66270 */
[C---:B------:R-:W-:Y:S02]  /*d030*/  ISETP.GE.AND P5, PT, R2.reuse, R207, PT ;  /* 0x000000cf0200720c */ /* 0x040fe40003fa6270 */
[----:B------:R-:W-:Y:S02]  /*d040*/  ISETP.GE.AND P6, PT, R2, R205, PT ;  /* 0x000000cd0200720c */ /* 0x000fe40003fc6270 */
[----:B------:R-:W-:Y:S02]  /*d050*/  FSEL R252, R63, -INF , !P0 ;  /* 0xff8000003ffc7808 */ /* 0x000fe40004000000 */
[----:B------:R-:W-:Y:S02]  /*d060*/  FSEL R216, R44, -INF , !P4 ;  /* 0xff8000002cd87808 */ /* 0x000fe40006000000 */
[----:B------:R-:W-:-:S02]  /*d070*/  FSEL R245, R59, -INF , !P2 ;  /* 0xff8000003bf57808 */ /* 0x000fc40005000000 */
[C---:B------:R-:W-:Y:S02]  /*d080*/  ISETP.GE.AND P0, PT, R3.reuse, R209, PT ;  /* 0x000000d10300720c */ /* 0x040fe40003f06270 */
        /* <DEDUP_REMOVED lines=17> */
[-C--:B------:R-:W-:Y:S02]  /*d1a0*/  ISETP.GE.AND P4, PT, R2, R205.reuse, PT ;  /* 0x000000cd0200720c */ /* 0x080fe40003f86270 */
[----:B------:R-:W-:-:S02]  /*d1b0*/  ISETP.GE.AND P2, PT, R3, R205, PT ;  /* 0x000000cd0300720c */ /* 0x000fc40003f46270 */
[C---:B------:R-:W-:Y:S02]  /*d1c0*/  ISETP.LT.OR P0, PT, R2.reuse, R203, P0 ;  /* 0x000000cb0200720c */ /* 0x040fe40000701670 */
[C---:B------:R-:W-:Y:S02]  /*d1d0*/  ISETP.LT.OR P3, PT, R2.reuse, R199, P3 ;  /* 0x000000c70200720c */ /* 0x040fe40001f61670 */
[C---:B------:R-:W-:Y:S02]  /*d1e0*/  ISETP.LT.OR P5, PT, R2.reuse, R197, P5 ;  /* 0x000000c50200720c */ /* 0x040fe40002fa1670 */
[-C--:B------:R-:W-:Y:S01]  /*d1f0*/  ISETP.LT.OR P4, PT, R2, R201.reuse, P4 ;  /* 0x000000c90200720c */ /* 0x080fe20002781670 */
[----:B------:R-:W-:Y:S01]  /*d200*/  VIADD R2, R0, 0x69 ;  /* 0x0000006900027836 */ /* 0x000fe20000000000 */
[----:B------:R-:W-:Y:S02]  /*d210*/  ISETP.LT.OR P2, PT, R3, R201, P2 ;  /* 0x000000c90300720c */ /* 0x000fe40001741670 */
        /* <DEDUP_REMOVED lines=12> */
[C---:B------:R-:W-:Y:S01]  /*d2e0*/  VIADD R2, R0.reuse, 0x78 ;  /* 0x0000007800027836 */ /* 0x040fe20000000000 */
[----:B------:R-:W-:Y:S01]  /*d2f0*/  FSEL R221, R27, -INF , !P0 ;  /* 0xff8000001bdd7808 */ /* 0x000fe20004000000 */
[----:B------:R-:W-:Y:S01]  /*d300*/  VIADD R0, R0, 0x79 ;  /* 0x0000007900007836 */ /* 0x000fe20000000000 */
[----:B------:R-:W-:-:S02]  /*d310*/  FSEL R213, R24, -INF , !P3 ;  /* 0xff80000018d57808 */ /* 0x000fc40005800000 */
[----:B------:R-:W-:Y:S02]  /*d320*/  FSEL R214, R25, -INF , !P2 ;  /* 0xff80000019d67808 */ /* 0x000fe40005000000 */
[-C--:B------:R-:W-:Y:S02]  /*d330*/  ISETP.GE.AND P0, PT, R0, R207.reuse, PT ;  /* 0x000000cf0000720c */ /* 0x080fe40003f06270 */
[----:B------:R-:W-:Y:S02]  /*d340*/  ISETP.GE.AND P3, PT, R2, R207, PT ;  /* 0x000000cf0200720c */ /* 0x000fe40003f66270 */
[----:B------:R-:W-:Y:S02]  /*d350*/  ISETP.LT.OR P0, PT, R0, R203, P0 ;  /* 0x000000cb0000720c */ /* 0x000fe40000701670 */
[----:B------:R-:W-:Y:S02]  /*d360*/  ISETP.GE.AND P2, PT, R2, R205, PT ;  /* 0x000000cd0200720c */ /* 0x000fe40003f46270 */
[----:B------:R-:W-:-:S02]  /*d370*/  FSEL R226, R5, -INF , !P0 ;  /* 0xff80000005e27808 */ /* 0x000fc40004000000 */
[----:B------:R-:W-:Y:S02]  /*d380*/  PLOP3.LUT P0, PT, PT, PT, UP0, 0x80, 0x0 ;  /* 0x000000000000781c */ /* 0x000fe40003f0f008 */
[C---:B------:R-:W-:Y:S02]  /*d390*/  ISETP.LT.OR P3, PT, R2.reuse, R203, P3 ;  /* 0x000000cb0200720c */ /* 0x040fe40001f61670 */
[----:B------:R-:W-:Y:S02]  /*d3a0*/  ISETP.LT.OR P2, PT, R2, R201, P2 ;  /* 0x000000c90200720c */ /* 0x000fe40001741670 */
[----:B------:R-:W-:Y:S02]  /*d3b0*/  FSEL R234, R49, -INF , !P6 ;  /* 0xff80000031ea7808 */ /* 0x000fe40007000000 */
[----:B------:R-:W-:Y:S02]  /*d3c0*/  FSEL R236, R51, -INF , !P4 ;  /* 0xff80000033ec7808 */ /* 0x000fe40006000000 */
[----:B------:R-:W-:-:S02]  /*d3d0*/  FSEL R220, R26, -INF , !P5 ;  /* 0xff8000001adc7808 */ /* 0x000fc40006800000 */
[----:B------:R-:W-:Y:S02]  /*d3e0*/  FSEL R227, R4, -INF , !P3 ;  /* 0xff80000004e37808 */ /* 0x000fe40005800000 */
[----:B------:R-:W-:Y:S02]  /*d3f0*/  FSEL R232, R6, -INF , !P2 ;  /* 0xff80000006e87808 */ /* 0x000fe40005000000 */
[C---:B------:R-:W-:Y:S02]  /*d400*/  ISETP.GE.AND P6, PT, R2.reuse, R211, PT ;  /* 0x000000d30200720c */ /* 0x040fe40003fc6270 */
[----:B------:R-:W-:Y:S02]  /*d410*/  ISETP.GE.AND P4, PT, R2, R209, PT ;  /* 0x000000d10200720c */ /* 0x000fe40003f86270 */
[C---:B------:R-:W-:Y:S02]  /*d420*/  ISETP.GE.AND P5, PT, R0.reuse, R211, PT ;  /* 0x000000d30000720c */ /* 0x040fe40003fa6270 */
[----:B------:R-:W-:-:S02]  /*d430*/  ISETP.GE.AND P3, PT, R0, R209, PT ;  /* 0x000000d10000720c */ /* 0x000fc40003f66270 */
[----:B------:R-:W-:Y:S02]  /*d440*/  ISETP.GE.AND P2, PT, R0, R205, PT ;  /* 0x000000cd0000720c */ /* 0x000fe40003f46270 */
[C---:B------:R-:W-:Y:S02]  /*d450*/  ISETP.LT.OR P6, PT, R2.reuse, R199, P6 ;  /* 0x000000c70200720c */ /* 0x040fe400037c1670 */
[----:B------:R-:W-:Y:S02]  /*d460*/  ISETP.LT.OR P4, PT, R2, R197, P4 ;  /* 0x000000c50200720c */ /* 0x000fe40002781670 */
[C---:B------:R-:W-:Y:S02]  /*d470*/  ISETP.LT.OR P5, PT, R0.reuse, R199, P5 ;  /* 0x000000c70000720c */ /* 0x040fe40002fa1670 */
[C---:B------:R-:W-:Y:S02]  /*d480*/  ISETP.LT.OR P3, PT, R0.reuse, R197, P3 ;  /* 0x000000c50000720c */ /* 0x040fe40001f61670 */
[----:B------:R-:W-:-:S02]  /*d490*/  ISETP.LT.OR P2, PT, R0, R201, P2 ;  /* 0x000000c90000720c */ /* 0x000fc40001741670 */
        /* <DEDUP_REMOVED lines=66> */
.L_x_514:
[----:B------:R-:W-:Y:S05]  /*d8c0*/  BSYNC B0 ;  /* 0x0000000000007941 */ /* 0x000fea0003800000 */
.L_x_513:
[----:B------:R-:W0:Y:S02]  /*d8d0*/  LDGDEPBAR ;  /* 0x00000000000079af */ /* 0x000e240000000000 */
.L_x_512:
[----:B------:R-:W3:Y:S04]  /*d8e0*/  LDL R12, [R1+0x1c] ;  /* 0x00001c00010c7983 */ /* 0x000ee80000100800 */
[----:B------:R-:W4:Y:S04]  /*d8f0*/  LDL R3, [R1+0x98] ;  /* 0x0000980001037983 */ /* 0x000f280000100800 */
[----:B------:R-:W-:Y:S04]  /*d900*/  STL [R1+0xc4], R192 ;  /* 0x0000c4c001007387 */ /* 0x000fe80000100800 */
[----:B------:R-:W-:Y:S04]  /*d910*/  STL [R1+0xc0], R191 ;  /* 0x0000c0bf01007387 */ /* 0x000fe80000100800 */
[----:B------:R1:W-:Y:S04]  /*d920*/  STL [R1+0xbc], R190 ;  /* 0x0000bcbe01007387 */ /* 0x0003e80000100800 */
[----:B------:R2:W-:Y:S04]  /*d930*/  STL [R1+0xb8], R189 ;  /* 0x0000b8bd01007387 */ /* 0x0005e80000100800 */
[----:B------:R-:W-:Y:S04]  /*d940*/  STL [R1+0xb4], R188 ;  /* 0x0000b4bc01007387 */ /* 0x000fe80000100800 */
[----:B------:R2:W-:Y:S04]  /*d950*/  STL [R1+0xb0], R187 ;  /* 0x0000b0bb01007387 */ /* 0x0005e80000100800 */
[----:B------:R-:W-:Y:S04]  /*d960*/  STL [R1+0xac], R186 ;  /* 0x0000acba01007387 */ /* 0x000fe80000100800 */
[----:B------:R-:W-:Y:S04]  /*d970*/  STL [R1+0xa8], R135 ;  /* 0x0000a88701007387 */ /* 0x000fe80000100800 */
[----:B-1----:R-:W4:Y:S04]  /*d980*/  LDL.LU R190, [R1+0x10] ;  /* 0x0000100001be7983 */ /* 0x002f280000300800 */
[----:B--2---:R-:W2:Y:S04]  /*d990*/  LDL.LU R189, [R1+0xc] ;  /* 0x00000c0001bd7983 */ /* 0x004ea80000300800 */
[----:B------:R-:W2:Y:S01]  /*d9a0*/  LDL.LU R187, [R1+0x8] ;  /* 0x0000080001bb7983 */ /* 0x000ea20000300800 */
[----:B------:R-:W-:Y:S01]  /*d9b0*/  IMAD.WIDE.U32 R6, R215, -0x326172a9, RZ ;  /* 0xcd9e8d57d7067825 */ /* 0x000fe200078e00ff */
[----:B------:R-:W-:-:S02]  /*d9c0*/  USHF.L.U32 UR36, UR16, 0x2, URZ ;  /* 0x0000000210247899 */ /* 0x000fc4000800063f */
[----:B------:R-:W-:Y:S01]  /*d9d0*/  UIADD3 UR17, UR27, -0x4498517b, URZ ;  /* 0xbb67ae851b117890 */ /* 0x000fe2000fffe03f */
[----:B------:R-:W-:Y:S02]  /*d9e0*/  IMAD.U32 R0, RZ, RZ, UR27 ;  /* 0x0000001bff007e24 */ /* 0x000fe4000f8e00ff */
[----:B------:R-:W-:Y:S01]  /*d9f0*/  IMAD.MOV.U32 R8, RZ, RZ, R74 ;  /* 0x000000ffff087224 */ /* 0x000fe200078e004a */
[----:B------:R-:W-:Y:S02]  /*da00*/  UIADD3 UR7, UR26, -0x61c88647, URZ ;  /* 0x9e3779b91a077890 */ /* 0x000fe4000fffe03f */
[----:B------:R-:W-:Y:S02]  /*da10*/  UIADD3 UR6, UR26, 0x3c6ef372, URZ ;  /* 0x3c6ef3721a067890 */ /* 0x000fe4000fffe03f */
[----:B------:R-:W-:Y:S01]  /*da20*/  UIADD3 UR4, UR27, 0x76cf5d0a, URZ ;  /* 0x76cf5d0a1b047890 */ /* 0x000fe2000fffe03f */
[----:B------:R-:W-:-:S04]  /*da30*/  VIADD R10, R215, 0x4 ;  /* 0x00000004d70a7836 */ /* 0x000fc80000000000 */
[----:B------:R-:W-:-:S04]  /*da40*/  IMAD.WIDE.U32 R10, R10, -0x326172a9, RZ ;  /* 0xcd9e8d570a0a7825 */ /* 0x000fc800078e00ff */
[----:B------:R-:W-:Y:S02]  /*da50*/  IMAD.MOV.U32 R9, RZ, RZ, R73 ;  /* 0x000000ffff097224 */ /* 0x000fe400078e0049 */
        /* <DEDUP_REMOVED lines=8> */
[----:B---3--:R-:W-:Y:S01]  /*dae0*/  LOP3.LUT R2, R7, R12, RZ, 0x3c, !PT ;  /* 0x0000000c07027212 */ /* 0x008fe200078e3cff */
[----:B----4-:R-:W-:-:S04]  /*daf0*/  IMAD.WIDE.U32 R176, R3, -0x2daee0ad, RZ ;  /* 0xd2511f5303b07825 */ /* 0x010fc800078e00ff */
        /* <DEDUP_REMOVED lines=13> */
[----:B------:R-:W-:Y:S02]  /*dbd0*/  LOP3.LUT R0, R11, R12, RZ, 0x3c, !PT ;  /* 0x0000000c0b007212 */ /* 0x000fe400078e3cff */
[----:B------:R-:W-:Y:S02]  /*dbe0*/  LOP3.LUT R3, R3, UR24, R66, 0x96, !PT ;  /* 0x0000001803037c12 */ /* 0x000fe4000f8e9642 */
[----:B------:R-:W-:Y:S01]  /*dbf0*/  LOP3.LUT R7, R49, UR22, R2, 0x96, !PT ;  /* 0x0000001631077c12 */ /* 0x000fe2000f8e9602 */
[----:B------:R-:W-:-:S04]  /*dc00*/  IMAD.WIDE.U32 R72, R0, -0x2daee0ad, RZ ;  /* 0xd2511f5300487825 */ /* 0x000fc800078e00ff */
[----:B------:R-:W-:-:S04]  /*dc10*/  IMAD.WIDE.U32 R2, R3, -0x2daee0ad, RZ ;  /* 0xd2511f5303027825 */ /* 0x000fc800078e00ff */
[----:B------:R-:W-:Y:S01]  /*dc20*/  IMAD.WIDE.U32 R50, R7, -0x2daee0ad, RZ ;  /* 0xd2511f5307327825 */ /* 0x000fe200078e00ff */
[----:B------:R-:W-:-:S04]  /*dc30*/  LOP3.LUT R0, R73, UR17, R176, 0x96, !PT ;  /* 0x0000001149007c12 */ /* 0x000fc8000f8e96b0 */
[----:B------:R-:W-:Y:S01]  /*dc40*/  LOP3.LUT R2, R51, UR15, R2, 0x96, !PT ;  /* 0x0000000f33027c12 */ /* 0x000fe2000f8e9602 */
[----:B------:R-:W-:Y:S01]  /*dc50*/  IMAD.WIDE.U32 R64, R0, -0x326172a9, RZ ;  /* 0xcd9e8d5700407825 */ /* 0x000fe200078e00ff */
[----:B------:R-:W-:-:S03]  /*dc60*/  LOP3.LUT R6, R3, UR19, R6, 0x96, !PT ;  /* 0x0000001303067c12 */ /* 0x000fc6000f8e9606 */
[----:B------:R-:W-:Y:S01]  /*dc70*/  IMAD.WIDE.U32 R2, R2, -0x326172a9, RZ ;  /* 0xcd9e8d5702027825 */ /* 0x000fe200078e00ff */
[----:B------:R-:W-:Y:S01]  /*dc80*/  UIADD3 UR17, UR26, -0x4ab325aa, URZ ;  /* 0xb54cda561a117890 */ /* 0x000fe2000fffe03f */
[----:B------:R-:W-:Y:S02]  /*dc90*/  LOP3.LUT R11, R5, UR7, R10, 0x96, !PT ;  /* 0x00000007050b7c12 */ /* 0x000fe4000f8e960a */
[----:B------:R-:W-:Y:S01]  /*dca0*/  IMAD.WIDE.U32 R30, R6, -0x326172a9, RZ ;  /* 0xcd9e8d57061e7825 */ /* 0x000fe200078e00ff */
[----:B------:R-:W-:Y:S02]  /*dcb0*/  LOP3.LUT R10, R65, UR6, R4, 0x96, !PT ;  /* 0x00000006410a7c12 */ /* 0x000fe4000f8e9604 */
[----:B------:R-:W-:Y:S02]  /*dcc0*/  LOP3.LUT R4, R2, 0xffff, RZ, 0xc0, !PT ;  /* 0x0000ffff02047812 */ /* 0x000fe400078ec0ff */
[----:B------:R-:W-:Y:S02]  /*dcd0*/  FMNMX.FTZ R5, R39, R80, !PT ;  /* 0x0000005027057209 */ /* 0x000fe40007810000 */
[----:B------:R-:W-:-:S02]  /*dce0*/  FMNMX.FTZ R6, R38, R82, !PT ;  /* 0x0000005226067209 */ /* 0x000fc40007810000 */
[----:B------:R-:W-:Y:S02]  /*dcf0*/  LOP3.LUT R0, R3, UR17, R30, 0x96, !PT ;  /* 0x0000001103007c12 */ /* 0x000fe4000f8e961e */
[----:B------:R-:W-:Y:S02]  /*dd00*/  LOP3.LUT R8, R2, 0xff, RZ, 0xc0, !PT ;  /* 0x000000ff02087812 */ /* 0x000fe400078ec0ff */
[----:B------:R-:W-:Y:S02]  /*dd10*/  SHF.R.U32.HI R7, RZ, 0x10, R2 ;  /* 0x00000010ff077819 */ /* 0x000fe40000011602 */
[----:B------:R-:W-:Y:S02]  /*dd20*/  SHF.R.U32.HI R4, RZ, 0x8, R4 ;  /* 0x00000008ff047819 */ /* 0x000fe40000011604 */
[----:B------:R-:W-:Y:S02]  /*dd30*/  SHF.R.U32.HI R9, RZ, 0x18, R2 ;  /* 0x00000018ff097819 */ /* 0x000fe40000011602 */
[----:B------:R-:W-:-:S02]  /*dd40*/  FMNMX.FTZ R3, R84, R5, !PT ;  /* 0x0000000554037209 */ /* 0x000fc40007810000 */
[----:B------:R-:W-:Y:S02]  /*dd50*/  FMNMX.FTZ R2, R91, R6, !PT ;  /* 0x000000065b027209 */ /* 0x000fe40007810000 */
[----:B------:R-:W-:Y:S02]  /*dd60*/  PRMT R14, R8, 0x5410, R4 ;  /* 0x00005410080e7816 */ /* 0x000fe40000000004 */
[----:B------:R-:W-:Y:S02]  /*dd70*/  FMNMX.FTZ R5, R83, R3, !PT ;  /* 0x0000000353057209 */ /* 0x000fe40007810000 */
[----:B------:R-:W-:Y:S01]  /*dd80*/  FMNMX.FTZ R4, R93, R2, !PT ;  /* 0x000000025d047209 */ /* 0x000fe20007810000 */
[----:B------:R-:W-:Y:S01]  /*dd90*/  IMAD.WIDE.U32 R2, R11, -0x2daee0ad, RZ ;  /* 0xd2511f530b027825 */ /* 0x000fe200078e00ff */
[----:B------:R-:W-:Y:S02]  /*dda0*/  LOP3.LUT R6, R7, 0xff, RZ, 0xc0, !PT ;  /* 0x000000ff07067812 */ /* 0x000fe400078ec0ff */
[----:B------:R-:W-:Y:S01]  /*ddb0*/  FMNMX.FTZ R5, R85, R5, !PT ;  /* 0x0000000555057209 */ /* 0x000fe20007810000 */
[----:B------:R-:W-:Y:S01]  /*ddc0*/  IMAD.WIDE.U32 R10, R10, -0x2daee0ad, RZ ;  /* 0xd2511f530a0a7825 */ /* 0x000fe200078e00ff */
[----:B------:R-:W-:-:S02]  /*ddd0*/  FMNMX.FTZ R4, R86, R4, !PT ;  /* 0x0000000456047209 */ /* 0x000fc40007810000 */
[----:B------:R-:W-:Y:S02]  /*dde0*/  LOP3.LUT R7, R3, UR4, R72, 0x96, !PT ;  /* 0x0000000403077c12 */ /* 0x000fe4000f8e9648 */
[----:B------:R-:W-:Y:S02]  /*ddf0*/  LOP3.LUT R3, R0, 0xffff, RZ, 0xc0, !PT ;  /* 0x0000ffff00037812 */ /* 0x000fe400078ec0ff */
[----:B------:R-:W-:Y:S02]  /*de00*/  PRMT R15, R6, 0x5410, R9 ;  /* 0x00005410060f7816 */ /* 0x000fe40000000009 */
[----:B------:R-:W-:Y:S02]  /*de10*/  FMNMX.FTZ R5, R108, R5, !PT ;  /* 0x000000056c057209 */ /* 0x000fe40007810000 */
[----:B------:R-:W-:Y:S02]  /*de20*/  LOP3.LUT R6, R11, UR23, R2, 0x96, !PT ;  /* 0x000000170b067c12 */ /* 0x000fe4000f8e9602 */
[----:B------:R-:W-:-:S02]  /*de30*/  FMNMX.FTZ R4, R109, R4, !PT ;  /* 0x000000046d047209 */ /* 0x000fc40007810000 */
[----:B------:R-:W-:Y:S02]  /*de40*/  SHF.R.U32.HI R3, RZ, 0x8, R3 ;  /* 0x00000008ff037819 */ /* 0x000fe40000011603 */
[----:B------:R-:W-:Y:S02]  /*de50*/  LOP3.LUT R2, R0, 0xff, RZ, 0xc0, !PT ;  /* 0x000000ff00027812 */ /* 0x000fe400078ec0ff */
[----:B------:R-:W-:Y:S02]  /*de60*/  FMNMX.FTZ R5, R107, R5, !PT ;  /* 0x000000056b057209 */ /* 0x000fe40007810000 */
[----:B------:R-:W-:Y:S02]  /*de70*/  FMNMX.FTZ R4, R110, R4, !PT ;  /* 0x000000046e047209 */ /* 0x000fe40007810000 */
[----:B------:R-:W-:Y:S02]  /*de80*/  PRMT R21, R2, 0x5410, R3 ;  /* 0x0000541002157816 */ /* 0x000fe40000000003 */
[----:B------:R-:W-:-:S02]  /*de90*/  SHF.R.U32.HI R2, RZ, 0x10, R0 ;  /* 0x00000010ff027819 */ /* 0x000fc40000011600 */
[----:B------:R-:W-:Y:S02]  /*dea0*/  FMNMX.FTZ R3, R103, R5, !PT ;  /* 0x0000000567037209 */ /* 0x000fe40007810000 */
[----:B------:R-:W-:Y:S02]  /*deb0*/  FMNMX.FTZ R5, R105, R4, !PT ;  /* 0x0000000469057209 */ /* 0x000fe40007810000 */
[----:B------:R-:W-:Y:S02]  /*dec0*/  SHF.R.U32.HI R4, RZ, 0x18, R0 ;  /* 0x00000018ff047819 */ /* 0x000fe40000011600 */
[----:B------:R-:W-:Y:S02]  /*ded0*/  LOP3.LUT R0, R2, 0xff, RZ, 0xc0, !PT ;  /* 0x000000ff02007812 */ /* 0x000fe400078ec0ff */
[----:B------:R-:W-:Y:S02]  /*dee0*/  FMNMX.FTZ R3, R104, R3, !PT ;  /* 0x0000000368037209 */ /* 0x000fe40007810000 */
[----:B------:R-:W-:-:S02]  /*def0*/  FMNMX.FTZ R2, R106, R5, !PT ;  /* 0x000000056a027209 */ /* 0x000fc40007810000 */
[----:B------:R-:W-:Y:S02]  /*df00*/  PRMT R13, R0, 0x5410, R4 ;  /* 0x00005410000d7816 */ /* 0x000fe40000000004 */
[----:B------:R-:W-:Y:S02]  /*df10*/  FMNMX.FTZ R4, R115, R3, !PT ;  /* 0x0000000373047209 */ /* 0x000fe40007810000 */
[----:B------:R-:W-:Y:S01]  /*df20*/  FMNMX.FTZ R0, R116, R2, !PT ;  /* 0x0000000274007209 */ /* 0x000fe20007810000 */
[----:B------:R-:W-:Y:S01]  /*df30*/  IMAD.WIDE.U32 R2, R7, -0x326172a9, RZ ;  /* 0xcd9e8d5707027825 */ /* 0x000fe200078e00ff */
[----:B------:R-:W-:-:S03]  /*df40*/  FMNMX.FTZ R4, R117, R4, !PT ;  /* 0x0000000475047209 */ /* 0x000fc60007810000 */
[----:B------:R-:W-:Y:S01]  /*df50*/  IMAD.WIDE.U32 R28, R6, -0x326172a9, RZ ;  /* 0xcd9e8d57061c7825 */ /* 0x000fe200078e00ff */
[----:B------:R-:W-:Y:S02]  /*df60*/  LOP3.LUT R8, R3, UR24, R64, 0x96, !PT ;  /* 0x0000001803087c12 */ /* 0x000fe4000f8e9640 */
[----:B------:R-:W-:Y:S02]  /*df70*/  FMNMX.FTZ R0, R118, R0, !PT ;  /* 0x0000000076007209 */ /* 0x000fe40007810000 */
[----:B------:R-:W-:Y:S02]  /*df80*/  FMNMX.FTZ R3, R111, R4, !PT ;  /* 0x000000046f037209 */ /* 0x000fe40007810000 */
[----:B------:R-:W-:Y:S02]  /*df90*/  LOP3.LUT R26, R29, UR22, R2, 0x96, !PT ;  /* 0x000000161d1a7c12 */ /* 0x000fe4000f8e9602 */
        /* <DEDUP_REMOVED lines=81> */
[----:B------:R-:W-:Y:S01]  /*e4b0*/  FMNMX.FTZ R4, R218, R4, !PT ;  /* 0x00000004da047209 */ /* 0x000fe20007810000 */
[----:B------:R-:W1:Y:S01]  /*e4c0*/  SHFL.BFLY PT, R7, R0, 0x2, 0x1f ;  /* 0x0c401f0000077f89 */ /* 0x000e6200000e0000 */
[----:B------:R-:W-:Y:S02]  /*e4d0*/  FMNMX.FTZ R2, R190, R2, !PT ;  /* 0x00000002be027209 */ /* 0x000fe40007810000 */
[----:B------:R-:W-:Y:S01]  /*e4e0*/  FMNMX.FTZ R3, R206, R3, !PT ;  /* 0x00000003ce037209 */ /* 0x000fe20007810000 */
[----:B------:R-:W3:Y:S01]  /*e4f0*/  SHFL.BFLY PT, R9, R4, 0x2, 0x1f ;  /* 0x0c401f0004097f89 */ /* 0x000ee200000e0000 */
[----:B--2---:R-:W-:Y:S02]  /*e500*/  FMNMX.FTZ R2, R189, R2, !PT ;  /* 0x00000002bd027209 */ /* 0x004fe40007810000 */
[----:B------:R-:W-:-:S02]  /*e510*/  FMNMX.FTZ R5, R46, R3, !PT ;  /* 0x000000032e057209 */ /* 0x000fc40007810000 */
[----:B------:R-:W-:Y:S01]  /*e520*/  FMNMX.FTZ R6, R187, R2, !PT ;  /* 0x00000002bb067209 */ /* 0x000fe20007810000 */
[----:B------:R-:W-:Y:S01]  /*e530*/  IMAD.WIDE.U32 R2, R8, -0x2daee0ad, RZ ;  /* 0xd2511f5308027825 */ /* 0x000fe200078e00ff */
[----:B------:R-:W-:Y:S02]  /*e540*/  FMNMX.FTZ R5, R41, R5, !PT ;  /* 0x0000000529057209 */ /* 0x000fe40007810000 */
[----:B------:R-:W-:Y:S02]  /*e550*/  FMNMX.FTZ R6, R70, R6, !PT ;  /* 0x0000000646067209 */ /* 0x000fe40007810000 */
[----:B------:R-:W-:Y:S02]  /*e560*/  LOP3.LUT R12, R3, UR19, R10, 0x96, !PT ;  /* 0x00000013030c7c12 */ /* 0x000fe4000f8e960a */
[----:B------:R-:W-:Y:S01]  /*e570*/  FMNMX.FTZ R3, R54, R5, !PT ;  /* 0x0000000536037209 */ /* 0x000fe20007810000 */
[----:B------:R-:W-:Y:S01]  /*e580*/  IMAD.WIDE.U32 R26, R26, -0x2daee0ad, RZ ;  /* 0xd2511f531a1a7825 */ /* 0x000fe200078e00ff */
[----:B------:R-:W-:-:S02]  /*e590*/  FMNMX.FTZ R5, R251, R6, !PT ;  /* 0x00000006fb057209 */ /* 0x000fc40007810000 */
[----:B------:R-:W-:Y:S02]  /*e5a0*/  FMNMX.FTZ R3, R55, R3, !PT ;  /* 0x0000000337037209 */ /* 0x000fe40007810000 */
[----:B------:R-:W-:Y:S02]  /*e5b0*/  FMNMX.FTZ R5, R250, R5, !PT ;  /* 0x00000005fa057209 */ /* 0x000fe40007810000 */
[----:B------:R-:W-:Y:S02]  /*e5c0*/  LOP3.LUT R8, R27, UR15, R2, 0x96, !PT ;  /* 0x0000000f1b087c12 */ /* 0x000fe4000f8e9602 */
[----:B------:R-:W-:Y:S02]  /*e5d0*/  FMNMX.FTZ R2, R62, R3, !PT ;  /* 0x000000033e027209 */ /* 0x000fe40007810000 */
[----:B-1----:R-:W-:Y:S02]  /*e5e0*/  FMNMX.FTZ R0, R0, R7, !PT ;  /* 0x0000000700007209 */ /* 0x002fe40007810000 */
[----:B------:R-:W-:-:S02]  /*e5f0*/  FMNMX.FTZ R3, R235, R5, !PT ;  /* 0x00000005eb037209 */ /* 0x000fc40007810000 */
[----:B---3--:R-:W-:Y:S02]  /*e600*/  FMNMX.FTZ R6, R4, R9, !PT ;  /* 0x0000000904067209 */ /* 0x008fe40007810000 */
[----:B------:R-:W-:Y:S01]  /*e610*/  FMNMX.FTZ R3, R234, R3, !PT ;  /* 0x00000003ea037209 */ /* 0x000fe20007810000 */
[----:B------:R-:W1:Y:S03]  /*e620*/  SHFL.BFLY PT, R9, R0, 0x1, 0x1f ;  /* 0x0c201f0000097f89 */ /* 0x000e6600000e0000 */
[----:B------:R-:W-:Y:S02]  /*e630*/  FMNMX.FTZ R3, R244, R3, !PT ;  /* 0x00000003f4037209 */ /* 0x000fe40007810000 */
[----:B------:R-:W-:Y:S02]  /*e640*/  FMNMX.FTZ R2, R252, R2, !PT ;  /* 0x00000002fc027209 */ /* 0x000fe40007810000 */
[----:B------:R-:W-:-:S02]  /*e650*/  FMNMX.FTZ R4, R243, R3, !PT ;  /* 0x00000003f3047209 */ /* 0x000fc40007810000 */
[----:B------:R-:W-:Y:S02]  /*e660*/  FMNMX.FTZ R2, R241, R2, !PT ;  /* 0x00000002f1027209 */ /* 0x000fe40007810000 */
[----:B------:R-:W-:Y:S02]  /*e670*/  FMNMX.FTZ R5, R227, R4, !PT ;  /* 0x00000004e3057209 */ /* 0x000fe40007810000 */
[----:B------:R-:W-:Y:S02]  /*e680*/  FMNMX.FTZ R7, R236, R2, !PT ;  /* 0x00000002ec077209 */ /* 0x000fe40007810000 */
[----:B------:R-:W-:Y:S01]  /*e690*/  FMNMX.FTZ R5, R226, R5, !PT ;  /* 0x00000005e2057209 */ /* 0x000fe20007810000 */
[----:B------:R-:W-:-:S04]  /*e6a0*/  IMAD.WIDE.U32 R2, R8, -0x326172a9, RZ ;  /* 0xcd9e8d5708027825 */ /* 0x000fc800078e00ff */
[----:B------:R-:W2:Y:S01]  /*e6b0*/  SHFL.BFLY PT, R11, R5, 0x2, 0x1f ;  /* 0x0c401f00050b7f89 */ /* 0x000ea200000e0000 */
[----:B------:R-:W-:Y:S01]  /*e6c0*/  IMAD.MOV.U32 R18, RZ, RZ, R127 ;  /* 0x000000ffff127224 */ /* 0x000fe200078e007f */
[----:B------:R-:W-:Y:S02]  /*e6d0*/  LOP3.LUT R4, R2, 0xffff, RZ, 0xc0, !PT ;  /* 0x0000ffff02047812 */ /* 0x000fe400078ec0ff */
[----:B-1----:R-:W-:Y:S02]  /*e6e0*/  FMNMX.FTZ R127, R0, R9, !PT ;  /* 0x00000009007f7209 */ /* 0x002fe40007810000 */
[----:B------:R-:W-:Y:S01]  /*e6f0*/  FMNMX.FTZ R7, R247, R7, !PT ;  /* 0x00000007f7077209 */ /* 0x000fe20007810000 */
[----:B------:R-:W1:Y:S01]  /*e700*/  SHFL.BFLY PT, R9, R6, 0x1, 0x1f ;  /* 0x0c201f0006097f89 */ /* 0x000e6200000e0000 */
[----:B------:R-:W-:Y:S02]  /*e710*/  SHF.R.U32.HI R8, RZ, 0x8, R4 ;  /* 0x00000008ff087819 */ /* 0x000fe40000011604 */
[----:B------:R-:W-:-:S04]  /*e720*/  FMNMX.FTZ R4, R246, R7, !PT ;  /* 0x00000007f6047209 */ /* 0x000fc80007810000 */
[----:B------:R-:W-:-:S04]  /*e730*/  FMNMX.FTZ R4, R232, R4, !PT ;  /* 0x00000004e8047209 */ /* 0x000fc80007810000 */
[----:B------:R-:W-:-:S05]  /*e740*/  FMNMX.FTZ R0, R231, R4, !PT ;  /* 0x00000004e7007209 */ /* 0x000fca0007810000 */
[----:B------:R-:W3:Y:S01]  /*e750*/  SHFL.BFLY PT, R10, R0, 0x2, 0x1f ;  /* 0x0c401f00000a7f89 */ /* 0x000ee200000e0000 */
[----:B--2---:R-:W-:Y:S02]  /*e760*/  FMNMX.FTZ R5, R5, R11, !PT ;  /* 0x0000000b05057209 */ /* 0x004fe40007810000 */
[----:B------:R-:W-:Y:S01]  /*e770*/  LOP3.LUT R7, R2, 0xff, RZ, 0xc0, !PT ;  /* 0x000000ff02077812 */ /* 0x000fe200078ec0ff */
[C---:B------:R-:W-:Y:S01]  /*e780*/  FMUL.FTZ R4, R127.reuse, UR25 ;  /* 0x000000197f047c20 */ /* 0x040fe20008410000 */
[----:B------:R-:W-:Y:S02]  /*e790*/  FSETP.NEU.FTZ.AND P2, PT, R127, -INF , PT ;  /* 0xff8000007f00780b */ /* 0x000fe40003f5d000 */
[----:B------:R-:W-:Y:S02]  /*e7a0*/  PRMT R20, R7, 0x5410, R8 ;  /* 0x0000541007147816 */ /* 0x000fe40000000008 */
[----:B-1----:R-:W-:Y:S02]  /*e7b0*/  FMNMX.FTZ R126, R6, R9, !PT ;  /* 0x00000009067e7209 */ /* 0x002fe40007810000 */
[----:B------:R-:W1:Y:S01]  /*e7c0*/  SHFL.BFLY PT, R9, R5, 0x1, 0x1f ;  /* 0x0c201f0005097f89 */ /* 0x000e6200000e0000 */
[--C-:B------:R-:W-:Y:S01]  /*e7d0*/  SHF.R.U32.HI R7, RZ, 0x10, R2.reuse ;  /* 0x00000010ff077819 */ /* 0x100fe20000011602 */
[----:B------:R-:W-:Y:S01]  /*e7e0*/  IMAD.WIDE.U32 R24, R12, -0x326172a9, RZ ;  /* 0xcd9e8d570c187825 */ /* 0x000fe200078e00ff */
[----:B------:R-:W-:-:S02]  /*e7f0*/  SHF.R.U32.HI R2, RZ, 0x18, R2 ;  /* 0x00000018ff027819 */ /* 0x000fc40000011602 */
[----:B------:R-:W-:Y:S02]  /*e800*/  LOP3.LUT R7, R7, 0xff, RZ, 0xc0, !PT ;  /* 0x000000ff07077812 */ /* 0x000fe400078ec0ff */
[----:B------:R-:W-:Y:S02]  /*e810*/  FSEL R4, R4, RZ, P2 ;  /* 0x000000ff04047208 */ /* 0x000fe40001000000 */
[----:B------:R-:W-:Y:S01]  /*e820*/  PRMT R19, R7, 0x5410, R2 ;  /* 0x0000541007137816 */ /* 0x000fe20000000002 */
[----:B------:R-:W-:Y:S01]  /*e830*/  FMUL.FTZ R6, R126, UR25 ;  /* 0x000000197e067c20 */ /* 0x000fe20008410000 */
[----:B------:R-:W-:Y:S01]  /*e840*/  LOP3.LUT R2, R3, UR17, R24, 0x96, !PT ;  /* 0x0000001103027c12 */ /* 0x000fe2000f8e9618 */
[--C-:B------:R-:W-:Y:S01]  /*e850*/  FFMA.FTZ R7, R84, UR25, -R4.reuse ;  /* 0x0000001954077c23 */ /* 0x100fe20008010804 */
[--C-:B------:R-:W-:Y:S01]  /*e860*/  FFMA.FTZ R3, R83, UR25, -R4.reuse ;  /* 0x0000001953037c23 */ /* 0x100fe20008010804 */
[----:B------:R-:W-:Y:S01]  /*e870*/  FFMA.FTZ R8, R80, UR25, -R4 ;  /* 0x0000001950087c23 */ /* 0x000fe20008010804 */
[----:B------:R-:W-:Y:S01]  /*e880*/  FSETP.NEU.FTZ.AND P1, PT, R126, -INF , PT ;  /* 0xff8000007e00780b */ /* 0x000fe20003f3d000 */
[----:B------:R2:W-:Y:S01]  /*e890*/  MUFU.EX2 R16, R7 ;  /* 0x0000000700107308 */ /* 0x0005e20000000800 */
[----:B---3--:R-:W-:-:S07]  /*e8a0*/  FMNMX.FTZ R0, R0, R10, !PT ;  /* 0x0000000a00007209 */ /* 0x008fce0007810000 */
[----:B------:R3:W-:Y:S01]  /*e8b0*/  MUFU.EX2 R57, R3 ;  /* 0x0000000300397308 */ /* 0x0007e20000000800 */
[----:B------:R-:W4:Y:S07]  /*e8c0*/  SHFL.BFLY PT, R10, R0, 0x1, 0x1f ;  /* 0x0c201f00000a7f89 */ /* 0x000f2e00000e0000 */
[----:B------:R4:W4:Y:S01]  /*e8d0*/  MUFU.EX2 R22, R8 ;  /* 0x0000000800167308 */ /* 0x0009220000000800 */
[----:B--2---:R-:W-:Y:S01]  /*e8e0*/  FFMA.FTZ R7, R85, UR25, -R4 ;  /* 0x0000001955077c23 */ /* 0x004fe20008010804 */
[----:B------:R-:W-:Y:S01]  /*e8f0*/  IMAD.MOV.U32 R17, RZ, RZ, R125 ;  /* 0x000000ffff117224 */ /* 0x000fe200078e007d */
[----:B---3--:R-:W-:-:S02]  /*e900*/  FSEL R3, R6, RZ, P1 ;  /* 0x000000ff06037208 */ /* 0x008fc40000800000 */
[----:B------:R-:W-:-:S03]  /*e910*/  LOP3.LUT R6, R2, 0xffff, RZ, 0xc0, !PT ;  /* 0x0000ffff02067812 */ /* 0x000fc600078ec0ff */
[----:B------:R2:W3:Y:S01]  /*e920*/  MUFU.EX2 R45, R7 ;  /* 0x00000007002d7308 */ /* 0x0004e20000000800 */
[----:B-1----:R-:W-:Y:S01]  /*e930*/  FMNMX.FTZ R125, R5, R9, !PT ;  /* 0x00000009057d7209 */ /* 0x002fe20007810000 */
[--C-:B----4-:R-:W-:Y:S01]  /*e940*/  FFMA.FTZ R8, R82, UR25, -R3.reuse ;  /* 0x0000001952087c23 */ /* 0x110fe20008010803 */
[----:B------:R-:W-:-:S05]  /*e950*/  FFMA.FTZ R5, R91, UR25, -R3 ;  /* 0x000000195b057c23 */ /* 0x000fca0008010803 */
[----:B------:R1:W-:Y:S01]  /*e960*/  MUFU.EX2 R82, R8 ;  /* 0x0000000800527308 */ /* 0x0003e20000000800 */
[----:B--2---:R-:W-:Y:S02]  /*e970*/  SHF.R.U32.HI R7, RZ, 0x8, R6 ;  /* 0x00000008ff077819 */ /* 0x004fe40000011606 */
[----:B------:R-:W-:-:S05]  /*e980*/  LOP3.LUT R6, R2, 0xff, RZ, 0xc0, !PT ;  /* 0x000000ff02067812 */ /* 0x000fca00078ec0ff */
[----:B------:R2:W-:Y:S01]  /*e990*/  MUFU.EX2 R186, R5 ;  /* 0x0000000500ba7308 */ /* 0x0005e20000000800 */
[----:B-1----:R-:W-:Y:S02]  /*e9a0*/  PRMT R8, R6, 0x5410, R7 ;  /* 0x0000541006087816 */ /* 0x002fe40000000007 */
[--C-:B------:R-:W-:Y:S02]  /*e9b0*/  SHF.R.U32.HI R6, RZ, 0x10, R2.reuse ;  /* 0x00000010ff067819 */ /* 0x100fe40000011602 */
[----:B------:R-:W-:Y:S02]  /*e9c0*/  FSETP.NEU.FTZ.AND P0, PT, R125, -INF , PT ;  /* 0xff8000007d00780b */ /* 0x000fe40003f1d000 */
[----:B--2---:R-:W-:Y:S02]  /*e9d0*/  SHF.R.U32.HI R5, RZ, 0x18, R2 ;  /* 0x00000018ff057819 */ /* 0x004fe40000011602 */
[----:B------:R-:W-:Y:S01]  /*e9e0*/  LOP3.LUT R2, R6, 0xff, RZ, 0xc0, !PT ;  /* 0x000000ff06027812 */ /* 0x000fe200078ec0ff */
[----:B------:R-:W-:Y:S01]  /*e9f0*/  FFMA.FTZ R6, R93, UR25, -R3 ;  /* 0x000000195d067c23 */ /* 0x000fe20008010803 */
[----:B------:R-:W-:-:S02]  /*ea00*/  IMAD.MOV.U32 R93, RZ, RZ, R22 ;  /* 0x000000ffff5d7224 */ /* 0x000fc400078e0016 */
[----:B------:R-:W-:Y:S01]  /*ea10*/  IMAD.MOV.U32 R22, RZ, RZ, R18 ;  /* 0x000000ffff167224 */ /* 0x000fe200078e0012 */
[----:B------:R-:W-:Y:S01]  /*ea20*/  PRMT R18, R2, 0x5410, R5 ;  /* 0x0000541002127816 */ /* 0x000fe20000000005 */
[----:B------:R-:W-:Y:S01]  /*ea30*/  FMUL.FTZ R2, R125, UR25 ;  /* 0x000000197d027c20 */ /* 0x000fe20008410000 */
[----:B------:R-:W-:Y:S01]  /*ea40*/  FFMA.FTZ R5, R86, UR25, -R3 ;  /* 0x0000001956057c23 */ /* 0x000fe20008010803 */
[----:B------:R-:W-:-:S03]  /*ea50*/  IMAD.MOV.U32 R23, RZ, RZ, R124 ;  /* 0x000000ffff177224 */ /* 0x000fc600078e007c */
[----:B------:R-:W-:Y:S01]  /*ea60*/  FSEL R2, R2, RZ, P0 ;  /* 0x000000ff02027208 */ /* 0x000fe20000000000 */
[----:B------:R1:W-:Y:S01]  /*ea70*/  MUFU.EX2 R58, R5 ;  /* 0x00000005003a7308 */ /* 0x0003e20000000800 */
[----:B------:R-:W-:-:S03]  /*ea80*/  FMNMX.FTZ R124, R0, R10, !PT ;  /* 0x0000000a007c7209 */ /* 0x000fc60007810000 */
[----:B------:R-:W-:Y:S01]  /*ea90*/  FFMA.FTZ R0, R81, UR25, -R2 ;  /* 0x0000001951007c23 */ /* 0x000fe20008010802 */
[----:B------:R-:W-:-:S03]  /*eaa0*/  IMAD.MOV.U32 R32, RZ, RZ, R17 ;  /* 0x000000ffff207224 */ /* 0x000fc600078e0011 */
[----:B------:R2:W-:Y:S01]  /*eab0*/  MUFU.EX2 R81, R0 ;  /* 0x0000000000517308 */ /* 0x0005e20000000800 */
[----:B-1----:R-:W-:-:S05]  /*eac0*/  FSEL R5, R126, RZ, P1 ;  /* 0x000000ff7e057208 */ /* 0x002fca0000800000 */
[----:B------:R-:W-:Y:S01]  /*ead0*/  FADD.FTZ R17, R38, -R5 ;  /* 0x8000000526117221 */ /* 0x000fe20000010000 */
[----:B------:R-:W-:Y:S01]  /*eae0*/  FSEL R5, R125, RZ, P0 ;  /* 0x000000ff7d057208 */ /* 0x000fe20000000000 */
[----:B--2---:R-:W-:Y:S01]  /*eaf0*/  FFMA.FTZ R0, R90, UR25, -R2 ;  /* 0x000000195a007c23 */ /* 0x004fe20008010802 */
[----:B------:R-:W-:-:S03]  /*eb00*/  FSETP.NEU.FTZ.AND P0, PT, R124, -INF , PT ;  /* 0xff8000007c00780b */ /* 0x000fc60003f1d000 */
[----:B------:R1:W-:Y:S01]  /*eb10*/  MUFU.EX2 R11, R0 ;  /* 0x00000000000b7308 */ /* 0x0003e20000000800 */
[----:B------:R-:W-:Y:S01]  /*eb20*/  FADD.FTZ R7, R37, -R5 ;  /* 0x8000000525077221 */ /* 0x000fe20000010000 */
[----:B------:R-:W-:Y:S01]  /*eb30*/  FFMA.FTZ R5, R87, UR25, -R2 ;  /* 0x0000001957057c23 */ /* 0x000fe20008010802 */
[----:B------:R-:W-:-:S05]  /*eb40*/  IMAD.MOV.U32 R87, RZ, RZ, R16 ;  /* 0x000000ffff577224 */ /* 0x000fca00078e0010 */
[----:B------:R2:W4:Y:S01]  /*eb50*/  MUFU.EX2 R135, R6 ;  /* 0x0000000600877308 */ /* 0x0005220000000800 */
[----:B-1----:R-:W-:-:S05]  /*eb60*/  FSEL R0, R124, RZ, P0 ;  /* 0x000000ff7c007208 */ /* 0x002fca0000000000 */
[----:B------:R-:W-:Y:S01]  /*eb70*/  FADD.FTZ R16, R36, -R0 ;  /* 0x8000000024107221 */ /* 0x000fe20000010000 */
[----:B------:R-:W-:Y:S01]  /*eb80*/  FMUL.FTZ R0, R124, UR25 ;  /* 0x000000197c007c20 */ /* 0x000fe20008410000 */
[----:B--2---:R-:W-:Y:S02]  /*eb90*/  FSEL R6, R127, RZ, P2 ;  /* 0x000000ff7f067208 */ /* 0x004fe40001000000 */
[----:B------:R-:W-:Y:S02]  /*eba0*/  PRMT R176, R88, 0x7054, R88 ;  /* 0x0000705458b07816 */ /* 0x000fe40000000058 */
[----:B------:R-:W-:Y:S01]  /*ebb0*/  FSEL R0, R0, RZ, P0 ;  /* 0x000000ff00007208 */ /* 0x000fe20000000000 */
[----:B------:R-:W-:Y:S01]  /*ebc0*/  FADD.FTZ R9, R39, -R6 ;  /* 0x8000000627097221 */ /* 0x000fe20000010000 */
[----:B------:R-:W-:Y:S01]  /*ebd0*/  FFMA.FTZ R6, R89, UR25, -R2 ;  /* 0x0000001959067c23 */ /* 0x000fe20008010802 */
[--C-:B------:R-:W-:Y:S01]  /*ebe0*/  HSET2.LE.AND R14, R14, R176.reuse, PT ;  /* 0x000000b00e0e7233 */ /* 0x100fe20003803000 */
[----:B------:R3:W-:Y:S01]  /*ebf0*/  MUFU.EX2 R88, R5 ;  /* 0x0000000500587308 */ /* 0x0007e20000000800 */
[----:B------:R-:W-:Y:S01]  /*ec00*/  IMAD.MOV.U32 R47, RZ, RZ, R23 ;  /* 0x000000ffff2f7224 */ /* 0x000fe200078e0017 */
[--C-:B------:R-:W-:Y:S01]  /*ec10*/  HSET2.LE.AND R12, R21, R176.reuse, PT ;  /* 0x000000b0150c7233 */ /* 0x100fe20003803000 */
[----:B------:R-:W-:Y:S01]  /*ec20*/  IMAD.MOV.U32 R52, RZ, RZ, R22 ;  /* 0x000000ffff347224 */ /* 0x000fe200078e0016 */
[----:B------:R-:W-:-:S02]  /*ec30*/  HSET2.LE.AND R10, R20, R176, PT ;  /* 0x000000b0140a7233 */ /* 0x000fc40003803000 */
[----:B------:R-:W1:Y:S02]  /*ec40*/  LDSM.16.MT88.4 R20, [R184+0x4000] ;  /* 0x00400000b814783b */ /* 0x000e640000004200 */
[----:B------:R2:W1:Y:S01]  /*ec50*/  MUFU.EX2 R192, R6 ;  /* 0x0000000600c07308 */ /* 0x0004620000000800 */
[----:B------:R-:W-:Y:S01]  /*ec60*/  HSET2.LE.AND R15, R15, R176, PT ;  /* 0x000000b00f0f7233 */ /* 0x000fe20003803000 */
[----:B------:R-:W-:Y:S01]  /*ec70*/  FMUL.FTZ R9, R9, UR25 ;  /* 0x0000001909097c20 */ /* 0x000fe20008410000 */
[----:B---3--:R-:W-:Y:S01]  /*ec80*/  F2FP.F16.F32.PACK_AB R5, R45, R57 ;  /* 0x000000392d05723e */ /* 0x008fe200000000ff */
[----:B--2---:R-:W-:-:S03]  /*ec90*/  FFMA.FTZ R6, R94, UR25, -R0 ;  /* 0x000000195e067c23 */ /* 0x004fc60008010800 */
[----:B------:R-:W-:Y:S01]  /*eca0*/  LOP3.LUT R14, R14, R5, RZ, 0xc0, !PT ;  /* 0x000000050e0e7212 */ /* 0x000fe200078ec0ff */
[----:B------:R2:W-:Y:S01]  /*ecb0*/  MUFU.EX2 R68, R6 ;  /* 0x0000000600447308 */ /* 0x0005e20000000800 */
[----:B----4-:R-:W-:Y:S01]  /*ecc0*/  F2FP.F16.F32.PACK_AB R5, R58, R135 ;  /* 0x000000873a05723e */ /* 0x010fe200000000ff */
[----:B------:R-:W-:Y:S01]  /*ecd0*/  FMUL.FTZ R17, R17, UR25 ;  /* 0x0000001911117c20 */ /* 0x000fe20008410000 */
[----:B------:R-:W-:Y:S02]  /*ece0*/  FMUL.FTZ R16, R16, UR25 ;  /* 0x0000001910107c20 */ /* 0x000fe40008410000 */
[----:B------:R-:W-:Y:S01]  /*ecf0*/  LOP3.LUT R15, R15, R5, RZ, 0xc0, !PT ;  /* 0x000000050f0f7212 */ /* 0x000fe200078ec0ff */
[----:B------:R-:W-:Y:S01]  /*ed00*/  IMAD.MOV.U32 R89, RZ, RZ, R11 ;  /* 0x000000ffff597224 */ /* 0x000fe200078e000b */
[----:B------:R-:W-:Y:S01]  /*ed10*/  F2FP.F16.F32.PACK_AB R5, R87, R93 ;  /* 0x0000005d5705723e */ /* 0x000fe200000000ff */
[----:B------:R3:W-:Y:S01]  /*ed20*/  MUFU.EX2 R76, R9 ;  /* 0x00000009004c7308 */ /* 0x0007e20000000800 */
[----:B------:R-:W-:Y:S01]  /*ed30*/  HSET2.LE.AND R11, R19, R176, PT ;  /* 0x000000b0130b7233 */ /* 0x000fe20003803000 */
[----:B--2---:R-:W-:-:S06]  /*ed40*/  FFMA.FTZ R6, R95, UR25, -R0 ;  /* 0x000000195f067c23 */ /* 0x004fcc0008010800 */
[----:B------:R2:W4:Y:S01]  /*ed50*/  MUFU.EX2 R90, R6 ;  /* 0x00000006005a7308 */ /* 0x0005220000000800 */
[----:B------:R-:W-:Y:S02]  /*ed60*/  LOP3.LUT R12, R12, R5, RZ, 0xc0, !PT ;  /* 0x000000050c0c7212 */ /* 0x000fe400078ec0ff */
[--C-:B---3--:R-:W-:Y:S02]  /*ed70*/  HSET2.LE.AND R9, R18, R176.reuse, PT ;  /* 0x000000b012097233 */ /* 0x108fe40003803000 */
[----:B------:R-:W-:-:S03]  /*ed80*/  HSET2.LE.AND R13, R13, R176, PT ;  /* 0x000000b00d0d7233 */ /* 0x000fc60003803000 */
[----:B------:R-:W3:Y:S01]  /*ed90*/  MUFU.EX2 R75, R17 ;  /* 0x00000011004b7308 */ /* 0x000ee20000000800 */
[----:B------:R-:W-:Y:S01]  /*eda0*/  F2FP.F16.F32.PACK_AB R5, R186, R82 ;  /* 0x00000052ba05723e */ /* 0x000fe200000000ff */
[----:B--2---:R-:W-:-:S06]  /*edb0*/  FFMA.FTZ R6, R92, UR25, -R0 ;  /* 0x000000195c067c23 */ /* 0x004fcc0008010800 */
[----:B------:R2:W-:Y:S01]  /*edc0*/  MUFU.EX2 R77, R16 ;  /* 0x00000010004d7308 */ /* 0x0005e20000000800 */
[----:B------:R-:W-:-:S07]  /*edd0*/  LOP3.LUT R13, R13, R5, RZ, 0xc0, !PT ;  /* 0x000000050d0d7212 */ /* 0x000fce00078ec0ff */
[----:B------:R4:W-:Y:S01]  /*ede0*/  MUFU.EX2 R80, R6 ;  /* 0x0000000600507308 */ /* 0x0009e20000000800 */
[----:B-1----:R-:W-:Y:S01]  /*edf0*/  F2FP.F16.F32.PACK_AB R5, R192, R88 ;  /* 0x00000058c005723e */ /* 0x002fe200000000ff */
[----:B--2---:R-:W1:Y:S01]  /*ee00*/  LDSM.16.MT88.4 R16, [R185+0x4000] ;  /* 0x00400000b910783b */ /* 0x004e620000004200 */
[----:B----4-:R-:W-:-:S05]  /*ee10*/  FFMA.FTZ R6, R96, UR25, -R0 ;  /* 0x0000001960067c23 */ /* 0x010fca0008010800 */
[----:B------:R-:W2:Y:S01]  /*ee20*/  MUFU.EX2 R95, R6 ;  /* 0x00000006005f7308 */ /* 0x000ea20000000800 */
[----:B------:R-:W-:Y:S01]  /*ee30*/  LOP3.LUT R10, R10, R5, RZ, 0xc0, !PT ;  /* 0x000000050a0a7212 */ /* 0x000fe200078ec0ff */
[----:B------:R-:W-:Y:S01]  /*ee40*/  FMUL.FTZ R7, R7, UR25 ;  /* 0x0000001907077c20 */ /* 0x000fe20008410000 */
[----:B------:R-:W-:Y:S02]  /*ee50*/  F2FP.F16.F32.PACK_AB R5, R90, R68 ;  /* 0x000000445a05723e */ /* 0x000fe400000000ff */
[----:B------:R-:W-:Y:S02]  /*ee60*/  HSET2.LE.AND R8, R8, R176, PT ;  /* 0x000000b008087233 */ /* 0x000fe40003803000 */
[----:B------:R-:W-:Y:S01]  /*ee70*/  LOP3.LUT R11, R11, R5, RZ, 0xc0, !PT ;  /* 0x000000050b0b7212 */ /* 0x000fe200078ec0ff */
[----:B------:R4:W1:Y:S01]  /*ee80*/  MUFU.EX2 R73, R7 ;  /* 0x0000000700497308 */ /* 0x0008620000000800 */
[----:B------:R-:W-:Y:S01]  /*ee90*/  F2FP.F16.F32.PACK_AB R5, R89, R81 ;  /* 0x000000515905723e */ /* 0x000fe200000000ff */
[-C--:B------:R-:W-:Y:S01]  /*eea0*/  FMUL.FTZ R164, R164, R76.reuse ;  /* 0x0000004ca4a47220 */ /* 0x080fe20000410000 */
[----:B------:R-:W-:-:S02]  /*eeb0*/  FMUL.FTZ R165, R165, R76 ;  /* 0x0000004ca5a57220 */ /* 0x000fc40000410000 */
[----:B------:R-:W-:Y:S01]  /*eec0*/  LOP3.LUT R8, R8, R5, RZ, 0xc0, !PT ;  /* 0x0000000508087212 */ /* 0x000fe200078ec0ff */
[-C--:B---3--:R-:W-:Y:S01]  /*eed0*/  FMUL.FTZ R166, R166, R75.reuse ;  /* 0x0000004ba6a67220 */ /* 0x088fe20000410000 */
[----:B------:R-:W-:Y:S01]  /*eee0*/  FMUL.FTZ R167, R167, R75 ;  /* 0x0000004ba7a77220 */ /* 0x000fe20000410000 */
[----:B--2---:R-:W-:Y:S02]  /*eef0*/  F2FP.F16.F32.PACK_AB R5, R95, R80 ;  /* 0x000000505f05723e */ /* 0x004fe400000000ff */
[----:B------:R-:W-:Y:S02]  /*ef00*/  LOP3.LUT R6, R25, UR18, R28, 0x96, !PT ;  /* 0x0000001219067c12 */ /* 0x000fe4000f8e961c */
[----:B------:R-:W-:Y:S01]  /*ef10*/  LOP3.LUT R9, R9, R5, RZ, 0xc0, !PT ;  /* 0x0000000509097212 */ /* 0x000fe200078ec0ff */
[----:B------:R-:W-:Y:S01]  /*ef20*/  FFMA.FTZ R5, R98, UR25, -R2 ;  /* 0x0000001962057c23 */ /* 0x000fe20008010802 */
[----:B------:R-:W-:Y:S01]  /*ef30*/  IMAD.MOV.U32 R44, RZ, RZ, R32 ;  /* 0x000000ffff2c7224 */ /* 0x000fe200078e0020 */
[----:B------:R-:W-:Y:S01]  /*ef40*/  UIADD3 UR28, UR27, 0x646e171e, URZ ;  /* 0x646e171e1b1c7890 */ /* 0x000fe2000fffe03f */
[----:B------:R-:W-:Y:S01]  /*ef50*/  HMMA.16816.F32 R32, R12, R20, R164 ;  /* 0x000000140c20723c */ /* 0x000fe200000018a4 */
[----:B------:R2:W-:Y:S01]  /*ef60*/  MUFU.EX2 R165, R5 ;  /* 0x0000000500a57308 */ /* 0x0005e20000000800 */
[----:B----4-:R-:W-:-:S04]  /*ef70*/  IMAD.WIDE.U32 R6, R6, -0x2daee0ad, RZ ;  /* 0xd2511f5306067825 */ /* 0x010fc800078e00ff */
[-C--:B-1----:R-:W-:Y:S01]  /*ef80*/  FMUL.FTZ R152, R152, R73.reuse ;  /* 0x0000004998987220 */ /* 0x082fe20000410000 */
[----:B------:R-:W-:Y:S01]  /*ef90*/  FMUL.FTZ R153, R153, R73 ;  /* 0x0000004999997220 */ /* 0x000fe20000410000 */
[-C--:B------:R-:W-:Y:S01]  /*efa0*/  FMUL.FTZ R154, R154, R77.reuse ;  /* 0x0000004d9a9a7220 */ /* 0x080fe20000410000 */
[----:B------:R-:W-:Y:S01]  /*efb0*/  FMUL.FTZ R155, R155, R77 ;  /* 0x0000004d9b9b7220 */ /* 0x000fe20000410000 */
[-C--:B------:R-:W-:Y:S01]  /*efc0*/  FMUL.FTZ R144, R144, R73.reuse ;  /* 0x0000004990907220 */ /* 0x080fe20000410000 */
[-C--:B------:R-:W-:Y:S01]  /*efd0*/  FMUL.FTZ R145, R145, R73.reuse ;  /* 0x0000004991917220 */ /* 0x080fe20000410000 */
[-C--:B------:R-:W-:Y:S01]  /*efe0*/  FMUL.FTZ R140, R140, R73.reuse ;  /* 0x000000498c8c7220 */ /* 0x080fe20000410000 */
[-C--:B------:R-:W-:Y:S01]  /*eff0*/  FMUL.FTZ R141, R141, R73.reuse ;  /* 0x000000498d8d7220 */ /* 0x080fe20000410000 */
[-C--:B------:R-:W-:Y:S01]  /*f000*/  FMUL.FTZ R136, R136, R73.reuse ;  /* 0x0000004988887220 */ /* 0x080fe20000410000 */
[----:B------:R-:W-:Y:S01]  /*f010*/  FMUL.FTZ R137, R137, R73 ;  /* 0x0000004989897220 */ /* 0x000fe20000410000 */
[-C--:B------:R-:W-:Y:S01]  /*f020*/  FMUL.FTZ R146, R146, R77.reuse ;  /* 0x0000004d92927220 */ /* 0x080fe20000410000 */
[-C--:B------:R-:W-:Y:S01]  /*f030*/  FMUL.FTZ R147, R147, R77.reuse ;  /* 0x0000004d93937220 */ /* 0x080fe20000410000 */
[-C--:B------:R-:W-:Y:S01]  /*f040*/  FMUL.FTZ R142, R142, R77.reuse ;  /* 0x0000004d8e8e7220 */ /* 0x080fe20000410000 */
[-C--:B------:R-:W-:Y:S01]  /*f050*/  FMUL.FTZ R143, R143, R77.reuse ;  /* 0x0000004d8f8f7220 */ /* 0x080fe20000410000 */
[-C--:B------:R-:W-:Y:S01]  /*f060*/  FMUL.FTZ R138, R138, R77.reuse ;  /* 0x0000004d8a8a7220 */ /* 0x080fe20000410000 */
[----:B--2---:R-:W-:Y:S01]  /*f070*/  FFMA.FTZ R5, R97, UR25, -R2 ;  /* 0x0000001961057c23 */ /* 0x004fe20008010802 */
[----:B------:R-:W-:Y:S01]  /*f080*/  FMUL.FTZ R139, R139, R77 ;  /* 0x0000004d8b8b7220 */ /* 0x000fe20000410000 */
[----:B------:R-:W-:-:S02]  /*f090*/  FMUL.FTZ R160, R160, R76 ;  /* 0x0000004ca0a07220 */ /* 0x000fc40000410000 */
[----:B------:R1:W-:Y:S01]  /*f0a0*/  MUFU.EX2 R83, R5 ;  /* 0x0000000500537308 */ /* 0x0003e20000000800 */
[-C--:B------:R-:W-:Y:S01]  /*f0b0*/  FMUL.FTZ R161, R161, R76.reuse ;  /* 0x0000004ca1a17220 */ /* 0x080fe20000410000 */
[-C--:B------:R-:W-:Y:S01]  /*f0c0*/  FMUL.FTZ R162, R162, R75.reuse ;  /* 0x0000004ba2a27220 */ /* 0x080fe20000410000 */
[-C--:B------:R-:W-:Y:S01]  /*f0d0*/  FMUL.FTZ R163, R163, R75.reuse ;  /* 0x0000004ba3a37220 */ /* 0x080fe20000410000 */
[-C--:B------:R-:W-:Y:S01]  /*f0e0*/  FMUL.FTZ R156, R156, R76.reuse ;  /* 0x0000004c9c9c7220 */ /* 0x080fe20000410000 */
[-C--:B------:R-:W-:Y:S01]  /*f0f0*/  FMUL.FTZ R157, R157, R76.reuse ;  /* 0x0000004c9d9d7220 */ /* 0x080fe20000410000 */
[-C--:B------:R-:W-:Y:S01]  /*f100*/  FMUL.FTZ R158, R158, R75.reuse ;  /* 0x0000004b9e9e7220 */ /* 0x080fe20000410000 */
[-C--:B------:R-:W-:Y:S01]  /*f110*/  FMUL.FTZ R159, R159, R75.reuse ;  /* 0x0000004b9f9f7220 */ /* 0x080fe20000410000 */
[-C--:B------:R-:W-:Y:S01]  /*f120*/  FMUL.FTZ R148, R148, R76.reuse ;  /* 0x0000004c94947220 */ /* 0x080fe20000410000 */
[----:B------:R-:W-:Y:S01]  /*f130*/  FMUL.FTZ R149, R149, R76 ;  /* 0x0000004c95957220 */ /* 0x000fe20000410000 */
[-C--:B------:R-:W-:Y:S01]  /*f140*/  FMUL.FTZ R150, R150, R75.reuse ;  /* 0x0000004b96967220 */ /* 0x080fe20000410000 */
[----:B------:R-:W-:Y:S01]  /*f150*/  FMUL.FTZ R151, R151, R75 ;  /* 0x0000004b97977220 */ /* 0x000fe20000410000 */
[----:B------:R-:W-:Y:S01]  /*f160*/  HMMA.16816.F32 R152, R8, R20, R152 ;  /* 0x000000140898723c */ /* 0x000fe20000001898 */
[----:B-1----:R-:W-:-:S02]  /*f170*/  LOP3.LUT R5, R7, UR28, R26, 0x96, !PT ;  /* 0x0000001c07057c12 */ /* 0x002fc4000f8e961a */
[----:B------:R-:W-:-:S03]  /*f180*/  LOP3.LUT R7, R6, 0xffff, RZ, 0xc0, !PT ;  /* 0x0000ffff06077812 */ /* 0x000fc600078ec0ff */
[C---:B------:R-:W-:Y:S06]  /*f190*/  HMMA.16816.F32 R144, R8.reuse, R22, R144 ;  /* 0x000000160890723c */ /* 0x040fec0000001890 */
[C---:B------:R-:W-:Y:S06]  /*f1a0*/  HMMA.16816.F32 R140, R8.reuse, R16, R140 ;  /* 0x00000010088c723c */ /* 0x040fec000000188c */
[----:B------:R-:W-:Y:S07]  /*f1b0*/  HMMA.16816.F32 R136, R8, R18, R136 ;  /* 0x000000120888723c */ /* 0x000fee0000001888 */
[----:B------:R-:W-:-:S02]  /*f1c0*/  LOP3.LUT R11, R6, 0xff, RZ, 0xc0, !PT ;  /* 0x000000ff060b7812 */ /* 0x000fc400078ec0ff */
[--C-:B------:R-:W-:Y:S02]  /*f1d0*/  SHF.R.U32.HI R10, RZ, 0x10, R6.reuse ;  /* 0x00000010ff0a7819 */ /* 0x100fe40000011606 */
[----:B------:R-:W-:Y:S02]  /*f1e0*/  SHF.R.U32.HI R9, RZ, 0x18, R6 ;  /* 0x00000018ff097819 */ /* 0x000fe40000011606 */
[----:B------:R-:W-:Y:S01]  /*f1f0*/  SHF.R.U32.HI R6, RZ, 0x8, R7 ;  /* 0x00000008ff067819 */ /* 0x000fe20000011607 */
[C---:B------:R-:W-:Y:S06]  /*f200*/  HMMA.16816.F32 R160, R12.reuse, R22, R160 ;  /* 0x000000160ca0723c */ /* 0x040fec00000018a0 */
[C---:B------:R-:W-:Y:S06]  /*f210*/  HMMA.16816.F32 R156, R12.reuse, R16, R156 ;  /* 0x000000100c9c723c */ /* 0x040fec000000189c */
[----:B------:R-:W-:Y:S01]  /*f220*/  HMMA.16816.F32 R148, R12, R18, R148 ;  /* 0x000000120c94723c */ /* 0x000fe20000001894 */
[--C-:B------:R-:W-:Y:S01]  /*f230*/  FFMA.FTZ R8, R78, UR25, -R2.reuse ;  /* 0x000000194e087c23 */ /* 0x100fe20008010802 */
[----:B------:R-:W-:Y:S01]  /*f240*/  FFMA.FTZ R7, R79, UR25, -R2 ;  /* 0x000000194f077c23 */ /* 0x000fe20008010802 */
[----:B------:R-:W1:Y:S04]  /*f250*/  LDSM.16.MT88.4 R16, [R184+0x4400] ;  /* 0x00440000b810783b */ /* 0x000e680000004200 */
[----:B------:R-:W-:Y:S01]  /*f260*/  PRMT R12, R11, 0x5410, R6 ;  /* 0x000054100b0c7816 */ /* 0x000fe20000000006 */
[----:B------:R-:W2:Y:S01]  /*f270*/  LDSM.16.MT88.4 R20, [R185+0x4400] ;  /* 0x00440000b914783b */ /* 0x000ea20000004200 */
[----:B------:R-:W-:-:S04]  /*f280*/  LOP3.LUT R6, R10, 0xff, RZ, 0xc0, !PT ;  /* 0x000000ff0a067812 */ /* 0x000fc800078ec0ff */
[----:B------:R-:W-:Y:S02]  /*f290*/  PRMT R11, R6, 0x5410, R9 ;  /* 0x00005410060b7816 */ /* 0x000fe40000000009 */
[----:B------:R-:W-:Y:S01]  /*f2a0*/  LOP3.LUT R6, R5, 0xffff, RZ, 0xc0, !PT ;  /* 0x0000ffff05067812 */ /* 0x000fe200078ec0ff */
[----:B------:R3:W-:Y:S08]  /*f2b0*/  MUFU.EX2 R98, R8 ;  /* 0x0000000800627308 */ /* 0x0007f00000000800 */
[----:B------:R4:W1:Y:S01]  /*f2c0*/  MUFU.EX2 R188, R7 ;  /* 0x0000000700bc7308 */ /* 0x0008620000000800 */
[----:B---3--:R-:W-:Y:S01]  /*f2d0*/  SHF.R.U32.HI R8, RZ, 0x8, R6 ;  /* 0x00000008ff087819 */ /* 0x008fe20000011606 */
[----:B------:R-:W-:-:S06]  /*f2e0*/  FFMA.FTZ R6, R99, UR25, -R0 ;  /* 0x0000001963067c23 */ /* 0x000fcc0008010800 */
[----:B------:R3:W-:Y:S01]  /*f2f0*/  MUFU.EX2 R191, R6 ;  /* 0x0000000600bf7308 */ /* 0x0007e20000000800 */
[----:B----4-:R-:W-:Y:S01]  /*f300*/  FFMA.FTZ R7, R101, UR25, -R0 ;  /* 0x0000001965077c23 */ /* 0x010fe20008010800 */
[----:B------:R-:W-:-:S06]  /*f310*/  LOP3.LUT R10, R5, 0xff, RZ, 0xc0, !PT ;  /* 0x000000ff050a7812 */ /* 0x000fcc00078ec0ff */
[----:B------:R4:W-:Y:S01]  /*f320*/  MUFU.EX2 R164, R7 ;  /* 0x0000000700a47308 */ /* 0x0009e20000000800 */
[----:B------:R-:W-:Y:S01]  /*f330*/  SHF.R.U32.HI R9, RZ, 0x18, R5 ;  /* 0x00000018ff097819 */ /* 0x000fe20000011605 */
[----:B---3--:R-:W-:-:S06]  /*f340*/  FFMA.FTZ R6, R100, UR25, -R0 ;  /* 0x0000001964067c23 */ /* 0x008fcc0008010800 */
[----:B------:R1:W3:Y:S01]  /*f350*/  MUFU.EX2 R97, R6 ;  /* 0x0000000600617308 */ /* 0x0002e20000000800 */
[----:B----4-:R-:W-:-:S04]  /*f360*/  SHF.R.U32.HI R7, RZ, 0x10, R5 ;  /* 0x00000010ff077819 */ /* 0x010fc80000011605 */
[----:B------:R-:W-:Y:S01]  /*f370*/  LOP3.LUT R5, R7, 0xff, RZ, 0xc0, !PT ;  /* 0x000000ff07057812 */ /* 0x000fe200078ec0ff */
[----:B------:R-:W-:-:S03]  /*f380*/  FFMA.FTZ R7, R102, UR25, -R0 ;  /* 0x0000001966077c23 */ /* 0x000fc60008010800 */
[----:B------:R-:W-:Y:S02]  /*f390*/  PRMT R9, R5, 0x5410, R9 ;  /* 0x0000541005097816 */ /* 0x000fe40000000009 */
[--C-:B------:R-:W-:Y:S01]  /*f3a0*/  HSET2.LE.AND R5, R12, R176.reuse, PT ;  /* 0x000000b00c057233 */ /* 0x100fe20003803000 */
[----:B------:R-:W4:Y:S01]  /*f3b0*/  MUFU.EX2 R166, R7 ;  /* 0x0000000700a67308 */ /* 0x000f220000000800 */
[----:B-1----:R-:W-:Y:S02]  /*f3c0*/  F2FP.F16.F32.PACK_AB R6, R188, R98 ;  /* 0x00000062bc06723e */ /* 0x002fe400000000ff */
[----:B------:R-:W-:Y:S02]  /*f3d0*/  PRMT R8, R10, 0x5410, R8 ;  /* 0x000054100a087816 */ /* 0x000fe40000000008 */
[----:B------:R-:W-:Y:S02]  /*f3e0*/  LOP3.LUT R10, R5, R6, RZ, 0xc0, !PT ;  /* 0x00000006050a7212 */ /* 0x000fe400078ec0ff */
[----:B------:R-:W-:-:S02]  /*f3f0*/  HSET2.LE.AND R5, R11, R176, PT ;  /* 0x000000b00b057233 */ /* 0x000fc40003803000 */
        /* <DEDUP_REMOVED lines=8> */
[----:B------:R-:W-:Y:S01]  /*f480*/  FFMA.FTZ R5, R108, UR25, -R4 ;  /* 0x000000196c057c23 */ /* 0x000fe20008010804 */
[----:B------:R-:W-:Y:S02]  /*f490*/  IMAD.MOV.U32 R26, RZ, RZ, R43 ;  /* 0x000000ffff1a7224 */ /* 0x000fe400078e002b */
[----:B------:R-:W-:Y:S02]  /*f4a0*/  IMAD.MOV.U32 R92, RZ, RZ, R42 ;  /* 0x000000ffff5c7224 */ /* 0x000fe400078e002a */
[----:B------:R-:W-:Y:S02]  /*f4b0*/  IMAD.MOV.U32 R86, RZ, RZ, R41 ;  /* 0x000000ffff567224 */ /* 0x000fe400078e0029 */
[----:B------:R-:W-:Y:S02]  /*f4c0*/  IMAD.MOV.U32 R84, RZ, RZ, R40 ;  /* 0x000000ffff547224 */ /* 0x000fe400078e0028 */
[----:B------:R-:W-:Y:S01]  /*f4d0*/  HMMA.16816.F32 R40, R8, R18, R144 ;  /* 0x000000120828723c */ /* 0x000fe20000001890 */
[----:B------:R1:W-:Y:S01]  /*f4e0*/  MUFU.EX2 R147, R5 ;  /* 0x0000000500937308 */ /* 0x0003e20000000800 */
[----:B------:R-:W-:Y:S01]  /*f4f0*/  LOP3.LUT R6, R31, UR18, R48, 0x96, !PT ;  /* 0x000000121f067c12 */ /* 0x000fe2000f8e9630 */
[----:B------:R-:W-:-:S02]  /*f500*/  IMAD.MOV.U32 R91, RZ, RZ, R47 ;  /* 0x000000ffff5b7224 */ /* 0x000fc400078e002f */
[----:B------:R-:W-:Y:S02]  /*f510*/  IMAD.MOV.U32 R85, RZ, RZ, R46 ;  /* 0x000000ffff557224 */ /* 0x000fe400078e002e */
[----:B------:R-:W-:Y:S02]  /*f520*/  IMAD.MOV.U32 R25, RZ, RZ, R45 ;  /* 0x000000ffff197224 */ /* 0x000fe400078e002d */
[----:B------:R-:W-:Y:S02]  /*f530*/  IMAD.MOV.U32 R71, RZ, RZ, R44 ;  /* 0x000000ffff477224 */ /* 0x000fe400078e002c */
[----:B------:R-:W-:Y:S01]  /*f540*/  HMMA.16816.F32 R44, R8, R16, R152 ;  /* 0x00000010082c723c */ /* 0x000fe20000001898 */
[----:B------:R-:W-:-:S04]  /*f550*/  IMAD.WIDE.U32 R6, R6, -0x2daee0ad, RZ ;  /* 0xd2511f5306067825 */ /* 0x000fc800078e00ff */
[----:B-1----:R-:W-:-:S04]  /*f560*/  FFMA.FTZ R5, R107, UR25, -R4 ;  /* 0x000000196b057c23 */ /* 0x002fc80008010804 */
[----:B------:R1:W-:Y:S01]  /*f570*/  MUFU.EX2 R152, R5 ;  /* 0x0000000500987308 */ /* 0x0003e20000000800 */
[C---:B--2---:R-:W-:Y:S06]  /*f580*/  HMMA.16816.F32 R36, R8.reuse, R20, R140 ;  /* 0x000000140824723c */ /* 0x044fec000000188c */
[----:B------:R-:W-:Y:S01]  /*f590*/  HMMA.16816.F32 R136, R8, R22, R136 ;  /* 0x000000160888723c */ /* 0x000fe20000001888 */
[----:B-1----:R-:W-:-:S04]  /*f5a0*/  FFMA.FTZ R5, R103, UR25, -R4 ;  /* 0x0000001967057c23 */ /* 0x002fc80008010804 */
[----:B------:R1:W-:Y:S02]  /*f5b0*/  MUFU.EX2 R155, R5 ;  /* 0x00000005009b7308 */ /* 0x0003e40000000800 */
[----:B------:R-:W-:Y:S02]  /*f5c0*/  LOP3.LUT R11, R6, 0xff, RZ, 0xc0, !PT ;  /* 0x000000ff060b7812 */ /* 0x000fe400078ec0ff */
[--C-:B------:R-:W-:Y:S02]  /*f5d0*/  SHF.R.U32.HI R10, RZ, 0x10, R6.reuse ;  /* 0x00000010ff0a7819 */ /* 0x100fe40000011606 */
[----:B------:R-:W-:Y:S01]  /*f5e0*/  SHF.R.U32.HI R9, RZ, 0x18, R6 ;  /* 0x00000018ff097819 */ /* 0x000fe20000011606 */
[----:B------:R-:W-:Y:S01]  /*f5f0*/  FFMA.FTZ R8, R104, UR25, -R4 ;  /* 0x0000001968087c23 */ /* 0x000fe20008010804 */
[----:B-1----:R-:W-:Y:S02]  /*f600*/  LOP3.LUT R5, R7, UR28, R50, 0x96, !PT ;  /* 0x0000001c07057c12 */ /* 0x002fe4000f8e9632 */
[----:B------:R-:W-:-:S04]  /*f610*/  LOP3.LUT R7, R6, 0xffff, RZ, 0xc0, !PT ;  /* 0x0000ffff06077812 */ /* 0x000fc800078ec0ff */
[----:B------:R-:W-:Y:S01]  /*f620*/  SHF.R.U32.HI R6, RZ, 0x8, R7 ;  /* 0x00000008ff067819 */ /* 0x000fe20000011607 */
[----:B------:R-:W-:-:S03]  /*f630*/  FFMA.FTZ R7, R105, UR25, -R3 ;  /* 0x0000001969077c23 */ /* 0x000fc60008010803 */
[----:B------:R-:W-:Y:S02]  /*f640*/  PRMT R12, R11, 0x5410, R6 ;  /* 0x000054100b0c7816 */ /* 0x000fe40000000006 */
[----:B------:R-:W-:Y:S01]  /*f650*/  LOP3.LUT R6, R10, 0xff, RZ, 0xc0, !PT ;  /* 0x000000ff0a067812 */ /* 0x000fe200078ec0ff */
[----:B------:R1:W2:Y:S03]  /*f660*/  MUFU.EX2 R167, R8 ;  /* 0x0000000800a77308 */ /* 0x0002a60000000800 */
[----:B------:R-:W-:Y:S02]  /*f670*/  PRMT R11, R6, 0x5410, R9 ;  /* 0x00005410060b7816 */ /* 0x000fe40000000009 */
[----:B------:R-:W-:-:S03]  /*f680*/  LOP3.LUT R6, R5, 0xffff, RZ, 0xc0, !PT ;  /* 0x0000ffff05067812 */ /* 0x000fc600078ec0ff */
[----:B------:R3:W-:Y:S01]  /*f690*/  MUFU.EX2 R154, R7 ;  /* 0x00000007009a7308 */ /* 0x0007e20000000800 */
[----:B------:R-:W-:Y:S02]  /*f6a0*/  LOP3.LUT R10, R5, 0xff, RZ, 0xc0, !PT ;  /* 0x000000ff050a7812 */ /* 0x000fe400078ec0ff */
[----:B------:R-:W-:Y:S02]  /*f6b0*/  SHF.R.U32.HI R9, RZ, 0x18, R5 ;  /* 0x00000018ff097819 */ /* 0x000fe40000011605 */
[----:B-1----:R-:W-:Y:S01]  /*f6c0*/  SHF.R.U32.HI R8, RZ, 0x8, R6 ;  /* 0x00000008ff087819 */ /* 0x002fe20000011606 */
[--C-:B------:R-:W-:Y:S01]  /*f6d0*/  FFMA.FTZ R6, R109, UR25, -R3.reuse ;  /* 0x000000196d067c23 */ /* 0x100fe20008010803 */
[----:B---3--:R-:W-:-:S04]  /*f6e0*/  FFMA.FTZ R7, R106, UR25, -R3 ;  /* 0x000000196a077c23 */ /* 0x008fc80008010803 */
[----:B------:R1:W3:Y:S08]  /*f6f0*/  MUFU.EX2 R78, R7 ;  /* 0x00000007004e7308 */ /* 0x0002f00000000800 */
[----:B------:R4:W-:Y:S01]  /*f700*/  MUFU.EX2 R143, R6 ;  /* 0x00000006008f7308 */ /* 0x0009e20000000800 */
[----:B-1----:R-:W-:-:S04]  /*f710*/  SHF.R.U32.HI R7, RZ, 0x10, R5 ;  /* 0x00000010ff077819 */ /* 0x002fc80000011605 */
[----:B------:R-:W-:Y:S01]  /*f720*/  LOP3.LUT R5, R7, 0xff, RZ, 0xc0, !PT ;  /* 0x000000ff07057812 */ /* 0x000fe200078ec0ff */
[----:B----4-:R-:W-:-:S03]  /*f730*/  FFMA.FTZ R6, R110, UR25, -R3 ;  /* 0x000000196e067c23 */ /* 0x010fc60008010803 */
[----:B------:R-:W-:Y:S02]  /*f740*/  PRMT R7, R5, 0x5410, R9 ;  /* 0x0000541005077816 */ /* 0x000fe40000000009 */
[----:B------:R-:W-:Y:S01]  /*f750*/  HSET2.LE.AND R5, R12, R176, PT ;  /* 0x000000b00c057233 */ /* 0x000fe20003803000 */
[----:B------:R2:W1:Y:S01]  /*f760*/  MUFU.EX2 R146, R6 ;  /* 0x0000000600927308 */ /* 0x0004620000000800 */
[----:B------:R-:W-:Y:S02]  /*f770*/  PRMT R8, R10, 0x5410, R8 ;  /* 0x000054100a087816 */ /* 0x000fe40000000008 */
[----:B--2---:R-:W-:-:S04]  /*f780*/  F2FP.F16.F32.PACK_AB R6, R167, R155 ;  /* 0x0000009ba706723e */ /* 0x004fc800000000ff */
[----:B------:R-:W-:Y:S02]  /*f790*/  LOP3.LUT R10, R5, R6, RZ, 0xc0, !PT ;  /* 0x00000006050a7212 */ /* 0x000fe400078ec0ff */
[----:B------:R-:W-:Y:S02]  /*f7a0*/  HSET2.LE.AND R5, R11, R176, PT ;  /* 0x000000b00b057233 */ /* 0x000fe40003803000 */
[----:B---3--:R-:W-:-:S04]  /*f7b0*/  F2FP.F16.F32.PACK_AB R6, R78, R154 ;  /* 0x0000009a4e06723e */ /* 0x008fc800000000ff */
[----:B------:R-:W-:Y:S02]  /*f7c0*/  LOP3.LUT R11, R5, R6, RZ, 0xc0, !PT ;  /* 0x00000006050b7212 */ /* 0x000fe400078ec0ff */
[----:B------:R-:W-:Y:S02]  /*f7d0*/  HSET2.LE.AND R5, R8, R176, PT ;  /* 0x000000b008057233 */ /* 0x000fe40003803000 */
[----:B------:R-:W-:Y:S01]  /*f7e0*/  F2FP.F16.F32.PACK_AB R6, R152, R147 ;  /* 0x000000939806723e */ /* 0x000fe200000000ff */
[----:B------:R-:W-:-:S03]  /*f7f0*/  UIADD3 UR35, UR36, 0x1, URZ ;  /* 0x0000000124237890 */ /* 0x000fc6000fffe03f */
[----:B------:R-:W-:Y:S02]  /*f800*/  LOP3.LUT R8, R5, R6, RZ, 0xc0, !PT ;  /* 0x0000000605087212 */ /* 0x000fe400078ec0ff */
[----:B------:R-:W-:Y:S02]  /*f810*/  HSET2.LE.AND R5, R7, R176, PT ;  /* 0x000000b007057233 */ /* 0x000fe40003803000 */
[----:B-1----:R-:W-:-:S04]  /*f820*/  F2FP.F16.F32.PACK_AB R6, R146, R143 ;  /* 0x0000008f9206723e */ /* 0x002fc800000000ff */
[----:B------:R-:W-:Y:S01]  /*f830*/  LOP3.LUT R9, R5, R6, RZ, 0xc0, !PT ;  /* 0x0000000605097212 */ /* 0x000fe200078ec0ff */
[----:B------:R-:W-:-:S05]  /*f840*/  IMAD.U32 R5, RZ, RZ, UR35 ;  /* 0x00000023ff057e24 */ /* 0x000fca000f8e00ff */
[----:B------:R-:W-:Y:S01]  /*f850*/  LOP3.LUT R5, R177, UR27, R5, 0x96, !PT ;  /* 0x0000001bb1057c12 */ /* 0x000fe2000f8e9605 */
[----:B------:R-:W-:-:S04]  /*f860*/  IMAD.WIDE.U32 R100, R215, -0x326172a9, RZ ;  /* 0xcd9e8d57d7647825 */ /* 0x000fc800078e00ff */
[----:B------:R-:W-:Y:S01]  /*f870*/  IMAD.WIDE.U32 R12, R5, -0x326172a9, RZ ;  /* 0xcd9e8d57050c7825 */ /* 0x000fe200078e00ff */
[----:B------:R-:W-:Y:S04]  /*f880*/  HMMA.16816.F32 R32, R8, R16, R32 ;  /* 0x000000100820723c */ /* 0x000fe80000001820 */
[----:B------:R-:W-:Y:S02]  /*f890*/  LOP3.LUT R6, R13, UR7, R100, 0x96, !PT ;  /* 0x000000070d067c12 */ /* 0x000fe4000f8e9664 */
[----:B------:R-:W-:Y:S01]  /*f8a0*/  LOP3.LUT R5, R67, UR6, R12, 0x96, !PT ;  /* 0x0000000643057c12 */ /* 0x000fe2000f8e960c */
[----:B------:R-:W-:Y:S02]  /*f8b0*/  IMAD.MOV.U32 R14, RZ, RZ, R58 ;  /* 0x000000ffff0e7224 */ /* 0x000fe400078e003a */
[----:B------:R-:W-:-:S02]  /*f8c0*/  IMAD.MOV.U32 R15, RZ, RZ, R57 ;  /* 0x000000ffff0f7224 */ /* 0x000fc400078e0039 */
[----:B------:R-:W-:Y:S02]  /*f8d0*/  IMAD.MOV.U32 R29, RZ, RZ, R56 ;  /* 0x000000ffff1d7224 */ /* 0x000fe400078e0038 */
[----:B------:R-:W-:Y:S01]  /*f8e0*/  IMAD.MOV.U32 R28, RZ, RZ, R53 ;  /* 0x000000ffff1c7224 */ /* 0x000fe200078e0035 */
[C---:B------:R-:W-:Y:S01]  /*f8f0*/  HMMA.16816.F32 R56, R8.reuse, R20, R156 ;  /* 0x000000140838723c */ /* 0x040fe2000000189c */
[----:B------:R-:W-:Y:S02]  /*f900*/  IMAD.MOV.U32 R96, RZ, RZ, R52 ;  /* 0x000000ffff607224 */ /* 0x000fe400078e0034 */
[----:B------:R-:W-:Y:S02]  /*f910*/  IMAD.MOV.U32 R24, RZ, RZ, R62 ;  /* 0x000000ffff187224 */ /* 0x000fe400078e003e */
[----:B------:R-:W-:Y:S01]  /*f920*/  IMAD.MOV.U32 R27, RZ, RZ, R55 ;  /* 0x000000ffff1b7224 */ /* 0x000fe200078e0037 */
[----:B------:R-:W-:Y:S01]  /*f930*/  HMMA.16816.F32 R60, R8, R18, R160 ;  /* 0x00000012083c723c */ /* 0x000fe200000018a0 */
[----:B------:R-:W-:-:S02]  /*f940*/  IMAD.MOV.U32 R94, RZ, RZ, R54 ;  /* 0x000000ffff5e7224 */ /* 0x000fc400078e0036 */
[----:B------:R-:W-:-:S03]  /*f950*/  IMAD.WIDE.U32 R6, R6, -0x2daee0ad, RZ ;  /* 0xd2511f5306067825 */ /* 0x000fc600078e00ff */
[----:B------:R-:W-:Y:S01]  /*f960*/  HMMA.16816.F32 R52, R8, R22, R148 ;  /* 0x000000160834723c */ /* 0x000fe20000001894 */
[----:B------:R-:W-:Y:S01]  /*f970*/  VIADD R100, R215, 0x4 ;  /* 0x00000004d7647836 */ /* 0x000fe20000000000 */
[----:B------:R-:W-:Y:S01]  /*f980*/  LOP3.LUT R7, R7, UR4, R74, 0x96, !PT ;  /* 0x0000000407077c12 */ /* 0x000fe2000f8e964a */
[----:B------:R-:W-:Y:S01]  /*f990*/  IMAD.MOV.U32 R110, RZ, RZ, R27 ;  /* 0x000000ffff6e7224 */ /* 0x000fe200078e001b */
[----:B------:R-:W1:Y:S03]  /*f9a0*/  LDSM.16.MT88.4 R20, [R184+0x4800] ;  /* 0x00480000b814783b */ /* 0x000e660000004200 */
[----:B------:R-:W-:-:S04]  /*f9b0*/  IMAD.WIDE.U32 R8, R5, -0x2daee0ad, RZ ;  /* 0xd2511f5305087825 */ /* 0x000fc800078e00ff */
[----:B------:R-:W-:Y:S01]  /*f9c0*/  IMAD.WIDE.U32 R100, R100, -0x326172a9, RZ ;  /* 0xcd9e8d5764647825 */ /* 0x000fe200078e00ff */
[----:B------:R-:W-:Y:S02]  /*f9d0*/  LOP3.LUT R10, R9, UR23, R6, 0x96, !PT ;  /* 0x00000017090a7c12 */ /* 0x000fe4000f8e9606 */
[----:B------:R-:W-:Y:S01]  /*f9e0*/  LOP3.LUT R5, R65, UR6, R12, 0x96, !PT ;  /* 0x0000000641057c12 */ /* 0x000fe2000f8e960c */
[----:B------:R-:W-:Y:S01]  /*f9f0*/  IMAD.WIDE.U32 R6, R7, -0x326172a9, RZ ;  /* 0xcd9e8d5707067825 */ /* 0x000fe200078e00ff */
[----:B------:R-:W-:-:S03]  /*fa00*/  LOP3.LUT R9, R13, UR7, R100, 0x96, !PT ;  /* 0x000000070d097c12 */ /* 0x000fc6000f8e9664 */
[----:B------:R-:W-:Y:S01]  /*fa10*/  IMAD.WIDE.U32 R50, R10, -0x326172a9, RZ ;  /* 0xcd9e8d570a327825 */ /* 0x000fe200078e00ff */
[----:B------:R-:W-:-:S03]  /*fa20*/  LOP3.LUT R13, R7, UR24, R66, 0x96, !PT ;  /* 0x00000018070d7c12 */ /* 0x000fc6000f8e9642 */
[----:B------:R-:W-:Y:S01]  /*fa30*/  IMAD.WIDE.U32 R10, R5, -0x2daee0ad, RZ ;  /* 0xd2511f53050a7825 */ /* 0x000fe200078e00ff */
[----:B------:R-:W-:-:S03]  /*fa40*/  LOP3.LUT R12, R51, UR22, R6, 0x96, !PT ;  /* 0x00000016330c7c12 */ /* 0x000fc6000f8e9606 */
[----:B------:R-:W-:-:S04]  /*fa50*/  IMAD.WIDE.U32 R6, R9, -0x2daee0ad, RZ ;  /* 0xd2511f5309067825 */ /* 0x000fc800078e00ff */
[----:B------:R-:W-:Y:S01]  /*fa60*/  IMAD.WIDE.U32 R48, R12, -0x2daee0ad, RZ ;  /* 0xd2511f530c307825 */ /* 0x000fe200078e00ff */
[----:B------:R-:W-:Y:S02]  /*fa70*/  LOP3.LUT R9, R7, UR4, R72, 0x96, !PT ;  /* 0x0000000407097c12 */ /* 0x000fe4000f8e9648 */
[----:B------:R-:W-:Y:S01]  /*fa80*/  LOP3.LUT R5, R11, UR23, R6, 0x96, !PT ;  /* 0x000000170b057c12 */ /* 0x000fe2000f8e9606 */
[----:B------:R-:W-:-:S05]  /*fa90*/  IMAD.WIDE.U32 R6, R13, -0x2daee0ad, RZ ;  /* 0xd2511f530d067825 */ /* 0x000fca00078e00ff */
[----:B------:R-:W-:Y:S02]  /*faa0*/  LOP3.LUT R13, R7, UR19, R8, 0x96, !PT ;  /* 0x00000013070d7c12 */ /* 0x000fe4000f8e9608 */
[----:B------:R-:W-:Y:S01]  /*fab0*/  LOP3.LUT R11, R49, UR15, R6, 0x96, !PT ;  /* 0x0000000f310b7c12 */ /* 0x000fe2000f8e9606 */
[----:B------:R-:W-:-:S04]  /*fac0*/  IMAD.WIDE.U32 R6, R9, -0x326172a9, RZ ;  /* 0xcd9e8d5709067825 */ /* 0x000fc800078e00ff */
[----:B------:R-:W-:Y:S02]  /*fad0*/  IMAD.MOV.U32 R162, RZ, RZ, R24 ;  /* 0x000000ffffa27224 */ /* 0x000fe400078e0018 */
[----:B------:R-:W-:Y:S02]  /*fae0*/  IMAD.MOV.U32 R27, RZ, RZ, R25 ;  /* 0x000000ffff1b7224 */ /* 0x000fe400078e0019 */
[----:B------:R-:W-:Y:S02]  /*faf0*/  IMAD.MOV.U32 R25, RZ, RZ, R28 ;  /* 0x000000ffff197224 */ /* 0x000fe400078e001c */
[----:B------:R-:W-:Y:S02]  /*fb00*/  IMAD.MOV.U32 R24, RZ, RZ, R29 ;  /* 0x000000ffff187224 */ /* 0x000fe400078e001d */
[----:B------:R-:W-:Y:S01]  /*fb10*/  IMAD.WIDE.U32 R28, R5, -0x326172a9, RZ ;  /* 0xcd9e8d57051c7825 */ /* 0x000fe200078e00ff */
[----:B------:R-:W-:-:S04]  /*fb20*/  LOP3.LUT R5, R7, UR24, R64, 0x96, !PT ;  /* 0x0000001807057c12 */ /* 0x000fc8000f8e9640 */
[----:B------:R-:W-:Y:S01]  /*fb30*/  LOP3.LUT R12, R29, UR22, R6, 0x96, !PT ;  /* 0x000000161d0c7c12 */ /* 0x000fe2000f8e9606 */
[----:B------:R-:W-:-:S04]  /*fb40*/  IMAD.WIDE.U32 R6, R11, -0x326172a9, RZ ;  /* 0xcd9e8d570b067825 */ /* 0x000fc800078e00ff */
[----:B------:R-:W-:Y:S01]  /*fb50*/  IMAD.WIDE.U32 R8, R5, -0x2daee0ad, RZ ;  /* 0xd2511f5305087825 */ /* 0x000fe200078e00ff */
[----:B------:R-:W-:-:S03]  /*fb60*/  LOP3.LUT R5, R6, 0xffff, RZ, 0xc0, !PT ;  /* 0x0000ffff06057812 */ /* 0x000fc600078ec0ff */
[----:B------:R-:W-:Y:S01]  /*fb70*/  IMAD.MOV.U32 R79, RZ, RZ, R14 ;  /* 0x000000ffff4f7224 */ /* 0x000fe200078e000e */
[----:B------:R-:W-:Y:S01]  /*fb80*/  LOP3.LUT R14, R9, UR19, R10, 0x96, !PT ;  /* 0x00000013090e7c12 */ /* 0x000fe2000f8e960a */
[----:B------:R-:W-:Y:S01]  /*fb90*/  FFMA.FTZ R10, R115, UR25, -R4 ;  /* 0x00000019730a7c23 */ /* 0x000fe20008010804 */
[----:B------:R-:W-:Y:S01]  /*fba0*/  IMAD.MOV.U32 R109, RZ, RZ, R26 ;  /* 0x000000ffff6d7224 */ /* 0x000fe200078e001a */
[----:B------:R-:W-:Y:S01]  /*fbb0*/  SHF.R.U32.HI R9, RZ, 0x8, R5 ;  /* 0x00000008ff097819 */ /* 0x000fe20000011605 */
[----:B------:R-:W-:Y:S01]  /*fbc0*/  IMAD.MOV.U32 R115, RZ, RZ, R27 ;  /* 0x000000ffff737224 */ /* 0x000fe200078e001b */
[----:B------:R-:W-:Y:S01]  /*fbd0*/  LOP3.LUT R5, R6, 0xff, RZ, 0xc0, !PT ;  /* 0x000000ff06057812 */ /* 0x000fe200078ec0ff */
[----:B------:R-:W-:Y:S01]  /*fbe0*/  IMAD.WIDE.U32 R26, R12, -0x2daee0ad, RZ ;  /* 0xd2511f530c1a7825 */ /* 0x000fe200078e00ff */
[----:B------:R2:W-:Y:S02]  /*fbf0*/  MUFU.EX2 R150, R10 ;  /* 0x0000000a00967308 */ /* 0x0005e40000000800 */
[----:B------:R-:W-:-:S02]  /*fc00*/  PRMT R18, R5, 0x5410, R9 ;  /* 0x0000541005127816 */ /* 0x000fc40000000009 */
[--C-:B------:R-:W-:Y:S01]  /*fc10*/  SHF.R.U32.HI R5, RZ, 0x10, R6.reuse ;  /* 0x00000010ff057819 */ /* 0x100fe20000011606 */
[----:B------:R-:W-:Y:S01]  /*fc20*/  IMAD.WIDE.U32 R30, R13, -0x326172a9, RZ ;  /* 0xcd9e8d570d1e7825 */ /* 0x000fe200078e00ff */
[----:B------:R-:W-:Y:S02]  /*fc30*/  SHF.R.U32.HI R6, RZ, 0x18, R6 ;  /* 0x00000018ff067819 */ /* 0x000fe40000011606 */
[----:B------:R-:W-:Y:S02]  /*fc40*/  LOP3.LUT R5, R5, 0xff, RZ, 0xc0, !PT ;  /* 0x000000ff05057812 */ /* 0x000fe400078ec0ff */
[----:B--2---:R-:W-:Y:S01]  /*fc50*/  LOP3.LUT R10, R27, UR15, R8, 0x96, !PT ;  /* 0x0000000f1b0a7c12 */ /* 0x004fe2000f8e9608 */
[----:B------:R-:W-:-:S04]  /*fc60*/  FFMA.FTZ R8, R117, UR25, -R4 ;  /* 0x0000001975087c23 */ /* 0x000fc80008010804 */
[----:B------:R2:W3:Y:S02]  /*fc70*/  MUFU.EX2 R153, R8 ;  /* 0x0000000800997308 */ /* 0x0004e40000000800 */
[----:B--2---:R-:W-:Y:S01]  /*fc80*/  FFMA.FTZ R8, R111, UR25, -R4 ;  /* 0x000000196f087c23 */ /* 0x004fe20008010804 */
[----:B------:R-:W-:Y:S01]  /*fc90*/  IMAD.MOV.U32 R111, RZ, RZ, R15 ;  /* 0x000000ffff6f7224 */ /* 0x000fe200078e000f */
[----:B------:R-:W-:-:S04]  /*fca0*/  PRMT R15, R5, 0x5410, R6 ;  /* 0x00005410050f7816 */ /* 0x000fc80000000006 */
[----:B------:R2:W-:Y:S01]  /*fcb0*/  MUFU.EX2 R151, R8 ;  /* 0x0000000800977308 */ /* 0x0005e20000000800 */
[----:B------:R-:W-:Y:S01]  /*fcc0*/  LOP3.LUT R5, R7, UR17, R30, 0x96, !PT ;  /* 0x0000001107057c12 */ /* 0x000fe2000f8e961e */
[----:B------:R-:W-:-:S03]  /*fcd0*/  IMAD.WIDE.U32 R6, R10, -0x326172a9, RZ ;  /* 0xcd9e8d570a067825 */ /* 0x000fc600078e00ff */
[----:B------:R-:W-:Y:S01]  /*fce0*/  LOP3.LUT R9, R5, 0xffff, RZ, 0xc0, !PT ;  /* 0x0000ffff05097812 */ /* 0x000fe200078ec0ff */
[----:B--2---:R-:W-:-:S04]  /*fcf0*/  FFMA.FTZ R8, R112, UR25, -R4 ;  /* 0x0000001970087c23 */ /* 0x004fc80008010804 */
[----:B------:R2:W-:Y:S01]  /*fd00*/  MUFU.EX2 R105, R8 ;  /* 0x0000000800697308 */ /* 0x0005e20000000800 */
[----:B------:R-:W-:Y:S02]  /*fd10*/  SHF.R.U32.HI R11, RZ, 0x8, R9 ;  /* 0x00000008ff0b7819 */ /* 0x000fe40000011609 */
[----:B------:R-:W-:Y:S01]  /*fd20*/  LOP3.LUT R9, R5, 0xff, RZ, 0xc0, !PT ;  /* 0x000000ff05097812 */ /* 0x000fe200078ec0ff */
[----:B------:R-:W-:Y:S01]  /*fd30*/  IMAD.MOV.U32 R102, RZ, RZ, R24 ;  /* 0x000000ffff667224 */ /* 0x000fe200078e0018 */
[----:B--2---:R-:W-:-:S04]  /*fd40*/  LOP3.LUT R8, R6, 0xffff, RZ, 0xc0, !PT ;  /* 0x0000ffff06087812 */ /* 0x004fc800078ec0ff */
[----:B------:R-:W-:Y:S02]  /*fd50*/  SHF.R.U32.HI R12, RZ, 0x8, R8 ;  /* 0x00000008ff0c7819 */ /* 0x000fe40000011608 */
[----:B------:R-:W-:-:S04]  /*fd60*/  LOP3.LUT R8, R6, 0xff, RZ, 0xc0, !PT ;  /* 0x000000ff06087812 */ /* 0x000fc800078ec0ff */
[----:B------:R-:W-:Y:S02]  /*fd70*/  PRMT R17, R8, 0x5410, R12 ;  /* 0x0000541008117816 */ /* 0x000fe4000000000c */
[----:B------:R-:W-:Y:S01]  /*fd80*/  SHF.R.U32.HI R8, RZ, 0x10, R6 ;  /* 0x00000010ff087819 */ /* 0x000fe20000011606 */
[----:B------:R-:W-:Y:S01]  /*fd90*/  IMAD.MOV.U32 R99, RZ, RZ, R25 ;  /* 0x000000ffff637224 */ /* 0x000fe200078e0019 */
[----:B------:R-:W-:Y:S01]  /*fda0*/  PRMT R12, R9, 0x5410, R11 ;  /* 0x00005410090c7816 */ /* 0x000fe2000000000b */
[----:B------:R-:W-:Y:S01]  /*fdb0*/  IMAD.WIDE.U32 R24, R14, -0x326172a9, RZ ;  /* 0xcd9e8d570e187825 */ /* 0x000fe200078e00ff */
[--C-:B------:R-:W-:Y:S02]  /*fdc0*/  SHF.R.U32.HI R9, RZ, 0x10, R5.reuse ;  /* 0x00000010ff097819 */ /* 0x100fe40000011605 */
[----:B------:R-:W-:Y:S02]  /*fdd0*/  SHF.R.U32.HI R11, RZ, 0x18, R5 ;  /* 0x00000018ff0b7819 */ /* 0x000fe40000011605 */
[----:B------:R-:W-:-:S02]  /*fde0*/  LOP3.LUT R5, R8, 0xff, RZ, 0xc0, !PT ;  /* 0x000000ff08057812 */ /* 0x000fc400078ec0ff */
[----:B------:R-:W-:-:S04]  /*fdf0*/  SHF.R.U32.HI R6, RZ, 0x18, R6 ;  /* 0x00000018ff067819 */ /* 0x000fc80000011606 */
[----:B------:R-:W-:Y:S02]  /*fe00*/  PRMT R16, R5, 0x5410, R6 ;  /* 0x0000541005107816 */ /* 0x000fe40000000006 */
[----:B------:R-:W-:Y:S01]  /*fe10*/  LOP3.LUT R6, R7, UR17, R24, 0x96, !PT ;  /* 0x0000001107067c12 */ /* 0x000fe2000f8e9618 */
[--C-:B------:R-:W-:Y:S01]  /*fe20*/  FFMA.FTZ R7, R123, UR25, -R2.reuse ;  /* 0x000000197b077c23 */ /* 0x100fe20008010802 */
[----:B------:R-:W-:Y:S01]  /*fe30*/  LOP3.LUT R8, R9, 0xff, RZ, 0xc0, !PT ;  /* 0x000000ff09087812 */ /* 0x000fe200078ec0ff */
[----:B------:R-:W-:Y:S01]  /*fe40*/  FFMA.FTZ R10, R116, UR25, -R3 ;  /* 0x00000019740a7c23 */ /* 0x000fe20008010803 */
[----:B------:R-:W-:Y:S01]  /*fe50*/  LOP3.LUT R5, R6, 0xffff, RZ, 0xc0, !PT ;  /* 0x0000ffff06057812 */ /* 0x000fe200078ec0ff */
[----:B------:R2:W-:Y:S01]  /*fe60*/  MUFU.EX2 R142, R7 ;  /* 0x00000007008e7308 */ /* 0x0005e20000000800 */
[----:B------:R-:W-:Y:S01]  /*fe70*/  PRMT R11, R8, 0x5410, R11 ;  /* 0x00005410080b7816 */ /* 0x000fe2000000000b */
[----:B------:R-:W-:-:S06]  /*fe80*/  FFMA.FTZ R8, R128, UR25, -R2 ;  /* 0x0000001980087c23 */ /* 0x000fcc0008010802 */
[----:B------:R4:W-:Y:S01]  /*fe90*/  MUFU.EX2 R145, R10 ;  /* 0x0000000a00917308 */ /* 0x0009e20000000800 */
[----:B--2---:R-:W-:Y:S02]  /*fea0*/  SHF.R.U32.HI R7, RZ, 0x8, R5 ;  /* 0x00000008ff077819 */ /* 0x004fe40000011605 */
[----:B------:R-:W-:-:S05]  /*feb0*/  LOP3.LUT R5, R6, 0xff, RZ, 0xc0, !PT ;  /* 0x000000ff06057812 */ /* 0x000fca00078ec0ff */
[----:B------:R2:W-:Y:S01]  /*fec0*/  MUFU.EX2 R144, R8 ;  /* 0x0000000800907308 */ /* 0x0005e20000000800 */
[----:B----4-:R-:W-:-:S07]  /*fed0*/  FFMA.FTZ R10, R118, UR25, -R3 ;  /* 0x00000019760a7c23 */ /* 0x010fce0008010803 */
[----:B------:R4:W1:Y:S01]  /*fee0*/  MUFU.EX2 R149, R10 ;  /* 0x0000000a00957308 */ /* 0x0008620000000800 */
[----:B------:R-:W-:Y:S01]  /*fef0*/  FFMA.FTZ R9, R114, UR25, -R3 ;  /* 0x0000001972097c23 */ /* 0x000fe20008010803 */
[----:B--2---:R-:W-:Y:S01]  /*ff00*/  PRMT R8, R5, 0x5410, R7 ;  /* 0x0000541005087816 */ /* 0x004fe20000000007 */
[----:B------:R-:W-:Y:S01]  /*ff10*/  FFMA.FTZ R5, R119, UR25, -R2 ;  /* 0x0000001977057c23 */ /* 0x000fe20008010802 */
[--C-:B------:R-:W-:Y:S02]  /*ff20*/  SHF.R.U32.HI R7, RZ, 0x10, R6.reuse ;  /* 0x00000010ff077819 */ /* 0x100fe40000011606 */
[----:B------:R-:W-:Y:S02]  /*ff30*/  SHF.R.U32.HI R6, RZ, 0x18, R6 ;  /* 0x00000018ff067819 */ /* 0x000fe40000011606 */
[----:B------:R2:W-:Y:S01]  /*ff40*/  MUFU.EX2 R103, R5 ;  /* 0x0000000500677308 */ /* 0x0005e20000000800 */
[----:B----4-:R-:W-:-:S07]  /*ff50*/  FFMA.FTZ R10, R113, UR25, -R3 ;  /* 0x00000019710a7c23 */ /* 0x010fce0008010803 */
[----:B------:R4:W-:Y:S01]  /*ff60*/  MUFU.EX2 R104, R9 ;  /* 0x0000000900687308 */ /* 0x0009e20000000800 */
[----:B--2---:R-:W-:-:S07]  /*ff70*/  LOP3.LUT R5, R7, 0xff, RZ, 0xc0, !PT ;  /* 0x000000ff07057812 */ /* 0x004fce00078ec0ff */
[----:B------:R-:W2:Y:S01]  /*ff80*/  MUFU.EX2 R148, R10 ;  /* 0x0000000a00947308 */ /* 0x000ea20000000800 */
[----:B------:R-:W-:Y:S01]  /*ff90*/  FFMA.FTZ R7, R120, UR25, -R2 ;  /* 0x0000001978077c23 */ /* 0x000fe20008010802 */
[----:B----4-:R-:W-:Y:S02]  /*ffa0*/  PRMT R9, R5, 0x5410, R6 ;  /* 0x0000541005097816 */ /* 0x010fe40000000006 */
[----:B------:R-:W-:Y:S02]  /*ffb0*/  HSET2.LE.AND R5, R12, R176, PT ;  /* 0x000000b00c057233 */ /* 0x000fe40003803000 */
[----:B---3--:R-:W-:Y:S02]  /*ffc0*/  F2FP.F16.F32.PACK_AB R6, R153, R150 ;  /* 0x000000969906723e */ /* 0x008fe400000000ff */
[----:B------:R3:W4:Y:S02]  /*ffd0*/  MUFU.EX2 R100, R7 ;  /* 0x0000000700647308 */ /* 0x0007240000000800 */
[----:B------:R-:W-:-:S02]  /*ffe0*/  LOP3.LUT R12, R5, R6, RZ, 0xc0, !PT ;  /* 0x00000006050c7212 */ /* 0x000fc400078ec0ff */
[----:B------:R-:W-:Y:S02]  /*fff0*/  HSET2.LE.AND R5, R11, R176, PT ;  /* 0x000000b00b057233 */ /* 0x000fe40003803000 */
[----:B-1----:R-:W-:-:S04]  /*10000*/  F2FP.F16.F32.PACK_AB R6, R149, R145 ;  /* 0x000000919506723e */ /* 0x002fc800000000ff */
[----:B------:R-:W-:Y:S02]  /*10010*/  LOP3.LUT R13, R5, R6, RZ, 0xc0, !PT ;  /* 0x00000006050d7212 */ /* 0x000fe400078ec0ff */
[--C-:B------:R-:W-:Y:S02]  /*10020*/  HSET2.LE.AND R5, R18, R176.reuse, PT ;  /* 0x000000b012057233 */ /* 0x100fe40003803000 */
[----:B------:R-:W-:Y:S01]  /*10030*/  F2FP.F16.F32.PACK_AB R6, R105, R151 ;  /* 0x000000976906723e */ /* 0x000fe200000000ff */
[----:B---3--:R-:W-:Y:S01]  /*10040*/  FFMA.FTZ R7, R121, UR25, -R0 ;  /* 0x0000001979077c23 */ /* 0x008fe20008010800 */
[----:B------:R-:W-:Y:S02]  /*10050*/  IMAD.MOV.U32 R117, RZ, RZ, R79 ;  /* 0x000000ffff757224 */ /* 0x000fe400078e004f */
[----:B------:R-:W-:Y:S02]  /*10060*/  LOP3.LUT R14, R5, R6, RZ, 0xc0, !PT ;  /* 0x00000006050e7212 */ /* 0x000fe400078ec0ff */
[----:B------:R-:W-:Y:S01]  /*10070*/  HSET2.LE.AND R5, R15, R176, PT ;  /* 0x000000b00f057233 */ /* 0x000fe20003803000 */
[----:B------:R1:W-:Y:S01]  /*10080*/  MUFU.EX2 R79, R7 ;  /* 0x00000007004f7308 */ /* 0x0003e20000000800 */
[----:B--2---:R-:W-:Y:S01]  /*10090*/  F2FP.F16.F32.PACK_AB R6, R104, R148 ;  /* 0x000000946806723e */ /* 0x004fe200000000ff */
[----:B------:R-:W-:-:S02]  /*100a0*/  IMAD.MOV.U32 R116, RZ, RZ, R97 ;  /* 0x000000ffff747224 */ /* 0x000fc400078e0061 */
[----:B------:R-:W-:Y:S01]  /*100b0*/  IMAD.MOV.U32 R97, RZ, RZ, R90 ;  /* 0x000000ffff617224 */ /* 0x000fe200078e005a */
[----:B------:R-:W-:Y:S02]  /*100c0*/  LOP3.LUT R15, R5, R6, RZ, 0xc0, !PT ;  /* 0x00000006050f7212 */ /* 0x000fe400078ec0ff */
[----:B------:R-:W-:Y:S02]  /*100d0*/  HSET2.LE.AND R5, R17, R176, PT ;  /* 0x000000b011057233 */ /* 0x000fe40003803000 */
[----:B----4-:R-:W-:Y:S01]  /*100e0*/  F2FP.F16.F32.PACK_AB R6, R100, R103 ;  /* 0x000000676406723e */ /* 0x010fe200000000ff */
[----:B-1----:R-:W-:-:S04]  /*100f0*/  FFMA.FTZ R7, R122, UR25, -R0 ;  /* 0x000000197a077c23 */ /* 0x002fc80008010800 */
[----:B------:R1:W2:Y:S01]  /*10100*/  MUFU.EX2 R90, R7 ;  /* 0x00000007005a7308 */ /* 0x0002a20000000800 */
[----:B------:R-:W-:Y:S02]  /*10110*/  LOP3.LUT R10, R5, R6, RZ, 0xc0, !PT ;  /* 0x00000006050a7212 */ /* 0x000fe400078ec0ff */
[----:B------:R-:W-:Y:S02]  /*10120*/  HSET2.LE.AND R5, R16, R176, PT ;  /* 0x000000b010057233 */ /* 0x000fe40003803000 */
[----:B------:R-:W3:Y:S01]  /*10130*/  LDSM.16.MT88.4 R16, [R185+0x4800] ;  /* 0x00480000b910783b */ /* 0x000ee20000004200 */
[----:B-1----:R-:W-:-:S04]  /*10140*/  FFMA.FTZ R7, R130, UR25, -R0 ;  /* 0x0000001982077c23 */ /* 0x002fc80008010800 */
[----:B------:R1:W-:Y:S01]  /*10150*/  MUFU.EX2 R141, R7 ;  /* 0x00000007008d7308 */ /* 0x0003e20000000800 */
[----:B--2---:R-:W-:Y:S01]  /*10160*/  F2FP.F16.F32.PACK_AB R6, R90, R79 ;  /* 0x0000004f5a06723e */ /* 0x004fe200000000ff */
[----:B-1----:R-:W-:-:S06]  /*10170*/  FFMA.FTZ R7, R129, UR25, -R0 ;  /* 0x0000001981077c23 */ /* 0x002fcc0008010800 */
[----:B------:R-:W1:Y:S01]  /*10180*/  MUFU.EX2 R140, R7 ;  /* 0x00000007008c7308 */ /* 0x000e620000000800 */
[----:B------:R-:W-:Y:S02]  /*10190*/  LOP3.LUT R11, R5, R6, RZ, 0xc0, !PT ;  /* 0x00000006050b7212 */ /* 0x000fe400078ec0ff */
[----:B------:R-:W-:Y:S02]  /*101a0*/  HSET2.LE.AND R5, R8, R176, PT ;  /* 0x000000b008057233 */ /* 0x000fe40003803000 */
[----:B------:R-:W-:-:S04]  /*101b0*/  F2FP.F16.F32.PACK_AB R6, R144, R142 ;  /* 0x0000008e9006723e */ /* 0x000fc800000000ff */
[----:B------:R-:W-:Y:S02]  /*101c0*/  LOP3.LUT R8, R5, R6, RZ, 0xc0, !PT ;  /* 0x0000000605087212 */ /* 0x000fe400078ec0ff */
[----:B------:R-:W-:Y:S02]  /*101d0*/  HSET2.LE.AND R5, R9, R176, PT ;  /* 0x000000b009057233 */ /* 0x000fe40003803000 */
[----:B-1----:R-:W-:-:S04]  /*101e0*/  F2FP.F16.F32.PACK_AB R6, R140, R141 ;  /* 0x0000008d8c06723e */ /* 0x002fc800000000ff */
[----:B------:R-:W-:Y:S01]  /*101f0*/  LOP3.LUT R9, R5, R6, RZ, 0xc0, !PT ;  /* 0x0000000605097212 */ /* 0x000fe200078ec0ff */
[----:B------:R-:W-:Y:S01]  /*10200*/  FFMA.FTZ R5, R134, UR25, -R2 ;  /* 0x0000001986057c23 */ /* 0x000fe20008010802 */
[----:B------:R-:W-:Y:S01]  /*10210*/  LOP3.LUT R6, R25, UR18, R28, 0x96, !PT ;  /* 0x0000001219067c12 */ /* 0x000fe2000f8e961c */
[----:B------:R-:W-:Y:S02]  /*10220*/  IMAD.MOV.U32 R106, RZ, RZ, R85 ;  /* 0x000000ffff6a7224 */ /* 0x000fe400078e0055 */
[----:B------:R1:W-:Y:S02]  /*10230*/  MUFU.EX2 R85, R5 ;  /* 0x0000000500557308 */ /* 0x0003e40000000800 */
[----:B------:R-:W-:-:S04]  /*10240*/  IMAD.WIDE.U32 R6, R6, -0x2daee0ad, RZ ;  /* 0xd2511f5306067825 */ /* 0x000fc800078e00ff */
[----:B------:R-:W-:Y:S02]  /*10250*/  IMAD.MOV.U32 R101, RZ, RZ, R96 ;  /* 0x000000ffff657224 */ /* 0x000fe400078e0060 */
[----:B------:R-:W-:Y:S02]  /*10260*/  IMAD.MOV.U32 R96, RZ, RZ, R91 ;  /* 0x000000ffff607224 */ /* 0x000fe400078e005b */
[----:B------:R-:W-:Y:S02]  /*10270*/  IMAD.MOV.U32 R108, RZ, RZ, R71 ;  /* 0x000000ffff6c7224 */ /* 0x000fe400078e0047 */
[----:B-1----:R-:W-:Y:S01]  /*10280*/  FFMA.FTZ R5, R133, UR25, -R2 ;  /* 0x0000001985057c23 */ /* 0x002fe20008010802 */
[----:B------:R-:W-:-:S03]  /*10290*/  IMAD.MOV.U32 R91, RZ, RZ, R70 ;  /* 0x000000ffff5b7224 */ /* 0x000fc600078e0046 */
[----:B------:R1:W-:Y:S01]  /*102a0*/  MUFU.EX2 R161, R5 ;  /* 0x0000000500a17308 */ /* 0x0003e20000000800 */
[----:B------:R-:W-:Y:S02]  /*102b0*/  IMAD.MOV.U32 R107, RZ, RZ, R69 ;  /* 0x000000ffff6b7224 */ /* 0x000fe400078e0045 */
[----:B------:R-:W-:Y:S01]  /*102c0*/  IMAD.MOV.U32 R118, RZ, RZ, R68 ;  /* 0x000000ffff767224 */ /* 0x000fe200078e0044 */
[-C--:B------:R-:W-:Y:S06]  /*102d0*/  HMMA.16816.F32 R44, R8, R20.reuse, R44 ;  /* 0x00000014082c723c */ /* 0x080fec000000182c */
[----:B------:R-:W-:Y:S01]  /*102e0*/  HMMA.16816.F32 R68, R12, R20, R32 ;  /* 0x000000140c44723c */ /* 0x000fe20000001820 */
[----:B-1----:R-:W-:-:S02]  /*102f0*/  LOP3.LUT R5, R7, UR28, R26, 0x96, !PT ;  /* 0x0000001c07057c12 */ /* 0x002fc4000f8e961a */
[----:B------:R-:W-:-:S03]  /*10300*/  LOP3.LUT R7, R6, 0xffff, RZ, 0xc0, !PT ;  /* 0x0000ffff06077812 */ /* 0x000fc600078ec0ff */
[C---:B------:R-:W-:Y:S06]  /*10310*/  HMMA.16816.F32 R40, R8.reuse, R22, R40 ;  /* 0x000000160828723c */ /* 0x040fec0000001828 */
[C---:B---3--:R-:W-:Y:S06]  /*10320*/  HMMA.16816.F32 R36, R8.reuse, R16, R36 ;  /* 0x000000100824723c */ /* 0x048fec0000001824 */
        /* <DEDUP_REMOVED lines=10> */
[----:B------:R-:W-:Y:S01]  /*103d0*/  IMAD.MOV.U32 R112, RZ, RZ, R78 ;  /* 0x000000ffff707224 */ /* 0x000fe200078e004e */
[----:B------:R-:W1:Y:S03]  /*103e0*/  LDSM.16.MT88.4 R16, [R184+0x4c00] ;  /* 0x004c0000b810783b */ /* 0x000e660000004200 */
        /* <DEDUP_REMOVED lines=35> */
[----:B------:R-:W-:-:S03]  /*10620*/  LOP3.LUT R6, R31, UR18, R50, 0x96, !PT ;  /* 0x000000121f067c12 */ /* 0x000fc6000f8e9632 */
[----:B------:R1:W-:Y:S02]  /*10630*/  MUFU.EX2 R131, R5 ;  /* 0x0000000500837308 */ /* 0x0003e40000000800 */
[----:B------:R-:W-:Y:S01]  /*10640*/  IMAD.WIDE.U32 R6, R6, -0x2daee0ad, RZ ;  /* 0xd2511f5306067825 */ /* 0x000fe200078e00ff */
[----:B------:R-:W-:Y:S03]  /*10650*/  HMMA.16816.F32 R44, R8, R16, R44 ;  /* 0x00000010082c723c */ /* 0x000fe6000000182c */
[----:B-1----:R-:W-:-:S04]  /*10660*/  FFMA.FTZ R5, R178, UR25, -R4 ;  /* 0x00000019b2057c23 */ /* 0x002fc80008010804 */
[----:B------:R1:W-:Y:S01]  /*10670*/  MUFU.EX2 R163, R5 ;  /* 0x0000000500a37308 */ /* 0x0003e20000000800 */
[C---:B------:R-:W-:Y:S06]  /*10680*/  HMMA.16816.F32 R40, R8.reuse, R18, R40 ;  /* 0x000000120828723c */ /* 0x040fec0000001828 */
[----:B--2---:R-:W-:Y:S01]  /*10690*/  HMMA.16816.F32 R36, R8, R20, R36 ;  /* 0x000000140824723c */ /* 0x004fe20000001824 */
[----:B-1----:R-:W-:-:S04]  /*106a0*/  FFMA.FTZ R5, R172, UR25, -R4 ;  /* 0x00000019ac057c23 */ /* 0x002fc80008010804 */
[----:B------:R1:W-:Y:S01]  /*106b0*/  MUFU.EX2 R159, R5 ;  /* 0x00000005009f7308 */ /* 0x0003e20000000800 */
[----:B------:R-:W-:Y:S07]  /*106c0*/  HMMA.16816.F32 R24, R8, R22, R32 ;  /* 0x000000160818723c */ /* 0x000fee0000001820 */
[----:B------:R-:W-:Y:S02]  /*106d0*/  LOP3.LUT R11, R6, 0xff, RZ, 0xc0, !PT ;  /* 0x000000ff060b7812 */ /* 0x000fe400078ec0ff */
[----:B------:R-:W-:-:S02]  /*106e0*/  SHF.R.U32.HI R10, RZ, 0x10, R6 ;  /* 0x00000010ff0a7819 */ /* 0x000fc40000011606 */
[----:B------:R-:W-:Y:S02]  /*106f0*/  SHF.R.U32.HI R9, RZ, 0x18, R6 ;  /* 0x00000018ff097819 */ /* 0x000fe40000011606 */
[----:B-1----:R-:W-:Y:S02]  /*10700*/  LOP3.LUT R5, R7, UR28, R48, 0x96, !PT ;  /* 0x0000001c07057c12 */ /* 0x002fe4000f8e9630 */
[----:B------:R-:W-:Y:S01]  /*10710*/  LOP3.LUT R7, R6, 0xffff, RZ, 0xc0, !PT ;  /* 0x0000ffff06077812 */ /* 0x000fe200078ec0ff */
[----:B------:R-:W-:Y:S01]  /*10720*/  FFMA.FTZ R8, R173, UR25, -R4 ;  /* 0x00000019ad087c23 */ /* 0x000fe20008010804 */
[----:B------:R-:W-:Y:S01]  /*10730*/  IMAD.MOV.U32 R128, RZ, RZ, R116 ;  /* 0x000000ffff807224 */ /* 0x000fe200078e0074 */
[----:B------:R-:W-:Y:S01]  /*10740*/  UIADD3 UR35, UR36, 0x2, URZ ;  /* 0x0000000224237890 */ /* 0x000fe2000fffe03f */
[----:B------:R-:W-:Y:S01]  /*10750*/  SHF.R.U32.HI R6, RZ, 0x8, R7 ;  /* 0x00000008ff067819 */ /* 0x000fe20000011607 */
[----:B------:R-:W-:Y:S01]  /*10760*/  FFMA.FTZ R7, R174, UR25, -R3 ;  /* 0x00000019ae077c23 */ /* 0x000fe20008010803 */
[----:B------:R-:W-:Y:S01]  /*10770*/  IMAD.MOV.U32 R123, RZ, RZ, R112 ;  /* 0x000000ffff7b7224 */ /* 0x000fe200078e0070 */
[----:B------:R-:W1:Y:S01]  /*10780*/  LDSM.16.MT88.4 R48, [R184+0x5000] ;  /* 0x00500000b830783b */ /* 0x000e620000004200 */
[----:B------:R-:W-:Y:S01]  /*10790*/  PRMT R12, R11, 0x5410, R6 ;  /* 0x000054100b0c7816 */ /* 0x000fe20000000006 */
[----:B------:R2:W-:Y:S01]  /*107a0*/  MUFU.EX2 R158, R7 ;  /* 0x00000007009e7308 */ /* 0x0005e20000000800 */
[----:B------:R-:W-:-:S04]  /*107b0*/  LOP3.LUT R6, R10, 0xff, RZ, 0xc0, !PT ;  /* 0x000000ff0a067812 */ /* 0x000fc800078ec0ff */
[----:B------:R-:W-:-:S03]  /*107c0*/  PRMT R11, R6, 0x5410, R9 ;  /* 0x00005410060b7816 */ /* 0x000fc60000000009 */
[----:B------:R3:W-:Y:S01]  /*107d0*/  MUFU.EX2 R136, R8 ;  /* 0x0000000800887308 */ /* 0x0007e20000000800 */
[----:B------:R-:W-:Y:S01]  /*107e0*/  LOP3.LUT R6, R5, 0xffff, RZ, 0xc0, !PT ;  /* 0x0000ffff05067812 */ /* 0x000fe200078ec0ff */
[----:B--2---:R-:W-:-:S06]  /*107f0*/  FFMA.FTZ R7, R175, UR25, -R3 ;  /* 0x00000019af077c23 */ /* 0x004fcc0008010803 */
[----:B------:R2:W4:Y:S01]  /*10800*/  MUFU.EX2 R13, R7 ;  /* 0x00000007000d7308 */ /* 0x0005220000000800 */
[----:B---3--:R-:W-:Y:S01]  /*10810*/  SHF.R.U32.HI R8, RZ, 0x8, R6 ;  /* 0x00000008ff087819 */ /* 0x008fe20000011606 */
[----:B------:R-:W-:Y:S01]  /*10820*/  FFMA.FTZ R6, R180, UR25, -R3 ;  /* 0x00000019b4067c23 */ /* 0x000fe20008010803 */
[----:B------:R-:W-:Y:S01]  /*10830*/  LOP3.LUT R10, R5, 0xff, RZ, 0xc0, !PT ;  /* 0x000000ff050a7812 */ /* 0x000fe200078ec0ff */
[----:B------:R-:W-:Y:S01]  /*10840*/  IMAD.MOV.U32 R180, RZ, RZ, R87 ;  /* 0x000000ffffb47224 */ /* 0x000fe200078e0057 */
[----:B------:R-:W-:-:S03]  /*10850*/  SHF.R.U32.HI R9, RZ, 0x18, R5 ;  /* 0x00000018ff097819 */ /* 0x000fc60000011605 */
[----:B------:R3:W-:Y:S01]  /*10860*/  MUFU.EX2 R87, R6 ;  /* 0x0000000600577308 */ /* 0x0007e20000000800 */
[----:B------:R-:W-:Y:S01]  /*10870*/  IMAD.MOV.U32 R116, RZ, RZ, R117 ;  /* 0x000000ffff747224 */ /* 0x000fe200078e0075 */
[----:B--2---:R-:W-:-:S04]  /*10880*/  SHF.R.U32.HI R7, RZ, 0x10, R5 ;  /* 0x00000010ff077819 */ /* 0x004fc80000011605 */
[----:B------:R-:W-:Y:S01]  /*10890*/  LOP3.LUT R5, R7, 0xff, RZ, 0xc0, !PT ;  /* 0x000000ff07057812 */ /* 0x000fe200078ec0ff */
[----:B------:R-:W-:Y:S02]  /*108a0*/  IMAD.MOV.U32 R117, RZ, RZ, R162 ;  /* 0x000000ffff757224 */ /* 0x000fe400078e00a2 */
[----:B---3--:R-:W-:Y:S01]  /*108b0*/  FFMA.FTZ R6, R181, UR25, -R3 ;  /* 0x00000019b5067c23 */ /* 0x008fe20008010803 */
[----:B------:R-:W-:Y:S02]  /*108c0*/  PRMT R7, R5, 0x5410, R9 ;  /* 0x0000541005077816 */ /* 0x000fe40000000009 */
[----:B------:R-:W-:Y:S01]  /*108d0*/  HSET2.LE.AND R5, R12, R176, PT ;  /* 0x000000b00c057233 */ /* 0x000fe20003803000 */
[----:B------:R2:W3:Y:S01]  /*108e0*/  MUFU.EX2 R162, R6 ;  /* 0x0000000600a27308 */ /* 0x0004e20000000800 */
[----:B----4-:R-:W-:Y:S01]  /*108f0*/  IMAD.MOV.U32 R181, RZ, RZ, R13 ;  /* 0x000000ffffb57224 */ /* 0x010fe200078e000d */
[----:B------:R-:W-:Y:S02]  /*10900*/  PRMT R8, R10, 0x5410, R8 ;  /* 0x000054100a087816 */ /* 0x000fe40000000008 */
[----:B--2---:R-:W-:-:S04]  /*10910*/  F2FP.F16.F32.PACK_AB R6, R136, R159 ;  /* 0x0000009f8806723e */ /* 0x004fc800000000ff */
[----:B------:R-:W-:Y:S02]  /*10920*/  LOP3.LUT R10, R5, R6, RZ, 0xc0, !PT ;  /* 0x00000006050a7212 */ /* 0x000fe400078ec0ff */
[----:B------:R-:W-:Y:S02]  /*10930*/  HSET2.LE.AND R5, R11, R176, PT ;  /* 0x000000b00b057233 */ /* 0x000fe40003803000 */
[----:B------:R-:W-:-:S04]  /*10940*/  F2FP.F16.F32.PACK_AB R6, R181, R158 ;  /* 0x0000009eb506723e */ /* 0x000fc800000000ff */
[----:B------:R-:W-:Y:S02]  /*10950*/  LOP3.LUT R11, R5, R6, RZ, 0xc0, !PT ;  /* 0x00000006050b7212 */ /* 0x000fe400078ec0ff */
[----:B------:R-:W-:Y:S02]  /*10960*/  HSET2.LE.AND R5, R8, R176, PT ;  /* 0x000000b008057233 */ /* 0x000fe40003803000 */
[----:B------:R-:W-:-:S04]  /*10970*/  F2FP.F16.F32.PACK_AB R6, R163, R131 ;  /* 0x00000083a306723e */ /* 0x000fc800000000ff */
[----:B------:R-:W-:Y:S02]  /*10980*/  LOP3.LUT R8, R5, R6, RZ, 0xc0, !PT ;  /* 0x0000000605087212 */ /* 0x000fe400078ec0ff */
[----:B------:R-:W-:Y:S02]  /*10990*/  HSET2.LE.AND R5, R7, R176, PT ;  /* 0x000000b007057233 */ /* 0x000fe40003803000 */
[----:B---3--:R-:W-:-:S04]  /*109a0*/  F2FP.F16.F32.PACK_AB R6, R162, R87 ;  /* 0x00000057a206723e */ /* 0x008fc800000000ff */
[----:B------:R-:W-:Y:S01]  /*109b0*/  LOP3.LUT R9, R5, R6, RZ, 0xc0, !PT ;  /* 0x0000000605097212 */ /* 0x000fe200078ec0ff */
[----:B------:R-:W-:Y:S02]  /*109c0*/  IMAD.U32 R5, RZ, RZ, UR35 ;  /* 0x00000023ff057e24 */ /* 0x000fe4000f8e00ff */
[----:B------:R-:W-:-:S03]  /*109d0*/  IMAD.MOV.U32 R175, RZ, RZ, R118 ;  /* 0x000000ffffaf7224 */ /* 0x000fc600078e0076 */
[----:B------:R-:W-:Y:S01]  /*109e0*/  LOP3.LUT R5, R177, UR27, R5, 0x96, !PT ;  /* 0x0000001bb1057c12 */ /* 0x000fe2000f8e9605 */
[----:B------:R-:W-:Y:S01]  /*109f0*/  HMMA.16816.F32 R56, R8, R20, R56 ;  /* 0x000000140838723c */ /* 0x000fe20000001838 */
[----:B------:R-:W-:Y:S02]  /*10a00*/  IMAD.MOV.U32 R118, RZ, RZ, R111 ;  /* 0x000000ffff767224 */ /* 0x000fe400078e006f */
[----:B------:R-:W-:-:S04]  /*10a10*/  IMAD.MOV.U32 R111, RZ, RZ, R115 ;  /* 0x000000ffff6f7224 */ /* 0x000fc800078e0073 */
[----:B------:R-:W-:Y:S01]  /*10a20*/  VIADD R20, R215, 0x4 ;  /* 0x00000004d7147836 */ /* 0x000fe20000000000 */
[----:B------:R-:W-:Y:S03]  /*10a30*/  HMMA.16816.F32 R112, R8, R16, R68 ;  /* 0x000000100870723c */ /* 0x000fe60000001844 */
[----:B------:R-:W-:-:S04]  /*10a40*/  IMAD.WIDE.U32 R20, R20, -0x326172a9, RZ ;  /* 0xcd9e8d5714147825 */ /* 0x000fc800078e00ff */
[----:B------:R-:W-:-:S05]  /*10a50*/  IMAD.WIDE.U32 R16, R5, -0x326172a9, RZ ;  /* 0xcd9e8d5705107825 */ /* 0x000fca00078e00ff */
[----:B------:R-:W-:Y:S02]  /*10a60*/  LOP3.LUT R6, R17, UR7, R20, 0x96, !PT ;  /* 0x0000000711067c12 */ /* 0x000fe4000f8e9614 */
[----:B------:R-:W-:Y:S01]  /*10a70*/  LOP3.LUT R5, R65, UR6, R16, 0x96, !PT ;  /* 0x0000000641057c12 */ /* 0x000fe2000f8e9610 */
[----:B------:R-:W-:Y:S02]  /*10a80*/  IMAD.MOV.U32 R70, RZ, RZ, R120 ;  /* 0x000000ffff467224 */ /* 0x000fe400078e0078 */
[----:B------:R-:W-:Y:S02]  /*10a90*/  IMAD.MOV.U32 R71, RZ, RZ, R119 ;  /* 0x000000ffff477224 */ /* 0x000fe400078e0077 */
[----:B------:R-:W-:Y:S02]  /*10aa0*/  IMAD.MOV.U32 R133, RZ, RZ, R123 ;  /* 0x000000ffff857224 */ /* 0x000fe400078e007b */
[----:B------:R-:W-:Y:S01]  /*10ab0*/  IMAD.MOV.U32 R129, RZ, RZ, R118 ;  /* 0x000000ffff817224 */ /* 0x000fe200078e0076 */
[----:B------:R-:W-:Y:S01]  /*10ac0*/  HMMA.16816.F32 R120, R8, R22, R52 ;  /* 0x000000160878723c */ /* 0x000fe20000001834 */
[----:B------:R-:W-:-:S02]  /*10ad0*/  IMAD.MOV.U32 R130, RZ, RZ, R116 ;  /* 0x000000ffff827224 */ /* 0x000fc400078e0074 */
[----:B------:R-:W-:Y:S02]  /*10ae0*/  IMAD.MOV.U32 R69, RZ, RZ, R117 ;  /* 0x000000ffff457224 */ /* 0x000fe400078e0075 */
[----:B------:R-:W-:Y:S01]  /*10af0*/  IMAD.WIDE.U32 R6, R6, -0x2daee0ad, RZ ;  /* 0xd2511f5306067825 */ /* 0x000fe200078e00ff */
[----:B------:R-:W-:Y:S01]  /*10b00*/  HMMA.16816.F32 R116, R8, R18, R60 ;  /* 0x000000120874723c */ /* 0x000fe2000000183c */
[----:B------:R-:W2:Y:S06]  /*10b10*/  LDSM.16.MT88.4 R60, [R185+0x5000] ;  /* 0x00500000b93c783b */ /* 0x000eac0000004200 */
        /* <DEDUP_REMOVED lines=11> */
[----:B------:R-:W-:-:S04]  /*10bd0*/  FFMA.FTZ R5, R182, UR25, -R2 ;  /* 0x00000019b6057c23 */ /* 0x000fc80008010802 */
[----:B------:R-:W-:Y:S01]  /*10be0*/  IMAD.WIDE.U32 R6, R6, -0x326172a9, RZ ;  /* 0xcd9e8d5706067825 */ /* 0x000fe200078e00ff */
[----:B------:R3:W-:Y:S03]  /*10bf0*/  MUFU.EX2 R138, R5 ;  /* 0x00000005008a7308 */ /* 0x0007e60000000800 */
[--C-:B------:R-:W-:Y:S01]  /*10c00*/  FFMA.FTZ R8, R183, UR25, -R2.reuse ;  /* 0x00000019b7087c23 */ /* 0x100fe20008010802 */
[----:B------:R-:W-:Y:S01]  /*10c10*/  FFMA.FTZ R9, R198, UR25, -R2 ;  /* 0x00000019c6097c23 */ /* 0x000fe20008010802 */
[----:B------:R-:W-:-:S03]  /*10c20*/  IMAD.WIDE.U32 R12, R10, -0x326172a9, RZ ;  /* 0xcd9e8d570a0c7825 */ /* 0x000fc600078e00ff */
[----:B------:R4:W-:Y:S01]  /*10c30*/  MUFU.EX2 R178, R8 ;  /* 0x0000000800b27308 */ /* 0x0009e20000000800 */
[----:B---3--:R-:W-:-:S07]  /*10c40*/  LOP3.LUT R5, R6, 0xffff, RZ, 0xc0, !PT ;  /* 0x0000ffff06057812 */ /* 0x008fce00078ec0ff */
[----:B------:R3:W-:Y:S01]  /*10c50*/  MUFU.EX2 R170, R9 ;  /* 0x0000000900aa7308 */ /* 0x0007e20000000800 */
[----:B----4-:R-:W-:Y:S02]  /*10c60*/  SHF.R.U32.HI R8, RZ, 0x8, R5 ;  /* 0x00000008ff087819 */ /* 0x010fe40000011605 */
[----:B------:R-:W-:-:S04]  /*10c70*/  LOP3.LUT R5, R6, 0xff, RZ, 0xc0, !PT ;  /* 0x000000ff06057812 */ /* 0x000fc800078ec0ff */
[----:B------:R-:W-:Y:S02]  /*10c80*/  PRMT R15, R5, 0x5410, R8 ;  /* 0x00005410050f7816 */ /* 0x000fe40000000008 */
[--C-:B------:R-:W-:Y:S02]  /*10c90*/  SHF.R.U32.HI R5, RZ, 0x10, R6.reuse ;  /* 0x00000010ff057819 */ /* 0x100fe40000011606 */
[----:B---3--:R-:W-:Y:S02]  /*10ca0*/  SHF.R.U32.HI R9, RZ, 0x18, R6 ;  /* 0x00000018ff097819 */ /* 0x008fe40000011606 */
[----:B------:R-:W-:Y:S01]  /*10cb0*/  LOP3.LUT R6, R7, UR17, R12, 0x96, !PT ;  /* 0x0000001107067c12 */ /* 0x000fe2000f8e960c */
[----:B------:R-:W-:Y:S01]  /*10cc0*/  FFMA.FTZ R7, R202, UR25, -R0 ;  /* 0x00000019ca077c23 */ /* 0x000fe20008010800 */
[----:B------:R-:W-:Y:S01]  /*10cd0*/  LOP3.LUT R5, R5, 0xff, RZ, 0xc0, !PT ;  /* 0x000000ff05057812 */ /* 0x000fe200078ec0ff */
[----:B------:R-:W-:Y:S01]  /*10ce0*/  FFMA.FTZ R8, R200, UR25, -R2 ;  /* 0x00000019c8087c23 */ /* 0x000fe20008010802 */
[----:B------:R-:W-:Y:S01]  /*10cf0*/  LOP3.LUT R10, R6, 0xff, RZ, 0xc0, !PT ;  /* 0x000000ff060a7812 */ /* 0x000fe200078ec0ff */
[----:B------:R3:W-:Y:S01]  /*10d00*/  MUFU.EX2 R137, R7 ;  /* 0x0000000700897308 */ /* 0x0007e20000000800 */
[----:B------:R-:W-:-:S02]  /*10d10*/  PRMT R11, R5, 0x5410, R9 ;  /* 0x00005410050b7816 */ /* 0x000fc40000000009 */
[----:B------:R-:W-:Y:S02]  /*10d20*/  LOP3.LUT R5, R6, 0xffff, RZ, 0xc0, !PT ;  /* 0x0000ffff06057812 */ /* 0x000fe400078ec0ff */
[--C-:B------:R-:W-:Y:S01]  /*10d30*/  SHF.R.U32.HI R9, RZ, 0x18, R6.reuse ;  /* 0x00000018ff097819 */ /* 0x100fe20000011606 */
[----:B------:R-:W-:Y:S02]  /*10d40*/  IMAD.MOV.U32 R53, RZ, RZ, R93 ;  /* 0x000000ffff357224 */ /* 0x000fe400078e005d */
[----:B------:R4:W1:Y:S01]  /*10d50*/  MUFU.EX2 R34, R8 ;  /* 0x0000000800227308 */ /* 0x0008620000000800 */
[----:B---3--:R-:W-:Y:S01]  /*10d60*/  SHF.R.U32.HI R7, RZ, 0x10, R6 ;  /* 0x00000010ff077819 */ /* 0x008fe20000011606 */
[----:B------:R-:W-:-:S06]  /*10d70*/  FFMA.FTZ R6, R204, UR25, -R0 ;  /* 0x00000019cc067c23 */ /* 0x000fcc0008010800 */
[----:B------:R3:W-:Y:S01]  /*10d80*/  MUFU.EX2 R93, R6 ;  /* 0x00000006005d7308 */ /* 0x0007e20000000800 */
[----:B----4-:R-:W-:Y:S02]  /*10d90*/  SHF.R.U32.HI R8, RZ, 0x8, R5 ;  /* 0x00000008ff087819 */ /* 0x010fe40000011605 */
[----:B------:R-:W-:Y:S01]  /*10da0*/  LOP3.LUT R5, R7, 0xff, RZ, 0xc0, !PT ;  /* 0x000000ff07057812 */ /* 0x000fe200078ec0ff */
[----:B---3--:R-:W-:-:S04]  /*10db0*/  FFMA.FTZ R6, R206, UR25, -R0 ;  /* 0x00000019ce067c23 */ /* 0x008fc80008010800 */
[----:B------:R1:W3:Y:S01]  /*10dc0*/  MUFU.EX2 R134, R6 ;  /* 0x0000000600867308 */ /* 0x0002e20000000800 */
[----:B------:R-:W-:Y:S01]  /*10dd0*/  FFMA.FTZ R7, R208, UR25, -R0 ;  /* 0x00000019d0077c23 */ /* 0x000fe20008010800 */
[----:B------:R-:W-:Y:S02]  /*10de0*/  PRMT R9, R5, 0x5410, R9 ;  /* 0x0000541005097816 */ /* 0x000fe40000000009 */
[----:B------:R-:W-:Y:S02]  /*10df0*/  HSET2.LE.AND R5, R15, R176, PT ;  /* 0x000000b00f057233 */ /* 0x000fe40003803000 */
[----:B------:R-:W-:Y:S02]  /*10e00*/  PRMT R8, R10, 0x5410, R8 ;  /* 0x000054100a087816 */ /* 0x000fe40000000008 */
[----:B------:R-:W4:Y:S01]  /*10e10*/  MUFU.EX2 R171, R7 ;  /* 0x0000000700ab7308 */ /* 0x000f220000000800 */
        /* <DEDUP_REMOVED lines=8> */
[----:B------:R-:W-:Y:S01]  /*10ea0*/  LOP3.LUT R8, R5, R6, RZ, 0xc0, !PT ;  /* 0x0000000605087212 */ /* 0x000fe200078ec0ff */
[----:B------:R-:W-:Y:S01]  /*10eb0*/  IMAD.MOV.U32 R19, RZ, RZ, R101 ;  /* 0x000000ffff137224 */ /* 0x000fe200078e0065 */
[----:B------:R-:W-:Y:S01]  /*10ec0*/  HSET2.LE.AND R5, R9, R176, PT ;  /* 0x000000b009057233 */ /* 0x000fe20003803000 */
[----:B------:R-:W-:Y:S01]  /*10ed0*/  IMAD.MOV.U32 R68, RZ, RZ, R108 ;  /* 0x000000ffff447224 */ /* 0x000fe200078e006c */
[----:B----4-:R-:W-:Y:S01]  /*10ee0*/  F2FP.F16.F32.PACK_AB R6, R171, R137 ;  /* 0x00000089ab06723e */ /* 0x010fe200000000ff */
[----:B------:R-:W-:Y:S01]  /*10ef0*/  FFMA.FTZ R52, R18, R76, R53 ;  /* 0x0000004c12347223 */ /* 0x000fe20000010035 */
[----:B------:R-:W-:Y:S02]  /*10f00*/  IMAD.MOV.U32 R18, RZ, RZ, R19 ;  /* 0x000000ffff127224 */ /* 0x000fe400078e0013 */
[----:B------:R-:W-:Y:S01]  /*10f10*/  LOP3.LUT R9, R5, R6, RZ, 0xc0, !PT ;  /* 0x0000000605097212 */ /* 0x000fe200078ec0ff */
        /* <DEDUP_REMOVED lines=8> */
[----:B------:R-:W-:Y:S01]  /*10fa0*/  IMAD.MOV.U32 R180, RZ, RZ, R175 ;  /* 0x000000ffffb47224 */ /* 0x000fe200078e00af */
[----:B------:R-:W-:Y:S01]  /*10fb0*/  HMMA.16816.F32 R100, R8, R50, R40 ;  /* 0x000000320864723c */ /* 0x000fe20000001828 */
[----:B------:R-:W-:Y:S02]  /*10fc0*/  IMAD.MOV.U32 R175, RZ, RZ, R192 ;  /* 0x000000ffffaf7224 */ /* 0x000fe400078e00c0 */
[----:B------:R1:W5:Y:S04]  /*10fd0*/  LDL.LU R192, [R1+0xc4] ;  /* 0x0000c40001c07983 */ /* 0x0003680000300800 */
[----:B------:R-:W-:Y:S02]  /*10fe0*/  FFMA.FTZ R43, R18, R75, R82 ;  /* 0x0000004b122b7223 */ /* 0x000fe40000010052 */
[----:B------:R-:W3:Y:S01]  /*10ff0*/  LDL.LU R18, [R1+0x48] ;  /* 0x0000480001127983 */ /* 0x000ee20000300800 */
[----:B------:R-:W-:Y:S01]  /*11000*/  UIADD3 UR36, UR36, 0x3, URZ ;  /* 0x0000000324247890 */ /* 0x000fe2000fffe03f */
[----:B------:R-:W-:-:S05]  /*11010*/  IMAD.WIDE.U32 R54, R215, -0x326172a9, RZ ;  /* 0xcd9e8d57d7367825 */ /* 0x000fca00078e00ff */
[----:B------:R-:W-:Y:S01]  /*11020*/  IMAD.U32 R5, RZ, RZ, UR36 ;  /* 0x00000024ff057e24 */ /* 0x000fe2000f8e00ff */
[----:B------:R-:W-:Y:S01]  /*11030*/  LOP3.LUT R6, R17, UR7, R54, 0x96, !PT ;  /* 0x0000000711067c12 */ /* 0x000fe2000f8e9636 */
[----:B------:R-:W-:-:S03]  /*11040*/  IMAD.MOV.U32 R132, RZ, RZ, R128 ;  /* 0x000000ffff847224 */ /* 0x000fc600078e0080 */
[----:B------:R-:W-:Y:S02]  /*11050*/  LOP3.LUT R12, R177, UR27, R5, 0x96, !PT ;  /* 0x0000001bb10c7c12 */ /* 0x000fe4000f8e9605 */
[----:B------:R-:W-:Y:S01]  /*11060*/  LOP3.LUT R5, R67, UR6, R16, 0x96, !PT ;  /* 0x0000000643057c12 */ /* 0x000fe2000f8e9610 */
[----:B------:R-:W-:Y:S02]  /*11070*/  IMAD.MOV.U32 R128, RZ, RZ, R111 ;  /* 0x000000ffff807224 */ /* 0x000fe400078e006f */
[----:B------:R-:W-:Y:S02]  /*11080*/  IMAD.MOV.U32 R179, RZ, RZ, R110 ;  /* 0x000000ffffb37224 */ /* 0x000fe400078e006e */
[----:B------:R-:W-:Y:S02]  /*11090*/  IMAD.MOV.U32 R29, RZ, RZ, R109 ;  /* 0x000000ffff1d7224 */ /* 0x000fe400078e006d */
[----:B------:R-:W-:Y:S01]  /*110a0*/  IMAD.MOV.U32 R31, RZ, RZ, R106 ;  /* 0x000000ffff1f7224 */ /* 0x000fe200078e006a */
[----:B--2---:R-:W-:Y:S01]  /*110b0*/  HMMA.16816.F32 R108, R8, R62, R24 ;  /* 0x0000003e086c723c */ /* 0x004fe20000001818 */
[----:B------:R-:W-:-:S02]  /*110c0*/  IMAD.MOV.U32 R35, RZ, RZ, R105 ;  /* 0x000000ffff237224 */ /* 0x000fc400078e0069 */
[----:B------:R-:W-:Y:S02]  /*110d0*/  IMAD.MOV.U32 R169, RZ, RZ, R104 ;  /* 0x000000ffffa97224 */ /* 0x000fe400078e0068 */
[----:B------:R-:W-:Y:S02]  /*110e0*/  IMAD.MOV.U32 R28, RZ, RZ, R107 ;  /* 0x000000ffff1c7224 */ /* 0x000fe400078e006b */
[----:B------:R-:W-:Y:S01]  /*110f0*/  IMAD.MOV.U32 R30, RZ, RZ, R99 ;  /* 0x000000ffff1e7224 */ /* 0x000fe200078e0063 */
[C---:B------:R-:W-:Y:S01]  /*11100*/  HMMA.16816.F32 R104, R8.reuse, R60, R36 ;  /* 0x0000003c0868723c */ /* 0x040fe20000001824 */
[----:B------:R-:W-:Y:S02]  /*11110*/  IMAD.MOV.U32 R174, RZ, RZ, R97 ;  /* 0x000000ffffae7224 */ /* 0x000fe400078e0061 */
[----:B------:R-:W-:Y:S02]  /*11120*/  IMAD.MOV.U32 R173, RZ, RZ, R98 ;  /* 0x000000ffffad7224 */ /* 0x000fe400078e0062 */
[----:B------:R-:W-:Y:S01]  /*11130*/  IMAD.WIDE.U32 R6, R6, -0x2daee0ad, RZ ;  /* 0xd2511f5306067825 */ /* 0x000fe200078e00ff */
[----:B------:R-:W-:Y:S07]  /*11140*/  HMMA.16816.F32 R96, R8, R48, R44 ;  /* 0x000000300860723c */ /* 0x000fee000000182c */
        /* <DEDUP_REMOVED lines=9> */
[----:B------:R-:W-:Y:S02]  /*111e0*/  LOP3.LUT R33, R13, UR18, R14, 0x96, !PT ;  /* 0x000000120d217c12 */ /* 0x000fe4000f8e960e */
[----:B------:R-:W-:Y:S01]  /*111f0*/  LOP3.LUT R5, R7, UR19, R8, 0x96, !PT ;  /* 0x0000001307057c12 */ /* 0x000fe2000f8e9608 */
[----:B------:R-:W-:Y:S01]  /*11200*/  IMAD.WIDE.U32 R12, R12, -0x326172a9, RZ ;  /* 0xcd9e8d570c0c7825 */ /* 0x000fe200078e00ff */
[----:B------:R-:W-:-:S03]  /*11210*/  LOP3.LUT R6, R23, UR15, R6, 0x96, !PT ;  /* 0x0000000f17067c12 */ /* 0x000fc6000f8e9606 */
[----:B------:R-:W-:Y:S01]  /*11220*/  IMAD.WIDE.U32 R8, R5, -0x326172a9, RZ ;  /* 0xcd9e8d5705087825 */ /* 0x000fe200078e00ff */
[----:B------:R-:W-:Y:S02]  /*11230*/  LOP3.LUT R15, R13, UR7, R54, 0x96, !PT ;  /* 0x000000070d0f7c12 */ /* 0x000fe4000f8e9636 */
[----:B------:R-:W-:Y:S01]  /*11240*/  LOP3.LUT R11, R67, UR6, R12, 0x96, !PT ;  /* 0x00000006430b7c12 */ /* 0x000fe2000f8e960c */
[----:B------:R-:W-:Y:S01]  /*11250*/  IMAD.WIDE.U32 R6, R6, -0x326172a9, RZ ;  /* 0xcd9e8d5706067825 */ /* 0x000fe200078e00ff */
[----:B------:R-:W-:Y:S02]  /*11260*/  LOP3.LUT R14, R13, UR7, R20, 0x96, !PT ;  /* 0x000000070d0e7c12 */ /* 0x000fe4000f8e9614 */
[----:B------:R-:W-:Y:S02]  /*11270*/  LOP3.LUT R13, R65, UR6, R12, 0x96, !PT ;  /* 0x00000006410d7c12 */ /* 0x000fe4000f8e960c */
[----:B------:R-:W-:Y:S01]  /*11280*/  LOP3.LUT R27, R6, 0xffff, RZ, 0xc0, !PT ;  /* 0x0000ffff061b7812 */ /* 0x000fe200078ec0ff */
[----:B---3--:R-:W-:Y:S01]  /*11290*/  FFMA.FTZ R39, R18, R73, R81 ;  /* 0x0000004912277223 */ /* 0x008fe20000010051 */
        /* <DEDUP_REMOVED lines=9> */
[----:B------:R-:W-:Y:S02]  /*11330*/  IMAD.MOV.U32 R173, RZ, RZ, R191 ;  /* 0x000000ffffad7224 */ /* 0x000fe400078e00bf */
[----:B------:R-:W-:Y:S01]  /*11340*/  FFMA.FTZ R53, R18, R77, R80 ;  /* 0x0000004d12357223 */ /* 0x000fe20000010050 */
[----:B------:R-:W-:Y:S02]  /*11350*/  IMAD.MOV.U32 R54, RZ, RZ, R69 ;  /* 0x000000ffff367224 */ /* 0x000fe400078e0045 */
[----:B------:R-:W-:Y:S02]  /*11360*/  IMAD.MOV.U32 R81, RZ, RZ, R172 ;  /* 0x000000ffff517224 */ /* 0x000fe400078e00ac */
[----:B------:R-:W-:Y:S01]  /*11370*/  FADD.FTZ R89, R89, R39 ;  /* 0x0000002759597221 */ /* 0x000fe20000010000 */
[----:B------:R-:W-:Y:S01]  /*11380*/  IMAD.MOV.U32 R76, RZ, RZ, R180 ;  /* 0x000000ffff4c7224 */ /* 0x000fe200078e00b4 */
[----:B------:R1:W5:Y:S01]  /*11390*/  LDL.LU R191, [R1+0xc0] ;  /* 0x0000c00001bf7983 */ /* 0x0003620000300800 */
[----:B------:R-:W-:-:S02]  /*113a0*/  IMAD.MOV.U32 R82, RZ, RZ, R175 ;  /* 0x000000ffff527224 */ /* 0x000fc400078e00af */
[----:B------:R-:W-:Y:S02]  /*113b0*/  IMAD.MOV.U32 R69, RZ, RZ, R174 ;  /* 0x000000ffff457224 */ /* 0x000fe400078e00ae */
[----:B------:R-:W-:Y:S01]  /*113c0*/  IMAD.MOV.U32 R180, RZ, RZ, R173 ;  /* 0x000000ffffb47224 */ /* 0x000fe200078e00ad */
[----:B------:R-:W-:Y:S01]  /*113d0*/  LOP3.LUT R18, R7, UR17, R8, 0x96, !PT ;  /* 0x0000001107127c12 */ /* 0x000fe2000f8e9608 */
[----:B------:R-:W-:Y:S01]  /*113e0*/  IMAD.MOV.U32 R80, RZ, RZ, R30 ;  /* 0x000000ffff507224 */ /* 0x000fe200078e001e */
[----:B------:R-:W-:Y:S01]  /*113f0*/  LOP3.LUT R30, R6, 0xff, RZ, 0xc0, !PT ;  /* 0x000000ff061e7812 */ /* 0x000fe200078ec0ff */
[----:B------:R-:W-:Y:S01]  /*11400*/  IMAD.MOV.U32 R174, RZ, RZ, R31 ;  /* 0x000000ffffae7224 */ /* 0x000fe200078e001f */
[----:B------:R-:W-:Y:S01]  /*11410*/  LOP3.LUT R31, R9, UR18, R10, 0x96, !PT ;  /* 0x00000012091f7c12 */ /* 0x000fe2000f8e960a */
[----:B------:R-:W-:Y:S01]  /*11420*/  IMAD.MOV.U32 R173, RZ, RZ, R28 ;  /* 0x000000ffffad7224 */ /* 0x000fe200078e001c */
[--C-:B------:R-:W-:Y:S01]  /*11430*/  SHF.R.U32.HI R28, RZ, 0x18, R6.reuse ;  /* 0x00000018ff1c7819 */ /* 0x100fe20000011606 */
[----:B------:R-:W-:Y:S01]  /*11440*/  IMAD.MOV.U32 R175, RZ, RZ, R29 ;  /* 0x000000ffffaf7224 */ /* 0x000fe200078e001d */
[----:B------:R-:W-:Y:S01]  /*11450*/  SHF.R.U32.HI R29, RZ, 0x10, R6 ;  /* 0x00000010ff1d7819 */ /* 0x000fe20000011606 */
[----:B------:R-:W-:-:S04]  /*11460*/  IMAD.WIDE.U32 R6, R15, -0x2daee0ad, RZ ;  /* 0xd2511f530f067825 */ /* 0x000fc800078e00ff */
[----:B------:R-:W-:Y:S01]  /*11470*/  IMAD.WIDE.U32 R10, R11, -0x2daee0ad, RZ ;  /* 0xd2511f530b0a7825 */ /* 0x000fe200078e00ff */
[----:B------:R-:W-:-:S03]  /*11480*/  LOP3.LUT R12, R7, UR4, R74, 0x96, !PT ;  /* 0x00000004070c7c12 */ /* 0x000fc6000f8e964a */
[----:B------:R-:W-:Y:S01]  /*11490*/  IMAD.WIDE.U32 R8, R13, -0x2daee0ad, RZ ;  /* 0xd2511f530d087825 */ /* 0x000fe200078e00ff */
[----:B------:R-:W-:-:S03]  /*114a0*/  LOP3.LUT R5, R11, UR23, R6, 0x96, !PT ;  /* 0x000000170b057c12 */ /* 0x000fc6000f8e9606 */
[----:B------:R-:W-:-:S05]  /*114b0*/  IMAD.WIDE.U32 R6, R14, -0x2daee0ad, RZ ;  /* 0xd2511f530e067825 */ /* 0x000fca00078e00ff */
[----:B------:R-:W-:Y:S02]  /*114c0*/  LOP3.LUT R11, R7, UR4, R72, 0x96, !PT ;  /* 0x00000004070b7c12 */ /* 0x000fe4000f8e9648 */
[----:B------:R-:W-:Y:S01]  /*114d0*/  LOP3.LUT R9, R9, UR23, R6, 0x96, !PT ;  /* 0x0000001709097c12 */ /* 0x000fe2000f8e9606 */
        /* <DEDUP_REMOVED lines=10> */
[----:B------:R-:W-:-:S04]  /*11580*/  LOP3.LUT R13, R7, UR19, R10, 0x96, !PT ;  /* 0x00000013070d7c12 */ /* 0x000fc8000f8e960a */
[----:B------:R-:W-:Y:S01]  /*11590*/  LOP3.LUT R11, R17, UR15, R6, 0x96, !PT ;  /* 0x0000000f110b7c12 */ /* 0x000fe2000f8e9606 */
[----:B------:R-:W-:-:S04]  /*115a0*/  IMAD.WIDE.U32 R6, R9, -0x2daee0ad, RZ ;  /* 0xd2511f5309067825 */ /* 0x000fc800078e00ff */
[----:B------:R-:W-:Y:S01]  /*115b0*/  IMAD.WIDE.U32 R20, R5, -0x2daee0ad, RZ ;  /* 0xd2511f5305147825 */ /* 0x000fe200078e00ff */
[----:B------:R-:W-:-:S03]  /*115c0*/  LOP3.LUT R10, R7, UR19, R8, 0x96, !PT ;  /* 0x00000013070a7c12 */ /* 0x000fc6000f8e9608 */
[----:B------:R-:W-:Y:S01]  /*115d0*/  IMAD.WIDE.U32 R8, R13, -0x326172a9, RZ ;  /* 0xcd9e8d570d087825 */ /* 0x000fe200078e00ff */
[----:B------:R-:W-:-:S03]  /*115e0*/  LOP3.LUT R5, R21, UR15, R6, 0x96, !PT ;  /* 0x0000000f15057c12 */ /* 0x000fc6000f8e9606 */
        /* <DEDUP_REMOVED lines=8> */
[----:B------:R-:W-:Y:S01]  /*11670*/  FFMA.FTZ R5, R237, UR25, -R4 ;  /* 0x00000019ed057c23 */ /* 0x000fe20008010804 */
[----:B------:R-:W-:-:S03]  /*11680*/  IMAD.MOV.U32 R172, RZ, RZ, R35 ;  /* 0x000000ffffac7224 */ /* 0x000fc600078e0023 */
[----:B------:R2:W3:Y:S01]  /*11690*/  MUFU.EX2 R35, R5 ;  /* 0x0000000500237308 */ /* 0x0004e20000000800 */
[----:B------:R-:W-:Y:S01]  /*116a0*/  IMAD.WIDE.U32 R8, R10, -0x326172a9, RZ ;  /* 0xcd9e8d570a087825 */ /* 0x000fe200078e00ff */
[C---:B------:R-:W-:Y:S02]  /*116b0*/  LOP3.LUT R23, R6.reuse, 0xff, RZ, 0xc0, !PT ;  /* 0x000000ff06177812 */ /* 0x040fe400078ec0ff */
[----:B------:R-:W-:Y:S01]  /*116c0*/  SHF.R.U32.HI R21, RZ, 0x10, R6 ;  /* 0x00000010ff157819 */ /* 0x000fe20000011606 */
[----:B------:R-:W-:Y:S01]  /*116d0*/  IMAD.MOV.U32 R44, RZ, RZ, R19 ;  /* 0x000000ffff2c7224 */ /* 0x000fe200078e0013 */
[----:B------:R-:W-:Y:S02]  /*116e0*/  LOP3.LUT R26, R9, UR18, R14, 0x96, !PT ;  /* 0x00000012091a7c12 */ /* 0x000fe4000f8e960e */
[----:B------:R-:W-:Y:S02]  /*116f0*/  LOP3.LUT R14, R6, 0xffff, RZ, 0xc0, !PT ;  /* 0x0000ffff060e7812 */ /* 0x000fe400078ec0ff */
[----:B------:R-:W-:-:S02]  /*11700*/  SHF.R.U32.HI R19, RZ, 0x18, R6 ;  /* 0x00000018ff137819 */ /* 0x000fc40000011606 */
[----:B--2---:R-:W-:Y:S01]  /*11710*/  SHF.R.U32.HI R5, RZ, 0x8, R27 ;  /* 0x00000008ff057819 */ /* 0x004fe2000001161b */
[----:B------:R-:W-:-:S03]  /*11720*/  FFMA.FTZ R6, R240, UR25, -R4 ;  /* 0x00000019f0067c23 */ /* 0x000fc60008010804 */
[----:B------:R-:W-:Y:S02]  /*11730*/  PRMT R36, R30, 0x5410, R5 ;  /* 0x000054101e247816 */ /* 0x000fe40000000005 */
[----:B------:R-:W-:Y:S01]  /*11740*/  LOP3.LUT R5, R29, 0xff, RZ, 0xc0, !PT ;  /* 0x000000ff1d057812 */ /* 0x000fe200078ec0ff */
[----:B------:R2:W4:Y:S03]  /*11750*/  MUFU.EX2 R240, R6 ;  /* 0x0000000600f07308 */ /* 0x0005260000000800 */
[----:B------:R-:W-:Y:S01]  /*11760*/  PRMT R37, R5, 0x5410, R28 ;  /* 0x0000541005257816 */ /* 0x000fe2000000001c */
[----:B------:R-:W-:Y:S01]  /*11770*/  FFMA.FTZ R5, R230, UR25, -R4 ;  /* 0x00000019e6057c23 */ /* 0x000fe20008010804 */
[----:B------:R-:W-:-:S03]  /*11780*/  LOP3.LUT R25, R7, UR17, R8, 0x96, !PT ;  /* 0x0000001107197c12 */ /* 0x000fc6000f8e9608 */
[----:B------:R1:W-:Y:S01]  /*11790*/  MUFU.EX2 R230, R5 ;  /* 0x0000000500e67308 */ /* 0x0003e20000000800 */
[----:B--2---:R-:W-:-:S07]  /*117a0*/  FFMA.FTZ R6, R229, UR25, -R4 ;  /* 0x00000019e5067c23 */ /* 0x004fce0008010804 */
[----:B------:R2:W-:Y:S01]  /*117b0*/  MUFU.EX2 R237, R6 ;  /* 0x0000000600ed7308 */ /* 0x0005e20000000800 */
[----:B-1----:R-:W-:-:S07]  /*117c0*/  FFMA.FTZ R5, R228, UR25, -R4 ;  /* 0x00000019e4057c23 */ /* 0x002fce0008010804 */
[----:B------:R1:W-:Y:S01]  /*117d0*/  MUFU.EX2 R229, R5 ;  /* 0x0000000500e57308 */ /* 0x0003e20000000800 */
[----:B------:R-:W-:Y:S02]  /*117e0*/  IMAD.MOV.U32 R77, RZ, RZ, R92 ;  /* 0x000000ffff4d7224 */ /* 0x000fe400078e005c */
[----:B--2---:R-:W-:-:S05]  /*117f0*/  IMAD.WIDE.U32 R6, R31, -0x2daee0ad, RZ ;  /* 0xd2511f531f067825 */ /* 0x004fca00078e00ff */
[----:B------:R-:W-:Y:S02]  /*11800*/  LOP3.LUT R8, R7, UR28, R22, 0x96, !PT ;  /* 0x0000001c07087c12 */ /* 0x000fe4000f8e9616 */
[----:B-1----:R-:W-:Y:S02]  /*11810*/  SHF.R.U32.HI R5, RZ, 0x8, R11 ;  /* 0x00000008ff057819 */ /* 0x002fe4000001160b */
[C---:B------:R-:W-:Y:S02]  /*11820*/  LOP3.LUT R22, R6.reuse, 0xffff, RZ, 0xc0, !PT ;  /* 0x0000ffff06167812 */ /* 0x040fe400078ec0ff */
[----:B------:R-:W-:Y:S02]  /*11830*/  LOP3.LUT R30, R6, 0xff, RZ, 0xc0, !PT ;  /* 0x000000ff061e7812 */ /* 0x000fe400078ec0ff */
[--C-:B------:R-:W-:Y:S02]  /*11840*/  SHF.R.U32.HI R28, RZ, 0x10, R6.reuse ;  /* 0x00000010ff1c7819 */ /* 0x100fe40000011606 */
[----:B------:R-:W-:Y:S01]  /*11850*/  SHF.R.U32.HI R27, RZ, 0x18, R6 ;  /* 0x00000018ff1b7819 */ /* 0x000fe20000011606 */
[----:B------:R-:W-:Y:S01]  /*11860*/  FFMA.FTZ R6, R233, UR25, -R4 ;  /* 0x00000019e9067c23 */ /* 0x000fe20008010804 */
[----:B------:R-:W-:-:S02]  /*11870*/  PRMT R92, R15, 0x5410, R5 ;  /* 0x000054100f5c7816 */ /* 0x000fc40000000005 */
[----:B------:R-:W-:Y:S01]  /*11880*/  LOP3.LUT R5, R13, 0xff, RZ, 0xc0, !PT ;  /* 0x000000ff0d057812 */ /* 0x000fe200078ec0ff */
[----:B------:R-:W-:Y:S01]  /*11890*/  IMAD.MOV.U32 R55, RZ, RZ, R68 ;  /* 0x000000ffff377224 */ /* 0x000fe200078e0044 */
[----:B------:R1:W-:Y:S01]  /*118a0*/  MUFU.EX2 R228, R6 ;  /* 0x0000000600e47308 */ /* 0x0003e20000000800 */
[----:B------:R-:W-:Y:S01]  /*118b0*/  IMAD.MOV.U32 R68, RZ, RZ, R94 ;  /* 0x000000ffff447224 */ /* 0x000fe200078e005e */
[----:B------:R-:W-:Y:S01]  /*118c0*/  PRMT R94, R5, 0x5410, R12 ;  /* 0x00005410055e7816 */ /* 0x000fe2000000000c */
[----:B------:R-:W-:-:S05]  /*118d0*/  FFMA.FTZ R5, R224, UR25, -R4 ;  /* 0x00000019e0057c23 */ /* 0x000fca0008010804 */
[----:B------:R2:W-:Y:S01]  /*118e0*/  MUFU.EX2 R224, R5 ;  /* 0x0000000500e07308 */ /* 0x0005e20000000800 */
[----:B-1----:R-:W-:-:S07]  /*118f0*/  FFMA.FTZ R6, R223, UR25, -R4 ;  /* 0x00000019df067c23 */ /* 0x002fce0008010804 */
[----:B------:R1:W-:Y:S01]  /*11900*/  MUFU.EX2 R223, R6 ;  /* 0x0000000600df7308 */ /* 0x0003e20000000800 */
[----:B--2---:R-:W-:-:S07]  /*11910*/  FFMA.FTZ R5, R222, UR25, -R4 ;  /* 0x00000019de057c23 */ /* 0x004fce0008010804 */
[----:B------:R2:W-:Y:S01]  /*11920*/  MUFU.EX2 R206, R5 ;  /* 0x0000000500ce7308 */ /* 0x0005e20000000800 */
[----:B-1----:R-:W-:-:S05]  /*11930*/  IMAD.WIDE.U32 R6, R17, -0x2daee0ad, RZ ;  /* 0xd2511f5311067825 */ /* 0x002fca00078e00ff */
[----:B------:R-:W-:Y:S02]  /*11940*/  LOP3.LUT R31, R7, UR28, R16, 0x96, !PT ;  /* 0x0000001c071f7c12 */ /* 0x000fe4000f8e9610 */
[C---:B------:R-:W-:Y:S01]  /*11950*/  LOP3.LUT R38, R6.reuse, 0xffff, RZ, 0xc0, !PT ;  /* 0x0000ffff06267812 */ /* 0x040fe200078ec0ff */
[----:B--2---:R-:W-:Y:S01]  /*11960*/  FFMA.FTZ R5, R225, UR25, -R4 ;  /* 0x00000019e1057c23 */ /* 0x004fe20008010804 */
[----:B------:R-:W-:Y:S02]  /*11970*/  LOP3.LUT R42, R6, 0xff, RZ, 0xc0, !PT ;  /* 0x000000ff062a7812 */ /* 0x000fe400078ec0ff */
[--C-:B------:R-:W-:Y:S02]  /*11980*/  SHF.R.U32.HI R41, RZ, 0x10, R6.reuse ;  /* 0x00000010ff297819 */ /* 0x100fe40000011606 */
[----:B------:R-:W-:Y:S01]  /*11990*/  SHF.R.U32.HI R75, RZ, 0x18, R6 ;  /* 0x00000018ff4b7819 */ /* 0x000fe20000011606 */
[----:B------:R-:W-:Y:S01]  /*119a0*/  IMAD.WIDE.U32 R6, R33, -0x2daee0ad, RZ ;  /* 0xd2511f5321067825 */ /* 0x000fe200078e00ff */
[----:B------:R1:W-:Y:S02]  /*119b0*/  MUFU.EX2 R208, R5 ;  /* 0x0000000500d07308 */ /* 0x0003e40000000800 */
[----:B------:R-:W-:-:S02]  /*119c0*/  LOP3.LUT R10, R6, 0xffff, RZ, 0xc0, !PT ;  /* 0x0000ffff060a7812 */ /* 0x000fc400078ec0ff */
[----:B------:R-:W-:Y:S02]  /*119d0*/  LOP3.LUT R13, R6, 0xff, RZ, 0xc0, !PT ;  /* 0x000000ff060d7812 */ /* 0x000fe400078ec0ff */
[--C-:B------:R-:W-:Y:S02]  /*119e0*/  SHF.R.U32.HI R12, RZ, 0x10, R6.reuse ;  /* 0x00000010ff0c7819 */ /* 0x100fe40000011606 */
[----:B------:R-:W-:Y:S01]  /*119f0*/  SHF.R.U32.HI R11, RZ, 0x18, R6 ;  /* 0x00000018ff0b7819 */ /* 0x000fe20000011606 */
[----:B------:R-:W-:Y:S01]  /*11a00*/  IMAD.MOV.U32 R177, RZ, RZ, R70 ;  /* 0x000000ffffb17224 */ /* 0x000fe200078e0046 */
[----:B------:R-:W-:Y:S01]  /*11a10*/  SHF.R.U32.HI R6, RZ, 0x8, R14 ;  /* 0x00000008ff067819 */ /* 0x000fe2000001160e */
[----:B------:R-:W-:Y:S01]  /*11a20*/  IMAD.MOV.U32 R70, RZ, RZ, R181 ;  /* 0x000000ffff467224 */ /* 0x000fe200078e00b5 */
[----:B-1----:R-:W-:Y:S01]  /*11a30*/  LOP3.LUT R5, R7, UR28, R32, 0x96, !PT ;  /* 0x0000001c07057c12 */ /* 0x002fe2000f8e9620 */
[----:B------:R-:W-:Y:S01]  /*11a40*/  FFMA.FTZ R7, R214, UR25, -R4 ;  /* 0x00000019d6077c23 */ /* 0x000fe20008010804 */
[----:B------:R-:W-:Y:S01]  /*11a50*/  IMAD.MOV.U32 R181, RZ, RZ, R86 ;  /* 0x000000ffffb57224 */ /* 0x000fe200078e0056 */
[----:B------:R-:W-:-:S02]  /*11a60*/  PRMT R86, R23, 0x5410, R6 ;  /* 0x0000541017567816 */ /* 0x000fc40000000006 */
[----:B------:R1:W-:Y:S01]  /*11a70*/  MUFU.EX2 R202, R7 ;  /* 0x0000000700ca7308 */ /* 0x0003e20000000800 */
[----:B------:R-:W-:Y:S01]  /*11a80*/  LOP3.LUT R6, R21, 0xff, RZ, 0xc0, !PT ;  /* 0x000000ff15067812 */ /* 0x000fe200078ec0ff */
[----:B------:R-:W-:Y:S02]  /*11a90*/  IMAD.MOV.U32 R74, RZ, RZ, R84 ;  /* 0x000000ffff4a7224 */ /* 0x000fe400078e0054 */
[--C-:B------:R-:W-:Y:S01]  /*11aa0*/  FFMA.FTZ R9, R213, UR25, -R4.reuse ;  /* 0x00000019d5097c23 */ /* 0x100fe20008010804 */
[----:B------:R-:W-:Y:S01]  /*11ab0*/  PRMT R84, R6, 0x5410, R19 ;  /* 0x0000541006547816 */ /* 0x000fe20000000013 */
[----:B-1----:R-:W-:-:S04]  /*11ac0*/  FFMA.FTZ R7, R216, UR25, -R4 ;  /* 0x00000019d8077c23 */ /* 0x002fc80008010804 */
[----:B------:R1:W-:Y:S08]  /*11ad0*/  MUFU.EX2 R200, R7 ;  /* 0x0000000700c87308 */ /* 0x0003f00000000800 */
[----:B------:R2:W-:Y:S01]  /*11ae0*/  MUFU.EX2 R204, R9 ;  /* 0x0000000900cc7308 */ /* 0x0005e20000000800 */
[----:B-1----:R-:W-:-:S05]  /*11af0*/  IMAD.WIDE.U32 R6, R26, -0x2daee0ad, RZ ;  /* 0xd2511f531a067825 */ /* 0x002fca00078e00ff */
[----:B------:R-:W-:Y:S02]  /*11b00*/  LOP3.LUT R29, R7, UR28, R20, 0x96, !PT ;  /* 0x0000001c071d7c12 */ /* 0x000fe4000f8e9614 */
[C---:B------:R-:W-:Y:S01]  /*11b10*/  LOP3.LUT R40, R6.reuse, 0xffff, RZ, 0xc0, !PT ;  /* 0x0000ffff06287812 */ /* 0x040fe200078ec0ff */
[--C-:B--2---:R-:W-:Y:S01]  /*11b20*/  FFMA.FTZ R9, R217, UR25, -R4.reuse ;  /* 0x00000019d9097c23 */ /* 0x104fe20008010804 */
[----:B------:R-:W-:Y:S01]  /*11b30*/  LOP3.LUT R46, R6, 0xff, RZ, 0xc0, !PT ;  /* 0x000000ff062e7812 */ /* 0x000fe200078ec0ff */
[----:B------:R-:W-:Y:S01]  /*11b40*/  FFMA.FTZ R7, R210, UR25, -R4 ;  /* 0x00000019d2077c23 */ /* 0x000fe20008010804 */
[--C-:B------:R-:W-:Y:S02]  /*11b50*/  SHF.R.U32.HI R45, RZ, 0x10, R6.reuse ;  /* 0x00000010ff2d7819 */ /* 0x100fe40000011606 */
[----:B------:R-:W-:Y:S01]  /*11b60*/  SHF.R.U32.HI R47, RZ, 0x18, R6 ;  /* 0x00000018ff2f7819 */ /* 0x000fe20000011606 */
[----:B------:R-:W-:Y:S01]  /*11b70*/  FFMA.FTZ R6, R212, UR25, -R4 ;  /* 0x00000019d4067c23 */ /* 0x000fe20008010804 */
[----:B------:R-:W-:-:S03]  /*11b80*/  LOP3.LUT R4, R18, 0xffff, RZ, 0xc0, !PT ;  /* 0x0000ffff12047812 */ /* 0x000fc600078ec0ff */
[----:B------:R1:W-:Y:S02]  /*11b90*/  MUFU.EX2 R182, R6 ;  /* 0x0000000600b67308 */ /* 0x0003e40000000800 */
[----:B-1----:R-:W-:Y:S02]  /*11ba0*/  SHF.R.U32.HI R6, RZ, 0x8, R4 ;  /* 0x00000008ff067819 */ /* 0x002fe40000011604 */
[----:B------:R-:W-:-:S04]  /*11bb0*/  LOP3.LUT R4, R18, 0xff, RZ, 0xc0, !PT ;  /* 0x000000ff12047812 */ /* 0x000fc800078ec0ff */
[----:B------:R-:W-:Y:S01]  /*11bc0*/  PRMT R15, R4, 0x5410, R6 ;  /* 0x00005410040f7816 */ /* 0x000fe20000000006 */
[----:B------:R-:W-:Y:S01]  /*11bd0*/  FFMA.FTZ R6, R74, UR25, -R3 ;  /* 0x000000194a067c23 */ /* 0x000fe20008010803 */
[----:B------:R-:W-:Y:S02]  /*11be0*/  IMAD.MOV.U32 R74, RZ, RZ, R77 ;  /* 0x000000ffff4a7224 */ /* 0x000fe400078e004d */
[----:B------:R-:W-:Y:S02]  /*11bf0*/  IMAD.MOV.U32 R77, RZ, RZ, R80 ;  /* 0x000000ffff4d7224 */ /* 0x000fe400078e0050 */
[----:B------:R-:W-:Y:S02]  /*11c00*/  IMAD.MOV.U32 R80, RZ, RZ, R81 ;  /* 0x000000ffff507224 */ /* 0x000fe400078e0051 */
[----:B------:R-:W-:Y:S02]  /*11c10*/  IMAD.MOV.U32 R81, RZ, RZ, R82 ;  /* 0x000000ffff517224 */ /* 0x000fe400078e0052 */
[----:B------:R-:W-:-:S02]  /*11c20*/  IMAD.MOV.U32 R82, RZ, RZ, R177 ;  /* 0x000000ffff527224 */ /* 0x000fc400078e00b1 */
[----:B------:R-:W-:Y:S02]  /*11c30*/  IMAD.MOV.U32 R177, RZ, RZ, R44 ;  /* 0x000000ffffb17224 */ /* 0x000fe400078e002c */
[----:B------:R-:W-:Y:S02]  /*11c40*/  IMAD.MOV.U32 R44, RZ, RZ, R179 ;  /* 0x000000ffff2c7224 */ /* 0x000fe400078e00b3 */
[----:B------:R1:W-:Y:S01]  /*11c50*/  MUFU.EX2 R179, R6 ;  /* 0x0000000600b37308 */ /* 0x0003e20000000800 */
[----:B------:R-:W-:-:S04]  /*11c60*/  SHF.R.U32.HI R4, RZ, 0x10, R18 ;  /* 0x00000010ff047819 */ /* 0x000fc80000011612 */
[----:B------:R-:W-:-:S03]  /*11c70*/  LOP3.LUT R4, R4, 0xff, RZ, 0xc0, !PT ;  /* 0x000000ff04047812 */ /* 0x000fc600078ec0ff */
[----:B------:R2:W-:Y:S01]  /*11c80*/  MUFU.EX2 R183, R7 ;  /* 0x0000000700b77308 */ /* 0x0005e20000000800 */
[----:B-1----:R-:W-:Y:S01]  /*11c90*/  FFMA.FTZ R6, R74, UR25, -R3 ;  /* 0x000000194a067c23 */ /* 0x002fe20008010803 */
[----:B------:R-:W-:Y:S02]  /*11ca0*/  IMAD.MOV.U32 R74, RZ, RZ, R77 ;  /* 0x000000ffff4a7224 */ /* 0x000fe400078e004d */
[----:B------:R-:W-:Y:S02]  /*11cb0*/  IMAD.MOV.U32 R77, RZ, RZ, R80 ;  /* 0x000000ffff4d7224 */ /* 0x000fe400078e0050 */
[----:B------:R-:W-:Y:S02]  /*11cc0*/  IMAD.MOV.U32 R80, RZ, RZ, R81 ;  /* 0x000000ffff507224 */ /* 0x000fe400078e0051 */
[----:B------:R-:W-:Y:S01]  /*11cd0*/  IMAD.MOV.U32 R81, RZ, RZ, R82 ;  /* 0x000000ffff517224 */ /* 0x000fe200078e0052 */
[----:B--2---:R-:W-:Y:S01]  /*11ce0*/  SHF.R.U32.HI R7, RZ, 0x18, R18 ;  /* 0x00000018ff077819 */ /* 0x004fe20000011612 */
[----:B------:R-:W-:-:S02]  /*11cf0*/  IMAD.MOV.U32 R82, RZ, RZ, R177 ;  /* 0x000000ffff527224 */ /* 0x000fc400078e00b1 */
[----:B------:R1:W2:Y:S01]  /*11d00*/  MUFU.EX2 R177, R6 ;  /* 0x0000000600b17308 */ /* 0x0002a20000000800 */
[----:B------:R-:W-:Y:S02]  /*11d10*/  PRMT R14, R4, 0x5410, R7 ;  /* 0x00005410040e7816 */ /* 0x000fe40000000007 */
[----:B------:R-:W-:-:S04]  /*11d20*/  SHF.R.U32.HI R4, RZ, 0x8, R22 ;  /* 0x00000008ff047819 */ /* 0x000fc80000011616 */
[----:B------:R-:W-:Y:S02]  /*11d30*/  PRMT R17, R30, 0x5410, R4 ;  /* 0x000054101e117816 */ /* 0x000fe40000000004 */
[----:B------:R-:W-:Y:S01]  /*11d40*/  LOP3.LUT R4, R28, 0xff, RZ, 0xc0, !PT ;  /* 0x000000ff1c047812 */ /* 0x000fe200078ec0ff */
[----:B-1----:R-:W-:-:S04]  /*11d50*/  FFMA.FTZ R6, R175, UR25, -R3 ;  /* 0x00000019af067c23 */ /* 0x002fc80008010803 */
[----:B------:R1:W-:Y:S01]  /*11d60*/  MUFU.EX2 R175, R6 ;  /* 0x0000000600af7308 */ /* 0x0003e20000000800 */
[----:B------:R-:W-:Y:S02]  /*11d70*/  PRMT R16, R4, 0x5410, R27 ;  /* 0x0000541004107816 */ /* 0x000fe4000000001b */
[----:B------:R-:W-:Y:S01]  /*11d80*/  SHF.R.U32.HI R4, RZ, 0x8, R10 ;  /* 0x00000008ff047819 */ /* 0x000fe2000001160a */
[----:B-1----:R-:W-:Y:S01]  /*11d90*/  FFMA.FTZ R6, R74, UR25, -R3 ;  /* 0x000000194a067c23 */ /* 0x002fe20008010803 */
[----:B------:R-:W-:Y:S02]  /*11da0*/  IMAD.MOV.U32 R74, RZ, RZ, R77 ;  /* 0x000000ffff4a7224 */ /* 0x000fe400078e004d */
[----:B------:R-:W-:Y:S02]  /*11db0*/  IMAD.MOV.U32 R77, RZ, RZ, R81 ;  /* 0x000000ffff4d7224 */ /* 0x000fe400078e0051 */
[----:B------:R-:W-:Y:S02]  /*11dc0*/  IMAD.MOV.U32 R81, RZ, RZ, R82 ;  /* 0x000000ffff517224 */ /* 0x000fe400078e0052 */
[----:B------:R-:W-:-:S02]  /*11dd0*/  IMAD.MOV.U32 R82, RZ, RZ, R44 ;  /* 0x000000ffff527224 */ /* 0x000fc400078e002c */
[----:B------:R-:W-:Y:S02]  /*11de0*/  IMAD.MOV.U32 R44, RZ, RZ, R68 ;  /* 0x000000ffff2c7224 */ /* 0x000fe400078e0044 */
[----:B------:R-:W-:Y:S02]  /*11df0*/  IMAD.MOV.U32 R68, RZ, RZ, R181 ;  /* 0x000000ffff447224 */ /* 0x000fe400078e00b5 */
[----:B------:R-:W-:Y:S02]  /*11e00*/  IMAD.MOV.U32 R181, RZ, RZ, R174 ;  /* 0x000000ffffb57224 */ /* 0x000fe400078e00ae */
[----:B------:R1:W2:Y:S01]  /*11e10*/  MUFU.EX2 R174, R6 ;  /* 0x0000000600ae7308 */ /* 0x0002a20000000800 */
[----:B------:R-:W-:Y:S02]  /*11e20*/  PRMT R33, R13, 0x5410, R4 ;  /* 0x000054100d217816 */ /* 0x000fe40000000004 */
[----:B------:R-:W-:Y:S01]  /*11e30*/  LOP3.LUT R4, R12, 0xff, RZ, 0xc0, !PT ;  /* 0x000000ff0c047812 */ /* 0x000fe200078ec0ff */
[----:B------:R-:W-:-:S02]  /*11e40*/  IMAD.MOV.U32 R73, RZ, RZ, R82 ;  /* 0x000000ffff497224 */ /* 0x000fc400078e0052 */
[----:B---3--:R-:W-:Y:S01]  /*11e50*/  IMAD.MOV.U32 R32, RZ, RZ, R35 ;  /* 0x000000ffff207224 */ /* 0x008fe200078e0023 */
[----:B------:R-:W-:Y:S01]  /*11e60*/  PRMT R35, R4, 0x5410, R11 ;  /* 0x0000541004237816 */ /* 0x000fe2000000000b */
[----:B------:R-:W-:Y:S02]  /*11e70*/  IMAD.MOV.U32 R82, RZ, RZ, R170 ;  /* 0x000000ffff527224 */ /* 0x000fe400078e00aa */
[----:B-1----:R-:W-:-:S04]  /*11e80*/  FFMA.FTZ R6, R173, UR25, -R3 ;  /* 0x00000019ad067c23 */ /* 0x002fc80008010803 */
[----:B------:R1:W-:Y:S01]  /*11e90*/  MUFU.EX2 R173, R6 ;  /* 0x0000000600ad7308 */ /* 0x0003e20000000800 */
[----:B------:R-:W-:-:S04]  /*11ea0*/  LOP3.LUT R4, R8, 0xffff, RZ, 0xc0, !PT ;  /* 0x0000ffff08047812 */ /* 0x000fc800078ec0ff */
[----:B------:R-:W-:-:S03]  /*11eb0*/  SHF.R.U32.HI R7, RZ, 0x8, R4 ;  /* 0x00000008ff077819 */ /* 0x000fc60000011604 */
[----:B------:R3:W-:Y:S01]  /*11ec0*/  MUFU.EX2 R198, R9 ;  /* 0x0000000900c67308 */ /* 0x0007e20000000800 */
[----:B-1----:R-:W-:-:S07]  /*11ed0*/  FFMA.FTZ R6, R74, UR25, -R3 ;  /* 0x000000194a067c23 */ /* 0x002fce0008010803 */
[----:B------:R1:W-:Y:S01]  /*11ee0*/  MUFU.EX2 R170, R6 ;  /* 0x0000000600aa7308 */ /* 0x0003e20000000800 */
[----:B------:R-:W-:Y:S01]  /*11ef0*/  IMAD.MOV.U32 R74, RZ, RZ, R81 ;  /* 0x000000ffff4a7224 */ /* 0x000fe200078e0051 */
[----:B---3--:R-:W-:Y:S01]  /*11f00*/  LOP3.LUT R9, R8, 0xff, RZ, 0xc0, !PT ;  /* 0x000000ff08097812 */ /* 0x008fe200078ec0ff */
[----:B------:R-:W-:Y:S01]  /*11f10*/  IMAD.MOV.U32 R81, RZ, RZ, R168 ;  /* 0x000000ffff517224 */ /* 0x000fe200078e00a8 */
[--C-:B-1----:R-:W-:Y:S02]  /*11f20*/  SHF.R.U32.HI R6, RZ, 0x10, R8.reuse ;  /* 0x00000010ff067819 */ /* 0x102fe40000011608 */
[----:B------:R-:W-:Y:S02]  /*11f30*/  SHF.R.U32.HI R8, RZ, 0x18, R8 ;  /* 0x00000018ff087819 */ /* 0x000fe40000011608 */
[----:B------:R-:W-:Y:S01]  /*11f40*/  LOP3.LUT R4, R6, 0xff, RZ, 0xc0, !PT ;  /* 0x000000ff06047812 */ /* 0x000fe200078ec0ff */
[----:B------:R-:W-:-:S03]  /*11f50*/  FFMA.FTZ R6, R248, UR25, -R3 ;  /* 0x00000019f8067c23 */ /* 0x000fc60008010803 */
[----:B------:R-:W-:Y:S01]  /*11f60*/  PRMT R21, R4, 0x5410, R8 ;  /* 0x0000541004157816 */ /* 0x000fe20000000008 */
[----:B------:R1:W-:Y:S01]  /*11f70*/  MUFU.EX2 R168, R6 ;  /* 0x0000000600a87308 */ /* 0x0003e20000000800 */
[----:B------:R-:W-:Y:S01]  /*11f80*/  LOP3.LUT R4, R5, 0xffff, RZ, 0xc0, !PT ;  /* 0x0000ffff05047812 */ /* 0x000fe200078ec0ff */
[----:B------:R-:W-:Y:S02]  /*11f90*/  IMAD.MOV.U32 R233, RZ, RZ, R169 ;  /* 0x000000ffffe97224 */ /* 0x000fe400078e00a9 */
[----:B------:R-:W-:Y:S02]  /*11fa0*/  IMAD.MOV.U32 R225, RZ, RZ, R91 ;  /* 0x000000ffffe17224 */ /* 0x000fe400078e005b */
[----:B------:R-:W-:Y:S02]  /*11fb0*/  IMAD.MOV.U32 R66, RZ, RZ, R181 ;  /* 0x000000ffff427224 */ /* 0x000fe400078e00b5 */
[----:B------:R-:W-:Y:S02]  /*11fc0*/  IMAD.MOV.U32 R67, RZ, RZ, R68 ;  /* 0x000000ffff437224 */ /* 0x000fe400078e0044 */
[----:B-1----:R-:W-:-:S04]  /*11fd0*/  FFMA.FTZ R6, R249, UR25, -R3 ;  /* 0x00000019f9067c23 */ /* 0x002fc80008010803 */
[----:B------:R1:W3:Y:S01]  /*11fe0*/  MUFU.EX2 R169, R6 ;  /* 0x0000000600a97308 */ /* 0x0002e20000000800 */
[----:B------:R-:W-:Y:S02]  /*11ff0*/  IMAD.MOV.U32 R72, RZ, RZ, R44 ;  /* 0x000000ffff487224 */ /* 0x000fe400078e002c */
[----:B------:R-:W-:Y:S02]  /*12000*/  IMAD.MOV.U32 R210, RZ, RZ, R32 ;  /* 0x000000ffffd27224 */ /* 0x000fe400078e0020 */
[----:B------:R-:W-:Y:S02]  /*12010*/  IMAD.MOV.U32 R32, RZ, RZ, R225 ;  /* 0x000000ffff207224 */ /* 0x000fe400078e00e1 */
[----:B------:R-:W-:Y:S02]  /*12020*/  IMAD.MOV.U32 R225, RZ, RZ, R66 ;  /* 0x000000ffffe17224 */ /* 0x000fe400078e0042 */
[----:B------:R-:W-:Y:S01]  /*12030*/  IMAD.MOV.U32 R66, RZ, RZ, R67 ;  /* 0x000000ffff427224 */ /* 0x000fe200078e0043 */
[----:B-1----:R-:W-:-:S02]  /*12040*/  SHF.R.U32.HI R6, RZ, 0x8, R4 ;  /* 0x00000008ff067819 */ /* 0x002fc40000011604 */
[----:B------:R-:W-:Y:S01]  /*12050*/  LOP3.LUT R4, R5, 0xff, RZ, 0xc0, !PT ;  /* 0x000000ff05047812 */ /* 0x000fe200078ec0ff */
[----:B------:R-:W-:-:S03]  /*12060*/  IMAD.MOV.U32 R67, RZ, RZ, R72 ;  /* 0x000000ffff437224 */ /* 0x000fc600078e0048 */
[----:B------:R-:W-:Y:S01]  /*12070*/  PRMT R20, R4, 0x5410, R6 ;  /* 0x0000541004147816 */ /* 0x000fe20000000006 */
[----:B------:R-:W-:Y:S01]  /*12080*/  FFMA.FTZ R4, R245, UR25, -R3 ;  /* 0x00000019f5047c23 */ /* 0x000fe20008010803 */
[----:B------:R-:W-:Y:S01]  /*12090*/  SHF.R.U32.HI R6, RZ, 0x10, R5 ;  /* 0x00000010ff067819 */ /* 0x000fe20000011605 */
[----:B------:R-:W-:Y:S02]  /*120a0*/  IMAD.MOV.U32 R72, RZ, RZ, R73 ;  /* 0x000000ffff487224 */ /* 0x000fe400078e0049 */
[----:B------:R1:W-:Y:S01]  /*120b0*/  MUFU.EX2 R181, R4 ;  /* 0x0000000400b57308 */ /* 0x0003e20000000800 */
[----:B------:R-:W-:Y:S02]  /*120c0*/  IMAD.MOV.U32 R73, RZ, RZ, R74 ;  /* 0x000000ffff497224 */ /* 0x000fe400078e004a */
[----:B------:R-:W-:Y:S02]  /*120d0*/  IMAD.MOV.U32 R74, RZ, RZ, R77 ;  /* 0x000000ffff4a7224 */ /* 0x000fe400078e004d */
[----:B------:R-:W-:-:S02]  /*120e0*/  IMAD.MOV.U32 R77, RZ, RZ, R80 ;  /* 0x000000ffff4d7224 */ /* 0x000fc400078e0050 */
[----:B------:R-:W-:Y:S01]  /*120f0*/  IMAD.MOV.U32 R80, RZ, RZ, R69 ;  /* 0x000000ffff507224 */ /* 0x000fe200078e0045 */
[----:B------:R-:W-:Y:S01]  /*12100*/  SHF.R.U32.HI R5, RZ, 0x18, R5 ;  /* 0x00000018ff057819 */ /* 0x000fe20000011605 */
[----:B------:R-:W-:Y:S02]  /*12110*/  IMAD.MOV.U32 R69, RZ, RZ, R180 ;  /* 0x000000ffff457224 */ /* 0x000fe400078e00b4 */
[----:B------:R-:W-:Y:S02]  /*12120*/  IMAD.MOV.U32 R65, RZ, RZ, R172 ;  /* 0x000000ffff417224 */ /* 0x000fe400078e00ac */
[----:B------:R-:W-:Y:S01]  /*12130*/  IMAD.MOV.U32 R180, RZ, RZ, R188 ;  /* 0x000000ffffb47224 */ /* 0x000fe200078e00bc */
[----:B-1----:R-:W-:Y:S01]  /*12140*/  LOP3.LUT R4, R6, 0xff, RZ, 0xc0, !PT ;  /* 0x000000ff06047812 */ /* 0x002fe200078ec0ff */
[----:B------:R-:W-:Y:S01]  /*12150*/  FFMA.FTZ R6, R220, UR25, -R3 ;  /* 0x00000019dc067c23 */ /* 0x000fe20008010803 */
[----:B------:R-:W-:Y:S02]  /*12160*/  IMAD.MOV.U32 R213, RZ, RZ, R190 ;  /* 0x000000ffffd57224 */ /* 0x000fe400078e00be */
[----:B------:R-:W-:Y:S01]  /*12170*/  IMAD.MOV.U32 R216, RZ, RZ, R225 ;  /* 0x000000ffffd87224 */ /* 0x000fe200078e00e1 */
[----:B------:R1:W-:Y:S01]  /*12180*/  MUFU.EX2 R172, R6 ;  /* 0x0000000600ac7308 */ /* 0x0003e20000000800 */
[----:B------:R-:W-:Y:S01]  /*12190*/  PRMT R27, R4, 0x5410, R5 ;  /* 0x00005410041b7816 */ /* 0x000fe20000000005 */
[----:B------:R-:W-:-:S02]  /*121a0*/  IMAD.MOV.U32 R23, RZ, RZ, R66 ;  /* 0x000000ffff177224 */ /* 0x000fc400078e0042 */
[----:B------:R-:W-:Y:S01]  /*121b0*/  FFMA.FTZ R5, R213, UR25, -R2 ;  /* 0x00000019d5057c23 */ /* 0x000fe20008010802 */
[----:B------:R-:W-:Y:S02]  /*121c0*/  IMAD.MOV.U32 R214, RZ, RZ, R67 ;  /* 0x000000ffffd67224 */ /* 0x000fe400078e0043 */
[----:B------:R-:W-:Y:S01]  /*121d0*/  IMAD.MOV.U32 R222, RZ, RZ, R171 ;  /* 0x000000ffffde7224 */ /* 0x000fe200078e00ab */
[----:B------:R-:W-:Y:S01]  /*121e0*/  PRMT R22, R9, 0x5410, R7 ;  /* 0x0000541009167816 */ /* 0x000fe20000000007 */
[----:B------:R-:W-:Y:S02]  /*121f0*/  IMAD.MOV.U32 R67, RZ, RZ, R180 ;  /* 0x000000ffff437224 */ /* 0x000fe400078e00b4 */
[----:B------:R-:W-:Y:S02]  /*12200*/  IMAD.MOV.U32 R64, RZ, RZ, R178 ;  /* 0x000000ffff407224 */ /* 0x000fe400078e00b2 */
[----:B------:R-:W-:Y:S01]  /*12210*/  FFMA.FTZ R91, R218, UR25, -R3 ;  /* 0x00000019da5b7c23 */ /* 0x000fe20008010803 */
[----:B------:R-:W-:-:S02]  /*12220*/  IMAD.MOV.U32 R213, RZ, RZ, R72 ;  /* 0x000000ffffd57224 */ /* 0x000fc400078e0048 */
[----:B------:R-:W-:Y:S02]  /*12230*/  IMAD.MOV.U32 R10, RZ, RZ, R87 ;  /* 0x000000ffff0a7224 */ /* 0x000fe400078e0057 */
[----:B------:R-:W-:Y:S02]  /*12240*/  IMAD.MOV.U32 R18, RZ, RZ, R85 ;  /* 0x000000ffff127224 */ /* 0x000fe400078e0055 */
[----:B-1----:R-:W-:Y:S01]  /*12250*/  FFMA.FTZ R6, R239, UR25, -R3 ;  /* 0x00000019ef067c23 */ /* 0x002fe20008010803 */
[----:B------:R-:W-:Y:S02]  /*12260*/  IMAD.MOV.U32 R225, RZ, RZ, R74 ;  /* 0x000000ffffe17224 */ /* 0x000fe400078e004a */
[----:B------:R-:W-:Y:S01]  /*12270*/  FFMA.FTZ R11, R251, UR25, -R2 ;  /* 0x00000019fb0b7c23 */ /* 0x000fe20008010802 */
[----:B------:R-:W-:Y:S01]  /*12280*/  IMAD.MOV.U32 R44, RZ, RZ, R93 ;  /* 0x000000ffff2c7224 */ /* 0x000fe200078e005d */
[----:B------:R1:W-:Y:S01]  /*12290*/  MUFU.EX2 R180, R6 ;  /* 0x0000000600b47308 */ /* 0x0003e20000000800 */
[----:B------:R-:W-:-:S02]  /*122a0*/  IMAD.MOV.U32 R68, RZ, RZ, R90 ;  /* 0x000000ffff447224 */ /* 0x000fc400078e005a */
[--C-:B------:R-:W-:Y:S01]  /*122b0*/  FFMA.FTZ R7, R242, UR25, -R3.reuse ;  /* 0x00000019f2077c23 */ /* 0x100fe20008010803 */
[----:B------:R-:W-:Y:S01]  /*122c0*/  FFMA.FTZ R4, R221, UR25, -R3 ;  /* 0x00000019dd047c23 */ /* 0x000fe20008010803 */
[--C-:B------:R-:W-:Y:S01]  /*122d0*/  FFMA.FTZ R26, R250, UR25, -R2.reuse ;  /* 0x00000019fa1a7c23 */ /* 0x100fe20008010802 */
[--C-:B------:R-:W-:Y:S01]  /*122e0*/  FFMA.FTZ R28, R235, UR25, -R2.reuse ;  /* 0x00000019eb1c7c23 */ /* 0x100fe20008010802 */
[----:B------:R-:W-:Y:S01]  /*122f0*/  FFMA.FTZ R30, R234, UR25, -R2 ;  /* 0x00000019ea1e7c23 */ /* 0x000fe20008010802 */
[----:B------:R-:W-:Y:S01]  /*12300*/  IMAD.MOV.U32 R220, RZ, RZ, R133 ;  /* 0x000000ffffdc7224 */ /* 0x000fe200078e0085 */
[----:B------:R2:W5:Y:S01]  /*12310*/  LDL.LU R190, [R1+0xbc] ;  /* 0x0000bc0001be7983 */ /* 0x0005620000300800 */
[----:B-1----:R-:W-:Y:S01]  /*12320*/  FFMA.FTZ R6, R216, UR25, -R0 ;  /* 0x00000019d8067c23 */ /* 0x002fe20008010800 */
[----:B------:R-:W-:Y:S02]  /*12330*/  IMAD.MOV.U32 R216, RZ, RZ, R23 ;  /* 0x000000ffffd87224 */ /* 0x000fe400078e0017 */
[----:B------:R-:W-:-:S02]  /*12340*/  IMAD.MOV.U32 R23, RZ, RZ, R214 ;  /* 0x000000ffff177224 */ /* 0x000fc400078e00d6 */
[----:B------:R-:W-:Y:S02]  /*12350*/  IMAD.MOV.U32 R214, RZ, RZ, R213 ;  /* 0x000000ffffd67224 */ /* 0x000fe400078e00d5 */
[----:B------:R-:W-:Y:S02]  /*12360*/  IMAD.MOV.U32 R213, RZ, RZ, R225 ;  /* 0x000000ffffd57224 */ /* 0x000fe400078e00e1 */
[----:B------:R-:W-:Y:S02]  /*12370*/  IMAD.MOV.U32 R225, RZ, RZ, R222 ;  /* 0x000000ffffe17224 */ /* 0x000fe400078e00de */
[----:B------:R-:W-:Y:S02]  /*12380*/  IMAD.MOV.U32 R222, RZ, RZ, R233 ;  /* 0x000000ffffde7224 */ /* 0x000fe400078e00e9 */
[----:B------:R-:W-:Y:S02]  /*12390*/  IMAD.MOV.U32 R233, RZ, RZ, R81 ;  /* 0x000000ffffe97224 */ /* 0x000fe400078e0051 */
[----:B------:R-:W-:Y:S01]  /*123a0*/  IMAD.MOV.U32 R81, RZ, RZ, R82 ;  /* 0x000000ffff517224 */ /* 0x000fe200078e0052 */
[----:B------:R1:W-:Y:S01]  /*123b0*/  MUFU.EX2 R178, R7 ;  /* 0x0000000700b27308 */ /* 0x0003e20000000800 */
[----:B------:R-:W-:-:S02]  /*123c0*/  IMAD.MOV.U32 R82, RZ, RZ, R44 ;  /* 0x000000ffff527224 */ /* 0x000fc400078e002c */
[----:B------:R-:W-:Y:S02]  /*123d0*/  IMAD.MOV.U32 R44, RZ, RZ, R68 ;  /* 0x000000ffff2c7224 */ /* 0x000fe400078e0044 */
[--C-:B------:R-:W-:Y:S01]  /*123e0*/  FFMA.FTZ R13, R214, UR25, -R0.reuse ;  /* 0x00000019d60d7c23 */ /* 0x100fe20008010800 */
[----:B------:R-:W-:Y:S02]  /*123f0*/  IMAD.MOV.U32 R68, RZ, RZ, R131 ;  /* 0x000000ffff447224 */ /* 0x000fe400078e0083 */
[----:B------:R-:W-:Y:S01]  /*12400*/  FFMA.FTZ R12, R23, UR25, -R0 ;  /* 0x00000019170c7c23 */ /* 0x000fe20008010800 */
[----:B------:R-:W-:Y:S01]  /*12410*/  IMAD.MOV.U32 R214, RZ, RZ, R225 ;  /* 0x000000ffffd67224 */ /* 0x000fe200078e00e1 */
[----:B------:R4:W-:Y:S01]  /*12420*/  MUFU.EX2 R131, R5 ;  /* 0x0000000500837308 */ /* 0x0009e20000000800 */
[----:B------:R-:W-:Y:S02]  /*12430*/  IMAD.MOV.U32 R19, RZ, RZ, R213 ;  /* 0x000000ffff137224 */ /* 0x000fe400078e00d5 */
[----:B------:R-:W-:-:S02]  /*12440*/  IMAD.MOV.U32 R23, RZ, RZ, R222 ;  /* 0x000000ffff177224 */ /* 0x000fc400078e00de */
[----:B------:R-:W-:Y:S02]  /*12450*/  IMAD.MOV.U32 R225, RZ, RZ, R82 ;  /* 0x000000ffffe17224 */ /* 0x000fe400078e0052 */
[----:B-1----:R-:W-:Y:S01]  /*12460*/  FFMA.FTZ R7, R32, UR25, -R2 ;  /* 0x0000001920077c23 */ /* 0x002fe20008010802 */
[----:B------:R-:W-:Y:S02]  /*12470*/  IMAD.MOV.U32 R32, RZ, RZ, R73 ;  /* 0x000000ffff207224 */ /* 0x000fe400078e0049 */
[----:B------:R-:W-:Y:S01]  /*12480*/  FFMA.FTZ R93, R238, UR25, -R3 ;  /* 0x00000019ee5d7c23 */ /* 0x000fe20008010803 */
[----:B------:R-:W-:Y:S02]  /*12490*/  IMAD.MOV.U32 R213, RZ, RZ, R81 ;  /* 0x000000ffffd57224 */ /* 0x000fe400078e0051 */
[----:B------:R-:W-:Y:S01]  /*124a0*/  FFMA.FTZ R90, R219, UR25, -R3 ;  /* 0x00000019db5a7c23 */ /* 0x000fe20008010803 */
[----:B------:R-:W-:Y:S01]  /*124b0*/  IMAD.MOV.U32 R217, RZ, RZ, R44 ;  /* 0x000000ffffd97224 */ /* 0x000fe200078e002c */
[----:B------:R1:W-:Y:S01]  /*124c0*/  MUFU.EX2 R171, R4 ;  /* 0x0000000400ab7308 */ /* 0x0003e20000000800 */
[----:B------:R-:W-:-:S02]  /*124d0*/  IMAD.MOV.U32 R212, RZ, RZ, R68 ;  /* 0x000000ffffd47224 */ /* 0x000fc400078e0044 */
[----:B----4-:R-:W-:Y:S01]  /*124e0*/  FFMA.FTZ R5, R216, UR25, -R0 ;  /* 0x00000019d8057c23 */ /* 0x010fe20008010800 */
[----:B------:R-:W-:Y:S02]  /*124f0*/  IMAD.MOV.U32 R222, RZ, RZ, R34 ;  /* 0x000000ffffde7224 */ /* 0x000fe400078e0022 */
[--C-:B------:R-:W-:Y:S01]  /*12500*/  FFMA.FTZ R32, R32, UR25, -R0.reuse ;  /* 0x0000001920207c23 */ /* 0x100fe20008010800 */
[----:B------:R-:W-:Y:S02]  /*12510*/  IMAD.MOV.U32 R82, RZ, RZ, R83 ;  /* 0x000000ffff527224 */ /* 0x000fe400078e0053 */
[--C-:B------:R-:W-:Y:S01]  /*12520*/  FFMA.FTZ R34, R252, UR25, -R0.reuse ;  /* 0x00000019fc227c23 */ /* 0x100fe20008010800 */
[----:B------:R-:W-:Y:S02]  /*12530*/  IMAD.MOV.U32 R74, RZ, RZ, R77 ;  /* 0x000000ffff4a7224 */ /* 0x000fe400078e004d */
[----:B------:R-:W-:Y:S01]  /*12540*/  FFMA.FTZ R44, R241, UR25, -R0 ;  /* 0x00000019f12c7c23 */ /* 0x000fe20008010800 */
[----:B------:R-:W-:-:S02]  /*12550*/  IMAD.MOV.U32 R73, RZ, RZ, R80 ;  /* 0x000000ffff497224 */ /* 0x000fc400078e0050 */
[--C-:B------:R-:W-:Y:S01]  /*12560*/  FFMA.FTZ R68, R236, UR25, -R0.reuse ;  /* 0x00000019ec447c23 */ /* 0x100fe20008010800 */
[----:B------:R-:W-:Y:S02]  /*12570*/  IMAD.MOV.U32 R72, RZ, RZ, R69 ;  /* 0x000000ffff487224 */ /* 0x000fe400078e0045 */
[--C-:B------:R-:W-:Y:S01]  /*12580*/  FFMA.FTZ R81, R247, UR25, -R0.reuse ;  /* 0x00000019f7517c23 */ /* 0x100fe20008010800 */
[----:B------:R-:W-:Y:S02]  /*12590*/  IMAD.MOV.U32 R66, RZ, RZ, R79 ;  /* 0x000000ffff427224 */ /* 0x000fe400078e004f */
[--C-:B------:R-:W-:Y:S01]  /*125a0*/  FFMA.FTZ R83, R246, UR25, -R0.reuse ;  /* 0x00000019f6537c23 */ /* 0x100fe20008010800 */
[--C-:B------:R-:W-:Y:S01]  /*125b0*/  FFMA.FTZ R85, R232, UR25, -R0.reuse ;  /* 0x00000019e8557c23 */ /* 0x100fe20008010800 */
[----:B------:R-:W-:Y:S01]  /*125c0*/  FFMA.FTZ R87, R231, UR25, -R0 ;  /* 0x00000019e7577c23 */ /* 0x000fe20008010800 */
[--C-:B-1----:R-:W-:Y:S01]  /*125d0*/  FFMA.FTZ R4, R189, UR25, -R2.reuse ;  /* 0x00000019bd047c23 */ /* 0x102fe20008010802 */
[--C-:B------:R-:W-:Y:S01]  /*125e0*/  FFMA.FTZ R3, R187, UR25, -R2.reuse ;  /* 0x00000019bb037c23 */ /* 0x100fe20008010802 */
[--C-:B------:R-:W-:Y:S01]  /*125f0*/  FFMA.FTZ R69, R244, UR25, -R2.reuse ;  /* 0x00000019f4457c23 */ /* 0x100fe20008010802 */
[--C-:B------:R-:W-:Y:S01]  /*12600*/  FFMA.FTZ R77, R243, UR25, -R2.reuse ;  /* 0x00000019f34d7c23 */ /* 0x100fe20008010802 */
[--C-:B------:R-:W-:Y:S01]  /*12610*/  FFMA.FTZ R79, R227, UR25, -R2.reuse ;  /* 0x00000019e34f7c23 */ /* 0x100fe20008010802 */
[----:B------:R-:W-:Y:S01]  /*12620*/  FFMA.FTZ R80, R226, UR25, -R2 ;  /* 0x00000019e2507c23 */ /* 0x000fe20008010802 */
[----:B------:R-:W-:Y:S01]  /*12630*/  HSET2.LE.AND R0, R15, R176, PT ;  /* 0x000000b00f007233 */ /* 0x000fe20003803000 */
[----:B------:R-:W-:Y:S01]  /*12640*/  IMAD.MOV.U32 R251, RZ, RZ, R130 ;  /* 0x000000fffffb7224 */ /* 0x000fe200078e0082 */
[----:B------:R-:W-:Y:S01]  /*12650*/  F2FP.F16.F32.PACK_AB R2, R240, R210 ;  /* 0x000000d2f002723e */ /* 0x000fe200000000ff */
[----:B------:R-:W-:-:S02]  /*12660*/  IMAD.MOV.U32 R218, RZ, RZ, R128 ;  /* 0x000000ffffda7224 */ /* 0x000fc400078e0080 */
[----:B------:R-:W-:Y:S01]  /*12670*/  IMAD.MOV.U32 R219, RZ, RZ, R82 ;  /* 0x000000ffffdb7224 */ /* 0x000fe200078e0052 */
[----:B------:R-:W-:Y:S01]  /*12680*/  LOP3.LUT R8, R0, R2, RZ, 0xc0, !PT ;  /* 0x0000000200087212 */ /* 0x000fe200078ec0ff */
[----:B------:R-:W-:Y:S01]  /*12690*/  IMAD.MOV.U32 R216, RZ, RZ, R233 ;  /* 0x000000ffffd87224 */ /* 0x000fe200078e00e9 */
[--C-:B------:R-:W-:Y:S01]  /*126a0*/  HSET2.LE.AND R0, R14, R176.reuse, PT ;  /* 0x000000b00e007233 */ /* 0x100fe20003803000 */
[----:B------:R-:W-:Y:S01]  /*126b0*/  IMAD.MOV.U32 R233, RZ, RZ, R134 ;  /* 0x000000ffffe97224 */ /* 0x000fe200078e0086 */
[----:B------:R1:W-:Y:S01]  /*126c0*/  MUFU.EX2 R133, R3 ;  /* 0x0000000300857308 */ /* 0x0003e20000000800 */
[----:B------:R-:W-:Y:S01]  /*126d0*/  IMAD.MOV.U32 R248, RZ, RZ, R10 ;  /* 0x000000fffff87224 */ /* 0x000fe200078e000a */
[----:B--2---:R-:W-:Y:S01]  /*126e0*/  F2FP.F16.F32.PACK_AB R2, R177, R179 ;  /* 0x000000b3b102723e */ /* 0x004fe200000000ff */
[----:B------:R-:W-:Y:S02]  /*126f0*/  IMAD.MOV.U32 R250, RZ, RZ, R251 ;  /* 0x000000fffffa7224 */ /* 0x000fe400078e00fb */
[----:B------:R-:W-:Y:S01]  /*12700*/  FADD.FTZ R19, R19, R52 ;  /* 0x0000003413137221 */ /* 0x000fe20000010000 */
[----:B------:R-:W-:Y:S01]  /*12710*/  IMAD.MOV.U32 R10, RZ, RZ, R18 ;  /* 0x000000ffff0a7224 */ /* 0x000fe200078e0012 */
[----:B------:R2:W5:Y:S01]  /*12720*/  LDL.LU R189, [R1+0xb8] ;  /* 0x0000b80001bd7983 */ /* 0x0005620000300800 */
[----:B------:R-:W-:Y:S01]  /*12730*/  IMAD.MOV.U32 R251, RZ, RZ, R218 ;  /* 0x000000fffffb7224 */ /* 0x000fe200078e00da */
[----:B------:R4:W2:Y:S01]  /*12740*/  MUFU.EX2 R134, R4 ;  /* 0x0000000400867308 */ /* 0x0008a20000000800 */
[----:B------:R-:W-:Y:S01]  /*12750*/  IMAD.MOV.U32 R218, RZ, RZ, R219 ;  /* 0x000000ffffda7224 */ /* 0x000fe200078e00db */
[----:B------:R-:W-:Y:S01]  /*12760*/  LOP3.LUT R9, R0, R2, RZ, 0xc0, !PT ;  /* 0x0000000200097212 */ /* 0x000fe200078ec0ff */
[----:B------:R-:W-:Y:S01]  /*12770*/  IMAD.MOV.U32 R219, RZ, RZ, R212 ;  /* 0x000000ffffdb7224 */ /* 0x000fe200078e00d4 */
[--C-:B------:R-:W-:Y:S01]  /*12780*/  HSET2.LE.AND R0, R37, R176.reuse, PT ;  /* 0x000000b025007233 */ /* 0x100fe20003803000 */
[----:B------:R-:W-:Y:S01]  /*12790*/  IMAD.MOV.U32 R212, RZ, RZ, R217 ;  /* 0x000000ffffd47224 */ /* 0x000fe200078e00d9 */
[----:B-1----:R-:W-:Y:S01]  /*127a0*/  HSET2.LE.AND R3, R36, R176, PT ;  /* 0x000000b024037233 */ /* 0x002fe20003803000 */
[----:B------:R-:W-:Y:S01]  /*127b0*/  IMAD.MOV.U32 R239, RZ, RZ, R10 ;  /* 0x000000ffffef7224 */ /* 0x000fe200078e000a */
[----:B------:R-:W-:Y:S01]  /*127c0*/  F2FP.F16.F32.PACK_AB R2, R174, R175 ;  /* 0x000000afae02723e */ /* 0x000fe200000000ff */
[----:B------:R-:W-:Y:S01]  /*127d0*/  IMAD.MOV.U32 R217, RZ, RZ, R216 ;  /* 0x000000ffffd97224 */ /* 0x000fe200078e00d8 */
[----:B------:R1:W-:Y:S01]  /*127e0*/  MUFU.EX2 R130, R11 ;  /* 0x0000000b00827308 */ /* 0x0003e20000000800 */
[----:B------:R-:W-:-:S02]  /*127f0*/  IMAD.MOV.U32 R238, RZ, RZ, R248 ;  /* 0x000000ffffee7224 */ /* 0x000fc400078e00f8 */
[----:B------:R-:W-:Y:S01]  /*12800*/  FADD.FTZ R18, R186, R43 ;  /* 0x0000002bba127221 */ /* 0x000fe20000010000 */
[----:B------:R-:W-:Y:S01]  /*12810*/  IMAD.MOV.U32 R221, RZ, RZ, R78 ;  /* 0x000000ffffdd7224 */ /* 0x000fe200078e004e */
[----:B----4-:R-:W-:Y:S01]  /*12820*/  F2FP.F16.F32.PACK_AB R4, R230, R237 ;  /* 0x000000ede604723e */ /* 0x010fe200000000ff */
[----:B------:R-:W-:Y:S02]  /*12830*/  IMAD.MOV.U32 R216, RZ, RZ, R23 ;  /* 0x000000ffffd87224 */ /* 0x000fe400078e0017 */
[----:B------:R-:W-:Y:S01]  /*12840*/  IMAD.MOV.U32 R245, RZ, RZ, R132 ;  /* 0x000000fffff57224 */ /* 0x000fe200078e0084 */
[----:B------:R-:W-:Y:S01]  /*12850*/  LOP3.LUT R10, R3, R4, RZ, 0xc0, !PT ;  /* 0x00000004030a7212 */ /* 0x000fe200078ec0ff */
[----:B------:R-:W-:Y:S01]  /*12860*/  IMAD.MOV.U32 R23, RZ, RZ, R64 ;  /* 0x000000ffff177224 */ /* 0x000fe200078e0040 */
[----:B------:R-:W-:Y:S01]  /*12870*/  LOP3.LUT R3, R24, 0xffff, RZ, 0xc0, !PT ;  /* 0x0000ffff18037812 */ /* 0x000fe200078ec0ff */
[----:B------:R-:W-:Y:S01]  /*12880*/  IMAD.MOV.U32 R64, RZ, RZ, R65 ;  /* 0x000000ffff407224 */ /* 0x000fe200078e0041 */
[----:B------:R4:W-:Y:S01]  /*12890*/  MUFU.EX2 R128, R5 ;  /* 0x0000000500807308 */ /* 0x0009e20000000800 */
[----:B------:R-:W-:-:S02]  /*128a0*/  IMAD.MOV.U32 R65, RZ, RZ, R66 ;  /* 0x000000ffff417224 */ /* 0x000fc400078e0042 */
[----:B------:R-:W-:Y:S01]  /*128b0*/  FADD.FTZ R82, R95, R53 ;  /* 0x000000355f527221 */ /* 0x000fe20000010000 */
[----:B------:R-:W-:Y:S01]  /*128c0*/  IMAD.MOV.U32 R66, RZ, RZ, R67 ;  /* 0x000000ffff427224 */ /* 0x000fe200078e0043 */
[----:B------:R2:W5:Y:S01]  /*128d0*/  LDL.LU R188, [R1+0xb4] ;  /* 0x0000b40001bc7983 */ /* 0x0005620000300800 */
[----:B-1----:R-:W-:Y:S01]  /*128e0*/  LOP3.LUT R11, R0, R2, RZ, 0xc0, !PT ;  /* 0x00000002000b7212 */ /* 0x002fe200078ec0ff */
[----:B------:R-:W-:Y:S01]  /*128f0*/  IMAD.MOV.U32 R248, RZ, RZ, R71 ;  /* 0x000000fffff87224 */ /* 0x000fe200078e0047 */
[----:B------:R-:W-:Y:S01]  /*12900*/  SHF.R.U32.HI R2, RZ, 0x8, R3 ;  /* 0x00000008ff027819 */ /* 0x000fe20000011603 */
[----:B------:R-:W-:Y:S01]  /*12910*/  IMAD.MOV.U32 R67, RZ, RZ, R72 ;  /* 0x000000ffff437224 */ /* 0x000fe200078e0048 */
[----:B------:R-:W-:Y:S01]  /*12920*/  LOP3.LUT R0, R24, 0xff, RZ, 0xc0, !PT ;  /* 0x000000ff18007812 */ /* 0x000fe200078ec0ff */
[----:B------:R-:W-:Y:S01]  /*12930*/  IMAD.MOV.U32 R71, RZ, RZ, R129 ;  /* 0x000000ffff477224 */ /* 0x000fe200078e0081 */
[----:B------:R1:W-:Y:S01]  /*12940*/  MUFU.EX2 R132, R7 ;  /* 0x0000000700847308 */ /* 0x0003e20000000800 */
[----:B------:R-:W-:-:S02]  /*12950*/  IMAD.MOV.U32 R72, RZ, RZ, R73 ;  /* 0x000000ffff487224 */ /* 0x000fc400078e0049 */
[----:B------:R-:W-:Y:S02]  /*12960*/  IMAD.MOV.U32 R241, RZ, RZ, R251 ;  /* 0x000000fffff17224 */ /* 0x000fe400078e00fb */
[----:B------:R-:W-:Y:S02]  /*12970*/  IMAD.MOV.U32 R243, RZ, RZ, R218 ;  /* 0x000000fffff37224 */ /* 0x000fe400078e00da */
[----:B------:R-:W-:Y:S02]  /*12980*/  IMAD.MOV.U32 R242, RZ, RZ, R54 ;  /* 0x000000fffff27224 */ /* 0x000fe400078e0036 */
[----:B------:R-:W-:Y:S01]  /*12990*/  IMAD.MOV.U32 R249, RZ, RZ, R55 ;  /* 0x000000fffff97224 */ /* 0x000fe200078e0037 */
[----:B---3--:R-:W-:Y:S01]  /*129a0*/  F2FP.F16.F32.PACK_AB R4, R169, R168 ;  /* 0x000000a8a904723e */ /* 0x008fe200000000ff */
[----:B------:R-:W-:Y:S01]  /*129b0*/  IMAD.MOV.U32 R73, RZ, RZ, R74 ;  /* 0x000000ffff497224 */ /* 0x000fe200078e004a */
[----:B------:R-:W-:Y:S01]  /*129c0*/  PRMT R78, R0, 0x5410, R2 ;  /* 0x00005410004e7816 */ /* 0x000fe20000000002 */
[----:B------:R-:W-:Y:S01]  /*129d0*/  IMAD.MOV.U32 R74, RZ, RZ, R76 ;  /* 0x000000ffff4a7224 */ /* 0x000fe200078e004c */
[--C-:B------:R-:W-:Y:S01]  /*129e0*/  HSET2.LE.AND R0, R17, R176.reuse, PT ;  /* 0x000000b011007233 */ /* 0x100fe20003803000 */
[----:B------:R-:W-:Y:S01]  /*129f0*/  IMAD.MOV.U32 R76, RZ, RZ, R70 ;  /* 0x000000ffff4c7224 */ /* 0x000fe200078e0046 */
[----:B------:R-:W-:Y:S01]  /*12a00*/  HSET2.LE.AND R3, R16, R176, PT ;  /* 0x000000b010037233 */ /* 0x000fe20003803000 */
[----:B------:R-:W-:Y:S01]  /*12a10*/  FADD.FTZ R71, R71, R19 ;  /* 0x0000001347477221 */ /* 0x000fe20000010000 */
[----:B------:R-:W-:Y:S01]  /*12a20*/  FADD.FTZ R70, R135, R18 ;  /* 0x0000001287467221 */ /* 0x000fe20000010000 */
[----:B------:R-:W-:Y:S01]  /*12a30*/  IMAD.MOV.U32 R235, RZ, RZ, R66 ;  /* 0x000000ffffeb7224 */ /* 0x000fe200078e0042 */
[----:B------:R-:W3:Y:S01]  /*12a40*/  LDSM.16.MT88.4 R16, [R184+0x5400] ;  /* 0x00540000b810783b */ /* 0x000ee20000004200 */
[----:B------:R2:W2:Y:S01]  /*12a50*/  MUFU.EX2 R129, R6 ;  /* 0x0000000600817308 */ /* 0x0004a20000000800 */
[----:B------:R-:W-:-:S02]  /*12a60*/  IMAD.MOV.U32 R218, RZ, RZ, R212 ;  /* 0x000000ffffda7224 */ /* 0x000fc400078e00d4 */
[----:B------:R-:W-:Y:S01]  /*12a70*/  IMAD.MOV.U32 R251, RZ, RZ, R217 ;  /* 0x000000fffffb7224 */ /* 0x000fe200078e00d9 */
[C---:B------:R-:W-:Y:S01]  /*12a80*/  HMMA.16816.F32 R52, R8.reuse, R48, R112 ;  /* 0x000000300834723c */ /* 0x040fe20000001870 */
[----:B------:R-:W-:Y:S01]  /*12a90*/  IMAD.MOV.U32 R212, RZ, RZ, R64 ;  /* 0x000000ffffd47224 */ /* 0x000fe200078e0040 */
[----:B------:R-:W-:Y:S01]  /*12aa0*/  F2FP.F16.F32.PACK_AB R2, R224, R223 ;  /* 0x000000dfe002723e */ /* 0x000fe200000000ff */
[----:B------:R-:W-:Y:S02]  /*12ab0*/  IMAD.MOV.U32 R217, RZ, RZ, R65 ;  /* 0x000000ffffd97224 */ /* 0x000fe400078e0041 */
[----:B------:R-:W-:Y:S01]  /*12ac0*/  IMAD.MOV.U32 R252, RZ, RZ, R250 ;  /* 0x000000fffffc7224 */ /* 0x000fe200078e00fa */
[--C-:B----4-:R-:W-:Y:S01]  /*12ad0*/  HSET2.LE.AND R5, R20, R176.reuse, PT ;  /* 0x000000b014057233 */ /* 0x110fe20003803000 */
[----:B------:R-:W-:Y:S01]  /*12ae0*/  IMAD.MOV.U32 R234, RZ, RZ, R67 ;  /* 0x000000ffffea7224 */ /* 0x000fe200078e0043 */
[----:B------:R4:W-:Y:S01]  /*12af0*/  MUFU.EX2 R115, R13 ;  /* 0x0000000d00737308 */ /* 0x0009e20000000800 */
[----:B------:R-:W-:Y:S01]  /*12b00*/  HMMA.16816.F32 R64, R8, R50, R116 ;  /* 0x000000320840723c */ /* 0x000fe20000001874 */
[----:B------:R-:W-:Y:S01]  /*12b10*/  LOP3.LUT R14, R0, R2, RZ, 0xc0, !PT ;  /* 0x00000002000e7212 */ /* 0x000fe200078ec0ff */
[----:B------:R-:W-:Y:S01]  /*12b20*/  IMAD.MOV.U32 R250, RZ, RZ, R216 ;  /* 0x000000fffffa7224 */ /* 0x000fe200078e00d8 */
[----:B------:R-:W-:Y:S01]  /*12b30*/  LOP3.LUT R15, R3, R4, RZ, 0xc0, !PT ;  /* 0x00000004030f7212 */ /* 0x000fe200078ec0ff */
[----:B------:R-:W-:Y:S01]  /*12b40*/  IMAD.MOV.U32 R247, RZ, RZ, R88 ;  /* 0x000000fffff77224 */ /* 0x000fe200078e0058 */
[----:B------:R3:W5:Y:S02]  /*12b50*/  LDL.LU R187, [R1+0xb0] ;  /* 0x0000b00001bb7983 */ /* 0x0007640000300800 */
[----:B------:R4:W3:Y:S01]  /*12b60*/  MUFU.EX2 R116, R12 ;  /* 0x0000000c00747308 */ /* 0x0008e20000000800 */
[--C-:B------:R-:W-:Y:S01]  /*12b70*/  HSET2.LE.AND R0, R22, R176.reuse, PT ;  /* 0x000000b016007233 */ /* 0x100fe20003803000 */
[----:B------:R-:W-:Y:S01]  /*12b80*/  IMAD.MOV.U32 R216, RZ, RZ, R23 ;  /* 0x000000ffffd87224 */ /* 0x000fe200078e0017 */
[----:B------:R-:W-:-:S02]  /*12b90*/  HSET2.LE.AND R3, R21, R176, PT ;  /* 0x000000b015037233 */ /* 0x000fc40003803000 */
[----:B-1----:R-:W-:Y:S01]  /*12ba0*/  SHF.R.U32.HI R7, RZ, 0x10, R24 ;  /* 0x00000010ff077819 */ /* 0x002fe20000011618 */
[----:B------:R-:W1:Y:S01]  /*12bb0*/  LDSM.16.MT88.4 R20, [R185+0x5400] ;  /* 0x00540000b914783b */ /* 0x000e620000004200 */
[----:B------:R-:W-:Y:S02]  /*12bc0*/  F2FP.F16.F32.PACK_AB R2, R228, R229 ;  /* 0x000000e5e402723e */ /* 0x000fe400000000ff */
[----:B--2---:R-:W-:Y:S01]  /*12bd0*/  F2FP.F16.F32.PACK_AB R6, R134, R131 ;  /* 0x000000838606723e */ /* 0x004fe200000000ff */
[C---:B------:R-:W-:Y:S01]  /*12be0*/  HMMA.16816.F32 R56, R8.reuse, R60, R56 ;  /* 0x0000003c0838723c */ /* 0x040fe20000001838 */
[----:B------:R-:W-:Y:S01]  /*12bf0*/  F2FP.F16.F32.PACK_AB R4, R170, R173 ;  /* 0x000000adaa04723e */ /* 0x000fe200000000ff */
[----:B------:R2:W-:Y:S01]  /*12c00*/  MUFU.EX2 R113, R28 ;  /* 0x0000001c00717308 */ /* 0x0005e20000000800 */
[----:B------:R-:W-:Y:S01]  /*12c10*/  IMAD.MOV.U32 R236, RZ, RZ, R76 ;  /* 0x000000ffffec7224 */ /* 0x000fe200078e004c */
[----:B------:R1:W5:Y:S01]  /*12c20*/  LDL.LU R186, [R1+0xac] ;  /* 0x0000ac0001ba7983 */ /* 0x0003620000300800 */
[----:B----4-:R-:W-:Y:S01]  /*12c30*/  LOP3.LUT R13, R3, R4, RZ, 0xc0, !PT ;  /* 0x00000004030d7212 */ /* 0x010fe200078ec0ff */
[----:B------:R-:W-:Y:S01]  /*12c40*/  IMAD.MOV.U32 R226, RZ, RZ, R74 ;  /* 0x000000ffffe27224 */ /* 0x000fe200078e004a */
[----:B------:R-:W-:Y:S01]  /*12c50*/  LOP3.LUT R12, R0, R2, RZ, 0xc0, !PT ;  /* 0x00000002000c7212 */ /* 0x000fe200078ec0ff */
[----:B------:R-:W-:Y:S01]  /*12c60*/  HMMA.16816.F32 R60, R8, R62, R120 ;  /* 0x0000003e083c723c */ /* 0x000fe20000001878 */
[--C-:B------:R-:W-:Y:S01]  /*12c70*/  HSET2.LE.AND R0, R27, R176.reuse, PT ;  /* 0x000000b01b007233 */ /* 0x100fe20003803000 */
[----:B------:R4:W-:Y:S01]  /*12c80*/  MUFU.EX2 R114, R26 ;  /* 0x0000001a00727308 */ /* 0x0009e20000000800 */
[----:B------:R-:W-:Y:S01]  /*12c90*/  LOP3.LUT R4, R5, R6, RZ, 0xc0, !PT ;  /* 0x0000000605047212 */ /* 0x000fe200078ec0ff */
[----:B------:R-:W-:Y:S01]  /*12ca0*/  IMAD.MOV.U32 R244, RZ, RZ, R72 ;  /* 0x000000fffff47224 */ /* 0x000fe200078e0048 */
[----:B------:R-:W-:Y:S01]  /*12cb0*/  HSET2.LE.AND R3, R33, R176, PT ;  /* 0x000000b021037233 */ /* 0x000fe20003803000 */
[----:B------:R-:W-:Y:S01]  /*12cc0*/  IMAD.MOV.U32 R227, RZ, RZ, R73 ;  /* 0x000000ffffe37224 */ /* 0x000fe200078e0049 */
[----:B------:R-:W-:Y:S01]  /*12cd0*/  F2FP.F16.F32.PACK_AB R2, R128, R129 ;  /* 0x000000818002723e */ /* 0x000fe200000000ff */
[----:B------:R1:W5:Y:S01]  /*12ce0*/  LDL.LU R135, [R1+0xa8] ;  /* 0x0000a80001877983 */ /* 0x0003620000300800 */
[----:B------:R-:W-:Y:S01]  /*12cf0*/  F2FP.F16.F32.PACK_AB R6, R132, R133 ;  /* 0x000000858406723e */ /* 0x000fe200000000ff */
[----:B------:R-:W-:Y:S01]  /*12d00*/  MUFU.EX2 R112, R30 ;  /* 0x0000001e00707308 */ /* 0x000fe20000000800 */
[----:B------:R-:W-:Y:S01]  /*12d10*/  LOP3.LUT R5, R0, R2, RZ, 0xc0, !PT ;  /* 0x0000000200057212 */ /* 0x000fe200078ec0ff */
[----:B------:R-:W1:Y:S01]  /*12d20*/  LDC.U8 R88, c[0x0][0x388] ;  /* 0x0000e200ff587b82 */ /* 0x000e620000000000 */
[----:B------:R-:W-:-:S02]  /*12d30*/  LOP3.LUT R6, R3, R6, RZ, 0xc0, !PT ;  /* 0x0000000603067212 */ /* 0x000fc400078ec0ff */
[----:B------:R-:W-:Y:S02]  /*12d40*/  HSET2.LE.AND R0, R35, R176, PT ;  /* 0x000000b023007233 */ /* 0x000fe40003803000 */
[----:B------:R-:W-:Y:S02]  /*12d50*/  LOP3.LUT R3, R25, 0xffff, RZ, 0xc0, !PT ;  /* 0x0000ffff19037812 */ /* 0x000fe400078ec0ff */
[----:B---3--:R-:W-:Y:S02]  /*12d60*/  F2FP.F16.F32.PACK_AB R2, R115, R116 ;  /* 0x000000747302723e */ /* 0x008fe400000000ff */
[----:B------:R-:W-:Y:S02]  /*12d70*/  LOP3.LUT R8, R7, 0xff, RZ, 0xc0, !PT ;  /* 0x000000ff07087812 */ /* 0x000fe400078ec0ff */
[----:B------:R-:W-:Y:S02]  /*12d80*/  LOP3.LUT R9, R25, 0xff, RZ, 0xc0, !PT ;  /* 0x000000ff19097812 */ /* 0x000fe400078ec0ff */
[----:B------:R-:W-:-:S02]  /*12d90*/  SHF.R.U32.HI R3, RZ, 0x8, R3 ;  /* 0x00000008ff037819 */ /* 0x000fc40000011603 */
[----:B------:R-:W-:Y:S02]  /*12da0*/  LOP3.LUT R7, R0, R2, RZ, 0xc0, !PT ;  /* 0x0000000200077212 */ /* 0x000fe400078ec0ff */
[----:B------:R-:W-:Y:S02]  /*12db0*/  SHF.R.U32.HI R0, RZ, 0x10, R25 ;  /* 0x00000010ff007819 */ /* 0x000fe40000011619 */
[----:B--2---:R-:W-:Y:S02]  /*12dc0*/  PRMT R28, R9, 0x5410, R3 ;  /* 0x00005410091c7816 */ /* 0x004fe40000000003 */
[----:B------:R-:W-:Y:S02]  /*12dd0*/  SHF.R.U32.HI R2, RZ, 0x8, R38 ;  /* 0x00000008ff027819 */ /* 0x000fe40000011626 */
[----:B------:R-:W-:Y:S02]  /*12de0*/  SHF.R.U32.HI R3, RZ, 0x18, R25 ;  /* 0x00000018ff037819 */ /* 0x000fe40000011619 */
[----:B------:R-:W-:Y:S01]  /*12df0*/  LOP3.LUT R0, R0, 0xff, RZ, 0xc0, !PT ;  /* 0x000000ff00007812 */ /* 0x000fe200078ec0ff */
[----:B------:R-:W-:Y:S01]  /*12e00*/  HMMA.16816.F32 R36, R4, R16, R96 ;  /* 0x000000100424723c */ /* 0x000fe20000001860 */
[----:B------:R-:W-:Y:S01]  /*12e10*/  SHF.R.U32.HI R10, RZ, 0x18, R24 ;  /* 0x00000018ff0a7819 */ /* 0x000fe20000011618 */
[----:B------:R-:W-:Y:S01]  /*12e20*/  MUFU.EX2 R97, R32 ;  /* 0x0000002000617308 */ /* 0x000fe20000000800 */
[----:B------:R-:W-:Y:S01]  /*12e30*/  PRMT R76, R42, 0x5410, R2 ;  /* 0x000054102a4c7816 */ /* 0x000fe20000000002 */
[----:B----4-:R-:W2:Y:S01]  /*12e40*/  LDSM.16.MT88.4 R24, [R184+0x5800] ;  /* 0x00580000b818783b */ /* 0x010ea20000004200 */
[----:B------:R-:W-:-:S02]  /*12e50*/  PRMT R9, R0, 0x5410, R3 ;  /* 0x0000541000097816 */ /* 0x000fc40000000003 */
[----:B------:R-:W-:-:S03]  /*12e60*/  SHF.R.U32.HI R2, RZ, 0x8, R40 ;  /* 0x00000008ff027819 */ /* 0x000fc60000011628 */
[----:B------:R3:W4:Y:S01]  /*12e70*/  MUFU.EX2 R96, R34 ;  /* 0x0000002200607308 */ /* 0x0007220000000800 */
[C---:B------:R-:W-:Y:S02]  /*12e80*/  LOP3.LUT R0, R31.reuse, 0xffff, RZ, 0xc0, !PT ;  /* 0x0000ffff1f007812 */ /* 0x040fe400078ec0ff */
[----:B------:R-:W-:Y:S02]  /*12e90*/  PRMT R74, R46, 0x5410, R2 ;  /* 0x000054102e4a7816 */ /* 0x000fe40000000002 */
[----:B------:R-:W-:Y:S02]  /*12ea0*/  LOP3.LUT R2, R31, 0xff, RZ, 0xc0, !PT ;  /* 0x000000ff1f027812 */ /* 0x000fe400078ec0ff */
[----:B------:R-:W-:Y:S02]  /*12eb0*/  SHF.R.U32.HI R0, RZ, 0x8, R0 ;  /* 0x00000008ff007819 */ /* 0x000fe40000011600 */
[----:B------:R-:W-:Y:S01]  /*12ec0*/  LOP3.LUT R3, R45, 0xff, RZ, 0xc0, !PT ;  /* 0x000000ff2d037812 */ /* 0x000fe200078ec0ff */
[----:B---3--:R-:W3:Y:S01]  /*12ed0*/  LDSM.16.MT88.4 R32, [R185+0x5800] ;  /* 0x00580000b920783b */ /* 0x008ee20000004200 */
[----:B------:R-:W-:Y:S01]  /*12ee0*/  PRMT R72, R2, 0x5410, R0 ;  /* 0x0000541002487816 */ /* 0x000fe20000000000 */
[----:B------:R-:W-:Y:S01]  /*12ef0*/  FADD.FTZ R0, R241, R71 ;  /* 0x00000047f1007221 */ /* 0x000fe20000010000 */
[----:B------:R-:W-:Y:S01]  /*12f00*/  FADD.FTZ R2, R236, R82 ;  /* 0x00000052ec027221 */ /* 0x000fe20000010000 */
[----:B------:R-:W-:Y:S01]  /*12f10*/  PRMT R73, R3, 0x5410, R47 ;  /* 0x0000541003497816 */ /* 0x000fe2000000002f */
[----:B------:R4:W-:Y:S01]  /*12f20*/  MUFU.EX2 R95, R44 ;  /* 0x0000002c005f7308 */ /* 0x0009e20000000800 */
[----:B------:R-:W-:Y:S01]  /*12f30*/  FADD.FTZ R3, R247, R89 ;  /* 0x00000059f7037221 */ /* 0x000fe20000010000 */
[----:B------:R-:W-:Y:S01]  /*12f40*/  PRMT R30, R8, 0x5410, R10 ;  /* 0x00005410081e7816 */ /* 0x000fe2000000000a */
[----:B------:R-:W-:Y:S01]  /*12f50*/  FADD.FTZ R0, R147, R0 ;  /* 0x0000000093007221 */ /* 0x000fe20000010000 */
[----:B------:R-:W-:Y:S01]  /*12f60*/  LOP3.LUT R8, R41, 0xff, RZ, 0xc0, !PT ;  /* 0x000000ff29087812 */ /* 0x000fe200078ec0ff */
[----:B------:R-:W-:-:S03]  /*12f70*/  FADD.FTZ R2, R227, R2 ;  /* 0x00000002e3027221 */ /* 0x000fc60000010000 */
[----:B------:R-:W2:Y:S01]  /*12f80*/  MUFU.EX2 R68, R68 ;  /* 0x0000004400447308 */ /* 0x000ea20000000800 */
[----:B------:R-:W-:Y:S01]  /*12f90*/  HMMA.16816.F32 R40, R4, R18, R100 ;  /* 0x000000120428723c */ /* 0x000fe20000001864 */
[----:B------:R-:W-:Y:S01]  /*12fa0*/  FADD.FTZ R3, R226, R3 ;  /* 0x00000003e2037221 */ /* 0x000fe20000010000 */
[----:B------:R-:W-:Y:S01]  /*12fb0*/  FADD.FTZ R10, R152, R0 ;  /* 0x00000000980a7221 */ /* 0x000fe20000010000 */
[----:B------:R-:W-:-:S03]  /*12fc0*/  HSET2.LE.AND R0, R28, R176, PT ;  /* 0x000000b01c007233 */ /* 0x000fc60003803000 */
[----:B-1----:R-:W-:Y:S01]  /*12fd0*/  HMMA.16816.F32 R48, R4, R20, R104 ;  /* 0x000000140430723c */ /* 0x002fe20000001868 */
[----:B------:R-:W-:-:S05]  /*12fe0*/  FADD.FTZ R11, R165, R3 ;  /* 0x00000003a50b7221 */ /* 0x000fca0000010000 */
[----:B----4-:R-:W-:Y:S01]  /*12ff0*/  HMMA.16816.F32 R44, R4, R22, R108 ;  /* 0x00000016042c723c */ /* 0x010fe2000000186c */
[----:B------:R-:W-:-:S05]  /*13000*/  HSET2.LE.AND R3, R9, R176, PT ;  /* 0x000000b009037233 */ /* 0x000fca0003803000 */
[----:B------:R-:W-:Y:S01]  /*13010*/  HMMA.16816.F32 R52, R12, R16, R52 ;  /* 0x000000100c34723c */ /* 0x000fe20000001834 */
[----:B------:R-:W-:Y:S01]  /*13020*/  FADD.FTZ R4, R252, R70 ;  /* 0x00000046fc047221 */ /* 0x000fe20000010000 */
[----:B------:R-:W-:-:S05]  /*13030*/  F2FP.F16.F32.PACK_AB R5, R96, R97 ;  /* 0x000000616005723e */ /* 0x000fca00000000ff */
[----:B------:R-:W-:Y:S01]  /*13040*/  FADD.FTZ R17, R164, R2 ;  /* 0x00000002a4117221 */ /* 0x000fe20000010000 */
[----:B------:R-:W-:Y:S01]  /*13050*/  F2FP.F16.F32.PACK_AB R2, R114, R130 ;  /* 0x000000827202723e */ /* 0x000fe200000000ff */
[----:B------:R-:W-:-:S03]  /*13060*/  FADD.FTZ R16, R143, R4 ;  /* 0x000000048f107221 */ /* 0x000fc60000010000 */
[----:B------:R-:W-:Y:S02]  /*13070*/  LOP3.LUT R4, R0, R2, RZ, 0xc0, !PT ;  /* 0x0000000200047212 */ /* 0x000fe400078ec0ff */
[--C-:B------:R-:W-:Y:S02]  /*13080*/  HSET2.LE.AND R0, R92, R176.reuse, PT ;  /* 0x000000b05c007233 */ /* 0x100fe40003803000 */
[----:B------:R-:W-:Y:S02]  /*13090*/  F2FP.F16.F32.PACK_AB R2, R202, R204 ;  /* 0x000000ccca02723e */ /* 0x000fe400000000ff */
[----:B------:R-:W-:Y:S02]  /*130a0*/  PRMT R75, R8, 0x5410, R75 ;  /* 0x00005410084b7816 */ /* 0x000fe4000000004b */
[--C-:B------:R-:W-:Y:S02]  /*130b0*/  HSET2.LE.AND R6, R86, R176.reuse, PT ;  /* 0x000000b056067233 */ /* 0x100fe40003803000 */
[----:B------:R-:W-:Y:S01]  /*130c0*/  LOP3.LUT R5, R3, R5, RZ, 0xc0, !PT ;  /* 0x0000000503057212 */ /* 0x000fe200078ec0ff */
[----:B------:R-:W-:Y:S01]  /*130d0*/  FADD.FTZ R3, R146, R16 ;  /* 0x0000001092037221 */ /* 0x000fe20000010000 */
[----:B------:R-:W-:Y:S01]  /*130e0*/  HSET2.LE.AND R8, R84, R176, PT ;  /* 0x000000b054087233 */ /* 0x000fe20003803000 */
[----:B------:R-:W-:Y:S01]  /*130f0*/  FADD.FTZ R16, R155, R10 ;  /* 0x0000000a9b107221 */ /* 0x000fe20000010000 */
[----:B------:R-:W-:-:S02]  /*13100*/  F2FP.F16.F32.PACK_AB R7, R112, R113 ;  /* 0x000000717007723e */ /* 0x000fc400000000ff */
[----:B--2---:R-:W-:Y:S02]  /*13110*/  F2FP.F16.F32.PACK_AB R9, R68, R95 ;  /* 0x0000005f4409723e */ /* 0x004fe400000000ff */
[----:B------:R-:W-:Y:S02]  /*13120*/  LOP3.LUT R10, R0, R2, RZ, 0xc0, !PT ;  /* 0x00000002000a7212 */ /* 0x000fe400078ec0ff */
[----:B------:R-:W-:Y:S02]  /*13130*/  HSET2.LE.AND R0, R94, R176, PT ;  /* 0x000000b05e007233 */ /* 0x000fe40003803000 */
[----:B------:R-:W-:Y:S02]  /*13140*/  LOP3.LUT R6, R6, R7, RZ, 0xc0, !PT ;  /* 0x0000000706067212 */ /* 0x000fe400078ec0ff */
[----:B------:R-:W-:Y:S01]  /*13150*/  F2FP.F16.F32.PACK_AB R2, R171, R172 ;  /* 0x000000acab02723e */ /* 0x000fe200000000ff */
[----:B------:R-:W-:Y:S01]  /*13160*/  HMMA.16816.F32 R64, R12, R18, R64 ;  /* 0x000000120c40723c */ /* 0x000fe20000001840 */
[----:B------:R-:W-:Y:S01]  /*13170*/  LOP3.LUT R7, R8, R9, RZ, 0xc0, !PT ;  /* 0x0000000908077212 */ /* 0x000fe200078ec0ff */
[----:B------:R-:W-:Y:S01]  /*13180*/  MUFU.EX2 R69, R69 ;  /* 0x0000004500457308 */ /* 0x000fe20000000800 */
[----:B------:R-:W-:-:S03]  /*13190*/  F2FP.F16.F32.PACK_AB R8, R208, R206 ;  /* 0x000000ced008723e */ /* 0x000fc600000000ff */
[C---:B------:R-:W-:Y:S01]  /*131a0*/  HMMA.16816.F32 R56, R12.reuse, R20, R56 ;  /* 0x000000140c38723c */ /* 0x040fe20000001838 */
[----:B------:R-:W-:Y:S01]  /*131b0*/  FADD.FTZ R18, R154, R3 ;  /* 0x000000039a127221 */ /* 0x000fe20000010000 */
[----:B------:R-:W-:Y:S02]  /*131c0*/  HSET2.LE.AND R3, R78, R176, PT ;  /* 0x000000b04e037233 */ /* 0x000fe40003803000 */
[----:B------:R-:W1:Y:S02]  /*131d0*/  MUFU.EX2 R77, R77 ;  /* 0x0000004d004d7308 */ /* 0x000e640000000800 */
[----:B------:R-:W-:Y:S01]  /*131e0*/  HMMA.16816.F32 R60, R12, R22, R60 ;  /* 0x000000160c3c723c */ /* 0x000fe2000000183c */
[----:B------:R-:W-:-:S05]  /*131f0*/  LOP3.LUT R8, R3, R8, RZ, 0xc0, !PT ;  /* 0x0000000803087212 */ /* 0x000fca00078ec0ff */
[----:B------:R-:W-:Y:S01]  /*13200*/  MUFU.EX2 R79, R79 ;  /* 0x0000004f004f7308 */ /* 0x000fe20000000800 */
[----:B------:R-:W-:Y:S01]  /*13210*/  FADD.FTZ R13, R243, R11 ;  /* 0x0000000bf30d7221 */ /* 0x000fe20000010000 */
[----:B------:R-:W-:Y:S01]  /*13220*/  LOP3.LUT R11, R0, R2, RZ, 0xc0, !PT ;  /* 0x00000002000b7212 */ /* 0x000fe200078ec0ff */
[----:B------:R-:W-:Y:S01]  /*13230*/  HMMA.16816.F32 R36, R4, R24, R36 ;  /* 0x000000180424723c */ /* 0x000fe20000001824 */
[----:B------:R-:W-:-:S05]  /*13240*/  SHF.R.U32.HI R2, RZ, 0x10, R31 ;  /* 0x00000010ff027819 */ /* 0x000fca000001161f */
[----:B------:R-:W-:Y:S01]  /*13250*/  HMMA.16816.F32 R40, R4, R26, R40 ;  /* 0x0000001a0428723c */ /* 0x000fe20000001828 */
[----:B------:R-:W-:-:S05]  /*13260*/  LOP3.LUT R0, R29, 0xffff, RZ, 0xc0, !PT ;  /* 0x0000ffff1d007812 */ /* 0x000fca00078ec0ff */
[----:B---3--:R-:W-:Y:S01]  /*13270*/  HMMA.16816.F32 R48, R4, R32, R48 ;  /* 0x000000200430723c */ /* 0x008fe20000001830 */
[----:B------:R-:W-:-:S05]  /*13280*/  SHF.R.U32.HI R3, RZ, 0x10, R29 ;  /* 0x00000010ff037819 */ /* 0x000fca000001161d */
[----:B------:R-:W-:Y:S01]  /*13290*/  HMMA.16816.F32 R44, R4, R34, R44 ;  /* 0x00000022042c723c */ /* 0x000fe2000000182c */
[----:B------:R-:W2:Y:S01]  /*132a0*/  MUFU.EX2 R80, R80 ;  /* 0x0000005000507308 */ /* 0x000ea20000000800 */
[----:B------:R-:W-:Y:S02]  /*132b0*/  IMAD.MOV.U32 R247, RZ, RZ, R220 ;  /* 0x000000fffff77224 */ /* 0x000fe400078e00dc */
[----:B------:R-:W-:Y:S01]  /*132c0*/  FADD.FTZ R15, R166, R17 ;  /* 0x00000011a60f7221 */ /* 0x000fe20000010000 */
[----:B------:R-:W-:-:S04]  /*132d0*/  IMAD.MOV.U32 R241, RZ, RZ, R245 ;  /* 0x000000fffff17224 */ /* 0x000fc800078e00f5 */
[----:B------:R-:W-:Y:S01]  /*132e0*/  MUFU.EX2 R85, R85 ;  /* 0x0000005500557308 */ /* 0x000fe20000000800 */
[----:B------:R-:W-:-:S07]  /*132f0*/  LOP3.LUT R4, R2, 0xff, RZ, 0xc0, !PT ;  /* 0x000000ff02047812 */ /* 0x000fce00078ec0ff */
[----:B------:R-:W3:Y:S01]  /*13300*/  MUFU.EX2 R87, R87 ;  /* 0x0000005700577308 */ /* 0x000ee20000000800 */
[----:B------:R-:W-:Y:S01]  /*13310*/  LOP3.LUT R5, R29, 0xff, RZ, 0xc0, !PT ;  /* 0x000000ff1d057812 */ /* 0x000fe200078ec0ff */
[----:B------:R-:W-:Y:S01]  /*13320*/  FADD.FTZ R16, R167, R16 ;  /* 0x00000010a7107221 */ /* 0x000fe20000010000 */
[----:B------:R-:W-:-:S05]  /*13330*/  SHF.R.U32.HI R2, RZ, 0x8, R0 ;  /* 0x00000008ff027819 */ /* 0x000fca0000011600 */
[----:B------:R-:W-:Y:S01]  /*13340*/  MUFU.EX2 R81, R81 ;  /* 0x0000005100517308 */ /* 0x000fe20000000800 */
[----:B------:R-:W-:-:S07]  /*13350*/  SHF.R.U32.HI R7, RZ, 0x18, R29 ;  /* 0x00000018ff077819 */ /* 0x000fce000001161d */
[----:B------:R-:W4:Y:S01]  /*13360*/  MUFU.EX2 R83, R83 ;  /* 0x0000005300537308 */ /* 0x000f220000000800 */
[----:B------:R-:W-:Y:S01]  /*13370*/  LOP3.LUT R0, R3, 0xff, RZ, 0xc0, !PT ;  /* 0x000000ff03007812 */ /* 0x000fe200078ec0ff */
[----:B------:R-:W-:Y:S01]  /*13380*/  IMAD.MOV.U32 R236, RZ, RZ, R235 ;  /* 0x000000ffffec7224 */ /* 0x000fe200078e00eb */
[----:B------:R-:W-:-:S05]  /*13390*/  PRMT R2, R5, 0x5410, R2 ;  /* 0x0000541005027816 */ /* 0x000fca0000000002 */
[----:B------:R-:W-:Y:S01]  /*133a0*/  MUFU.EX2 R90, R90 ;  /* 0x0000005a005a7308 */ /* 0x000fe20000000800 */
[----:B------:R-:W-:-:S07]  /*133b0*/  PRMT R3, R0, 0x5410, R7 ;  /* 0x0000541000037816 */ /* 0x000fce0000000007 */
[----:B------:R-:W-:Y:S01]  /*133c0*/  MUFU.EX2 R91, R91 ;  /* 0x0000005b005b7308 */ /* 0x000fe20000000800 */
[--C-:B------:R-:W-:Y:S01]  /*133d0*/  HSET2.LE.AND R0, R2, R176.reuse, PT ;  /* 0x000000b002007233 */ /* 0x100fe20003803000 */
[----:B------:R-:W-:Y:S01]  /*133e0*/  IMAD.MOV.U32 R252, RZ, RZ, R250 ;  /* 0x000000fffffc7224 */ /* 0x000fe200078e00fa */
[----:B-1----:R-:W-:Y:S01]  /*133f0*/  F2FP.F16.F32.PACK_AB R2, R77, R69 ;  /* 0x000000454d02723e */ /* 0x002fe200000000ff */
[----:B------:R-:W-:Y:S01]  /*13400*/  IMAD.MOV.U32 R226, RZ, RZ, R251 ;  /* 0x000000ffffe27224 */ /* 0x000fe200078e00fb */
[----:B------:R-:W-:Y:S01]  /*13410*/  SHF.R.U32.HI R6, RZ, 0x18, R31 ;  /* 0x00000018ff067819 */ /* 0x000fe2000001161f */
[----:B------:R-:W-:Y:S01]  /*13420*/  IMAD.MOV.U32 R245, RZ, RZ, R136 ;  /* 0x000000fffff57224 */ /* 0x000fe200078e0088 */
[----:B------:R-:W-:Y:S01]  /*13430*/  LOP3.LUT R136, R0, R2, RZ, 0xc0, !PT ;  /* 0x0000000200887212 */ /* 0x000fe200078ec0ff */
[----:B------:R-:W-:Y:S01]  /*13440*/  FADD.FTZ R2, R247, R18 ;  /* 0x00000012f7027221 */ /* 0x000fe20000010000 */
[----:B------:R-:W-:Y:S01]  /*13450*/  PRMT R14, R4, 0x5410, R6 ;  /* 0x00005410040e7816 */ /* 0x000fe20000000006 */
[----:B------:R-:W-:Y:S01]  /*13460*/  FADD.FTZ R4, R244, R13 ;  /* 0x0000000df4047221 */ /* 0x000fe20000010000 */
[----:B------:R-:W-:Y:S01]  /*13470*/  FADD.FTZ R15, R234, R15 ;  /* 0x0000000fea0f7221 */ /* 0x000fe20000010000 */
[----:B------:R-:W-:Y:S01]  /*13480*/  FADD.FTZ R18, R150, R16 ;  /* 0x0000001096127221 */ /* 0x000fe20000010000 */
[----:B------:R-:W1:Y:S01]  /*13490*/  MUFU.EX2 R19, R93 ;  /* 0x0000005d00137308 */ /* 0x000e620000000800 */
[--C-:B------:R-:W-:Y:S01]  /*134a0*/  HSET2.LE.AND R5, R74, R176.reuse, PT ;  /* 0x000000b04a057233 */ /* 0x100fe20003803000 */
[----:B------:R-:W-:Y:S01]  /*134b0*/  FADD.FTZ R16, R145, R2 ;  /* 0x0000000291107221 */ /* 0x000fe20000010000 */
[--C-:B------:R-:W-:Y:S01]  /*134c0*/  HSET2.LE.AND R17, R14, R176.reuse, PT ;  /* 0x000000b00e117233 */ /* 0x100fe20003803000 */
[----:B------:R-:W-:Y:S01]  /*134d0*/  FADD.FTZ R0, R236, R4 ;  /* 0x00000004ec007221 */ /* 0x000fe20000010000 */
[----:B--2---:R-:W-:Y:S01]  /*134e0*/  F2FP.F16.F32.PACK_AB R2, R80, R79 ;  /* 0x0000004f5002723e */ /* 0x004fe200000000ff */
[----:B------:R-:W-:Y:S01]  /*134f0*/  FADD.FTZ R14, R241, R15 ;  /* 0x0000000ff10e7221 */ /* 0x000fe20000010000 */
[----:B------:R-:W-:Y:S01]  /*13500*/  IMAD.MOV.U32 R241, RZ, RZ, R212 ;  /* 0x000000fffff17224 */ /* 0x000fe200078e00d4 */
[--C-:B------:R-:W-:Y:S01]  /*13510*/  HSET2.LE.AND R6, R73, R176.reuse, PT ;  /* 0x000000b049067233 */ /* 0x100fe20003803000 */
[----:B------:R-:W-:Y:S01]  /*13520*/  IMAD.MOV.U32 R212, RZ, RZ, R138 ;  /* 0x000000ffffd47224 */ /* 0x000fe200078e008a */
[----:B---3--:R-:W-:Y:S01]  /*13530*/  F2FP.F16.F32.PACK_AB R4, R87, R85 ;  /* 0x000000555704723e */ /* 0x008fe200000000ff */
[----:B------:R-:W-:Y:S01]  /*13540*/  FADD.FTZ R15, R142, R0 ;  /* 0x000000008e0f7221 */ /* 0x000fe20000010000 */
[----:B------:R-:W-:Y:S01]  /*13550*/  LOP3.LUT R138, R5, R2, RZ, 0xc0, !PT ;  /* 0x00000002058a7212 */ /* 0x000fe200078ec0ff */
[----:B------:R-:W-:Y:S01]  /*13560*/  FADD.FTZ R2, R149, R16 ;  /* 0x0000001095027221 */ /* 0x000fe20000010000 */
[--C-:B------:R-:W-:Y:S01]  /*13570*/  HSET2.LE.AND R3, R3, R176.reuse, PT ;  /* 0x000000b003037233 */ /* 0x100fe20003803000 */
[----:B------:R-:W-:Y:S01]  /*13580*/  IMAD.MOV.U32 R247, RZ, RZ, R139 ;  /* 0x000000fffff77224 */ /* 0x000fe200078e008b */
[----:B----4-:R-:W-:Y:S01]  /*13590*/  F2FP.F16.F32.PACK_AB R0, R83, R81 ;  /* 0x000000515300723e */ /* 0x010fe200000000ff */
[----:B------:R-:W-:Y:S01]  /*135a0*/  IMAD.MOV.U32 R236, RZ, RZ, R217 ;  /* 0x000000ffffec7224 */ /* 0x000fe200078e00d9 */
[----:B------:R-:W-:Y:S01]  /*135b0*/  LOP3.LUT R139, R6, R4, RZ, 0xc0, !PT ;  /* 0x00000004068b7212 */ /* 0x000fe200078ec0ff */
[----:B------:R-:W-:Y:S01]  /*135c0*/  IMAD.MOV.U32 R217, RZ, RZ, R137 ;  /* 0x000000ffffd97224 */ /* 0x000fe200078e0089 */
[--C-:B------:R-:W-:Y:S01]  /*135d0*/  HSET2.LE.AND R9, R30, R176.reuse, PT ;  /* 0x000000b01e097233 */ /* 0x100fe20003803000 */
[----:B------:R-:W-:Y:S01]  /*135e0*/  FADD.FTZ R6, R148, R2 ;  /* 0x0000000294067221 */ /* 0x000fe20000010000 */
[--C-:B------:R-:W-:Y:S01]  /*135f0*/  HSET2.LE.AND R7, R76, R176.reuse, PT ;  /* 0x000000b04c077233 */ /* 0x100fe20003803000 */
[----:B------:R-:W-:Y:S01]  /*13600*/  IMAD.MOV.U32 R227, RZ, RZ, R218 ;  /* 0x000000ffffe37224 */ /* 0x000fe200078e00da */
[----:B------:R-:W-:Y:S01]  /*13610*/  F2FP.F16.F32.PACK_AB R12, R181, R178 ;  /* 0x000000b2b50c723e */ /* 0x000fe200000000ff */
[----:B------:R-:W-:Y:S01]  /*13620*/  LDSM.16.MT88.4 R20, [R185+0x5c00] ;  /* 0x005c0000b914783b */ /* 0x000fe20000004200 */
[----:B------:R-:W-:Y:S01]  /*13630*/  LOP3.LUT R137, R3, R0, RZ, 0xc0, !PT ;  /* 0x0000000003897212 */ /* 0x000fe200078ec0ff */
[----:B------:R-:W-:Y:S01]  /*13640*/  FADD.FTZ R0, R141, R14 ;  /* 0x0000000e8d007221 */ /* 0x000fe20000010000 */
[----:B------:R-:W-:Y:S01]  /*13650*/  F2FP.F16.F32.PACK_AB R2, R183, R182 ;  /* 0x000000b6b702723e */ /* 0x000fe200000000ff */
[----:B------:R-:W-:Y:S01]  /*13660*/  FADD.FTZ R3, R153, R18 ;  /* 0x0000001299037221 */ /* 0x000fe20000010000 */
[----:B------:R-:W-:Y:S01]  /*13670*/  LOP3.LUT R9, R9, R12, RZ, 0xc0, !PT ;  /* 0x0000000c09097212 */ /* 0x000fe200078ec0ff */
[----:B------:R-:W-:Y:S01]  /*13680*/  FADD.FTZ R4, R140, R0 ;  /* 0x000000008c047221 */ /* 0x000fe20000010000 */
[----:B------:R-:W-:Y:S01]  /*13690*/  LOP3.LUT R150, R7, R2, RZ, 0xc0, !PT ;  /* 0x0000000207967212 */ /* 0x000fe200078ec0ff */
[----:B------:R-:W-:Y:S01]  /*136a0*/  FADD.FTZ R5, R144, R15 ;  /* 0x0000000f90057221 */ /* 0x000fe20000010000 */
[----:B------:R-:W-:-:S02]  /*136b0*/  HSET2.LE.AND R12, R75, R176, PT ;  /* 0x000000b04b0c7233 */ /* 0x000fc40003803000 */
[----:B-1----:R-:W-:Y:S01]  /*136c0*/  F2FP.F16.F32.PACK_AB R2, R19, R180 ;  /* 0x000000b41302723e */ /* 0x002fe200000000ff */
[----:B------:R-:W-:Y:S01]  /*136d0*/  FADD.FTZ R14, R151, R3 ;  /* 0x00000003970e7221 */ /* 0x000fe20000010000 */
[----:B------:R-:W-:Y:S02]  /*136e0*/  F2FP.F16.F32.PACK_AB R0, R91, R90 ;  /* 0x0000005a5b00723e */ /* 0x000fe400000000ff */
[----:B------:R-:W-:Y:S02]  /*136f0*/  HSET2.LE.AND R13, R72, R176, PT ;  /* 0x000000b0480d7233 */ /* 0x000fe40003803000 */
[----:B------:R-:W-:Y:S02]  /*13700*/  F2FP.F16.F32.PACK_AB R3, R198, R200 ;  /* 0x000000c8c603723e */ /* 0x000fe400000000ff */
[----:B------:R-:W-:Y:S01]  /*13710*/  LOP3.LUT R149, R17, R2, RZ, 0xc0, !PT ;  /* 0x0000000211957212 */ /* 0x000fe200078ec0ff */
[----:B------:R-:W-:Y:S01]  /*13720*/  FADD.FTZ R2, R247, R5 ;  /* 0x00000005f7027221 */ /* 0x000fe20000010000 */
[----:B------:R-:W-:Y:S01]  /*13730*/  LOP3.LUT R151, R12, R0, RZ, 0xc0, !PT ;  /* 0x000000000c977212 */ /* 0x000fe200078ec0ff */
[----:B------:R-:W-:Y:S01]  /*13740*/  FADD.FTZ R0, R236, R4 ;  /* 0x00000004ec007221 */ /* 0x000fe20000010000 */
[----:B------:R-:W-:Y:S01]  /*13750*/  IMAD.MOV.U32 R243, RZ, RZ, R219 ;  /* 0x000000fffff37224 */ /* 0x000fe200078e00db */
[----:B------:R-:W-:Y:S01]  /*13760*/  LOP3.LUT R148, R13, R3, RZ, 0xc0, !PT ;  /* 0x000000030d947212 */ /* 0x000fe200078ec0ff */
[----:B------:R-:W-:Y:S01]  /*13770*/  FADD.FTZ R4, R241, R14 ;  /* 0x0000000ef1047221 */ /* 0x000fe20000010000 */
[----:B------:R-:W-:-:S02]  /*13780*/  IMAD.MOV.U32 R244, RZ, RZ, R238 ;  /* 0x000000fffff47224 */ /* 0x000fc400078e00ee */
[----:B------:R-:W-:Y:S01]  /*13790*/  FADD.FTZ R3, R252, R6 ;  /* 0x00000006fc037221 */ /* 0x000fe20000010000 */
[----:B------:R-:W-:Y:S02]  /*137a0*/  IMAD.MOV.U32 R234, RZ, RZ, R239 ;  /* 0x000000ffffea7224 */ /* 0x000fe400078e00ef */
[----:B------:R-:W-:Y:S01]  /*137b0*/  FADD.FTZ R2, R226, R2 ;  /* 0x00000002e2027221 */ /* 0x000fe20000010000 */
[----:B------:R-:W-:Y:S02]  /*137c0*/  IMAD.MOV.U32 R235, RZ, RZ, R221 ;  /* 0x000000ffffeb7224 */ /* 0x000fe400078e00dd */
[----:B------:R-:W-:Y:S01]  /*137d0*/  FADD.FTZ R0, R227, R0 ;  /* 0x00000000e3007221 */ /* 0x000fe20000010000 */
[----:B------:R-:W-:Y:S02]  /*137e0*/  IMAD.MOV.U32 R250, RZ, RZ, R163 ;  /* 0x000000fffffa7224 */ /* 0x000fe400078e00a3 */
        /* <DEDUP_REMOVED lines=72> */
[----:B------:R-:W-:-:S02]  /*13c70*/  FADD.FTZ R0, R68, R0 ;  /* 0x0000000044007221 */ /* 0x000fc40000010000 */
[----:B------:R-:W-:Y:S01]  /*13c80*/  HMMA.16816.F32 R24, R8, R26, R64 ;  /* 0x0000001a0818723c */ /* 0x000fe20000001840 */
[----:B------:R-:W-:Y:S01]  /*13c90*/  FADD.FTZ R4, R200, R4 ;  /* 0x00000004c8047221 */ /* 0x000fe20000010000 */
[----:B------:R-:W-:-:S04]  /*13ca0*/  FADD.FTZ R3, R180, R3 ;  /* 0x00000003b4037221 */ /* 0x000fc80000010000 */
[----:B------:R-:W-:Y:S01]  /*13cb0*/  HMMA.16816.F32 R156, R8, R32, R56 ;  /* 0x00000020089c723c */ /* 0x000fe20000001838 */
[----:B------:R-:W-:-:S05]  /*13cc0*/  FADD.FTZ R2, R69, R2 ;  /* 0x0000000245027221 */ /* 0x000fca0000010000 */
[----:B------:R-:W-:Y:S01]  /*13cd0*/  HMMA.16816.F32 R8, R8, R34, R60 ;  /* 0x000000220808723c */ /* 0x000fe2000000183c */
        /* <DEDUP_REMOVED lines=13> */
[----:B------:R2:W-:Y:S01]  /*13db0*/  STL [R1+0x50], R4 ;  /* 0x0000500401007387 */ /* 0x0005e20000100800 */
        /* <DEDUP_REMOVED lines=16> */
.L_x_511:
[----:B------:R-:W-:-:S06]  /*13ec0*/  UISETP.GT.AND UP0, UPT, UR16, UR12, UPT ;  /* 0x0000000c1000728c */ /* 0x000fcc000bf04270 */
[----:B------:R-:W-:-:S13]  /*13ed0*/  PLOP3.LUT P0, PT, PT, PT, UP0, 0x80, 0x0 ;  /* 0x000000000000781c */ /* 0x000fda0003f0f008 */
[----:B------:R-:W-:Y:S05]  /*13ee0*/  @!P0 BRA `(.L_x_515) ;  /* 0x00000088006c8947 */ /* 0x000fea0003800000 */
[----:B------:R-:W2:Y:S01]  /*13ef0*/  LDL.64 R2, [R1+0x80] ;  /* 0x0000800001027983 */ /* 0x000ea20000100a00 */
[----:B------:R-:W-:Y:S01]  /*13f00*/  ULDC UR4, c[0x0][0x2d0] ;  /* 0x0000b40000047ab9 */ /* 0x000fe20000000800 */
[----:B------:R-:W-:Y:S01]  /*13f10*/  IADD3 R0, R215, 0x4, RZ ;  /* 0x00000004d7007810 */ /* 0x000fe20007ffe0ff */
[----:B------:R-:W-:Y:S01]  /*13f20*/  UIMAD.WIDE.U32 UR36, UR8, 0x60, URZ ;  /* 0x00000060082478a5 */ /* 0x000fe2000f8e003f */
[----:B------:R-:W3:Y:S01]  /*13f30*/  LDL.LU R5, [R1+0x1c] ;  /* 0x00001c0001057983 */ /* 0x000ee20000300800 */
[----:B------:R-:W-:Y:S01]  /*13f40*/  UIMAD UR35, UR9, 0x60, URZ ;  /* 0x00000060092378a4 */ /* 0x000fe2000f8e023f */
[----:B------:R-:W-:Y:S01]  /*13f50*/  MOV R134, R38 ;  /* 0x0000002600867202 */ /* 0x000fe20000000f00 */
[----:B------:R-:W-:Y:S01]  /*13f60*/  UIMAD.WIDE.U32 UR44, UR10, 0x60, URZ ;  /* 0x000000600a2c78a5 */ /* 0x000fe2000f8e003f */
[----:B------:R-:W4:Y:S01]  /*13f70*/  LDL.LU R4, [R1+0x98] ;  /* 0x0000980001047983 */ /* 0x000f220000300800 */
[----:B------:R-:W-:Y:S01]  /*13f80*/  UIMAD UR38, UR11, 0x60, URZ ;  /* 0x000000600b2678a4 */ /* 0x000fe2000f8e023f */
[----:B------:R-:W-:Y:S01]  /*13f90*/  MOV R133, R39 ;  /* 0x0000002700857202 */ /* 0x000fe20000000f00 */
[----:B------:R-:W-:Y:S01]  /*13fa0*/  IMAD.MOV.U32 R132, RZ, RZ, R36 ;  /* 0x000000ffff847224 */ /* 0x000fe200078e0024 */
[----:B------:R-:W-:-:S02]  /*13fb0*/  USHF.L.U64.HI UR17, UR8, 0x6, UR9 ;  /* 0x0000000608117899 */ /* 0x000fc40008010209 */
[----:B------:R-:W-:Y:S02]  /*13fc0*/  USHF.L.U32 UR25, UR8, 0x6, URZ ;  /* 0x0000000608197899 */ /* 0x000fe4000800063f */
[----:B------:R-:W-:Y:S02]  /*13fd0*/  USHF.L.U64.HI UR8, UR10, 0x6, UR11 ;  /* 0x000000060a087899 */ /* 0x000fe4000801020b */
[----:B------:R-:W-:Y:S02]  /*13fe0*/  USHF.L.U32 UR9, UR10, 0x6, URZ ;  /* 0x000000060a097899 */ /* 0x000fe4000800063f */
[----:B------:R-:W-:Y:S02]  /*13ff0*/  UIADD3 UR35, UR35, UR37, URZ ;  /* 0x0000002523237290 */ /* 0x000fe4000fffe03f */
[----:B------:R-:W-:Y:S01]  /*14000*/  UIADD3 UR38, UR38, UR45, URZ ;  /* 0x0000002d26267290 */ /* 0x000fe2000fffe03f */
[----:B------:R-:W-:Y:S01]  /*14010*/  ULDC.64 UR6, c[0x0][0x248] ;  /* 0x0000920000067ab9 */ /* 0x000fe20000000a00 */
[----:B--2---:R-:W-:Y:S01]  /*14020*/  ISETP.GE.AND P4, PT, R2, UR4, PT ;  /* 0x0000000402007c0c */ /* 0x004fe2000bf86270 */
[----:B------:R-:W-:-:S12]  /*14030*/  ULDC UR4, c[0x0][0x2ec] ;  /* 0x0000bb0000047ab9 */ /* 0x000fd80000000800 */
[----:B------:R-:W1:Y:S08]  /*14040*/  @!P4 LDC.64 R6, c[0x0][0x220] ;  /* 0x00008800ff06cb82 */ /* 0x000e700000000a00 */
[----:B------:R-:W2:Y:S08]  /*14050*/  @!P4 LDC.64 R8, c[0x0][0x220] ;  /* 0x00008800ff08cb82 */ /* 0x000eb00000000a00 */
[----:B------:R-:W3:Y:S01]  /*14060*/  @!P4 LDC.64 R2, c[0x0][0x220] ;  /* 0x00008800ff02cb82 */ /* 0x000ee20000000a00 */
[----:B-1----:R1:W-:Y:S04]  /*14070*/  @!P4 STL.64 [R1+0x78], R6 ;  /* 0x000078060100c387 */ /* 0x0023e80000100a00 */
[----:B--2---:R-:W-:Y:S04]  /*14080*/  @!P4 STL.64 [R1+0x70], R8 ;  /* 0x000070080100c387 */ /* 0x004fe80000100a00 */
[----:B---3--:R2:W-:Y:S01]  /*14090*/  @!P4 STL.64 [R1+0x68], R2 ;  /* 0x000068020100c387 */ /* 0x0085e20000100a00 */
[----:B-1----:R-:W1:Y:S01]  /*140a0*/  @!P4 LDC.64 R6, c[0x0][0x220] ;  /* 0x00008800ff06cb82 */ /* 0x002e620000000a00 */
[----:B--2---:R-:W-:-:S02]  /*140b0*/  PRMT R2, R88, 0x7054, R88 ;  /* 0x0000705458027816 */ /* 0x004fc40000000058 */
[----:B-1----:R1:W-:Y:S04]  /*140c0*/  @!P4 STL.64 [R1+0x60], R6 ;  /* 0x000060060100c387 */ /* 0x0023e80000100a00 */
[----:B------:R2:W-:Y:S01]  /*140d0*/  STL [R1+0x14], R2 ;  /* 0x0000140201007387 */ /* 0x0005e20000100800 */
[----:B-1----:R-:W-:-:S04]  /*140e0*/  IMAD.WIDE.U32 R6, R215, -0x326172a9, RZ ;  /* 0xcd9e8d57d7067825 */ /* 0x002fc800078e00ff */
[----:B--2---:R-:W-:Y:S01]  /*140f0*/  IMAD.WIDE.U32 R2, R0, -0x326172a9, RZ ;  /* 0xcd9e8d5700027825 */ /* 0x004fe200078e00ff */
[----:B------:R-:W-:Y:S01]  /*14100*/  STL.64 [R1+0x38], R6 ;  /* 0x0000380601007387 */ /* 0x000fe20000100a00 */
[----:B------:R-:W-:-:S03]  /*14110*/  LOP3.LUT R0, R7, R5, RZ, 0x3c, !PT ;  /* 0x0000000507007212 */ /* 0x000fc600078e3cff */
[----:B------:R1:W-:Y:S02]  /*14120*/  STL.64 [R1+0x30], R2 ;  /* 0x0000300201007387 */ /* 0x0003e40000100a00 */
[----:B-1----:R-:W-:Y:S01]  /*14130*/  LOP3.LUT R2, R3, R5, RZ, 0x3c, !PT ;  /* 0x0000000503027212 */ /* 0x002fe200078e3cff */
[----:B----4-:R-:W-:Y:S01]  /*14140*/  IMAD.WIDE.U32 R4, R4, -0x2daee0ad, RZ ;  /* 0xd2511f5304047825 */ /* 0x010fe200078e00ff */
[----:B------:R-:W-:-:S04]  /*14150*/  MOV R3, R37 ;  /* 0x0000002500037202 */ /* 0x000fc80000000f00 */
[----:B------:R1:W-:Y:S04]  /*14160*/  STL.64 [R1+0x18], R4 ;  /* 0x0000180401007387 */ /* 0x0003e80000100a00 */
[----:B------:R-:W2:Y:S04]  /*14170*/  LDL.LU.64 R6, [R1+0x40] ;  /* 0x0000400001067983 */ /* 0x000ea80000300a00 */
[----:B-1----:R-:W2:Y:S01]  /*14180*/  LDL.LU.64 R4, [R1+0xa0] ;  /* 0x0000a00001047983 */ /* 0x002ea20000300a00 */
[----:B------:R-:W-:-:S04]  /*14190*/  IMAD.WIDE.U32 R10, R0, -0x2daee0ad, RZ ;  /* 0xd2511f53000a7825 */ /* 0x000fc800078e00ff */
[----:B------:R-:W-:Y:S01]  /*141a0*/  IMAD.WIDE.U32 R8, R2, -0x2daee0ad, RZ ;  /* 0xd2511f5302087825 */ /* 0x000fe200078e00ff */
[----:B------:R1:W-:Y:S04]  /*141b0*/  STL.64 [R1+0x20], R10 ;  /* 0x0000200a01007387 */ /* 0x0003e80000100a00 */
[----:B------:R1:W-:Y:S01]  /*141c0*/  STL.64 [R1+0x28], R8 ;  /* 0x0000280801007387 */ /* 0x0003e20000100a00 */
[----:B--2---:R-:W-:-:S05]  /*141d0*/  IMAD.MOV.U32 R5, RZ, RZ, R7 ;  /* 0x000000ffff057224 */ /* 0x004fca00078e0007 */
[----:B------:R1:W-:Y:S01]  /*141e0*/  STL.64 [R1+0x58], R4 ;  /* 0x0000580401007387 */ /* 0x0003e20000100a00 */
[----:B------:R-:W-:Y:S05]  /*141f0*/  BRA `(.L_x_516) ;  /* 0x0000000000dc7947 */ /* 0x000fea0003800000 */
.L_x_518:
        /* <DEDUP_REMOVED lines=12> */
[----:B------:R-:W-:Y:S02]  /*142c0*/  IMAD.U32 R4, RZ, RZ, UR42 ;  /* 0x0000002aff047e24 */ /* 0x000fe4000f8e00ff */
[----:B------:R-:W-:Y:S01]  /*142d0*/  UIADD3 UR16, UR43, UR16, URZ ;  /* 0x000000102b107290 */ /* 0x000fe2000fffe03f */
[----:B------:R-:W-:Y:S05]  /*142e0*/  IMAD.U32 R6, RZ, RZ, UR42 ;  /* 0x0000002aff067e24 */ /* 0x000fea000f8e00ff */
[----:B------:R-:W-:Y:S01]  /*142f0*/  IMAD.U32 R5, RZ, RZ, UR16 ;  /* 0x00000010ff057e24 */ /* 0x000fe2000f8e00ff */
[----:B--2---:R-:W-:Y:S02]  /*14300*/  LEA R4, P0, R4, R14, 0x7 ;  /* 0x0000000e04047211 */ /* 0x004fe400078038ff */
[----:B------:R-:W2:Y:S02]  /*14310*/  @!P4 LDC.64 R14, c[0x0][0x218] ;  /* 0x00008600ff0ecb82 */ /* 0x000ea40000000a00 */
[----:B---3--:R-:W-:Y:S02]  /*14320*/  LEA.HI.X R5, R6, R17, R5, 0x7, P0 ;  /* 0x0000001106057211 */ /* 0x008fe400000f3c05 */
[C---:B-1----:R-:W-:Y:S04]  /*14330*/  @!P4 LEA R10, P0, R4.reuse, R10, 0x1 ;  /* 0x0000000a040ac211 */ /* 0x042fe800078008ff */
[C---:B------:R-:W-:Y:S01]  /*14340*/  @!P4 LEA.HI.X R11, R4.reuse, R11, R5, 0x1, P0 ;  /* 0x0000000b040bc211 */ /* 0x040fe200000f0c05 */
[----:B------:R-:W1:Y:S01]  /*14350*/  @!P4 LDC.64 R16, c[0x0][0x218] ;  /* 0x00008600ff10cb82 */ /* 0x000e620000000a00 */
        /* <DEDUP_REMOVED lines=15> */
[C---:B--2---:R-:W-:Y:S01]  /*14450*/  @!P4 LEA R6, P0, R7.reuse, R14, 0x1 ;  /* 0x0000000e0706c211 */ /* 0x044fe200078008ff */
        /* <DEDUP_REMOVED lines=8> */
[C---:B-1----:R-:W-:Y:S01]  /*144e0*/  @!P4 LEA R4, P0, R12.reuse, R16, 0x1 ;  /* 0x000000100c04c211 */ /* 0x042fe200078008ff */
        /* <DEDUP_REMOVED lines=8> */
.L_x_516:
[----:B------:R-:W2:Y:S01]  /*14570*/  LDL.64 R12, [R1+0x58] ;  /* 0x00005800010c7983 */ /* 0x000ea20000100a00 */
[----:B------:R-:W-:Y:S04]  /*14580*/  DEPBAR.LE SB0, 0x0 ;  /* 0x000080000000791a */ /* 0x000fe80000000000 */
[----:B------:R-:W-:Y:S01]  /*14590*/  UIADD3 UR28, UR16, -0x1, URZ ;  /* 0xffffffff101c7890 */ /* 0x000fe2000fffe03f */
[----:B-1-3--:R-:W3:Y:S01]  /*145a0*/  LDL R9, [R1+0x78] ;  /* 0x0000780001097983 */ /* 0x00aee20000100800 */
[----:B------:R-:W-:Y:S02]  /*145b0*/  UIADD3 UR40, UR27, -0x4498517b, URZ ;  /* 0xbb67ae851b287890 */ /* 0x000fe4000fffe03f */
[----:B------:R-:W-:Y:S01]  /*145c0*/  USHF.R.S32.HI UR11, URZ, 0x1f, UR28 ;  /* 0x0000001f3f0b7899 */ /* 0x000fe2000801141c */
[----:B------:R-:W4:Y:S01]  /*145d0*/  LDL R19, [R1+0x7c] ;  /* 0x00007c0001137983 */ /* 0x000f220000100800 */
[----:B------:R-:W-:Y:S01]  /*145e0*/  UIMAD UR10, UR32, UR28, URZ ;  /* 0x0000001c200a72a4 */ /* 0x000fe2000f8e023f */
[----:B------:R-:W-:Y:S01]  /*145f0*/  IMAD.U32 R4, RZ, RZ, UR28 ;  /* 0x0000001cff047e24 */ /* 0x000fe2000f8e00ff */
[----:B------:R-:W-:Y:S01]  /*14600*/  UISETP.GT.AND UP0, UPT, UR28, UR12, UPT ;  /* 0x0000000c1c00728c */ /* 0x000fe2000bf04270 */
[----:B------:R-:W4:Y:S01]  /*14610*/  LDL R10, [R1+0x70] ;  /* 0x00007000010a7983 */ /* 0x000f220000100800 */
[----:B------:R-:W-:Y:S02]  /*14620*/  UIMAD UR10, UR11, UR33, UR10 ;  /* 0x000000210b0a72a4 */ /* 0x000fe4000f8e020a */
[----:B------:R-:W-:Y:S01]  /*14630*/  USHF.L.U32 UR39, UR28, 0x2, URZ ;  /* 0x000000021c277899 */ /* 0x000fe2000800063f */
[----:B------:R-:W4:Y:S01]  /*14640*/  LDL R18, [R1+0x74] ;  /* 0x0000740001127983 */ /* 0x000f220000100800 */
[----:B------:R-:W-:Y:S03]  /*14650*/  UIADD3 UR11, UR26, -0x61c88647, URZ ;  /* 0x9e3779b91a0b7890 */ /* 0x000fe6000fffe03f */
[----:B------:R-:W4:Y:S04]  /*14660*/  LDL R8, [R1+0x68] ;  /* 0x0000680001087983 */ /* 0x000f280000100800 */
[----:B------:R-:W4:Y:S04]  /*14670*/  LDL R17, [R1+0x6c] ;  /* 0x00006c0001117983 */ /* 0x000f280000100800 */
[----:B------:R-:W4:Y:S04]  /*14680*/  LDL R6, [R1+0x60] ;  /* 0x0000600001067983 */ /* 0x000f280000100800 */
[----:B------:R-:W4:Y:S01]  /*14690*/  LDL R16, [R1+0x64] ;  /* 0x0000640001107983 */ /* 0x000f220000100800 */
[----:B------:R-:W-:Y:S06]  /*146a0*/  BAR.SYNC.DEFER_BLOCKING 0x0 ;  /* 0x0000000000007b1d */ /* 0x000fec0000010000 */
[----:B------:R-:W-:Y:S06]  /*146b0*/  @P4 STS.64 [R196+0x4008], RZ ;  /* 0x004008ffc4004388 */ /* 0x000fec0000000a00 */
[----:B------:R-:W-:Y:S04]  /*146c0*/  @P4 STS [R196+0x4000], RZ ;  /* 0x004000ffc4004388 */ /* 0x000fe80000000800 */
[----:B------:R-:W-:Y:S01]  /*146d0*/  @P4 STS [R196+0x4004], RZ ;  /* 0x004004ffc4004388 */ /* 0x000fe20000000800 */
[----:B--2---:R-:W-:Y:S04]  /*146e0*/  IMAD.WIDE.U32 R4, R4, UR33, R12 ;  /* 0x0000002104047c25 */ /* 0x004fe8000f8e000c */
[----:B------:R-:W-:Y:S01]  /*146f0*/  VIADD R0, R5, UR10 ;  /* 0x0000000a05007c36 */ /* 0x000fe20008000000 */
[C---:B------:R-:W-:Y:S01]  /*14700*/  @!P4 IADD3 R2, P2, R4.reuse, UR34, RZ ;  /* 0x000000220402cc10 */ /* 0x040fe2000ff5e0ff */
[----:B------:R-:W-:Y:S01]  /*14710*/  UIADD3 UR10, UR26, 0x3c6ef372, URZ ;  /* 0x3c6ef3721a0a7890 */ /* 0x000fe2000fffe03f */
[----:B---3--:R-:W-:Y:S02]  /*14720*/  @!P4 LEA R12, P3, R4, R9, 0x1 ;  /* 0x00000009040cc211 */ /* 0x008fe400078608ff */
[----:B------:R-:W-:Y:S02]  /*14730*/  @!P4 IADD3.X R9, R0, UR31, RZ, P2, !PT ;  /* 0x0000001f0009cc10 */ /* 0x000fe400097fe4ff */
[C---:B----4-:R-:W-:Y:S02]  /*14740*/  @!P4 LEA.HI.X R13, R4.reuse, R19, R0, 0x1, P3 ;  /* 0x00000013040dc211 */ /* 0x050fe400018f0c00 */
[----:B------:R-:W-:Y:S02]  /*14750*/  @!P4 IADD3 R5, P1, R4, UR25, RZ ;  /* 0x000000190405cc10 */ /* 0x000fe4000ff3e0ff */
[----:B------:R-:W-:Y:S01]  /*14760*/  @!P4 LEA R10, P2, R2, R10, 0x1 ;  /* 0x0000000a020ac211 */ /* 0x000fe200078408ff */
        /* <DEDUP_REMOVED lines=28> */
[----:B-----5:R-:W-:Y:S08]  /*14930*/  LDSM.16.M88.4 R128, [R186] ;  /* 0x00000000ba80783b */ /* 0x020ff00000000200 */
[----:B------:R-:W1:Y:S08]  /*14940*/  LDSM.16.M88.4 R16, [R135+0x2000] ;  /* 0x002000008710783b */ /* 0x000e700000000200 */
[----:B------:R-:W2:Y:S08]  /*14950*/  LDSM.16.M88.4 R124, [R186+0x1000] ;  /* 0x00100000ba7c783b */ /* 0x000eb00000000200 */
[----:B------:R-:W3:Y:S08]  /*14960*/  LDSM.16.M88.4 R32, [R135+0x2400] ;  /* 0x002400008720783b */ /* 0x000ef00000000200 */
[----:B------:R-:W4:Y:S08]  /*14970*/  LDSM.16.M88.4 R48, [R135+0x2800] ;  /* 0x002800008730783b */ /* 0x000f300000000200 */
[----:B------:R-:W4:Y:S01]  /*14980*/  LDSM.16.M88.4 R64, [R135+0x2c00] ;  /* 0x002c00008740783b */ /* 0x000f220000000200 */
        /* <DEDUP_REMOVED lines=17> */
[C---:B------:R-:W-:Y:S01]  /*14aa0*/  HMMA.16816.F32 R40, R124.reuse, R48, RZ ;  /* 0x000000307c28723c */ /* 0x040fe200000018ff */
[----:B------:R-:W1:Y:S05]  /*14ab0*/  S2R R2, SR_TID.X ;  /* 0x0000000000027919 */ /* 0x000e6a0000002100 */
[-C--:B------:R-:W-:Y:S06]  /*14ac0*/  HMMA.16816.F32 R44, R124, R50.reuse, RZ ;  /* 0x000000327c2c723c */ /* 0x080fec00000018ff */
[C---:B------:R-:W-:Y:S06]  /*14ad0*/  HMMA.16816.F32 R48, R128.reuse, R50, RZ ;  /* 0x000000328030723c */ /* 0x040fec00000018ff */
[-C--:B------:R-:W-:Y:S06]  /*14ae0*/  HMMA.16816.F32 R52, R128, R64.reuse, RZ ;  /* 0x000000408034723c */ /* 0x080fec00000018ff */
[C---:B------:R-:W-:Y:S06]  /*14af0*/  HMMA.16816.F32 R56, R124.reuse, R64, RZ ;  /* 0x000000407c38723c */ /* 0x040fec00000018ff */
[-C--:B------:R-:W-:Y:S06]  /*14b00*/  HMMA.16816.F32 R60, R124, R66.reuse, RZ ;  /* 0x000000427c3c723c */ /* 0x080fec00000018ff */
[C---:B------:R-:W-:Y:S02]  /*14b10*/  HMMA.16816.F32 R64, R128.reuse, R66, RZ ;  /* 0x000000428040723c */ /* 0x040fe400000018ff */
[----:B-1----:R-:W-:Y:S04]  /*14b20*/  IMAD.SHL.U32 R2, R2, 0x2, RZ ;  /* 0x0000000202027824 */ /* 0x002fe800078e00ff */
[-C--:B------:R-:W-:Y:S01]  /*14b30*/  HMMA.16816.F32 R68, R128, R80.reuse, RZ ;  /* 0x000000508044723c */ /* 0x080fe200000018ff */
[----:B------:R-:W-:Y:S05]  /*14b40*/  LOP3.LUT R2, R2, 0x6, RZ, 0xc0, !PT ;  /* 0x0000000602027812 */ /* 0x000fea00078ec0ff */
[C---:B------:R-:W-:Y:S02]  /*14b50*/  HMMA.16816.F32 R72, R124.reuse, R80, RZ ;  /* 0x000000507c48723c */ /* 0x040fe400000018ff */
[----:B------:R-:W-:Y:S04]  /*14b60*/  IMAD R0, R0, 0x80, R2 ;  /* 0x0000008000007824 */ /* 0x000fe800078e0202 */
[-C--:B------:R-:W-:Y:S01]  /*14b70*/  HMMA.16816.F32 R76, R124, R82.reuse, RZ ;  /* 0x000000527c4c723c */ /* 0x080fe200000018ff */
[C---:B------:R-:W-:Y:S01]  /*14b80*/  ISETP.GE.AND P6, PT, R0.reuse, R199, PT ;  /* 0x000000c70000720c */ /* 0x040fe20003fc6270 */
[C---:B------:R-:W-:Y:S01]  /*14b90*/  VIADD R2, R0.reuse, 0x1 ;  /* 0x0000000100027836 */ /* 0x040fe20000000000 */
[C---:B------:R-:W-:Y:S02]  /*14ba0*/  ISETP.GE.AND P3, PT, R0.reuse, R197, PT ;  /* 0x000000c50000720c */ /* 0x040fe40003f66270 */
[----:B------:R-:W-:Y:S01]  /*14bb0*/  ISETP.GE.OR P6, PT, R0, R211, !P6 ;  /* 0x000000d30000720c */ /* 0x000fe200077c6670 */
[C---:B------:R-:W-:Y:S02]  /*14bc0*/  HMMA.16816.F32 R80, R128.reuse, R82, RZ ;  /* 0x000000528050723c */ /* 0x040fe400000018ff */
[C---:B------:R-:W-:Y:S02]  /*14bd0*/  ISETP.GE.AND P5, PT, R2.reuse, R199, PT ;  /* 0x000000c70200720c */ /* 0x040fe40003fa6270 */
[C---:B------:R-:W-:Y:S02]  /*14be0*/  ISETP.GE.AND P2, PT, R2.reuse, R197, PT ;  /* 0x000000c50200720c */ /* 0x040fe40003f46270 */
[C---:B------:R-:W-:Y:S01]  /*14bf0*/  ISETP.GE.AND P1, PT, R2.reuse, R203, PT ;  /* 0x000000cb0200720c */ /* 0x040fe20003f26270 */
[-C--:B--2---:R-:W-:Y:S01]  /*14c00*/  HMMA.16816.F32 R84, R128, R96.reuse, RZ ;  /* 0x000000608054723c */ /* 0x084fe200000018ff */
[C---:B------:R-:W-:Y:S02]  /*14c10*/  ISETP.GE.AND P0, PT, R2.reuse, R201, PT ;  /* 0x000000c90200720c */ /* 0x040fe40003f06270 */
[C---:B------:R-:W-:Y:S02]  /*14c20*/  ISETP.GE.OR P5, PT, R2.reuse, R211, !P5 ;  /* 0x000000d30200720c */ /* 0x040fe40006fa6670 */
[C---:B------:R-:W-:Y:S01]  /*14c30*/  ISETP.GE.OR P2, PT, R2.reuse, R209, !P2 ;  /* 0x000000d10200720c */ /* 0x040fe20005746670 */
[C---:B------:R-:W-:Y:S02]  /*14c40*/  HMMA.16816.F32 R88, R124.reuse, R96, RZ ;  /* 0x000000607c58723c */ /* 0x040fe400000018ff */
[C---:B------:R-:W-:Y:S02]  /*14c50*/  ISETP.GE.OR P1, PT, R2.reuse, R207, !P1 ;  /* 0x000000cf0200720c */ /* 0x040fe40004f26670 */
[----:B------:R-:W-:Y:S01]  /*14c60*/  ISETP.GE.OR P0, PT, R2, R205, !P0 ;  /* 0x000000cd0200720c */ /* 0x000fe20004706670 */
[C---:B------:R-:W-:Y:S01]  /*14c70*/  VIADD R2, R0.reuse, 0x8 ;  /* 0x0000000800027836 */ /* 0x040fe20000000000 */
[----:B------:R-:W-:Y:S01]  /*14c80*/  ISETP.GE.OR P3, PT, R0, R209, !P3 ;  /* 0x000000d10000720c */ /* 0x000fe20005f66670 */
        /* <DEDUP_REMOVED lines=14> */
[C---:B------:R-:W-:Y:S06]  /*14d70*/  HMMA.16816.F32 R16, R172.reuse, R178, R16 ;  /* 0x000000b2ac10723c */ /* 0x040fec0000001810 */
[----:B------:R-:W-:Y:S01]  /*14d80*/  FSEL R220, R4, -INF , !P6 ;  /* 0xff80000004dc7808 */ /* 0x000fe20007000000 */
[C---:B------:R-:W-:Y:S01]  /*14d90*/  VIADD R4, R0.reuse, 0x9 ;  /* 0x0000000900047836 */ /* 0x040fe20000000000 */
[C---:B------:R-:W-:Y:S03]  /*14da0*/  ISETP.GE.AND P6, PT, R0.reuse, R203, PT ;  /* 0x000000cb0000720c */ /* 0x040fe60003fc6270 */
[----:B------:R-:W-:Y:S02]  /*14db0*/  FSEL R238, R7, -INF , !P2 ;  /* 0xff80000007ee7808 */ /* 0x000fe40005000000 */
[----:B------:R-:W-:Y:S02]  /*14dc0*/  ISETP.GE.OR P6, PT, R0, R207, !P6 ;  /* 0x000000cf0000720c */ /* 0x000fe400077c6670 */
[----:B------:R-:W-:Y:S02]  /*14dd0*/  ISETP.GE.AND P2, PT, R2, R201, PT ;  /* 0x000000c90200720c */ /* 0x000fe40003f46270 */
[----:B------:R-:W-:Y:S01]  /*14de0*/  FSEL R232, R8, -INF , !P6 ;  /* 0xff80000008e87808 */ /* 0x000fe20007000000 */
[-C--:B-1----:R-:W-:Y:S03]  /*14df0*/  HMMA.16816.F32 R20, R172, R168.reuse, R20 ;  /* 0x000000a8ac14723c */ /* 0x082fe60000001814 */
[----:B------:R-:W-:Y:S01]  /*14e00*/  FSEL R245, R11, -INF , !P0 ;  /* 0xff8000000bf57808 */ /* 0x000fe20004000000 */
[----:B------:R-:W-:Y:S01]  /*14e10*/  VIADD R8, R0, 0x10 ;  /* 0x0000001000087836 */ /* 0x000fe20000000000 */
[----:B------:R-:W-:Y:S01]  /*14e20*/  ISETP.GE.OR P2, PT, R2, R205, !P2 ;  /* 0x000000cd0200720c */ /* 0x000fe20005746670 */
[C---:B------:R-:W-:Y:S04]  /*14e30*/  HMMA.16816.F32 R24, R180.reuse, R168, R24 ;  /* 0x000000a8b418723c */ /* 0x040fe80000001818 */
[----:B------:R-:W-:Y:S02]  /*14e40*/  ISETP.GE.AND P0, PT, R4, R201, PT ;  /* 0x000000c90400720c */ /* 0x000fe40003f06270 */
[----:B------:R-:W-:Y:S01]  /*14e50*/  FSEL R242, R9, -INF , !P1 ;  /* 0xff80000009f27808 */ /* 0x000fe20004800000 */
[-C--:B------:R-:W-:Y:S03]  /*14e60*/  HMMA.16816.F32 R28, R180, R170.reuse, R28 ;  /* 0x000000aab41c723c */ /* 0x080fe6000000181c */
[C---:B------:R-:W-:Y:S02]  /*14e70*/  ISETP.GE.AND P6, PT, R2.reuse, R199, PT ;  /* 0x000000c70200720c */ /* 0x040fe40003fc6270 */
[----:B------:R-:W-:Y:S01]  /*14e80*/  ISETP.GE.AND P1, PT, R2, R197, PT ;  /* 0x000000c50200720c */ /* 0x000fe20003f26270 */
[C---:B------:R-:W-:Y:S04]  /*14e90*/  HMMA.16816.F32 R32, R172.reuse, R170, R32 ;  /* 0x000000aaac20723c */ /* 0x040fe80000001820 */
[----:B------:R-:W-:Y:S02]  /*14ea0*/  ISETP.GE.OR P0, PT, R4, R205, !P0 ;  /* 0x000000cd0400720c */ /* 0x000fe40004706670 */
[----:B------:R-:W-:Y:S02]  /*14eb0*/  FSEL R230, R6, -INF , !P3 ;  /* 0xff80000006e67808 */ /* 0x000fe40005800000 */
[----:B------:R-:W-:Y:S02]  /*14ec0*/  FSEL R247, R14, -INF , !P2 ;  /* 0xff8000000ef77808 */ /* 0x000fe40005000000 */
[----:B------:R-:W-:Y:S02]  /*14ed0*/  ISETP.GE.AND P3, PT, R0, R201, PT ;  /* 0x000000c90000720c */ /* 0x000fe40003f66270 */
[----:B------:R-:W-:Y:S02]  /*14ee0*/  ISETP.GE.AND P2, PT, R8, R199, PT ;  /* 0x000000c70800720c */ /* 0x000fe40003f46270 */
[C---:B------:R-:W-:Y:S02]  /*14ef0*/  ISETP.GE.OR P6, PT, R2.reuse, R211, !P6 ;  /* 0x000000d30200720c */ /* 0x040fe400077c6670 */
[----:B------:R-:W-:Y:S02]  /*14f00*/  ISETP.GE.OR P1, PT, R2, R209, !P1 ;  /* 0x000000d10200720c */ /* 0x000fe40004f26670 */
[----:B------:R-:W-:Y:S02]  /*14f10*/  FSEL R249, R15, -INF , !P0 ;  /* 0xff8000000ff97808 */ /* 0x000fe40004000000 */
[----:B------:R-:W-:Y:S02]  /*14f20*/  ISETP.GE.OR P3, PT, R0, R205, !P3 ;  /* 0x000000cd0000720c */ /* 0x000fe40005f66670 */
[C---:B------:R-:W-:Y:S02]  /*14f30*/  ISETP.GE.AND P0, PT, R8.reuse, R197, PT ;  /* 0x000000c50800720c */ /* 0x040fe40003f06270 */
[----:B------:R-:W-:Y:S02]  /*14f40*/  ISETP.GE.OR P2, PT, R8, R211, !P2 ;  /* 0x000000d30800720c */ /* 0x000fe40005746670 */
[----:B------:R-:W-:Y:S02]  /*14f50*/  FSEL R178, R16, -INF , !P6 ;  /* 0xff80000010b27808 */ /* 0x000fe40007000000 */
[----:B------:R-:W-:Y:S02]  /*14f60*/  FSEL R200, R18, -INF , !P1 ;  /* 0xff80000012c87808 */ /* 0x000fe40004800000 */
[C---:B------:R-:W-:Y:S02]  /*14f70*/  ISETP.GE.AND P6, PT, R8.reuse, R203, PT ;  /* 0x000000cb0800720c */ /* 0x040fe40003fc6270 */
[----:B------:R-:W-:Y:S02]  /*14f80*/  ISETP.GE.AND P1, PT, R8, R201, PT ;  /* 0x000000c90800720c */ /* 0x000fe40003f26270 */
[----:B------:R-:W-:Y:S02]  /*14f90*/  FSEL R235, R5, -INF , !P5 ;  /* 0xff80000005eb7808 */ /* 0x000fe40006800000 */
[----:B------:R-:W-:Y:S02]  /*14fa0*/  FSEL R236, R10, -INF , !P3 ;  /* 0xff8000000aec7808 */ /* 0x000fe40005800000 */
[----:B------:R-:W-:Y:S02]  /*14fb0*/  ISETP.GE.OR P0, PT, R8, R209, !P0 ;  /* 0x000000d10800720c */ /* 0x000fe40004706670 */
[----:B------:R-:W-:Y:S02]  /*14fc0*/  FSEL R9, R20, -INF , !P2 ;  /* 0xff80000014097808 */ /* 0x000fe40005000000 */
[-C--:B------:R-:W-:Y:S02]  /*14fd0*/  ISETP.GE.AND P5, PT, R2, R203.reuse, PT ;  /* 0x000000cb0200720c */ /* 0x080fe40003fa6270 */
[----:B------:R-:W-:Y:S01]  /*14fe0*/  ISETP.GE.AND P3, PT, R4, R203, PT ;  /* 0x000000cb0400720c */ /* 0x000fe20003f66270 */
[----:B------:R-:W-:Y:S01]  /*14ff0*/  STL [R1], R9 ;  /* 0x0000000901007387 */ /* 0x000fe20000100800 */
[C---:B------:R-:W-:Y:S02]  /*15000*/  ISETP.GE.OR P6, PT, R8.reuse, R207, !P6 ;  /* 0x000000cf0800720c */ /* 0x040fe400077c6670 */
[----:B------:R-:W-:Y:S02]  /*15010*/  ISETP.GE.OR P1, PT, R8, R205, !P1 ;  /* 0x000000cd0800720c */ /* 0x000fe40004f26670 */
[----:B------:R-:W-:Y:S02]  /*15020*/  FSEL R8, R22, -INF , !P0 ;  /* 0xff80000016087808 */ /* 0x000fe40004000000 */
[-C--:B------:R-:W-:Y:S01]  /*15030*/  ISETP.GE.OR P5, PT, R2, R207.reuse, !P5 ;  /* 0x000000cf0200720c */ /* 0x080fe20006fa6670 */
[----:B------:R-:W-:Y:S01]  /*15040*/  VIADD R2, R0, 0x11 ;  /* 0x0000001100027836 */ /* 0x000fe20000000000 */
[----:B------:R-:W-:Y:S01]  /*15050*/  ISETP.GE.OR P3, PT, R4, R207, !P3 ;  /* 0x000000cf0400720c */ /* 0x000fe20005f66670 */
[----:B------:R1:W-:Y:S01]  /*15060*/  STL [R1+0x4], R8 ;  /* 0x0000040801007387 */ /* 0x0003e20000100800 */
[----:B------:R-:W-:Y:S01]  /*15070*/  FSEL R248, R12, -INF , !P5 ;  /* 0xff8000000cf87808 */ /* 0x000fe20006800000 */
[----:B------:R-:W-:Y:S01]  /*15080*/  VIADD R12, R0, 0x20 ;  /* 0x00000020000c7836 */ /* 0x000fe20000000000 */
[----:B------:R-:W-:Y:S02]  /*15090*/  FSEL R250, R13, -INF , !P3 ;  /* 0xff8000000dfa7808 */ /* 0x000fe40005800000 */
[C---:B------:R-:W-:Y:S02]  /*150a0*/  ISETP.GE.AND P5, PT, R4.reuse, R199, PT ;  /* 0x000000c70400720c */ /* 0x040fe40003fa6270 */
[C---:B------:R-:W-:Y:S02]  /*150b0*/  ISETP.GE.AND P3, PT, R4.reuse, R197, PT ;  /* 0x000000c50400720c */ /* 0x040fe40003f66270 */
[C---:B------:R-:W-:Y:S02]  /*150c0*/  ISETP.GE.OR P5, PT, R4.reuse, R211, !P5 ;  /* 0x000000d30400720c */ /* 0x040fe40006fa6670 */
[----:B------:R-:W-:Y:S02]  /*150d0*/  ISETP.GE.OR P3, PT, R4, R209, !P3 ;  /* 0x000000d10400720c */ /* 0x000fe40005f66670 */
[----:B------:R-:W-:Y:S01]  /*150e0*/  FSEL R198, R17, -INF , !P5 ;  /* 0xff80000011c67808 */ /* 0x000fe20006800000 */
[----:B------:R-:W2:Y:S01]  /*150f0*/  LDSM.16.M88.4 R4, [R194] ;  /* 0x00000000c204783b */ /* 0x000ea20000000200 */
[----:B------:R-:W-:Y:S02]  /*15100*/  FSEL R208, R19, -INF , !P3 ;  /* 0xff80000013d07808 */ /* 0x000fe40005800000 */
[C---:B------:R-:W-:Y:S02]  /*15110*/  ISETP.GE.AND P5, PT, R2.reuse, R199, PT ;  /* 0x000000c70200720c */ /* 0x040fe40003fa6270 */
[C---:B------:R-:W-:Y:S02]  /*15120*/  ISETP.GE.AND P3, PT, R2.reuse, R197, PT ;  /* 0x000000c50200720c */ /* 0x040fe40003f66270 */
[C---:B------:R-:W-:Y:S02]  /*15130*/  ISETP.GE.AND P2, PT, R2.reuse, R203, PT ;  /* 0x000000cb0200720c */ /* 0x040fe40003f46270 */
[C---:B------:R-:W-:Y:S02]  /*15140*/  ISETP.GE.OR P5, PT, R2.reuse, R211, !P5 ;  /* 0x000000d30200720c */ /* 0x040fe40006fa6670 */
[----:B------:R-:W-:Y:S01]  /*15150*/  ISETP.GE.OR P3, PT, R2, R209, !P3 ;  /* 0x000000d10200720c */ /* 0x000fe20005f66670 */
[----:B-1----:R-:W-:Y:S01]  /*15160*/  VIADD R8, R0, 0x18 ;  /* 0x0000001800087836 */ /* 0x002fe20000000000 */
[----:B------:R-:W-:Y:S02]  /*15170*/  ISETP.GE.OR P2, PT, R2, R207, !P2 ;  /* 0x000000cf0200720c */ /* 0x000fe40005746670 */
        /* <DEDUP_REMOVED lines=11> */
[----:B------:R-:W-:Y:S02]  /*15230*/  ISETP.GE.OR P2, PT, R8, R209, !P2 ;  /* 0x000000d10800720c */ /* 0x000fe40005746670 */
[----:B------:R-:W-:Y:S01]  /*15240*/  ISETP.GE.AND P0, PT, R2, R201, PT ;  /* 0x000000c90200720c */ /* 0x000fe20003f06270 */
[----:B------:R-:W1:Y:S01]  /*15250*/  LDSM.16.M88.4 R8, [R193] ;  /* 0x00000000c108783b */ /* 0x000e620000000200 */
[----:B------:R-:W-:Y:S01]  /*15260*/  FSEL R26, R26, -INF , !P1 ;  /* 0xff8000001a1a7808 */ /* 0x000fe20004800000 */
[-C--:B--2---:R-:W-:Y:S03]  /*15270*/  HMMA.16816.F32 R36, R172, R4.reuse, R36 ;  /* 0x00000004ac24723c */ /* 0x084fe60000001824 */
[----:B------:R-:W-:Y:S01]  /*15280*/  ISETP.GE.OR P0, PT, R2, R205, !P0 ;  /* 0x000000cd0200720c */ /* 0x000fe20004706670 */
[----:B------:R-:W-:Y:S01]  /*15290*/  VIADD R2, R0, 0x19 ;  /* 0x0000001900027836 */ /* 0x000fe20000000000 */
[----:B------:R-:W-:Y:S01]  /*152a0*/  FSEL R28, R28, -INF , !P5 ;  /* 0xff8000001c1c7808 */ /* 0x000fe20006800000 */
[C---:B------:R-:W-:Y:S04]  /*152b0*/  HMMA.16816.F32 R40, R180.reuse, R4, R40 ;  /* 0x00000004b428723c */ /* 0x040fe80000001828 */
[C---:B------:R-:W-:Y:S02]  /*152c0*/  ISETP.GE.AND P1, PT, R2.reuse, R203, PT ;  /* 0x000000cb0200720c */ /* 0x040fe40003f26270 */
[----:B------:R-:W-:Y:S01]  /*152d0*/  FSEL R27, R27, -INF , !P0 ;  /* 0xff8000001b1b7808 */ /* 0x000fe20004000000 */
[-C--:B------:R-:W-:Y:S03]  /*152e0*/  HMMA.16816.F32 R44, R180, R6.reuse, R44 ;  /* 0x00000006b42c723c */ /* 0x080fe6000000182c */
[----:B------:R-:W-:Y:S01]  /*152f0*/  ISETP.GE.AND P0, PT, R2, R201, PT ;  /* 0x000000c90200720c */ /* 0x000fe20003f06270 */
[----:B------:R-:W-:Y:S01]  /*15300*/  VIADD R4, R0, 0x28 ;  /* 0x0000002800047836 */ /* 0x000fe20000000000 */
[C---:B------:R-:W-:Y:S01]  /*15310*/  ISETP.GE.OR P1, PT, R2.reuse, R207, !P1 ;  /* 0x000000cf0200720c */ /* 0x040fe20004f26670 */
[C---:B------:R-:W-:Y:S04]  /*15320*/  HMMA.16816.F32 R48, R172.reuse, R6, R48 ;  /* 0x00000006ac30723c */ /* 0x040fe80000001830 */
[C---:B------:R-:W-:Y:S02]  /*15330*/  ISETP.GE.OR P0, PT, R2.reuse, R205, !P0 ;  /* 0x000000cd0200720c */ /* 0x040fe40004706670 */
[----:B------:R-:W-:Y:S02]  /*15340*/  FSEL R29, R29, -INF , !P1 ;  /* 0xff8000001d1d7808 */ /* 0x000fe40004800000 */
[C---:B------:R-:W-:Y:S02]  /*15350*/  ISETP.GE.AND P5, PT, R2.reuse, R199, PT ;  /* 0x000000c70200720c */ /* 0x040fe40003fa6270 */
[----:B------:R-:W-:Y:S02]  /*15360*/  ISETP.GE.AND P1, PT, R2, R197, PT ;  /* 0x000000c50200720c */ /* 0x000fe40003f26270 */
[----:B------:R-:W-:Y:S02]  /*15370*/  FSEL R30, R30, -INF , !P3 ;  /* 0xff8000001e1e7808 */ /* 0x000fe40005800000 */
[----:B------:R-:W-:Y:S02]  /*15380*/  FSEL R22, R31, -INF , !P0 ;  /* 0xff8000001f167808 */ /* 0x000fe40004000000 */
[C---:B------:R-:W-:Y:S02]  /*15390*/  ISETP.GE.AND P3, PT, R12.reuse, R199, PT ;  /* 0x000000c70c00720c */ /* 0x040fe40003f66270 */
[----:B------:R-:W-:Y:S01]  /*153a0*/  ISETP.GE.AND P0, PT, R12, R197, PT ;  /* 0x000000c50c00720c */ /* 0x000fe20003f06270 */
[-C--:B-1----:R-:W-:Y:S03]  /*153b0*/  HMMA.16816.F32 R52, R172, R8.reuse, R52 ;  /* 0x00000008ac34723c */ /* 0x082fe60000001834 */
[C---:B------:R-:W-:Y:S02]  /*153c0*/  ISETP.GE.OR P5, PT, R2.reuse, R211, !P5 ;  /* 0x000000d30200720c */ /* 0x040fe40006fa6670 */
[----:B------:R-:W-:Y:S01]  /*153d0*/  ISETP.GE.OR P1, PT, R2, R209, !P1 ;  /* 0x000000d10200720c */ /* 0x000fe20004f26670 */
[C---:B------:R-:W-:Y:S04]  /*153e0*/  HMMA.16816.F32 R56, R180.reuse, R8, R56 ;  /* 0x00000008b438723c */ /* 0x040fe80000001838 */
[----:B------:R-:W-:Y:S01]  /*153f0*/  ISETP.GE.OR P3, PT, R12, R211, !P3 ;  /* 0x000000d30c00720c */ /* 0x000fe20005f66670 */
[----:B------:R-:W-:Y:S01]  /*15400*/  VIADD R2, R0, 0x21 ;  /* 0x0000002100027836 */ /* 0x000fe20000000000 */
[----:B------:R-:W-:Y:S01]  /*15410*/  ISETP.GE.OR P0, PT, R12, R209, !P0 ;  /* 0x000000d10c00720c */ /* 0x000fe20004706670 */
[----:B------:R-:W-:Y:S01]  /*15420*/  VIADD R8, R0, 0x38 ;  /* 0x0000003800087836 */ /* 0x000fe20000000000 */
[----:B------:R-:W-:Y:S01]  /*15430*/  FSEL R224, R32, -INF , !P6 ;  /* 0xff80000020e07808 */ /* 0x000fe20007000000 */
[-C--:B------:R-:W-:Y:S03]  /*15440*/  HMMA.16816.F32 R60, R180, R10.reuse, R60 ;  /* 0x0000000ab43c723c */ /* 0x080fe6000000183c */
[----:B------:R-:W-:Y:S02]  /*15450*/  FSEL R223, R33, -INF , !P5 ;  /* 0xff80000021df7808 */ /* 0x000fe40006800000 */
[----:B------:R-:W-:Y:S01]  /*15460*/  FSEL R229, R35, -INF , !P1 ;  /* 0xff80000023e57808 */ /* 0x000fe20004800000 */
[C---:B------:R-:W-:Y:S04]  /*15470*/  HMMA.16816.F32 R64, R172.reuse, R10, R64 ;  /* 0x0000000aac40723c */ /* 0x040fe80000001840 */
[----:B------:R-:W-:Y:S02]  /*15480*/  ISETP.GE.AND P6, PT, R12, R203, PT ;  /* 0x000000cb0c00720c */ /* 0x000fe40003fc6270 */
[----:B------:R-:W-:Y:S02]  /*15490*/  FSEL R231, R36, -INF , !P3 ;  /* 0xff80000024e77808 */ /* 0x000fe40005800000 */
[----:B------:R-:W-:Y:S02]  /*154a0*/  FSEL R239, R38, -INF , !P0 ;  /* 0xff80000026ef7808 */ /* 0x000fe40004000000 */
[----:B------:R-:W-:Y:S02]  /*154b0*/  ISETP.GE.AND P5, PT, R2, R199, PT ;  /* 0x000000c70200720c */ /* 0x000fe40003fa6270 */
[----:B------:R-:W-:Y:S02]  /*154c0*/  FSEL R227, R34, -INF , !P2 ;  /* 0xff80000022e37808 */ /* 0x000fe40005000000 */
[C---:B------:R-:W-:Y:S02]  /*154d0*/  ISETP.GE.AND P1, PT, R2.reuse, R197, PT ;  /* 0x000000c50200720c */ /* 0x040fe40003f26270 */
[C---:B------:R-:W-:Y:S02]  /*154e0*/  ISETP.GE.AND P3, PT, R2.reuse, R203, PT ;  /* 0x000000cb0200720c */ /* 0x040fe40003f66270 */
[-C--:B------:R-:W-:Y:S02]  /*154f0*/  ISETP.GE.AND P0, PT, R2, R201.reuse, PT ;  /* 0x000000c90200720c */ /* 0x080fe40003f06270 */
[C---:B------:R-:W-:Y:S02]  /*15500*/  ISETP.GE.AND P2, PT, R12.reuse, R201, PT ;  /* 0x000000c90c00720c */ /* 0x040fe40003f46270 */
[----:B------:R-:W-:Y:S02]  /*15510*/  ISETP.GE.OR P6, PT, R12, R207, !P6 ;  /* 0x000000cf0c00720c */ /* 0x000fe400077c6670 */
[C---:B------:R-:W-:Y:S02]  /*15520*/  ISETP.GE.OR P5, PT, R2.reuse, R211, !P5 ;  /* 0x000000d30200720c */ /* 0x040fe40006fa6670 */
[C---:B------:R-:W-:Y:S02]  /*15530*/  ISETP.GE.OR P1, PT, R2.reuse, R209, !P1 ;  /* 0x000000d10200720c */ /* 0x040fe40004f26670 */
[C---:B------:R-:W-:Y:S02]  /*15540*/  ISETP.GE.OR P3, PT, R2.reuse, R207, !P3 ;  /* 0x000000cf0200720c */ /* 0x040fe40005f66670 */
[-C--:B------:R-:W-:Y:S01]  /*15550*/  ISETP.GE.OR P0, PT, R2, R205.reuse, !P0 ;  /* 0x000000cd0200720c */ /* 0x080fe20004706670 */
[----:B------:R-:W-:Y:S01]  /*15560*/  VIADD R2, R0, 0x29 ;  /* 0x0000002900027836 */ /* 0x000fe20000000000 */
        /* <DEDUP_REMOVED lines=11> */
[----:B------:R-:W-:Y:S02]  /*15620*/  ISETP.GE.AND P2, PT, R2, R203, PT ;  /* 0x000000cb0200720c */ /* 0x000fe40003f46270 */
[C---:B------:R-:W-:Y:S02]  /*15630*/  ISETP.GE.OR P5, PT, R4.reuse, R207, !P5 ;  /* 0x000000cf0400720c */ /* 0x040fe40006fa6670 */
[C---:B------:R-:W-:Y:S02]  /*15640*/  ISETP.GE.OR P1, PT, R4.reuse, R205, !P1 ;  /* 0x000000cd0400720c */ /* 0x040fe40004f26670 */
[C---:B------:R-:W-:Y:S02]  /*15650*/  ISETP.GE.OR P6, PT, R4.reuse, R211, !P6 ;  /* 0x000000d30400720c */ /* 0x040fe400077c6670 */
[----:B------:R-:W-:Y:S02]  /*15660*/  ISETP.GE.OR P3, PT, R4, R209, !P3 ;  /* 0x000000d10400720c */ /* 0x000fe40005f66670 */
[----:B------:R-:W-:Y:S01]  /*15670*/  ISETP.GE.OR P2, PT, R2, R207, !P2 ;  /* 0x000000cf0200720c */ /* 0x000fe20005746670 */
[----:B------:R-:W1:Y:S01]  /*15680*/  LDSM.16.M88.4 R4, [R192] ;  /* 0x00000000c004783b */ /* 0x000e620000000200 */
[----:B------:R-:W-:Y:S02]  /*15690*/  FSEL R21, R43, -INF , !P0 ;  /* 0xff8000002b157808 */ /* 0x000fe40004000000 */
[----:B------:R-:W-:Y:S02]  /*156a0*/  FSEL R241, R44, -INF , !P5 ;  /* 0xff8000002cf17808 */ /* 0x000fe40006800000 */
[----:B------:R-:W-:Y:S02]  /*156b0*/  FSEL R240, R45, -INF , !P2 ;  /* 0xff8000002df07808 */ /* 0x000fe40005000000 */
[C---:B------:R-:W-:Y:S02]  /*156c0*/  ISETP.GE.AND P0, PT, R2.reuse, R201, PT ;  /* 0x000000c90200720c */ /* 0x040fe40003f06270 */
[C---:B------:R-:W-:Y:S02]  /*156d0*/  ISETP.GE.AND P5, PT, R2.reuse, R199, PT ;  /* 0x000000c70200720c */ /* 0x040fe40003fa6270 */
[----:B------:R-:W-:Y:S02]  /*156e0*/  ISETP.GE.AND P2, PT, R2, R197, PT ;  /* 0x000000c50200720c */ /* 0x000fe40003f46270 */
[----:B------:R-:W-:Y:S02]  /*156f0*/  FSEL R252, R46, -INF , !P1 ;  /* 0xff8000002efc7808 */ /* 0x000fe40004800000 */
[----:B------:R-:W-:Y:S02]  /*15700*/  ISETP.GE.AND P1, PT, R12, R199, PT ;  /* 0x000000c70c00720c */ /* 0x000fe40003f26270 */
[C---:B------:R-:W-:Y:S02]  /*15710*/  ISETP.GE.OR P0, PT, R2.reuse, R205, !P0 ;  /* 0x000000cd0200720c */ /* 0x040fe40004706670 */
[C---:B------:R-:W-:Y:S02]  /*15720*/  ISETP.GE.OR P5, PT, R2.reuse, R211, !P5 ;  /* 0x000000d30200720c */ /* 0x040fe40006fa6670 */
[----:B------:R-:W-:Y:S01]  /*15730*/  ISETP.GE.OR P2, PT, R2, R209, !P2 ;  /* 0x000000d10200720c */ /* 0x000fe20005746670 */
[----:B------:R-:W-:Y:S01]  /*15740*/  VIADD R2, R0, 0x31 ;  /* 0x0000003100027836 */ /* 0x000fe20000000000 */
[----:B------:R-:W-:Y:S02]  /*15750*/  ISETP.GE.OR P1, PT, R12, R211, !P1 ;  /* 0x000000d30c00720c */ /* 0x000fe40004f26670 */
[----:B------:R-:W-:Y:S02]  /*15760*/  FSEL R212, R48, -INF , !P6 ;  /* 0xff80000030d47808 */ /* 0x000fe40007000000 */
[----:B------:R-:W-:Y:S02]  /*15770*/  FSEL R210, R49, -INF , !P5 ;  /* 0xff80000031d27808 */ /* 0x000fe40006800000 */
[----:B------:R-:W-:Y:S02]  /*15780*/  FSEL R215, R51, -INF , !P2 ;  /* 0xff80000033d77808 */ /* 0x000fe40005000000 */
[----:B------:R-:W-:Y:S02]  /*15790*/  FSEL R213, R52, -INF , !P1 ;  /* 0xff80000034d57808 */ /* 0x000fe40004800000 */
[----:B------:R-:W-:Y:S02]  /*157a0*/  ISETP.GE.AND P6, PT, R12, R203, PT ;  /* 0x000000cb0c00720c */ /* 0x000fe40003fc6270 */
[C---:B------:R-:W-:Y:S02]  /*157b0*/  ISETP.GE.AND P5, PT, R2.reuse, R199, PT ;  /* 0x000000c70200720c */ /* 0x040fe40003fa6270 */
[C---:B------:R-:W-:Y:S02]  /*157c0*/  ISETP.GE.AND P2, PT, R2.reuse, R197, PT ;  /* 0x000000c50200720c */ /* 0x040fe40003f46270 */
[----:B------:R-:W-:Y:S01]  /*157d0*/  ISETP.GE.AND P1, PT, R2, R203, PT ;  /* 0x000000cb0200720c */ /* 0x000fe20003f26270 */
[-C--:B-1----:R-:W-:Y:S03]  /*157e0*/  HMMA.16816.F32 R68, R172, R4.reuse, R68 ;  /* 0x00000004ac44723c */ /* 0x082fe60000001844 */
[----:B------:R-:W-:Y:S02]  /*157f0*/  ISETP.GE.OR P6, PT, R12, R207, !P6 ;  /* 0x000000cf0c00720c */ /* 0x000fe400077c6670 */
[C---:B------:R-:W-:Y:S01]  /*15800*/  ISETP.GE.OR P5, PT, R2.reuse, R211, !P5 ;  /* 0x000000d30200720c */ /* 0x040fe20006fa6670 */
[C---:B------:R-:W-:Y:S04]  /*15810*/  HMMA.16816.F32 R72, R180.reuse, R4, R72 ;  /* 0x00000004b448723c */ /* 0x040fe80000001848 */
[C---:B------:R-:W-:Y:S02]  /*15820*/  ISETP.GE.OR P2, PT, R2.reuse, R209, !P2 ;  /* 0x000000d10200720c */ /* 0x040fe40005746670 */
[----:B------:R-:W-:Y:S01]  /*15830*/  ISETP.GE.OR P1, PT, R2, R207, !P1 ;  /* 0x000000cf0200720c */ /* 0x000fe20004f26670 */
[-C--:B------:R-:W-:Y:S04]  /*15840*/  HMMA.16816.F32 R76, R180, R6.reuse, R76 ;  /* 0x00000006b44c723c */ /* 0x080fe8000000184c */
[----:B------:R-:W-:Y:S01]  /*15850*/  FSEL R202, R53, -INF , !P5 ;  /* 0xff80000035ca7808 */ /* 0x000fe20006800000 */
[----:B------:R-:W-:Y:S01]  /*15860*/  VIADD R4, R0, 0x48 ;  /* 0x0000004800047836 */ /* 0x000fe20000000000 */
[----:B------:R-:W-:Y:S01]  /*15870*/  FSEL R214, R55, -INF , !P2 ;  /* 0xff80000037d67808 */ /* 0x000fe20005000000 */
[----:B------:R-:W2:Y:S01]  /*15880*/  LDL.64 R52, [R1+0x38] ;  /* 0x0000380001347983 */ /* 0x000ea20000100a00 */
[----:B------:R-:W-:Y:S01]  /*15890*/  FSEL R222, R56, -INF , !P6 ;  /* 0xff80000038de7808 */ /* 0x000fe20007000000 */
[C---:B------:R-:W-:Y:S04]  /*158a0*/  HMMA.16816.F32 R80, R172.reuse, R6, R80 ;  /* 0x00000006ac50723c */ /* 0x040fe80000001850 */
[----:B------:R-:W-:Y:S02]  /*158b0*/  FSEL R221, R57, -INF , !P1 ;  /* 0xff80000039dd7808 */ /* 0x000fe40004800000 */
[C---:B------:R-:W-:Y:S02]  /*158c0*/  ISETP.GE.AND P5, PT, R8.reuse, R203, PT ;  /* 0x000000cb0800720c */ /* 0x040fe40003fa6270 */
[C---:B------:R-:W-:Y:S02]  /*158d0*/  ISETP.GE.AND P2, PT, R8.reuse, R201, PT ;  /* 0x000000c90800720c */ /* 0x040fe40003f46270 */
[C---:B------:R-:W-:Y:S02]  /*158e0*/  ISETP.GE.AND P6, PT, R8.reuse, R199, PT ;  /* 0x000000c70800720c */ /* 0x040fe40003fc6270 */
[-C--:B------:R-:W-:Y:S02]  /*158f0*/  ISETP.GE.AND P1, PT, R8, R197.reuse, PT ;  /* 0x000000c50800720c */ /* 0x080fe40003f26270 */
[----:B------:R-:W-:Y:S02]  /*15900*/  FSEL R251, R47, -INF , !P0 ;  /* 0xff8000002ffb7808 */ /* 0x000fe40004000000 */
[----:B------:R-:W-:Y:S02]  /*15910*/  ISETP.GE.AND P0, PT, R12, R197, PT ;  /* 0x000000c50c00720c */ /* 0x000fe40003f06270 */
[C---:B------:R-:W-:Y:S02]  /*15920*/  ISETP.GE.OR P5, PT, R8.reuse, R207, !P5 ;  /* 0x000000cf0800720c */ /* 0x040fe40006fa6670 */
[C---:B------:R-:W-:Y:S02]  /*15930*/  ISETP.GE.OR P2, PT, R8.reuse, R205, !P2 ;  /* 0x000000cd0800720c */ /* 0x040fe40005746670 */
[C---:B------:R-:W-:Y:S02]  /*15940*/  ISETP.GE.OR P6, PT, R8.reuse, R211, !P6 ;  /* 0x000000d30800720c */ /* 0x040fe400077c6670 */
[-C--:B------:R-:W-:Y:S02]  /*15950*/  ISETP.GE.OR P1, PT, R8, R209.reuse, !P1 ;  /* 0x000000d10800720c */ /* 0x080fe40004f26670 */
[----:B------:R-:W-:Y:S01]  /*15960*/  ISETP.GE.OR P0, PT, R12, R209, !P0 ;  /* 0x000000d10c00720c */ /* 0x000fe20004706670 */
[----:B------:R-:W1:Y:S01]  /*15970*/  LDSM.16.M88.4 R8, [R191] ;  /* 0x00000000bf08783b */ /* 0x000e620000000200 */
        /* <DEDUP_REMOVED lines=10> */
[C---:B------:R-:W-:Y:S01]  /*15a20*/  ISETP.GE.AND P3, PT, R2.reuse, R203, PT ;  /* 0x000000cb0200720c */ /* 0x040fe20003f66270 */
[----:B------:R-:W3:Y:S01]  /*15a30*/  LDL.64 R58, [R1+0x30] ;  /* 0x00003000013a7983 */ /* 0x000ee20000100a00 */
[C---:B------:R-:W-:Y:S02]  /*15a40*/  ISETP.GE.AND P0, PT, R2.reuse, R201, PT ;  /* 0x000000c90200720c */ /* 0x040fe40003f06270 */
[C---:B------:R-:W-:Y:S02]  /*15a50*/  ISETP.GE.OR P3, PT, R2.reuse, R207, !P3 ;  /* 0x000000cf0200720c */ /* 0x040fe40005f66670 */
[----:B------:R-:W-:Y:S02]  /*15a60*/  ISETP.GE.OR P0, PT, R2, R205, !P0 ;  /* 0x000000cd0200720c */ /* 0x000fe40004706670 */
[----:B------:R-:W-:Y:S02]  /*15a70*/  FSEL R217, R60, -INF , !P5 ;  /* 0xff8000003cd97808 */ /* 0x000fe40006800000 */
        /* <DEDUP_REMOVED lines=26> */
[-C--:B------:R-:W-:Y:S02]  /*15c20*/  ISETP.GE.AND P0, PT, R2, R201.reuse, PT ;  /* 0x000000c90200720c */ /* 0x080fe40003f06270 */
[----:B------:R-:W-:Y:S02]  /*15c30*/  ISETP.GE.AND P1, PT, R12, R201, PT ;  /* 0x000000c90c00720c */ /* 0x000fe40003f26270 */
[C---:B------:R-:W-:Y:S02]  /*15c40*/  ISETP.GE.OR P5, PT, R2.reuse, R211, !P5 ;  /* 0x000000d30200720c */ /* 0x040fe40006fa6670 */
[C---:B------:R-:W-:Y:S02]  /*15c50*/  ISETP.GE.OR P3, PT, R2.reuse, R209, !P3 ;  /* 0x000000d10200720c */ /* 0x040fe40005f66670 */
[C---:B------:R-:W-:Y:S02]  /*15c60*/  ISETP.GE.OR P2, PT, R2.reuse, R207, !P2 ;  /* 0x000000cf0200720c */ /* 0x040fe40005746670 */
[----:B------:R-:W-:Y:S01]  /*15c70*/  ISETP.GE.OR P0, PT, R2, R205, !P0 ;  /* 0x000000cd0200720c */ /* 0x000fe20004706670 */
[----:B------:R-:W-:Y:S01]  /*15c80*/  VIADD R2, R0, 0x49 ;  /* 0x0000004900027836 */ /* 0x000fe20000000000 */
[C---:B------:R-:W-:Y:S02]  /*15c90*/  ISETP.GE.AND P6, PT, R12.reuse, R203, PT ;  /* 0x000000cb0c00720c */ /* 0x040fe40003fc6270 */
[C---:B------:R-:W-:Y:S02]  /*15ca0*/  ISETP.GE.OR P1, PT, R12.reuse, R205, !P1 ;  /* 0x000000cd0c00720c */ /* 0x040fe40004f26670 */
[----:B------:R-:W-:Y:S01]  /*15cb0*/  ISETP.GE.OR P6, PT, R12, R207, !P6 ;  /* 0x000000cf0c00720c */ /* 0x000fe200077c6670 */
[----:B------:R-:W-:Y:S01]  /*15cc0*/  VIADD R12, R0, 0x50 ;  /* 0x00000050000c7836 */ /* 0x000fe20000000000 */
[----:B------:R-:W-:Y:S02]  /*15cd0*/  FSEL R169, R71, -INF , !P3 ;  /* 0xff80000047a97808 */ /* 0x000fe40005800000 */
[----:B------:R-:W-:Y:S02]  /*15ce0*/  FSEL R206, R74, -INF , !P1 ;  /* 0xff8000004ace7808 */ /* 0x000fe40004800000 */
[----:B------:R-:W-:Y:S02]  /*15cf0*/  FSEL R69, R69, -INF , !P5 ;  /* 0xff80000045457808 */ /* 0x000fe40006800000 */
[-C--:B------:R-:W-:Y:S02]  /*15d00*/  ISETP.GE.AND P3, PT, R4, R203.reuse, PT ;  /* 0x000000cb0400720c */ /* 0x080fe40003f66270 */
[----:B------:R-:W-:Y:S02]  /*15d10*/  ISETP.GE.AND P1, PT, R2, R203, PT ;  /* 0x000000cb0200720c */ /* 0x000fe40003f26270 */
[----:B------:R-:W-:Y:S02]  /*15d20*/  ISETP.GE.AND P5, PT, R4, R201, PT ;  /* 0x000000c90400720c */ /* 0x000fe40003fa6270 */
[----:B------:R-:W-:Y:S02]  /*15d30*/  FSEL R176, R72, -INF , !P6 ;  /* 0xff80000048b07808 */ /* 0x000fe40007000000 */
[----:B------:R-:W-:Y:S02]  /*15d40*/  FSEL R171, R73, -INF , !P2 ;  /* 0xff80000049ab7808 */ /* 0x000fe40005000000 */
[C---:B------:R-:W-:Y:S02]  /*15d50*/  ISETP.GE.AND P6, PT, R4.reuse, R199, PT ;  /* 0x000000c70400720c */ /* 0x040fe40003fc6270 */
[C---:B------:R-:W-:Y:S02]  /*15d60*/  ISETP.GE.AND P2, PT, R4.reuse, R197, PT ;  /* 0x000000c50400720c */ /* 0x040fe40003f46270 */
[-C--:B------:R-:W-:Y:S02]  /*15d70*/  ISETP.GE.OR P3, PT, R4, R207.reuse, !P3 ;  /* 0x000000cf0400720c */ /* 0x080fe40005f66670 */
[----:B------:R-:W-:Y:S02]  /*15d80*/  ISETP.GE.OR P1, PT, R2, R207, !P1 ;  /* 0x000000cf0200720c */ /* 0x000fe40004f26670 */
[C---:B------:R-:W-:Y:S02]  /*15d90*/  ISETP.GE.OR P5, PT, R4.reuse, R205, !P5 ;  /* 0x000000cd0400720c */ /* 0x040fe40006fa6670 */
[C---:B------:R-:W-:Y:S02]  /*15da0*/  ISETP.GE.OR P6, PT, R4.reuse, R211, !P6 ;  /* 0x000000d30400720c */ /* 0x040fe400077c6670 */
[----:B------:R-:W-:Y:S02]  /*15db0*/  ISETP.GE.OR P2, PT, R4, R209, !P2 ;  /* 0x000000d10400720c */ /* 0x000fe40005746670 */
[----:B------:R-:W-:Y:S01]  /*15dc0*/  FSEL R204, R75, -INF , !P0 ;  /* 0xff8000004bcc7808 */ /* 0x000fe20004000000 */
[----:B------:R-:W1:Y:S01]  /*15dd0*/  LDSM.16.M88.4 R4, [R190] ;  /* 0x00000000be04783b */ /* 0x000e620000000200 */
[----:B------:R-:W-:Y:S02]  /*15de0*/  FSEL R74, R76, -INF , !P3 ;  /* 0xff8000004c4a7808 */ /* 0x000fe40005800000 */
[----:B------:R-:W-:Y:S02]  /*15df0*/  FSEL R72, R77, -INF , !P1 ;  /* 0xff8000004d487808 */ /* 0x000fe40004800000 */
[C---:B------:R-:W-:Y:S02]  /*15e00*/  ISETP.GE.AND P0, PT, R2.reuse, R201, PT ;  /* 0x000000c90200720c */ /* 0x040fe40003f06270 */
[C---:B------:R-:W-:Y:S01]  /*15e10*/  ISETP.GE.AND P3, PT, R2.reuse, R199, PT ;  /* 0x000000c70200720c */ /* 0x040fe20003f66270 */
[----:B------:R-:W4:Y:S01]  /*15e20*/  LDL.64 R76, [R1+0x28] ;  /* 0x00002800014c7983 */ /* 0x000f220000100a00 */
        /* <DEDUP_REMOVED lines=15> */
[----:B------:R-:W-:Y:S02]  /*15f20*/  ISETP.GE.AND P5, PT, R2, R203, PT ;  /* 0x000000cb0200720c */ /* 0x000fe40003fa6270 */
[----:B------:R-:W-:Y:S01]  /*15f30*/  ISETP.GE.OR P6, PT, R12, R207, !P6 ;  /* 0x000000cf0c00720c */ /* 0x000fe200077c6670 */
[-C--:B-1----:R-:W-:Y:S03]  /*15f40*/  HMMA.16816.F32 R100, R172, R4.reuse, R100 ;  /* 0x00000004ac64723c */ /* 0x082fe60000001864 */
[C---:B------:R-:W-:Y:S02]  /*15f50*/  ISETP.GE.OR P3, PT, R2.reuse, R211, !P3 ;  /* 0x000000d30200720c */ /* 0x040fe40005f66670 */
[C---:B------:R-:W-:Y:S01]  /*15f60*/  ISETP.GE.OR P1, PT, R2.reuse, R209, !P1 ;  /* 0x000000d10200720c */ /* 0x040fe20004f26670 */
[C---:B------:R-:W-:Y:S04]  /*15f70*/  HMMA.16816.F32 R104, R180.reuse, R4, R104 ;  /* 0x00000004b468723c */ /* 0x040fe80000001868 */
[----:B------:R-:W-:Y:S02]  /*15f80*/  ISETP.GE.OR P5, PT, R2, R207, !P5 ;  /* 0x000000cf0200720c */ /* 0x000fe40006fa6670 */
[----:B------:R-:W-:Y:S01]  /*15f90*/  FSEL R42, R85, -INF , !P3 ;  /* 0xff800000552a7808 */ /* 0x000fe20005800000 */
[-C--:B------:R-:W-:Y:S03]  /*15fa0*/  HMMA.16816.F32 R108, R180, R6.reuse, R108 ;  /* 0x00000006b46c723c */ /* 0x080fe6000000186c */
[----:B------:R-:W-:Y:S01]  /*15fb0*/  ISETP.GE.AND P3, PT, R8, R203, PT ;  /* 0x000000cb0800720c */ /* 0x000fe20003f66270 */
[----:B------:R-:W-:Y:S01]  /*15fc0*/  VIADD R4, R0, 0x68 ;  /* 0x0000006800047836 */ /* 0x000fe20000000000 */
[----:B------:R-:W-:Y:S01]  /*15fd0*/  FSEL R87, R87, -INF , !P1 ;  /* 0xff80000057577808 */ /* 0x000fe20004800000 */
[C---:B------:R-:W-:Y:S04]  /*15fe0*/  HMMA.16816.F32 R112, R172.reuse, R6, R112 ;  /* 0x00000006ac70723c */ /* 0x040fe80000001870 */
[----:B------:R-:W-:Y:S02]  /*15ff0*/  ISETP.GE.AND P1, PT, R8, R201, PT ;  /* 0x000000c90800720c */ /* 0x000fe40003f26270 */
[----:B------:R-:W-:Y:S02]  /*16000*/  FSEL R61, R88, -INF , !P6 ;  /* 0xff800000583d7808 */ /* 0x000fe40007000000 */
[----:B------:R-:W-:Y:S02]  /*16010*/  FSEL R60, R89, -INF , !P5 ;  /* 0xff800000593c7808 */ /* 0x000fe40006800000 */
[C---:B------:R-:W-:Y:S02]  /*16020*/  ISETP.GE.AND P6, PT, R8.reuse, R199, PT ;  /* 0x000000c70800720c */ /* 0x040fe40003fc6270 */
[C---:B------:R-:W-:Y:S02]  /*16030*/  ISETP.GE.AND P5, PT, R8.reuse, R197, PT ;  /* 0x000000c50800720c */ /* 0x040fe40003fa6270 */
[C---:B------:R-:W-:Y:S02]  /*16040*/  ISETP.GE.OR P3, PT, R8.reuse, R207, !P3 ;  /* 0x000000cf0800720c */ /* 0x040fe40005f66670 */
[C---:B------:R-:W-:Y:S02]  /*16050*/  ISETP.GE.OR P1, PT, R8.reuse, R205, !P1 ;  /* 0x000000cd0800720c */ /* 0x040fe40004f26670 */
[C---:B------:R-:W-:Y:S02]  /*16060*/  ISETP.GE.OR P6, PT, R8.reuse, R211, !P6 ;  /* 0x000000d30800720c */ /* 0x040fe400077c6670 */
[----:B------:R-:W-:Y:S02]  /*16070*/  ISETP.GE.OR P5, PT, R8, R209, !P5 ;  /* 0x000000d10800720c */ /* 0x000fe40006fa6670 */
[----:B------:R-:W-:Y:S01]  /*16080*/  FSEL R79, R79, -INF , !P0 ;  /* 0xff8000004f4f7808 */ /* 0x000fe20004000000 */
[----:B------:R-:W1:Y:S01]  /*16090*/  LDSM.16.M88.4 R8, [R189] ;  /* 0x00000000bd08783b */ /* 0x000e620000000200 */
[C---:B------:R-:W-:Y:S01]  /*160a0*/  ISETP.GE.AND P0, PT, R12.reuse, R197, PT ;  /* 0x000000c50c00720c */ /* 0x040fe20003f06270 */
[----:B------:R-:W-:Y:S04]  /*160b0*/  DEPBAR.LE SB0, 0x0 ;  /* 0x000080000000791a */ /* 0x000fe80000000000 */
[----:B------:R-:W-:Y:S01]  /*160c0*/  BAR.SYNC.DEFER_BLOCKING 0x0 ;  /* 0x0000000000007b1d */ /* 0x000fe20000010000 */
[----:B------:R-:W-:Y:S02]  /*160d0*/  ISETP.GE.OR P0, PT, R12, R209, !P0 ;  /* 0x000000d10c00720c */ /* 0x000fe40004706670 */
        /* <DEDUP_REMOVED lines=16> */
[C---:B------:R-:W-:Y:S01]  /*161e0*/  ISETP.GE.AND P3, PT, R2.reuse, R199, PT ;  /* 0x000000c70200720c */ /* 0x040fe20003f66270 */
[-C--:B-1----:R-:W-:Y:S05]  /*161f0*/  HMMA.16816.F32 R116, R172, R8.reuse, R116 ;  /* 0x00000008ac74723c */ /* 0x082fea0000001874 */
[C---:B------:R-:W-:Y:S01]  /*16200*/  ISETP.GE.AND P2, PT, R2.reuse, R197, PT ;  /* 0x000000c50200720c */ /* 0x040fe20003f46270 */
[C---:B------:R-:W-:Y:S04]  /*16210*/  HMMA.16816.F32 R120, R180.reuse, R8, R120 ;  /* 0x00000008b478723c */ /* 0x040fe80000001878 */
[----:B------:R-:W-:Y:S02]  /*16220*/  ISETP.GE.OR P3, PT, R2, R211, !P3 ;  /* 0x000000d30200720c */ /* 0x000fe40005f66670 */
[----:B------:R-:W-:Y:S01]  /*16230*/  FSEL R63, R94, -INF , !P1 ;  /* 0xff8000005e3f7808 */ /* 0x000fe20004800000 */
[-C--:B------:R-:W-:Y:S01]  /*16240*/  HMMA.16816.F32 R124, R180, R10.reuse, R124 ;  /* 0x0000000ab47c723c */ /* 0x080fe2000000187c */
[----:B------:R-:W4:Y:S02]  /*16250*/  LDL.64 R180, [R1+0x18] ;  /* 0x0000180001b47983 */ /* 0x000f240000100a00 */
[C---:B------:R-:W-:Y:S02]  /*16260*/  ISETP.GE.AND P1, PT, R12.reuse, R199, PT ;  /* 0x000000c70c00720c */ /* 0x040fe40003f26270 */
[----:B------:R-:W-:Y:S01]  /*16270*/  FSEL R62, R95, -INF , !P0 ;  /* 0xff8000005f3e7808 */ /* 0x000fe20004000000 */
[----:B------:R-:W-:Y:S01]  /*16280*/  HMMA.16816.F32 R128, R172, R10, R128 ;  /* 0x0000000aac80723c */ /* 0x000fe20000001880 */
[----:B------:R-:W2:Y:S03]  /*16290*/  LDL.64 R182, [R1+0x20] ;  /* 0x0000200001b67983 */ /* 0x000ea60000100a00 */
[----:B------:R-:W-:Y:S02]  /*162a0*/  ISETP.GE.AND P0, PT, R12, R197, PT ;  /* 0x000000c50c00720c */ /* 0x000fe40003f06270 */
[----:B------:R-:W-:Y:S01]  /*162b0*/  ISETP.GE.OR P2, PT, R2, R209, !P2 ;  /* 0x000000d10200720c */ /* 0x000fe20005746670 */
[----:B------:R-:W-:Y:S01]  /*162c0*/  VIADD R2, R0, 0x61 ;  /* 0x0000006100027836 */ /* 0x000fe20000000000 */
[C---:B------:R-:W-:Y:S02]  /*162d0*/  ISETP.GE.OR P1, PT, R12.reuse, R211, !P1 ;  /* 0x000000d30c00720c */ /* 0x040fe40004f26670 */
[----:B------:R-:W-:Y:S02]  /*162e0*/  ISETP.GE.OR P0, PT, R12, R209, !P0 ;  /* 0x000000d10c00720c */ /* 0x000fe40004706670 */
[----:B------:R-:W-:Y:S02]  /*162f0*/  FSEL R97, R97, -INF , !P3 ;  /* 0xff80000061617808 */ /* 0x000fe40005800000 */
[----:B------:R-:W-:Y:S02]  /*16300*/  FSEL R99, R99, -INF , !P2 ;  /* 0xff80000063637808 */ /* 0x000fe40005000000 */
[----:B------:R-:W-:Y:S02]  /*16310*/  FSEL R100, R100, -INF , !P1 ;  /* 0xff80000064647808 */ /* 0x000fe40004800000 */
[----:B------:R-:W-:Y:S02]  /*16320*/  FSEL R102, R102, -INF , !P0 ;  /* 0xff80000066667808 */ /* 0x000fe40004000000 */
[----:B------:R-:W-:Y:S02]  /*16330*/  FSEL R98, R98, -INF , !P5 ;  /* 0xff80000062627808 */ /* 0x000fe40006800000 */
[C---:B------:R-:W-:Y:S02]  /*16340*/  ISETP.GE.AND P3, PT, R2.reuse, R199, PT ;  /* 0x000000c70200720c */ /* 0x040fe40003f66270 */
[C---:B------:R-:W-:Y:S02]  /*16350*/  ISETP.GE.AND P2, PT, R2.reuse, R197, PT ;  /* 0x000000c50200720c */ /* 0x040fe40003f46270 */
[C---:B------:R-:W-:Y:S02]  /*16360*/  ISETP.GE.AND P1, PT, R2.reuse, R203, PT ;  /* 0x000000cb0200720c */ /* 0x040fe40003f26270 */
[-C--:B------:R-:W-:Y:S02]  /*16370*/  ISETP.GE.AND P0, PT, R2, R201.reuse, PT ;  /* 0x000000c90200720c */ /* 0x080fe40003f06270 */
[----:B------:R-:W-:Y:S02]  /*16380*/  ISETP.GE.AND P5, PT, R12, R201, PT ;  /* 0x000000c90c00720c */ /* 0x000fe40003fa6270 */
[C---:B------:R-:W-:Y:S02]  /*16390*/  ISETP.GE.OR P3, PT, R2.reuse, R211, !P3 ;  /* 0x000000d30200720c */ /* 0x040fe40005f66670 */
[C---:B------:R-:W-:Y:S02]  /*163a0*/  ISETP.GE.OR P2, PT, R2.reuse, R209, !P2 ;  /* 0x000000d10200720c */ /* 0x040fe40005746670 */
[C---:B------:R-:W-:Y:S02]  /*163b0*/  ISETP.GE.OR P1, PT, R2.reuse, R207, !P1 ;  /* 0x000000cf0200720c */ /* 0x040fe40004f26670 */
[-C--:B------:R-:W-:Y:S01]  /*163c0*/  ISETP.GE.OR P0, PT, R2, R205.reuse, !P0 ;  /* 0x000000cd0200720c */ /* 0x080fe20004706670 */
[----:B------:R-:W-:Y:S01]  /*163d0*/  VIADD R2, R0, 0x69 ;  /* 0x0000006900027836 */ /* 0x000fe20000000000 */
[----:B------:R-:W-:Y:S02]  /*163e0*/  ISETP.GE.OR P5, PT, R12, R205, !P5 ;  /* 0x000000cd0c00720c */ /* 0x000fe40006fa6670 */
[----:B------:R-:W-:Y:S02]  /*163f0*/  FSEL R101, R101, -INF , !P3 ;  /* 0xff80000065657808 */ /* 0x000fe40005800000 */
[----:B------:R-:W-:Y:S02]  /*16400*/  FSEL R106, R106, -INF , !P5 ;  /* 0xff8000006a6a7808 */ /* 0x000fe40006800000 */
[----:B------:R-:W-:Y:S02]  /*16410*/  FSEL R96, R96, -INF , !P6 ;  /* 0xff80000060607808 */ /* 0x000fe40007000000 */
[-C--:B------:R-:W-:Y:S02]  /*16420*/  ISETP.GE.AND P3, PT, R4, R203.reuse, PT ;  /* 0x000000cb0400720c */ /* 0x080fe40003f66270 */
[-C--:B------:R-:W-:Y:S02]  /*16430*/  ISETP.GE.AND P5, PT, R2, R203.reuse, PT ;  /* 0x000000cb0200720c */ /* 0x080fe40003fa6270 */
[----:B------:R-:W-:Y:S02]  /*16440*/  ISETP.GE.AND P6, PT, R12, R203, PT ;  /* 0x000000cb0c00720c */ /* 0x000fe40003fc6270 */
[-C--:B------:R-:W-:Y:S02]  /*16450*/  ISETP.GE.OR P3, PT, R4, R207.reuse, !P3 ;  /* 0x000000cf0400720c */ /* 0x080fe40005f66670 */
        /* <DEDUP_REMOVED lines=10> */
[----:B------:R-:W-:Y:S02]  /*16500*/  ISETP.GE.AND P5, PT, R2, R197, PT ;  /* 0x000000c50200720c */ /* 0x000fe40003fa6270 */
[C---:B------:R-:W-:Y:S02]  /*16510*/  ISETP.GE.AND P2, PT, R4.reuse, R201, PT ;  /* 0x000000c90400720c */ /* 0x040fe40003f46270 */
[C---:B------:R-:W-:Y:S02]  /*16520*/  ISETP.GE.AND P6, PT, R4.reuse, R199, PT ;  /* 0x000000c70400720c */ /* 0x040fe40003fc6270 */
[----:B------:R-:W-:Y:S02]  /*16530*/  ISETP.GE.AND P1, PT, R4, R197, PT ;  /* 0x000000c50400720c */ /* 0x000fe40003f26270 */
[C---:B------:R-:W-:Y:S02]  /*16540*/  ISETP.GE.OR P0, PT, R2.reuse, R205, !P0 ;  /* 0x000000cd0200720c */ /* 0x040fe40004706670 */
[C---:B------:R-:W-:Y:S02]  /*16550*/  ISETP.GE.OR P3, PT, R2.reuse, R211, !P3 ;  /* 0x000000d30200720c */ /* 0x040fe40005f66670 */
        /* <DEDUP_REMOVED lines=15> */
[----:B------:R-:W-:Y:S02]  /*16650*/  ISETP.GE.AND P2, PT, R4, R199, PT ;  /* 0x000000c70400720c */ /* 0x000fe40003f46270 */
[C---:B------:R-:W-:Y:S02]  /*16660*/  ISETP.GE.OR P5, PT, R2.reuse, R211, !P5 ;  /* 0x000000d30200720c */ /* 0x040fe40006fa6670 */
[C---:B------:R-:W-:Y:S02]  /*16670*/  ISETP.GE.OR P3, PT, R2.reuse, R209, !P3 ;  /* 0x000000d10200720c */ /* 0x040fe40005f66670 */
[C---:B------:R-:W-:Y:S02]  /*16680*/  ISETP.GE.OR P1, PT, R2.reuse, R207, !P1 ;  /* 0x000000cf0200720c */ /* 0x040fe40004f26670 */
[----:B------:R-:W-:Y:S01]  /*16690*/  ISETP.GE.OR P6, PT, R2, R205, !P6 ;  /* 0x000000cd0200720c */ /* 0x000fe200077c6670 */
[----:B------:R-:W-:Y:S01]  /*166a0*/  VIADD R2, R0, 0x78 ;  /* 0x0000007800027836 */ /* 0x000fe20000000000 */
[----:B------:R-:W-:Y:S01]  /*166b0*/  ISETP.GE.OR P2, PT, R4, R211, !P2 ;  /* 0x000000d30400720c */ /* 0x000fe20005746670 */
[----:B------:R-:W-:Y:S01]  /*166c0*/  VIADD R0, R0, 0x79 ;  /* 0x0000007900007836 */ /* 0x000fe20000000000 */
[----:B------:R-:W-:Y:S02]  /*166d0*/  FSEL R111, R111, -INF , !P0 ;  /* 0xff8000006f6f7808 */ /* 0x000fe40004000000 */
[----:B------:R-:W-:Y:S02]  /*166e0*/  ISETP.GE.AND P0, PT, R4, R197, PT ;  /* 0x000000c50400720c */ /* 0x000fe40003f06270 */
[----:B------:R-:W-:Y:S02]  /*166f0*/  FSEL R116, R116, -INF , !P5 ;  /* 0xff80000074747808 */ /* 0x000fe40006800000 */
[----:B------:R-:W-:Y:S02]  /*16700*/  FSEL R117, R117, -INF , !P2 ;  /* 0xff80000075757808 */ /* 0x000fe40005000000 */
[C---:B------:R-:W-:Y:S02]  /*16710*/  ISETP.GE.AND P2, PT, R2.reuse, R199, PT ;  /* 0x000000c70200720c */ /* 0x040fe40003f46270 */
[----:B------:R-:W-:Y:S02]  /*16720*/  ISETP.GE.AND P5, PT, R2, R197, PT ;  /* 0x000000c50200720c */ /* 0x000fe40003fa6270 */
[----:B------:R-:W-:Y:S02]  /*16730*/  ISETP.GE.OR P0, PT, R4, R209, !P0 ;  /* 0x000000d10400720c */ /* 0x000fe40004706670 */
[C---:B------:R-:W-:Y:S02]  /*16740*/  ISETP.GE.OR P2, PT, R2.reuse, R211, !P2 ;  /* 0x000000d30200720c */ /* 0x040fe40005746670 */
[----:B------:R-:W-:Y:S02]  /*16750*/  ISETP.GE.OR P5, PT, R2, R209, !P5 ;  /* 0x000000d10200720c */ /* 0x000fe40006fa6670 */
        /* <DEDUP_REMOVED lines=8> */
[----:B------:R-:W-:Y:S01]  /*167e0*/  ISETP.GE.OR P5, PT, R4, R205, !P5 ;  /* 0x000000cd0400720c */ /* 0x000fe20006fa6670 */
[----:B------:R-:W-:Y:S01]  /*167f0*/  IMAD.U32 R4, RZ, RZ, UR27 ;  /* 0x0000001bff047e24 */ /* 0x000fe2000f8e00ff */
[----:B------:R-:W-:Y:S02]  /*16800*/  FSEL R131, R131, -INF , !P0 ;  /* 0xff80000083837808 */ /* 0x000fe40004000000 */
[----:B------:R-:W-:Y:S02]  /*16810*/  PLOP3.LUT P0, PT, PT, PT, UP0, 0x80, 0x0 ;  /* 0x000000000000781c */ /* 0x000fe40003f0f008 */
[----:B------:R-:W-:Y:S02]  /*16820*/  FSEL R118, R118, -INF , !P3 ;  /* 0xff80000076767808 */ /* 0x000fe40005800000 */
[----:B------:R-:W-:Y:S02]  /*16830*/  ISETP.GE.AND P3, PT, R0, R199, PT ;  /* 0x000000c70000720c */ /* 0x000fe40003f66270 */
[----:B------:R-:W-:Y:S02]  /*16840*/  FSEL R120, R120, -INF , !P1 ;  /* 0xff80000078787808 */ /* 0x000fe40004800000 */
[----:B------:R-:W-:Y:S02]  /*16850*/  ISETP.GE.OR P3, PT, R0, R211, !P3 ;  /* 0x000000d30000720c */ /* 0x000fe40005f66670 */
[----:B------:R-:W-:Y:S02]  /*16860*/  FSEL R121, R121, -INF , !P2 ;  /* 0xff80000079797808 */ /* 0x000fe40005000000 */
[----:B------:R-:W-:Y:S02]  /*16870*/  FSEL R129, R129, -INF , !P3 ;  /* 0xff80000081817808 */ /* 0x000fe40005800000 */
[C---:B------:R-:W-:Y:S02]  /*16880*/  ISETP.GE.AND P3, PT, R2.reuse, R203, PT ;  /* 0x000000cb0200720c */ /* 0x040fe40003f66270 */
[----:B------:R-:W-:Y:S02]  /*16890*/  ISETP.GE.AND P1, PT, R2, R201, PT ;  /* 0x000000c90200720c */ /* 0x000fe40003f26270 */
[----:B------:R-:W-:Y:S02]  /*168a0*/  ISETP.GE.AND P2, PT, R0, R203, PT ;  /* 0x000000cb0000720c */ /* 0x000fe40003f46270 */
[----:B----4-:R-:W-:Y:S02]  /*168b0*/  LOP3.LUT R5, R77, UR40, R180, 0x96, !PT ;  /* 0x000000284d057c12 */ /* 0x010fe4000f8e96b4 */
[----:B------:R-:W-:Y:S03]  /*168c0*/  LOP3.LUT R4, R181, UR39, R4, 0x96, !PT ;  /* 0x00000027b5047c12 */ /* 0x000fe6000f8e9604 */
[----:B------:R-:W-:Y:S01]  /*168d0*/  IMAD.WIDE.U32 R88, R5, -0x326172a9, RZ ;  /* 0xcd9e8d5705587825 */ /* 0x000fe200078e00ff */
[----:B--2---:R-:W-:Y:S01]  /*168e0*/  LOP3.LUT R6, R183, UR40, R180, 0x96, !PT ;  /* 0x00000028b7067c12 */ /* 0x004fe2000f8e96b4 */
[----:B------:R-:W-:Y:S02]  /*168f0*/  UIADD3 UR40, UR39, 0x1, URZ ;  /* 0x0000000127287890 */ /* 0x000fe4000fffe03f */
[----:B------:R-:W-:Y:S04]  /*16900*/  IMAD.WIDE.U32 R4, R4, -0x326172a9, RZ ;  /* 0xcd9e8d5704047825 */ /* 0x000fe800078e00ff */
[----:B------:R-:W-:Y:S01]  /*16910*/  IMAD.WIDE.U32 R84, R6, -0x326172a9, RZ ;  /* 0xcd9e8d5706547825 */ /* 0x000fe200078e00ff */
[C---:B------:R-:W-:Y:S02]  /*16920*/  LOP3.LUT R13, R5.reuse, UR11, R52, 0x96, !PT ;  /* 0x0000000b050d7c12 */ /* 0x040fe4000f8e9634 */
[----:B---3--:R-:W-:Y:S02]  /*16930*/  LOP3.LUT R20, R5, UR11, R58, 0x96, !PT ;  /* 0x0000000b05147c12 */ /* 0x008fe4000f8e963a */
[--C-:B------:R-:W-:Y:S02]  /*16940*/  LOP3.LUT R18, R85, UR10, R4.reuse, 0x96, !PT ;  /* 0x0000000a55127c12 */ /* 0x100fe4000f8e9604 */
[----:B------:R-:W-:Y:S01]  /*16950*/  LOP3.LUT R19, R89, UR10, R4, 0x96, !PT ;  /* 0x0000000a59137c12 */ /* 0x000fe2000f8e9604 */
[----:B------:R-:W-:Y:S06]  /*16960*/  @P0 BRA `(.L_x_518) ;  /* 0xffffffd800240947 */ /* 0x000fec000383ffff */
.L_x_517:
[C---:B------:R-:W-:Y:S01]  /*16970*/  ISETP.GE.OR P3, PT, R2.reuse, R207, !P3 ;  /* 0x000000cf0200720c */ /* 0x040fe20005f66670 */
[----:B------:R-:W-:Y:S01]  /*16980*/  STL [R1+0xb8], R189 ;  /* 0x0000b8bd01007387 */ /* 0x000fe20000100800 */
[----:B------:R-:W-:Y:S01]  /*16990*/  ISETP.GE.OR P1, PT, R2, R205, !P1 ;  /* 0x000000cd0200720c */ /* 0x000fe20004f26670 */
[----:B------:R-:W-:Y:S01]  /*169a0*/  IMAD.U32 R2, RZ, RZ, UR40 ;  /* 0x00000028ff027e24 */ /* 0x000fe2000f8e00ff */
[C---:B------:R-:W-:Y:S01]  /*169b0*/  ISETP.GE.AND P0, PT, R0.reuse, R201, PT ;  /* 0x000000c90000720c */ /* 0x040fe20003f06270 */
[----:B------:R1:W-:Y:S01]  /*169c0*/  STL [R1+0xb4], R188 ;  /* 0x0000b4bc01007387 */ /* 0x0003e20000100800 */
[C---:B------:R-:W-:Y:S01]  /*169d0*/  ISETP.GE.OR P2, PT, R0.reuse, R207, !P2 ;  /* 0x000000cf0000720c */ /* 0x040fe20005746670 */
[----:B------:R-:W-:Y:S01]  /*169e0*/  IMAD.MOV.U32 R82, RZ, RZ, R22 ;  /* 0x000000ffff527224 */ /* 0x000fe200078e0016 */
[----:B------:R-:W-:Y:S01]  /*169f0*/  LOP3.LUT R2, R181, UR27, R2, 0x96, !PT ;  /* 0x0000001bb5027c12 */ /* 0x000fe2000f8e9602 */
[----:B------:R-:W2:Y:S01]  /*16a00*/  LDL.LU R65, [R1] ;  /* 0x0000000001417983 */ /* 0x000ea20000300800 */
[----:B------:R-:W-:Y:S01]  /*16a10*/  ISETP.GE.OR P0, PT, R0, R205, !P0 ;  /* 0x000000cd0000720c */ /* 0x000fe20004706670 */
[----:B------:R-:W-:Y:S01]  /*16a20*/  UIADD3 UR16, UR27, 0x76cf5d0a, URZ ;  /* 0x76cf5d0a1b107890 */ /* 0x000fe2000fffe03f */
[----:B------:R-:W-:Y:S01]  /*16a30*/  FSEL R122, R122, -INF , !P6 ;  /* 0xff8000007a7a7808 */ /* 0x000fe20007000000 */
[----:B------:R-:W3:Y:S01]  /*16a40*/  LDL.LU R66, [R1+0x4] ;  /* 0x0000040001427983 */ /* 0x000ee20000300800 */
[----:B------:R-:W-:Y:S01]  /*16a50*/  FSEL R124, R124, -INF , !P3 ;  /* 0xff8000007c7c7808 */ /* 0x000fe20005800000 */
[----:B----4-:R-:W-:Y:S01]  /*16a60*/  IMAD.WIDE.U32 R6, R20, -0x2daee0ad, RZ ;  /* 0xd2511f5314067825 */ /* 0x010fe200078e00ff */
[----:B------:R-:W-:Y:S01]  /*16a70*/  FSEL R123, R123, -INF , !P5 ;  /* 0xff8000007b7b7808 */ /* 0x000fe20006800000 */
[----:B------:R-:W-:Y:S01]  /*16a80*/  STL [R1+0xb0], R187 ;  /* 0x0000b0bb01007387 */ /* 0x000fe20000100800 */
[----:B------:R-:W-:Y:S01]  /*16a90*/  FSEL R126, R126, -INF , !P1 ;  /* 0xff8000007e7e7808 */ /* 0x000fe20004800000 */
[----:B------:R-:W-:Y:S01]  /*16aa0*/  IMAD.WIDE.U32 R10, R13, -0x2daee0ad, RZ ;  /* 0xd2511f530d0a7825 */ /* 0x000fe200078e00ff */
[----:B------:R-:W-:Y:S01]  /*16ab0*/  LOP3.LUT R7, R7, UR16, R76, 0x96, !PT ;  /* 0x0000001007077c12 */ /* 0x000fe2000f8e964c */
[----:B------:R-:W-:Y:S01]  /*16ac0*/  STL [R1+0xac], R186 ;  /* 0x0000acba01007387 */ /* 0x000fe20000100800 */
[----:B------:R-:W-:Y:S01]  /*16ad0*/  FSEL R125, R125, -INF , !P2 ;  /* 0xff8000007d7d7808 */ /* 0x000fe20005000000 */
[----:B------:R-:W-:Y:S01]  /*16ae0*/  IMAD.WIDE.U32 R4, R19, -0x2daee0ad, RZ ;  /* 0xd2511f5313047825 */ /* 0x000fe200078e00ff */
[----:B------:R-:W-:Y:S01]  /*16af0*/  LOP3.LUT R11, R11, UR16, R182, 0x96, !PT ;  /* 0x000000100b0b7c12 */ /* 0x000fe2000f8e96b6 */
[----:B------:R-:W-:Y:S01]  /*16b00*/  STL [R1+0xa8], R135 ;  /* 0x0000a88701007387 */ /* 0x000fe20000100800 */
[----:B------:R-:W-:Y:S01]  /*16b10*/  UIADD3 UR40, UR26, -0x4ab325aa, URZ ;  /* 0xb54cda561a287890 */ /* 0x000fe2000fffe03f */
[----:B------:R-:W-:Y:S01]  /*16b20*/  IMAD.WIDE.U32 R12, R2, -0x326172a9, RZ ;  /* 0xcd9e8d57020c7825 */ /* 0x000fe200078e00ff */
[----:B------:R-:W-:Y:S01]  /*16b30*/  LOP3.LUT R6, R5, UR23, R6, 0x96, !PT ;  /* 0x0000001705067c12 */ /* 0x000fe2000f8e9606 */
[----:B------:R-:W-:Y:S02]  /*16b40*/  UIADD3 UR41, UR27, 0x646e171e, URZ ;  /* 0x646e171e1b297890 */ /* 0x000fe4000fffe03f */
[----:B-1----:R-:W-:Y:S01]  /*16b50*/  IMAD.MOV.U32 R188, RZ, RZ, R24 ;  /* 0x000000ffffbc7224 */ /* 0x002fe200078e0018 */
[----:B------:R-:W-:Y:S01]  /*16b60*/  LOP3.LUT R2, R13, UR11, R58, 0x96, !PT ;  /* 0x0000000b0d027c12 */ /* 0x000fe2000f8e963a */
[----:B------:R-:W-:Y:S01]  /*16b70*/  IMAD.WIDE.U32 R14, R11, -0x326172a9, RZ ;  /* 0xcd9e8d570b0e7825 */ /* 0x000fe200078e00ff */
[----:B------:R-:W-:Y:S01]  /*16b80*/  LOP3.LUT R0, R89, UR10, R12, 0x96, !PT ;  /* 0x0000000a59007c12 */ /* 0x000fe2000f8e960c */
[----:B------:R-:W-:Y:S01]  /*16b90*/  UIADD3 UR42, UR39, 0x2, URZ ;  /* 0x00000002272a7890 */ /* 0x000fe2000fffe03f */
[----:B------:R-:W-:Y:S01]  /*16ba0*/  LOP3.LUT R73, R13, UR11, R52, 0x96, !PT ;  /* 0x0000000b0d497c12 */ /* 0x000fe2000f8e9634 */
[----:B------:R-:W-:Y:S01]  /*16bb0*/  IMAD.MOV.U32 R55, RZ, RZ, R26 ;  /* 0x000000ffff377224 */ /* 0x000fe200078e001a */
[----:B------:R-:W-:Y:S01]  /*16bc0*/  LOP3.LUT R90, R85, UR10, R12, 0x96, !PT ;  /* 0x0000000a555a7c12 */ /* 0x000fe2000f8e960c */
[----:B------:R-:W-:Y:S01]  /*16bd0*/  IMAD.WIDE.U32 R8, R18, -0x2daee0ad, RZ ;  /* 0xd2511f5312087825 */ /* 0x000fe200078e00ff */
[----:B------:R-:W-:Y:S02]  /*16be0*/  UIADD3 UR39, UR39, 0x3, URZ ;  /* 0x0000000327277890 */ /* 0x000fe4000fffe03f */
[----:B------:R-:W-:Y:S01]  /*16bf0*/  UISETP.GT.AND UP0, UPT, UR28, UR12, UPT ;  /* 0x0000000c1c00728c */ /* 0x000fe2000bf04270 */
[----:B------:R-:W-:Y:S01]  /*16c00*/  IMAD.WIDE.U32 R12, R7, -0x326172a9, RZ ;  /* 0xcd9e8d57070c7825 */ /* 0x000fe200078e00ff */
[----:B------:R-:W-:Y:S03]  /*16c10*/  LOP3.LUT R10, R9, UR23, R10, 0x96, !PT ;  /* 0x00000017090a7c12 */ /* 0x000fe6000f8e960a */
[----:B------:R-:W-:Y:S01]  /*16c20*/  IMAD.WIDE.U32 R18, R6, -0x326172a9, RZ ;  /* 0xcd9e8d5706127825 */ /* 0x000fe200078e00ff */
[----:B------:R-:W-:Y:S03]  /*16c30*/  LOP3.LUT R6, R13, UR24, R88, 0x96, !PT ;  /* 0x000000180d067c12 */ /* 0x000fe6000f8e9658 */
[----:B------:R-:W-:Y:S04]  /*16c40*/  IMAD.WIDE.U32 R16, R2, -0x2daee0ad, RZ ;  /* 0xd2511f5302107825 */ /* 0x000fe800078e00ff */
[----:B------:R-:W-:Y:S02]  /*16c50*/  IMAD.MOV.U32 R172, RZ, RZ, R23 ;  /* 0x000000ffffac7224 */ /* 0x000fe400078e0017 */
[----:B------:R-:W-:Y:S01]  /*16c60*/  IMAD.WIDE.U32 R22, R0, -0x2daee0ad, RZ ;  /* 0xd2511f5300167825 */ /* 0x000fe200078e00ff */
[----:B------:R-:W-:Y:S02]  /*16c70*/  LOP3.LUT R0, R19, UR22, R12, 0x96, !PT ;  /* 0x0000001613007c12 */ /* 0x000fe4000f8e960c */
[----:B------:R-:W-:Y:S01]  /*16c80*/  LOP3.LUT R12, R17, UR16, R76, 0x96, !PT ;  /* 0x00000010110c7c12 */ /* 0x000fe2000f8e964c */
[----:B------:R-:W-:Y:S01]  /*16c90*/  IMAD.MOV.U32 R94, RZ, RZ, R21 ;  /* 0x000000ffff5e7224 */ /* 0x000fe200078e0015 */
[----:B------:R-:W-:Y:S01]  /*16ca0*/  LOP3.LUT R5, R23, UR23, R16, 0x96, !PT ;  /* 0x0000001717057c12 */ /* 0x000fe2000f8e9610 */
[----:B------:R-:W-:Y:S01]  /*16cb0*/  IMAD.WIDE.U32 R20, R10, -0x326172a9, RZ ;  /* 0xcd9e8d570a147825 */ /* 0x000fe200078e00ff */
[----:B------:R-:W-:Y:S03]  /*16cc0*/  LOP3.LUT R10, R15, UR24, R84, 0x96, !PT ;  /* 0x000000180f0a7c12 */ /* 0x000fe6000f8e9654 */
[----:B------:R-:W-:Y:S01]  /*16cd0*/  IMAD.WIDE.U32 R12, R12, -0x326172a9, RZ ;  /* 0xcd9e8d570c0c7825 */ /* 0x000fe200078e00ff */
[----:B------:R-:W-:Y:S03]  /*16ce0*/  LOP3.LUT R2, R21, UR22, R14, 0x96, !PT ;  /* 0x0000001615027c12 */ /* 0x000fe6000f8e960e */
[----:B------:R-:W-:Y:S01]  /*16cf0*/  IMAD.WIDE.U32 R14, R0, -0x2daee0ad, RZ ;  /* 0xd2511f53000e7825 */ /* 0x000fe200078e00ff */
[----:B------:R-:W-:Y:S03]  /*16d00*/  LOP3.LUT R0, R13, UR24, R88, 0x96, !PT ;  /* 0x000000180d007c12 */ /* 0x000fe6000f8e9658 */
[----:B------:R-:W-:Y:S04]  /*16d10*/  IMAD.WIDE.U32 R10, R10, -0x2daee0ad, RZ ;  /* 0xd2511f530a0a7825 */ /* 0x000fe800078e00ff */
[----:B------:R-:W-:Y:S01]  /*16d20*/  IMAD.WIDE.U32 R16, R2, -0x2daee0ad, RZ ;  /* 0xd2511f5302107825 */ /* 0x000fe200078e00ff */
[----:B------:R-:W-:Y:S02]  /*16d30*/  FMNMX.FTZ R2, R220, R133, !PT ;  /* 0x00000085dc027209 */ /* 0x000fe40007810000 */
[----:B------:R-:W-:Y:S01]  /*16d40*/  LOP3.LUT R9, R11, UR19, R8, 0x96, !PT ;  /* 0x000000130b097c12 */ /* 0x000fe2000f8e9608 */
[----:B------:R-:W-:Y:S01]  /*16d50*/  IMAD.MOV.U32 R36, RZ, RZ, R27 ;  /* 0x000000ffff247224 */ /* 0x000fe200078e001b */
[----:B------:R-:W-:Y:S01]  /*16d60*/  FMNMX.FTZ R2, R235, R2, !PT ;  /* 0x00000002eb027209 */ /* 0x000fe20007810000 */
[----:B------:R-:W-:Y:S03]  /*16d70*/  IMAD.WIDE.U32 R6, R6, -0x2daee0ad, RZ ;  /* 0xd2511f5306067825 */ /* 0x000fe600078e00ff */
[----:B------:R-:W-:Y:S01]  /*16d80*/  FMNMX.FTZ R2, R178, R2, !PT ;  /* 0x00000002b2027209 */ /* 0x000fe20007810000 */
[----:B------:R-:W-:Y:S01]  /*16d90*/  IMAD.WIDE.U32 R26, R0, -0x2daee0ad, RZ ;  /* 0xd2511f53001a7825 */ /* 0x000fe200078e00ff */
[----:B------:R-:W-:Y:S02]  /*16da0*/  FMNMX.FTZ R0, R230, R134, !PT ;  /* 0x00000086e6007209 */ /* 0x000fe40007810000 */
[----:B------:R-:W-:Y:S01]  /*16db0*/  LOP3.LUT R11, R7, UR19, R4, 0x96, !PT ;  /* 0x00000013070b7c12 */ /* 0x000fe2000f8e9604 */
[----:B------:R-:W-:Y:S01]  /*16dc0*/  IMAD.MOV.U32 R56, RZ, RZ, R25 ;  /* 0x000000ffff387224 */ /* 0x000fe200078e0019 */
[----:B------:R-:W-:Y:S01]  /*16dd0*/  FMNMX.FTZ R0, R238, R0, !PT ;  /* 0x00000000ee007209 */ /* 0x000fe20007810000 */
[----:B------:R-:W-:Y:S01]  /*16de0*/  IMAD.MOV.U32 R75, RZ, RZ, R28 ;  /* 0x000000ffff4b7224 */ /* 0x000fe200078e001c */
[----:B------:R-:W-:Y:S01]  /*16df0*/  LOP3.LUT R4, R17, UR15, R10, 0x96, !PT ;  /* 0x0000000f11047c12 */ /* 0x000fe2000f8e960a */
[----:B------:R-:W-:Y:S01]  /*16e00*/  IMAD.MOV.U32 R81, RZ, RZ, R30 ;  /* 0x000000ffff517224 */ /* 0x000fe200078e001e */
[----:B------:R-:W-:Y:S01]  /*16e10*/  LOP3.LUT R8, R15, UR15, R6, 0x96, !PT ;  /* 0x0000000f0f087c12 */ /* 0x000fe2000f8e9606 */
[----:B------:R-:W-:Y:S01]  /*16e20*/  IMAD.WIDE.U32 R6, R9, -0x326172a9, RZ ;  /* 0xcd9e8d5709067825 */ /* 0x000fe200078e00ff */
[----:B------:R-:W-:Y:S02]  /*16e30*/  FMNMX.FTZ R0, R200, R0, !PT ;  /* 0x00000000c8007209 */ /* 0x000fe40007810000 */
[----:B------:R-:W-:Y:S01]  /*16e40*/  FMNMX.FTZ R2, R198, R2, !PT ;  /* 0x00000002c6027209 */ /* 0x000fe20007810000 */
[----:B------:R-:W-:Y:S01]  /*16e50*/  IMAD.WIDE.U32 R24, R5, -0x326172a9, RZ ;  /* 0xcd9e8d5705187825 */ /* 0x000fe200078e00ff */
[----:B------:R-:W-:Y:S02]  /*16e60*/  LOP3.LUT R7, R7, UR18, R20, 0x96, !PT ;  /* 0x0000001207077c12 */ /* 0x000fe4000f8e9614 */
[----:B------:R-:W-:Y:S01]  /*16e70*/  FMNMX.FTZ R0, R208, R0, !PT ;  /* 0x00000000d0007209 */ /* 0x000fe20007810000 */
[----:B------:R-:W-:Y:S01]  /*16e80*/  IMAD.WIDE.U32 R10, R11, -0x326172a9, RZ ;  /* 0xcd9e8d570b0a7825 */ /* 0x000fe200078e00ff */
[----:B------:R-:W-:Y:S02]  /*16e90*/  LOP3.LUT R23, R25, UR22, R12, 0x96, !PT ;  /* 0x0000001619177c12 */ /* 0x000fe4000f8e960c */
[----:B------:R-:W-:Y:S01]  /*16ea0*/  LOP3.LUT R13, R27, UR19, R22, 0x96, !PT ;  /* 0x000000131b0d7c12 */ /* 0x000fe2000f8e9616 */
[----:B------:R-:W-:Y:S01]  /*16eb0*/  IMAD.WIDE.U32 R4, R4, -0x326172a9, RZ ;  /* 0xcd9e8d5704047825 */ /* 0x000fe200078e00ff */
[----:B------:R-:W-:Y:S03]  /*16ec0*/  LOP3.LUT R12, R11, UR18, R18, 0x96, !PT ;  /* 0x000000120b0c7c12 */ /* 0x000fe6000f8e9612 */
[----:B------:R-:W-:Y:S01]  /*16ed0*/  IMAD.MOV.U32 R80, RZ, RZ, R29 ;  /* 0x000000ffff507224 */ /* 0x000fe200078e001d */
[----:B------:R-:W-:Y:S01]  /*16ee0*/  LOP3.LUT R11, R5, UR40, R6, 0x96, !PT ;  /* 0x00000028050b7c12 */ /* 0x000fe2000f8e9606 */
[----:B------:R-:W-:Y:S01]  /*16ef0*/  IMAD.WIDE.U32 R6, R7, -0x2daee0ad, RZ ;  /* 0xd2511f5307067825 */ /* 0x000fe200078e00ff */
[C---:B------:R-:W-:Y:S02]  /*16f00*/  LOP3.LUT R17, R4.reuse, 0xffff, RZ, 0xc0, !PT ;  /* 0x0000ffff04117812 */ /* 0x040fe400078ec0ff */
[----:B------:R-:W-:Y:S01]  /*16f10*/  LOP3.LUT R20, R4, 0xff, RZ, 0xc0, !PT ;  /* 0x000000ff04147812 */ /* 0x000fe200078ec0ff */
[----:B------:R-:W-:Y:S01]  /*16f20*/  IMAD.MOV.U32 R91, RZ, RZ, R31 ;  /* 0x000000ffff5b7224 */ /* 0x000fe200078e001f */
[--C-:B------:R-:W-:Y:S01]  /*16f30*/  SHF.R.U32.HI R21, RZ, 0x10, R4.reuse ;  /* 0x00000010ff157819 */ /* 0x100fe20000011604 */
[----:B------:R-:W-:Y:S01]  /*16f40*/  IMAD.WIDE.U32 R8, R8, -0x326172a9, RZ ;  /* 0xcd9e8d5708087825 */ /* 0x000fe200078e00ff */
[----:B------:R-:W-:Y:S02]  /*16f50*/  SHF.R.U32.HI R22, RZ, 0x18, R4 ;  /* 0x00000018ff167819 */ /* 0x000fe40000011604 */
[----:B------:R-:W-:Y:S01]  /*16f60*/  LOP3.LUT R16, R7, UR41, R16, 0x96, !PT ;  /* 0x0000002907107c12 */ /* 0x000fe2000f8e9610 */
[----:B------:R-:W-:Y:S01]  /*16f70*/  IMAD.WIDE.U32 R4, R12, -0x2daee0ad, RZ ;  /* 0xd2511f530c047825 */ /* 0x000fe200078e00ff */
[----:B------:R-:W-:Y:S02]  /*16f80*/  LOP3.LUT R12, R6, 0xffff, RZ, 0xc0, !PT ;  /* 0x0000ffff060c7812 */ /* 0x000fe400078ec0ff */
[----:B------:R-:W-:Y:S01]  /*16f90*/  SHF.R.U32.HI R30, RZ, 0x10, R6 ;  /* 0x00000010ff1e7819 */ /* 0x000fe20000011606 */
[----:B------:R-:W-:Y:S01]  /*16fa0*/  IMAD.WIDE.U32 R18, R13, -0x326172a9, RZ ;  /* 0xcd9e8d570d127825 */ /* 0x000fe200078e00ff */
[C---:B------:R-:W-:Y:S02]  /*16fb0*/  LOP3.LUT R27, R4.reuse, 0xffff, RZ, 0xc0, !PT ;  /* 0x0000ffff041b7812 */ /* 0x040fe400078ec0ff */
[--C-:B------:R-:W-:Y:S02]  /*16fc0*/  SHF.R.U32.HI R25, RZ, 0x10, R4.reuse ;  /* 0x00000010ff197819 */ /* 0x100fe40000011604 */
[----:B------:R-:W-:Y:S02]  /*16fd0*/  LOP3.LUT R31, R4, 0xff, RZ, 0xc0, !PT ;  /* 0x000000ff041f7812 */ /* 0x000fe400078ec0ff */
[----:B------:R-:W-:Y:S02]  /*16fe0*/  SHF.R.U32.HI R28, RZ, 0x18, R4 ;  /* 0x00000018ff1c7819 */ /* 0x000fe40000011604 */
[----:B------:R-:W-:Y:S02]  /*16ff0*/  LOP3.LUT R15, R5, UR41, R14, 0x96, !PT ;  /* 0x00000029050f7c12 */ /* 0x000fe4000f8e960e */
[----:B------:R-:W-:Y:S02]  /*17000*/  SHF.R.U32.HI R5, RZ, 0x8, R17 ;  /* 0x00000008ff057819 */ /* 0x000fe40000011611 */
[----:B------:R-:W-:Y:S02]  /*17010*/  LOP3.LUT R33, R6, 0xff, RZ, 0xc0, !PT ;  /* 0x000000ff06217812 */ /* 0x000fe400078ec0ff */
[----:B------:R-:W-:Y:S02]  /*17020*/  PRMT R71, R20, 0x5410, R5 ;  /* 0x0000541014477816 */ /* 0x000fe40000000005 */
[----:B------:R-:W-:Y:S02]  /*17030*/  SHF.R.U32.HI R29, RZ, 0x18, R6 ;  /* 0x00000018ff1d7819 */ /* 0x000fe40000011606 */
[----:B------:R-:W-:Y:S02]  /*17040*/  LOP3.LUT R10, R9, UR40, R10, 0x96, !PT ;  /* 0x00000028090a7c12 */ /* 0x000fe4000f8e960a */
[C---:B------:R-:W-:Y:S02]  /*17050*/  LOP3.LUT R9, R8.reuse, 0xffff, RZ, 0xc0, !PT ;  /* 0x0000ffff08097812 */ /* 0x040fe400078ec0ff */
[--C-:B------:R-:W-:Y:S02]  /*17060*/  SHF.R.U32.HI R32, RZ, 0x10, R8.reuse ;  /* 0x00000010ff207819 */ /* 0x100fe40000011608 */
[----:B------:R-:W-:Y:S02]  /*17070*/  LOP3.LUT R35, R8, 0xff, RZ, 0xc0, !PT ;  /* 0x000000ff08237812 */ /* 0x000fe400078ec0ff */
[----:B------:R-:W-:Y:S02]  /*17080*/  SHF.R.U32.HI R34, RZ, 0x18, R8 ;  /* 0x00000018ff227819 */ /* 0x000fe40000011608 */
[----:B------:R-:W-:Y:S02]  /*17090*/  SHF.R.U32.HI R8, RZ, 0x8, R9 ;  /* 0x00000008ff087819 */ /* 0x000fe40000011609 */
[----:B------:R-:W-:Y:S01]  /*170a0*/  LOP3.LUT R9, R32, 0xff, RZ, 0xc0, !PT ;  /* 0x000000ff20097812 */ /* 0x000fe200078ec0ff */
[----:B------:R-:W-:Y:S01]  /*170b0*/  IMAD.MOV.U32 R32, RZ, RZ, R58 ;  /* 0x000000ffff207224 */ /* 0x000fe200078e003a */
[----:B------:R-:W-:Y:S01]  /*170c0*/  PRMT R50, R35, 0x5410, R8 ;  /* 0x0000541023327816 */ /* 0x000fe20000000008 */
[----:B------:R-:W-:Y:S01]  /*170d0*/  IMAD.MOV.U32 R35, RZ, RZ, R75 ;  /* 0x000000ffff237224 */ /* 0x000fe200078e004b */
[----:B------:R-:W-:Y:S01]  /*170e0*/  PRMT R51, R9, 0x5410, R34 ;  /* 0x0000541009337816 */ /* 0x000fe20000000022 */
[----:B------:R-:W-:Y:S01]  /*170f0*/  IMAD.MOV.U32 R34, RZ, RZ, R56 ;  /* 0x000000ffff227224 */ /* 0x000fe200078e0038 */
[----:B------:R-:W-:Y:S02]  /*17100*/  SHF.R.U32.HI R8, RZ, 0x18, R11 ;  /* 0x00000018ff087819 */ /* 0x000fe4000001160b */
[----:B------:R-:W-:Y:S02]  /*17110*/  LOP3.LUT R21, R21, 0xff, RZ, 0xc0, !PT ;  /* 0x000000ff15157812 */ /* 0x000fe400078ec0ff */
[----:B------:R-:W-:Y:S02]  /*17120*/  SHF.R.U32.HI R12, RZ, 0x8, R12 ;  /* 0x00000008ff0c7819 */ /* 0x000fe4000001160c */
[----:B------:R-:W-:Y:S01]  /*17130*/  PRMT R43, R21, 0x5410, R22 ;  /* 0x00005410152b7816 */ /* 0x000fe20000000016 */
[----:B------:R-:W-:Y:S01]  /*17140*/  IMAD.WIDE.U32 R22, R23, -0x2daee0ad, RZ ;  /* 0xd2511f5317167825 */ /* 0x000fe200078e00ff */
[----:B------:R-:W-:Y:S02]  /*17150*/  PRMT R54, R33, 0x5410, R12 ;  /* 0x0000541021367816 */ /* 0x000fe4000000000c */
[----:B------:R-:W-:Y:S01]  /*17160*/  SHF.R.U32.HI R12, RZ, 0x8, R27 ;  /* 0x00000008ff0c7819 */ /* 0x000fe2000001161b */
[----:B------:R-:W-:Y:S01]  /*17170*/  IMAD.MOV.U32 R33, RZ, RZ, R59 ;  /* 0x000000ffff217224 */ /* 0x000fe200078e003b */
[----:B------:R-:W-:Y:S02]  /*17180*/  LOP3.LUT R24, R19, UR18, R24, 0x96, !PT ;  /* 0x0000001213187c12 */ /* 0x000fe4000f8e9618 */
[----:B------:R-:W-:Y:S01]  /*17190*/  PRMT R58, R31, 0x5410, R12 ;  /* 0x000054101f3a7816 */ /* 0x000fe2000000000c */
[----:B------:R-:W-:Y:S01]  /*171a0*/  IMAD.MOV.U32 R31, RZ, RZ, R53 ;  /* 0x000000ffff1f7224 */ /* 0x000fe200078e0035 */
[----:B------:R-:W-:Y:S02]  /*171b0*/  LOP3.LUT R12, R16, 0xff, RZ, 0xc0, !PT ;  /* 0x000000ff100c7812 */ /* 0x000fe400078ec0ff */
[----:B--2---:R-:W-:Y:S02]  /*171c0*/  FMNMX.FTZ R2, R65, R2, !PT ;  /* 0x0000000241027209 */ /* 0x004fe40007810000 */
[----:B---3--:R-:W-:Y:S02]  /*171d0*/  FMNMX.FTZ R0, R66, R0, !PT ;  /* 0x0000000042007209 */ /* 0x008fe40007810000 */
        /* <DEDUP_REMOVED lines=95> */
[----:B------:R-:W-:Y:S01]  /*177d0*/  FMNMX.FTZ R5, R79, R4, !PT ;  /* 0x000000044f057209 */ /* 0x000fe20007810000 */
[----:B------:R-:W2:Y:S01]  /*177e0*/  SHFL.BFLY PT, R38, R2, 0x2, 0x1f ;  /* 0x0c401f0002267f89 */ /* 0x000ea200000e0000 */
[----:B------:R-:W-:Y:S02]  /*177f0*/  FMNMX.FTZ R6, R60, R6, !PT ;  /* 0x000000063c067209 */ /* 0x000fe40007810000 */
[C---:B------:R-:W-:Y:S02]  /*17800*/  LOP3.LUT R4, R11.reuse, 0xffff, RZ, 0xc0, !PT ;  /* 0x0000ffff0b047812 */ /* 0x040fe400078ec0ff */
[----:B------:R-:W-:Y:S02]  /*17810*/  FMNMX.FTZ R6, R92, R6, !PT ;  /* 0x000000065c067209 */ /* 0x000fe40007810000 */
[----:B------:R-:W-:Y:S02]  /*17820*/  FMNMX.FTZ R5, R70, R5, !PT ;  /* 0x0000000546057209 */ /* 0x000fe40007810000 */
[----:B------:R-:W-:Y:S02]  /*17830*/  LOP3.LUT R7, R11, 0xff, RZ, 0xc0, !PT ;  /* 0x000000ff0b077812 */ /* 0x000fe400078ec0ff */
[----:B------:R-:W-:Y:S02]  /*17840*/  SHF.R.U32.HI R4, RZ, 0x8, R4 ;  /* 0x00000008ff047819 */ /* 0x000fe40000011604 */
[----:B------:R-:W-:Y:S02]  /*17850*/  FMNMX.FTZ R6, R93, R6, !PT ;  /* 0x000000065d067209 */ /* 0x000fe40007810000 */
[----:B------:R-:W-:Y:S02]  /*17860*/  FMNMX.FTZ R5, R68, R5, !PT ;  /* 0x0000000544057209 */ /* 0x000fe40007810000 */
[----:B-1----:R-:W-:Y:S02]  /*17870*/  FMNMX.FTZ R39, R0, R39, !PT ;  /* 0x0000002700277209 */ /* 0x002fe40007810000 */
[----:B------:R-:W-:Y:S02]  /*17880*/  PRMT R40, R7, 0x5410, R4 ;  /* 0x0000541007287816 */ /* 0x000fe40000000004 */
        /* <DEDUP_REMOVED lines=9> */
[----:B--2---:R-:W-:Y:S02]  /*17920*/  FMNMX.FTZ R38, R2, R38, !PT ;  /* 0x0000002602267209 */ /* 0x004fe40007810000 */
[----:B------:R-:W-:Y:S02]  /*17930*/  FMNMX.FTZ R4, R120, R4, !PT ;  /* 0x0000000478047209 */ /* 0x000fe40007810000 */
[----:B------:R-:W-:Y:S01]  /*17940*/  FMNMX.FTZ R2, R110, R0, !PT ;  /* 0x000000006e027209 */ /* 0x000fe20007810000 */
[----:B------:R-:W2:Y:S01]  /*17950*/  SHFL.BFLY PT, R13, R38, 0x1, 0x1f ;  /* 0x0c201f00260d7f89 */ /* 0x000ea200000e0000 */
[----:B------:R-:W-:Y:S02]  /*17960*/  FMNMX.FTZ R4, R121, R4, !PT ;  /* 0x0000000479047209 */ /* 0x000fe40007810000 */
[----:B------:R-:W-:Y:S02]  /*17970*/  FMNMX.FTZ R2, R111, R2, !PT ;  /* 0x000000026f027209 */ /* 0x000fe40007810000 */
[----:B------:R-:W-:Y:S02]  /*17980*/  LOP3.LUT R0, R10, 0xffff, RZ, 0xc0, !PT ;  /* 0x0000ffff0a007812 */ /* 0x000fe400078ec0ff */
[----:B------:R-:W-:Y:S02]  /*17990*/  SHF.R.U32.HI R7, RZ, 0x10, R11 ;  /* 0x00000010ff077819 */ /* 0x000fe4000001160b */
[----:B------:R-:W-:Y:S02]  /*179a0*/  FMNMX.FTZ R14, R124, R4, !PT ;  /* 0x000000047c0e7209 */ /* 0x000fe40007810000 */
[----:B------:R-:W-:Y:S02]  /*179b0*/  FMNMX.FTZ R5, R122, R2, !PT ;  /* 0x000000027a057209 */ /* 0x000fe40007810000 */
[----:B------:R-:W-:Y:S02]  /*179c0*/  SHF.R.U32.HI R2, RZ, 0x8, R0 ;  /* 0x00000008ff027819 */ /* 0x000fe40000011600 */
[----:B------:R-:W-:Y:S02]  /*179d0*/  LOP3.LUT R7, R7, 0xff, RZ, 0xc0, !PT ;  /* 0x000000ff07077812 */ /* 0x000fe400078ec0ff */
[----:B------:R-:W-:Y:S02]  /*179e0*/  LOP3.LUT R4, R10, 0xff, RZ, 0xc0, !PT ;  /* 0x000000ff0a047812 */ /* 0x000fe400078ec0ff */
[----:B-1----:R-:W-:Y:S02]  /*179f0*/  FMNMX.FTZ R39, R39, R9, !PT ;  /* 0x0000000927277209 */ /* 0x002fe40007810000 */
[----:B------:R-:W-:Y:S02]  /*17a00*/  PRMT R41, R7, 0x5410, R8 ;  /* 0x0000541007297816 */ /* 0x000fe40000000008 */
[----:B------:R-:W-:Y:S02]  /*17a10*/  PRMT R48, R4, 0x5410, R2 ;  /* 0x0000541004307816 */ /* 0x000fe40000000002 */
[--C-:B------:R-:W-:Y:S02]  /*17a20*/  SHF.R.U32.HI R8, RZ, 0x18, R10.reuse ;  /* 0x00000018ff087819 */ /* 0x100fe4000001160a */
[----:B------:R-:W-:Y:S01]  /*17a30*/  SHF.R.U32.HI R4, RZ, 0x10, R10 ;  /* 0x00000010ff047819 */ /* 0x000fe2000001160a */
[C---:B------:R-:W-:Y:S01]  /*17a40*/  FMUL.FTZ R10, R39.reuse, UR4 ;  /* 0x00000004270a7c20 */ /* 0x040fe20008410000 */
[----:B------:R-:W-:Y:S02]  /*17a50*/  FSETP.NEU.FTZ.AND P3, PT, R39, -INF , PT ;  /* 0xff8000002700780b */ /* 0x000fe40003f7d000 */
[----:B------:R-:W-:Y:S02]  /*17a60*/  LOP3.LUT R4, R4, 0xff, RZ, 0xc0, !PT ;  /* 0x000000ff04047812 */ /* 0x000fe400078ec0ff */
[----:B------:R-:W-:Y:S02]  /*17a70*/  FSEL R10, R10, RZ, P3 ;  /* 0x000000ff0a0a7208 */ /* 0x000fe40001800000 */
[----:B------:R-:W-:Y:S02]  /*17a80*/  PRMT R49, R4, 0x5410, R8 ;  /* 0x0000541004317816 */ /* 0x000fe40000000008 */
[----:B------:R-:W-:Y:S01]  /*17a90*/  FMNMX.FTZ R0, R123, R5, !PT ;  /* 0x000000057b007209 */ /* 0x000fe20007810000 */
[----:B------:R-:W-:Y:S01]  /*17aa0*/  FFMA.FTZ R4, R178, UR4, -R10 ;  /* 0x00000004b2047c23 */ /* 0x000fe2000801080a */
[----:B------:R-:W-:Y:S02]  /*17ab0*/  LOP3.LUT R8, R25, 0xff, RZ, 0xc0, !PT ;  /* 0x000000ff19087812 */ /* 0x000fe400078ec0ff */
[----:B------:R-:W-:Y:S01]  /*17ac0*/  FMNMX.FTZ R0, R126, R0, !PT ;  /* 0x000000007e007209 */ /* 0x000fe20007810000 */
[----:B------:R1:W-:Y:S01]  /*17ad0*/  MUFU.EX2 R186, R4 ;  /* 0x0000000400ba7308 */ /* 0x0003e20000000800 */
[----:B------:R-:W-:Y:S01]  /*17ae0*/  FSEL R5, R127, -INF , !P0 ;  /* 0xff8000007f057808 */ /* 0x000fe20004000000 */
[----:B------:R-:W-:Y:S01]  /*17af0*/  IMAD.MOV.U32 R127, RZ, RZ, R55 ;  /* 0x000000ffff7f7224 */ /* 0x000fe200078e0037 */
[----:B------:R-:W-:Y:S02]  /*17b00*/  FMNMX.FTZ R14, R125, R14, !PT ;  /* 0x0000000e7d0e7209 */ /* 0x000fe40007810000 */
[----:B------:R-:W-:Y:S02]  /*17b10*/  FMNMX.FTZ R0, R5, R0, !PT ;  /* 0x0000000005007209 */ /* 0x000fe40007810000 */
[----:B------:R-:W-:Y:S01]  /*17b20*/  LOP3.LUT R9, R30, 0xff, RZ, 0xc0, !PT ;  /* 0x000000ff1e097812 */ /* 0x000fe200078ec0ff */
[----:B------:R-:W3:Y:S01]  /*17b30*/  SHFL.BFLY PT, R37, R14, 0x2, 0x1f ;  /* 0x0c401f000e257f89 */ /* 0x000ee200000e0000 */
[----:B--2---:R-:W-:Y:S01]  /*17b40*/  FMNMX.FTZ R38, R38, R13, !PT ;  /* 0x0000000d26267209 */ /* 0x004fe20007810000 */
[----:B------:R-:W-:Y:S01]  /*17b50*/  IMAD.MOV.U32 R30, RZ, RZ, R52 ;  /* 0x000000ffff1e7224 */ /* 0x000fe200078e0034 */
[----:B------:R-:W-:Y:S05]  /*17b60*/  PRMT R55, R9, 0x5410, R29 ;  /* 0x0000541009377816 */ /* 0x000fea000000001d */
[----:B------:R-:W2:Y:S01]  /*17b70*/  SHFL.BFLY PT, R2, R0, 0x2, 0x1f ;  /* 0x0c401f0000027f89 */ /* 0x000ea200000e0000 */
[C---:B------:R-:W-:Y:S01]  /*17b80*/  FSETP.NEU.FTZ.AND P2, PT, R38.reuse, -INF , PT ;  /* 0xff8000002600780b */ /* 0x040fe20003f5d000 */
[----:B------:R-:W-:Y:S01]  /*17b90*/  FMUL.FTZ R9, R38, UR4 ;  /* 0x0000000426097c20 */ /* 0x000fe20008410000 */
[----:B------:R-:W-:Y:S01]  /*17ba0*/  LOP3.LUT R6, R23, UR15, R26, 0x96, !PT ;  /* 0x0000000f17067c12 */ /* 0x000fe2000f8e961a */
[----:B------:R-:W-:Y:S02]  /*17bb0*/  IMAD.MOV.U32 R29, RZ, RZ, R36 ;  /* 0x000000ffff1d7224 */ /* 0x000fe400078e0024 */
[----:B-1----:R-:W-:Y:S01]  /*17bc0*/  FFMA.FTZ R4, R198, UR4, -R10 ;  /* 0x00000004c6047c23 */ /* 0x002fe2000801080a */
[----:B------:R-:W-:Y:S01]  /*17bd0*/  PRMT R59, R8, 0x5410, R28 ;  /* 0x00005410083b7816 */ /* 0x000fe2000000001c */
[----:B------:R-:W-:Y:S01]  /*17be0*/  IMAD.MOV.U32 R198, RZ, RZ, R80 ;  /* 0x000000ffffc67224 */ /* 0x000fe200078e0050 */
[----:B------:R-:W-:Y:S01]  /*17bf0*/  FSEL R9, R9, RZ, P2 ;  /* 0x000000ff09097208 */ /* 0x000fe20001000000 */
[----:B------:R1:W-:Y:S01]  /*17c00*/  MUFU.EX2 R25, R4 ;  /* 0x0000000400197308 */ /* 0x0003e20000000800 */
[----:B------:R-:W-:Y:S01]  /*17c10*/  IMAD.WIDE.U32 R6, R6, -0x326172a9, RZ ;  /* 0xcd9e8d5706067825 */ /* 0x000fe200078e00ff */
[----:B------:R-:W-:Y:S03]  /*17c20*/  SHF.R.U32.HI R8, RZ, 0x18, R16 ;  /* 0x00000018ff087819 */ /* 0x000fe60000011610 */
[--C-:B------:R-:W-:Y:S01]  /*17c30*/  FFMA.FTZ R13, R208, UR4, -R9.reuse ;  /* 0x00000004d00d7c23 */ /* 0x100fe20008010809 */
[----:B------:R-:W-:Y:S01]  /*17c40*/  IMAD.MOV.U32 R208, RZ, RZ, R82 ;  /* 0x000000ffffd07224 */ /* 0x000fe200078e0052 */
[----:B------:R-:W-:Y:S01]  /*17c50*/  LOP3.LUT R11, R7, UR40, R18, 0x96, !PT ;  /* 0x00000028070b7c12 */ /* 0x000fe2000f8e9612 */
[--C-:B------:R-:W-:Y:S02]  /*17c60*/  FFMA.FTZ R98, R98, UR4, -R9.reuse ;  /* 0x0000000462627c23 */ /* 0x100fe40008010809 */
[----:B------:R-:W4:Y:S01]  /*17c70*/  MUFU.EX2 R28, R13 ;  /* 0x0000000d001c7308 */ /* 0x000f220000000800 */
[----:B------:R-:W-:Y:S01]  /*17c80*/  LOP3.LUT R20, R6, 0xffff, RZ, 0xc0, !PT ;  /* 0x0000ffff06147812 */ /* 0x000fe200078ec0ff */
[--C-:B------:R-:W-:Y:S01]  /*17c90*/  FFMA.FTZ R99, R99, UR4, -R9.reuse ;  /* 0x0000000463637c23 */ /* 0x100fe20008010809 */
[----:B------:R-:W-:Y:S01]  /*17ca0*/  LOP3.LUT R7, R16, 0xffff, RZ, 0xc0, !PT ;  /* 0x0000ffff10077812 */ /* 0x000fe200078ec0ff */
[--C-:B------:R-:W-:Y:S01]  /*17cb0*/  FFMA.FTZ R177, R177, UR4, -R9.reuse ;  /* 0x00000004b1b17c23 */ /* 0x100fe20008010809 */
[----:B---3--:R-:W-:Y:S01]  /*17cc0*/  FMNMX.FTZ R37, R14, R37, !PT ;  /* 0x000000250e257209 */ /* 0x008fe20007810000 */
[--C-:B------:R-:W-:Y:S01]  /*17cd0*/  FFMA.FTZ R169, R169, UR4, -R9.reuse ;  /* 0x00000004a9a97c23 */ /* 0x100fe20008010809 */
[----:B--2---:R-:W-:Y:S01]  /*17ce0*/  FMNMX.FTZ R0, R0, R2, !PT ;  /* 0x0000000200007209 */ /* 0x004fe20007810000 */
[----:B-1----:R-:W-:Y:S02]  /*17cf0*/  FFMA.FTZ R4, R200, UR4, -R9 ;  /* 0x00000004c8047c23 */ /* 0x002fe40008010809 */
[----:B------:R-:W-:Y:S01]  /*17d00*/  MUFU.EX2 R177, R177 ;  /* 0x000000b100b17308 */ /* 0x000fe20000000800 */
[----:B------:R-:W-:Y:S01]  /*17d10*/  SHF.R.U32.HI R7, RZ, 0x8, R7 ;  /* 0x00000008ff077819 */ /* 0x000fe20000011607 */
[----:B------:R-:W-:Y:S01]  /*17d20*/  IMAD.MOV.U32 R200, RZ, RZ, R81 ;  /* 0x000000ffffc87224 */ /* 0x000fe200078e0051 */
[----:B------:R-:W-:Y:S01]  /*17d30*/  LOP3.LUT R21, R6, 0xff, RZ, 0xc0, !PT ;  /* 0x000000ff06157812 */ /* 0x000fe200078ec0ff */
[----:B------:R-:W1:Y:S01]  /*17d40*/  SHFL.BFLY PT, R2, R0, 0x1, 0x1f ;  /* 0x0c201f0000027f89 */ /* 0x000e6200000e0000 */
[----:B------:R-:W-:Y:S01]  /*17d50*/  PRMT R52, R12, 0x5410, R7 ;  /* 0x000054100c347816 */ /* 0x000fe20000000007 */
[----:B------:R-:W-:Y:S01]  /*17d60*/  FFMA.FTZ R7, R220, UR4, -R10 ;  /* 0x00000004dc077c23 */ /* 0x000fe2000801080a */
[--C-:B------:R-:W-:Y:S03]  /*17d70*/  SHF.R.U32.HI R19, RZ, 0x10, R6.reuse ;  /* 0x00000010ff137819 */ /* 0x100fe60000011606 */
[----:B------:R2:W-:Y:S02]  /*17d80*/  MUFU.EX2 R135, R4 ;  /* 0x0000000400877308 */ /* 0x0005e40000000800 */
[----:B------:R-:W3:Y:S01]  /*17d90*/  SHFL.BFLY PT, R14, R37, 0x1, 0x1f ;  /* 0x0c201f00250e7f89 */ /* 0x000ee200000e0000 */
[----:B------:R-:W-:Y:S01]  /*17da0*/  SHF.R.U32.HI R18, RZ, 0x18, R6 ;  /* 0x00000018ff127819 */ /* 0x000fe20000011606 */
[----:B------:R-:W-:Y:S01]  /*17db0*/  IMAD.MOV.U32 R220, RZ, RZ, R66 ;  /* 0x000000ffffdc7224 */ /* 0x000fe200078e0042 */
[C---:B------:R-:W-:Y:S02]  /*17dc0*/  LOP3.LUT R12, R15.reuse, 0xff, RZ, 0xc0, !PT ;  /* 0x000000ff0f0c7812 */ /* 0x040fe400078ec0ff */
[----:B------:R-:W-:Y:S03]  /*17dd0*/  SHF.R.U32.HI R6, RZ, 0x10, R15 ;  /* 0x00000010ff067819 */ /* 0x000fe6000001160f */
[----:B------:R4:W-:Y:S01]  /*17de0*/  MUFU.EX2 R178, R7 ;  /* 0x0000000700b27308 */ /* 0x0009e20000000800 */
[----:B------:R-:W-:Y:S09]  /*17df0*/  LOP3.LUT R6, R6, 0xff, RZ, 0xc0, !PT ;  /* 0x000000ff06067812 */ /* 0x000ff200078ec0ff */
[----:B------:R-:W-:Y:S01]  /*17e00*/  MUFU.EX2 R169, R169 ;  /* 0x000000a900a97308 */ /* 0x000fe20000000800 */
[----:B--2---:R-:W-:Y:S02]  /*17e10*/  SHF.R.U32.HI R4, RZ, 0x10, R16 ;  /* 0x00000010ff047819 */ /* 0x004fe40000011610 */
[----:B-1----:R-:W-:Y:S01]  /*17e20*/  FMNMX.FTZ R36, R0, R2, !PT ;  /* 0x0000000200247209 */ /* 0x002fe20007810000 */
[----:B------:R-:W-:Y:S01]  /*17e30*/  FFMA.FTZ R2, R230, UR4, -R9 ;  /* 0x00000004e6027c23 */ /* 0x000fe20008010809 */
[----:B------:R-:W-:Y:S02]  /*17e40*/  LOP3.LUT R4, R4, 0xff, RZ, 0xc0, !PT ;  /* 0x000000ff04047812 */ /* 0x000fe400078ec0ff */
[----:B------:R-:W-:Y:S03]  /*17e50*/  FSETP.NEU.FTZ.AND P0, PT, R36, -INF , PT ;  /* 0xff8000002400780b */ /* 0x000fe60003f1d000 */
[----:B------:R1:W-:Y:S01]  /*17e60*/  MUFU.EX2 R175, R2 ;  /* 0x0000000200af7308 */ /* 0x0003e20000000800 */
[----:B------:R-:W-:Y:S02]  /*17e70*/  PRMT R53, R4, 0x5410, R8 ;  /* 0x0000541004357816 */ /* 0x000fe40000000008 */
[----:B------:R-:W-:Y:S02]  /*17e80*/  LOP3.LUT R4, R15, 0xffff, RZ, 0xc0, !PT ;  /* 0x0000ffff0f047812 */ /* 0x000fe400078ec0ff */
[----:B------:R-:W-:Y:S02]  /*17e90*/  SHF.R.U32.HI R8, RZ, 0x18, R15 ;  /* 0x00000018ff087819 */ /* 0x000fe4000001160f */
[----:B----4-:R-:W-:Y:S01]  /*17ea0*/  SHF.R.U32.HI R7, RZ, 0x8, R4 ;  /* 0x00000008ff077819 */ /* 0x010fe20000011604 */
[----:B------:R-:W-:Y:S01]  /*17eb0*/  FFMA.FTZ R4, R235, UR4, -R10 ;  /* 0x00000004eb047c23 */ /* 0x000fe2000801080a */
[----:B---3--:R-:W-:Y:S01]  /*17ec0*/  FMNMX.FTZ R37, R37, R14, !PT ;  /* 0x0000000e25257209 */ /* 0x008fe20007810000 */
[----:B------:R-:W-:Y:S01]  /*17ed0*/  IMAD.MOV.U32 R235, RZ, RZ, R65 ;  /* 0x000000ffffeb7224 */ /* 0x000fe200078e0041 */
[----:B------:R-:W-:Y:S01]  /*17ee0*/  PRMT R56, R12, 0x5410, R7 ;  /* 0x000054100c387816 */ /* 0x000fe20000000007 */
[----:B------:R-:W-:Y:S01]  /*17ef0*/  MUFU.EX2 R187, R4 ;  /* 0x0000000400bb7308 */ /* 0x000fe20000000800 */
[----:B------:R-:W-:Y:S01]  /*17f00*/  PRMT R57, R6, 0x5410, R8 ;  /* 0x0000541006397816 */ /* 0x000fe20000000008 */
[----:B------:R-:W-:Y:S01]  /*17f10*/  FFMA.FTZ R7, R238, UR4, -R9 ;  /* 0x00000004ee077c23 */ /* 0x000fe20008010809 */
[C---:B------:R-:W-:Y:S01]  /*17f20*/  FMUL.FTZ R8, R37.reuse, UR4 ;  /* 0x0000000425087c20 */ /* 0x040fe20008410000 */
[----:B------:R-:W-:Y:S01]  /*17f30*/  FSETP.NEU.FTZ.AND P1, PT, R37, -INF , PT ;  /* 0xff8000002500780b */ /* 0x000fe20003f3d000 */
[----:B------:R-:W-:Y:S01]  /*17f40*/  IMAD.WIDE.U32 R12, R24, -0x2daee0ad, RZ ;  /* 0xd2511f53180c7825 */ /* 0x000fe200078e00ff */
[----:B-1----:R-:W-:Y:S04]  /*17f50*/  FSEL R2, R39, RZ, P3 ;  /* 0x000000ff27027208 */ /* 0x002fe80001800000 */
[----:B------:R1:W-:Y:S01]  /*17f60*/  MUFU.EX2 R26, R7 ;  /* 0x00000007001a7308 */ /* 0x0003e20000000800 */
[----:B------:R-:W-:Y:S01]  /*17f70*/  FSEL R8, R8, RZ, P1 ;  /* 0x000000ff08087208 */ /* 0x000fe20000800000 */
[----:B------:R-:W-:Y:S01]  /*17f80*/  IMAD.MOV.U32 R24, RZ, RZ, R32 ;  /* 0x000000ffff187224 */ /* 0x000fe200078e0020 */
[----:B------:R-:W-:Y:S01]  /*17f90*/  LOP3.LUT R16, R12, 0xff, RZ, 0xc0, !PT ;  /* 0x000000ff0c107812 */ /* 0x000fe200078ec0ff */
[----:B------:R-:W-:Y:S01]  /*17fa0*/  FFMA.FTZ R32, R64, UR4, -R10 ;  /* 0x0000000440207c23 */ /* 0x000fe2000801080a */
[--C-:B------:R-:W-:Y:S02]  /*17fb0*/  SHF.R.U32.HI R17, RZ, 0x18, R12.reuse ;  /* 0x00000018ff117819 */ /* 0x100fe4000001160c */
[----:B------:R-:W-:Y:S02]  /*17fc0*/  LOP3.LUT R14, R12, 0xffff, RZ, 0xc0, !PT ;  /* 0x0000ffff0c0e7812 */ /* 0x000fe400078ec0ff */
[----:B------:R-:W-:Y:S01]  /*17fd0*/  SHF.R.U32.HI R15, RZ, 0x10, R12 ;  /* 0x00000010ff0f7819 */ /* 0x000fe2000001160c */
[----:B------:R-:W-:Y:S01]  /*17fe0*/  FFMA.FTZ R12, R242, UR4, -R8 ;  /* 0x00000004f20c7c23 */ /* 0x000fe20008010808 */
[----:B------:R-:W-:Y:S02]  /*17ff0*/  FSEL R0, R37, RZ, P1 ;  /* 0x000000ff25007208 */ /* 0x000fe40000800000 */
[----:B------:R-:W-:Y:S01]  /*18000*/  LOP3.LUT R6, R13, UR41, R22, 0x96, !PT ;  /* 0x000000290d067c12 */ /* 0x000fe2000f8e9616 */
[----:B------:R2:W-:Y:S01]  /*18010*/  MUFU.EX2 R23, R12 ;  /* 0x0000000c00177308 */ /* 0x0005e20000000800 */
[----:B------:R-:W-:Y:S01]  /*18020*/  LOP3.LUT R13, R11, 0xff, RZ, 0xc0, !PT ;  /* 0x000000ff0b0d7812 */ /* 0x000fe200078ec0ff */
[----:B------:R-:W-:Y:S01]  /*18030*/  FADD.FTZ R3, -R0, R3 ;  /* 0x0000000300037221 */ /* 0x000fe20000010100 */
[----:B------:R-:W-:Y:S01]  /*18040*/  FSEL R0, R36, RZ, P0 ;  /* 0x000000ff24007208 */ /* 0x000fe20000000000 */
[----:B-1----:R-:W-:Y:S01]  /*18050*/  FADD.FTZ R7, -R2, R133 ;  /* 0x0000008502077221 */ /* 0x002fe20000010100 */
[----:B------:R-:W-:Y:S01]  /*18060*/  FMUL.FTZ R2, R36, UR4 ;  /* 0x0000000424027c20 */ /* 0x000fe20008410000 */
[----:B------:R-:W-:Y:S02]  /*18070*/  IMAD.MOV.U32 R133, RZ, RZ, R31 ;  /* 0x000000ffff857224 */ /* 0x000fe400078e001f */
[----:B------:R-:W-:Y:S01]  /*18080*/  FFMA.FTZ R22, R231, UR4, -R10 ;  /* 0x00000004e7167c23 */ /* 0x000fe2000801080a */
[----:B------:R-:W-:Y:S01]  /*18090*/  FADD.FTZ R4, -R0, R132 ;  /* 0x0000008400047221 */ /* 0x000fe20000010100 */
[----:B------:R-:W-:Y:S01]  /*180a0*/  FFMA.FTZ R0, R232, UR4, -R8 ;  /* 0x00000004e8007c23 */ /* 0x000fe20008010808 */
[----:B------:R-:W-:Y:S01]  /*180b0*/  FSEL R2, R2, RZ, P0 ;  /* 0x000000ff02027208 */ /* 0x000fe20000000000 */
[----:B------:R-:W-:Y:S01]  /*180c0*/  IMAD.MOV.U32 R31, RZ, RZ, R77 ;  /* 0x000000ffff1f7224 */ /* 0x000fe200078e004d */
[----:B------:R-:W-:Y:S01]  /*180d0*/  PLOP3.LUT P0, PT, PT, PT, UP0, 0x80, 0x0 ;  /* 0x000000000000781c */ /* 0x000fe20003f0f008 */
[----:B------:R1:W-:Y:S01]  /*180e0*/  MUFU.EX2 R173, R0 ;  /* 0x0000000000ad7308 */ /* 0x0003e20000000800 */
[----:B------:R-:W-:Y:S02]  /*180f0*/  IMAD.MOV.U32 R132, RZ, RZ, R30 ;  /* 0x000000ffff847224 */ /* 0x000fe400078e001e */
[----:B------:R-:W-:Y:S01]  /*18100*/  FFMA.FTZ R106, R106, UR4, -R2 ;  /* 0x000000046a6a7c23 */ /* 0x000fe20008010802 */
[----:B------:R-:W-:Y:S02]  /*18110*/  IMAD.MOV.U32 R30, RZ, RZ, R76 ;  /* 0x000000ffff1e7224 */ /* 0x000fe400078e004c */
[----:B--2---:R-:W-:Y:S01]  /*18120*/  FFMA.FTZ R12, R236, UR4, -R2 ;  /* 0x00000004ec0c7c23 */ /* 0x004fe20008010802 */
[----:B------:R-:W-:Y:S02]  /*18130*/  IMAD.MOV.U32 R232, RZ, RZ, R208 ;  /* 0x000000ffffe87224 */ /* 0x000fe400078e00d0 */
[----:B------:R-:W-:Y:S01]  /*18140*/  FFMA.FTZ R208, R113, UR4, -R10 ;  /* 0x0000000471d07c23 */ /* 0x000fe2000801080a */
[----:B------:R2:W-:Y:S01]  /*18150*/  MUFU.EX2 R174, R12 ;  /* 0x0000000c00ae7308 */ /* 0x0005e20000000800 */
[----:B------:R-:W-:Y:S09]  /*18160*/  IMAD.MOV.U32 R64, RZ, RZ, R232 ;  /* 0x000000ffff407224 */ /* 0x000ff200078e00e8 */
[----:B------:R-:W-:Y:S01]  /*18170*/  MUFU.EX2 R106, R106 ;  /* 0x0000006a006a7308 */ /* 0x000fe20000000800 */
[----:B-1----:R-:W-:Y:S04]  /*18180*/  LOP3.LUT R0, R11, 0xffff, RZ, 0xc0, !PT ;  /* 0x0000ffff0b007812 */ /* 0x002fe800078ec0ff */
[----:B------:R-:W-:Y:S04]  /*18190*/  SHF.R.U32.HI R0, RZ, 0x8, R0 ;  /* 0x00000008ff007819 */ /* 0x000fe80000011600 */
[----:B------:R-:W-:Y:S01]  /*181a0*/  PRMT R76, R13, 0x5410, R0 ;  /* 0x000054100d4c7816 */ /* 0x000fe20000000000 */
[----:B------:R-:W-:Y:S01]  /*181b0*/  FFMA.FTZ R13, R235, UR4, -R10 ;  /* 0x00000004eb0d7c23 */ /* 0x000fe2000801080a */
[--C-:B--2---:R-:W-:Y:S02]  /*181c0*/  SHF.R.U32.HI R12, RZ, 0x18, R11.reuse ;  /* 0x00000018ff0c7819 */ /* 0x104fe4000001160b */
[----:B------:R-:W-:Y:S01]  /*181d0*/  SHF.R.U32.HI R0, RZ, 0x10, R11 ;  /* 0x00000010ff007819 */ /* 0x000fe2000001160b */
[----:B------:R-:W-:Y:S01]  /*181e0*/  FFMA.FTZ R11, R245, UR4, -R2 ;  /* 0x00000004f50b7c23 */ /* 0x000fe20008010802 */
[----:B------:R-:W-:Y:S02]  /*181f0*/  IMAD.MOV.U32 R245, RZ, RZ, R28 ;  /* 0x000000fffff57224 */ /* 0x000fe400078e001c */
[----:B------:R-:W-:Y:S01]  /*18200*/  LOP3.LUT R0, R0, 0xff, RZ, 0xc0, !PT ;  /* 0x000000ff00007812 */ /* 0x000fe200078ec0ff */
[----:B------:R1:W-:Y:S01]  /*18210*/  MUFU.EX2 R238, R11 ;  /* 0x0000000b00ee7308 */ /* 0x0003e20000000800 */
[----:B------:R-:W-:Y:S02]  /*18220*/  IMAD.MOV.U32 R28, RZ, RZ, R25 ;  /* 0x000000ffff1c7224 */ /* 0x000fe400078e0019 */
[----:B------:R-:W-:Y:S01]  /*18230*/  PRMT R65, R0, 0x5410, R12 ;  /* 0x0000541000417816 */ /* 0x000fe2000000000c */
[----:B------:R-:W-:Y:S01]  /*18240*/  FFMA.FTZ R0, R248, UR4, -R8 ;  /* 0x00000004f8007c23 */ /* 0x000fe20008010808 */
[----:B------:R-:W-:Y:S01]  /*18250*/  LOP3.LUT R12, R6, 0xff, RZ, 0xc0, !PT ;  /* 0x000000ff060c7812 */ /* 0x000fe200078ec0ff */
[----:B------:R-:W-:Y:S02]  /*18260*/  IMAD.MOV.U32 R248, RZ, RZ, R172 ;  /* 0x000000fffff87224 */ /* 0x000fe400078e00ac */
[--C-:B------:R-:W-:Y:S02]  /*18270*/  FFMA.FTZ R172, R67, UR4, -R10.reuse ;  /* 0x0000000443ac7c23 */ /* 0x100fe4000801080a */
[----:B------:R2:W3:Y:S01]  /*18280*/  MUFU.EX2 R242, R0 ;  /* 0x0000000000f27308 */ /* 0x0004e20000000800 */
[----:B------:R-:W-:Y:S02]  /*18290*/  IMAD.MOV.U32 R25, RZ, RZ, R33 ;  /* 0x000000ffff197224 */ /* 0x000fe400078e0021 */
[--C-:B------:R-:W-:Y:S01]  /*182a0*/  FFMA.FTZ R33, R213, UR4, -R10.reuse ;  /* 0x00000004d5217c23 */ /* 0x100fe2000801080a */
[----:B------:R-:W-:Y:S01]  /*182b0*/  FFMA.FTZ R213, R100, UR4, -R10 ;  /* 0x0000000464d57c23 */ /* 0x000fe2000801080a */
[----:B------:R-:W-:Y:S02]  /*182c0*/  IMAD.MOV.U32 R67, RZ, RZ, R198 ;  /* 0x000000ffff437224 */ /* 0x000fe400078e00c6 */
[----:B------:R-:W-:Y:S01]  /*182d0*/  FFMA.FTZ R198, R103, UR4, -R9 ;  /* 0x0000000467c67c23 */ /* 0x000fe20008010809 */
[----:B------:R-:W-:Y:S02]  /*182e0*/  IMAD.MOV.U32 R113, RZ, RZ, R25 ;  /* 0x000000ffff717224 */ /* 0x000fe400078e0019 */
[----:B------:R-:W-:Y:S01]  /*182f0*/  MUFU.EX2 R172, R172 ;  /* 0x000000ac00ac7308 */ /* 0x000fe20000000800 */
[----:B-1----:R-:W-:Y:S01]  /*18300*/  SHF.R.U32.HI R11, RZ, 0x8, R20 ;  /* 0x00000008ff0b7819 */ /* 0x002fe20000011614 */
[----:B------:R-:W-:Y:S02]  /*18310*/  IMAD.MOV.U32 R20, RZ, RZ, R29 ;  /* 0x000000ffff147224 */ /* 0x000fe400078e001d */
[--C-:B------:R-:W-:Y:S01]  /*18320*/  FFMA.FTZ R29, R168, UR4, -R10.reuse ;  /* 0x00000004a81d7c23 */ /* 0x100fe2000801080a */
[--C-:B------:R-:W-:Y:S01]  /*18330*/  FFMA.FTZ R168, R69, UR4, -R10.reuse ;  /* 0x0000000445a87c23 */ /* 0x100fe2000801080a */
[----:B------:R-:W-:Y:S01]  /*18340*/  PRMT R66, R21, 0x5410, R11 ;  /* 0x0000541015427816 */ /* 0x000fe2000000000b */
[--C-:B------:R-:W-:Y:S01]  /*18350*/  FFMA.FTZ R21, R228, UR4, -R10.reuse ;  /* 0x00000004e4157c23 */ /* 0x100fe2000801080a */
[----:B------:R-:W-:Y:S01]  /*18360*/  LOP3.LUT R11, R19, 0xff, RZ, 0xc0, !PT ;  /* 0x000000ff130b7812 */ /* 0x000fe200078ec0ff */
[----:B------:R-:W-:Y:S01]  /*18370*/  FFMA.FTZ R19, R210, UR4, -R10 ;  /* 0x00000004d2137c23 */ /* 0x000fe2000801080a */
[----:B--2---:R-:W-:Y:S01]  /*18380*/  FFMA.FTZ R0, R250, UR4, -R8 ;  /* 0x00000004fa007c23 */ /* 0x004fe20008010808 */
[----:B------:R-:W-:Y:S01]  /*18390*/  MUFU.EX2 R168, R168 ;  /* 0x000000a800a87308 */ /* 0x000fe20000000800 */
[----:B------:R-:W-:Y:S01]  /*183a0*/  PRMT R75, R11, 0x5410, R18 ;  /* 0x000054100b4b7816 */ /* 0x000fe20000000012 */
[----:B------:R-:W-:Y:S01]  /*183b0*/  FFMA.FTZ R11, R247, UR4, -R2 ;  /* 0x00000004f70b7c23 */ /* 0x000fe20008010802 */
[----:B------:R-:W-:Y:S01]  /*183c0*/  FFMA.FTZ R18, R212, UR4, -R10 ;  /* 0x00000004d4127c23 */ /* 0x000fe2000801080a */
[----:B---3--:R-:W-:Y:S02]  /*183d0*/  IMAD.MOV.U32 R228, RZ, RZ, R242 ;  /* 0x000000ffffe47224 */ /* 0x008fe400078e00f2 */
[----:B------:R-:W-:Y:S01]  /*183e0*/  FFMA.FTZ R210, R112, UR4, -R10 ;  /* 0x0000000470d27c23 */ /* 0x000fe2000801080a */
[----:B------:R-:W-:Y:S02]  /*183f0*/  IMAD.MOV.U32 R112, RZ, RZ, R24 ;  /* 0x000000ffff707224 */ /* 0x000fe400078e0018 */
[----:B------:R-:W-:Y:S01]  /*18400*/  FFMA.FTZ R212, R101, UR4, -R10 ;  /* 0x0000000465d47c23 */ /* 0x000fe2000801080a */
[----:B------:R1:W-:Y:S01]  /*18410*/  MUFU.EX2 R95, R11 ;  /* 0x0000000b005f7308 */ /* 0x0003e20000000800 */
[----:B------:R-:W-:Y:S02]  /*18420*/  IMAD.MOV.U32 R69, RZ, RZ, R35 ;  /* 0x000000ffff457224 */ /* 0x000fe400078e0023 */
[----:B------:R-:W-:Y:S01]  /*18430*/  FFMA.FTZ R35, R219, UR4, -R9 ;  /* 0x00000004db237c23 */ /* 0x000fe20008010809 */
[--C-:B------:R-:W-:Y:S01]  /*18440*/  FFMA.FTZ R219, R124, UR4, -R8.reuse ;  /* 0x000000047cdb7c23 */ /* 0x100fe20008010808 */
[----:B------:R-:W-:Y:S01]  /*18450*/  IMAD.WIDE.U32 R24, R90, -0x2daee0ad, RZ ;  /* 0xd2511f535a187825 */ /* 0x000fe200078e00ff */
[----:B------:R-:W2:Y:S03]  /*18460*/  LDC.U8 R124, c[0x0][0x388] ;  /* 0x0000e200ff7c7b82 */ /* 0x000ea60000000000 */
[--C-:B------:R-:W-:Y:S01]  /*18470*/  FFMA.FTZ R90, R171, UR4, -R8.reuse ;  /* 0x00000004ab5a7c23 */ /* 0x100fe20008010808 */
[----:B------:R3:W-:Y:S01]  /*18480*/  MUFU.EX2 R27, R0 ;  /* 0x00000000001b7308 */ /* 0x0007e20000000800 */
[----:B------:R-:W-:Y:S01]  /*18490*/  FFMA.FTZ R171, R109, UR4, -R8 ;  /* 0x000000046dab7c23 */ /* 0x000fe20008010808 */
[--C-:B------:R-:W-:Y:S08]  /*184a0*/  FFMA.FTZ R109, R70, UR4, -R2.reuse ;  /* 0x00000004466d7c23 */ /* 0x100ff00008010802 */
[----:B------:R-:W-:Y:S01]  /*184b0*/  MUFU.EX2 R250, R13 ;  /* 0x0000000d00fa7308 */ /* 0x000fe20000000800 */
[----:B-1----:R-:W-:Y:S01]  /*184c0*/  FFMA.FTZ R11, R249, UR4, -R2 ;  /* 0x00000004f90b7c23 */ /* 0x002fe20008010802 */
[----:B------:R-:W-:Y:S02]  /*184d0*/  IMAD.MOV.U32 R249, RZ, RZ, R127 ;  /* 0x000000fffff97224 */ /* 0x000fe400078e007f */
[----:B------:R-:W-:Y:S01]  /*184e0*/  FFMA.FTZ R127, R45, UR4, -R10 ;  /* 0x000000042d7f7c23 */ /* 0x000fe2000801080a */
[----:B------:R-:W-:Y:S02]  /*184f0*/  IMAD.MOV.U32 R45, RZ, RZ, R200 ;  /* 0x000000ffff2d7224 */ /* 0x000fe400078e00c8 */
[----:B------:R-:W-:Y:S01]  /*18500*/  FFMA.FTZ R200, R130, UR4, -R9 ;  /* 0x0000000482c87c23 */ /* 0x000fe20008010809 */
[----:B------:R-:W-:Y:S02]  /*18510*/  FFMA.FTZ R130, R61, UR4, -R8 ;  /* 0x000000043d827c23 */ /* 0x000fe40008010808 */
[----:B------:R1:W-:Y:S01]  /*18520*/  MUFU.EX2 R247, R11 ;  /* 0x0000000b00f77308 */ /* 0x0003e20000000800 */
[----:B---3--:R-:W-:Y:S04]  /*18530*/  LOP3.LUT R0, R6, 0xffff, RZ, 0xc0, !PT ;  /* 0x0000ffff06007812 */ /* 0x008fe800078ec0ff */
[----:B------:R-:W-:Y:S04]  /*18540*/  SHF.R.U32.HI R0, RZ, 0x8, R0 ;  /* 0x00000008ff007819 */ /* 0x000fe80000011600 */
[----:B------:R-:W-:Y:S01]  /*18550*/  PRMT R80, R12, 0x5410, R0 ;  /* 0x000054100c507816 */ /* 0x000fe20000000000 */
[----:B------:R-:W-:Y:S01]  /*18560*/  FFMA.FTZ R12, R246, UR4, -R10 ;  /* 0x00000004f60c7c23 */ /* 0x000fe2000801080a */
[--C-:B------:R-:W-:Y:S03]  /*18570*/  SHF.R.U32.HI R0, RZ, 0x10, R6.reuse ;  /* 0x00000010ff007819 */ /* 0x100fe60000011606 */
[----:B------:R3:W-:Y:S01]  /*18580*/  MUFU.EX2 R235, R12 ;  /* 0x0000000c00eb7308 */ /* 0x0007e20000000800 */
[----:B------:R-:W-:Y:S02]  /*18590*/  LOP3.LUT R0, R0, 0xff, RZ, 0xc0, !PT ;  /* 0x000000ff00007812 */ /* 0x000fe400078ec0ff */
[----:B-1----:R-:W-:Y:S01]  /*185a0*/  SHF.R.U32.HI R11, RZ, 0x18, R6 ;  /* 0x00000018ff0b7819 */ /* 0x002fe20000011606 */
[--C-:B------:R-:W-:Y:S01]  /*185b0*/  FFMA.FTZ R6, R224, UR4, -R10.reuse ;  /* 0x00000004e0067c23 */ /* 0x100fe2000801080a */
[----:B------:R-:W-:Y:S01]  /*185c0*/  FFMA.FTZ R224, R116, UR4, -R10 ;  /* 0x0000000474e07c23 */ /* 0x000fe2000801080a */
[----:B------:R-:W-:Y:S01]  /*185d0*/  IMAD.MOV.U32 R116, RZ, RZ, R135 ;  /* 0x000000ffff747224 */ /* 0x000fe200078e0087 */
[----:B------:R-:W-:Y:S03]  /*185e0*/  PRMT R81, R0, 0x5410, R11 ;  /* 0x0000541000517816 */ /* 0x000fe6000000000b */
[----:B------:R1:W4:Y:S01]  /*185f0*/  MUFU.EX2 R236, R6 ;  /* 0x0000000600ec7308 */ /* 0x0003220000000800 */
[--C-:B------:R-:W-:Y:S01]  /*18600*/  FFMA.FTZ R11, R227, UR4, -R9.reuse ;  /* 0x00000004e30b7c23 */ /* 0x100fe20008010809 */
[----:B------:R-:W-:Y:S01]  /*18610*/  SHF.R.U32.HI R0, RZ, 0x8, R14 ;  /* 0x00000008ff007819 */ /* 0x000fe2000001160e */
[----:B------:R-:W-:Y:S02]  /*18620*/  IMAD.MOV.U32 R14, RZ, RZ, R34 ;  /* 0x000000ffff0e7224 */ /* 0x000fe400078e0022 */
[----:B------:R-:W-:Y:S01]  /*18630*/  FFMA.FTZ R34, R202, UR4, -R10 ;  /* 0x00000004ca227c23 */ /* 0x000fe2000801080a */
[--C-:B------:R-:W-:Y:S01]  /*18640*/  FFMA.FTZ R202, R131, UR4, -R9.reuse ;  /* 0x0000000483ca7c23 */ /* 0x100fe20008010809 */
[----:B------:R-:W-:Y:S01]  /*18650*/  PRMT R77, R16, 0x5410, R0 ;  /* 0x00005410104d7816 */ /* 0x000fe20000000000 */
[----:B------:R-:W-:Y:S02]  /*18660*/  FFMA.FTZ R131, R105, UR4, -R8 ;  /* 0x0000000469837c23 */ /* 0x000fe40008010808 */
[----:B------:R2:W-:Y:S01]  /*18670*/  MUFU.EX2 R230, R11 ;  /* 0x0000000b00e67308 */ /* 0x0005e20000000800 */
[----:B------:R-:W-:Y:S01]  /*18680*/  FSEL R0, R38, RZ, P2 ;  /* 0x000000ff26007208 */ /* 0x000fe20001000000 */
[----:B---3--:R-:W-:Y:S04]  /*18690*/  IMAD.WIDE.U32 R12, R73, -0x2daee0ad, RZ ;  /* 0xd2511f53490c7825 */ /* 0x008fe800078e00ff */
[----:B------:R-:W-:Y:S01]  /*186a0*/  FFMA.FTZ R227, R117, UR4, -R10 ;  /* 0x0000000475e37c23 */ /* 0x000fe2000801080a */
[----:B------:R-:W-:Y:S01]  /*186b0*/  FFMA.FTZ R117, R87, UR4, -R9 ;  /* 0x0000000457757c23 */ /* 0x000fe20008010809 */
[----:B------:R-:W-:Y:S02]  /*186c0*/  IMAD.MOV.U32 R16, RZ, RZ, R132 ;  /* 0x000000ffff107224 */ /* 0x000fe400078e0084 */
[--C-:B------:R-:W-:Y:S01]  /*186d0*/  FFMA.FTZ R132, R46, UR4, -R10.reuse ;  /* 0x000000042e847c23 */ /* 0x100fe2000801080a */
[----:B------:R3:W-:Y:S01]  /*186e0*/  MUFU.EX2 R135, R19 ;  /* 0x0000001300877308 */ /* 0x0007e20000000800 */
[----:B-1----:R-:W-:Y:S01]  /*186f0*/  FFMA.FTZ R6, R223, UR4, -R10 ;  /* 0x00000004df067c23 */ /* 0x002fe2000801080a */
[----:B------:R-:W-:Y:S02]  /*18700*/  IMAD.MOV.U32 R87, RZ, RZ, R183 ;  /* 0x000000ffff577224 */ /* 0x000fe400078e00b7 */
[----:B------:R-:W-:Y:S01]  /*18710*/  FFMA.FTZ R73, R216, UR4, -R8 ;  /* 0x00000004d8497c23 */ /* 0x000fe20008010808 */
[----:B------:R-:W-:Y:S02]  /*18720*/  IMAD.MOV.U32 R46, RZ, RZ, R112 ;  /* 0x000000ffff2e7224 */ /* 0x000fe400078e0070 */
[----:B------:R-:W-:Y:S01]  /*18730*/  FFMA.FTZ R105, R63, UR4, -R2 ;  /* 0x000000043f697c23 */ /* 0x000fe20008010802 */
[----:B------:R-:W-:Y:S02]  /*18740*/  IMAD.MOV.U32 R112, RZ, RZ, R187 ;  /* 0x000000ffff707224 */ /* 0x000fe400078e00bb */
[--C-:B------:R-:W-:Y:S01]  /*18750*/  FFMA.FTZ R223, R128, UR4, -R10.reuse ;  /* 0x0000000480df7c23 */ /* 0x100fe2000801080a */
[----:B------:R1:W-:Y:S01]  /*18760*/  MUFU.EX2 R189, R6 ;  /* 0x0000000600bd7308 */ /* 0x0003e20000000800 */
[--C-:B--2---:R-:W-:Y:S01]  /*18770*/  FFMA.FTZ R11, R220, UR4, -R9.reuse ;  /* 0x00000004dc0b7c23 */ /* 0x104fe20008010809 */
[----:B------:R-:W-:Y:S01]  /*18780*/  FFMA.FTZ R220, R129, UR4, -R10 ;  /* 0x0000000481dc7c23 */ /* 0x000fe2000801080a */
[----:B------:R-:W-:Y:S02]  /*18790*/  IMAD.MOV.U32 R100, RZ, RZ, R16 ;  /* 0x000000ffff647224 */ /* 0x000fe400078e0010 */
[--C-:B------:R-:W-:Y:S01]  /*187a0*/  FFMA.FTZ R16, R218, UR4, -R9.reuse ;  /* 0x00000004da107c23 */ /* 0x100fe20008010809 */
[--C-:B------:R-:W-:Y:S01]  /*187b0*/  FFMA.FTZ R218, R119, UR4, -R9.reuse ;  /* 0x0000000477da7c23 */ /* 0x100fe20008010809 */
[----:B----4-:R-:W-:Y:S02]  /*187c0*/  IMAD.MOV.U32 R231, RZ, RZ, R236 ;  /* 0x000000ffffe77224 */ /* 0x010fe400078e00ec */
[--C-:B------:R-:W-:Y:S01]  /*187d0*/  FFMA.FTZ R183, R102, UR4, -R9.reuse ;  /* 0x0000000466b77c23 */ /* 0x100fe20008010809 */
[----:B------:R2:W-:Y:S01]  /*187e0*/  MUFU.EX2 R246, R11 ;  /* 0x0000000b00f67308 */ /* 0x0005e20000000800 */
[----:B------:R-:W-:Y:S02]  /*187f0*/  IMAD.MOV.U32 R236, RZ, RZ, R30 ;  /* 0x000000ffffec7224 */ /* 0x000fe400078e001e */
[--C-:B------:R-:W-:Y:S01]  /*18800*/  FFMA.FTZ R30, R179, UR4, -R9.reuse ;  /* 0x00000004b31e7c23 */ /* 0x100fe20008010809 */
[----:B------:R-:W-:Y:S01]  /*18810*/  FFMA.FTZ R179, R115, UR4, -R9 ;  /* 0x0000000473b37c23 */ /* 0x000fe20008010809 */
[----:B------:R-:W-:Y:S01]  /*18820*/  FFMA.FTZ R115, R92, UR4, -R8 ;  /* 0x000000045c737c23 */ /* 0x000fe20008010808 */
[----:B------:R-:W-:Y:S01]  /*18830*/  FFMA.FTZ R92, R79, UR4, -R2 ;  /* 0x000000044f5c7c23 */ /* 0x000fe20008010802 */
[----:B------:R-:W-:Y:S01]  /*18840*/  FFMA.FTZ R216, R121, UR4, -R8 ;  /* 0x0000000479d87c23 */ /* 0x000fe20008010808 */
[--C-:B---3--:R-:W-:Y:S02]  /*18850*/  FFMA.FTZ R19, R252, UR4, -R2.reuse ;  /* 0x00000004fc137c23 */ /* 0x108fe40008010802 */
[----:B------:R-:W-:Y:S01]  /*18860*/  MUFU.EX2 R105, R105 ;  /* 0x0000006900697308 */ /* 0x000fe20000000800 */
[----:B-1----:R-:W-:Y:S01]  /*18870*/  LOP3.LUT R6, R15, 0xff, RZ, 0xc0, !PT ;  /* 0x000000ff0f067812 */ /* 0x002fe200078ec0ff */
[----:B------:R-:W-:Y:S01]  /*18880*/  FFMA.FTZ R121, R111, UR4, -R2 ;  /* 0x000000046f797c23 */ /* 0x000fe20008010802 */
[----:B------:R-:W-:Y:S01]  /*18890*/  LOP3.LUT R15, R25, UR23, R12, 0x96, !PT ;  /* 0x00000017190f7c12 */ /* 0x000fe2000f8e960c */
[----:B------:R-:W-:Y:S01]  /*188a0*/  FFMA.FTZ R12, R14, UR4, -R8 ;  /* 0x000000040e0c7c23 */ /* 0x000fe20008010808 */
[----:B------:R-:W-:Y:S01]  /*188b0*/  PRMT R82, R6, 0x5410, R17 ;  /* 0x0000541006527816 */ /* 0x000fe20000000011 */
[----:B------:R-:W-:Y:S01]  /*188c0*/  FADD.FTZ R6, -R0, R134 ;  /* 0x0000008600067221 */ /* 0x000fe20000010100 */
[--C-:B------:R-:W-:Y:S03]  /*188d0*/  FFMA.FTZ R0, R229, UR4, -R9.reuse ;  /* 0x00000004e5007c23 */ /* 0x100fe60008010809 */
[----:B------:R-:W-:Y:S01]  /*188e0*/  MUFU.EX2 R121, R121 ;  /* 0x0000007900797308 */ /* 0x000fe20000000800 */
[----:B------:R-:W-:Y:S02]  /*188f0*/  IMAD.MOV.U32 R229, RZ, RZ, R188 ;  /* 0x000000ffffe57224 */ /* 0x000fe400078e00bc */
[----:B--2---:R-:W-:Y:S01]  /*18900*/  FFMA.FTZ R11, R249, UR4, -R2 ;  /* 0x00000004f90b7c23 */ /* 0x004fe20008010802 */
[----:B------:R-:W-:Y:S01]  /*18910*/  FFMA.FTZ R14, R215, UR4, -R9 ;  /* 0x00000004d70e7c23 */ /* 0x000fe20008010809 */
[----:B------:R-:W-:Y:S01]  /*18920*/  FMUL.FTZ R6, R6, UR4 ;  /* 0x0000000406067c20 */ /* 0x000fe20008410000 */
[----:B------:R-:W-:Y:S02]  /*18930*/  IMAD.MOV.U32 R17, RZ, RZ, R133 ;  /* 0x000000ffff117224 */ /* 0x000fe400078e0085 */
[--C-:B------:R-:W-:Y:S01]  /*18940*/  FFMA.FTZ R134, R96, UR4, -R10.reuse ;  /* 0x0000000460867c23 */ /* 0x100fe2000801080a */
[----:B------:R-:W-:Y:S01]  /*18950*/  FFMA.FTZ R133, R97, UR4, -R10 ;  /* 0x0000000461857c23 */ /* 0x000fe2000801080a */
[----:B------:R1:W-:Y:S01]  /*18960*/  MUFU.EX2 R188, R0 ;  /* 0x0000000000bc7308 */ /* 0x0003e20000000800 */
[----:B------:R-:W-:Y:S02]  /*18970*/  IMAD.MOV.U32 R96, RZ, RZ, R180 ;  /* 0x000000ffff607224 */ /* 0x000fe400078e00b4 */
[--C-:B------:R-:W-:Y:S01]  /*18980*/  FFMA.FTZ R180, R42, UR4, -R10.reuse ;  /* 0x000000042ab47c23 */ /* 0x100fe2000801080a */
[----:B------:R-:W-:Y:S02]  /*18990*/  IMAD.MOV.U32 R97, RZ, RZ, R181 ;  /* 0x000000ffff617224 */ /* 0x000fe400078e00b5 */
[----:B------:R-:W-:Y:S01]  /*189a0*/  FFMA.FTZ R181, R44, UR4, -R10 ;  /* 0x000000042cb57c23 */ /* 0x000fe2000801080a */
[----:B------:R-:W-:Y:S01]  /*189b0*/  LOP3.LUT R10, R13, UR16, R182, 0x96, !PT ;  /* 0x000000100d0a7c12 */ /* 0x000fe2000f8e96b6 */
[----:B------:R-:W-:Y:S01]  /*189c0*/  FFMA.FTZ R13, R229, UR4, -R8 ;  /* 0x00000004e50d7c23 */ /* 0x000fe20008010808 */
[----:B------:R-:W-:Y:S01]  /*189d0*/  IMAD.MOV.U32 R229, RZ, RZ, R245 ;  /* 0x000000ffffe57224 */ /* 0x000fe200078e00f5 */
[----:B------:R2:W-:Y:S01]  /*189e0*/  MUFU.EX2 R249, R12 ;  /* 0x0000000c00f97308 */ /* 0x0005e20000000800 */
[----:B------:R-:W-:Y:S02]  /*189f0*/  IMAD.MOV.U32 R129, RZ, RZ, R97 ;  /* 0x000000ffff817224 */ /* 0x000fe400078e0061 */
[----:B------:R-:W-:Y:S01]  /*18a00*/  FFMA.FTZ R97, R47, UR4, -R9 ;  /* 0x000000042f617c23 */ /* 0x000fe20008010809 */
[----:B------:R-:W-:Y:S02]  /*18a10*/  IMAD.MOV.U32 R47, RZ, RZ, R113 ;  /* 0x000000ffff2f7224 */ /* 0x000fe400078e0071 */
[----:B------:R-:W-:Y:S01]  /*18a20*/  FFMA.FTZ R113, R86, UR4, -R9 ;  /* 0x0000000456717c23 */ /* 0x000fe20008010809 */
[----:B------:R-:W-:Y:S02]  /*18a30*/  IMAD.MOV.U32 R101, RZ, RZ, R17 ;  /* 0x000000ffff657224 */ /* 0x000fe400078e0011 */
[----:B------:R-:W-:Y:S01]  /*18a40*/  FFMA.FTZ R17, R239, UR4, -R9 ;  /* 0x00000004ef117c23 */ /* 0x000fe20008010809 */
[----:B------:R-:W-:Y:S01]  /*18a50*/  IMAD.MOV.U32 R119, RZ, RZ, R47 ;  /* 0x000000ffff777224 */ /* 0x000fe200078e002f */
[----:B------:R3:W-:Y:S01]  /*18a60*/  MUFU.EX2 R242, R13 ;  /* 0x0000000d00f27308 */ /* 0x0007e20000000800 */
[--C-:B-1----:R-:W-:Y:S01]  /*18a70*/  FFMA.FTZ R0, R248, UR4, -R9.reuse ;  /* 0x00000004f8007c23 */ /* 0x102fe20008010809 */
[----:B------:R-:W-:Y:S02]  /*18a80*/  IMAD.MOV.U32 R86, RZ, RZ, R182 ;  /* 0x000000ffff567224 */ /* 0x000fe400078e00b6 */
[--C-:B------:R-:W-:Y:S01]  /*18a90*/  FFMA.FTZ R44, R214, UR4, -R9.reuse ;  /* 0x00000004d62c7c23 */ /* 0x100fe20008010809 */
[----:B------:R-:W-:Y:S02]  /*18aa0*/  IMAD.MOV.U32 R128, RZ, RZ, R96 ;  /* 0x000000ffff807224 */ /* 0x000fe400078e0060 */
[--C-:B------:R-:W-:Y:S01]  /*18ab0*/  FFMA.FTZ R96, R83, UR4, -R9.reuse ;  /* 0x0000000453607c23 */ /* 0x100fe20008010809 */
[--C-:B------:R-:W-:Y:S01]  /*18ac0*/  FFMA.FTZ R182, R114, UR4, -R9.reuse ;  /* 0x0000000472b67c23 */ /* 0x100fe20008010809 */
[----:B------:R-:W-:Y:S01]  /*18ad0*/  FFMA.FTZ R215, R118, UR4, -R9 ;  /* 0x0000000476d77c23 */ /* 0x000fe20008010809 */
[----:B------:R1:W4:Y:S01]  /*18ae0*/  MUFU.EX2 R248, R0 ;  /* 0x0000000000f87308 */ /* 0x0003220000000800 */
[----:B--2---:R-:W-:Y:S01]  /*18af0*/  FFMA.FTZ R12, R67, UR4, -R8 ;  /* 0x00000004430c7c23 */ /* 0x004fe20008010808 */
[----:B------:R-:W-:Y:S02]  /*18b00*/  IMAD.MOV.U32 R118, RZ, RZ, R46 ;  /* 0x000000ffff767224 */ /* 0x000fe400078e002e */
[--C-:B------:R-:W-:Y:S01]  /*18b10*/  FFMA.FTZ R67, R217, UR4, -R8.reuse ;  /* 0x00000004d9437c23 */ /* 0x100fe20008010808 */
[----:B------:R-:W-:Y:S02]  /*18b20*/  IMAD.MOV.U32 R46, RZ, RZ, R247 ;  /* 0x000000ffff2e7224 */ /* 0x000fe400078e00f7 */
[----:B------:R-:W-:Y:S01]  /*18b30*/  FFMA.FTZ R47, R221, UR4, -R8 ;  /* 0x00000004dd2f7c23 */ /* 0x000fe20008010808 */
[----:B------:R-:W-:Y:S02]  /*18b40*/  IMAD.MOV.U32 R239, RZ, RZ, R186 ;  /* 0x000000ffffef7224 */ /* 0x000fe400078e00ba */
[--C-:B------:R-:W-:Y:S01]  /*18b50*/  FFMA.FTZ R114, R93, UR4, -R8.reuse ;  /* 0x000000045d727c23 */ /* 0x100fe20008010808 */
[----:B------:R2:W-:Y:S01]  /*18b60*/  MUFU.EX2 R187, R12 ;  /* 0x0000000c00bb7308 */ /* 0x0005e20000000800 */
[----:B---3--:R-:W-:Y:S01]  /*18b70*/  FFMA.FTZ R13, R69, UR4, -R8 ;  /* 0x00000004450d7c23 */ /* 0x008fe20008010808 */
[----:B------:R-:W-:Y:S02]  /*18b80*/  IMAD.MOV.U32 R69, RZ, RZ, R26 ;  /* 0x000000ffff457224 */ /* 0x000fe400078e001a */
[--C-:B------:R-:W-:Y:S01]  /*18b90*/  FFMA.FTZ R26, R241, UR4, -R8.reuse ;  /* 0x00000004f11a7c23 */ /* 0x100fe20008010808 */
[----:B------:R-:W-:Y:S02]  /*18ba0*/  IMAD.MOV.U32 R241, RZ, RZ, R91 ;  /* 0x000000fffff17224 */ /* 0x000fe400078e005b */
[----:B------:R-:W-:Y:S01]  /*18bb0*/  FFMA.FTZ R91, R176, UR4, -R8 ;  /* 0x00000004b05b7c23 */ /* 0x000fe20008010808 */
[----:B------:R-:W-:Y:S02]  /*18bc0*/  IMAD.MOV.U32 R102, RZ, RZ, R128 ;  /* 0x000000ffff667224 */ /* 0x000fe400078e0080 */
[----:B------:R-:W-:Y:S01]  /*18bd0*/  FFMA.FTZ R176, R108, UR4, -R8 ;  /* 0x000000046cb07c23 */ /* 0x000fe20008010808 */
[----:B------:R3:W-:Y:S01]  /*18be0*/  MUFU.EX2 R232, R11 ;  /* 0x0000000b00e87308 */ /* 0x0007e20000000800 */
[--C-:B-1----:R-:W-:Y:S01]  /*18bf0*/  FFMA.FTZ R0, R20, UR4, -R2.reuse ;  /* 0x0000000414007c23 */ /* 0x102fe20008010802 */
[----:B------:R-:W-:Y:S01]  /*18c00*/  FFMA.FTZ R20, R237, UR4, -R9 ;  /* 0x00000004ed147c23 */ /* 0x000fe20008010809 */
[----:B------:R-:W-:Y:S02]  /*18c10*/  IMAD.MOV.U32 R237, RZ, RZ, R31 ;  /* 0x000000ffffed7224 */ /* 0x000fe400078e001f */
[----:B------:R-:W-:Y:S01]  /*18c20*/  FFMA.FTZ R31, R170, UR4, -R9 ;  /* 0x00000004aa1f7c23 */ /* 0x000fe20008010809 */
[----:B------:R-:W-:Y:S01]  /*18c30*/  FFMA.FTZ R9, R45, UR4, -R2 ;  /* 0x000000042d097c23 */ /* 0x000fe20008010802 */
[----:B------:R-:W-:Y:S02]  /*18c40*/  IMAD.MOV.U32 R103, RZ, RZ, R129 ;  /* 0x000000ffff677224 */ /* 0x000fe400078e0081 */
[----:B------:R-:W-:Y:S01]  /*18c50*/  FFMA.FTZ R129, R60, UR4, -R8 ;  /* 0x000000043c817c23 */ /* 0x000fe20008010808 */
[----:B------:R1:W-:Y:S01]  /*18c60*/  MUFU.EX2 R245, R0 ;  /* 0x0000000000f57308 */ /* 0x0003e20000000800 */
[----:B--2---:R-:W-:Y:S01]  /*18c70*/  FFMA.FTZ R12, R241, UR4, -R2 ;  /* 0x00000004f10c7c23 */ /* 0x004fe20008010802 */
[----:B------:R-:W-:Y:S02]  /*18c80*/  IMAD.MOV.U32 R241, RZ, RZ, R119 ;  /* 0x000000fffff17224 */ /* 0x000fe400078e0077 */
[--C-:B------:R-:W-:Y:S01]  /*18c90*/  FFMA.FTZ R45, R222, UR4, -R8.reuse ;  /* 0x00000004de2d7c23 */ /* 0x100fe20008010808 */
[----:B------:R-:W-:Y:S02]  /*18ca0*/  IMAD.MOV.U32 R119, RZ, RZ, R87 ;  /* 0x000000ffff777224 */ /* 0x000fe400078e0057 */
[--C-:B------:R-:W-:Y:S01]  /*18cb0*/  FFMA.FTZ R222, R125, UR4, -R8.reuse ;  /* 0x000000047dde7c23 */ /* 0x100fe20008010808 */
[----:B------:R-:W-:Y:S02]  /*18cc0*/  IMAD.MOV.U32 R42, RZ, RZ, R23 ;  /* 0x000000ffff2a7224 */ /* 0x000fe400078e0017 */
[--C-:B------:R-:W-:Y:S01]  /*18cd0*/  FFMA.FTZ R23, R243, UR4, -R8.reuse ;  /* 0x00000004f3177c23 */ /* 0x100fe20008010808 */
[----:B------:R-:W-:Y:S01]  /*18ce0*/  IMAD.MOV.U32 R79, RZ, RZ, R119 ;  /* 0x000000ffff4f7224 */ /* 0x000fe200078e0077 */
[----:B------:R-:W-:Y:S01]  /*18cf0*/  MUFU.EX2 R247, R9 ;  /* 0x0000000900f77308 */ /* 0x000fe20000000800 */
[----:B------:R-:W2:Y:S01]  /*18d00*/  LDC.U8 R119, c[0x0][0x388] ;  /* 0x0000e200ff777b82 */ /* 0x000ea20000000000 */
[----:B---3--:R-:W-:Y:S04]  /*18d10*/  IMAD.WIDE.U32 R10, R10, -0x326172a9, RZ ;  /* 0xcd9e8d570a0a7825 */ /* 0x008fe800078e00ff */
[--C-:B------:R-:W-:Y:S01]  /*18d20*/  FFMA.FTZ R170, R104, UR4, -R8.reuse ;  /* 0x0000000468aa7c23 */ /* 0x100fe20008010808 */
[----:B------:R-:W-:Y:S01]  /*18d30*/  FFMA.FTZ R214, R120, UR4, -R8 ;  /* 0x0000000478d67c23 */ /* 0x000fe20008010808 */
[----:B------:R-:W-:Y:S02]  /*18d40*/  IMAD.MOV.U32 R128, RZ, RZ, R28 ;  /* 0x000000ffff807224 */ /* 0x000fe400078e001c */
[----:B------:R-:W-:Y:S01]  /*18d50*/  FFMA.FTZ R28, R240, UR4, -R8 ;  /* 0x00000004f01c7c23 */ /* 0x000fe20008010808 */
[----:B-1----:R-:W-:Y:S01]  /*18d60*/  FFMA.FTZ R0, R64, UR4, -R2 ;  /* 0x0000000440007c23 */ /* 0x002fe20008010802 */
        /* <DEDUP_REMOVED lines=10> */
[----:B------:R-:W-:Y:S02]  /*18e10*/  IMAD.MOV.U32 R243, RZ, RZ, R94 ;  /* 0x000000fffff37224 */ /* 0x000fe400078e005e */
[--C-:B------:R-:W-:Y:S01]  /*18e20*/  FFMA.FTZ R95, R74, UR4, -R8.reuse ;  /* 0x000000044a5f7c23 */ /* 0x100fe20008010808 */
[----:B------:R-:W-:Y:S01]  /*18e30*/  FFMA.FTZ R94, R72, UR4, -R8 ;  /* 0x00000004485e7c23 */ /* 0x000fe20008010808 */
[----:B------:R-:W-:Y:S01]  /*18e40*/  IMAD.MOV.U32 R62, RZ, RZ, R60 ;  /* 0x000000ffff3e7224 */ /* 0x000fe200078e003c */
[----:B------:R-:W4:Y:S01]  /*18e50*/  LDL.LU R123, [R1+0x48] ;  /* 0x00004800017b7983 */ /* 0x000f220000300800 */
[----:B------:R-:W-:Y:S01]  /*18e60*/  IMAD.MOV.U32 R60, RZ, RZ, R240 ;  /* 0x000000ffff3c7224 */ /* 0x000fe200078e00f0 */
[----:B--2---:R-:W-:Y:S02]  /*18e70*/  PRMT R119, R119, 0x7054, R124 ;  /* 0x0000705477777816 */ /* 0x004fe4000000007c */
[----:B------:R-:W-:Y:S01]  /*18e80*/  MUFU.EX2 R240, R21 ;  /* 0x0000001500f07308 */ /* 0x000fe20000000800 */
[----:B------:R-:W-:Y:S02]  /*18e90*/  IMAD.MOV.U32 R104, RZ, RZ, R116 ;  /* 0x000000ffff687224 */ /* 0x000fe400078e0074 */
[--C-:B------:R-:W-:Y:S01]  /*18ea0*/  FFMA.FTZ R116, R107, UR4, -R2.reuse ;  /* 0x000000046b747c23 */ /* 0x100fe20008010802 */
[----:B------:R-:W-:Y:S01]  /*18eb0*/  IMAD.MOV.U32 R120, RZ, RZ, R83 ;  /* 0x000000ffff787224 */ /* 0x000fe200078e0053 */
[--C-:B------:R-:W-:Y:S01]  /*18ec0*/  HSET2.LE.AND R43, R43, R119.reuse, PT ;  /* 0x000000772b2b7233 */ /* 0x100fe20003803000 */
[----:B-1----:R-:W-:Y:S01]  /*18ed0*/  FFMA.FTZ R18, R243, UR4, -R2 ;  /* 0x00000004f3127c23 */ /* 0x002fe20008010802 */
[--C-:B------:R-:W-:Y:S01]  /*18ee0*/  HSET2.LE.AND R40, R40, R119.reuse, PT ;  /* 0x0000007728287233 */ /* 0x100fe20003803000 */
[----:B------:R-:W-:Y:S01]  /*18ef0*/  IMAD.MOV.U32 R83, RZ, RZ, R239 ;  /* 0x000000ffff537224 */ /* 0x000fe200078e00ef */
[--C-:B------:R-:W-:Y:S01]  /*18f00*/  HSET2.LE.AND R41, R41, R119.reuse, PT ;  /* 0x0000007729297233 */ /* 0x100fe20003803000 */
[----:B---3--:R-:W-:Y:S01]  /*18f10*/  FFMA.FTZ R13, R244, UR4, -R8 ;  /* 0x00000004f40d7c23 */ /* 0x008fe20008010808 */
[----:B------:R-:W-:Y:S01]  /*18f20*/  LOP3.LUT R8, R11, UR24, R84, 0x96, !PT ;  /* 0x000000180b087c12 */ /* 0x000fe2000f8e9654 */
[----:B------:R1:W-:Y:S01]  /*18f30*/  MUFU.EX2 R244, R0 ;  /* 0x0000000000f47308 */ /* 0x0003e20000000800 */
[--C-:B------:R-:W-:Y:S01]  /*18f40*/  HSET2.LE.AND R48, R48, R119.reuse, PT ;  /* 0x0000007730307233 */ /* 0x100fe20003803000 */
[----:B------:R-:W-:Y:S01]  /*18f50*/  IMAD.MOV.U32 R107, RZ, RZ, R128 ;  /* 0x000000ffff6b7224 */ /* 0x000fe200078e0080 */
[--C-:B------:R-:W-:Y:S01]  /*18f60*/  HSET2.LE.AND R49, R49, R119.reuse, PT ;  /* 0x0000007731317233 */ /* 0x100fe20003803000 */
[----:B------:R-:W-:Y:S01]  /*18f70*/  IMAD.WIDE.U32 R8, R8, -0x2daee0ad, RZ ;  /* 0xd2511f5308087825 */ /* 0x000fe200078e00ff */
[--C-:B------:R-:W-:Y:S02]  /*18f80*/  HSET2.LE.AND R50, R50, R119.reuse, PT ;  /* 0x0000007732327233 */ /* 0x100fe40003803000 */
[--C-:B------:R-:W-:Y:S03]  /*18f90*/  HSET2.LE.AND R51, R51, R119.reuse, PT ;  /* 0x0000007733337233 */ /* 0x100fe60003803000 */
[----:B------:R2:W-:Y:S01]  /*18fa0*/  MUFU.EX2 R252, R14 ;  /* 0x0000000e00fc7308 */ /* 0x0005e20000000800 */
[----:B------:R-:W-:Y:S01]  /*18fb0*/  LOP3.LUT R11, R9, UR19, R24, 0x96, !PT ;  /* 0x00000013090b7c12 */ /* 0x000fe2000f8e9618 */
[----:B------:R-:W-:Y:S02]  /*18fc0*/  IMAD.MOV.U32 R243, RZ, RZ, R64 ;  /* 0x000000fffff37224 */ /* 0x000fe400078e0040 */
[----:B------:R-:W-:Y:S01]  /*18fd0*/  FFMA.FTZ R72, R226, UR4, -R2 ;  /* 0x00000004e2487c23 */ /* 0x000fe20008010802 */
[----:B------:R-:W-:Y:S01]  /*18fe0*/  IMAD.MOV.U32 R226, RZ, RZ, R42 ;  /* 0x000000ffffe27224 */ /* 0x000fe200078e002a */
[----:B------:R-:W-:Y:S01]  /*18ff0*/  HSET2.LE.AND R42, R71, R119, PT ;  /* 0x00000077472a7233 */ /* 0x000fe20003803000 */
[--C-:B------:R-:W-:Y:S01]  /*19000*/  FFMA.FTZ R128, R110, UR4, -R2.reuse ;  /* 0x000000046e807c23 */ /* 0x100fe20008010802 */
[----:B------:R-:W-:Y:S02]  /*19010*/  IMAD.MOV.U32 R110, RZ, RZ, R243 ;  /* 0x000000ffff6e7224 */ /* 0x000fe400078e00f3 */
[--C-:B------:R-:W-:Y:S01]  /*19020*/  FFMA.FTZ R64, R233, UR4, -R2.reuse ;  /* 0x00000004e9407c23 */ /* 0x100fe20008010802 */
[----:B-1----:R-:W-:Y:S01]  /*19030*/  F2FP.F16.F32.PACK_AB R0, R107, R83 ;  /* 0x000000536b00723e */ /* 0x002fe200000000ff */
[----:B------:R-:W-:Y:S04]  /*19040*/  IMAD.WIDE.U32 R24, R15, -0x326172a9, RZ ;  /* 0xcd9e8d570f187825 */ /* 0x000fe800078e00ff */
[----:B------:R-:W-:Y:S01]  /*19050*/  FFMA.FTZ R74, R225, UR4, -R2 ;  /* 0x00000004e14a7c23 */ /* 0x000fe20008010802 */
[----:B------:R-:W-:Y:S01]  /*19060*/  MUFU.EX2 R233, R26 ;  /* 0x0000001a00e97308 */ /* 0x000fe20000000800 */
[----:B------:R-:W-:Y:S01]  /*19070*/  LOP3.LUT R42, R42, R0, RZ, 0xc0, !PT ;  /* 0x000000002a2a7212 */ /* 0x000fe200078ec0ff */
[----:B------:R-:W-:Y:S01]  /*19080*/  IMAD.MOV.U32 R119, RZ, RZ, R250 ;  /* 0x000000ffff777224 */ /* 0x000fe200078e00fa */
[----:B------:R-:W-:Y:S01]  /*19090*/  LOP3.LUT R10, R25, UR22, R10, 0x96, !PT ;  /* 0x00000016190a7c12 */ /* 0x000fe2000f8e960a */
[----:B------:R-:W-:Y:S01]  /*190a0*/  IMAD.MOV.U32 R21, RZ, RZ, R69 ;  /* 0x000000ffff157224 */ /* 0x000fe200078e0045 */
[----:B------:R-:W-:Y:S01]  /*190b0*/  F2FP.F16.F32.PACK_AB R0, R110, R104 ;  /* 0x000000686e00723e */ /* 0x000fe200000000ff */
[----:B------:R-:W-:Y:S02]  /*190c0*/  IMAD.MOV.U32 R102, RZ, RZ, R27 ;  /* 0x000000ffff667224 */ /* 0x000fe400078e001b */
[----:B------:R-:W-:Y:S01]  /*190d0*/  FFMA.FTZ R27, R251, UR4, -R2 ;  /* 0x00000004fb1b7c23 */ /* 0x000fe20008010802 */
[----:B--2---:R-:W-:Y:S01]  /*190e0*/  IMAD.WIDE.U32 R14, R10, -0x2daee0ad, RZ ;  /* 0xd2511f530a0e7825 */ /* 0x004fe200078e00ff */
[----:B------:R-:W-:Y:S01]  /*190f0*/  LOP3.LUT R43, R43, R0, RZ, 0xc0, !PT ;  /* 0x000000002b2b7212 */ /* 0x000fe200078ec0ff */
[----:B------:R-:W-:Y:S01]  /*19100*/  MUFU.EX2 R225, R12 ;  /* 0x0000000c00e17308 */ /* 0x000fe20000000800 */
[----:B------:R-:W-:Y:S01]  /*19110*/  F2FP.F16.F32.PACK_AB R0, R112, R178 ;  /* 0x000000b27000723e */ /* 0x000fe200000000ff */
[----:B------:R-:W-:Y:S01]  /*19120*/  IMAD.WIDE.U32 R10, R11, -0x326172a9, RZ ;  /* 0xcd9e8d570b0a7825 */ /* 0x000fe200078e00ff */
[----:B------:R-:W-:Y:S02]  /*19130*/  LOP3.LUT R8, R15, UR15, R8, 0x96, !PT ;  /* 0x0000000f0f087c12 */ /* 0x000fe4000f8e9608 */
[----:B------:R-:W-:Y:S01]  /*19140*/  LOP3.LUT R40, R40, R0, RZ, 0xc0, !PT ;  /* 0x0000000028287212 */ /* 0x000fe200078ec0ff */
[----:B------:R-:W-:Y:S01]  /*19150*/  IMAD.MOV.U32 R118, RZ, RZ, R86 ;  /* 0x000000ffff767224 */ /* 0x000fe200078e0056 */
[----:B------:R-:W-:Y:S01]  /*19160*/  F2FP.F16.F32.PACK_AB R0, R21, R175 ;  /* 0x000000af1500723e */ /* 0x000fe200000000ff */
[----:B------:R-:W-:Y:S02]  /*19170*/  IMAD.MOV.U32 R239, RZ, RZ, R46 ;  /* 0x000000ffffef7224 */ /* 0x000fe400078e002e */
[----:B------:R1:W-:Y:S01]  /*19180*/  MUFU.EX2 R251, R16 ;  /* 0x0000001000fb7308 */ /* 0x0003e20000000800 */
[----:B------:R-:W-:Y:S01]  /*19190*/  FFMA.FTZ R93, R78, UR4, -R2 ;  /* 0x000000044e5d7c23 */ /* 0x000fe20008010802 */
[----:B------:R-:W-:Y:S01]  /*191a0*/  LOP3.LUT R41, R41, R0, RZ, 0xc0, !PT ;  /* 0x0000000029297212 */ /* 0x000fe200078ec0ff */
[----:B------:R-:W-:Y:S01]  /*191b0*/  IMAD.MOV.U32 R78, RZ, RZ, R118 ;  /* 0x000000ffff4e7224 */ /* 0x000fe200078e0076 */
[----:B------:R-:W-:Y:S01]  /*191c0*/  F2FP.F16.F32.PACK_AB R0, R226, R173 ;  /* 0x000000ade200723e */ /* 0x000fe200000000ff */
[----:B------:R-:W-:Y:S02]  /*191d0*/  IMAD.MOV.U32 R118, RZ, RZ, R239 ;  /* 0x000000ffff767224 */ /* 0x000fe400078e00ef */
[--C-:B------:R-:W-:Y:S01]  /*191e0*/  FFMA.FTZ R46, R234, UR4, -R2.reuse ;  /* 0x00000004ea2e7c23 */ /* 0x100fe20008010802 */
[----:B------:R-:W-:Y:S01]  /*191f0*/  IMAD.WIDE.U32 R8, R8, -0x326172a9, RZ ;  /* 0xcd9e8d5708087825 */ /* 0x000fe200078e00ff */
[----:B------:R-:W-:Y:S01]  /*19200*/  LOP3.LUT R48, R48, R0, RZ, 0xc0, !PT ;  /* 0x0000000030307212 */ /* 0x000fe200078ec0ff */
[----:B------:R2:W-:Y:S02]  /*19210*/  MUFU.EX2 R239, R20 ;  /* 0x0000001400ef7308 */ /* 0x0005e40000000800 */
[----:B------:R-:W-:Y:S01]  /*19220*/  FFMA.FTZ R221, R5, UR4, -R2 ;  /* 0x0000000405dd7c23 */ /* 0x000fe20008010802 */
[----:B------:R-:W-:Y:S01]  /*19230*/  IMAD.MOV.U32 R111, RZ, RZ, R102 ;  /* 0x000000ffff6f7224 */ /* 0x000fe200078e0066 */
[C---:B------:R-:W-:Y:S01]  /*19240*/  LOP3.LUT R0, R8.reuse, 0xffff, RZ, 0xc0, !PT ;  /* 0x0000ffff08007812 */ /* 0x040fe200078ec0ff */
[----:B------:R-:W-:Y:S01]  /*19250*/  IMAD.MOV.U32 R102, RZ, RZ, R235 ;  /* 0x000000ffff667224 */ /* 0x000fe200078e00eb */
[----:B------:R-:W-:Y:S01]  /*19260*/  LOP3.LUT R5, R8, 0xff, RZ, 0xc0, !PT ;  /* 0x000000ff08057812 */ /* 0x000fe200078ec0ff */
[----:B------:R-:W-:Y:S01]  /*19270*/  IMAD.MOV.U32 R61, RZ, RZ, R103 ;  /* 0x000000ffff3d7224 */ /* 0x000fe200078e0067 */
[----:B------:R-:W-:Y:S02]  /*19280*/  SHF.R.U32.HI R0, RZ, 0x8, R0 ;  /* 0x00000008ff007819 */ /* 0x000fe40000011600 */
[----:B------:R3:W-:Y:S01]  /*19290*/  MUFU.EX2 R234, R17 ;  /* 0x0000001100ea7308 */ /* 0x0007e20000000800 */
[----:B------:R-:W-:Y:S01]  /*192a0*/  LOP3.LUT R10, R9, UR40, R10, 0x96, !PT ;  /* 0x00000028090a7c12 */ /* 0x000fe2000f8e960a */
[----:B-1----:R-:W-:Y:S01]  /*192b0*/  IMAD.MOV.U32 R16, RZ, RZ, R62 ;  /* 0x000000ffff107224 */ /* 0x002fe200078e003e */
[----:B------:R-:W-:Y:S01]  /*192c0*/  PRMT R62, R5, 0x5410, R0 ;  /* 0x00005410053e7816 */ /* 0x000fe20000000000 */
[----:B------:R-:W-:Y:S01]  /*192d0*/  IMAD.MOV.U32 R125, RZ, RZ, R229 ;  /* 0x000000ffff7d7224 */ /* 0x000fe200078e00e5 */
[----:B------:R-:W-:Y:S01]  /*192e0*/  SHF.R.U32.HI R5, RZ, 0x10, R8 ;  /* 0x00000010ff057819 */ /* 0x000fe20000011608 */
[----:B------:R-:W-:Y:S01]  /*192f0*/  FFMA.FTZ R86, R204, UR4, -R2 ;  /* 0x00000004cc567c23 */ /* 0x000fe20008010802 */
[----:B------:R-:W-:Y:S01]  /*19300*/  SHF.R.U32.HI R8, RZ, 0x18, R8 ;  /* 0x00000018ff087819 */ /* 0x000fe20000011608 */
[--C-:B------:R-:W-:Y:S01]  /*19310*/  FFMA.FTZ R103, R68, UR4, -R2.reuse ;  /* 0x0000000444677c23 */ /* 0x100fe20008010802 */
[----:B------:R-:W-:Y:S01]  /*19320*/  LOP3.LUT R5, R5, 0xff, RZ, 0xc0, !PT ;  /* 0x000000ff05057812 */ /* 0x000fe200078ec0ff */
[----:B------:R-:W-:Y:S01]  /*19330*/  IMAD.MOV.U32 R63, RZ, RZ, R61 ;  /* 0x000000ffff3f7224 */ /* 0x000fe200078e003d */
[----:B------:R-:W-:Y:S01]  /*19340*/  F2FP.F16.F32.PACK_AB R0, R125, R174 ;  /* 0x000000ae7d00723e */ /* 0x000fe200000000ff */
[--C-:B------:R-:W-:Y:S01]  /*19350*/  FFMA.FTZ R204, R122, UR4, -R2.reuse ;  /* 0x000000047acc7c23 */ /* 0x100fe20008010802 */
[----:B------:R-:W-:Y:S01]  /*19360*/  FFMA.FTZ R217, R126, UR4, -R2 ;  /* 0x000000047ed97c23 */ /* 0x000fe20008010802 */
[----:B------:R-:W-:Y:S01]  /*19370*/  LOP3.LUT R2, R11, UR18, R24, 0x96, !PT ;  /* 0x000000120b027c12 */ /* 0x000fe2000f8e9618 */
[----:B--2---:R-:W-:Y:S01]  /*19380*/  IMAD.MOV.U32 R20, RZ, RZ, R228 ;  /* 0x000000ffff147224 */ /* 0x004fe200078e00e4 */
[----:B------:R-:W-:Y:S01]  /*19390*/  LOP3.LUT R49, R49, R0, RZ, 0xc0, !PT ;  /* 0x0000000031317212 */ /* 0x000fe200078ec0ff */
[----:B---3--:R-:W-:Y:S01]  /*193a0*/  IMAD.MOV.U32 R17, RZ, RZ, R63 ;  /* 0x000000ffff117224 */ /* 0x008fe200078e003f */
[----:B------:R-:W-:Y:S01]  /*193b0*/  PRMT R63, R5, 0x5410, R8 ;  /* 0x00005410053f7816 */ /* 0x000fe20000000008 */
[----:B------:R-:W-:Y:S01]  /*193c0*/  IMAD.MOV.U32 R61, RZ, RZ, R241 ;  /* 0x000000ffff3d7224 */ /* 0x000fe200078e00f1 */
[----:B------:R-:W-:Y:S01]  /*193d0*/  F2FP.F16.F32.PACK_AB R0, R111, R20 ;  /* 0x000000146f00723e */ /* 0x000fe200000000ff */
[----:B------:R-:W-:Y:S01]  /*193e0*/  IMAD.WIDE.U32 R8, R2, -0x2daee0ad, RZ ;  /* 0xd2511f5302087825 */ /* 0x000fe200078e00ff */
[----:B------:R-:W-:Y:S02]  /*193f0*/  MUFU.EX2 R241, R30 ;  /* 0x0000001e00f17308 */ /* 0x000fe40000000800 */
[----:B------:R-:W-:Y:S01]  /*19400*/  LOP3.LUT R50, R50, R0, RZ, 0xc0, !PT ;  /* 0x0000000032327212 */ /* 0x000fe200078ec0ff */
[----:B------:R-:W-:Y:S01]  /*19410*/  IMAD.MOV.U32 R124, RZ, RZ, R102 ;  /* 0x000000ffff7c7224 */ /* 0x000fe200078e0066 */
[C---:B------:R-:W-:Y:S01]  /*19420*/  LOP3.LUT R0, R8.reuse, 0xffff, RZ, 0xc0, !PT ;  /* 0x0000ffff08007812 */ /* 0x040fe200078ec0ff */
[----:B----4-:R-:W-:Y:S01]  /*19430*/  IMAD.MOV.U32 R102, RZ, RZ, R248 ;  /* 0x000000ffff667224 */ /* 0x010fe200078e00f8 */
[----:B------:R-:W-:Y:S01]  /*19440*/  LOP3.LUT R2, R8, 0xff, RZ, 0xc0, !PT ;  /* 0x000000ff08027812 */ /* 0x000fe200078ec0ff */
[----:B------:R-:W-:Y:S01]  /*19450*/  IMAD.MOV.U32 R122, RZ, RZ, R231 ;  /* 0x000000ffff7a7224 */ /* 0x000fe200078e00e7 */
[----:B------:R-:W-:Y:S02]  /*19460*/  SHF.R.U32.HI R0, RZ, 0x8, R0 ;  /* 0x00000008ff007819 */ /* 0x000fe40000011600 */
[----:B------:R-:W-:Y:S01]  /*19470*/  MUFU.EX2 R248, R31 ;  /* 0x0000001f00f87308 */ /* 0x000fe20000000800 */
[----:B------:R-:W-:Y:S01]  /*19480*/  LOP3.LUT R5, R9, UR41, R14, 0x96, !PT ;  /* 0x0000002909057c12 */ /* 0x000fe2000f8e960e */
[----:B------:R-:W-:Y:S01]  /*19490*/  IMAD.MOV.U32 R69, RZ, RZ, R237 ;  /* 0x000000ffff457224 */ /* 0x000fe200078e00ed */
[----:B------:R-:W-:Y:S01]  /*194a0*/  PRMT R70, R2, 0x5410, R0 ;  /* 0x0000541002467816 */ /* 0x000fe20000000000 */
[----:B------:R-:W-:Y:S01]  /*194b0*/  IMAD.MOV.U32 R68, RZ, RZ, R236 ;  /* 0x000000ffff447224 */ /* 0x000fe200078e00ec */
[--C-:B------:R-:W-:Y:S01]  /*194c0*/  SHF.R.U32.HI R0, RZ, 0x10, R8.reuse ;  /* 0x00000010ff007819 */ /* 0x100fe20000011608 */
[----:B------:R-:W-:Y:S01]  /*194d0*/  IMAD.MOV.U32 R25, RZ, RZ, R69 ;  /* 0x000000ffff197224 */ /* 0x000fe200078e0045 */
[----:B------:R-:W-:Y:S01]  /*194e0*/  F2FP.F16.F32.PACK_AB R2, R118, R120 ;  /* 0x000000787602723e */ /* 0x000fe200000000ff */
[----:B------:R-:W-:Y:S01]  /*194f0*/  IMAD.MOV.U32 R69, RZ, RZ, R61 ;  /* 0x000000ffff457224 */ /* 0x000fe200078e003d */
[----:B------:R-:W-:Y:S01]  /*19500*/  SHF.R.U32.HI R8, RZ, 0x18, R8 ;  /* 0x00000018ff087819 */ /* 0x000fe20000011608 */
[----:B------:R-:W-:Y:S01]  /*19510*/  MUFU.EX2 R237, R27 ;  /* 0x0000001b00ed7308 */ /* 0x000fe20000000800 */
[----:B------:R-:W-:Y:S01]  /*19520*/  LOP3.LUT R0, R0, 0xff, RZ, 0xc0, !PT ;  /* 0x000000ff00007812 */ /* 0x000fe200078ec0ff */
[----:B------:R-:W-:Y:S01]  /*19530*/  IMAD.MOV.U32 R24, RZ, RZ, R68 ;  /* 0x000000ffff187224 */ /* 0x000fe200078e0044 */
[----:B------:R-:W-:Y:S01]  /*19540*/  LOP3.LUT R51, R51, R2, RZ, 0xc0, !PT ;  /* 0x0000000233337212 */ /* 0x000fe200078ec0ff */
[----:B------:R-:W-:Y:S01]  /*19550*/  IMAD.MOV.U32 R68, RZ, RZ, R60 ;  /* 0x000000ffff447224 */ /* 0x000fe200078e003c */
[----:B------:R-:W-:Y:S02]  /*19560*/  LOP3.LUT R2, R10, 0xffff, RZ, 0xc0, !PT ;  /* 0x0000ffff0a027812 */ /* 0x000fe400078ec0ff */
[----:B------:R-:W-:Y:S01]  /*19570*/  PRMT R71, R0, 0x5410, R8 ;  /* 0x0000541000477816 */ /* 0x000fe20000000008 */
[----:B------:R-:W-:Y:S01]  /*19580*/  FMUL.FTZ R0, R3, UR4 ;  /* 0x0000000403007c20 */ /* 0x000fe20008410000 */
[----:B------:R-:W-:Y:S01]  /*19590*/  LOP3.LUT R3, R10, 0xff, RZ, 0xc0, !PT ;  /* 0x000000ff0a037812 */ /* 0x000fe200078ec0ff */
[----:B------:R-:W-:Y:S01]  /*195a0*/  MUFU.EX2 R228, R13 ;  /* 0x0000000d00e47308 */ /* 0x000fe20000000800 */
[----:B------:R-:W-:Y:S04]  /*195b0*/  SHF.R.U32.HI R2, RZ, 0x8, R2 ;  /* 0x00000008ff027819 */ /* 0x000fe80000011602 */
[----:B------:R-:W-:Y:S02]  /*195c0*/  PRMT R60, R3, 0x5410, R2 ;  /* 0x00005410033c7816 */ /* 0x000fe40000000002 */
[--C-:B------:R-:W-:Y:S03]  /*195d0*/  SHF.R.U32.HI R2, RZ, 0x10, R10.reuse ;  /* 0x00000010ff027819 */ /* 0x100fe6000001160a */
[----:B------:R1:W-:Y:S01]  /*195e0*/  MUFU.EX2 R235, R23 ;  /* 0x0000001700eb7308 */ /* 0x0003e20000000800 */
[----:B------:R-:W-:Y:S02]  /*195f0*/  SHF.R.U32.HI R10, RZ, 0x18, R10 ;  /* 0x00000018ff0a7819 */ /* 0x000fe4000001160a */
[----:B------:R-:W-:Y:S02]  /*19600*/  LOP3.LUT R2, R2, 0xff, RZ, 0xc0, !PT ;  /* 0x000000ff02027812 */ /* 0x000fe400078ec0ff */
[C---:B------:R-:W-:Y:S02]  /*19610*/  LOP3.LUT R3, R5.reuse, 0xff, RZ, 0xc0, !PT ;  /* 0x000000ff05037812 */ /* 0x040fe400078ec0ff */
[----:B------:R-:W-:Y:S03]  /*19620*/  PRMT R61, R2, 0x5410, R10 ;  /* 0x00005410023d7816 */ /* 0x000fe6000000000a */
[----:B------:R2:W-:Y:S01]  /*19630*/  MUFU.EX2 R229, R22 ;  /* 0x0000001600e57308 */ /* 0x0005e20000000800 */
[----:B------:R-:W-:Y:S01]  /*19640*/  LOP3.LUT R2, R5, 0xffff, RZ, 0xc0, !PT ;  /* 0x0000ffff05027812 */ /* 0x000fe200078ec0ff */
[----:B------:R-:W3:Y:S03]  /*19650*/  LDL.LU R10, [R1+0x4c] ;  /* 0x00004c00010a7983 */ /* 0x000ee60000300800 */
[----:B------:R-:W-:Y:S05]  /*19660*/  SHF.R.U32.HI R2, RZ, 0x8, R2 ;  /* 0x00000008ff027819 */ /* 0x000fea0000011602 */
[----:B------:R-:W4:Y:S01]  /*19670*/  MUFU.EX2 R0, R0 ;  /* 0x0000000000007308 */ /* 0x000f220000000800 */
[----:B-1----:R-:W-:Y:S09]  /*19680*/  IMAD.MOV.U32 R23, RZ, RZ, R69 ;  /* 0x000000ffff177224 */ /* 0x002ff200078e0045 */
[----:B------:R1:W-:Y:S01]  /*19690*/  MUFU.EX2 R231, R18 ;  /* 0x0000001200e77308 */ /* 0x0003e20000000800 */
[----:B--2---:R-:W-:Y:S04]  /*196a0*/  IMAD.MOV.U32 R22, RZ, RZ, R249 ;  /* 0x000000ffff167224 */ /* 0x004fe800078e00f9 */
[----:B------:R-:W-:Y:S02]  /*196b0*/  IMAD.MOV.U32 R126, RZ, RZ, R22 ;  /* 0x000000ffff7e7224 */ /* 0x000fe400078e0016 */
[----:B------:R-:W-:Y:S01]  /*196c0*/  IMAD.MOV.U32 R22, RZ, RZ, R68 ;  /* 0x000000ffff167224 */ /* 0x000fe200078e0044 */
[----:B------:R-:W-:Y:S01]  /*196d0*/  PRMT R68, R3, 0x5410, R2 ;  /* 0x0000541003447816 */ /* 0x000fe20000000002 */
[----:B------:R-:W-:Y:S01]  /*196e0*/  FMUL.FTZ R2, R4, UR4 ;  /* 0x0000000404027c20 */ /* 0x000fe20008410000 */
[--C-:B------:R-:W-:Y:S01]  /*196f0*/  SHF.R.U32.HI R4, RZ, 0x10, R5.reuse ;  /* 0x00000010ff047819 */ /* 0x100fe20000011605 */
[----:B----4-:R-:W-:Y:S01]  /*19700*/  FMUL.FTZ R9, R0, R153 ;  /* 0x0000009900097220 */ /* 0x010fe20000410000 */
[----:B------:R-:W-:Y:S01]  /*19710*/  SHF.R.U32.HI R5, RZ, 0x18, R5 ;  /* 0x00000018ff057819 */ /* 0x000fe20000011605 */
[----:B------:R2:W4:Y:S01]  /*19720*/  MUFU.EX2 R3, R2 ;  /* 0x0000000200037308 */ /* 0x0005220000000800 */
[----:B------:R-:W-:Y:S01]  /*19730*/  LOP3.LUT R4, R4, 0xff, RZ, 0xc0, !PT ;  /* 0x000000ff04047812 */ /* 0x000fe200078ec0ff */
[----:B------:R-:W-:Y:S02]  /*19740*/  IMAD.MOV.U32 R153, RZ, RZ, R17 ;  /* 0x000000ffff997224 */ /* 0x000fe400078e0011 */
[----:B------:R-:W-:Y:S01]  /*19750*/  FMUL.FTZ R8, R0, R152 ;  /* 0x0000009800087220 */ /* 0x000fe20000410000 */
[----:B-1----:R-:W-:Y:S01]  /*19760*/  IMAD.MOV.U32 R18, RZ, RZ, R226 ;  /* 0x000000ffff127224 */ /* 0x002fe200078e00e2 */
[----:B------:R-:W-:Y:S01]  /*19770*/  PRMT R69, R4, 0x5410, R5 ;  /* 0x0000541004457816 */ /* 0x000fe20000000005 */
[C---:B------:R-:W-:Y:S01]  /*19780*/  FMUL.FTZ R12, R0.reuse, R144 ;  /* 0x00000090000c7220 */ /* 0x040fe20000410000 */
[C---:B------:R-:W-:Y:S02]  /*19790*/  FMUL.FTZ R13, R0.reuse, R145 ;  /* 0x00000091000d7220 */ /* 0x040fe40000410000 */
[----:B------:R1:W-:Y:S01]  /*197a0*/  MUFU.EX2 R249, R32 ;  /* 0x0000002000f97308 */ /* 0x0003e20000000800 */
[----:B------:R-:W-:Y:S02]  /*197b0*/  IMAD.MOV.U32 R145, RZ, RZ, R21 ;  /* 0x000000ffff917224 */ /* 0x000fe400078e0015 */
[----:B------:R-:W-:Y:S02]  /*197c0*/  IMAD.MOV.U32 R152, RZ, RZ, R16 ;  /* 0x000000ffff987224 */ /* 0x000fe400078e0010 */
[----:B------:R-:W-:Y:S05]  /*197d0*/  IMAD.MOV.U32 R144, RZ, RZ, R104 ;  /* 0x000000ffff907224 */ /* 0x000fea00078e0068 */
[----:B------:R1:W-:Y:S01]  /*197e0*/  MUFU.EX2 R226, R33 ;  /* 0x0000002100e27308 */ /* 0x0003e20000000800 */
[----:B--2---:R-:W-:Y:S01]  /*197f0*/  FMUL.FTZ R2, R7, UR4 ;  /* 0x0000000407027c20 */ /* 0x004fe20008410000 */
[C---:B----4-:R-:W-:Y:S01]  /*19800*/  FMUL.FTZ R11, R3.reuse, R155 ;  /* 0x0000009b030b7220 */ /* 0x050fe20000410000 */
[C---:B------:R-:W-:Y:S01]  /*19810*/  FMUL.FTZ R14, R3.reuse, R146 ;  /* 0x00000092030e7220 */ /* 0x040fe20000410000 */
[C---:B------:R-:W-:Y:S01]  /*19820*/  FMUL.FTZ R15, R3.reuse, R147 ;  /* 0x00000093030f7220 */ /* 0x040fe20000410000 */
[C---:B------:R-:W-:Y:S01]  /*19830*/  FMUL.FTZ R26, R3.reuse, R142 ;  /* 0x0000008e031a7220 */ /* 0x040fe20000410000 */
[C---:B------:R-:W-:Y:S01]  /*19840*/  FMUL.FTZ R27, R3.reuse, R143 ;  /* 0x0000008f031b7220 */ /* 0x040fe20000410000 */
[C---:B------:R-:W-:Y:S03]  /*19850*/  FMUL.FTZ R30, R3.reuse, R138 ;  /* 0x0000008a031e7220 */ /* 0x040fe60000410000 */
[----:B------:R-:W2:Y:S01]  /*19860*/  MUFU.EX2 R2, R2 ;  /* 0x0000000200027308 */ /* 0x000ea20000000800 */
[C---:B------:R-:W-:Y:S01]  /*19870*/  FMUL.FTZ R31, R3.reuse, R139 ;  /* 0x0000008b031f7220 */ /* 0x040fe20000410000 */
[----:B-1----:R-:W-:Y:S02]  /*19880*/  IMAD.MOV.U32 R32, RZ, RZ, R24 ;  /* 0x000000ffff207224 */ /* 0x002fe400078e0018 */
[C---:B------:R-:W-:Y:S01]  /*19890*/  FMUL.FTZ R24, R0.reuse, R140 ;  /* 0x0000008c00187220 */ /* 0x040fe20000410000 */
[----:B------:R-:W-:Y:S02]  /*198a0*/  IMAD.MOV.U32 R140, RZ, RZ, R20 ;  /* 0x000000ffff8c7224 */ /* 0x000fe400078e0014 */
[----:B------:R-:W-:Y:S03]  /*198b0*/  IMAD.MOV.U32 R142, RZ, RZ, R78 ;  /* 0x000000ffff8e7224 */ /* 0x000fe600078e004e */
[----:B------:R1:W-:Y:S01]  /*198c0*/  MUFU.EX2 R243, R28 ;  /* 0x0000001c00f37308 */ /* 0x0003e20000000800 */
[----:B------:R-:W-:Y:S02]  /*198d0*/  IMAD.MOV.U32 R33, RZ, RZ, R25 ;  /* 0x000000ffff217224 */ /* 0x000fe400078e0019 */
[----:B------:R-:W-:Y:S01]  /*198e0*/  FMUL.FTZ R25, R0, R141 ;  /* 0x0000008d00197220 */ /* 0x000fe20000410000 */
[----:B------:R-:W-:Y:S02]  /*198f0*/  IMAD.MOV.U32 R141, RZ, RZ, R18 ;  /* 0x000000ffff8d7224 */ /* 0x000fe400078e0012 */
[----:B------:R-:W-:Y:S02]  /*19900*/  IMAD.MOV.U32 R143, RZ, RZ, R79 ;  /* 0x000000ffff8f7224 */ /* 0x000fe400078e004f */
[----:B------:R-:W-:Y:S02]  /*19910*/  IMAD.MOV.U32 R139, RZ, RZ, R140 ;  /* 0x000000ffff8b7224 */ /* 0x000fe400078e008c */
[----:B------:R4:W-:Y:S01]  /*19920*/  MUFU.EX2 R250, R29 ;  /* 0x0000001d00fa7308 */ /* 0x0009e20000000800 */
[C---:B--2---:R-:W-:Y:S01]  /*19930*/  FMUL.FTZ R17, R2.reuse, R161 ;  /* 0x000000a102117220 */ /* 0x044fe20000410000 */
[C---:B------:R-:W-:Y:S01]  /*19940*/  FMUL.FTZ R4, R2.reuse, R164 ;  /* 0x000000a402047220 */ /* 0x040fe20000410000 */
[C---:B------:R-:W-:Y:S01]  /*19950*/  FMUL.FTZ R5, R2.reuse, R165 ;  /* 0x000000a502057220 */ /* 0x040fe20000410000 */
[C---:B------:R-:W-:Y:S01]  /*19960*/  FMUL.FTZ R16, R2.reuse, R160 ;  /* 0x000000a002107220 */ /* 0x040fe20000410000 */
[C---:B------:R-:W-:Y:S01]  /*19970*/  FMUL.FTZ R20, R2.reuse, R156 ;  /* 0x0000009c02147220 */ /* 0x040fe20000410000 */
[----:B------:R-:W-:Y:S01]  /*19980*/  FMUL.FTZ R21, R2, R157 ;  /* 0x0000009d02157220 */ /* 0x000fe20000410000 */
[----:B------:R-:W-:Y:S03]  /*19990*/  IMAD.MOV.U32 R140, RZ, RZ, R152 ;  /* 0x000000ffff8c7224 */ /* 0x000fe600078e0098 */
[----:B------:R2:W-:Y:S01]  /*199a0*/  MUFU.EX2 R236, R19 ;  /* 0x0000001300ec7308 */ /* 0x0005e20000000800 */
[----:B-1----:R-:W-:Y:S01]  /*199b0*/  FMUL.FTZ R28, R0, R136 ;  /* 0x00000088001c7220 */ /* 0x002fe20000410000 */
[----:B------:R-:W-:Y:S02]  /*199c0*/  IMAD.MOV.U32 R136, RZ, RZ, R32 ;  /* 0x000000ffff887224 */ /* 0x000fe400078e0020 */
[----:B------:R-:W-:Y:S01]  /*199d0*/  FMUL.FTZ R32, R2, R148 ;  /* 0x0000009402207220 */ /* 0x000fe20000410000 */
[----:B------:R-:W-:Y:S02]  /*199e0*/  IMAD.MOV.U32 R148, RZ, RZ, R22 ;  /* 0x000000ffff947224 */ /* 0x000fe400078e0016 */
[----:B------:R-:W-:Y:S03]  /*199f0*/  IMAD.MOV.U32 R138, RZ, RZ, R83 ;  /* 0x000000ffff8a7224 */ /* 0x000fe600078e0053 */
[----:B------:R-:W-:Y:S01]  /*19a00*/  MUFU.EX2 R160, R45 ;  /* 0x0000002d00a07308 */ /* 0x000fe20000000800 */
[----:B----4-:R-:W-:Y:S01]  /*19a10*/  FMUL.FTZ R29, R0, R137 ;  /* 0x00000089001d7220 */ /* 0x010fe20000410000 */
[----:B------:R-:W-:Y:S02]  /*19a20*/  IMAD.MOV.U32 R137, RZ, RZ, R33 ;  /* 0x000000ffff897224 */ /* 0x000fe400078e0021 */
[----:B------:R-:W-:Y:S01]  /*19a30*/  FMUL.FTZ R33, R2, R149 ;  /* 0x0000009502217220 */ /* 0x000fe20000410000 */
[----:B------:R-:W-:Y:S05]  /*19a40*/  IMAD.MOV.U32 R149, RZ, RZ, R23 ;  /* 0x000000ffff957224 */ /* 0x000fea00078e0017 */
[----:B------:R-:W-:Y:S01]  /*19a50*/  MUFU.EX2 R165, R46 ;  /* 0x0000002e00a57308 */ /* 0x000fe20000000800 */
[----:B--2---:R-:W-:Y:S09]  /*19a60*/  IMAD.MOV.U32 R19, RZ, RZ, R230 ;  /* 0x000000ffff137224 */ /* 0x004ff200078e00e6 */
[----:B------:R-:W-:Y:S10]  /*19a70*/  MUFU.EX2 R230, R34 ;  /* 0x0000002200e67308 */ /* 0x000ff40000000800 */
[----:B------:R-:W-:Y:S10]  /*19a80*/  MUFU.EX2 R164, R67 ;  /* 0x0000004300a47308 */ /* 0x000ff40000000800 */
[----:B------:R-:W-:Y:S10]  /*19a90*/  MUFU.EX2 R157, R74 ;  /* 0x0000004a009d7308 */ /* 0x000ff40000000800 */
[----:B------:R-:W-:Y:S10]  /*19aa0*/  MUFU.EX2 R147, R91 ;  /* 0x0000005b00937308 */ /* 0x000ff40000000800 */
[----:B------:R1:W-:Y:S10]  /*19ab0*/  MUFU.EX2 R156, R90 ;  /* 0x0000005a009c7308 */ /* 0x0003f40000000800 */
[----:B------:R2:W-:Y:S10]  /*19ac0*/  MUFU.EX2 R155, R94 ;  /* 0x0000005e009b7308 */ /* 0x0005f40000000800 */
[----:B------:R-:W-:Y:S01]  /*19ad0*/  MUFU.EX2 R146, R93 ;  /* 0x0000005d00927308 */ /* 0x000fe20000000800 */
[----:B-1----:R-:W-:Y:S09]  /*19ae0*/  IMAD.MOV.U32 R90, RZ, RZ, R140 ;  /* 0x000000ffff5a7224 */ /* 0x002ff200078e008c */
[----:B------:R-:W-:Y:S01]  /*19af0*/  MUFU.EX2 R152, R92 ;  /* 0x0000005c00987308 */ /* 0x000fe20000000800 */
[----:B--2---:R-:W-:Y:S02]  /*19b00*/  IMAD.MOV.U32 R94, RZ, RZ, R142 ;  /* 0x000000ffff5e7224 */ /* 0x004fe400078e008e */
[----:B------:R-:W-:Y:S01]  /*19b10*/  FFMA.FTZ R173, R0, R123, R173 ;  /* 0x0000007b00ad7223 */ /* 0x000fe200000100ad */
[----:B------:R-:W-:Y:S06]  /*19b20*/  IMAD.MOV.U32 R123, RZ, RZ, R102 ;  /* 0x000000ffff7b7224 */ /* 0x000fec00078e0066 */
[----:B------:R-:W1:Y:S01]  /*19b30*/  MUFU.EX2 R0, R6 ;  /* 0x0000000600007308 */ /* 0x000e620000000800 */
[----:B------:R-:W2:Y:S09]  /*19b40*/  LDL.LU R102, [R1+0x50] ;  /* 0x0000500001667983 */ /* 0x000eb20000300800 */
[----:B------:R4:W-:Y:S10]  /*19b50*/  MUFU.EX2 R142, R127 ;  /* 0x0000007f008e7308 */ /* 0x0009f40000000800 */
[----:B------:R-:W-:Y:S01]  /*19b60*/  MUFU.EX2 R140, R96 ;  /* 0x00000060008c7308 */ /* 0x000fe20000000800 */
[C---:B-1----:R-:W-:Y:S01]  /*19b70*/  FMUL.FTZ R6, R0.reuse, R166 ;  /* 0x000000a600067220 */ /* 0x042fe20000410000 */
[C---:B------:R-:W-:Y:S01]  /*19b80*/  FMUL.FTZ R18, R0.reuse, R162 ;  /* 0x000000a200127220 */ /* 0x040fe20000410000 */
[----:B------:R-:W-:Y:S02]  /*19b90*/  IMAD.MOV.U32 R162, RZ, RZ, R19 ;  /* 0x000000ffffa27224 */ /* 0x000fe400078e0013 */
[C---:B------:R-:W-:Y:S01]  /*19ba0*/  FMUL.FTZ R7, R0.reuse, R167 ;  /* 0x000000a700077220 */ /* 0x040fe20000410000 */
[C---:B------:R-:W-:Y:S01]  /*19bb0*/  FMUL.FTZ R19, R0.reuse, R163 ;  /* 0x000000a300137220 */ /* 0x040fe20000410000 */
[C---:B------:R-:W-:Y:S01]  /*19bc0*/  FMUL.FTZ R22, R0.reuse, R158 ;  /* 0x0000009e00167220 */ /* 0x040fe20000410000 */
[C---:B------:R-:W-:Y:S02]  /*19bd0*/  FMUL.FTZ R23, R0.reuse, R159 ;  /* 0x0000009f00177220 */ /* 0x040fe40000410000 */
[----:B------:R-:W-:Y:S01]  /*19be0*/  MUFU.EX2 R166, R64 ;  /* 0x0000004000a67308 */ /* 0x000fe20000000800 */
[----:B------:R-:W-:Y:S01]  /*19bf0*/  FMUL.FTZ R34, R0, R150 ;  /* 0x0000009600227220 */ /* 0x000fe20000410000 */
[----:B------:R-:W-:Y:S02]  /*19c00*/  IMAD.MOV.U32 R163, RZ, RZ, R141 ;  /* 0x000000ffffa37224 */ /* 0x000fe400078e008d */
[----:B------:R-:W-:Y:S02]  /*19c10*/  IMAD.MOV.U32 R141, RZ, RZ, R153 ;  /* 0x000000ffff8d7224 */ /* 0x000fe400078e0099 */
[----:B------:R-:W-:Y:S04]  /*19c20*/  IMAD.MOV.U32 R150, RZ, RZ, R136 ;  /* 0x000000ffff967224 */ /* 0x000fe800078e0088 */
[----:B------:R-:W-:Y:S01]  /*19c30*/  MUFU.EX2 R167, R47 ;  /* 0x0000002f00a77308 */ /* 0x000fe20000000800 */
[----:B------:R-:W-:Y:S02]  /*19c40*/  IMAD.MOV.U32 R136, RZ, RZ, R145 ;  /* 0x000000ffff887224 */ /* 0x000fe400078e0091 */
[----:B------:R-:W-:Y:S02]  /*19c50*/  IMAD.MOV.U32 R91, RZ, RZ, R141 ;  /* 0x000000ffff5b7224 */ /* 0x000fe400078e008d */
[----:B----4-:R-:W-:Y:S05]  /*19c60*/  IMAD.MOV.U32 R127, RZ, RZ, R139 ;  /* 0x000000ffff7f7224 */ /* 0x010fea00078e008b */
[----:B------:R-:W-:Y:S10]  /*19c70*/  MUFU.EX2 R159, R73 ;  /* 0x00000049009f7308 */ /* 0x000ff40000000800 */
[----:B------:R-:W-:Y:S10]  /*19c80*/  MUFU.EX2 R158, R72 ;  /* 0x00000048009e7308 */ /* 0x000ff40000000800 */
[----:B------:R1:W-:Y:S10]  /*19c90*/  MUFU.EX2 R145, R87 ;  /* 0x0000005700917308 */ /* 0x0003f40000000800 */
[----:B------:R4:W-:Y:S10]  /*19ca0*/  MUFU.EX2 R153, R86 ;  /* 0x0000005600997308 */ /* 0x0009f40000000800 */
[----:B------:R-:W-:Y:S01]  /*19cb0*/  MUFU.EX2 R113, R113 ;  /* 0x0000007100717308 */ /* 0x000fe20000000800 */
[----:B-1----:R-:W-:Y:S09]  /*19cc0*/  IMAD.MOV.U32 R87, RZ, RZ, R101 ;  /* 0x000000ffff577224 */ /* 0x002ff200078e0065 */
[----:B------:R-:W-:Y:S01]  /*19cd0*/  MUFU.EX2 R103, R103 ;  /* 0x0000006700677308 */ /* 0x000fe20000000800 */
[----:B----4-:R-:W-:Y:S04]  /*19ce0*/  IMAD.MOV.U32 R86, RZ, RZ, R100 ;  /* 0x000000ffff567224 */ /* 0x010fe800078e0064 */
[----:B------:R-:W-:Y:S05]  /*19cf0*/  IMAD.MOV.U32 R96, RZ, RZ, R86 ;  /* 0x000000ffff607224 */ /* 0x000fea00078e0056 */
[----:B------:R-:W-:Y:S01]  /*19d00*/  MUFU.EX2 R108, R108 ;  /* 0x0000006c006c7308 */ /* 0x000fe20000000800 */
[C---:B---3--:R-:W-:Y:S01]  /*19d10*/  FFMA.FTZ R174, R3.reuse, R10, R174 ;  /* 0x0000000a03ae7223 */ /* 0x048fe200000100ae */
[----:B------:R-:W-:Y:S02]  /*19d20*/  FMUL.FTZ R10, R3, R154 ;  /* 0x0000009a030a7220 */ /* 0x000fe40000410000 */
[----:B------:R-:W3:Y:S06]  /*19d30*/  LDL.LU R3, [R1+0x54] ;  /* 0x0000540001037983 */ /* 0x000eec0000300800 */
[----:B------:R1:W-:Y:S01]  /*19d40*/  MUFU.EX2 R154, R95 ;  /* 0x0000005f009a7308 */ /* 0x0003e20000000800 */
[----:B------:R-:W4:Y:S01]  /*19d50*/  LDL R161, [R1+0x14] ;  /* 0x0000140001a17983 */ /* 0x000f220000100800 */
[----:B-1----:R-:W-:Y:S08]  /*19d60*/  IMAD.MOV.U32 R95, RZ, RZ, R143 ;  /* 0x000000ffff5f7224 */ /* 0x002ff000078e008f */
[----:B------:R-:W-:Y:S10]  /*19d70*/  MUFU.EX2 R143, R134 ;  /* 0x00000086008f7308 */ /* 0x000ff40000000800 */
[----:B------:R-:W-:Y:S01]  /*19d80*/  MUFU.EX2 R134, R99 ;  /* 0x0000006300867308 */ /* 0x000fe20000000800 */
[----:B--2---:R-:W-:Y:S01]  /*19d90*/  FFMA.FTZ R102, R2, R102, R178 ;  /* 0x0000006602667223 */ /* 0x004fe200000100b2 */
[----:B------:R-:W-:Y:S08]  /*19da0*/  F2FP.F16.F32.PACK_AB R2, R189, R122 ;  /* 0x0000007abd02723e */ /* 0x000ff000000000ff */
[----:B------:R1:W-:Y:S02]  /*19db0*/  MUFU.EX2 R178, R35 ;  /* 0x0000002300b27308 */ /* 0x0003e40000000800 */
[C---:B-1----:R-:W-:Y:S01]  /*19dc0*/  FMUL.FTZ R35, R0.reuse, R151 ;  /* 0x0000009700237220 */ /* 0x042fe20000410000 */
[----:B------:R-:W-:Y:S02]  /*19dd0*/  IMAD.MOV.U32 R151, RZ, RZ, R137 ;  /* 0x000000ffff977224 */ /* 0x000fe400078e0089 */
[----:B------:R-:W-:Y:S05]  /*19de0*/  IMAD.MOV.U32 R137, RZ, RZ, R144 ;  /* 0x000000ffff897224 */ /* 0x000fea00078e0090 */
[----:B------:R-:W-:Y:S10]  /*19df0*/  MUFU.EX2 R144, R133 ;  /* 0x0000008500907308 */ /* 0x000ff40000000800 */
[----:B------:R-:W-:Y:S01]  /*19e00*/  MUFU.EX2 R133, R98 ;  /* 0x0000006200857308 */ /* 0x000fe20000000800 */
[----:B---3--:R-:W-:Y:S01]  /*19e10*/  FFMA.FTZ R104, R0, R3, R175 ;  /* 0x0000000300687223 */ /* 0x008fe200000100af */
[----:B------:R-:W-:Y:S08]  /*19e20*/  F2FP.F16.F32.PACK_AB R3, R123, R246 ;  /* 0x000000f67b03723e */ /* 0x000ff000000000ff */
[----:B------:R1:W2:Y:S01]  /*19e30*/  MUFU.EX2 R175, R44 ;  /* 0x0000002c00af7308 */ /* 0x0002a20000000800 */
[----:B------:R-:W-:Y:S02]  /*19e40*/  F2FP.F16.F32.PACK_AB R0, R188, R162 ;  /* 0x000000a2bc00723e */ /* 0x000fe400000000ff */
[--C-:B----4-:R-:W-:Y:S02]  /*19e50*/  HSET2.LE.AND R54, R54, R161.reuse, PT ;  /* 0x000000a136367233 */ /* 0x110fe40003803000 */
[--C-:B------:R-:W-:Y:S02]  /*19e60*/  HSET2.LE.AND R52, R52, R161.reuse, PT ;  /* 0x000000a134347233 */ /* 0x100fe40003803000 */
[--C-:B------:R-:W-:Y:S02]  /*19e70*/  HSET2.LE.AND R53, R53, R161.reuse, PT ;  /* 0x000000a135357233 */ /* 0x100fe40003803000 */
[----:B------:R-:W-:Y:S02]  /*19e80*/  LOP3.LUT R54, R54, R2, RZ, 0xc0, !PT ;  /* 0x0000000236367212 */ /* 0x000fe400078ec0ff */
[----:B------:R-:W-:Y:S02]  /*19e90*/  F2FP.F16.F32.PACK_AB R2, R124, R119 ;  /* 0x000000777c02723e */ /* 0x000fe400000000ff */
[--C-:B------:R-:W-:Y:S02]  /*19ea0*/  HSET2.LE.AND R55, R55, R161.reuse, PT ;  /* 0x000000a137377233 */ /* 0x100fe40003803000 */
[----:B------:R-:W-:Y:S02]  /*19eb0*/  LOP3.LUT R52, R52, R2, RZ, 0xc0, !PT ;  /* 0x0000000234347212 */ /* 0x000fe400078ec0ff */
[----:B------:R-:W-:Y:S02]  /*19ec0*/  LOP3.LUT R53, R53, R3, RZ, 0xc0, !PT ;  /* 0x0000000335357212 */ /* 0x000fe400078ec0ff */
[--C-:B------:R-:W-:Y:S02]  /*19ed0*/  HSET2.LE.AND R58, R58, R161.reuse, PT ;  /* 0x000000a13a3a7233 */ /* 0x100fe40003803000 */
[--C-:B------:R-:W-:Y:S02]  /*19ee0*/  HSET2.LE.AND R59, R59, R161.reuse, PT ;  /* 0x000000a13b3b7233 */ /* 0x100fe40003803000 */
[----:B------:R-:W-:Y:S02]  /*19ef0*/  F2FP.F16.F32.PACK_AB R2, R187, R238 ;  /* 0x000000eebb02723e */ /* 0x000fe400000000ff */
[----:B------:R-:W-:Y:S02]  /*19f00*/  F2FP.F16.F32.PACK_AB R3, R244, R247 ;  /* 0x000000f7f403723e */ /* 0x000fe400000000ff */
[----:B------:R-:W-:Y:S02]  /*19f10*/  LOP3.LUT R55, R55, R0, RZ, 0xc0, !PT ;  /* 0x0000000037377212 */ /* 0x000fe400078ec0ff */
[--C-:B------:R-:W-:Y:S02]  /*19f20*/  HSET2.LE.AND R57, R57, R161.reuse, PT ;  /* 0x000000a139397233 */ /* 0x100fe40003803000 */
[----:B------:R-:W-:Y:S02]  /*19f30*/  F2FP.F16.F32.PACK_AB R0, R245, R232 ;  /* 0x000000e8f500723e */ /* 0x000fe400000000ff */
[----:B------:R-:W-:Y:S02]  /*19f40*/  LOP3.LUT R58, R58, R2, RZ, 0xc0, !PT ;  /* 0x000000023a3a7212 */ /* 0x000fe400078ec0ff */
[----:B------:R-:W-:Y:S01]  /*19f50*/  LOP3.LUT R59, R59, R3, RZ, 0xc0, !PT ;  /* 0x000000033b3b7212 */ /* 0x000fe200078ec0ff */
[----:B------:R-:W-:Y:S01]  /*19f60*/  IMAD.U32 R3, RZ, RZ, UR42 ;  /* 0x0000002aff037e24 */ /* 0x000fe2000f8e00ff */
[--C-:B------:R-:W-:Y:S02]  /*19f70*/  HSET2.LE.AND R60, R60, R161.reuse, PT ;  /* 0x000000a13c3c7233 */ /* 0x100fe40003803000 */
[----:B------:R-:W-:Y:S02]  /*19f80*/  F2FP.F16.F32.PACK_AB R2, R240, R229 ;  /* 0x000000e5f002723e */ /* 0x000fe400000000ff */
[----:B------:R-:W-:Y:S02]  /*19f90*/  LOP3.LUT R57, R57, R0, RZ, 0xc0, !PT ;  /* 0x0000000039397212 */ /* 0x000fe400078ec0ff */
[--C-:B------:R-:W-:Y:S02]  /*19fa0*/  HSET2.LE.AND R62, R62, R161.reuse, PT ;  /* 0x000000a13e3e7233 */ /* 0x100fe40003803000 */
[--C-:B------:R-:W-:Y:S02]  /*19fb0*/  HSET2.LE.AND R56, R56, R161.reuse, PT ;  /* 0x000000a138387233 */ /* 0x100fe40003803000 */
[----:B------:R-:W-:Y:S02]  /*19fc0*/  F2FP.F16.F32.PACK_AB R0, R135, R186 ;  /* 0x000000ba8700723e */ /* 0x000fe400000000ff */
[----:B------:R-:W-:Y:S02]  /*19fd0*/  LOP3.LUT R60, R60, R2, RZ, 0xc0, !PT ;  /* 0x000000023c3c7212 */ /* 0x000fe400078ec0ff */
[--C-:B------:R-:W-:Y:S02]  /*19fe0*/  HSET2.LE.AND R64, R76, R161.reuse, PT ;  /* 0x000000a14c407233 */ /* 0x100fe40003803000 */
[----:B-1----:R-:W-:Y:S02]  /*19ff0*/  F2FP.F16.F32.PACK_AB R44, R126, R242 ;  /* 0x000000f27e2c723e */ /* 0x002fe400000000ff */
[----:B------:R-:W-:Y:S02]  /*1a000*/  LOP3.LUT R45, R141, UR27, R3, 0x96, !PT ;  /* 0x0000001b8d2d7c12 */ /* 0x000fe4000f8e9603 */
[----:B------:R-:W-:Y:S01]  /*1a010*/  F2FP.F16.F32.PACK_AB R2, R235, R228 ;  /* 0x000000e4eb02723e */ /* 0x000fe200000000ff */
[----:B------:R-:W1:Y:S01]  /*1a020*/  MUFU.EX2 R141, R132 ;  /* 0x00000084008d7308 */ /* 0x000e620000000800 */
[----:B------:R-:W-:Y:S01]  /*1a030*/  LOP3.LUT R62, R62, R0, RZ, 0xc0, !PT ;  /* 0x000000003e3e7212 */ /* 0x000fe200078ec0ff */
[----:B------:R-:W-:Y:S01]  /*1a040*/  IMAD.WIDE.U32 R46, R45, -0x326172a9, RZ ;  /* 0xcd9e8d572d2e7825 */ /* 0x000fe200078e00ff */
[--C-:B------:R-:W-:Y:S02]  /*1a050*/  HSET2.LE.AND R63, R63, R161.reuse, PT ;  /* 0x000000a13f3f7233 */ /* 0x100fe40003803000 */
[----:B------:R-:W-:Y:S02]  /*1a060*/  LOP3.LUT R56, R56, R44, RZ, 0xc0, !PT ;  /* 0x0000002c38387212 */ /* 0x000fe400078ec0ff */
[----:B------:R-:W-:Y:S03]  /*1a070*/  F2FP.F16.F32.PACK_AB R0, R252, R251 ;  /* 0x000000fbfc00723e */ /* 0x000fe600000000ff */
[----:B------:R3:W4:Y:S01]  /*1a080*/  MUFU.EX2 R132, R97 ;  /* 0x0000006100847308 */ /* 0x0007220000000800 */
[--C-:B------:R-:W-:Y:S02]  /*1a090*/  HSET2.LE.AND R66, R66, R161.reuse, PT ;  /* 0x000000a142427233 */ /* 0x100fe40003803000 */
[----:B------:R-:W-:Y:S02]  /*1a0a0*/  LOP3.LUT R64, R64, R2, RZ, 0xc0, !PT ;  /* 0x0000000240407212 */ /* 0x000fe400078ec0ff */
[--C-:B------:R-:W-:Y:S02]  /*1a0b0*/  HSET2.LE.AND R70, R70, R161.reuse, PT ;  /* 0x000000a146467233 */ /* 0x100fe40003803000 */
[----:B------:R-:W-:Y:S02]  /*1a0c0*/  F2FP.F16.F32.PACK_AB R44, R243, R233 ;  /* 0x000000e9f32c723e */ /* 0x000fe400000000ff */
[----:B------:R-:W-:Y:S02]  /*1a0d0*/  F2FP.F16.F32.PACK_AB R2, R249, R250 ;  /* 0x000000faf902723e */ /* 0x000fe400000000ff */
[----:B------:R-:W-:Y:S02]  /*1a0e0*/  LOP3.LUT R63, R63, R0, RZ, 0xc0, !PT ;  /* 0x000000003f3f7212 */ /* 0x000fe400078ec0ff */
[--C-:B------:R-:W-:Y:S02]  /*1a0f0*/  HSET2.LE.AND R61, R61, R161.reuse, PT ;  /* 0x000000a13d3d7233 */ /* 0x100fe40003803000 */
[--C-:B------:R-:W-:Y:S02]  /*1a100*/  HSET2.LE.AND R65, R65, R161.reuse, PT ;  /* 0x000000a141417233 */ /* 0x100fe40003803000 */
[----:B------:R-:W-:Y:S01]  /*1a110*/  F2FP.F16.F32.PACK_AB R0, R239, R234 ;  /* 0x000000eaef00723e */ /* 0x000fe200000000ff */
[----:B---3--:R-:W-:Y:S01]  /*1a120*/  IMAD.MOV.U32 R97, RZ, RZ, R87 ;  /* 0x000000ffff617224 */ /* 0x008fe200078e0057 */
[----:B------:R-:W-:Y:S02]  /*1a130*/  LOP3.LUT R66, R66, R44, RZ, 0xc0, !PT ;  /* 0x0000002c42427212 */ /* 0x000fe400078ec0ff */
[----:B------:R-:W-:Y:S02]  /*1a140*/  LOP3.LUT R70, R70, R2, RZ, 0xc0, !PT ;  /* 0x0000000246467212 */ /* 0x000fe400078ec0ff */
[--C-:B------:R-:W-:Y:S02]  /*1a150*/  HSET2.LE.AND R69, R69, R161.reuse, PT ;  /* 0x000000a145457233 */ /* 0x100fe40003803000 */
[----:B------:R-:W-:Y:S02]  /*1a160*/  F2FP.F16.F32.PACK_AB R3, R231, R225 ;  /* 0x000000e1e703723e */ /* 0x000fe400000000ff */
[----:B------:R-:W-:Y:S02]  /*1a170*/  LOP3.LUT R44, R47, UR11, R148, 0x96, !PT ;  /* 0x0000000b2f2c7c12 */ /* 0x000fe4000f8e9694 */
[----:B--2---:R-:W-:Y:S02]  /*1a180*/  F2FP.F16.F32.PACK_AB R2, R175, R178 ;  /* 0x000000b2af02723e */ /* 0x004fe400000000ff */
[----:B------:R-:W-:Y:S02]  /*1a190*/  LOP3.LUT R61, R61, R0, RZ, 0xc0, !PT ;  /* 0x000000003d3d7212 */ /* 0x000fe400078ec0ff */
[--C-:B------:R-:W-:Y:S02]  /*1a1a0*/  HSET2.LE.AND R67, R75, R161.reuse, PT ;  /* 0x000000a14b437233 */ /* 0x100fe40003803000 */
[----:B------:R-:W-:Y:S02]  /*1a1b0*/  LOP3.LUT R65, R65, R3, RZ, 0xc0, !PT ;  /* 0x0000000341417212 */ /* 0x000fe400078ec0ff */
[----:B------:R-:W-:Y:S02]  /*1a1c0*/  F2FP.F16.F32.PACK_AB R0, R237, R236 ;  /* 0x000000eced00723e */ /* 0x000fe400000000ff */
[--C-:B------:R-:W-:Y:S02]  /*1a1d0*/  HSET2.LE.AND R71, R71, R161.reuse, PT ;  /* 0x000000a147477233 */ /* 0x100fe40003803000 */
[----:B------:R-:W-:Y:S02]  /*1a1e0*/  LOP3.LUT R78, R47, UR11, R100, 0x96, !PT ;  /* 0x0000000b2f4e7c12 */ /* 0x000fe4000f8e9664 */
[--C-:B------:R-:W-:Y:S02]  /*1a1f0*/  LOP3.LUT R79, R85, UR10, R46.reuse, 0x96, !PT ;  /* 0x0000000a554f7c12 */ /* 0x100fe4000f8e962e */
[----:B------:R-:W-:Y:S01]  /*1a200*/  LOP3.LUT R45, R89, UR10, R46, 0x96, !PT ;  /* 0x0000000a592d7c12 */ /* 0x000fe2000f8e962e */
[----:B------:R-:W-:Y:S01]  /*1a210*/  IMAD.WIDE.U32 R46, R44, -0x2daee0ad, RZ ;  /* 0xd2511f532c2e7825 */ /* 0x000fe200078e00ff */
[----:B------:R-:W-:Y:S02]  /*1a220*/  LOP3.LUT R69, R69, R2, RZ, 0xc0, !PT ;  /* 0x0000000245457212 */ /* 0x000fe400078ec0ff */
[--C-:B------:R-:W-:Y:S01]  /*1a230*/  HSET2.LE.AND R74, R77, R161.reuse, PT ;  /* 0x000000a14d4a7233 */ /* 0x100fe20003803000 */
[----:B------:R-:W-:Y:S01]  /*1a240*/  IMAD.WIDE.U32 R76, R45, -0x2daee0ad, RZ ;  /* 0xd2511f532d4c7825 */ /* 0x000fe200078e00ff */
[----:B------:R-:W-:Y:S02]  /*1a250*/  F2FP.F16.F32.PACK_AB R3, R248, R241 ;  /* 0x000000f1f803723e */ /* 0x000fe400000000ff */
[----:B------:R-:W-:Y:S02]  /*1a260*/  F2FP.F16.F32.PACK_AB R2, R159, R164 ;  /* 0x000000a49f02723e */ /* 0x000fe400000000ff */
[----:B------:R-:W-:Y:S02]  /*1a270*/  LOP3.LUT R67, R67, R0, RZ, 0xc0, !PT ;  /* 0x0000000043437212 */ /* 0x000fe400078ec0ff */
[--C-:B------:R-:W-:Y:S02]  /*1a280*/  HSET2.LE.AND R68, R68, R161.reuse, PT ;  /* 0x000000a144447233 */ /* 0x100fe40003803000 */
[----:B------:R-:W-:Y:S02]  /*1a290*/  LOP3.LUT R71, R71, R3, RZ, 0xc0, !PT ;  /* 0x0000000347477212 */ /* 0x000fe400078ec0ff */
[--C-:B------:R-:W-:Y:S02]  /*1a2a0*/  HSET2.LE.AND R72, R80, R161.reuse, PT ;  /* 0x000000a150487233 */ /* 0x100fe40003803000 */
[----:B------:R-:W-:Y:S02]  /*1a2b0*/  F2FP.F16.F32.PACK_AB R0, R230, R226 ;  /* 0x000000e2e600723e */ /* 0x000fe400000000ff */
[----:B------:R-:W-:Y:S02]  /*1a2c0*/  LOP3.LUT R74, R74, R2, RZ, 0xc0, !PT ;  /* 0x000000024a4a7212 */ /* 0x000fe400078ec0ff */
[----:B------:R-:W-:Y:S02]  /*1a2d0*/  F2FP.F16.F32.PACK_AB R3, R167, R160 ;  /* 0x000000a0a703723e */ /* 0x000fe400000000ff */
[----:B------:R-:W-:Y:S02]  /*1a2e0*/  LOP3.LUT R2, R47, UR16, R150, 0x96, !PT ;  /* 0x000000102f027c12 */ /* 0x000fe4000f8e9696 */
[----:B------:R-:W-:Y:S02]  /*1a2f0*/  LOP3.LUT R68, R68, R0, RZ, 0xc0, !PT ;  /* 0x0000000044447212 */ /* 0x000fe400078ec0ff */
[--C-:B------:R-:W-:Y:S02]  /*1a300*/  HSET2.LE.AND R73, R81, R161.reuse, PT ;  /* 0x000000a151497233 */ /* 0x100fe40003803000 */
[----:B------:R-:W-:Y:S01]  /*1a310*/  LOP3.LUT R72, R72, R3, RZ, 0xc0, !PT ;  /* 0x0000000348487212 */ /* 0x000fe200078ec0ff */
[----:B------:R-:W-:Y:S01]  /*1a320*/  IMAD.WIDE.U32 R2, R2, -0x326172a9, RZ ;  /* 0xcd9e8d5702027825 */ /* 0x000fe200078e00ff */
[----:B------:R-:W-:Y:S02]  /*1a330*/  F2FP.F16.F32.PACK_AB R0, R166, R165 ;  /* 0x000000a5a600723e */ /* 0x000fe400000000ff */
[----:B------:R-:W-:Y:S02]  /*1a340*/  LOP3.LUT R44, R77, UR23, R46, 0x96, !PT ;  /* 0x000000174d2c7c12 */ /* 0x000fe4000f8e962e */
[----:B------:R-:W-:Y:S02]  /*1a350*/  LOP3.LUT R73, R73, R0, RZ, 0xc0, !PT ;  /* 0x0000000049497212 */ /* 0x000fe400078ec0ff */
[--C-:B------:R-:W-:Y:S01]  /*1a360*/  HSET2.LE.AND R75, R82, R161.reuse, PT ;  /* 0x000000a1524b7233 */ /* 0x100fe20003803000 */
[----:B------:R-:W-:Y:S01]  /*1a370*/  IMAD.WIDE.U32 R46, R44, -0x326172a9, RZ ;  /* 0xcd9e8d572c2e7825 */ /* 0x000fe200078e00ff */
[----:B------:R-:W-:Y:S02]  /*1a380*/  F2FP.F16.F32.PACK_AB R0, R157, R158 ;  /* 0x0000009e9d00723e */ /* 0x000fe400000000ff */
[----:B------:R-:W-:Y:S02]  /*1a390*/  LOP3.LUT R3, R3, UR24, R88, 0x96, !PT ;  /* 0x0000001803037c12 */ /* 0x000fe4000f8e9658 */
[----:B------:R-:W-:Y:S02]  /*1a3a0*/  LOP3.LUT R75, R75, R0, RZ, 0xc0, !PT ;  /* 0x000000004b4b7212 */ /* 0x000fe400078ec0ff */
[----:B------:R-:W-:Y:S01]  /*1a3b0*/  LOP3.LUT R0, R47, UR22, R2, 0x96, !PT ;  /* 0x000000162f007c12 */ /* 0x000fe2000f8e9602 */
[----:B------:R-:W-:Y:S05]  /*1a3c0*/  IMAD.WIDE.U32 R2, R3, -0x2daee0ad, RZ ;  /* 0xd2511f5303027825 */ /* 0x000fea00078e00ff */
[----:B------:R-:W-:Y:S05]  /*1a3d0*/  LOP3.LUT R44, R3, UR19, R76, 0x96, !PT ;  /* 0x00000013032c7c12 */ /* 0x000fea000f8e964c */
[----:B------:R-:W-:Y:S05]  /*1a3e0*/  IMAD.WIDE.U32 R44, R44, -0x326172a9, RZ ;  /* 0xcd9e8d572c2c7825 */ /* 0x000fea00078e00ff */
[----:B------:R-:W-:Y:S01]  /*1a3f0*/  LOP3.LUT R45, R45, UR18, R46, 0x96, !PT ;  /* 0x000000122d2d7c12 */ /* 0x000fe2000f8e962e */
[----:B------:R-:W-:Y:S05]  /*1a400*/  IMAD.WIDE.U32 R46, R0, -0x2daee0ad, RZ ;  /* 0xd2511f53002e7825 */ /* 0x000fea00078e00ff */
[----:B------:R-:W-:Y:S05]  /*1a410*/  LOP3.LUT R2, R47, UR15, R2, 0x96, !PT ;  /* 0x0000000f2f027c12 */ /* 0x000fea000f8e9602 */
[----:B------:R-:W-:Y:S05]  /*1a420*/  IMAD.WIDE.U32 R2, R2, -0x326172a9, RZ ;  /* 0xcd9e8d5702027825 */ /* 0x000fea00078e00ff */
[----:B------:R-:W-:Y:S02]  /*1a430*/  LOP3.LUT R44, R3, UR40, R44, 0x96, !PT ;  /* 0x00000028032c7c12 */ /* 0x000fe4000f8e962c */
[----:B------:R-:W-:Y:S02]  /*1a440*/  LOP3.LUT R82, R2, 0xffff, RZ, 0xc0, !PT ;  /* 0x0000ffff02527812 */ /* 0x000fe400078ec0ff */
[C---:B------:R-:W-:Y:S02]  /*1a450*/  LOP3.LUT R0, R44.reuse, 0xffff, RZ, 0xc0, !PT ;  /* 0x0000ffff2c007812 */ /* 0x040fe400078ec0ff */
[----:B------:R-:W-:Y:S02]  /*1a460*/  LOP3.LUT R80, R44, 0xff, RZ, 0xc0, !PT ;  /* 0x000000ff2c507812 */ /* 0x000fe400078ec0ff */
[----:B------:R-:W-:Y:S02]  /*1a470*/  SHF.R.U32.HI R0, RZ, 0x8, R0 ;  /* 0x00000008ff007819 */ /* 0x000fe40000011600 */
[----:B------:R-:W-:Y:S02]  /*1a480*/  SHF.R.U32.HI R81, RZ, 0x10, R44 ;  /* 0x00000010ff517819 */ /* 0x000fe4000001162c */
[----:B------:R-:W-:Y:S02]  /*1a490*/  PRMT R80, R80, 0x5410, R0 ;  /* 0x0000541050507816 */ /* 0x000fe40000000000 */
[----:B------:R-:W-:Y:S02]  /*1a4a0*/  SHF.R.U32.HI R44, RZ, 0x18, R44 ;  /* 0x00000018ff2c7819 */ /* 0x000fe4000001162c */
[----:B------:R-:W-:Y:S02]  /*1a4b0*/  LOP3.LUT R81, R81, 0xff, RZ, 0xc0, !PT ;  /* 0x000000ff51517812 */ /* 0x000fe400078ec0ff */
[--C-:B------:R-:W-:Y:S02]  /*1a4c0*/  HSET2.LE.AND R80, R80, R161.reuse, PT ;  /* 0x000000a150507233 */ /* 0x100fe40003803000 */
[----:B------:R-:W-:Y:S02]  /*1a4d0*/  PRMT R81, R81, 0x5410, R44 ;  /* 0x0000541051517816 */ /* 0x000fe4000000002c */
[----:B------:R-:W-:Y:S02]  /*1a4e0*/  LOP3.LUT R76, R2, 0xff, RZ, 0xc0, !PT ;  /* 0x000000ff024c7812 */ /* 0x000fe400078ec0ff */
[----:B------:R-:W-:Y:S02]  /*1a4f0*/  F2FP.F16.F32.PACK_AB R0, R156, R147 ;  /* 0x000000939c00723e */ /* 0x000fe400000000ff */
[----:B------:R-:W-:Y:S02]  /*1a500*/  SHF.R.U32.HI R82, RZ, 0x8, R82 ;  /* 0x00000008ff527819 */ /* 0x000fe40000011652 */
[----:B------:R-:W-:Y:S02]  /*1a510*/  SHF.R.U32.HI R83, RZ, 0x10, R2 ;  /* 0x00000010ff537819 */ /* 0x000fe40000011602 */
[----:B------:R-:W-:Y:S02]  /*1a520*/  LOP3.LUT R80, R80, R0, RZ, 0xc0, !PT ;  /* 0x0000000050507212 */ /* 0x000fe400078ec0ff */
[--C-:B------:R-:W-:Y:S02]  /*1a530*/  HSET2.LE.AND R81, R81, R161.reuse, PT ;  /* 0x000000a151517233 */ /* 0x100fe40003803000 */
[----:B------:R-:W-:Y:S02]  /*1a540*/  PRMT R82, R76, 0x5410, R82 ;  /* 0x000054104c527816 */ /* 0x000fe40000000052 */
[----:B------:R-:W-:Y:S01]  /*1a550*/  SHF.R.U32.HI R77, RZ, 0x18, R2 ;  /* 0x00000018ff4d7819 */ /* 0x000fe20000011602 */
[----:B------:R-:W-:Y:S01]  /*1a560*/  IMAD.WIDE.U32 R2, R45, -0x2daee0ad, RZ ;  /* 0xd2511f532d027825 */ /* 0x000fe200078e00ff */
[----:B------:R-:W-:Y:S02]  /*1a570*/  F2FP.F16.F32.PACK_AB R0, R153, R145 ;  /* 0x000000919900723e */ /* 0x000fe400000000ff */
[----:B------:R-:W-:Y:S02]  /*1a580*/  LOP3.LUT R83, R83, 0xff, RZ, 0xc0, !PT ;  /* 0x000000ff53537812 */ /* 0x000fe400078ec0ff */
[----:B------:R-:W-:Y:S02]  /*1a590*/  LOP3.LUT R81, R81, R0, RZ, 0xc0, !PT ;  /* 0x0000000051517212 */ /* 0x000fe400078ec0ff */
[--C-:B------:R-:W-:Y:S02]  /*1a5a0*/  HSET2.LE.AND R82, R82, R161.reuse, PT ;  /* 0x000000a152527233 */ /* 0x100fe40003803000 */
[----:B------:R-:W-:Y:S01]  /*1a5b0*/  PRMT R83, R83, 0x5410, R77 ;  /* 0x0000541053537816 */ /* 0x000fe2000000004d */
[----:B------:R-:W-:Y:S01]  /*1a5c0*/  IMAD.WIDE.U32 R76, R79, -0x2daee0ad, RZ ;  /* 0xd2511f534f4c7825 */ /* 0x000fe200078e00ff */
[----:B------:R-:W-:Y:S02]  /*1a5d0*/  F2FP.F16.F32.PACK_AB R0, R155, R154 ;  /* 0x0000009a9b00723e */ /* 0x000fe400000000ff */
[----:B------:R-:W-:Y:S02]  /*1a5e0*/  LOP3.LUT R46, R3, UR41, R46, 0x96, !PT ;  /* 0x00000029032e7c12 */ /* 0x000fe4000f8e962e */
[----:B------:R-:W-:Y:S02]  /*1a5f0*/  LOP3.LUT R82, R82, R0, RZ, 0xc0, !PT ;  /* 0x0000000052527212 */ /* 0x000fe400078ec0ff */
[--C-:B------:R-:W-:Y:S02]  /*1a600*/  HSET2.LE.AND R83, R83, R161.reuse, PT ;  /* 0x000000a153537233 */ /* 0x100fe40003803000 */
[----:B------:R-:W-:Y:S02]  /*1a610*/  F2FP.F16.F32.PACK_AB R0, R152, R146 ;  /* 0x000000929800723e */ /* 0x000fe400000000ff */
[C---:B------:R-:W-:Y:S02]  /*1a620*/  LOP3.LUT R3, R2.reuse, 0xffff, RZ, 0xc0, !PT ;  /* 0x0000ffff02037812 */ /* 0x040fe400078ec0ff */
[----:B------:R-:W-:Y:S02]  /*1a630*/  LOP3.LUT R83, R83, R0, RZ, 0xc0, !PT ;  /* 0x0000000053537212 */ /* 0x000fe400078ec0ff */
[----:B------:R-:W-:Y:S02]  /*1a640*/  LOP3.LUT R47, R2, 0xff, RZ, 0xc0, !PT ;  /* 0x000000ff022f7812 */ /* 0x000fe400078ec0ff */
[----:B------:R-:W-:Y:S02]  /*1a650*/  SHF.R.U32.HI R0, RZ, 0x8, R3 ;  /* 0x00000008ff007819 */ /* 0x000fe40000011603 */
[----:B------:R-:W-:Y:S02]  /*1a660*/  SHF.R.U32.HI R45, RZ, 0x10, R2 ;  /* 0x00000010ff2d7819 */ /* 0x000fe40000011602 */
[----:B------:R-:W-:Y:S02]  /*1a670*/  PRMT R100, R47, 0x5410, R0 ;  /* 0x000054102f647816 */ /* 0x000fe40000000000 */
[----:B------:R-:W-:Y:S02]  /*1a680*/  SHF.R.U32.HI R2, RZ, 0x18, R2 ;  /* 0x00000018ff027819 */ /* 0x000fe40000011602 */
[----:B------:R-:W-:Y:S04]  /*1a690*/  LOP3.LUT R0, R45, 0xff, RZ, 0xc0, !PT ;  /* 0x000000ff2d007812 */ /* 0x000fe800078ec0ff */
[----:B------:R-:W-:Y:S01]  /*1a6a0*/  PRMT R101, R0, 0x5410, R2 ;  /* 0x0000541000657816 */ /* 0x000fe20000000002 */
[----:B------:R-:W-:Y:S05]  /*1a6b0*/  IMAD.WIDE.U32 R2, R78, -0x2daee0ad, RZ ;  /* 0xd2511f534e027825 */ /* 0x000fea00078e00ff */
[----:B------:R-:W-:Y:S02]  /*1a6c0*/  LOP3.LUT R44, R3, UR16, R94, 0x96, !PT ;  /* 0x00000010032c7c12 */ /* 0x000fe4000f8e965e */
[----:B------:R-:W-:Y:S03]  /*1a6d0*/  LOP3.LUT R0, R77, UR23, R2, 0x96, !PT ;  /* 0x000000174d007c12 */ /* 0x000fe6000f8e9602 */
[----:B------:R-:W-:Y:S04]  /*1a6e0*/  IMAD.WIDE.U32 R44, R44, -0x326172a9, RZ ;  /* 0xcd9e8d572c2c7825 */ /* 0x000fe800078e00ff */
[----:B------:R-:W-:Y:S01]  /*1a6f0*/  IMAD.WIDE.U32 R78, R0, -0x326172a9, RZ ;  /* 0xcd9e8d57004e7825 */ /* 0x000fe200078e00ff */
[----:B------:R-:W-:Y:S04]  /*1a700*/  LOP3.LUT R2, R45, UR24, R84, 0x96, !PT ;  /* 0x000000182d027c12 */ /* 0x000fe8000f8e9654 */
[----:B------:R-:W-:Y:S01]  /*1a710*/  LOP3.LUT R44, R79, UR22, R44, 0x96, !PT ;  /* 0x000000164f2c7c12 */ /* 0x000fe2000f8e962c */
[----:B------:R-:W-:Y:S05]  /*1a720*/  IMAD.WIDE.U32 R2, R2, -0x2daee0ad, RZ ;  /* 0xd2511f5302027825 */ /* 0x000fea00078e00ff */
[----:B------:R-:W-:Y:S01]  /*1a730*/  LOP3.LUT R45, R3, UR19, R76, 0x96, !PT ;  /* 0x00000013032d7c12 */ /* 0x000fe2000f8e964c */
[----:B------:R-:W-:Y:S04]  /*1a740*/  IMAD.WIDE.U32 R76, R44, -0x2daee0ad, RZ ;  /* 0xd2511f532c4c7825 */ /* 0x000fe800078e00ff */
[----:B------:R-:W-:Y:S01]  /*1a750*/  IMAD.WIDE.U32 R44, R45, -0x326172a9, RZ ;  /* 0xcd9e8d572d2c7825 */ /* 0x000fe200078e00ff */
[----:B------:R-:W-:Y:S04]  /*1a760*/  LOP3.LUT R2, R77, UR15, R2, 0x96, !PT ;  /* 0x0000000f4d027c12 */ /* 0x000fe8000f8e9602 */
[----:B------:R-:W-:Y:S01]  /*1a770*/  LOP3.LUT R47, R45, UR18, R78, 0x96, !PT ;  /* 0x000000122d2f7c12 */ /* 0x000fe2000f8e964e */
[----:B------:R-:W-:Y:S03]  /*1a780*/  IMAD.WIDE.U32 R2, R2, -0x326172a9, RZ ;  /* 0xcd9e8d5702027825 */ /* 0x000fe600078e00ff */
        /* <DEDUP_REMOVED lines=9> */
[----:B-1----:R-:W-:Y:S02]  /*1a820*/  F2FP.F16.F32.PACK_AB R0, R142, R141 ;  /* 0x0000008d8e00723e */ /* 0x002fe400000000ff */
[----:B------:R-:W-:Y:S01]  /*1a830*/  LOP3.LUT R45, R3, UR40, R44, 0x96, !PT ;  /* 0x00000028032d7c12 */ /* 0x000fe2000f8e962c */
[----:B------:R-:W-:Y:S01]  /*1a840*/  IMAD.WIDE.U32 R2, R47, -0x2daee0ad, RZ ;  /* 0xd2511f532f027825 */ /* 0x000fe200078e00ff */
[----:B------:R-:W-:Y:S02]  /*1a850*/  LOP3.LUT R78, R78, R0, RZ, 0xc0, !PT ;  /* 0x000000004e4e7212 */ /* 0x000fe400078ec0ff */
[--C-:B------:R-:W-:Y:S02]  /*1a860*/  HSET2.LE.AND R79, R79, R161.reuse, PT ;  /* 0x000000a14f4f7233 */ /* 0x100fe40003803000 */
[----:B----4-:R-:W-:Y:S02]  /*1a870*/  F2FP.F16.F32.PACK_AB R0, R140, R132 ;  /* 0x000000848c00723e */ /* 0x010fe400000000ff */
[C---:B------:R-:W-:Y:S02]  /*1a880*/  LOP3.LUT R86, R2.reuse, 0xff, RZ, 0xc0, !PT ;  /* 0x000000ff02567812 */ /* 0x040fe400078ec0ff */
[----:B------:R-:W-:Y:S02]  /*1a890*/  LOP3.LUT R79, R79, R0, RZ, 0xc0, !PT ;  /* 0x000000004f4f7212 */ /* 0x000fe400078ec0ff */
[----:B------:R-:W-:Y:S02]  /*1a8a0*/  LOP3.LUT R0, R2, 0xffff, RZ, 0xc0, !PT ;  /* 0x0000ffff02007812 */ /* 0x000fe400078ec0ff */
[----:B------:R-:W-:Y:S02]  /*1a8b0*/  SHF.R.U32.HI R87, RZ, 0x10, R2 ;  /* 0x00000010ff577819 */ /* 0x000fe40000011602 */
[----:B------:R-:W-:Y:S02]  /*1a8c0*/  SHF.R.U32.HI R0, RZ, 0x8, R0 ;  /* 0x00000008ff007819 */ /* 0x000fe40000011600 */
[----:B------:R-:W-:Y:S02]  /*1a8d0*/  SHF.R.U32.HI R2, RZ, 0x18, R2 ;  /* 0x00000018ff027819 */ /* 0x000fe40000011602 */
[----:B------:R-:W-:Y:S02]  /*1a8e0*/  PRMT R86, R86, 0x5410, R0 ;  /* 0x0000541056567816 */ /* 0x000fe40000000000 */
[----:B------:R-:W-:Y:S02]  /*1a8f0*/  LOP3.LUT R87, R87, 0xff, RZ, 0xc0, !PT ;  /* 0x000000ff57577812 */ /* 0x000fe400078ec0ff */
[----:B------:R-:W-:Y:S02]  /*1a900*/  F2FP.F16.F32.PACK_AB R0, R144, R143 ;  /* 0x0000008f9000723e */ /* 0x000fe400000000ff */
[--C-:B------:R-:W-:Y:S02]  /*1a910*/  HSET2.LE.AND R86, R86, R161.reuse, PT ;  /* 0x000000a156567233 */ /* 0x100fe40003803000 */
[----:B------:R-:W-:Y:S02]  /*1a920*/  PRMT R87, R87, 0x5410, R2 ;  /* 0x0000541057577816 */ /* 0x000fe40000000002 */
[----:B------:R-:W-:Y:S02]  /*1a930*/  LOP3.LUT R44, R3, UR41, R76, 0x96, !PT ;  /* 0x00000029032c7c12 */ /* 0x000fe4000f8e964c */
[----:B------:R-:W-:Y:S02]  /*1a940*/  LOP3.LUT R86, R86, R0, RZ, 0xc0, !PT ;  /* 0x0000000056567212 */ /* 0x000fe400078ec0ff */
[--C-:B------:R-:W-:Y:S02]  /*1a950*/  HSET2.LE.AND R87, R87, R161.reuse, PT ;  /* 0x000000a157577233 */ /* 0x100fe40003803000 */
[----:B------:R-:W-:Y:S02]  /*1a960*/  F2FP.F16.F32.PACK_AB R0, R134, R133 ;  /* 0x000000858600723e */ /* 0x000fe400000000ff */
[----:B------:R-:W-:Y:S02]  /*1a970*/  LOP3.LUT R76, R45, 0xff, RZ, 0xc0, !PT ;  /* 0x000000ff2d4c7812 */ /* 0x000fe400078ec0ff */
[----:B------:R-:W-:Y:S02]  /*1a980*/  LOP3.LUT R87, R87, R0, RZ, 0xc0, !PT ;  /* 0x0000000057577212 */ /* 0x000fe400078ec0ff */
[----:B------:R-:W-:Y:S02]  /*1a990*/  LOP3.LUT R0, R45, 0xffff, RZ, 0xc0, !PT ;  /* 0x0000ffff2d007812 */ /* 0x000fe400078ec0ff */
[--C-:B------:R-:W-:Y:S02]  /*1a9a0*/  SHF.R.U32.HI R77, RZ, 0x10, R45.reuse ;  /* 0x00000010ff4d7819 */ /* 0x100fe4000001162d */
[----:B------:R-:W-:Y:S02]  /*1a9b0*/  SHF.R.U32.HI R0, RZ, 0x8, R0 ;  /* 0x00000008ff007819 */ /* 0x000fe40000011600 */
[----:B------:R-:W-:Y:S02]  /*1a9c0*/  SHF.R.U32.HI R45, RZ, 0x18, R45 ;  /* 0x00000018ff2d7819 */ /* 0x000fe4000001162d */
[----:B------:R-:W-:Y:S02]  /*1a9d0*/  PRMT R76, R76, 0x5410, R0 ;  /* 0x000054104c4c7816 */ /* 0x000fe40000000000 */
[----:B------:R-:W-:Y:S02]  /*1a9e0*/  LOP3.LUT R77, R77, 0xff, RZ, 0xc0, !PT ;  /* 0x000000ff4d4d7812 */ /* 0x000fe400078ec0ff */
[----:B------:R-:W-:Y:S02]  /*1a9f0*/  F2FP.F16.F32.PACK_AB R0, R168, R172 ;  /* 0x000000aca800723e */ /* 0x000fe400000000ff */
[--C-:B------:R-:W-:Y:S02]  /*1aa00*/  HSET2.LE.AND R76, R76, R161.reuse, PT ;  /* 0x000000a14c4c7233 */ /* 0x100fe40003803000 */
[----:B------:R-:W-:Y:S01]  /*1aa10*/  PRMT R77, R77, 0x5410, R45 ;  /* 0x000054104d4d7816 */ /* 0x000fe2000000002d */
[----:B------:R-:W-:Y:S02]  /*1aa20*/  IMAD.MOV.U32 R45, RZ, RZ, R97 ;  /* 0x000000ffff2d7224 */ /* 0x000fe400078e0061 */
[----:B------:R-:W-:Y:S02]  /*1aa30*/  LOP3.LUT R76, R76, R0, RZ, 0xc0, !PT ;  /* 0x000000004c4c7212 */ /* 0x000fe400078ec0ff */
[--C-:B------:R-:W-:Y:S02]  /*1aa40*/  HSET2.LE.AND R77, R77, R161.reuse, PT ;  /* 0x000000a14d4d7233 */ /* 0x100fe40003803000 */
[----:B------:R-:W-:Y:S04]  /*1aa50*/  F2FP.F16.F32.PACK_AB R0, R169, R177 ;  /* 0x000000b1a900723e */ /* 0x000fe800000000ff */
[----:B------:R-:W-:Y:S02]  /*1aa60*/  LOP3.LUT R77, R77, R0, RZ, 0xc0, !PT ;  /* 0x000000004d4d7212 */ /* 0x000fe400078ec0ff */
        /* <DEDUP_REMOVED lines=61> */
[C---:B------:R-:W-:Y:S03]  /*1ae40*/  LOP3.LUT R2, R44.reuse, 0xffff, RZ, 0xc0, !PT ;  /* 0x0000ffff2c027812 */ /* 0x040fe600078ec0ff */
[--C-:B------:R-:W-:Y:S02]  /*1ae50*/  HSET2.LE.AND R151, R151, R161.reuse, PT ;  /* 0x000000a197977233 */ /* 0x100fe40003803000 */
        /* <DEDUP_REMOVED lines=16> */
[----:B------:R-:W-:Y:S02]  /*1af60*/  LOP3.LUT R2, R91, UR11, R46, 0x96, !PT ;  /* 0x0000000b5b027c12 */ /* 0x000fe4000f8e962e */
[----:B------:R-:W-:Y:S02]  /*1af70*/  LOP3.LUT R0, R89, UR10, R90, 0x96, !PT ;  /* 0x0000000a59007c12 */ /* 0x000fe4000f8e965a */
[--C-:B------:R-:W-:Y:S01]  /*1af80*/  HSET2.LE.AND R149, R149, R161.reuse, PT ;  /* 0x000000a195957233 */ /* 0x100fe20003803000 */
[----:B------:R-:W-:Y:S04]  /*1af90*/  IMAD.WIDE.U32 R2, R2, -0x2daee0ad, RZ ;  /* 0xd2511f5302027825 */ /* 0x000fe800078e00ff */
[----:B------:R-:W-:Y:S01]  /*1afa0*/  IMAD.WIDE.U32 R46, R0, -0x2daee0ad, RZ ;  /* 0xd2511f53002e7825 */ /* 0x000fe200078e00ff */
[----:B------:R-:W-:Y:S01]  /*1afb0*/  LOP3.LUT R44, R3, UR16, R84, 0x96, !PT ;  /* 0x00000010032c7c12 */ /* 0x000fe2000f8e9654 */
[----:B------:R-:W-:Y:S03]  /*1afc0*/  UMOV UR16, UR28 ;  /* 0x0000001c00107c82 */ /* 0x000fe60008000000 */
[----:B------:R-:W-:Y:S01]  /*1afd0*/  LOP3.LUT R0, R47, UR23, R2, 0x96, !PT ;  /* 0x000000172f007c12 */ /* 0x000fe2000f8e9602 */
[----:B------:R-:W-:Y:S05]  /*1afe0*/  IMAD.WIDE.U32 R44, R44, -0x326172a9, RZ ;  /* 0xcd9e8d572c2c7825 */ /* 0x000fea00078e00ff */
[----:B------:R-:W-:Y:S05]  /*1aff0*/  LOP3.LUT R2, R45, UR24, R88, 0x96, !PT ;  /* 0x000000182d027c12 */ /* 0x000fea000f8e9658 */
        /* <DEDUP_REMOVED lines=30> */
[----:B------:R-:W-:Y:S03]  /*1b1e0*/  IMAD.MOV.U32 R84, RZ, RZ, R137 ;  /* 0x000000ffff547224 */ /* 0x000fe600078e0089 */
        /* <DEDUP_REMOVED lines=13> */
[----:B------:R-:W-:Y:S01]  /*1b2c0*/  PRMT R138, R0, 0x5410, R3 ;  /* 0x00005410008a7816 */ /* 0x000fe20000000003 */
[----:B------:R-:W-:Y:S01]  /*1b2d0*/  IMAD.MOV.U32 R3, RZ, RZ, R118 ;  /* 0x000000ffff037224 */ /* 0x000fe200078e0076 */
[--C-:B------:R-:W-:Y:S01]  /*1b2e0*/  SHF.R.U32.HI R0, RZ, 0x10, R2.reuse ;  /* 0x00000010ff007819 */ /* 0x100fe20000011602 */
[----:B------:R-:W-:Y:S01]  /*1b2f0*/  MUFU.EX2 R118, R180 ;  /* 0x000000b400767308 */ /* 0x000fe20000000800 */
[----:B------:R-:W-:Y:S02]  /*1b300*/  SHF.R.U32.HI R2, RZ, 0x18, R2 ;  /* 0x00000018ff027819 */ /* 0x000fe40000011602 */
[----:B------:R-:W-:Y:S02]  /*1b310*/  LOP3.LUT R0, R0, 0xff, RZ, 0xc0, !PT ;  /* 0x000000ff00007812 */ /* 0x000fe400078ec0ff */
[--C-:B------:R-:W-:Y:S02]  /*1b320*/  HSET2.LE.AND R138, R138, R161.reuse, PT ;  /* 0x000000a18a8a7233 */ /* 0x100fe40003803000 */
[----:B------:R-:W-:Y:S01]  /*1b330*/  PRMT R139, R0, 0x5410, R2 ;  /* 0x00005410008b7816 */ /* 0x000fe20000000002 */
[----:B------:R-:W-:Y:S02]  /*1b340*/  IMAD.MOV.U32 R2, RZ, RZ, R47 ;  /* 0x000000ffff027224 */ /* 0x000fe400078e002f */
[----:B------:R-:W1:Y:S02]  /*1b350*/  LDSM.16.MT88.4 R44, [R184+0x4000] ;  /* 0x00400000b82c783b */ /* 0x000e640000004200 */
[--C-:B------:R-:W-:Y:S01]  /*1b360*/  HSET2.LE.AND R139, R139, R161.reuse, PT ;  /* 0x000000a18b8b7233 */ /* 0x100fe20003803000 */
        /* <DEDUP_REMOVED lines=8> */
[----:B------:R-:W-:Y:S01]  /*1b3f0*/  IMAD.MOV.U32 R44, RZ, RZ, R127 ;  /* 0x000000ffff2c7224 */ /* 0x000fe200078e007f */
[----:B------:R-:W-:Y:S01]  /*1b400*/  HMMA.16816.F32 R32, R40, R46, R32 ;  /* 0x0000002e2820723c */ /* 0x000fe20000001820 */
[----:B------:R-:W1:Y:S01]  /*1b410*/  LDSM.16.MT88.4 R40, [R184+0x4400] ;  /* 0x00440000b828783b */ /* 0x000e620000004200 */
[----:B------:R-:W-:Y:S03]  /*1b420*/  MUFU.EX2 R127, R114 ;  /* 0x00000072007f7308 */ /* 0x000fe60000000800 */
[----:B------:R-:W-:Y:S02]  /*1b430*/  IMAD.MOV.U32 R50, RZ, RZ, R124 ;  /* 0x000000ffff327224 */ /* 0x000fe400078e007c */
[----:B------:R-:W-:Y:S05]  /*1b440*/  IMAD.MOV.U32 R51, RZ, RZ, R119 ;  /* 0x000000ffff337224 */ /* 0x000fea00078e0077 */
[----:B------:R-:W-:Y:S01]  /*1b450*/  MUFU.EX2 R114, R116 ;  /* 0x0000007400727308 */ /* 0x000fe20000000800 */
[----:B------:R-:W-:Y:S02]  /*1b460*/  IMAD.MOV.U32 R46, RZ, RZ, R126 ;  /* 0x000000ffff2e7224 */ /* 0x000fe400078e007e */
[----:B------:R-:W-:Y:S02]  /*1b470*/  IMAD.MOV.U32 R47, RZ, RZ, R123 ;  /* 0x000000ffff2f7224 */ /* 0x000fe400078e007b */
[----:B------:R-:W-:Y:S02]  /*1b480*/  IMAD.MOV.U32 R49, RZ, RZ, R112 ;  /* 0x000000ffff317224 */ /* 0x000fe400078e0070 */
[----:B------:R-:W-:Y:S01]  /*1b490*/  IMAD.MOV.U32 R45, RZ, RZ, R84 ;  /* 0x000000ffff2d7224 */ /* 0x000fe200078e0054 */
[--C-:B------:R-:W-:Y:S02]  /*1b4a0*/  HSET2.LE.AND R84, R92, R161.reuse, PT ;  /* 0x000000a15c547233 */ /* 0x100fe40003803000 */
[----:B------:R-:W-:Y:S01]  /*1b4b0*/  MUFU.EX2 R123, R182 ;  /* 0x000000b6007b7308 */ /* 0x000fe20000000800 */
[----:B------:R-:W-:Y:S02]  /*1b4c0*/  IMAD.MOV.U32 R48, RZ, RZ, R45 ;  /* 0x000000ffff307224 */ /* 0x000fe400078e002d */
[----:B------:R-:W-:Y:S07]  /*1b4d0*/  IMAD.MOV.U32 R45, RZ, RZ, R110 ;  /* 0x000000ffff2d7224 */ /* 0x000fee00078e006e */
[----:B------:R-:W-:Y:S10]  /*1b4e0*/  MUFU.EX2 R126, R179 ;  /* 0x000000b3007e7308 */ /* 0x000ff40000000800 */
[----:B------:R-:W-:Y:S01]  /*1b4f0*/  MUFU.EX2 R110, R213 ;  /* 0x000000d5006e7308 */ /* 0x000fe20000000800 */
[-C--:B-1----:R-:W-:Y:S09]  /*1b500*/  HMMA.16816.F32 R4, R52, R40.reuse, R4 ;  /* 0x000000283404723c */ /* 0x082ff20000001804 */
[----:B------:R-:W-:Y:S01]  /*1b510*/  MUFU.EX2 R116, R128 ;  /* 0x0000008000747308 */ /* 0x000fe20000000800 */
[C---:B------:R-:W-:Y:S09]  /*1b520*/  HMMA.16816.F32 R8, R56.reuse, R40, R8 ;  /* 0x000000283808723c */ /* 0x040ff20000001808 */
[----:B------:R-:W-:Y:S01]  /*1b530*/  MUFU.EX2 R128, R202 ;  /* 0x000000ca00807308 */ /* 0x000fe20000000800 */
[-C--:B------:R-:W-:Y:S06]  /*1b540*/  HMMA.16816.F32 R12, R56, R42.reuse, R12 ;  /* 0x0000002a380c723c */ /* 0x080fec000000180c */
[C---:B------:R-:W-:Y:S01]  /*1b550*/  HMMA.16816.F32 R16, R52.reuse, R42, R16 ;  /* 0x0000002a3410723c */ /* 0x040fe20000001810 */
[----:B------:R-:W1:Y:S02]  /*1b560*/  LDSM.16.MT88.4 R40, [R185+0x4400] ;  /* 0x00440000b928783b */ /* 0x000e640000004200 */
[----:B------:R-:W2:Y:S10]  /*1b570*/  MUFU.EX2 R112, R181 ;  /* 0x000000b500707308 */ /* 0x000eb40000000800 */
[----:B------:R-:W3:Y:S10]  /*1b580*/  MUFU.EX2 R119, R117 ;  /* 0x0000007500777308 */ /* 0x000ef40000000800 */
[----:B------:R-:W-:Y:S01]  /*1b590*/  MUFU.EX2 R117, R212 ;  /* 0x000000d400757308 */ /* 0x000fe20000000800 */
[----:B--2---:R-:W-:Y:S04]  /*1b5a0*/  F2FP.F16.F32.PACK_AB R0, R118, R112 ;  /* 0x000000707600723e */ /* 0x004fe800000000ff */
[----:B------:R-:W-:Y:S05]  /*1b5b0*/  LOP3.LUT R84, R84, R0, RZ, 0xc0, !PT ;  /* 0x0000000054547212 */ /* 0x000fea00078ec0ff */
[----:B------:R-:W2:Y:S01]  /*1b5c0*/  MUFU.EX2 R124, R115 ;  /* 0x00000073007c7308 */ /* 0x000ea20000000800 */
[----:B---3--:R-:W-:Y:S09]  /*1b5d0*/  F2FP.F16.F32.PACK_AB R0, R119, R113 ;  /* 0x000000717700723e */ /* 0x008ff200000000ff */
[----:B------:R-:W-:Y:S01]  /*1b5e0*/  MUFU.EX2 R115, R176 ;  /* 0x000000b000737308 */ /* 0x000fe20000000800 */
[-C--:B-1----:R-:W-:Y:S09]  /*1b5f0*/  HMMA.16816.F32 R20, R52, R40.reuse, R20 ;  /* 0x000000283414723c */ /* 0x082ff20000001814 */
[----:B------:R-:W-:Y:S01]  /*1b600*/  MUFU.EX2 R92, R130 ;  /* 0x00000082005c7308 */ /* 0x000fe20000000800 */
[C---:B------:R-:W-:Y:S09]  /*1b610*/  HMMA.16816.F32 R24, R56.reuse, R40, R24 ;  /* 0x000000283818723c */ /* 0x040ff20000001818 */
[----:B------:R-:W-:Y:S01]  /*1b620*/  MUFU.EX2 R130, R200 ;  /* 0x000000c800827308 */ /* 0x000fe20000000800 */
[-C--:B------:R-:W-:Y:S06]  /*1b630*/  HMMA.16816.F32 R28, R56, R42.reuse, R28 ;  /* 0x0000002a381c723c */ /* 0x080fec000000181c */
[----:B------:R-:W-:Y:S01]  /*1b640*/  HMMA.16816.F32 R32, R52, R42, R32 ;  /* 0x0000002a3420723c */ /* 0x000fe20000001820 */
[----:B------:R-:W1:Y:S04]  /*1b650*/  LDSM.16.MT88.4 R40, [R184+0x4800] ;  /* 0x00480000b828783b */ /* 0x000e680000004200 */
[----:B------:R-:W-:Y:S01]  /*1b660*/  IMAD.MOV.U32 R57, RZ, RZ, R2 ;  /* 0x000000ffff397224 */ /* 0x000fe200078e0002 */
[--C-:B------:R-:W-:Y:S01]  /*1b670*/  HSET2.LE.AND R2, R100, R161.reuse, PT ;  /* 0x000000a164027233 */ /* 0x100fe20003803000 */
[----:B------:R-:W-:Y:S01]  /*1b680*/  IMAD.MOV.U32 R58, RZ, RZ, R85 ;  /* 0x000000ffff3a7224 */ /* 0x000fe200078e0055 */
[--C-:B------:R-:W-:Y:S01]  /*1b690*/  HSET2.LE.AND R85, R93, R161.reuse, PT ;  /* 0x000000a15d557233 */ /* 0x100fe20003803000 */
[----:B------:R-:W3:Y:S02]  /*1b6a0*/  MUFU.EX2 R100, R109 ;  /* 0x0000006d00647308 */ /* 0x000ee40000000800 */
[--C-:B------:R-:W-:Y:S01]  /*1b6b0*/  HSET2.LE.AND R53, R96, R161.reuse, PT ;  /* 0x000000a160357233 */ /* 0x100fe20003803000 */
[----:B------:R-:W-:Y:S01]  /*1b6c0*/  FADD.FTZ R56, R49, R102 ;  /* 0x0000006631387221 */ /* 0x000fe20000010000 */
[----:B------:R-:W-:Y:S01]  /*1b6d0*/  IMAD.MOV.U32 R49, RZ, RZ, R44 ;  /* 0x000000ffff317224 */ /* 0x000fe200078e002c */
[--C-:B------:R-:W-:Y:S01]  /*1b6e0*/  HSET2.LE.AND R52, R98, R161.reuse, PT ;  /* 0x000000a162347233 */ /* 0x100fe20003803000 */
[----:B------:R-:W-:Y:S01]  /*1b6f0*/  IMAD.MOV.U32 R44, RZ, RZ, R111 ;  /* 0x000000ffff2c7224 */ /* 0x000fe200078e006f */
[----:B------:R-:W-:Y:S01]  /*1b700*/  LOP3.LUT R85, R85, R0, RZ, 0xc0, !PT ;  /* 0x0000000055557212 */ /* 0x000fe200078ec0ff */
[----:B------:R-:W-:Y:S02]  /*1b710*/  IMAD.MOV.U32 R59, RZ, RZ, R163 ;  /* 0x000000ffff3b7224 */ /* 0x000fe400078e00a3 */
[----:B------:R-:W-:Y:S01]  /*1b720*/  FADD.FTZ R56, R57, R56 ;  /* 0x0000003839387221 */ /* 0x000fe20000010000 */
[----:B------:R-:W-:Y:S01]  /*1b730*/  IMAD.MOV.U32 R163, RZ, RZ, R122 ;  /* 0x000000ffffa37224 */ /* 0x000fe200078e007a */
[----:B--2---:R-:W-:Y:S01]  /*1b740*/  F2FP.F16.F32.PACK_AB R54, R127, R124 ;  /* 0x0000007c7f36723e */ /* 0x004fe200000000ff */
[----:B------:R-:W-:Y:S01]  /*1b750*/  FADD.FTZ R0, R59, R173 ;  /* 0x000000ad3b007221 */ /* 0x000fe20000010000 */
[----:B------:R-:W-:Y:S01]  /*1b760*/  IMAD.MOV.U32 R59, RZ, RZ, R46 ;  /* 0x000000ffff3b7224 */ /* 0x000fe200078e002e */
[----:B------:R-:W-:Y:S01]  /*1b770*/  MUFU.EX2 R109, R131 ;  /* 0x00000083006d7308 */ /* 0x000fe20000000800 */
[----:B------:R-:W-:Y:S01]  /*1b780*/  LOP3.LUT R54, R2, R54, RZ, 0xc0, !PT ;  /* 0x0000003602367212 */ /* 0x000fe200078ec0ff */
[----:B------:R-:W-:Y:S01]  /*1b790*/  FADD.FTZ R57, R49, R0 ;  /* 0x0000000031397221 */ /* 0x000fe20000010000 */
[----:B------:R-:W-:Y:S01]  /*1b7a0*/  FADD.FTZ R2, R58, R104 ;  /* 0x000000683a027221 */ /* 0x000fe20000010000 */
[----:B------:R-:W-:Y:S01]  /*1b7b0*/  IMAD.MOV.U32 R58, RZ, RZ, R47 ;  /* 0x000000ffff3a7224 */ /* 0x000fe200078e002f */
[----:B------:R-:W-:Y:S01]  /*1b7c0*/  F2FP.F16.F32.PACK_AB R0, R108, R105 ;  /* 0x000000696c00723e */ /* 0x000fe200000000ff */
[----:B------:R-:W-:Y:S04]  /*1b7d0*/  IMAD.MOV.U32 R55, RZ, RZ, R125 ;  /* 0x000000ffff377224 */ /* 0x000fe800078e007d */
[----:B------:R-:W-:Y:S10]  /*1b7e0*/  MUFU.EX2 R131, R220 ;  /* 0x000000dc00837308 */ /* 0x000ff40000000800 */
[----:B------:R-:W-:Y:S01]  /*1b7f0*/  MUFU.EX2 R93, R215 ;  /* 0x000000d7005d7308 */ /* 0x000fe20000000800 */
[-C--:B-1----:R-:W-:Y:S06]  /*1b800*/  HMMA.16816.F32 R4, R60, R40.reuse, R4 ;  /* 0x000000283c04723c */ /* 0x082fec0000001804 */
[C---:B------:R-:W-:Y:S03]  /*1b810*/  HMMA.16816.F32 R8, R64.reuse, R40, R8 ;  /* 0x000000284008723c */ /* 0x040fe60000001808 */
[----:B------:R-:W1:Y:S03]  /*1b820*/  MUFU.EX2 R102, R129 ;  /* 0x0000008100667308 */ /* 0x000e660000000800 */
[-C--:B------:R-:W-:Y:S07]  /*1b830*/  HMMA.16816.F32 R12, R64, R42.reuse, R12 ;  /* 0x0000002a400c723c */ /* 0x080fee000000180c */
[----:B------:R-:W-:Y:S01]  /*1b840*/  MUFU.EX2 R129, R223 ;  /* 0x000000df00817308 */ /* 0x000fe20000000800 */
[C---:B------:R-:W-:Y:S01]  /*1b850*/  HMMA.16816.F32 R16, R60.reuse, R42, R16 ;  /* 0x0000002a3c10723c */ /* 0x040fe20000001810 */
[----:B------:R-:W2:Y:S08]  /*1b860*/  LDSM.16.MT88.4 R40, [R185+0x4800] ;  /* 0x00480000b928783b */ /* 0x000eb00000004200 */
[----:B------:R-:W-:Y:S10]  /*1b870*/  MUFU.EX2 R122, R210 ;  /* 0x000000d2007a7308 */ /* 0x000ff40000000800 */
[----:B------:R-:W4:Y:S10]  /*1b880*/  MUFU.EX2 R125, R208 ;  /* 0x000000d0007d7308 */ /* 0x000f340000000800 */
[----:B------:R-:W-:Y:S10]  /*1b890*/  MUFU.EX2 R111, R183 ;  /* 0x000000b7006f7308 */ /* 0x000ff40000000800 */
[----:B------:R-:W-:Y:S10]  /*1b8a0*/  MUFU.EX2 R96, R227 ;  /* 0x000000e300607308 */ /* 0x000ff40000000800 */
[----:B------:R-:W-:Y:S01]  /*1b8b0*/  MUFU.EX2 R104, R170 ;  /* 0x000000aa00687308 */ /* 0x000fe20000000800 */
[-C--:B--2---:R-:W-:Y:S09]  /*1b8c0*/  HMMA.16816.F32 R20, R60, R40.reuse, R20 ;  /* 0x000000283c14723c */ /* 0x084ff20000001814 */
[----:B------:R-:W-:Y:S01]  /*1b8d0*/  MUFU.EX2 R98, R224 ;  /* 0x000000e000627308 */ /* 0x000fe20000000800 */
[C---:B------:R-:W-:Y:S06]  /*1b8e0*/  HMMA.16816.F32 R24, R64.reuse, R40, R24 ;  /* 0x000000284018723c */ /* 0x040fec0000001818 */
[-C--:B------:R-:W-:Y:S06]  /*1b8f0*/  HMMA.16816.F32 R28, R64, R42.reuse, R28 ;  /* 0x0000002a401c723c */ /* 0x080fec000000181c */
[----:B------:R-:W-:Y:S01]  /*1b900*/  HMMA.16816.F32 R32, R60, R42, R32 ;  /* 0x0000002a3c20723c */ /* 0x000fe20000001820 */
[----:B------:R-:W2:Y:S04]  /*1b910*/  LDSM.16.MT88.4 R40, [R184+0x4c00] ;  /* 0x004c0000b828783b */ /* 0x000ea80000004200 */
[----:B------:R-:W-:Y:S02]  /*1b920*/  IMAD.MOV.U32 R67, RZ, RZ, R44 ;  /* 0x000000ffff437224 */ /* 0x000fe400078e002c */
[----:B------:R-:W-:Y:S01]  /*1b930*/  IMAD.MOV.U32 R66, RZ, RZ, R45 ;  /* 0x000000ffff427224 */ /* 0x000fe200078e002d */
[--C-:B------:R-:W-:Y:S01]  /*1b940*/  HSET2.LE.AND R60, R88, R161.reuse, PT ;  /* 0x000000a1583c7233 */ /* 0x100fe20003803000 */
[----:B------:R-:W-:Y:S02]  /*1b950*/  LDSM.16.MT88.4 R44, [R184+0x5000] ;  /* 0x00500000b82c783b */ /* 0x000fe40000004200 */
[----:B------:R-:W-:Y:S02]  /*1b960*/  IMAD.MOV.U32 R65, RZ, RZ, R50 ;  /* 0x000000ffff417224 */ /* 0x000fe400078e0032 */
[----:B------:R-:W-:Y:S02]  /*1b970*/  IMAD.MOV.U32 R64, RZ, RZ, R51 ;  /* 0x000000ffff407224 */ /* 0x000fe400078e0033 */
[----:B------:R-:W-:Y:S01]  /*1b980*/  IMAD.MOV.U32 R63, RZ, RZ, R3 ;  /* 0x000000ffff3f7224 */ /* 0x000fe200078e0003 */
[----:B---3--:R-:W-:Y:S01]  /*1b990*/  F2FP.F16.F32.PACK_AB R3, R103, R100 ;  /* 0x000000646703723e */ /* 0x008fe200000000ff */
[----:B------:R-:W-:Y:S02]  /*1b9a0*/  IMAD.MOV.U32 R61, RZ, RZ, R120 ;  /* 0x000000ffff3d7224 */ /* 0x000fe400078e0078 */
[----:B------:R-:W-:Y:S01]  /*1b9b0*/  IMAD.MOV.U32 R62, RZ, RZ, R107 ;  /* 0x000000ffff3e7224 */ /* 0x000fe200078e006b */
[----:B------:R-:W-:Y:S01]  /*1b9c0*/  LOP3.LUT R53, R53, R3, RZ, 0xc0, !PT ;  /* 0x0000000335357212 */ /* 0x000fe200078ec0ff */
[----:B------:R-:W-:Y:S10]  /*1b9d0*/  MUFU.EX2 R120, R171 ;  /* 0x000000ab00787308 */ /* 0x000ff40000000800 */
[----:B------:R-:W3:Y:S01]  /*1b9e0*/  MUFU.EX2 R107, R198 ;  /* 0x000000c6006b7308 */ /* 0x000ee20000000800 */
[-C--:B--2---:R-:W-:Y:S06]  /*1b9f0*/  HMMA.16816.F32 R4, R68, R40.reuse, R4 ;  /* 0x000000284404723c */ /* 0x084fec0000001804 */
[C---:B------:R-:W-:Y:S06]  /*1ba00*/  HMMA.16816.F32 R8, R72.reuse, R40, R8 ;  /* 0x000000284808723c */ /* 0x040fec0000001808 */
[-C--:B------:R-:W-:Y:S06]  /*1ba10*/  HMMA.16816.F32 R12, R72, R42.reuse, R12 ;  /* 0x0000002a480c723c */ /* 0x080fec000000180c */
[C---:B------:R-:W-:Y:S01]  /*1ba20*/  HMMA.16816.F32 R16, R68.reuse, R42, R16 ;  /* 0x0000002a4410723c */ /* 0x040fe20000001810 */
[----:B------:R-:W2:Y:S05]  /*1ba30*/  LDSM.16.MT88.4 R40, [R185+0x4c00] ;  /* 0x004c0000b928783b */ /* 0x000eaa0000004200 */
[-C--:B--2---:R-:W-:Y:S06]  /*1ba40*/  HMMA.16816.F32 R20, R68, R40.reuse, R20 ;  /* 0x000000284414723c */ /* 0x084fec0000001814 */
[C---:B------:R-:W-:Y:S06]  /*1ba50*/  HMMA.16816.F32 R24, R72.reuse, R40, R24 ;  /* 0x000000284818723c */ /* 0x040fec0000001818 */
[-C--:B------:R-:W-:Y:S01]  /*1ba60*/  HMMA.16816.F32 R28, R72, R42.reuse, R28 ;  /* 0x0000002a481c723c */ /* 0x080fe2000000181c */
[----:B------:R-:W-:Y:S04]  /*1ba70*/  MUFU.EX2 R75, R218 ;  /* 0x000000da004b7308 */ /* 0x000fe80000000800 */
[----:B------:R-:W-:Y:S01]  /*1ba80*/  FADD.FTZ R41, R48, R2 ;  /* 0x0000000230297221 */ /* 0x000fe20000010000 */
[----:B------:R-:W-:Y:S01]  /*1ba90*/  HMMA.16816.F32 R32, R68, R42, R32 ;  /* 0x0000002a4420723c */ /* 0x000fe20000001820 */
[----:B------:R-:W2:Y:S04]  /*1baa0*/  LDSM.16.MT88.4 R48, [R185+0x5000] ;  /* 0x00500000b930783b */ /* 0x000ea80000004200 */
[----:B------:R-:W-:Y:S01]  /*1bab0*/  MUFU.EX2 R69, R222 ;  /* 0x000000de00457308 */ /* 0x000fe20000000800 */
[----:B------:R-:W-:Y:S01]  /*1bac0*/  FADD.FTZ R40, R55, R174 ;  /* 0x000000ae37287221 */ /* 0x000fe20000010000 */
[-C--:B------:R-:W-:Y:S05]  /*1bad0*/  HMMA.16816.F32 R4, R76, R44.reuse, R4 ;  /* 0x0000002c4c04723c */ /* 0x080fea0000001804 */
[----:B------:R-:W-:Y:S01]  /*1bae0*/  FADD.FTZ R3, R61, R40 ;  /* 0x000000283d037221 */ /* 0x000fe20000010000 */
[C---:B------:R-:W-:Y:S02]  /*1baf0*/  HMMA.16816.F32 R8, R80.reuse, R44, R8 ;  /* 0x0000002c5008723c */ /* 0x040fe40000001808 */
[----:B------:R-:W-:Y:S03]  /*1bb00*/  MUFU.EX2 R70, R219 ;  /* 0x000000db00467308 */ /* 0x000fe60000000800 */
[----:B-1----:R-:W-:Y:S01]  /*1bb10*/  F2FP.F16.F32.PACK_AB R2, R102, R92 ;  /* 0x0000005c6602723e */ /* 0x002fe200000000ff */
[-C--:B------:R-:W-:Y:S06]  /*1bb20*/  HMMA.16816.F32 R12, R80, R46.reuse, R12 ;  /* 0x0000002e500c723c */ /* 0x080fec000000180c */
[----:B------:R-:W-:Y:S01]  /*1bb30*/  MUFU.EX2 R68, R217 ;  /* 0x000000d900447308 */ /* 0x000fe20000000800 */
[----:B------:R-:W-:Y:S01]  /*1bb40*/  FADD.FTZ R40, R62, R56 ;  /* 0x000000383e287221 */ /* 0x000fe20000010000 */
[C---:B------:R-:W-:Y:S04]  /*1bb50*/  HMMA.16816.F32 R16, R76.reuse, R46, R16 ;  /* 0x0000002e4c10723c */ /* 0x040fe80000001810 */
[----:B------:R-:W-:Y:S01]  /*1bb60*/  FADD.FTZ R56, R67, R57 ;  /* 0x0000003943387221 */ /* 0x000fe20000010000 */
[----:B------:R-:W-:Y:S01]  /*1bb70*/  IMAD.MOV.U32 R67, RZ, RZ, R59 ;  /* 0x000000ffff437224 */ /* 0x000fe200078e003b */
[--C-:B------:R-:W-:Y:S01]  /*1bb80*/  HSET2.LE.AND R59, R94, R161.reuse, PT ;  /* 0x000000a15e3b7233 */ /* 0x100fe20003803000 */
[----:B------:R-:W-:Y:S01]  /*1bb90*/  FADD.FTZ R41, R66, R41 ;  /* 0x0000002942297221 */ /* 0x000fe20000010000 */
[----:B------:R-:W-:Y:S03]  /*1bba0*/  MUFU.EX2 R73, R216 ;  /* 0x000000d800497308 */ /* 0x000fe60000000800 */
[----:B------:R-:W-:Y:S01]  /*1bbb0*/  LOP3.LUT R52, R52, R2, RZ, 0xc0, !PT ;  /* 0x0000000234347212 */ /* 0x000fe200078ec0ff */
[----:B------:R-:W-:Y:S01]  /*1bbc0*/  FADD.FTZ R61, R246, R41 ;  /* 0x00000029f63d7221 */ /* 0x000fe20000010000 */
[----:B------:R-:W-:Y:S01]  /*1bbd0*/  F2FP.F16.F32.PACK_AB R2, R126, R123 ;  /* 0x0000007b7e02723e */ /* 0x000fe200000000ff */
[----:B------:R-:W-:Y:S01]  /*1bbe0*/  IMAD.MOV.U32 R66, RZ, RZ, R58 ;  /* 0x000000ffff427224 */ /* 0x000fe200078e003a */
[--C-:B------:R-:W-:Y:S01]  /*1bbf0*/  HSET2.LE.AND R55, R101, R161.reuse, PT ;  /* 0x000000a165377233 */ /* 0x100fe20003803000 */
[----:B------:R-:W-:Y:S01]  /*1bc00*/  FADD.FTZ R44, R242, R56 ;  /* 0x00000038f22c7221 */ /* 0x000fe20000010000 */
[-C--:B--2---:R-:W-:Y:S01]  /*1bc10*/  HMMA.16816.F32 R20, R76, R48.reuse, R20 ;  /* 0x000000304c14723c */ /* 0x084fe20000001814 */
[----:B------:R-:W-:Y:S02]  /*1bc20*/  MUFU.EX2 R72, R204 ;  /* 0x000000cc00487308 */ /* 0x000fe40000000800 */
[----:B------:R-:W-:Y:S01]  /*1bc30*/  LOP3.LUT R59, R59, R2, RZ, 0xc0, !PT ;  /* 0x000000023b3b7212 */ /* 0x000fe200078ec0ff */
[----:B------:R-:W-:Y:S01]  /*1bc40*/  FADD.FTZ R2, R64, R40 ;  /* 0x0000002840027221 */ /* 0x000fe20000010000 */
[--C-:B------:R-:W-:Y:S01]  /*1bc50*/  HSET2.LE.AND R58, R95, R161.reuse, PT ;  /* 0x000000a15f3a7233 */ /* 0x100fe20003803000 */
[C---:B------:R-:W-:Y:S01]  /*1bc60*/  HMMA.16816.F32 R24, R80.reuse, R48, R24 ;  /* 0x000000305018723c */ /* 0x040fe20000001818 */
[----:B------:R-:W1:Y:S04]  /*1bc70*/  LDSM.16.MT88.4 R40, [R184+0x5400] ;  /* 0x00540000b828783b */ /* 0x000e680000004200 */
[----:B------:R-:W-:Y:S01]  /*1bc80*/  MUFU.EX2 R71, R206 ;  /* 0x000000ce00477308 */ /* 0x000fe20000000800 */
[----:B------:R-:W-:Y:S01]  /*1bc90*/  LOP3.LUT R55, R55, R0, RZ, 0xc0, !PT ;  /* 0x0000000037377212 */ /* 0x000fe200078ec0ff */
[-C--:B------:R-:W-:Y:S04]  /*1bca0*/  HMMA.16816.F32 R28, R80, R50.reuse, R28 ;  /* 0x00000032501c723c */ /* 0x080fe8000000181c */
[----:B----4-:R-:W-:Y:S02]  /*1bcb0*/  F2FP.F16.F32.PACK_AB R0, R125, R122 ;  /* 0x0000007a7d00723e */ /* 0x010fe400000000ff */
[----:B------:R-:W-:Y:S02]  /*1bcc0*/  HMMA.16816.F32 R32, R76, R50, R32 ;  /* 0x000000324c20723c */ /* 0x000fe40000001820 */
[----:B------:R-:W2:Y:S03]  /*1bcd0*/  MUFU.EX2 R74, R214 ;  /* 0x000000d6004a7308 */ /* 0x000ea60000000800 */
[----:B------:R-:W-:Y:S01]  /*1bce0*/  LOP3.LUT R58, R58, R0, RZ, 0xc0, !PT ;  /* 0x000000003a3a7212 */ /* 0x000fe200078ec0ff */
[----:B------:R-:W-:Y:S01]  /*1bcf0*/  FADD.FTZ R0, R63, R3 ;  /* 0x000000033f007221 */ /* 0x000fe20000010000 */
[--C-:B------:R-:W-:Y:S01]  /*1bd00*/  HSET2.LE.AND R56, R99, R161.reuse, PT ;  /* 0x000000a163387233 */ /* 0x100fe20003803000 */
[----:B------:R-:W-:Y:S03]  /*1bd10*/  FADD.FTZ R62, R65, R2 ;  /* 0x00000002413e7221 */ /* 0x000fe60000010000 */
[----:B------:R-:W-:Y:S01]  /*1bd20*/  FADD.FTZ R45, R232, R0 ;  /* 0x00000000e82d7221 */ /* 0x000fe20000010000 */
[----:B------:R-:W-:Y:S01]  /*1bd30*/  F2FP.F16.F32.PACK_AB R0, R117, R110 ;  /* 0x0000006e7500723e */ /* 0x000fe200000000ff */
[----:B------:R-:W-:Y:S01]  /*1bd40*/  FADD.FTZ R49, R163, R62 ;  /* 0x0000003ea3317221 */ /* 0x000fe20000010000 */
[--C-:B------:R-:W-:Y:S01]  /*1bd50*/  HSET2.LE.AND R57, R97, R161.reuse, PT ;  /* 0x000000a161397233 */ /* 0x100fe20003803000 */
[----:B------:R-:W-:Y:S01]  /*1bd60*/  FADD.FTZ R48, R245, R45 ;  /* 0x0000002df5307221 */ /* 0x000fe20000010000 */
[----:B------:R-:W-:Y:S01]  /*1bd70*/  LOP3.LUT R56, R56, R0, RZ, 0xc0, !PT ;  /* 0x0000000038387212 */ /* 0x000fe200078ec0ff */
[----:B------:R-:W-:Y:S01]  /*1bd80*/  FADD.FTZ R0, R67, R44 ;  /* 0x0000002c43007221 */ /* 0x000fe20000010000 */
[--C-:B------:R-:W-:Y:S01]  /*1bd90*/  HSET2.LE.AND R62, R89, R161.reuse, PT ;  /* 0x000000a1593e7233 */ /* 0x100fe20003803000 */
[----:B------:R-:W4:Y:S01]  /*1bda0*/  LDSM.16.MT88.4 R44, [R185+0x5400] ;  /* 0x00540000b92c783b */ /* 0x000f220000004200 */
[--C-:B------:R-:W-:Y:S02]  /*1bdb0*/  HSET2.LE.AND R63, R90, R161.reuse, PT ;  /* 0x000000a15a3f7233 */ /* 0x100fe40003803000 */
[----:B---3--:R-:W-:Y:S02]  /*1bdc0*/  F2FP.F16.F32.PACK_AB R2, R107, R111 ;  /* 0x0000006f6b02723e */ /* 0x008fe400000000ff */
[----:B------:R-:W-:Y:S02]  /*1bdd0*/  F2FP.F16.F32.PACK_AB R3, R109, R104 ;  /* 0x000000686d03723e */ /* 0x000fe400000000ff */
[----:B------:R-:W-:Y:S01]  /*1bde0*/  LOP3.LUT R57, R57, R2, RZ, 0xc0, !PT ;  /* 0x0000000239397212 */ /* 0x000fe200078ec0ff */
[----:B------:R-:W-:Y:S01]  /*1bdf0*/  FADD.FTZ R2, R66, R61 ;  /* 0x0000003d42027221 */ /* 0x000fe20000010000 */
[----:B------:R-:W-:Y:S01]  /*1be00*/  HSET2.LE.AND R61, R91, R161, PT ;  /* 0x000000a15b3d7233 */ /* 0x000fe20003803000 */
[-C--:B-1----:R-:W-:Y:S05]  /*1be10*/  HMMA.16816.F32 R4, R84, R40.reuse, R4 ;  /* 0x000000285404723c */ /* 0x082fea0000001804 */
[----:B------:R-:W-:Y:S01]  /*1be20*/  FADD.FTZ R64, R162, R2 ;  /* 0x00000002a2407221 */ /* 0x000fe20000010000 */
[C---:B------:R-:W-:Y:S05]  /*1be30*/  HMMA.16816.F32 R8, R52.reuse, R40, R8 ;  /* 0x000000283408723c */ /* 0x040fea0000001808 */
[----:B------:R-:W-:Y:S01]  /*1be40*/  FADD.FTZ R64, R188, R64 ;  /* 0x00000040bc407221 */ /* 0x000fe20000010000 */
[-C--:B------:R-:W-:Y:S05]  /*1be50*/  HMMA.16816.F32 R12, R52, R42.reuse, R12 ;  /* 0x0000002a340c723c */ /* 0x080fea000000180c */
[----:B------:R-:W-:Y:S01]  /*1be60*/  F2FP.F16.F32.PACK_AB R2, R120, R115 ;  /* 0x000000737802723e */ /* 0x000fe200000000ff */
[C---:B------:R-:W-:Y:S05]  /*1be70*/  HMMA.16816.F32 R16, R84.reuse, R42, R16 ;  /* 0x0000002a5410723c */ /* 0x040fea0000001810 */
[----:B------:R-:W-:Y:S01]  /*1be80*/  LOP3.LUT R62, R62, R2, RZ, 0xc0, !PT ;  /* 0x000000023e3e7212 */ /* 0x000fe200078ec0ff */
[----:B------:R-:W-:Y:S01]  /*1be90*/  FADD.FTZ R2, R189, R49 ;  /* 0x00000031bd027221 */ /* 0x000fe20000010000 */
[----:B------:R-:W-:Y:S01]  /*1bea0*/  FADD.FTZ R66, R238, R0 ;  /* 0x00000000ee427221 */ /* 0x000fe20000010000 */
[----:B------:R-:W-:Y:S01]  /*1beb0*/  LOP3.LUT R60, R60, R3, RZ, 0xc0, !PT ;  /* 0x000000033c3c7212 */ /* 0x000fe200078ec0ff */
[----:B------:R3:W5:Y:S02]  /*1bec0*/  LDL.LU R189, [R1+0xb8] ;  /* 0x0000b80001bd7983 */ /* 0x0007640000300800 */
[----:B------:R-:W-:Y:S01]  /*1bed0*/  F2FP.F16.F32.PACK_AB R0, R114, R106 ;  /* 0x0000006a7200723e */ /* 0x000fe200000000ff */
[-C--:B----4-:R-:W-:Y:S01]  /*1bee0*/  HMMA.16816.F32 R20, R84, R44.reuse, R20 ;  /* 0x0000002c5414723c */ /* 0x090fe20000001814 */
[----:B------:R3:W5:Y:S02]  /*1bef0*/  LDL.LU R188, [R1+0xb4] ;  /* 0x0000b40001bc7983 */ /* 0x0007640000300800 */
[----:B------:R-:W-:Y:S01]  /*1bf00*/  F2FP.F16.F32.PACK_AB R3, R121, R116 ;  /* 0x000000747903723e */ /* 0x000fe200000000ff */
[----:B------:R-:W-:Y:S01]  /*1bf10*/  FADD.FTZ R67, R229, R2 ;  /* 0x00000002e5437221 */ /* 0x000fe20000010000 */
[----:B------:R-:W-:Y:S01]  /*1bf20*/  LOP3.LUT R61, R61, R0, RZ, 0xc0, !PT ;  /* 0x000000003d3d7212 */ /* 0x000fe200078ec0ff */
[C---:B------:R-:W-:Y:S05]  /*1bf30*/  HMMA.16816.F32 R24, R52.reuse, R44, R24 ;  /* 0x0000002c3418723c */ /* 0x040fea0000001818 */
[----:B------:R-:W-:Y:S01]  /*1bf40*/  LOP3.LUT R63, R63, R3, RZ, 0xc0, !PT ;  /* 0x000000033f3f7212 */ /* 0x000fe200078ec0ff */
[-C--:B------:R-:W-:Y:S05]  /*1bf50*/  HMMA.16816.F32 R28, R52, R46.reuse, R28 ;  /* 0x0000002e341c723c */ /* 0x080fea000000181c */
[----:B------:R-:W-:Y:S01]  /*1bf60*/  F2FP.F16.F32.PACK_AB R2, R128, R130 ;  /* 0x000000828002723e */ /* 0x000fe200000000ff */
[----:B------:R-:W-:Y:S05]  /*1bf70*/  HMMA.16816.F32 R32, R84, R46, R32 ;  /* 0x0000002e5420723c */ /* 0x000fea0000001820 */
[----:B------:R-:W-:Y:S01]  /*1bf80*/  FADD.FTZ R0, R247, R48 ;  /* 0x00000030f7007221 */ /* 0x000fe20000010000 */
[----:B------:R-:W-:Y:S01]  /*1bf90*/  F2FP.F16.F32.PACK_AB R3, R96, R98 ;  /* 0x000000626003723e */ /* 0x000fe200000000ff */
[----:B------:R-:W1:Y:S01]  /*1bfa0*/  LDSM.16.MT88.4 R48, [R184+0x5800] ;  /* 0x00580000b830783b */ /* 0x000e620000004200 */
[----:B------:R-:W-:Y:S03]  /*1bfb0*/  LOP3.LUT R151, R151, R2, RZ, 0xc0, !PT ;  /* 0x0000000297977212 */ /* 0x000fe600078ec0ff */
[----:B------:R-:W-:Y:S01]  /*1bfc0*/  FADD.FTZ R66, R187, R66 ;  /* 0x00000042bb427221 */ /* 0x000fe20000010000 */
[----:B------:R-:W-:Y:S01]  /*1bfd0*/  FADD.FTZ R40, R240, R67 ;  /* 0x00000043f0287221 */ /* 0x000fe20000010000 */
[----:B------:R-:W-:Y:S01]  /*1bfe0*/  FADD.FTZ R65, R244, R0 ;  /* 0x00000000f4417221 */ /* 0x000fe20000010000 */
[----:B------:R-:W-:Y:S01]  /*1bff0*/  LOP3.LUT R148, R148, R3, RZ, 0xc0, !PT ;  /* 0x0000000394947212 */ /* 0x000fe200078ec0ff */
[----:B------:R-:W-:Y:S01]  /*1c000*/  FADD.FTZ R3, R234, R64 ;  /* 0x00000040ea037221 */ /* 0x000fe20000010000 */
[----:B--2---:R-:W-:Y:S01]  /*1c010*/  F2FP.F16.F32.PACK_AB R2, R73, R74 ;  /* 0x0000004a4902723e */ /* 0x004fe200000000ff */
[----:B------:R-:W-:Y:S01]  /*1c020*/  FADD.FTZ R65, R225, R65 ;  /* 0x00000041e1417221 */ /* 0x000fe20000010000 */
[----:B------:R3:W5:Y:S01]  /*1c030*/  LDL.LU R187, [R1+0xb0] ;  /* 0x0000b00001bb7983 */ /* 0x0007620000300800 */
[----:B------:R-:W-:Y:S01]  /*1c040*/  FADD.FTZ R45, R186, R40 ;  /* 0x00000028ba2d7221 */ /* 0x000fe20000010000 */
[----:B------:R-:W-:Y:S01]  /*1c050*/  LOP3.LUT R136, R136, R2, RZ, 0xc0, !PT ;  /* 0x0000000288887212 */ /* 0x000fe200078ec0ff */
[----:B------:R-:W-:Y:S01]  /*1c060*/  FADD.FTZ R2, R239, R3 ;  /* 0x00000003ef027221 */ /* 0x000fe20000010000 */
[----:B------:R-:W-:Y:S01]  /*1c070*/  FADD.FTZ R44, R231, R65 ;  /* 0x00000041e72c7221 */ /* 0x000fe20000010000 */
[----:B------:R3:W5:Y:S01]  /*1c080*/  LDL.LU R186, [R1+0xac] ;  /* 0x0000ac0001ba7983 */ /* 0x0007620000300800 */
[----:B------:R-:W-:Y:S01]  /*1c090*/  F2FP.F16.F32.PACK_AB R0, R131, R129 ;  /* 0x000000818300723e */ /* 0x000fe200000000ff */
[----:B------:R-:W-:Y:S01]  /*1c0a0*/  FADD.FTZ R65, R251, R2 ;  /* 0x00000002fb417221 */ /* 0x000fe20000010000 */
[----:B------:R-:W-:Y:S01]  /*1c0b0*/  F2FP.F16.F32.PACK_AB R2, R69, R70 ;  /* 0x000000464502723e */ /* 0x000fe200000000ff */
[----:B------:R-:W-:Y:S01]  /*1c0c0*/  FADD.FTZ R41, R228, R66 ;  /* 0x00000042e4297221 */ /* 0x000fe20000010000 */
[----:B------:R-:W-:Y:S01]  /*1c0d0*/  LOP3.LUT R150, R150, R0, RZ, 0xc0, !PT ;  /* 0x0000000096967212 */ /* 0x000fe200078ec0ff */
[----:B------:R-:W2:Y:S01]  /*1c0e0*/  MUFU.EX2 R66, R221 ;  /* 0x000000dd00427308 */ /* 0x000ea20000000800 */
[----:B------:R-:W-:Y:S01]  /*1c0f0*/  LOP3.LUT R138, R138, R2, RZ, 0xc0, !PT ;  /* 0x000000028a8a7212 */ /* 0x000fe200078ec0ff */
[----:B------:R-:W-:Y:S01]  /*1c100*/  FADD.FTZ R2, R236, R44 ;  /* 0x0000002cec027221 */ /* 0x000fe20000010000 */
[----:B------:R-:W-:Y:S01]  /*1c110*/  FADD.FTZ R44, R135, R45 ;  /* 0x0000002d872c7221 */ /* 0x000fe20000010000 */
[----:B------:R-:W-:Y:S01]  /*1c120*/  F2FP.F16.F32.PACK_AB R0, R75, R93 ;  /* 0x0000005d4b00723e */ /* 0x000fe200000000ff */
[----:B------:R3:W5:Y:S01]  /*1c130*/  LDL.LU R135, [R1+0xa8] ;  /* 0x0000a80001877983 */ /* 0x0007620000300800 */
[----:B------:R-:W-:Y:S01]  /*1c140*/  FADD.FTZ R2, R237, R2 ;  /* 0x00000002ed027221 */ /* 0x000fe20000010000 */
[----:B------:R-:W-:Y:S01]  /*1c150*/  FADD.FTZ R44, R226, R44 ;  /* 0x0000002ce22c7221 */ /* 0x000fe20000010000 */
[----:B------:R-:W-:Y:S01]  /*1c160*/  LOP3.LUT R149, R149, R0, RZ, 0xc0, !PT ;  /* 0x0000000095957212 */ /* 0x000fe200078ec0ff */
[----:B------:R-:W-:Y:S01]  /*1c170*/  FADD.FTZ R0, R235, R41 ;  /* 0x00000029eb007221 */ /* 0x000fe20000010000 */
[----:B------:R-:W-:Y:S01]  /*1c180*/  FADD.FTZ R2, R165, R2 ;  /* 0x00000002a5027221 */ /* 0x000fe20000010000 */
[----:B------:R-:W4:Y:S01]  /*1c190*/  LDSM.16.MT88.4 R40, [R185+0x5800] ;  /* 0x00580000b928783b */ /* 0x000f220000004200 */
[----:B------:R-:W-:Y:S01]  /*1c1a0*/  FADD.FTZ R44, R230, R44 ;  /* 0x0000002ce62c7221 */ /* 0x000fe20000010000 */
[----:B------:R-:W-:Y:S01]  /*1c1b0*/  FADD.FTZ R64, R233, R0 ;  /* 0x00000000e9407221 */ /* 0x000fe20000010000 */
[----:B------:R-:W-:Y:S01]  /*1c1c0*/  F2FP.F16.F32.PACK_AB R0, R71, R72 ;  /* 0x000000484700723e */ /* 0x000fe200000000ff */
[----:B------:R-:W-:Y:S01]  /*1c1d0*/  FADD.FTZ R2, R166, R2 ;  /* 0x00000002a6027221 */ /* 0x000fe20000010000 */
[----:B--2---:R-:W-:Y:S01]  /*1c1e0*/  F2FP.F16.F32.PACK_AB R3, R66, R68 ;  /* 0x000000444203723e */ /* 0x004fe200000000ff */
[-C--:B-1----:R-:W-:Y:S05]  /*1c1f0*/  HMMA.16816.F32 R4, R56, R48.reuse, R4 ;  /* 0x000000303804723c */ /* 0x082fea0000001804 */
[----:B------:R-:W-:Y:S01]  /*1c200*/  LOP3.LUT R137, R137, R0, RZ, 0xc0, !PT ;  /* 0x0000000089897212 */ /* 0x000fe200078ec0ff */
[C---:B------:R-:W-:Y:S05]  /*1c210*/  HMMA.16816.F32 R8, R60.reuse, R48, R8 ;  /* 0x000000303c08723c */ /* 0x040fea0000001808 */
[----:B------:R-:W-:Y:S01]  /*1c220*/  FADD.FTZ R0, R252, R65 ;  /* 0x00000041fc007221 */ /* 0x000fe20000010000 */
[-C--:B------:R-:W-:Y:S05]  /*1c230*/  HMMA.16816.F32 R12, R60, R50.reuse, R12 ;  /* 0x000000323c0c723c */ /* 0x080fea000000180c */
[----:B------:R-:W-:Y:S01]  /*1c240*/  LOP3.LUT R139, R139, R3, RZ, 0xc0, !PT ;  /* 0x000000038b8b7212 */ /* 0x000fe200078ec0ff */
[C---:B------:R-:W-:Y:S05]  /*1c250*/  HMMA.16816.F32 R16, R56.reuse, R50, R16 ;  /* 0x000000323810723c */ /* 0x040fea0000001810 */
[----:B------:R-:W-:Y:S01]  /*1c260*/  FADD.FTZ R3, R243, R64 ;  /* 0x00000040f3037221 */ /* 0x000fe20000010000 */
[----:B------:R-:W-:Y:S05]  /*1c270*/  FADD.FTZ R45, R178, R0 ;  /* 0x00000000b22d7221 */ /* 0x000fea0000010000 */
[----:B------:R-:W-:Y:S01]  /*1c280*/  FADD.FTZ R0, R160, R3 ;  /* 0x00000003a0007221 */ /* 0x000fe20000010000 */
[----:B------:R-:W-:Y:S01]  /*1c290*/  FADD.FTZ R3, R175, R45 ;  /* 0x0000002daf037221 */ /* 0x000fe20000010000 */
[----:B------:R-:W1:Y:S01]  /*1c2a0*/  LDSM.16.MT88.4 R160, [R184+0x5c00] ;  /* 0x005c0000b8a0783b */ /* 0x000e620000004200 */
[----:B------:R-:W-:Y:S01]  /*1c2b0*/  FADD.FTZ R45, R250, R44 ;  /* 0x0000002cfa2d7221 */ /* 0x000fe20000010000 */
[----:B------:R-:W-:Y:S01]  /*1c2c0*/  FADD.FTZ R0, R167, R0 ;  /* 0x00000000a7007221 */ /* 0x000fe20000010000 */
[-C--:B----4-:R-:W-:Y:S03]  /*1c2d0*/  HMMA.16816.F32 R20, R56, R40.reuse, R20 ;  /* 0x000000283814723c */ /* 0x090fe60000001814 */
        /* <DEDUP_REMOVED lines=11> */
[-C--:B------:R-:W-:Y:S01]  /*1c390*/  HMMA.16816.F32 R28, R60, R42.reuse, R28 ;  /* 0x0000002a3c1c723c */ /* 0x080fe2000000181c */
[----:B------:R-:W2:Y:S02]  /*1c3a0*/  LDSM.16.MT88.4 R44, [R185+0x5c00] ;  /* 0x005c0000b92c783b */ /* 0x000ea40000004200 */
        /* <DEDUP_REMOVED lines=11> */
[-C--:B-1----:R-:W-:Y:S05]  /*1c460*/  HMMA.16816.F32 R164, R148, R160.reuse, R4 ;  /* 0x000000a094a4723c */ /* 0x082fea0000001804 */
[----:B------:R-:W-:Y:S01]  /*1c470*/  FADD.FTZ R41, R112, R41 ;  /* 0x0000002970297221 */ /* 0x000fe20000010000 */
[----:B------:R-:W-:Y:S01]  /*1c480*/  FADD.FTZ R40, R140, R0 ;  /* 0x000000008c287221 */ /* 0x000fe20000010000 */
[----:B------:R-:W-:Y:S01]  /*1c490*/  FADD.FTZ R0, R155, R2 ;  /* 0x000000029b007221 */ /* 0x000fe20000010000 */
[----:B------:R-:W-:Y:S02]  /*1c4a0*/  FADD.FTZ R2, R152, R3 ;  /* 0x0000000398027221 */ /* 0x000fe40000010000 */
[C---:B------:R-:W-:Y:S04]  /*1c4b0*/  HMMA.16816.F32 R152, R136.reuse, R160, R8 ;  /* 0x000000a08898723c */ /* 0x040fe80000001808 */
        /* <DEDUP_REMOVED lines=13> */
[-C--:B------:R-:W-:Y:S03]  /*1c590*/  HMMA.16816.F32 R144, R136, R162.reuse, R12 ;  /* 0x000000a28890723c */ /* 0x080fe6000000180c */
        /* <DEDUP_REMOVED lines=38> */
[----:B------:R-:W-:Y:S01]  /*1c800*/  IMAD.MOV.U32 R134, RZ, RZ, R38 ;  /* 0x000000ffff867224 */ /* 0x000fe200078e0026 */
[----:B------:R-:W-:Y:S01]  /*1c810*/  STL [R1+0x50], R4 ;  /* 0x0000500401007387 */ /* 0x000fe20000100800 */
[----:B------:R-:W-:Y:S01]  /*1c820*/  FADD.FTZ R0, R66, R0 ;  /* 0x0000000042007221 */ /* 0x000fe20000010000 */
[----:B------:R-:W-:Y:S01]  /*1c830*/  FADD.FTZ R2, R69, R2 ;  /* 0x0000000245027221 */ /* 0x000fe20000010000 */
[----:B------:R-:W-:Y:S01]  /*1c840*/  IMAD.MOV.U32 R133, RZ, RZ, R39 ;  /* 0x000000ffff857224 */ /* 0x000fe200078e0027 */
[----:B------:R1:W-:Y:S04]  /*1c850*/  STL [R1+0x54], R3 ;  /* 0x0000540301007387 */ /* 0x0003e80000100800 */
[----:B------:R3:W-:Y:S04]  /*1c860*/  STL [R1+0x48], R2 ;  /* 0x0000480201007387 */ /* 0x0007e80000100800 */
[----:B------:R3:W-:Y:S01]  /*1c870*/  STL [R1+0x4c], R0 ;  /* 0x00004c0001007387 */ /* 0x0007e20000100800 */
[----:B-1----:R-:W-:Y:S01]  /*1c880*/  IMAD.MOV.U32 R3, RZ, RZ, R37 ;  /* 0x000000ffff037224 */ /* 0x002fe200078e0025 */
[----:B------:R-:W-:Y:S06]  /*1c890*/  @P0 BRA `(.L_x_516) ;  /* 0xffffff7c00340947 */ /* 0x000fec000383ffff */
.L_x_515:
[----:B------:R-:W3:Y:S01]  /*1c8a0*/  LDL.LU R6, [R1+0x50] ;  /* 0x0000500001067983 */ /* 0x000ee20000300800 */
[----:B------:R-:W-:-:S03]  /*1c8b0*/  ULDC UR6, c[0x0][0x38c] ;  /* 0x0000e30000067ab9 */ /* 0x000fc60000000800 */
[----:B------:R-:W2:Y:S04]  /*1c8c0*/  LDL.LU R5, [R1+0x54] ;  /* 0x0000540001057983 */ /* 0x000ea80000300800 */
[----:B------:R-:W4:Y:S04]  /*1c8d0*/  LDL.LU R7, [R1+0x48] ;  /* 0x0000480001077983 */ /* 0x000f280000300800 */
[----:B------:R-:W4:Y:S01]  /*1c8e0*/  LDL.LU R8, [R1+0x4c] ;  /* 0x00004c0001087983 */ /* 0x000f220000300800 */
[----:B------:R-:W1:Y:S01]  /*1c8f0*/  S2UR UR4, SR_CgaCtaId ;  /* 0x00000000000479c3 */ /* 0x000e620000008800 */
[----:B------:R-:W-:Y:S01]  /*1c900*/  UISETP.NE.AND UP0, UPT, UR13, -0x1, UPT ;  /* 0xffffffff0d00788c */ /* 0x000fe2000bf05270 */
[----:B------:R-:W-:Y:S01]  /*1c910*/  MOV R15, 0x10 ;  /* 0x00000010000f7802 */ /* 0x000fe20000000f00 */
[----:B------:R-:W1:Y:S02]  /*1c920*/  S2R R22, SR_TID.X ;  /* 0x0000000000167919 */ /* 0x000e640000002100 */
[----:B-1----:R-:W-:Y:S01]  /*1c930*/  SHF.R.S32.HI R21, RZ, 0x1f, R22 ;  /* 0x0000001fff157819 */ /* 0x002fe20000011416 */
[----:B---3--:R-:W1:Y:S04]  /*1c940*/  SHFL.BFLY PT, R2, R6, 0x2, 0x1f ;  /* 0x0c401f0006027f89 */ /* 0x008e6800000e0000 */
[----:B--2---:R-:W2:Y:S04]  /*1c950*/  SHFL.BFLY PT, R0, R5, 0x2, 0x1f ;  /* 0x0c401f0005007f89 */ /* 0x004ea800000e0000 */
[----:B----4-:R-:W3:Y:S04]  /*1c960*/  SHFL.BFLY PT, R4, R7, 0x2, 0x1f ;  /* 0x0c401f0007047f89 */ /* 0x010ee800000e0000 */
[----:B------:R-:W4:Y:S01]  /*1c970*/  SHFL.BFLY PT, R3, R8, 0x2, 0x1f ;  /* 0x0c401f0008037f89 */ /* 0x000f2200000e0000 */
[----:B-1----:R-:W-:Y:S01]  /*1c980*/  FADD.FTZ R2, R2, R6 ;  /* 0x0000000602027221 */ /* 0x002fe20000010000 */
[----:B--2---:R-:W-:-:S04]  /*1c990*/  FADD.FTZ R0, R0, R5 ;  /* 0x0000000500007221 */ /* 0x004fc80000010000 */
[----:B------:R-:W1:Y:S01]  /*1c9a0*/  SHFL.BFLY PT, R5, R2, 0x1, 0x1f ;  /* 0x0c201f0002057f89 */ /* 0x000e6200000e0000 */
[----:B---3--:R-:W-:-:S03]  /*1c9b0*/  FADD.FTZ R4, R4, R7 ;  /* 0x0000000704047221 */ /* 0x008fc60000010000 */
[----:B------:R-:W2:Y:S01]  /*1c9c0*/  SHFL.BFLY PT, R6, R0, 0x1, 0x1f ;  /* 0x0c201f0000067f89 */ /* 0x000ea200000e0000 */
[----:B----4-:R-:W-:-:S03]  /*1c9d0*/  FADD.FTZ R3, R3, R8 ;  /* 0x0000000803037221 */ /* 0x010fc60000010000 */
[----:B------:R-:W3:Y:S01]  /*1c9e0*/  SHFL.BFLY PT, R7, R4, 0x1, 0x1f ;  /* 0x0c201f0004077f89 */ /* 0x000ee200000e0000 */
[----:B-1----:R-:W-:Y:S01]  /*1c9f0*/  FADD.FTZ R17, R2, R5 ;  /* 0x0000000502117221 */ /* 0x002fe20000010000 */
[----:B------:R-:W-:Y:S02]  /*1ca00*/  MOV R2, 0x3f800000 ;  /* 0x3f80000000027802 */ /* 0x000fe40000000f00 */
[----:B------:R-:W1:Y:S01]  /*1ca10*/  SHFL.BFLY PT, R5, R3, 0x1, 0x1f ;  /* 0x0c201f0003057f89 */ /* 0x000e6200000e0000 */
[----:B--2---:R-:W-:Y:S01]  /*1ca20*/  FADD.FTZ R18, R0, R6 ;  /* 0x0000000600127221 */ /* 0x004fe20000010000 */
[----:B------:R-:W-:Y:S02]  /*1ca30*/  FSETP.NE.FTZ.AND P5, PT, R17, RZ, PT ;  /* 0x000000ff1100720b */ /* 0x000fe40003fb5000 */
[----:B------:R-:W-:Y:S01]  /*1ca40*/  MOV R0, 0x3f800000 ;  /* 0x3f80000000007802 */ /* 0x000fe20000000f00 */
[----:B---3--:R-:W-:Y:S01]  /*1ca50*/  FADD.FTZ R19, R4, R7 ;  /* 0x0000000704137221 */ /* 0x008fe20000010000 */
[----:B------:R-:W-:Y:S01]  /*1ca60*/  FSETP.NE.FTZ.AND P4, PT, R18, RZ, PT ;  /* 0x000000ff1200720b */ /* 0x000fe20003f95000 */
[----:B------:R-:W-:Y:S01]  /*1ca70*/  IMAD.MOV.U32 R4, RZ, RZ, 0x3f800000 ;  /* 0x3f800000ff047424 */ /* 0x000fe200078e00ff */
[----:B------:R-:W-:-:S02]  /*1ca80*/  LEA.HI R7, R21, R22, RZ, 0x2 ;  /* 0x0000001615077211 */ /* 0x000fc400078f10ff */
[----:B------:R-:W-:Y:S02]  /*1ca90*/  FSETP.NE.FTZ.AND P3, PT, R19, RZ, PT ;  /* 0x000000ff1300720b */ /* 0x000fe40003f75000 */
[----:B------:R-:W-:Y:S02]  /*1caa0*/  SHF.R.S32.HI R26, RZ, 0x2, R7 ;  /* 0x00000002ff1a7819 */ /* 0x000fe40000011407 */
[----:B------:R-:W-:Y:S01]  /*1cab0*/  LEA.HI R21, R21, R22, RZ, 0x5 ;  /* 0x0000001615157211 */ /* 0x000fe200078f28ff */
[----:B------:R-:W2:Y:S03]  /*1cac0*/  @P5 MUFU.RCP R0, R17 ;  /* 0x0000001100005308 */ /* 0x000ea60000001000 */
[----:B------:R-:W-:Y:S01]  /*1cad0*/  SHF.R.S32.HI R16, RZ, 0x5, R21 ;  /* 0x00000005ff107819 */ /* 0x000fe20000011415 */
[----:B-1----:R-:W-:-:S04]  /*1cae0*/  FADD.FTZ R20, R3, R5 ;  /* 0x0000000503147221 */ /* 0x002fc80000010000 */
[----:B------:R-:W1:Y:S01]  /*1caf0*/  @P4 MUFU.RCP R2, R18 ;  /* 0x0000001200024308 */ /* 0x000e620000001000 */
[----:B------:R-:W-:Y:S02]  /*1cb00*/  MOV R5, 0x3f800000 ;  /* 0x3f80000000057802 */ /* 0x000fe40000000f00 */
[----:B------:R-:W-:Y:S02]  /*1cb10*/  SHF.R.S32.HI R3, RZ, 0x1f, R26 ;  /* 0x0000001fff037819 */ /* 0x000fe4000001141a */
[----:B------:R-:W-:Y:S02]  /*1cb20*/  FSETP.NE.FTZ.AND P2, PT, R20, RZ, PT ;  /* 0x000000ff1400720b */ /* 0x000fe40003f55000 */
[----:B------:R-:W-:Y:S01]  /*1cb30*/  LEA.HI R3, R3, R26, RZ, 0x3 ;  /* 0x0000001a03037211 */ /* 0x000fe200078f18ff */
[----:B------:R-:W3:Y:S01]  /*1cb40*/  @P3 MUFU.RCP R4, R19 ;  /* 0x0000001300043308 */ /* 0x000ee20000001000 */
[----:B--2---:R-:W-:Y:S02]  /*1cb50*/  FMUL.FTZ R0, R0, UR6 ;  /* 0x0000000600007c20 */ /* 0x004fe40008410000 */
[----:B------:R-:W-:-:S02]  /*1cb60*/  LOP3.LUT R3, R3, 0xfffffff8, RZ, 0xc0, !PT ;  /* 0xfffffff803037812 */ /* 0x000fc400078ec0ff */
[C---:B------:R-:W-:Y:S01]  /*1cb70*/  FMUL.FTZ R164, R0.reuse, R164 ;  /* 0x000000a400a47220 */ /* 0x040fe20000410000 */
[C---:B------:R-:W-:Y:S01]  /*1cb80*/  FMUL.FTZ R165, R0.reuse, R165 ;  /* 0x000000a500a57220 */ /* 0x040fe20000410000 */
[----:B------:R-:W-:Y:S01]  /*1cb90*/  FMUL.FTZ R160, R0, R160 ;  /* 0x000000a000a07220 */ /* 0x000fe20000410000 */
[----:B------:R-:W-:Y:S02]  /*1cba0*/  IMAD.IADD R3, R26, 0x1, -R3 ;  /* 0x000000011a037824 */ /* 0x000fe400078e0a03 */
[----:B-1----:R-:W-:Y:S01]  /*1cbb0*/  FMUL.FTZ R2, R2, UR6 ;  /* 0x0000000602027c20 */ /* 0x002fe20008410000 */
[----:B------:R-:W1:Y:S01]  /*1cbc0*/  @P2 MUFU.RCP R5, R20 ;  /* 0x0000001400052308 */ /* 0x000e620000001000 */
[C---:B------:R-:W-:Y:S01]  /*1cbd0*/  FMUL.FTZ R161, R0.reuse, R161 ;  /* 0x000000a100a17220 */ /* 0x040fe20000410000 */
[C---:B------:R-:W-:Y:S01]  /*1cbe0*/  FMUL.FTZ R156, R0.reuse, R156 ;  /* 0x0000009c009c7220 */ /* 0x040fe20000410000 */
[C---:B------:R-:W-:Y:S01]  /*1cbf0*/  FMUL.FTZ R9, R0.reuse, R157 ;  /* 0x0000009d00097220 */ /* 0x040fe20000410000 */
[C---:B------:R-:W-:Y:S01]  /*1cc00*/  FMUL.FTZ R148, R0.reuse, R148 ;  /* 0x0000009400947220 */ /* 0x040fe20000410000 */
[----:B------:R-:W-:Y:S01]  /*1cc10*/  FMUL.FTZ R149, R0, R149 ;  /* 0x0000009500957220 */ /* 0x000fe20000410000 */
[----:B------:R-:W-:Y:S01]  /*1cc20*/  FMUL.FTZ R166, R2, R166 ;  /* 0x000000a602a67220 */ /* 0x000fe20000410000 */
[----:B---3--:R-:W-:Y:S01]  /*1cc30*/  FMUL.FTZ R0, R4, UR6 ;  /* 0x0000000604007c20 */ /* 0x008fe20008410000 */
[C---:B------:R-:W-:Y:S01]  /*1cc40*/  FMUL.FTZ R6, R2.reuse, R167 ;  /* 0x000000a702067220 */ /* 0x040fe20000410000 */
[C---:B------:R-:W-:Y:S01]  /*1cc50*/  FMUL.FTZ R162, R2.reuse, R162 ;  /* 0x000000a202a27220 */ /* 0x040fe20000410000 */
[C---:B------:R-:W-:Y:S01]  /*1cc60*/  FMUL.FTZ R163, R2.reuse, R163 ;  /* 0x000000a302a37220 */ /* 0x040fe20000410000 */
[C---:B------:R-:W-:Y:S01]  /*1cc70*/  FMUL.FTZ R158, R2.reuse, R158 ;  /* 0x0000009e029e7220 */ /* 0x040fe20000410000 */
[C---:B------:R-:W-:Y:S01]  /*1cc80*/  FMUL.FTZ R159, R2.reuse, R159 ;  /* 0x0000009f029f7220 */ /* 0x040fe20000410000 */
[C---:B------:R-:W-:Y:S01]  /*1cc90*/  FMUL.FTZ R150, R2.reuse, R150 ;  /* 0x0000009602967220 */ /* 0x040fe20000410000 */
[----:B------:R-:W-:Y:S01]  /*1cca0*/  FMUL.FTZ R151, R2, R151 ;  /* 0x0000009702977220 */ /* 0x000fe20000410000 */
[----:B------:R-:W-:Y:S01]  /*1ccb0*/  LOP3.LUT R4, R7, 0xfffffffc, RZ, 0xc0, !PT ;  /* 0xfffffffc07047812 */ /* 0x000fe200078ec0ff */
[C---:B------:R-:W-:Y:S01]  /*1ccc0*/  FMUL.FTZ R152, R0.reuse, R152 ;  /* 0x0000009800987220 */ /* 0x040fe20000410000 */
[----:B------:R-:W-:Y:S01]  /*1ccd0*/  LEA.HI R2, R3, R3, RZ, 0x1 ;  /* 0x0000000303027211 */ /* 0x000fe200078f08ff */
[C---:B------:R-:W-:Y:S01]  /*1cce0*/  FMUL.FTZ R153, R0.reuse, R153 ;  /* 0x0000009900997220 */ /* 0x040fe20000410000 */
[C---:B------:R-:W-:Y:S01]  /*1ccf0*/  FMUL.FTZ R144, R0.reuse, R144 ;  /* 0x0000009000907220 */ /* 0x040fe20000410000 */
[C---:B------:R-:W-:Y:S01]  /*1cd00*/  FMUL.FTZ R11, R0.reuse, R145 ;  /* 0x00000091000b7220 */ /* 0x040fe20000410000 */
[C---:B------:R-:W-:Y:S01]  /*1cd10*/  FMUL.FTZ R140, R0.reuse, R140 ;  /* 0x0000008c008c7220 */ /* 0x040fe20000410000 */
[C---:B------:R-:W-:Y:S01]  /*1cd20*/  FMUL.FTZ R141, R0.reuse, R141 ;  /* 0x0000008d008d7220 */ /* 0x040fe20000410000 */
[C---:B------:R-:W-:Y:S01]  /*1cd30*/  FMUL.FTZ R136, R0.reuse, R136 ;  /* 0x0000008800887220 */ /* 0x040fe20000410000 */
[----:B------:R-:W-:Y:S01]  /*1cd40*/  FMUL.FTZ R13, R0, R137 ;  /* 0x00000089000d7220 */ /* 0x000fe20000410000 */
[----:B-1----:R-:W-:Y:S01]  /*1cd50*/  FMUL.FTZ R0, R5, UR6 ;  /* 0x0000000605007c20 */ /* 0x002fe20008410000 */
[----:B------:R-:W-:Y:S01]  /*1cd60*/  IADD3 R5, -R4, R22, RZ ;  /* 0x0000001604057210 */ /* 0x000fe20007ffe1ff */
[----:B------:R-:W-:Y:S01]  /*1cd70*/  UMOV UR6, 0x400 ;  /* 0x0000040000067882 */ /* 0x000fe20000000000 */
[----:B------:R-:W-:Y:S01]  /*1cd80*/  LOP3.LUT R4, R2, 0x3fffffe, RZ, 0xc0, !PT ;  /* 0x03fffffe02047812 */ /* 0x000fe200078ec0ff */
[----:B------:R-:W-:Y:S01]  /*1cd90*/  ULEA UR4, UR4, UR6, 0x18 ;  /* 0x0000000604047291 */ /* 0x000fe2000f8ec03f */
[----:B------:R-:W-:Y:S01]  /*1cda0*/  SHF.R.S32.HI R8, RZ, 0x1, R2 ;  /* 0x00000001ff087819 */ /* 0x000fe20000011402 */
[C---:B------:R-:W-:Y:S01]  /*1cdb0*/  FMUL.FTZ R154, R0.reuse, R154 ;  /* 0x0000009a009a7220 */ /* 0x040fe20000410000 */
[----:B------:R-:W-:Y:S01]  /*1cdc0*/  FMUL.FTZ R14, R0, R155 ;  /* 0x0000009b000e7220 */ /* 0x000fe20000410000 */
[----:B------:R-:W-:Y:S01]  /*1cdd0*/  IMAD.IADD R4, R3, 0x1, -R4 ;  /* 0x0000000103047824 */ /* 0x000fe200078e0a04 */
[----:B------:R-:W-:Y:S01]  /*1cde0*/  LEA R3, R16, R5, 0x8 ;  /* 0x0000000510037211 */ /* 0x000fe200078e40ff */
[----:B------:R-:W-:Y:S01]  /*1cdf0*/  FMUL.FTZ R146, R0, R146 ;  /* 0x0000009200927220 */ /* 0x000fe20000410000 */
[----:B------:R-:W-:Y:S01]  /*1ce00*/  SHF.L.U32 R2, R8, 0x6, RZ ;  /* 0x0000000608027819 */ /* 0x000fe200000006ff */
[C---:B------:R-:W-:Y:S01]  /*1ce10*/  FMUL.FTZ R10, R0.reuse, R147 ;  /* 0x00000093000a7220 */ /* 0x040fe20000410000 */
[----:B------:R-:W-:Y:S01]  /*1ce20*/  FMUL.FTZ R142, R0, R142 ;  /* 0x0000008e008e7220 */ /* 0x000fe20000410000 */
[----:B------:R-:W-:Y:S01]  /*1ce30*/  IMAD R3, R4, 0x10, R3 ;  /* 0x0000001004037824 */ /* 0x000fe200078e0203 */
[----:B------:R-:W-:Y:S01]  /*1ce40*/  LOP3.LUT R2, R2, 0xc0, RZ, 0xc0, !PT ;  /* 0x000000c002027812 */ /* 0x000fe200078ec0ff */
[----:B------:R-:W-:Y:S01]  /*1ce50*/  FMUL.FTZ R143, R0, R143 ;  /* 0x0000008f008f7220 */ /* 0x000fe20000410000 */
[----:B------:R-:W-:Y:S01]  /*1ce60*/  LOP3.LUT R4, R8, 0x1, RZ, 0xc0, !PT ;  /* 0x0000000108047812 */ /* 0x000fe200078ec0ff */
[----:B------:R-:W-:Y:S01]  /*1ce70*/  FMUL.FTZ R138, R0, R138 ;  /* 0x0000008a008a7220 */ /* 0x000fe20000410000 */
[----:B------:R-:W-:Y:S01]  /*1ce80*/  LEA.HI R2, R2, R2, RZ, 0x1d ;  /* 0x0000000202027211 */ /* 0x000fe200078fe8ff */
[----:B------:R-:W-:Y:S01]  /*1ce90*/  FMUL.FTZ R12, R0, R139 ;  /* 0x0000008b000c7220 */ /* 0x000fe20000410000 */
[----:B------:R-:W-:Y:S01]  /*1cea0*/  ISETP.NE.U32.AND P0, PT, R4, 0x1, PT ;  /* 0x000000010400780c */ /* 0x000fe20003f05070 */
[----:B------:R-:W-:Y:S01]  /*1ceb0*/  @UP0 ULDC.64 UR6, c[0x0][0x298] ;  /* 0x0000a60000060ab9 */ /* 0x000fe20000000a00 */
[----:B------:R-:W-:Y:S01]  /*1cec0*/  LEA R2, R3, R2, 0x1 ;  /* 0x0000000203027211 */ /* 0x000fe200078e08ff */
[----:B------:R-:W-:Y:S01]  /*1ced0*/  @UP0 UIMAD.WIDE.U32 UR10, UR13, UR6, URZ ;  /* 0x000000060d0a02a5 */ /* 0x000fe2000f8e003f */
[----:B------:R-:W-:-:S02]  /*1cee0*/  SEL R15, R15, 0xfffffff0, P0 ;  /* 0xfffffff00f0f7807 */ /* 0x000fc40000000000 */
[----:B------:R-:W-:Y:S02]  /*1cef0*/  PLOP3.LUT P0, PT, PT, PT, UP0, 0x80, 0x0 ;  /* 0x000000000000781c */ /* 0x000fe40003f0f008 */
[----:B------:R-:W-:Y:S02]  /*1cf00*/  LOP3.LUT P1, RZ, R8, 0x2, RZ, 0xc0, !PT ;  /* 0x0000000208ff7812 */ /* 0x000fe4000782c0ff */
[----:B------:R-:W-:Y:S01]  /*1cf10*/  LEA R0, R2, UR4, 0x1 ;  /* 0x0000000402007c11 */ /* 0x000fe2000f8e08ff */
[----:B------:R-:W-:Y:S01]  /*1cf20*/  @UP0 UIMAD UR4, UR13, UR7, UR11 ;  /* 0x000000070d0402a4 */ /* 0x000fe2000f8e020b */
[----:B------:R-:W-:Y:S02]  /*1cf30*/  F2FP.F16.F32.PACK_AB R7, R165, R164 ;  /* 0x000000a4a507723e */ /* 0x000fe400000000ff */
[----:B------:R-:W-:Y:S01]  /*1cf40*/  F2FP.F16.F32.PACK_AB R6, R6, R166 ;  /* 0x000000a60606723e */ /* 0x000fe200000000ff */
[----:B------:R-:W-:Y:S01]  /*1cf50*/  IMAD.IADD R3, R0, 0x1, R15 ;  /* 0x0000000100037824 */ /* 0x000fe200078e020f */
[----:B------:R-:W-:Y:S01]  /*1cf60*/  F2FP.F16.F32.PACK_AB R4, R161, R160 ;  /* 0x000000a0a104723e */ /* 0x000fe200000000ff */
[----:B------:R1:W-:Y:S01]  /*1cf70*/  STS [R0], R7 ;  /* 0x0000000700007388 */ /* 0x0003e20000000800 */
        /* <DEDUP_REMOVED lines=11> */
[----:B------:R4:W-:Y:S01]  /*1d030*/  STS [R0+0x1000], R5 ;  /* 0x0010000500007388 */ /* 0x0009e20000000800 */
[----:B------:R-:W-:Y:S02]  /*1d040*/  F2FP.F16.F32.PACK_AB R12, R12, R138 ;  /* 0x0000008a0c0c723e */ /* 0x000fe400000000ff */
[----:B-1----:R-:W-:Y:S02]  /*1d050*/  F2FP.F16.F32.PACK_AB R7, R141, R140 ;  /* 0x0000008c8d07723e */ /* 0x002fe400000000ff */
[----:B--2---:R-:W-:Y:S02]  /*1d060*/  F2FP.F16.F32.PACK_AB R6, R143, R142 ;  /* 0x0000008e8f06723e */ /* 0x004fe400000000ff */
[----:B---3--:R-:W-:Y:S02]  /*1d070*/  F2FP.F16.F32.PACK_AB R4, R151, R150 ;  /* 0x000000969704723e */ /* 0x008fe400000000ff */
[----:B----4-:R-:W-:-:S02]  /*1d080*/  IADD3 R2, R0, 0x20, RZ ;  /* 0x0000002000027810 */ /* 0x010fc40007ffe0ff */
[----:B------:R-:W-:Y:S02]  /*1d090*/  @P1 IADD3 R2, R0, -0x20, RZ ;  /* 0xffffffe000021810 */ /* 0x000fe40007ffe0ff */
[----:B------:R-:W-:Y:S01]  /*1d0a0*/  F2FP.F16.F32.PACK_AB R5, R149, R148 ;  /* 0x000000949505723e */ /* 0x000fe200000000ff */
[----:B------:R-:W-:Y:S06]  /*1d0b0*/  @P0 BRA `(.L_x_519) ;  /* 0x00000000001c0947 */ /* 0x000fec0003800000 */
[----:B------:R-:W1:Y:S01]  /*1d0c0*/  S2UR UR8, SR_CTAID.Y ;  /* 0x00000000000879c3 */ /* 0x000e620000002600 */
[----:B------:R-:W-:Y:S01]  /*1d0d0*/  ULDC.64 UR6, c[0x0][0x290] ;  /* 0x0000a40000067ab9 */ /* 0x000fe20000000a00 */
[----:B-1----:R-:W-:Y:S02]  /*1d0e0*/  USHF.R.S32.HI UR4, URZ, 0x1f, UR8 ;  /* 0x0000001f3f047899 */ /* 0x002fe40008011408 */
[----:B------:R-:W-:Y:S02]  /*1d0f0*/  UIMAD.WIDE.U32 UR10, UR8, UR6, URZ ;  /* 0x00000006080a72a5 */ /* 0x000fe4000f8e003f */
[----:B------:R-:W-:-:S04]  /*1d100*/  UIMAD UR4, UR4, UR6, URZ ;  /* 0x00000006040472a4 */ /* 0x000fc8000f8e023f */
[----:B------:R-:W-:-:S04]  /*1d110*/  UIMAD UR4, UR8, UR7, UR4 ;  /* 0x00000007080472a4 */ /* 0x000fc8000f8e0204 */
[----:B------:R-:W-:-:S12]  /*1d120*/  UIADD3 UR4, UR11, UR4, URZ ;  /* 0x000000040b047290 */ /* 0x000fd8000fffe03f */
.L_x_519:
[----:B------:R-:W-:Y:S01]  /*1d130*/  ULDC.U8 UR6, c[0x0][0x3d9] ;  /* 0x0000f64000067ab9 */ /* 0x000fe20000000000 */
[----:B------:R1:W-:Y:S01]  /*1d140*/  STS [R0+0x1200], R14 ;  /* 0x0012000e00007388 */ /* 0x0003e20000000800 */
[----:B------:R-:W-:Y:S01]  /*1d150*/  ISETP.NE.AND P1, PT, RZ, UR6, PT ;  /* 0x00000006ff007c0c */ /* 0x000fe2000bf25270 */
[----:B------:R-:W-:Y:S02]  /*1d160*/  ULDC.U8 UR8, c[0x0][0x3d8] ;  /* 0x0000f60000087ab9 */ /* 0x000fe40000000000 */
[----:B------:R2:W-:Y:S01]  /*1d170*/  STS [R3+0x1000], R11 ;  /* 0x0010000b03007388 */ /* 0x0005e20000000800 */
[----:B------:R-:W-:-:S03]  /*1d180*/  ISETP.NE.AND P0, PT, RZ, UR8, PT ;  /* 0x00000008ff007c0c */ /* 0x000fc6000bf05270 */
[----:B------:R3:W-:Y:S01]  /*1d190*/  STS [R3+0x1200], R10 ;  /* 0x0012000a03007388 */ /* 0x0007e20000000800 */
[----:B------:R-:W-:-:S03]  /*1d1a0*/  ISETP.EQ.AND P0, PT, RZ, UR6, P0 ;  /* 0x00000006ff007c0c */ /* 0x000fc60008702270 */
[----:B------:R-:W-:Y:S04]  /*1d1b0*/  STS [R2], R9 ;  /* 0x0000000902007388 */ /* 0x000fe80000000800 */
[----:B------:R4:W-:Y:S01]  /*1d1c0*/  STS [R2+0x200], R8 ;  /* 0x0002000802007388 */ /* 0x0009e20000000800 */
[----:B------:R-:W4:Y:S05]  /*1d1d0*/  S2R R32, SR_CTAID.Z ;  /* 0x0000000000207919 */ /* 0x000f2a0000002700 */
[----:B------:R-:W-:Y:S01]  /*1d1e0*/  @!P0 PLOP3.LUT P6, PT, PT, PT, PT, 0x8, 0x0 ;  /* 0x000000000000881c */ /* 0x000fe20003fce170 */
[----:B------:R-:W4:Y:S01]  /*1d1f0*/  S2R R25, SR_CTAID.X ;  /* 0x0000000000197919 */ /* 0x000f220000002500 */
[----:B-1----:R-:W-:Y:S01]  /*1d200*/  IMAD.IADD R0, R15, 0x1, R2 ;  /* 0x000000010f007824 */ /* 0x002fe200078e0202 */
[----:B------:R-:W1:Y:S01]  /*1d210*/  S2R R27, SR_TID.X ;  /* 0x00000000001b7919 */ /* 0x000e620000002100 */
[----:B--2---:R-:W2:Y:S03]  /*1d220*/  @P5 LDC R11, c[0x0][0x2e8] ;  /* 0x0000ba00ff0b5b82 */ /* 0x004ea60000000800 */
[----:B------:R1:W-:Y:S04]  /*1d230*/  STS [R0], R5 ;  /* 0x0000000500007388 */ /* 0x0003e80000000800 */
[----:B------:R1:W-:Y:S01]  /*1d240*/  STS [R0+0x200], R4 ;  /* 0x0002000400007388 */ /* 0x0003e20000000800 */
[----:B---3--:R-:W3:Y:S03]  /*1d250*/  @P4 LDC R10, c[0x0][0x2e8] ;  /* 0x0000ba00ff0a4b82 */ /* 0x008ee60000000800 */
[----:B------:R1:W-:Y:S04]  /*1d260*/  STS [R2+0x1000], R7 ;  /* 0x0010000702007388 */ /* 0x0003e80000000800 */
[----:B------:R2:W-:Y:S01]  /*1d270*/  STS [R2+0x1200], R6 ;  /* 0x0012000602007388 */ /* 0x0005e20000000800 */
[----:B----4-:R-:W4:Y:S03]  /*1d280*/  S2R R8, SR_CTAID.Y ;  /* 0x0000000000087919 */ /* 0x010f260000002600 */
[----:B------:R-:W-:Y:S04]  /*1d290*/  STS [R0+0x1000], R13 ;  /* 0x0010000d00007388 */ /* 0x000fe80000000800 */
[----:B------:R4:W-:Y:S01]  /*1d2a0*/  STS [R0+0x1200], R12 ;  /* 0x0012000c00007388 */ /* 0x0009e20000000800 */
[----:B-1----:R1:W1:Y:S01]  /*1d2b0*/  @P5 MUFU.LG2 R5, R17 ;  /* 0x0000001100055308 */ /* 0x0022620000000c00 */
[----:B------:R-:W-:-:S07]  /*1d2c0*/  @P1 IMAD.MOV.U32 R4, RZ, RZ, 0x1 ;  /* 0x00000001ff041424 */ /* 0x000fce00078e00ff */
[----:B------:R1:W1:Y:S01]  /*1d2d0*/  @P4 MUFU.LG2 R7, R18 ;  /* 0x0000001200074308 */ /* 0x0002620000000c00 */
[----:B--2---:R-:W4:Y:S08]  /*1d2e0*/  @P1 LDC.64 R2, c[0x0][0x2c0] ;  /* 0x0000b000ff021b82 */ /* 0x004f300000000a00 */
[----:B------:R-:W2:Y:S01]  /*1d2f0*/  @P1 LDC R6, c[0x0][0x2c0] ;  /* 0x0000b000ff061b82 */ /* 0x000ea20000000800 */
[----:B----4-:R-:W-:Y:S01]  /*1d300*/  @P1 IMAD R0, R3, R2, RZ ;  /* 0x0000000203001224 */ /* 0x010fe200078e02ff */
[----:B------:R-:W-:Y:S01]  /*1d310*/  @!P0 CS2R R2, SRZ ;  /* 0x0000000000028805 */ /* 0x000fe2000001ff00 */
[----:B-1-3--:R-:W-:Y:S06]  /*1d320*/  @!P0 BRA `(.L_x_520) ;  /* 0x00000000001c8947 */ /* 0x00afec0003800000 */
[----:B------:R-:W1:Y:S01]  /*1d330*/  S2UR UR7, SR_CTAID.Y ;  /* 0x00000000000779c3 */ /* 0x000e620000002600 */
[----:B------:R-:W-:Y:S01]  /*1d340*/  ULDC UR6, c[0x0][0x2c4] ;  /* 0x0000b10000067ab9 */ /* 0x000fe20000000800 */
[----:B------:R-:W-:Y:S01]  /*1d350*/  PLOP3.LUT P6, PT, PT, PT, PT, 0x80, 0x0 ;  /* 0x000000000000781c */ /* 0x000fe20003fcf070 */
[----:B-1----:R-:W-:-:S04]  /*1d360*/  @!UP0 UIMAD UR13, UR7, UR6, URZ ;  /* 0x00000006070d82a4 */ /* 0x002fc8000f8e023f */
[----:B------:R-:W-:Y:S02]  /*1d370*/  USHF.R.S32.HI UR6, URZ, 0x1f, UR13 ;  /* 0x0000001f3f067899 */ /* 0x000fe4000801140d */
[----:B------:R-:W-:-:S04]  /*1d380*/  IMAD.U32 R2, RZ, RZ, UR13 ;  /* 0x0000000dff027e24 */ /* 0x000fc8000f8e00ff */
[----:B------:R-:W-:Y:S02]  /*1d390*/  MOV R3, UR6 ;  /* 0x0000000600037c02 */ /* 0x000fe40008000f00 */
.L_x_520:
[----:B------:R-:W-:Y:S05]  /*1d3a0*/  @P1 BRA `(.L_x_521) ;  /* 0x0000000000181947 */ /* 0x000fea0003800000 */
[----:B------:R-:W1:Y:S01]  /*1d3b0*/  LDC R0, c[0x0][0x2c4] ;  /* 0x0000b100ff007b82 */ /* 0x000e620000000800 */
[----:B------:R-:W-:Y:S02]  /*1d3c0*/  ISETP.NE.AND P0, PT, RZ, UR8, PT ;  /* 0x00000008ff007c0c */ /* 0x000fe4000bf05270 */
[----:B--2---:R-:W-:-:S05]  /*1d3d0*/  MOV R6, 0x1 ;  /* 0x0000000100067802 */ /* 0x004fca0000000f00 */
[----:B------:R-:W2:Y:S08]  /*1d3e0*/  LDC R4, c[0x0][0x270] ;  /* 0x00009c00ff047b82 */ /* 0x000eb00000000800 */
[----:B-1----:R-:W2:Y:S02]  /*1d3f0*/  @P0 LDC R0, c[0x0][0x2e4] ;  /* 0x0000b900ff000b82 */ /* 0x002ea40000000800 */
[----:B--2---:R-:W-:-:S07]  /*1d400*/  IMAD R4, R0, R4, RZ ;  /* 0x0000000400047224 */ /* 0x004fce00078e02ff */
.L_x_521:
[----:B------:R-:W-:Y:S01]  /*1d410*/  BAR.SYNC.DEFER_BLOCKING 0x0 ;  /* 0x0000000000007b1d */ /* 0x000fe20000010000 */
[----:B------:R-:W-:Y:S01]  /*1d420*/  LOP3.LUT R9, R21, 0xffffffe0, RZ, 0xc0, !PT ;  /* 0xffffffe015097812 */ /* 0x000fe200078ec0ff */
[----:B------:R-:W-:Y:S02]  /*1d430*/  IMAD R4, R8, R4, RZ ;  /* 0x0000000408047224 */ /* 0x000fe400078e02ff */
[----:B------:R-:W-:Y:S01]  /*1d440*/  @P5 FMUL.FTZ R8, R5, 0.69314718246459960938 ;  /* 0x3f31721805085820 */ /* 0x000fe20000410000 */
[----:B------:R-:W-:Y:S01]  /*1d450*/  @P4 FMUL.FTZ R7, R7, 0.69314718246459960938 ;  /* 0x3f31721807074820 */ /* 0x000fe20000410000 */
[----:B------:R-:W-:Y:S02]  /*1d460*/  IADD3 R9, -R9, R22, RZ ;  /* 0x0000001609097210 */ /* 0x000fe40007ffe1ff */
[----:B------:R-:W1:Y:S01]  /*1d470*/  @P3 LDC R15, c[0x0][0x2e8] ;  /* 0x0000ba00ff0f3b82 */ /* 0x000e620000000800 */
[----:B------:R-:W3:Y:S01]  /*1d480*/  @P3 MUFU.LG2 R13, R19 ;  /* 0x00000013000d3308 */ /* 0x000ee20000000c00 */
[----:B------:R-:W-:Y:S01]  /*1d490*/  SEL R5, R4, RZ, !P6 ;  /* 0x000000ff04057207 */ /* 0x000fe20007000000 */
[----:B--2---:R-:W-:Y:S01]  /*1d4a0*/  IMAD R4, R25, R6, RZ ;  /* 0x0000000619047224 */ /* 0x004fe200078e02ff */
[----:B------:R-:W-:Y:S01]  /*1d4b0*/  LOP3.LUT P0, RZ, R9, 0x3, RZ, 0xc0, !PT ;  /* 0x0000000309ff7812 */ /* 0x000fe2000780c0ff */
[----:B------:R-:W-:Y:S01]  /*1d4c0*/  BSSY B0, `(.L_x_522) ;  /* 0x0000048000007945 */ /* 0x000fe20003800000 */
[----:B------:R-:W-:Y:S01]  /*1d4d0*/  MOV R24, 0x7f800000 ;  /* 0x7f80000000187802 */ /* 0x000fe20000000f00 */
[----:B------:R-:W-:Y:S01]  /*1d4e0*/  @P4 FFMA.FTZ R24, R38, R10, R7 ;  /* 0x0000000a26184223 */ /* 0x000fe20000010007 */
[----:B------:R-:W2:Y:S01]  /*1d4f0*/  @P2 LDC R14, c[0x0][0x2e8] ;  /* 0x0000ba00ff0e2b82 */ /* 0x000ea20000000800 */
[----:B------:R-:W4:Y:S01]  /*1d500*/  @P2 MUFU.LG2 R12, R20 ;  /* 0x00000014000c2308 */ /* 0x000f220000000c00 */
[----:B------:R-:W-:Y:S01]  /*1d510*/  IMAD R0, R32, R0, R5 ;  /* 0x0000000020007224 */ /* 0x000fe200078e0205 */
[----:B------:R-:W-:Y:S01]  /*1d520*/  SHF.R.S32.HI R25, RZ, 0x1f, R27 ;  /* 0x0000001fff197819 */ /* 0x000fe2000001141b */
[----:B------:R-:W-:Y:S01]  /*1d530*/  IMAD.SHL.U32 R7, R4, 0x80, RZ ;  /* 0x0000008004077824 */ /* 0x000fe200078e00ff */
[----:B------:R-:W-:Y:S01]  /*1d540*/  MOV R23, 0x7f800000 ;  /* 0x7f80000000177802 */ /* 0x000fe20000000f00 */
[----:B------:R-:W-:Y:S01]  /*1d550*/  @P5 FFMA.FTZ R23, R39, R11, R8 ;  /* 0x0000000b27175223 */ /* 0x000fe20000010008 */
[----:B------:R-:W-:Y:S01]  /*1d560*/  LEA.HI R25, R25, R27, RZ, 0x2 ;  /* 0x0000001b19197211 */ /* 0x000fe200078f10ff */
[----:B------:R-:W-:Y:S01]  /*1d570*/  IMAD.MOV.U32 R11, RZ, RZ, 0x7f800000 ;  /* 0x7f800000ff0b7424 */ /* 0x000fe200078e00ff */
[----:B------:R-:W-:Y:S01]  /*1d580*/  IADD3 R8, P4, P1, R7, R2, R0 ;  /* 0x0000000207087210 */ /* 0x000fe2000799e000 */
[----:B------:R1:W2:Y:S01]  /*1d590*/  LDS.128 R28, [R196+0x1800] ;  /* 0x00180000c41c7984 */ /* 0x0002a20000000c00 */
[----:B---3--:R-:W-:Y:S01]  /*1d5a0*/  @P3 FMUL.FTZ R5, R13, 0.69314718246459960938 ;  /* 0x3f3172180d053820 */ /* 0x008fe20000410000 */
[----:B------:R-:W-:-:S02]  /*1d5b0*/  SHF.R.S32.HI R9, RZ, 0x1f, R7 ;  /* 0x0000001fff097819 */ /* 0x000fc40000011407 */
[----:B------:R-:W-:Y:S02]  /*1d5c0*/  SHF.R.S32.HI R0, RZ, 0x1f, R0 ;  /* 0x0000001fff007819 */ /* 0x000fe40000011400 */
[----:B------:R-:W-:Y:S01]  /*1d5d0*/  MOV R22, 0x7f800000 ;  /* 0x7f80000000167802 */ /* 0x000fe20000000f00 */
[----:B-1----:R-:W-:Y:S01]  /*1d5e0*/  @P3 FFMA.FTZ R11, R37, R15, R5 ;  /* 0x0000000f250b3223 */ /* 0x002fe20000010005 */
[----:B----4-:R-:W-:Y:S01]  /*1d5f0*/  @P2 FMUL.FTZ R4, R12, 0.69314718246459960938 ;  /* 0x3f3172180c042820 */ /* 0x010fe20000410000 */
[----:B------:R-:W-:Y:S02]  /*1d600*/  SHF.R.S32.HI R10, RZ, 0x2, R25 ;  /* 0x00000002ff0a7819 */ /* 0x000fe40000011419 */
[----:B------:R-:W-:Y:S01]  /*1d610*/  IADD3.X R9, R9, R3, R0, P4, P1 ;  /* 0x0000000309097210 */ /* 0x000fe200027e2400 */
[----:B--2---:R-:W-:Y:S01]  /*1d620*/  @P2 FFMA.FTZ R22, R36, R14, R4 ;  /* 0x0000000e24162223 */ /* 0x004fe20000010004 */
[----:B------:R-:W-:Y:S06]  /*1d630*/  @P0 BRA `(.L_x_523) ;  /* 0x0000000000c00947 */ /* 0x000fec0003800000 */
[----:B------:R-:W1:Y:S01]  /*1d640*/  S2R R3, SR_TID.X ;  /* 0x0000000000037919 */ /* 0x000e620000002100 */
[----:B------:R-:W-:-:S04]  /*1d650*/  SHF.R.S32.HI R2, RZ, 0x1f, R16 ;  /* 0x0000001fff027819 */ /* 0x000fc80000011410 */
[----:B------:R-:W-:-:S04]  /*1d660*/  LEA.HI R2, R2, R16, RZ, 0x2 ;  /* 0x0000001002027211 */ /* 0x000fc800078f10ff */
[----:B------:R-:W-:-:S05]  /*1d670*/  LOP3.LUT R2, R2, 0xffffffc, RZ, 0xc0, !PT ;  /* 0x0ffffffc02027812 */ /* 0x000fca00078ec0ff */
[----:B------:R-:W-:Y:S01]  /*1d680*/  IMAD.IADD R2, R16, 0x1, -R2 ;  /* 0x0000000110027824 */ /* 0x000fe200078e0a02 */
[----:B-1----:R-:W-:-:S04]  /*1d690*/  SHF.R.S32.HI R0, RZ, 0x1f, R3 ;  /* 0x0000001fff007819 */ /* 0x002fc80000011403 */
        /* <DEDUP_REMOVED lines=42> */
.L_x_523:
[----:B------:R-:W-:Y:S05]  /*1d940*/  BSYNC B0 ;  /* 0x0000000000007941 */ /* 0x000fea0003800000 */
.L_x_522:
[----:B-1----:R-:W2:Y:S01]  /*1d950*/  LDL.LU.64 R6, [R1+0x80] ;  /* 0x0000800001067983 */ /* 0x002ea20000300a00 */
[----:B------:R-:W-:Y:S01]  /*1d960*/  LOP3.LUT R0, R25, 0xfffffffc, RZ, 0xc0, !PT ;  /* 0xfffffffc19007812 */ /* 0x000fe200078ec0ff */
[----:B------:R-:W-:Y:S01]  /*1d970*/  ULDC UR6, c[0x0][0x2d0] ;  /* 0x0000b40000067ab9 */ /* 0x000fe20000000800 */
[C---:B------:R-:W-:Y:S01]  /*1d980*/  VIADD R2, R10.reuse, 0x20 ;  /* 0x000000200a027836 */ /* 0x040fe20000000000 */
[----:B------:R1:W3:Y:S01]  /*1d990*/  LDS.128 R12, [R196] ;  /* 0x00000000c40c7984 */ /* 0x0002e20000000c00 */
[----:B------:R-:W-:Y:S01]  /*1d9a0*/  VIADD R4, R10, 0x40 ;  /* 0x000000400a047836 */ /* 0x000fe20000000000 */
[----:B------:R-:W-:Y:S01]  /*1d9b0*/  SHF.R.S32.HI R5, RZ, 0x1f, R32 ;  /* 0x0000001fff057819 */ /* 0x000fe20000011420 */
[----:B------:R-:W-:Y:S01]  /*1d9c0*/  IMAD.IADD R0, R27, 0x1, -R0 ;  /* 0x000000011b007824 */ /* 0x000fe200078e0a00 */
[----:B------:R-:W-:Y:S01]  /*1d9d0*/  SHF.R.S32.HI R11, RZ, 0x1f, R10 ;  /* 0x0000001fff0b7819 */ /* 0x000fe2000001140a */
[----:B------:R-:W-:Y:S02]  /*1d9e0*/  BSSY B0, `(.L_x_524) ;  /* 0x000001d000007945 */ /* 0x000fe40003800000 */
[----:B------:R-:W-:-:S05]  /*1d9f0*/  IMAD.SHL.U32 R0, R0, 0x8, RZ ;  /* 0x0000000800007824 */ /* 0x000fca00078e00ff */
[----:B------:R-:W-:Y:S01]  /*1da00*/  SHF.R.S32.HI R3, RZ, 0x1f, R0 ;  /* 0x0000001fff037819 */ /* 0x000fe20000011400 */
[----:B------:R-:W-:Y:S01]  /*1da10*/  VIADD R0, R10, 0x60 ;  /* 0x000000600a007836 */ /* 0x000fe20000000000 */
[----:B--2---:R-:W-:Y:S01]  /*1da20*/  ISETP.GE.AND P0, PT, R6, UR6, PT ;  /* 0x0000000606007c0c */ /* 0x004fe2000bf06270 */
[----:B------:R-:W-:-:S03]  /*1da30*/  ULDC.64 UR6, c[0x0][0x2a0] ;  /* 0x0000a80000067ab9 */ /* 0x000fc60000000a00 */
[----:B------:R-:W-:Y:S02]  /*1da40*/  ISETP.GE.OR P4, PT, R26, UR5, P0 ;  /* 0x000000051a007c0c */ /* 0x000fe40008786670 */
[----:B------:R-:W-:Y:S02]  /*1da50*/  ISETP.GE.OR P3, PT, R2, UR5, P0 ;  /* 0x0000000502007c0c */ /* 0x000fe40008766670 */
[----:B------:R-:W-:Y:S02]  /*1da60*/  IADD3 R2, P1, R6, UR10, RZ ;  /* 0x0000000a06027c10 */ /* 0x000fe4000ff3e0ff */
[----:B------:R-:W-:Y:S01]  /*1da70*/  ISETP.GE.OR P2, PT, R4, UR5, P0 ;  /* 0x0000000504007c0c */ /* 0x000fe20008746670 */
[----:B------:R-:W-:Y:S01]  /*1da80*/  IMAD.U32 R4, RZ, RZ, UR14 ;  /* 0x0000000eff047e24 */ /* 0x000fe2000f8e00ff */
[----:B------:R-:W-:Y:S02]  /*1da90*/  IADD3.X R3, R3, UR4, RZ, P1, !PT ;  /* 0x0000000403037c10 */ /* 0x000fe40008ffe4ff */
[----:B------:R-:W-:Y:S01]  /*1daa0*/  ISETP.GE.OR P0, PT, R0, UR5, P0 ;  /* 0x0000000500007c0c */ /* 0x000fe20008706670 */
[----:B------:R-:W-:-:S02]  /*1dab0*/  IMAD R0, R5, UR6, RZ ;  /* 0x0000000605007c24 */ /* 0x000fc4000f8e02ff */
[----:B------:R-:W-:-:S04]  /*1dac0*/  IMAD.WIDE.U32 R6, R32, UR6, R2 ;  /* 0x0000000620067c25 */ /* 0x000fc8000f8e0002 */
[----:B------:R-:W-:Y:S02]  /*1dad0*/  IMAD R0, R32, UR7, R0 ;  /* 0x0000000720007c24 */ /* 0x000fe4000f8e0200 */
[----:B------:R-:W-:-:S04]  /*1dae0*/  IMAD.WIDE R2, R4, 0x80, R10 ;  /* 0x0000008004027825 */ /* 0x000fc800078e020a */
[----:B------:R-:W-:Y:S01]  /*1daf0*/  IMAD.IADD R5, R0, 0x1, R7 ;  /* 0x0000000100057824 */ /* 0x000fe200078e0207 */
[----:B-1-3--:R-:W-:Y:S06]  /*1db00*/  @P4 BRA `(.L_x_525) ;  /* 0x0000000000284947 */ /* 0x00afec0003800000 */
        /* <DEDUP_REMOVED lines=10> */
.L_x_525:
[----:B------:R-:W-:Y:S05]  /*1dbb0*/  BSYNC B0 ;  /* 0x0000000000007941 */ /* 0x000fea0003800000 */
.L_x_524:
        /* <DEDUP_REMOVED lines=16> */
.L_x_527:
[----:B------:R-:W-:Y:S05]  /*1dcc0*/  BSYNC B0 ;  /* 0x0000000000007941 */ /* 0x000fea0003800000 */
.L_x_526:
        /* <DEDUP_REMOVED lines=16> */
.L_x_529:
[----:B------:R-:W-:Y:S05]  /*1ddd0*/  BSYNC B0 ;  /* 0x0000000000007941 */ /* 0x000fea0003800000 */
.L_x_528:
        /* <DEDUP_REMOVED lines=15> */
.L_x_530:
        /* <DEDUP_REMOVED lines=11> */
.L_x_1314:


//--------------------- .text._ZN5flash16flash_fwd_kernelI23Flash_fwd_kernel_traitsILi32ELi128ELi128ELi4ELb0ELb0EN7cutlass6half_tE19Flash_kernel_traitsILi32ELi128ELi128ELi4ES3_EELb1ELb0ELb0ELb0ELb1ELb1ELb0ELb0EEEvNS_16Flash_fwd_paramsE --------------------------
	.section	.text._ZN5flash16flash_fwd_kernelI23Flash_fwd_kernel_traitsILi32ELi128ELi128ELi4ELb0ELb0EN7cutlass6half_tE19Flash_kernel_traitsILi32ELi128ELi128ELi4ES3_EELb1ELb0ELb0ELb0ELb1ELb1ELb0ELb0EEEvNS_16Flash_fwd_paramsE,"ax",@progbits
	.align	128
        .global         _ZN5flash16flash_fwd_kernelI23Flash_fwd_kernel_traitsILi32ELi128ELi128ELi4ELb0ELb0EN7cutlass6half_tE19Flash_kernel_traitsILi32ELi128ELi128ELi4ES3_EELb1ELb0ELb0ELb0ELb1ELb1ELb0ELb0EEEvNS_16Flash_fwd_paramsE
        .type           _ZN5flash16flash_fwd_kernelI23Flash_fwd_kernel_traitsILi32ELi128ELi128ELi4ELb0ELb0EN7cutlass6half_tE19Flash_kernel_traitsILi32ELi128ELi128ELi4ES3_EELb1ELb0ELb0ELb0ELb1ELb1ELb0ELb0EEEvNS_16Flash_fwd_paramsE,@function
        .size           _ZN5flash16flash_fwd_kernelI23Flash_fwd_kernel_traitsILi32ELi128ELi128ELi4ELb0ELb0EN7cutlass6half_tE19Flash_kernel_traitsILi32ELi128ELi128ELi4ES3_EELb1ELb0ELb0ELb0ELb1ELb1ELb0ELb0EEEvNS_16Flash_fwd_paramsE,(.L_x_1315 - _ZN5flash16flash_fwd_kernelI23Flash_fwd_kernel_traitsILi32ELi128ELi128ELi4ELb0ELb0EN7cutlass6half_tE19Flash_kernel_traitsILi32ELi128ELi128ELi4ES3_EELb1ELb0ELb0ELb0ELb1ELb1ELb0ELb0EEEvNS_16Flash_fwd_paramsE)
        .other          _ZN5flash16flash_fwd_kernelI23Flash_fwd_kernel_traitsILi32ELi128ELi128ELi4ELb0ELb0EN7cutlass6half_tE19Flash_kernel_traitsILi32ELi128ELi128ELi4ES3_EELb1ELb0ELb0ELb0ELb1ELb1ELb0ELb0EEEvNS_16Flash_fwd_paramsE,@"STO_CUDA_ENTRY STV_DEFAULT"
_ZN5flash16flash_fwd_kernelI23Flash_fwd_kernel_traitsILi32ELi128ELi128ELi4ELb0ELb0EN7cutlass6half_tE19Flash_kernel_traitsILi32ELi128ELi128ELi4ES3_EELb1ELb0ELb0ELb0ELb1ELb1ELb0ELb0EEEvNS_16Flash_fwd_paramsE:
.text._ZN5flash16flash_fwd_kernelI23Flash_fwd_kernel_traitsILi32ELi128ELi128ELi4ELb0ELb0EN7cutlass6half_tE19Flash_kernel_traitsILi32ELi128ELi128ELi4ES3_EELb1ELb0ELb0ELb0ELb1ELb1ELb0ELb0EEEvNS_16Flash_fwd_paramsE:
        /* <DEDUP_REMOVED lines=10> */
[----:B-1----:R-:W-:Y:S01]  /*00a0*/  VIADD R1, R1, 0xffffff70 ;  /* 0xffffff7001017836 */ /* 0x002fe20000000000 */
[----:B------:R-:W-:-:S05]  /*00b0*/  ULDC UR4, c[0x0][0x2c4] ;  /* 0x0000b10000047ab9 */ /* 0x000fca0000000800 */
[----:B------:R2:W4:Y:S01]  /*00c0*/  @P3 LDG.E.64 R4, desc[UR30][R2.64] ;  /* 0x0000001e02043981 */ /* 0x000522000c1e1b00 */
[----:B------:R-:W1:Y:S01]  /*00d0*/  LDC.64 R8, c[0x0][0x300] ;  /* 0x0000c000ff087b82 */ /* 0x000e620000000a00 */
[----:B------:R-:W4:Y:S01]  /*00e0*/  S2R R201, SR_CTAID.Y ;  /* 0x0000000000c97919 */ /* 0x000f220000002600 */
[----:B------:R-:W4:Y:S06]  /*00f0*/  S2R R202, SR_CTAID.Z ;  /* 0x0000000000ca7919 */ /* 0x000f2c0000002700 */
[----:B------:R-:W4:Y:S01]  /*0100*/  LDC.64 R6, c[0x0][0x308] ;  /* 0x0000c200ff067b82 */ /* 0x000f220000000a00 */
[----:B--2---:R-:W-:Y:S01]  /*0110*/  @P3 IMAD.MOV.U32 R2, RZ, RZ, R75 ;  /* 0x000000ffff023224 */ /* 0x004fe200078e004b */
[----:B---3--:R-:W-:-:S06]  /*0120*/  @P3 MOV R3, R108 ;  /* 0x0000006c00033202 */ /* 0x008fcc0000000f00 */
[----:B------:R-:W2:Y:S01]  /*0130*/  @P3 LDG.E.64 R2, desc[UR30][R2.64] ;  /* 0x0000001e02023981 */ /* 0x000ea2000c1e1b00 */
[----:B-1----:R-:W-:Y:S01]  /*0140*/  ISETP.NE.U32.AND P2, PT, R8, RZ, PT ;  /* 0x000000ff0800720c */ /* 0x002fe20003f45070 */
[----:B------:R-:W-:Y:S01]  /*0150*/  IMAD.MOV.U32 R18, RZ, RZ, RZ ;  /* 0x000000ffff127224 */ /* 0x000fe200078e00ff */
[----:B----4-:R-:W-:Y:S01]  /*0160*/  ISETP.NE.U32.AND P1, PT, R6, RZ, PT ;  /* 0x000000ff0600720c */ /* 0x010fe20003f25070 */
[----:B------:R-:W1:Y:S01]  /*0170*/  S2R R111, SR_TID.X ;  /* 0x00000000006f7919 */ /* 0x000e620000002100 */
[----:B------:R-:W-:Y:S02]  /*0180*/  ISETP.NE.AND.EX P2, PT, R9, RZ, PT, P2 ;  /* 0x000000ff0900720c */ /* 0x000fe40003f45320 */
[----:B------:R-:W-:Y:S02]  /*0190*/  ISETP.NE.AND.EX P1, PT, R7, RZ, PT, P1 ;  /* 0x000000ff0700720c */ /* 0x000fe40003f25310 */
[----:B------:R-:W-:-:S09]  /*01a0*/  LOP3.LUT R0, R202, R204, R201, 0xfe, !PT ;  /* 0x000000ccca007212 */ /* 0x000fd200078efec9 */
[----:B------:R-:W3:Y:S08]  /*01b0*/  @P2 LDC.64 R8, c[0x0][0x300] ;  /* 0x0000c000ff082b82 */ /* 0x000ef00000000a00 */
[----:B------:R-:W4:Y:S01]  /*01c0*/  @P1 LDC.64 R6, c[0x0][0x308] ;  /* 0x0000c200ff061b82 */ /* 0x000f220000000a00 */
[----:B-1----:R-:W-:-:S07]  /*01d0*/  LOP3.LUT P4, RZ, R0, R111, RZ, 0xfc, !PT ;  /* 0x0000006f00ff7212 */ /* 0x002fce000788fcff */
[----:B------:R-:W2:Y:S08]  /*01e0*/  @P3 LDC R0, c[0x0][0x3b0] ;  /* 0x0000ec00ff003b82 */ /* 0x000eb00000000800 */
[----:B------:R-:W1:Y:S01]  /*01f0*/  @!P4 LDC.64 R10, c[0x0][0x3b8] ;  /* 0x0000ee00ff0acb82 */ /* 0x000e620000000a00 */
[----:B------:R-:W-:Y:S02]  /*0200*/  @P3 R2UR UR32, R4 ;  /* 0x00000000042032ca */ /* 0x000fe400000e0000 */
[----:B------:R-:W-:Y:S01]  /*0210*/  @P3 R2UR UR33, R5 ;  /* 0x00000000052132ca */ /* 0x000fe200000e0000 */
[----:B---3--:R-:W-:Y:S01]  /*0220*/  @P2 IMAD.WIDE R4, R201, 0x4, R8 ;  /* 0x00000004c9042825 */ /* 0x008fe200078e0208 */
[----:B--2---:R-:W-:-:S09]  /*0230*/  @P3 IADD3 R75, P0, R2, R0, RZ ;  /* 0x00000000024b3210 */ /* 0x004fd20007f1e0ff */
[----:B------:R-:W-:Y:S02]  /*0240*/  IMAD.U32 R2, RZ, RZ, UR32 ;  /* 0x00000020ff027e24 */ /* 0x000fe4000f8e00ff */
[----:B------:R-:W-:Y:S01]  /*0250*/  @P3 IMAD.X R108, RZ, RZ, R3, P0 ;  /* 0x000000ffff6c3224 */ /* 0x000fe200000e0603 */
[----:B------:R-:W-:-:S05]  /*0260*/  MOV R3, UR33 ;  /* 0x0000002100037c02 */ /* 0x000fca0008000f00 */
[----:B-1----:R1:W-:Y:S02]  /*0270*/  @!P4 STG.E.64 desc[UR30][R10.64], R2 ;  /* 0x000000020a00c986 */ /* 0x0023e4000c101b1e */
[----:B-1----:R-:W-:Y:S01]  /*0280*/  @!P4 IMAD.MOV.U32 R2, RZ, RZ, R75 ;  /* 0x000000ffff02c224 */ /* 0x002fe200078e004b */
[----:B------:R-:W-:-:S05]  /*0290*/  @!P4 MOV R3, R108 ;  /* 0x0000006c0003c202 */ /* 0x000fca0000000f00 */
[----:B------:R4:W-:Y:S04]  /*02a0*/  @!P4 STG.E.64 desc[UR30][R10.64+0x8], R2 ;  /* 0x000008020a00c986 */ /* 0x0009e8000c101b1e */
[----:B------:R1:W5:Y:S01]  /*02b0*/  @P2 LDG.E R18, desc[UR30][R4.64] ;  /* 0x0000001e04122981 */ /* 0x000362000c1e1900 */
[----:B----4-:R-:W-:-:S05]  /*02c0*/  @P1 IMAD.WIDE R2, R201, 0x4, R6 ;  /* 0x00000004c9021825 */ /* 0x010fca00078e0206 */
[----:B------:R1:W5:Y:S01]  /*02d0*/  @P1 LDG.E R21, desc[UR30][R2.64] ;  /* 0x0000001e02151981 */ /* 0x000362000c1e1900 */
[----:B------:R-:W-:-:S05]  /*02e0*/  IMAD.SHL.U32 R0, R204, 0x80, RZ ;  /* 0x00000080cc007824 */ /* 0x000fca00078e00ff */
[----:B------:R-:W-:-:S13]  /*02f0*/  ISETP.GE.AND P0, PT, R0, UR4, PT ;  /* 0x0000000400007c0c */ /* 0x000fda000bf06270 */
[----:B------:R-:W-:Y:S05]  /*0300*/  @P0 EXIT ;  /* 0x000000000000094d */ /* 0x000fea0003800000 */
[----:B------:R-:W2:Y:S01]  /*0310*/  LDC R29, c[0x0][0x278] ;  /* 0x00009e00ff1d7b82 */ /* 0x000ea20000000800 */
[----:B------:R-:W-:Y:S01]  /*0320*/  SHF.R.S32.HI R15, RZ, 0x1f, R111 ;  /* 0x0000001fff0f7819 */ /* 0x000fe2000001146f */
[----:B------:R-:W-:Y:S01]  /*0330*/  ULDC.64 UR4, c[0x0][0x228] ;  /* 0x00008a0000047ab9 */ /* 0x000fe20000000a00 */
[----:B------:R-:W-:Y:S01]  /*0340*/  SHF.R.S32.HI R28, RZ, 0x1f, R201 ;  /* 0x0000001fff1c7819 */ /* 0x000fe200000114c9 */
[----:B------:R-:W-:Y:S01]  /*0350*/  ULDC.64 UR6, c[0x0][0x240] ;  /* 0x0000900000067ab9 */ /* 0x000fe20000000a00 */
[CC--:B------:R-:W-:Y:S01]  /*0360*/  LEA.HI R9, R15.reuse, R111.reuse, RZ, 0x2 ;  /* 0x0000006f0f097211 */ /* 0x0c0fe200078f10ff */
[----:B------:R-:W-:Y:S01]  /*0370*/  ULDC.64 UR8, c[0x0][0x210] ;  /* 0x0000840000087ab9 */ /* 0x000fe20000000a00 */
[CC--:B------:R-:W-:Y:S01]  /*0380*/  LEA.HI R26, R15.reuse, R111.reuse, RZ, 0x3 ;  /* 0x0000006f0f1a7211 */ /* 0x0c0fe200078f18ff */
[----:B------:R-:W-:Y:S01]  /*0390*/  IMAD R7, R28, UR4, RZ ;  /* 0x000000041c077c24 */ /* 0x000fe2000f8e02ff */
[-C--:B-1----:R-:W-:Y:S01]  /*03a0*/  LEA.HI R5, R15, R111.reuse, RZ, 0x4 ;  /* 0x0000006f0f057211 */ /* 0x082fe200078f20ff */
[----:B------:R-:W1:Y:S01]  /*03b0*/  @!P1 LDC.64 R16, c[0x0][0x318] ;  /* 0x0000c600ff109b82 */ /* 0x000e620000000a00 */
[----:B------:R-:W-:Y:S01]  /*03c0*/  SHF.R.S32.HI R4, RZ, 0x3, R26 ;  /* 0x00000003ff047819 */ /* 0x000fe2000001141a */
[----:B------:R-:W-:Y:S01]  /*03d0*/  USHF.L.U32 UR14, UR6, 0x6, URZ ;  /* 0x00000006060e7899 */ /* 0x000fe2000800063f */
[----:B------:R-:W-:Y:S01]  /*03e0*/  SHF.R.S32.HI R6, RZ, 0x4, R5 ;  /* 0x00000004ff067819 */ /* 0x000fe20000011405 */
[----:B------:R-:W-:Y:S01]  /*03f0*/  ULDC.64 UR10, c[0x0][0x248] ;  /* 0x00009200000a7ab9 */ /* 0x000fe20000000a00 */
[----:B------:R-:W-:Y:S01]  /*0400*/  SHF.R.S32.HI R10, RZ, 0x1f, R202 ;  /* 0x0000001fff0a7819 */ /* 0x000fe200000114ca */
[----:B-----5:R-:W-:Y:S01]  /*0410*/  @P1 IMAD.IADD R74, R21, 0x1, -R18 ;  /* 0x00000001154a1824 */ /* 0x020fe200078e0a12 */
[----:B------:R-:W-:Y:S01]  /*0420*/  LEA.HI R200, R15, R111, RZ, 0x5 ;  /* 0x0000006f0fc87211 */ /* 0x000fe200078f28ff */
[----:B------:R-:W-:Y:S01]  /*0430*/  ULDC.64 UR12, c[0x0][0x260] ;  /* 0x00009800000c7ab9 */ /* 0x000fe20000000a00 */
[----:B------:R-:W-:Y:S01]  /*0440*/  IABS R23, R202 ;  /* 0x000000ca00177213 */ /* 0x000fe20000000000 */
[----:B------:R-:W-:Y:S01]  /*0450*/  USHF.L.U64.HI UR18, UR10, 0x7, UR11 ;  /* 0x000000070a127899 */ /* 0x000fe2000801020b */
[----:B------:R-:W-:Y:S01]  /*0460*/  SHF.R.S32.HI R110, RZ, 0x5, R200 ;  /* 0x00000005ff6e7819 */ /* 0x000fe200000114c8 */
[----:B------:R-:W-:Y:S01]  /*0470*/  USHF.L.U32 UR15, UR10, 0x6, URZ ;  /* 0x000000060a0f7899 */ /* 0x000fe2000800063f */
[----:B--2---:R-:W-:Y:S01]  /*0480*/  IABS R0, R29 ;  /* 0x0000001d00007213 */ /* 0x004fe20000000000 */
[----:B------:R-:W-:-:S02]  /*0490*/  UIADD3 UR26, UR33, -0x4498517b, URZ ;  /* 0xbb67ae85211a7890 */ /* 0x000fc4000fffe03f */
[----:B------:R-:W-:Y:S02]  /*04a0*/  UIADD3 UR27, UR32, -0x61c88647, URZ ;  /* 0x9e3779b9201b7890 */ /* 0x000fe4000fffe03f */
[----:B------:R-:W-:Y:S01]  /*04b0*/  IMAD.MOV.U32 R27, RZ, RZ, R0 ;  /* 0x000000ffff1b7224 */ /* 0x000fe200078e0000 */
[----:B------:R-:W-:-:S03]  /*04c0*/  UIADD3 UR25, UR32, 0x3c6ef372, URZ ;  /* 0x3c6ef37220197890 */ /* 0x000fc6000fffe03f */
[----:B------:R-:W2:Y:S08]  /*04d0*/  I2F.RP R0, R27 ;  /* 0x0000001b00007306 */ /* 0x000eb00000209400 */
[----:B--2---:R2:W3:Y:S02]  /*04e0*/  MUFU.RCP R3, R0 ;  /* 0x0000000000037308 */ /* 0x0044e40000001000 */
[----:B--2---:R-:W-:Y:S01]  /*04f0*/  LOP3.LUT R0, R9, 0xfffffffc, RZ, 0xc0, !PT ;  /* 0xfffffffc09007812 */ /* 0x004fe200078ec0ff */
[----:B---3--:R-:W-:-:S04]  /*0500*/  VIADD R3, R3, 0xffffffe ;  /* 0x0ffffffe03037836 */ /* 0x008fc80000000000 */
[----:B------:R-:W-:Y:S02]  /*0510*/  IMAD.IADD R2, R111, 0x1, -R0 ;  /* 0x000000016f027824 */ /* 0x000fe400078e0a00 */
[----:B------:R-:W-:Y:S01]  /*0520*/  IMAD.SHL.U32 R0, R4, 0x40, RZ ;  /* 0x0000004004007824 */ /* 0x000fe200078e00ff */
[C---:B------:R-:W-:Y:S01]  /*0530*/  LEA.HI R4, R5.reuse, R6, RZ, 0x1 ;  /* 0x0000000605047211 */ /* 0x040fe200078f08ff */
[----:B------:R-:W-:Y:S01]  /*0540*/  IMAD.SHL.U32 R12, R2, 0x8, RZ ;  /* 0x00000008020c7824 */ /* 0x000fe200078e00ff */
[----:B------:R-:W-:Y:S01]  /*0550*/  LOP3.LUT R5, R5, 0xfffffff0, RZ, 0xc0, !PT ;  /* 0xfffffff005057812 */ /* 0x000fe200078ec0ff */
[----:B------:R-:W2:Y:S01]  /*0560*/  F2I.FTZ.U32.TRUNC.NTZ R3, R3 ;  /* 0x0000000300037305 */ /* 0x000ea2000021f000 */
[----:B------:R-:W-:Y:S02]  /*0570*/  LOP3.LUT R0, R0, 0xc0, RZ, 0xc0, !PT ;  /* 0x000000c000007812 */ /* 0x000fe400078ec0ff */
[----:B------:R-:W-:Y:S02]  /*0580*/  LOP3.LUT R2, R4, 0xfffffffe, RZ, 0xc0, !PT ;  /* 0xfffffffe04027812 */ /* 0x000fe400078ec0ff */
[----:B------:R-:W-:-:S02]  /*0590*/  LOP3.LUT R4, R0, 0x18, R12, 0xf8, !PT ;  /* 0x0000001800047812 */ /* 0x000fc400078ef80c */
[----:B------:R-:W-:Y:S01]  /*05a0*/  SHF.R.U32.HI R0, RZ, 0x3, R0 ;  /* 0x00000003ff007819 */ /* 0x000fe20000011600 */
[----:B------:R-:W-:Y:S01]  /*05b0*/  IMAD.IADD R22, R6, 0x1, -R2 ;  /* 0x0000000106167824 */ /* 0x000fe200078e0a02 */
[--C-:B------:R-:W-:Y:S01]  /*05c0*/  SHF.R.S32.HI R13, RZ, 0x1f, R12.reuse ;  /* 0x0000001fff0d7819 */ /* 0x100fe2000001140c */
[----:B------:R-:W-:Y:S01]  /*05d0*/  IMAD R6, R201, UR5, R7 ;  /* 0x00000005c9067c24 */ /* 0x000fe2000f8e0207 */
[----:B------:R-:W-:Y:S01]  /*05e0*/  LOP3.LUT R19, R4, R0, RZ, 0x3c, !PT ;  /* 0x0000000004137212 */ /* 0x000fe200078e3cff */
[----:B------:R-:W-:Y:S02]  /*05f0*/  IMAD.IADD R0, R111, 0x1, -R5 ;  /* 0x000000016f007824 */ /* 0x000fe400078e0a05 */
[----:B------:R-:W-:Y:S01]  /*0600*/  IMAD.WIDE.U32 R4, R201, UR4, R12 ;  /* 0x00000004c9047c25 */ /* 0x000fe2000f8e000c */
[----:B------:R-:W-:Y:S02]  /*0610*/  ULDC.64 UR4, c[0x0][0x258] ;  /* 0x0000960000047ab9 */ /* 0x000fe40000000a00 */
[-C--:B------:R-:W-:Y:S01]  /*0620*/  LEA.HI R14, R0, R0.reuse, RZ, 0x1 ;  /* 0x00000000000e7211 */ /* 0x080fe200078f08ff */
[----:B--2---:R-:W-:Y:S01]  /*0630*/  IMAD.MOV R2, RZ, RZ, -R3 ;  /* 0x000000ffff027224 */ /* 0x004fe200078e0a03 */
[----:B------:R-:W-:Y:S01]  /*0640*/  SHF.R.S32.HI R8, RZ, 0x1f, R0 ;  /* 0x0000001fff087819 */ /* 0x000fe20000011400 */
[----:B------:R-:W-:Y:S01]  /*0650*/  IMAD R10, R10, UR4, RZ ;  /* 0x000000040a0a7c24 */ /* 0x000fe2000f8e02ff */
[----:B------:R-:W-:Y:S01]  /*0660*/  LOP3.LUT R7, R14, 0x7fffffe, RZ, 0xc0, !PT ;  /* 0x07fffffe0e077812 */ /* 0x000fe200078ec0ff */
[----:B------:R-:W-:Y:S01]  /*0670*/  IMAD.IADD R5, R5, 0x1, R6 ;  /* 0x0000000105057824 */ /* 0x000fe200078e0206 */
[----:B------:R-:W-:Y:S01]  /*0680*/  LEA.HI R25, R8, R0, RZ, 0x3 ;  /* 0x0000000008197211 */ /* 0x000fe200078f18ff */
[----:B------:R-:W-:Y:S01]  /*0690*/  IMAD R10, R202, UR5, R10 ;  /* 0x00000005ca0a7c24 */ /* 0x000fe2000f8e020a */
[----:B------:R-:W-:Y:S01]  /*06a0*/  LOP3.LUT R8, R26, 0xfffffff8, RZ, 0xc0, !PT ;  /* 0xfffffff81a087812 */ /* 0x000fe200078ec0ff */
[----:B------:R-:W-:Y:S01]  /*06b0*/  IMAD.IADD R109, R0, 0x1, -R7 ;  /* 0x00000001006d7824 */ /* 0x000fe200078e0a07 */
[----:B------:R-:W2:Y:S01]  /*06c0*/  S2UR UR5, SR_CgaCtaId ;  /* 0x00000000000579c3 */ /* 0x000ea20000008800 */
[----:B------:R-:W-:-:S02]  /*06d0*/  IMAD R0, R2, R27, RZ ;  /* 0x0000001b02007224 */ /* 0x000fc400078e02ff */
[----:B------:R-:W-:Y:S02]  /*06e0*/  IMAD.MOV.U32 R2, RZ, RZ, RZ ;  /* 0x000000ffff027224 */ /* 0x000fe400078e00ff */
[----:B------:R-:W-:Y:S02]  /*06f0*/  IMAD.IADD R8, R111, 0x1, -R8 ;  /* 0x000000016f087824 */ /* 0x000fe400078e0a08 */
[----:B------:R-:W-:Y:S01]  /*0700*/  IMAD.HI.U32 R11, R3, R0, R2 ;  /* 0x00000000030b7227 */ /* 0x000fe200078e0002 */
[----:B------:R-:W-:Y:S02]  /*0710*/  SHF.R.S32.HI R2, RZ, 0x2, R9 ;  /* 0x00000002ff027819 */ /* 0x000fe40000011409 */
[----:B------:R-:W-:Y:S01]  /*0720*/  LEA.HI R20, R8, R8, RZ, 0x1 ;  /* 0x0000000808147211 */ /* 0x000fe200078f08ff */
[----:B------:R-:W-:Y:S01]  /*0730*/  IMAD.WIDE.U32 R4, R202, UR4, R4 ;  /* 0x00000004ca047c25 */ /* 0x000fe2000f8e0004 */
[----:B------:R-:W-:Y:S01]  /*0740*/  LEA.HI R0, R9, R2, RZ, 0x1 ;  /* 0x0000000209007211 */ /* 0x000fe200078f08ff */
[----:B------:R-:W-:Y:S01]  /*0750*/  UMOV UR4, 0x400 ;  /* 0x0000040000047882 */ /* 0x000fe20000000000 */
[----:B------:R-:W-:Y:S01]  /*0760*/  SHF.R.S32.HI R3, RZ, 0x1f, R2 ;  /* 0x0000001fff037819 */ /* 0x000fe20000011402 */
[----:B------:R-:W-:Y:S01]  /*0770*/  IMAD.HI.U32 R11, R11, R23, RZ ;  /* 0x000000170b0b7227 */ /* 0x000fe200078e00ff */
[----:B------:R-:W-:-:S02]  /*0780*/  LOP3.LUT R0, R0, 0x7fffffe, RZ, 0xc0, !PT ;  /* 0x07fffffe00007812 */ /* 0x000fc400078ec0ff */
[----:B------:R-:W-:Y:S01]  /*0790*/  LOP3.LUT R9, R20, 0x3fffffe, RZ, 0xc0, !PT ;  /* 0x03fffffe14097812 */ /* 0x000fe200078ec0ff */
[----:B------:R-:W-:-:S04]  /*07a0*/  IMAD.WIDE R6, R204, 0x80, R2 ;  /* 0x00000080cc067825 */ /* 0x000fc800078e0202 */
[----:B------:R-:W-:Y:S01]  /*07b0*/  IMAD.IADD R0, R2, 0x1, -R0 ;  /* 0x0000000102007824 */ /* 0x000fe200078e0a00 */
[----:B--2---:R-:W-:Y:S01]  /*07c0*/  ULEA UR5, UR5, UR4, 0x18 ;  /* 0x0000000405057291 */ /* 0x004fe2000f8ec03f */
[----:B------:R-:W-:Y:S01]  /*07d0*/  IMAD.IADD R5, R5, 0x1, R10 ;  /* 0x0000000105057824 */ /* 0x000fe200078e020a */
[----:B------:R-:W-:Y:S01]  /*07e0*/  USHF.L.U64.HI UR4, UR6, 0x6, UR7 ;  /* 0x0000000606047899 */ /* 0x000fe20008010207 */
[----:B------:R-:W-:Y:S02]  /*07f0*/  IMAD R15, R110, 0x8, R0 ;  /* 0x000000086e0f7824 */ /* 0x000fe400078e0200 */
[----:B------:R-:W-:Y:S01]  /*0800*/  IMAD R0, R7, UR6, RZ ;  /* 0x0000000607007c24 */ /* 0x000fe2000f8e02ff */
[----:B------:R-:W-:Y:S01]  /*0810*/  SHF.R.S32.HI R7, RZ, 0x1f, R14 ;  /* 0x0000001fff077819 */ /* 0x000fe2000001140e */
[----:B------:R-:W-:Y:S02]  /*0820*/  IMAD.IADD R24, R8, 0x1, -R9 ;  /* 0x0000000108187824 */ /* 0x000fe400078e0a09 */
[----:B------:R-:W-:-:S02]  /*0830*/  IMAD.MOV R9, RZ, RZ, -R11 ;  /* 0x000000ffff097224 */ /* 0x000fc400078e0a0b */
[C---:B------:R-:W-:Y:S01]  /*0840*/  IMAD R8, R6.reuse, UR7, R0 ;  /* 0x0000000706087c24 */ /* 0x040fe2000f8e0200 */
[----:B------:R-:W-:Y:S01]  /*0850*/  SHF.R.S32.HI R0, RZ, 0x1, R14 ;  /* 0x00000001ff007819 */ /* 0x000fe2000001140e */
[----:B------:R-:W-:Y:S01]  /*0860*/  IMAD.WIDE.U32 R4, R6, UR6, R4 ;  /* 0x0000000606047c25 */ /* 0x000fe2000f8e0004 */
[----:B------:R-:W-:Y:S02]  /*0870*/  ULDC.64 UR6, c[0x0][0x230] ;  /* 0x00008c0000067ab9 */ /* 0x000fe40000000a00 */
[----:B------:R-:W-:Y:S01]  /*0880*/  LEA.HI R10, R7, R0, RZ, 0x2 ;  /* 0x00000000070a7211 */ /* 0x000fe200078f10ff */
[----:B------:R-:W-:Y:S01]  /*0890*/  IMAD R9, R27, R9, R23 ;  /* 0x000000091b097224 */ /* 0x000fe200078e0217 */
[----:B------:R-:W-:Y:S01]  /*08a0*/  LEA R6, P0, R4, UR8, 0x1 ;  /* 0x0000000804067c11 */ /* 0x000fe2000f8008ff */
[----:B------:R-:W-:Y:S02]  /*08b0*/  IMAD.U32 R19, R15, 0x20, R19 ;  /* 0x000000200f137824 */ /* 0x000fe400078e0013 */
[----:B------:R-:W-:Y:S01]  /*08c0*/  IMAD.IADD R5, R5, 0x1, R8 ;  /* 0x0000000105057824 */ /* 0x000fe200078e0208 */
[----:B------:R-:W2:Y:S01]  /*08d0*/  @!P1 LDC.64 R14, c[0x0][0x2c8] ;  /* 0x0000b200ff0e9b82 */ /* 0x000ea20000000a00 */
[----:B------:R-:W-:-:S02]  /*08e0*/  ISETP.GT.U32.AND P3, PT, R27, R9, PT ;  /* 0x000000091b00720c */ /* 0x000fc40003f64070 */
[----:B------:R-:W-:Y:S02]  /*08f0*/  LEA R222, R19, UR5, 0x1 ;  /* 0x0000000513de7c11 */ /* 0x000fe4000f8e08ff */
[----:B------:R-:W-:Y:S01]  /*0900*/  LEA.HI.X R7, R4, UR9, R5, 0x1, P0 ;  /* 0x0000000904077c11 */ /* 0x000fe200080f0c05 */
[----:B------:R-:W-:Y:S01]  /*0910*/  ULDC.64 UR8, c[0x0][0x250] ;  /* 0x0000940000087ab9 */ /* 0x000fe20000000a00 */
[----:B------:R-:W-:Y:S01]  /*0920*/  IADD3 R8, P0, R2, R18, RZ ;  /* 0x0000001202087210 */ /* 0x000fe20007f1e0ff */
[----:B------:R-:W-:Y:S01]  /*0930*/  USHF.L.U32 UR17, UR8, 0x6, URZ ;  /* 0x0000000608117899 */ /* 0x000fe2000800063f */
[----:B------:R-:W-:Y:S01]  /*0940*/  LOP3.LUT R4, R10, 0xfffffffc, RZ, 0xc0, !PT ;  /* 0xfffffffc0a047812 */ /* 0x000fe200078ec0ff */
[----:B------:R-:W-:Y:S01]  /*0950*/  @!PT LDS RZ, [RZ] ;  /* 0x00000000fffff984 */ /* 0x000fe20000000800 */
[----:B------:R-:W-:Y:S01]  /*0960*/  @!PT LDS RZ, [RZ] ;  /* 0x00000000fffff984 */ /* 0x000fe20000000800 */
[----:B------:R-:W-:Y:S01]  /*0970*/  @!PT LDS RZ, [RZ] ;  /* 0x00000000fffff984 */ /* 0x000fe20000000800 */
[----:B------:R3:W-:Y:S01]  /*0980*/  LDGSTS.E.BYPASS.LTC128B.128 [R222], desc[UR30][R6.64] ;  /* 0x0000000006de7fae */ /* 0x0007e2000b901d5e */
[----:B------:R-:W-:Y:S01]  /*0990*/  LEA.HI.X.SX32 R10, R18, R3, 0x1, P0 ;  /* 0x00000003120a7211 */ /* 0x000fe200000f0eff */
[----:B------:R-:W-:Y:S01]  /*09a0*/  USHF.L.U64.HI UR16, UR8, 0x6, UR9 ;  /* 0x0000000608107899 */ /* 0x000fe20008010209 */
[----:B------:R-:W-:Y:S01]  /*09b0*/  IADD3 R2, P2, R6, UR14, RZ ;  /* 0x0000000e06027c10 */ /* 0x000fe2000ff5e0ff */
[----:B------:R-:W-:Y:S01]  /*09c0*/  IMAD.IADD R23, R0, 0x1, -R4 ;  /* 0x0000000100177824 */ /* 0x000fe200078e0a04 */
[----:B-1----:R-:W-:Y:S01]  /*09d0*/  @!P1 ISETP.NE.U32.AND P0, PT, R16, RZ, PT ;  /* 0x000000ff1000920c */ /* 0x002fe20003f05070 */
[----:B------:R-:W-:Y:S01]  /*09e0*/  IMAD R0, R10, UR10, RZ ;  /* 0x0000000a0a007c24 */ /* 0x000fe2000f8e02ff */
[----:B------:R-:W-:Y:S01]  /*09f0*/  IADD3.X R3, R7, UR4, RZ, P2, !PT ;  /* 0x0000000407037c10 */ /* 0x000fe200097fe4ff */
[----:B------:R-:W-:Y:S01]  /*0a00*/  @!P3 IMAD.IADD R9, R9, 0x1, -R27 ;  /* 0x000000010909b824 */ /* 0x000fe200078e0a1b */
[----:B------:R-:W-:Y:S01]  /*0a10*/  @!P1 ISETP.NE.AND.EX P0, PT, R17, RZ, PT, P0 ;  /* 0x000000ff1100920c */ /* 0x000fe20003f05300 */
[----:B------:R-:W-:-:S02]  /*0a20*/  IMAD R0, R8, UR11, R0 ;  /* 0x0000000b08007c24 */ /* 0x000fc4000f8e0200 */
[----:B------:R-:W-:Y:S01]  /*0a30*/  IMAD.WIDE.U32 R4, R8, UR10, R12 ;  /* 0x0000000a08047c25 */ /* 0x000fe2000f8e000c */
[----:B------:R-:W-:Y:S01]  /*0a40*/  ISETP.GE.U32.AND P2, PT, R9, R27, PT ;  /* 0x0000001b0900720c */ /* 0x000fe20003f46070 */
[----:B------:R1:W-:Y:S01]  /*0a50*/  LDGSTS.E.BYPASS.LTC128B.128 [R222+0x800], desc[UR30][R2.64] ;  /* 0x0080000002de7fae */ /* 0x0003e2000b901d5e */
[----:B--2---:R-:W-:Y:S01]  /*0a60*/  @!P1 SEL R9, R15, RZ, P0 ;  /* 0x000000ff0f099207 */ /* 0x004fe20000000000 */
[----:B------:R-:W-:Y:S01]  /*0a70*/  IMAD.IADD R5, R5, 0x1, R0 ;  /* 0x0000000105057824 */ /* 0x000fe200078e0200 */
[----:B------:R-:W-:Y:S01]  /*0a80*/  LOP3.LUT R0, R202, R29, RZ, 0x3c, !PT ;  /* 0x0000001dca007212 */ /* 0x000fe200078e3cff */
[----:B------:R-:W-:Y:S01]  /*0a90*/  IMAD R10, R10, UR8, RZ ;  /* 0x000000080a0a7c24 */ /* 0x000fe2000f8e02ff */
[----:B------:R-:W-:Y:S01]  /*0aa0*/  @!P1 IADD3 R74, R9, R14, -R18 ;  /* 0x0000000e094a9210 */ /* 0x000fe20007ffe812 */
[----:B------:R-:W-:Y:S01]  /*0ab0*/  @!P3 VIADD R11, R11, 0x1 ;  /* 0x000000010b0bb836 */ /* 0x000fe20000000000 */
[----:B------:R-:W-:Y:S01]  /*0ac0*/  ISETP.GE.AND P0, PT, R0, RZ, PT ;  /* 0x000000ff0000720c */ /* 0x000fe20003f06270 */
[----:B------:R-:W-:Y:S01]  /*0ad0*/  IMAD R10, R8, UR9, R10 ;  /* 0x00000009080a7c24 */ /* 0x000fe2000f8e020a */
[----:B------:R-:W-:Y:S01]  /*0ae0*/  ISETP.NE.AND P3, PT, R29, RZ, PT ;  /* 0x000000ff1d00720c */ /* 0x000fe20003f65270 */
[----:B------:R-:W-:-:S04]  /*0af0*/  IMAD.WIDE.U32 R4, R201, UR6, R4 ;  /* 0x00000006c9047c25 */ /* 0x000fc8000f8e0004 */
[----:B---3--:R-:W-:Y:S01]  /*0b00*/  IMAD.WIDE.U32 R6, R8, UR8, R12 ;  /* 0x0000000808067c25 */ /* 0x008fe2000f8e000c */
[----:B------:R-:W-:-:S03]  /*0b10*/  IADD3 R8, P1, R2, UR14, RZ ;  /* 0x0000000e02087c10 */ /* 0x000fc6000ff3e0ff */
[----:B------:R-:W-:Y:S01]  /*0b20*/  @P2 VIADD R11, R11, 0x1 ;  /* 0x000000010b0b2836 */ /* 0x000fe20000000000 */
[----:B------:R-:W-:-:S03]  /*0b30*/  IADD3.X R9, R3, UR4, RZ, P1, !PT ;  /* 0x0000000403097c10 */ /* 0x000fc60008ffe4ff */
[----:B------:R-:W-:Y:S02]  /*0b40*/  IMAD.MOV.U32 R0, RZ, RZ, R11 ;  /* 0x000000ffff007224 */ /* 0x000fe400078e000b */
[----:B------:R2:W-:Y:S02]  /*0b50*/  LDGSTS.E.BYPASS.LTC128B.128 [R222+0x1000], desc[UR30][R8.64] ;  /* 0x0100000008de7fae */ /* 0x0005e4000b901d5e */
[----:B------:R-:W-:Y:S01]  /*0b60*/  @!P0 IMAD.MOV R0, RZ, RZ, -R0 ;  /* 0x000000ffff008224 */ /* 0x000fe200078e0a00 */
[----:B------:R-:W-:Y:S01]  /*0b70*/  @!P3 LOP3.LUT R0, RZ, R29, RZ, 0x33, !PT ;  /* 0x0000001dff00b212 */ /* 0x000fe200078e33ff */
[----:B-1----:R-:W-:Y:S02]  /*0b80*/  IMAD R2, R28, UR6, RZ ;  /* 0x000000061c027c24 */ /* 0x002fe4000f8e02ff */
[----:B------:R-:W-:Y:S02]  /*0b90*/  IMAD.IADD R3, R7, 0x1, R10 ;  /* 0x0000000107037824 */ /* 0x000fe400078e020a */
[----:B------:R-:W-:Y:S01]  /*0ba0*/  IMAD R2, R201, UR7, R2 ;  /* 0x00000007c9027c24 */ /* 0x000fe2000f8e0202 */
[----:B------:R-:W-:Y:S01]  /*0bb0*/  ULDC.64 UR6, c[0x0][0x238] ;  /* 0x00008e0000067ab9 */ /* 0x000fe20000000a00 */
[----:B------:R-:W-:-:S02]  /*0bc0*/  VIADD R7, R74, 0x7f ;  /* 0x0000007f4a077836 */ /* 0x000fc40000000000 */
[----:B------:R-:W-:Y:S02]  /*0bd0*/  IMAD.IADD R5, R5, 0x1, R2 ;  /* 0x0000000105057824 */ /* 0x000fe400078e0202 */
[----:B------:R-:W-:Y:S01]  /*0be0*/  IMAD.MOV.U32 R2, RZ, RZ, R6 ;  /* 0x000000ffff027224 */ /* 0x000fe200078e0006 */
[----:B------:R-:W-:Y:S01]  /*0bf0*/  SHF.R.S32.HI R6, RZ, 0x1f, R7 ;  /* 0x0000001fff067819 */ /* 0x000fe20000011407 */
[----:B------:R-:W-:Y:S02]  /*0c00*/  IMAD R10, R28, UR6, RZ ;  /* 0x000000061c0a7c24 */ /* 0x000fe4000f8e02ff */
[C---:B------:R-:W-:Y:S01]  /*0c10*/  IMAD.WIDE.U32 R2, R201.reuse, UR6, R2 ;  /* 0x00000006c9027c25 */ /* 0x040fe2000f8e0002 */
[----:B------:R-:W-:Y:S02]  /*0c20*/  LEA.HI R6, R6, R7, RZ, 0x7 ;  /* 0x0000000706067211 */ /* 0x000fe400078f38ff */
[----:B------:R-:W-:Y:S01]  /*0c30*/  SHF.R.S32.HI R7, RZ, 0x1f, R0 ;  /* 0x0000001fff077819 */ /* 0x000fe20000011400 */
[----:B------:R-:W-:Y:S01]  /*0c40*/  IMAD R10, R201, UR7, R10 ;  /* 0x00000007c90a7c24 */ /* 0x000fe2000f8e020a */
[----:B------:R-:W-:Y:S01]  /*0c50*/  SHF.R.S32.HI R220, RZ, 0x7, R6 ;  /* 0x00000007ffdc7819 */ /* 0x000fe20000011406 */
[----:B------:R-:W-:Y:S01]  /*0c60*/  IMAD.WIDE.U32 R30, R0, UR12, R4 ;  /* 0x0000000c001e7c25 */ /* 0x000fe2000f8e0004 */
[----:B------:R-:W-:-:S03]  /*0c70*/  ULDC.64 UR6, c[0x0][0x268] ;  /* 0x00009a0000067ab9 */ /* 0x000fc60000000a00 */
[----:B------:R-:W-:Y:S01]  /*0c80*/  IMAD R6, R7, UR12, RZ ;  /* 0x0000000c07067c24 */ /* 0x000fe2000f8e02ff */
[----:B------:R-:W-:Y:S01]  /*0c90*/  USHF.L.U32 UR12, UR10, 0x7, URZ ;  /* 0x000000070a0c7899 */ /* 0x000fe2000800063f */
[----:B------:R-:W-:Y:S01]  /*0ca0*/  VIADD R13, R220, 0xffffffff ;  /* 0xffffffffdc0d7836 */ /* 0x000fe20000000000 */
[----:B------:R-:W-:Y:S01]  /*0cb0*/  STL.64 [R1+0x48], R30 ;  /* 0x0000481e01007387 */ /* 0x000fe20000100a00 */
[----:B------:R-:W-:Y:S02]  /*0cc0*/  IMAD R4, R0, UR13, R6 ;  /* 0x0000000d00047c24 */ /* 0x000fe4000f8e0206 */
[----:B------:R-:W-:Y:S01]  /*0cd0*/  IMAD.IADD R3, R3, 0x1, R10 ;  /* 0x0000000103037824 */ /* 0x000fe200078e020a */
[----:B------:R-:W-:Y:S01]  /*0ce0*/  SHF.R.S32.HI R11, RZ, 0x1f, R13 ;  /* 0x0000001fff0b7819 */ /* 0x000fe2000001140d */
[----:B------:R-:W-:Y:S02]  /*0cf0*/  IMAD R10, R13, UR18, RZ ;  /* 0x000000120d0a7c24 */ /* 0x000fe4000f8e02ff */
[----:B------:R-:W-:-:S02]  /*0d00*/  IMAD.IADD R211, R31, 0x1, R4 ;  /* 0x000000011fd37824 */ /* 0x000fc400078e0204 */
[----:B------:R-:W-:Y:S02]  /*0d10*/  IMAD.MOV.U32 R210, RZ, RZ, R30 ;  /* 0x000000ffffd27224 */ /* 0x000fe400078e001e */
[----:B------:R-:W-:Y:S02]  /*0d20*/  IMAD R6, R7, UR6, RZ ;  /* 0x0000000607067c24 */ /* 0x000fe4000f8e02ff */
[----:B------:R-:W-:Y:S01]  /*0d30*/  IMAD R10, R11, UR12, R10 ;  /* 0x0000000c0b0a7c24 */ /* 0x000fe2000f8e020a */
[----:B------:R-:W-:Y:S01]  /*0d40*/  STL.64 [R1+0x38], R210 ;  /* 0x000038d201007387 */ /* 0x000fe20000100a00 */
[----:B------:R-:W-:-:S04]  /*0d50*/  IMAD.WIDE.U32 R4, R13, UR12, R210 ;  /* 0x0000000c0d047c25 */ /* 0x000fc8000f8e00d2 */
[----:B------:R-:W-:Y:S01]  /*0d60*/  IMAD.WIDE.U32 R14, R0, UR6, R2 ;  /* 0x00000006000e7c25 */ /* 0x000fe2000f8e0002 */
[----:B------:R-:W-:Y:S01]  /*0d70*/  IADD3 R2, P1, R8, UR14, RZ ;  /* 0x0000000e08027c10 */ /* 0x000fe2000ff3e0ff */
[----:B------:R-:W-:Y:S02]  /*0d80*/  USHF.L.U64.HI UR14, UR10, 0x6, UR11 ;  /* 0x000000060a0e7899 */ /* 0x000fe4000801020b */
[----:B------:R-:W-:Y:S01]  /*0d90*/  IMAD R12, R0, UR7, R6 ;  /* 0x00000007000c7c24 */ /* 0x000fe2000f8e0206 */
[----:B------:R-:W-:Y:S01]  /*0da0*/  ULDC.64 UR6, c[0x0][0x218] ;  /* 0x0000860000067ab9 */ /* 0x000fe20000000a00 */
[----:B------:R-:W-:Y:S01]  /*0db0*/  IMAD R0, R11, UR8, RZ ;  /* 0x000000080b007c24 */ /* 0x000fe2000f8e02ff */
[C---:B------:R-:W-:Y:S01]  /*0dc0*/  LEA R6, P0, R4.reuse, UR6, 0x1 ;  /* 0x0000000604067c11 */ /* 0x040fe2000f8008ff */
[----:B------:R-:W-:Y:S01]  /*0dd0*/  IMAD.IADD R3, R5, 0x1, R10 ;  /* 0x0000000105037824 */ /* 0x000fe200078e020a */
[----:B------:R-:W-:Y:S01]  /*0de0*/  STL.64 [R1+0x40], R14 ;  /* 0x0000400e01007387 */ /* 0x000fe20000100a00 */
[C---:B------:R-:W-:Y:S01]  /*0df0*/  IMAD R0, R13.reuse, UR9, R0 ;  /* 0x000000090d007c24 */ /* 0x040fe2000f8e0200 */
[----:B------:R-:W-:Y:S01]  /*0e00*/  ULDC.64 UR10, c[0x0][0x220] ;  /* 0x00008800000a7ab9 */ /* 0x000fe20000000a00 */
[----:B------:R-:W-:Y:S01]  /*0e10*/  IMAD.WIDE.U32 R10, R13, UR8, RZ ;  /* 0x000000080d0a7c25 */ /* 0x000fe2000f8e00ff */
[----:B------:R-:W-:-:S02]  /*0e20*/  LEA.HI.X R7, R4, UR7, R3, 0x1, P0 ;  /* 0x0000000704077c11 */ /* 0x000fc400080f0c03 */
[----:B------:R-:W-:Y:S01]  /*0e30*/  IADD3.X R3, R9, UR4, RZ, P1, !PT ;  /* 0x0000000409037c10 */ /* 0x000fe20008ffe4ff */
[----:B------:R-:W-:Y:S01]  /*0e40*/  IMAD.IADD R0, R11, 0x1, R0 ;  /* 0x000000010b007824 */ /* 0x000fe200078e0200 */
[----:B--2---:R-:W-:Y:S01]  /*0e50*/  LEA R8, P0, R10, R14, 0x7 ;  /* 0x0000000e0a087211 */ /* 0x004fe200078038ff */
[----:B------:R-:W-:Y:S01]  /*0e60*/  IMAD.IADD R9, R15, 0x1, R12 ;  /* 0x000000010f097824 */ /* 0x000fe200078e020c */
[----:B------:R-:W-:Y:S01]  /*0e70*/  IADD3 R4, P1, R6, UR15, RZ ;  /* 0x0000000f06047c10 */ /* 0x000fe2000ff3e0ff */
[----:B------:R1:W-:Y:S01]  /*0e80*/  LDGSTS.E.BYPASS.LTC128B.128 [R222+0x1800], desc[UR30][R2.64] ;  /* 0x0180000002de7fae */ /* 0x0003e2000b901d5e */
[----:B------:R-:W-:Y:S01]  /*0e90*/  SHF.R.S32.HI R11, RZ, 0x1, R20 ;  /* 0x00000001ff0b7819 */ /* 0x000fe20000011414 */
[----:B------:R-:W-:Y:S01]  /*0ea0*/  UIADD3 UR4, UR5, 0x2000, URZ ;  /* 0x0000200005047890 */ /* 0x000fe2000fffe03f */
[----:B------:R-:W-:Y:S01]  /*0eb0*/  LEA.HI.X R10, R10, R9, R0, 0x7, P0 ;  /* 0x000000090a0a7211 */ /* 0x000fe200000f3c00 */
[----:B------:R-:W-:Y:S01]  /*0ec0*/  LDGSTS.E.BYPASS.LTC128B.128 [R222+0x2000], desc[UR30][R6.64] ;  /* 0x0200000006de7fae */ /* 0x000fe2000b901d5e */
[----:B------:R-:W-:Y:S01]  /*0ed0*/  IADD3.X R5, R7, UR14, RZ, P1, !PT ;  /* 0x0000000e07057c10 */ /* 0x000fe20008ffe4ff */
[----:B------:R-:W-:-:S02]  /*0ee0*/  IMAD.SHL.U32 R0, R11, 0x40, RZ ;  /* 0x000000400b007824 */ /* 0x000fc400078e00ff */
[----:B------:R2:W-:Y:S03]  /*0ef0*/  STL [R1+0x34], R9 ;  /* 0x0000340901007387 */ /* 0x0005e60000100800 */
[----:B------:R-:W-:Y:S01]  /*0f00*/  LOP3.LUT R0, R0, 0xc0, RZ, 0xc0, !PT ;  /* 0x000000c000007812 */ /* 0x000fe200078ec0ff */
[----:B------:R3:W-:Y:S01]  /*0f10*/  LDGSTS.E.BYPASS.LTC128B.128 [R222+0x2800], desc[UR30][R4.64] ;  /* 0x0280000004de7fae */ /* 0x0007e2000b901d5e */
[----:B-1----:R-:W-:-:S04]  /*0f20*/  IADD3 R2, P0, R4, UR15, RZ ;  /* 0x0000000f04027c10 */ /* 0x002fc8000ff1e0ff */
[----:B------:R-:W-:-:S05]  /*0f30*/  IADD3.X R3, R5, UR14, RZ, P0, !PT ;  /* 0x0000000e05037c10 */ /* 0x000fca00087fe4ff */
[----:B------:R1:W-:Y:S01]  /*0f40*/  LDGSTS.E.BYPASS.LTC128B.128 [R222+0x3000], desc[UR30][R2.64] ;  /* 0x0300000002de7fae */ /* 0x0003e2000b901d5e */
[----:B---3--:R-:W-:-:S04]  /*0f50*/  IADD3 R4, P0, R2, UR15, RZ ;  /* 0x0000000f02047c10 */ /* 0x008fc8000ff1e0ff */
[----:B------:R-:W-:-:S05]  /*0f60*/  IADD3.X R5, R3, UR14, RZ, P0, !PT ;  /* 0x0000000e03057c10 */ /* 0x000fca00087fe4ff */
[----:B------:R3:W-:Y:S04]  /*0f70*/  LDGSTS.E.BYPASS.LTC128B.128 [R222+0x3800], desc[UR30][R4.64] ;  /* 0x0380000004de7fae */ /* 0x0007e8000b901d5e */
[----:B------:R-:W0:Y:S01]  /*0f80*/  LDGDEPBAR ;  /* 0x00000000000079af */ /* 0x000e220000000000 */
[----:B-1----:R-:W-:Y:S02]  /*0f90*/  LOP3.LUT R3, R0, 0x8, R26, 0xf8, !PT ;  /* 0x0000000800037812 */ /* 0x002fe400078ef81a */
[----:B------:R-:W-:Y:S02]  /*0fa0*/  SHF.R.U32.HI R0, RZ, 0x3, R0 ;  /* 0x00000003ff007819 */ /* 0x000fe40000011600 */
[C---:B------:R-:W-:Y:S02]  /*0fb0*/  LEA R2, P0, R8.reuse, UR10, 0x1 ;  /* 0x0000000a08027c11 */ /* 0x040fe4000f8008ff */
[----:B--2---:R-:W-:Y:S01]  /*0fc0*/  LOP3.LUT R9, R3, R0, RZ, 0x3c, !PT ;  /* 0x0000000003097212 */ /* 0x004fe200078e3cff */
[----:B------:R-:W-:Y:S01]  /*0fd0*/  IMAD.SHL.U32 R0, R23, 0x40, RZ ;  /* 0x0000004017007824 */ /* 0x000fe200078e00ff */
[----:B------:R-:W-:Y:S01]  /*0fe0*/  LEA.HI.X R3, R8, UR11, R10, 0x1, P0 ;  /* 0x0000000b08037c11 */ /* 0x000fe200080f0c0a */
[----:B------:R-:W-:-:S02]  /*0ff0*/  IMAD R8, R22, 0x8, R24 ;  /* 0x0000000816087824 */ /* 0x000fc400078e0218 */
[----:B---3--:R-:W-:Y:S01]  /*1000*/  IMAD.SHL.U32 R4, R25, 0x20, RZ ;  /* 0x0000002019047824 */ /* 0x008fe200078e00ff */
[----:B------:R-:W-:-:S04]  /*1010*/  DEPBAR.LE SB0, 0x0 ;  /* 0x000080000000791a */ /* 0x000fc80000000000 */
[----:B------:R-:W-:Y:S01]  /*1020*/  BAR.SYNC.DEFER_BLOCKING 0x0 ;  /* 0x0000000000007b1d */ /* 0x000fe20000010000 */
[----:B------:R-:W-:Y:S01]  /*1030*/  IMAD.SHL.U32 R5, R22, 0x8, RZ ;  /* 0x0000000816057824 */ /* 0x000fe200078e00ff */
[----:B------:R-:W-:Y:S02]  /*1040*/  LOP3.LUT R0, R0, 0xc0, RZ, 0xc0, !PT ;  /* 0x000000c000007812 */ /* 0x000fe400078ec0ff */
        /* <DEDUP_REMOVED lines=11> */
[----:B------:R-:W-:Y:S02]  /*1100*/  IADD3.X R7, R5, UR16, RZ, P1, !PT ;  /* 0x0000001005077c10 */ /* 0x000fe40008ffe4ff */
[----:B------:R-:W-:Y:S01]  /*1110*/  LEA R206, R0, UR4, 0x1 ;  /* 0x0000000400ce7c11 */ /* 0x000fe2000f8e08ff */
[----:B------:R-:W-:Y:S01]  /*1120*/  ULDC UR4, c[0x0][0x270] ;  /* 0x00009c0000047ab9 */ /* 0x000fe20000000800 */
[----:B------:R-:W-:Y:S01]  /*1130*/  @!PT LDS RZ, [RZ] ;  /* 0x00000000fffff984 */ /* 0x000fe20000000800 */
[----:B------:R-:W-:Y:S01]  /*1140*/  @!PT LDS RZ, [RZ] ;  /* 0x00000000fffff984 */ /* 0x000fe20000000800 */
[----:B------:R-:W-:Y:S01]  /*1150*/  @!PT LDS RZ, [RZ] ;  /* 0x00000000fffff984 */ /* 0x000fe20000000800 */
[----:B------:R1:W-:Y:S01]  /*1160*/  LDGSTS.E.BYPASS.LTC128B.128 [R222+0x4000], desc[UR30][R2.64] ;  /* 0x0400000002de7fae */ /* 0x0003e2000b901d5e */
[----:B------:R-:W-:Y:S02]  /*1170*/  LOP3.LUT P1, RZ, R23, 0x2, RZ, 0xc0, !PT ;  /* 0x0000000217ff7812 */ /* 0x000fe4000782c0ff */
[----:B------:R-:W-:Y:S01]  /*1180*/  VIADD R209, R206, 0x20 ;  /* 0x00000020ced17836 */ /* 0x000fe20000000000 */
[----:B------:R-:W-:Y:S04]  /*1190*/  LDGSTS.E.BYPASS.LTC128B.128 [R222+0x4800], desc[UR30][R4.64] ;  /* 0x0480000004de7fae */ /* 0x000fe8000b901d5e */
[----:B------:R2:W-:Y:S01]  /*11a0*/  LDGSTS.E.BYPASS.LTC128B.128 [R222+0x5000], desc[UR30][R6.64] ;  /* 0x0500000006de7fae */ /* 0x0005e2000b901d5e */
[----:B-1----:R-:W-:Y:S01]  /*11b0*/  IMAD.IADD R2, R72, 0x1, R9 ;  /* 0x0000000148027824 */ /* 0x002fe200078e0209 */
[----:B------:R-:W-:-:S02]  /*11c0*/  IADD3.X R9, R7, UR16, RZ, P0, !PT ;  /* 0x0000001007097c10 */ /* 0x000fc400087fe4ff */
[----:B------:R-:W-:Y:S01]  /*11d0*/  LEA R3, R0, UR5, 0x1 ;  /* 0x0000000500037c11 */ /* 0x000fe2000f8e08ff */
[----:B------:R-:W-:Y:S01]  /*11e0*/  IMAD.MOV.U32 R0, RZ, RZ, 0x20 ;  /* 0x00000020ff007424 */ /* 0x000fe200078e00ff */
[----:B------:R-:W-:Y:S01]  /*11f0*/  LEA R207, R2, UR5, 0x1 ;  /* 0x0000000502cf7c11 */ /* 0x000fe2000f8e08ff */
[----:B------:R1:W-:Y:S01]  /*1200*/  LDGSTS.E.BYPASS.LTC128B.128 [R222+0x5800], desc[UR30][R8.64] ;  /* 0x0580000008de7fae */ /* 0x0003e2000b901d5e */
[----:B------:R-:W-:Y:S01]  /*1210*/  LOP3.LUT P0, RZ, R11, 0x2, RZ, 0xc0, !PT ;  /* 0x000000020bff7812 */ /* 0x000fe2000780c0ff */
[----:B------:R-:W-:Y:S01]  /*1220*/  IMAD R2, R201, UR4, R202 ;  /* 0x00000004c9027c24 */ /* 0x000fe2000f8e02ca */
[----:B------:R-:W-:Y:S01]  /*1230*/  SEL R0, R0, 0xffffffe0, !P1 ;  /* 0xffffffe000007807 */ /* 0x000fe20004800000 */
[----:B------:R-:W-:Y:S02]  /*1240*/  LDSM.16.M88.4 R16, [R207] ;  /* 0x00000000cf10783b */ /* 0x000fe40000000200 */
[----:B------:R-:W-:Y:S02]  /*1250*/  IMAD.SHL.U32 R2, R2, 0x20, RZ ;  /* 0x0000002002027824 */ /* 0x000fe400078e00ff */
[----:B--2---:R-:W2:Y:S01]  /*1260*/  LDSM.16.M88.4 R4, [R3+0x2000] ;  /* 0x002000000304783b */ /* 0x004ea20000000200 */
[----:B------:R-:W-:-:S03]  /*1270*/  IMAD.IADD R208, R207, 0x1, R0 ;  /* 0x00000001cfd07824 */ /* 0x000fc600078e0200 */
[----:B------:R-:W3:Y:S02]  /*1280*/  LDSM.16.M88.4 R12, [R207+0x1000] ;  /* 0x00100000cf0c783b */ /* 0x000ee40000000200 */
[----:B------:R-:W-:Y:S02]  /*1290*/  @P0 VIADD R209, R206, 0xffffffe0 ;  /* 0xffffffe0ced10836 */ /* 0x000fe40000000000 */
[----:B------:R-:W4:Y:S04]  /*12a0*/  LDSM.16.M88.4 R32, [R3+0x3800] ;  /* 0x003800000320783b */ /* 0x000f280000000200 */
[----:B------:R-:W1:Y:S04]  /*12b0*/  LDSM.16.M88.4 R24, [R3+0x3c00] ;  /* 0x003c00000318783b */ /* 0x000e680000000200 */
[----:B------:R-:W1:Y:S04]  /*12c0*/  LDSM.16.M88.4 R52, [R3+0x2400] ;  /* 0x002400000334783b */ /* 0x000e680000000200 */
[----:B------:R-:W1:Y:S04]  /*12d0*/  LDSM.16.M88.4 R48, [R3+0x2800] ;  /* 0x002800000330783b */ /* 0x000e680000000200 */
[----:B------:R-:W1:Y:S04]  /*12e0*/  LDSM.16.M88.4 R44, [R3+0x2c00] ;  /* 0x002c0000032c783b */ /* 0x000e680000000200 */
[----:B------:R-:W1:Y:S04]  /*12f0*/  LDSM.16.M88.4 R40, [R3+0x3000] ;  /* 0x003000000328783b */ /* 0x000e680000000200 */
[----:B------:R4:W1:Y:S04]  /*1300*/  LDSM.16.M88.4 R36, [R3+0x3400] ;  /* 0x003400000324783b */ /* 0x0008680000000200 */
[----:B------:R-:W-:Y:S01]  /*1310*/  LDSM.16.M88.4 R76, [R209+0x1800] ;  /* 0x00180000d14c783b */ /* 0x000fe20000000200 */
[-C--:B--2---:R-:W-:Y:S03]  /*1320*/  HMMA.16816.F32 R164, R16, R4.reuse, RZ ;  /* 0x0000000410a4723c */ /* 0x084fe600000018ff */
[----:B------:R-:W-:Y:S04]  /*1330*/  LDSM.16.M88.4 R140, [R209+0x1c00] ;  /* 0x001c0000d18c783b */ /* 0x000fe80000000200 */
[----:B------:R-:W-:Y:S01]  /*1340*/  LDSM.16.M88.4 R20, [R209] ;  /* 0x00000000d114783b */ /* 0x000fe20000000200 */
[C---:B---3--:R-:W-:Y:S03]  /*1350*/  HMMA.16816.F32 R160, R12.reuse, R4, RZ ;  /* 0x000000040ca0723c */ /* 0x048fe600000018ff */
[----:B------:R-:W-:Y:S03]  /*1360*/  LDSM.16.M88.4 R28, [R209+0x400] ;  /* 0x00040000d11c783b */ /* 0x000fe60000000200 */
[----:B------:R-:W-:Y:S01]  /*1370*/  HMMA.16816.F32 R152, R12, R6, RZ ;  /* 0x000000060c98723c */ /* 0x000fe200000018ff */
[----:B------:R-:W-:Y:S01]  /*1380*/  LDSM.16.M88.4 R56, [R209+0x800] ;  /* 0x00080000d138783b */ /* 0x000fe20000000200 */
[----:B----4-:R-:W-:-:S03]  /*1390*/  LOP3.LUT R3, R200, 0xffffffe0, RZ, 0xc0, !PT ;  /* 0xffffffe0c8037812 */ /* 0x010fc600078ec0ff */
[----:B------:R-:W-:Y:S01]  /*13a0*/  LDSM.16.M88.4 R60, [R209+0xc00] ;  /* 0x000c0000d13c783b */ /* 0x000fe20000000200 */
[----:B------:R-:W-:Y:S01]  /*13b0*/  HMMA.16816.F32 R156, R16, R6, RZ ;  /* 0x00000006109c723c */ /* 0x000fe200000018ff */
[----:B------:R-:W-:Y:S02]  /*13c0*/  IMAD.IADD R3, R111, 0x1, -R3 ;  /* 0x000000016f037824 */ /* 0x000fe400078e0a03 */
[----:B------:R-:W2:Y:S03]  /*13d0*/  LDSM.16.M88.4 R4, [R208+0x1000] ;  /* 0x00100000d004783b */ /* 0x000ea60000000200 */
[----:B------:R-:W-:Y:S01]  /*13e0*/  HMMA.16816.F32 R96, R12, R32, RZ ;  /* 0x000000200c60723c */ /* 0x000fe200000018ff */
[----:B------:R-:W3:Y:S01]  /*13f0*/  LDSM.16.M88.4 R64, [R209+0x1000] ;  /* 0x00100000d140783b */ /* 0x000ee20000000200 */
[----:B------:R-:W-:-:S03]  /*1400*/  IADD3 R221, P1, P0, R2, R75, R3 ;  /* 0x0000004b02dd7210 */ /* 0x000fc6000783e003 */
[----:B------:R-:W4:Y:S01]  /*1410*/  LDSM.16.M88.4 R68, [R209+0x1400] ;  /* 0x00140000d144783b */ /* 0x000f220000000200 */
[C---:B-1----:R-:W-:Y:S03]  /*1420*/  HMMA.16816.F32 R88, R12.reuse, R24, RZ ;  /* 0x000000180c58723c */ /* 0x042fe600000018ff */
[----:B------:R-:W1:Y:S03]  /*1430*/  LDSM.16.M88.4 R8, [R208] ;  /* 0x00000000d008783b */ /* 0x000e660000000200 */
[C---:B------:R-:W-:Y:S01]  /*1440*/  HMMA.16816.F32 R148, R12.reuse, R52, RZ ;  /* 0x000000340c94723c */ /* 0x040fe200000018ff */
        /* <DEDUP_REMOVED lines=23> */
[----:B--2---:R-:W-:Y:S06]  /*15c0*/  HMMA.16816.F32 R24, R4, R76, R96 ;  /* 0x0000004c0418723c */ /* 0x004fec0000001860 */
[C---:B------:R-:W-:Y:S06]  /*15d0*/  HMMA.16816.F32 R44, R16.reuse, R40, RZ ;  /* 0x00000028102c723c */ /* 0x040fec00000018ff */
[C---:B------:R-:W-:Y:S06]  /*15e0*/  HMMA.16816.F32 R176, R16.reuse, R42, RZ ;  /* 0x0000002a10b0723c */ /* 0x040fec00000018ff */
[C---:B------:R-:W-:Y:S05]  /*15f0*/  HMMA.16816.F32 R36, R16.reuse, R32, RZ ;  /* 0x000000201024723c */ /* 0x040fea00000018ff */
[----:B------:R-:W-:Y:S01]  /*1600*/  STL.64 [R1], R24 ;  /* 0x0000001801007387 */ /* 0x000fe20000100a00 */
[----:B------:R-:W-:Y:S03]  /*1610*/  HMMA.16816.F32 R188, R16, R34, RZ ;  /* 0x0000002210bc723c */ /* 0x000fe600000018ff */
[----:B------:R-:W-:Y:S03]  /*1620*/  STL.64 [R1+0x8], R26 ;  /* 0x0000081a01007387 */ /* 0x000fe60000100a00 */
[C---:B------:R-:W-:Y:S06]  /*1630*/  HMMA.16816.F32 R16, R4.reuse, R140, R88 ;  /* 0x0000008c0410723c */ /* 0x040fec0000001858 */
[C---:B------:R-:W-:Y:S06]  /*1640*/  HMMA.16816.F32 R160, R4.reuse, R20, R160 ;  /* 0x0000001404a0723c */ /* 0x040fec00000018a0 */
[C---:B------:R-:W-:Y:S06]  /*1650*/  HMMA.16816.F32 R148, R4.reuse, R28, R148 ;  /* 0x0000001c0494723c */ /* 0x040fec0000001894 */
[C---:B------:R-:W-:Y:S05]  /*1660*/  HMMA.16816.F32 R196, R4.reuse, R56, R132 ;  /* 0x0000003804c4723c */ /* 0x040fea0000001884 */
[----:B------:R-:W-:Y:S01]  /*1670*/  STL.64 [R1+0x20], R16 ;  /* 0x0000201001007387 */ /* 0x000fe20000100a00 */
[C---:B------:R-:W-:Y:S03]  /*1680*/  HMMA.16816.F32 R228, R4.reuse, R60, R124 ;  /* 0x0000003c04e4723c */ /* 0x040fe6000000187c */
[----:B------:R-:W-:Y:S03]  /*1690*/  STL.64 [R1+0x28], R18 ;  /* 0x0000281201007387 */ /* 0x000fe60000100a00 */
[----:B---3--:R-:W-:Y:S01]  /*16a0*/  HMMA.16816.F32 R236, R4, R64, R116 ;  /* 0x0000004004ec723c */ /* 0x008fe20000001874 */
[----:B------:R-:W-:-:S04]  /*16b0*/  IMAD R127, R204, 0x8, R110 ;  /* 0x00000008cc7f7824 */ /* 0x000fc800078e026e */
[----:B------:R-:W-:Y:S01]  /*16c0*/  VIADD R223, R127, 0x4 ;  /* 0x000000047fdf7836 */ /* 0x000fe20000000000 */
        /* <DEDUP_REMOVED lines=8> */
[----:B------:R-:W-:Y:S06]  /*1750*/  HMMA.16816.F32 R4, R4, R142, R84 ;  /* 0x0000008e0404723c */ /* 0x000fec0000001854 */
[C---:B-1----:R-:W-:Y:S06]  /*1760*/  HMMA.16816.F32 R164, R8.reuse, R20, R164 ;  /* 0x0000001408a4723c */ /* 0x042fec00000018a4 */
[C---:B------:R-:W-:Y:S06]  /*1770*/  HMMA.16816.F32 R156, R8.reuse, R22, R156 ;  /* 0x00000016089c723c */ /* 0x040fec000000189c */
[C---:B------:R-:W-:Y:S05]  /*1780*/  HMMA.16816.F32 R92, R8.reuse, R28, R80 ;  /* 0x0000001c085c723c */ /* 0x040fea0000001850 */
[----:B------:R1:W-:Y:S01]  /*1790*/  STL.64 [R1+0x10], R4 ;  /* 0x0000100401007387 */ /* 0x0003e20000100a00 */
[C---:B------:R-:W-:Y:S03]  /*17a0*/  HMMA.16816.F32 R96, R8.reuse, R30, R136 ;  /* 0x0000001e0860723c */ /* 0x040fe60000001888 */
[----:B------:R2:W-:Y:S03]  /*17b0*/  STL.64 [R1+0x18], R6 ;  /* 0x0000180601007387 */ /* 0x0005e60000100a00 */
[C---:B------:R-:W-:Y:S06]  /*17c0*/  HMMA.16816.F32 R116, R8.reuse, R56, R52 ;  /* 0x000000380874723c */ /* 0x040fec0000001834 */
[C---:B------:R-:W-:Y:S06]  /*17d0*/  HMMA.16816.F32 R212, R8.reuse, R68, R12 ;  /* 0x0000004408d4723c */ /* 0x040fec000000180c */
[----:B------:R-:W-:Y:S01]  /*17e0*/  HMMA.16816.F32 R168, R8, R58, R168 ;  /* 0x0000003a08a8723c */ /* 0x000fe200000018a8 */
[----:B------:R-:W-:-:S05]  /*17f0*/  IMAD.WIDE.U32 R12, R221, -0x2daee0ad, RZ ;  /* 0xd2511f53dd0c7825 */ /* 0x000fca00078e00ff */
[C---:B------:R-:W-:Y:S01]  /*1800*/  HMMA.16816.F32 R120, R8.reuse, R60, R48 ;  /* 0x0000003c0878723c */ /* 0x040fe20000001830 */
[----:B-1----:R-:W-:Y:S02]  /*1810*/  SHF.R.S32.HI R4, RZ, 0x1f, R2 ;  /* 0x0000001fff047819 */ /* 0x002fe40000011402 */
[----:B------:R-:W-:Y:S01]  /*1820*/  SHF.R.S32.HI R2, RZ, 0x1f, R3 ;  /* 0x0000001fff027819 */ /* 0x000fe20000011403 */
[----:B------:R-:W-:Y:S02]  /*1830*/  IMAD R3, R109, 0x20, R73 ;  /* 0x000000206d037824 */ /* 0x000fe400078e0249 */
[C---:B------:R-:W-:Y:S01]  /*1840*/  HMMA.16816.F32 R172, R8.reuse, R62, R172 ;  /* 0x0000003e08ac723c */ /* 0x040fe200000018ac */
[----:B--2---:R-:W-:Y:S01]  /*1850*/  IMAD.WIDE.U32 R6, R127, -0x326172a9, RZ ;  /* 0xcd9e8d577f067825 */ /* 0x004fe200078e00ff */
[----:B------:R-:W-:Y:S02]  /*1860*/  IADD3.X R2, R4, R108, R2, P1, P0 ;  /* 0x0000006c04027210 */ /* 0x000fe40000fe0402 */
[----:B------:R-:W-:Y:S01]  /*1870*/  ISETP.GE.AND P0, PT, R74, 0x81, PT ;  /* 0x000000814a00780c */ /* 0x000fe20003f06270 */
[----:B------:R-:W-:Y:S01]  /*1880*/  IMAD.WIDE.U32 R4, R223, -0x326172a9, RZ ;  /* 0xcd9e8d57df047825 */ /* 0x000fe200078e00ff */
[----:B------:R-:W-:Y:S01]  /*1890*/  LOP3.LUT R126, R2, UR32, RZ, 0x3c, !PT ;  /* 0x00000020027e7c12 */ /* 0x000fe2000f8e3cff */
[----:B------:R-:W-:Y:S02]  /*18a0*/  HMMA.16816.F32 R200, R8, R64, R44 ;  /* 0x0000004008c8723c */ /* 0x000fe4000000182c */
[----:B------:R-:W-:Y:S01]  /*18b0*/  IMAD.IADD R2, R72, 0x1, R3 ;  /* 0x0000000148027824 */ /* 0x000fe200078e0203 */
[----:B------:R-:W-:-:S02]  /*18c0*/  LOP3.LUT R3, R7, R126, RZ, 0x3c, !PT ;  /* 0x0000007e07037212 */ /* 0x000fc400078e3cff */
[----:B------:R-:W-:Y:S01]  /*18d0*/  FMNMX.FTZ R7, R164, R165, !PT ;  /* 0x000000a5a4077209 */ /* 0x000fe20007810000 */
[C---:B------:R-:W-:Y:S01]  /*18e0*/  HMMA.16816.F32 R176, R8.reuse, R66, R176 ;  /* 0x0000004208b0723c */ /* 0x040fe200000018b0 */
[----:B------:R-:W-:Y:S01]  /*18f0*/  LOP3.LUT R14, R5, R126, RZ, 0x3c, !PT ;  /* 0x0000007e050e7212 */ /* 0x000fe200078e3cff */
[----:B------:R-:W-:Y:S01]  /*1900*/  IMAD.WIDE.U32 R20, R3, -0x2daee0ad, RZ ;  /* 0xd2511f5303147825 */ /* 0x000fe200078e00ff */
[----:B------:R-:W-:Y:S02]  /*1910*/  FMNMX.FTZ R7, R156, R7, !PT ;  /* 0x000000079c077209 */ /* 0x000fe40007810000 */
[----:B------:R-:W-:Y:S01]  /*1920*/  LEA R3, R220, 0xfffffffc, 0x2 ;  /* 0xfffffffcdc037811 */ /* 0x000fe200078e10ff */
[----:B------:R-:W-:Y:S01]  /*1930*/  IMAD.WIDE.U32 R60, R14, -0x2daee0ad, RZ ;  /* 0xd2511f530e3c7825 */ /* 0x000fe200078e00ff */
[----:B------:R-:W-:Y:S01]  /*1940*/  FMNMX.FTZ R5, R157, R7, !PT ;  /* 0x000000079d057209 */ /* 0x000fe20007810000 */
[C---:B------:R-:W-:Y:S01]  /*1950*/  HMMA.16816.F32 R180, R8.reuse, R70, R180 ;  /* 0x0000004608b4723c */ /* 0x040fe200000018b4 */
[----:B------:R-:W-:Y:S01]  /*1960*/  LOP3.LUT R14, R13, UR33, R3, 0x96, !PT ;  /* 0x000000210d0e7c12 */ /* 0x000fe2000f8e9603 */
[C---:B------:R-:W-:Y:S01]  /*1970*/  VIADD R16, R3.reuse, 0x1 ;  /* 0x0000000103107836 */ /* 0x040fe20000000000 */
[----:B------:R-:W-:Y:S01]  /*1980*/  FMNMX.FTZ R5, R92, R5, !PT ;  /* 0x000000055c057209 */ /* 0x000fe20007810000 */
[----:B------:R-:W-:Y:S01]  /*1990*/  VIADD R17, R3, 0x2 ;  /* 0x0000000203117836 */ /* 0x000fe20000000000 */
[--C-:B------:R-:W-:Y:S01]  /*19a0*/  LOP3.LUT R15, R21, UR26, R12.reuse, 0x96, !PT ;  /* 0x0000001a150f7c12 */ /* 0x100fe2000f8e960c */
[----:B------:R-:W-:Y:S01]  /*19b0*/  VIADD R18, R3, 0x3 ;  /* 0x0000000303127836 */ /* 0x000fe20000000000 */
[----:B------:R-:W-:Y:S01]  /*19c0*/  FMNMX.FTZ R3, R93, R5, !PT ;  /* 0x000000055d037209 */ /* 0x000fe20007810000 */
[----:B------:R-:W-:Y:S01]  /*19d0*/  HMMA.16816.F32 R216, R8, R76, R36 ;  /* 0x0000004c08d8723c */ /* 0x000fe20000001824 */
[----:B------:R-:W-:Y:S01]  /*19e0*/  LOP3.LUT R7, R61, UR26, R12, 0x96, !PT ;  /* 0x0000001a3d077c12 */ /* 0x000fe2000f8e960c */
[----:B------:R-:W-:Y:S01]  /*19f0*/  IMAD.WIDE.U32 R40, R15, -0x326172a9, RZ ;  /* 0xcd9e8d570f287825 */ /* 0x000fe200078e00ff */
[----:B------:R-:W-:-:S02]  /*1a00*/  FMNMX.FTZ R3, R96, R3, !PT ;  /* 0x0000000360037209 */ /* 0x000fc40007810000 */
[----:B------:R-:W-:Y:S01]  /*1a10*/  LOP3.LUT R12, R13, UR33, R16, 0x96, !PT ;  /* 0x000000210d0c7c12 */ /* 0x000fe2000f8e9610 */
[----:B------:R-:W-:Y:S01]  /*1a20*/  IMAD.WIDE.U32 R14, R14, -0x326172a9, RZ ;  /* 0xcd9e8d570e0e7825 */ /* 0x000fe200078e00ff */
[----:B------:R-:W-:Y:S01]  /*1a30*/  FMNMX.FTZ R3, R97, R3, !PT ;  /* 0x0000000361037209 */ /* 0x000fe20007810000 */
[C---:B------:R-:W-:Y:S01]  /*1a40*/  HMMA.16816.F32 R184, R8.reuse, R140, R184 ;  /* 0x0000008c08b8723c */ /* 0x040fe200000018b8 */
[----:B------:R-:W-:Y:S01]  /*1a50*/  LOP3.LUT R16, R13, UR33, R17, 0x96, !PT ;  /* 0x000000210d107c12 */ /* 0x000fe2000f8e9611 */
[----:B------:R-:W-:Y:S01]  /*1a60*/  IMAD.WIDE.U32 R48, R7, -0x326172a9, RZ ;  /* 0xcd9e8d5707307825 */ /* 0x000fe200078e00ff */
[----:B------:R-:W-:Y:S02]  /*1a70*/  FMNMX.FTZ R3, R116, R3, !PT ;  /* 0x0000000374037209 */ /* 0x000fe40007810000 */
[----:B------:R-:W-:Y:S01]  /*1a80*/  LOP3.LUT R5, R13, UR33, R18, 0x96, !PT ;  /* 0x000000210d057c12 */ /* 0x000fe2000f8e9612 */
[----:B------:R-:W-:Y:S01]  /*1a90*/  IMAD.WIDE.U32 R12, R12, -0x326172a9, RZ ;  /* 0xcd9e8d570c0c7825 */ /* 0x000fe200078e00ff */
[----:B------:R-:W-:Y:S01]  /*1aa0*/  FMNMX.FTZ R3, R117, R3, !PT ;  /* 0x0000000375037209 */ /* 0x000fe20007810000 */
[----:B------:R-:W-:Y:S01]  /*1ab0*/  HMMA.16816.F32 R188, R8, R78, R188 ;  /* 0x0000004e08bc723c */ /* 0x000fe200000018bc */
[----:B------:R-:W-:Y:S01]  /*1ac0*/  LOP3.LUT R22, R15, UR27, R6, 0x96, !PT ;  /* 0x0000001b0f167c12 */ /* 0x000fe2000f8e9606 */
[----:B------:R-:W-:Y:S01]  /*1ad0*/  IMAD.WIDE.U32 R18, R5, -0x326172a9, RZ ;  /* 0xcd9e8d5705127825 */ /* 0x000fe200078e00ff */
[----:B------:R-:W-:-:S02]  /*1ae0*/  FMNMX.FTZ R3, R168, R3, !PT ;  /* 0x00000003a8037209 */ /* 0x000fc40007810000 */
[--C-:B------:R-:W-:Y:S01]  /*1af0*/  LOP3.LUT R25, R13, UR27, R6.reuse, 0x96, !PT ;  /* 0x0000001b0d197c12 */ /* 0x100fe2000f8e9606 */
[----:B------:R-:W-:Y:S01]  /*1b00*/  IMAD.WIDE.U32 R16, R16, -0x326172a9, RZ ;  /* 0xcd9e8d5710107825 */ /* 0x000fe200078e00ff */
[----:B------:R-:W-:Y:S01]  /*1b10*/  FMNMX.FTZ R3, R169, R3, !PT ;  /* 0x00000003a9037209 */ /* 0x000fe20007810000 */
[----:B------:R-:W-:Y:S01]  /*1b20*/  HMMA.16816.F32 R192, R8, R142, R192 ;  /* 0x0000008e08c0723c */ /* 0x000fe200000018c0 */
[--C-:B------:R-:W-:Y:S02]  /*1b30*/  LOP3.LUT R26, R19, UR27, R6.reuse, 0x96, !PT ;  /* 0x0000001b131a7c12 */ /* 0x100fe4000f8e9606 */
[----:B------:R-:W-:Y:S02]  /*1b40*/  FMNMX.FTZ R3, R120, R3, !PT ;  /* 0x0000000378037209 */ /* 0x000fe40007810000 */
        /* <DEDUP_REMOVED lines=20> */
[--C-:B------:R-:W-:Y:S02]  /*1c90*/  LOP3.LUT R29, R15, UR27, R4.reuse, 0x96, !PT ;  /* 0x0000001b0f1d7c12 */ /* 0x100fe4000f8e9604 */
[--C-:B------:R-:W-:Y:S02]  /*1ca0*/  LOP3.LUT R33, R13, UR27, R4.reuse, 0x96, !PT ;  /* 0x0000001b0d217c12 */ /* 0x100fe4000f8e9604 */
[--C-:B------:R-:W-:Y:S02]  /*1cb0*/  LOP3.LUT R32, R17, UR27, R4.reuse, 0x96, !PT ;  /* 0x0000001b11207c12 */ /* 0x100fe4000f8e9604 */
        /* <DEDUP_REMOVED lines=16> */
[--C-:B------:R-:W-:Y:S02]  /*1dc0*/  LOP3.LUT R23, R41, UR25, R14.reuse, 0x96, !PT ;  /* 0x0000001929177c12 */ /* 0x100fe4000f8e960e */
[----:B------:R-:W-:Y:S02]  /*1dd0*/  LOP3.LUT R31, R49, UR25, R14, 0x96, !PT ;  /* 0x00000019311f7c12 */ /* 0x000fe4000f8e960e */
[--C-:B------:R-:W-:Y:S02]  /*1de0*/  LOP3.LUT R24, R41, UR25, R12.reuse, 0x96, !PT ;  /* 0x0000001929187c12 */ /* 0x100fe4000f8e960c */
[----:B------:R-:W-:Y:S02]  /*1df0*/  LOP3.LUT R34, R49, UR25, R12, 0x96, !PT ;  /* 0x0000001931227c12 */ /* 0x000fe4000f8e960c */
[----:B------:R-:W-:-:S02]  /*1e00*/  LOP3.LUT R27, R41, UR25, R16, 0x96, !PT ;  /* 0x00000019291b7c12 */ /* 0x000fc4000f8e9610 */
[----:B------:R-:W-:Y:S02]  /*1e10*/  LOP3.LUT R30, R49, UR25, R16, 0x96, !PT ;  /* 0x00000019311e7c12 */ /* 0x000fe4000f8e9610 */
[--C-:B------:R-:W-:Y:S02]  /*1e20*/  LOP3.LUT R15, R41, UR25, R18.reuse, 0x96, !PT ;  /* 0x00000019290f7c12 */ /* 0x100fe4000f8e9612 */
[----:B------:R-:W-:Y:S02]  /*1e30*/  LOP3.LUT R132, R49, UR25, R18, 0x96, !PT ;  /* 0x0000001931847c12 */ /* 0x000fe4000f8e9612 */
[----:B------:R-:W-:Y:S02]  /*1e40*/  FMNMX.FTZ R13, R122, R4, !PT ;  /* 0x000000047a0d7209 */ /* 0x000fe40007810000 */
[----:B------:R-:W-:Y:S02]  /*1e50*/  FMNMX.FTZ R12, R228, R3, !PT ;  /* 0x00000003e40c7209 */ /* 0x000fe40007810000 */
[----:B------:R-:W-:Y:S01]  /*1e60*/  FMNMX.FTZ R14, R217, R5, !PT ;  /* 0x00000005d90e7209 */ /* 0x000fe20007810000 */
[----:B------:R-:W-:Y:S06]  /*1e70*/  BAR.SYNC.DEFER_BLOCKING 0x0 ;  /* 0x0000000000007b1d */ /* 0x000fec0000010000 */
[----:B------:R-:W-:Y:S05]  /*1e80*/  @!P0 BRA `(.L_x_531) ;  /* 0x0000000000588947 */ /* 0x000fea0003800000 */
[----:B------:R-:W-:-:S04]  /*1e90*/  VIADD R3, R220, 0xfffffffe ;  /* 0xfffffffedc037836 */ /* 0x000fc80000000000 */
[C---:B------:R-:W-:Y:S01]  /*1ea0*/  IMAD R6, R3.reuse, UR18, RZ ;  /* 0x0000001203067c24 */ /* 0x040fe2000f8e02ff */
[----:B------:R-:W-:Y:S01]  /*1eb0*/  SHF.R.S32.HI R7, RZ, 0x1f, R3 ;  /* 0x0000001fff077819 */ /* 0x000fe20000011403 */
        /* <DEDUP_REMOVED lines=19> */
.L_x_531:
[----:B------:R-:W2:Y:S01]  /*1ff0*/  LDL.LU R101, [R1+0x2c] ;  /* 0x00002c0001657983 */ /* 0x000ea20000300800 */
[----:B-1----:R-:W-:Y:S02]  /*2000*/  FMNMX.FTZ R4, R123, R13, !PT ;  /* 0x0000000d7b047209 */ /* 0x002fe40007810000 */
[----:B------:R-:W-:Y:S01]  /*2010*/  FMNMX.FTZ R3, R229, R12, !PT ;  /* 0x0000000ce5037209 */ /* 0x000fe20007810000 */
[----:B------:R-:W3:Y:S01]  /*2020*/  LDL.LU R113, [R1+0x14] ;  /* 0x0000140001717983 */ /* 0x000ee20000300800 */
[----:B------:R-:W-:Y:S02]  /*2030*/  FMNMX.FTZ R6, R188, R14, !PT ;  /* 0x0000000ebc067209 */ /* 0x000fe40007810000 */
[----:B------:R-:W-:Y:S01]  /*2040*/  FMNMX.FTZ R7, R162, R163, !PT ;  /* 0x000000a3a2077209 */ /* 0x000fe20007810000 */
[----:B------:R-:W4:Y:S01]  /*2050*/  LDL.LU R112, [R1+0x10] ;  /* 0x0000100001707983 */ /* 0x000f220000300800 */
[----:B------:R-:W-:Y:S01]  /*2060*/  UIADD3 UR24, UR33, 0x76cf5d0a, URZ ;  /* 0x76cf5d0a21187890 */ /* 0x000fe2000fffe03f */
[----:B------:R-:W-:Y:S01]  /*2070*/  IMAD.WIDE.U32 R8, R22, -0x2daee0ad, RZ ;  /* 0xd2511f5316087825 */ /* 0x000fe200078e00ff */
[----:B------:R-:W-:Y:S01]  /*2080*/  UIADD3 UR22, UR33, 0x32370b8f, URZ ;  /* 0x32370b8f21167890 */ /* 0x000fe2000fffe03f */
[----:B------:R-:W5:Y:S01]  /*2090*/  LDL.LU R252, [R1+0x28] ;  /* 0x0000280001fc7983 */ /* 0x000f620000300800 */
[----:B------:R-:W-:-:S03]  /*20a0*/  ULDC UR4, c[0x0][0x2ec] ;  /* 0x0000bb0000047ab9 */ /* 0x000fc60000000800 */
[----:B------:R-:W2:Y:S04]  /*20b0*/  LDL.LU R211, [R1+0x8] ;  /* 0x0000080001d37983 */ /* 0x000ea80000300800 */
[----:B------:R-:W3:Y:S04]  /*20c0*/  LDL.LU R210, [R1] ;  /* 0x0000000001d27983 */ /* 0x000ee80000300800 */
[----:B------:R-:W5:Y:S04]  /*20d0*/  LDL.LU R139, [R1+0x1c] ;  /* 0x00001c00018b7983 */ /* 0x000f680000300800 */
[----:B------:R-:W4:Y:S04]  /*20e0*/  LDL.LU R134, [R1+0x24] ;  /* 0x0000240001867983 */ /* 0x000f280000300800 */
[----:B------:R-:W2:Y:S04]  /*20f0*/  LDL.LU R114, [R1+0x20] ;  /* 0x0000200001727983 */ /* 0x000ea80000300800 */
[----:B------:R-:W5:Y:S04]  /*2100*/  LDL.LU R115, [R1+0xc] ;  /* 0x00000c0001737983 */ /* 0x000f680000300800 */
[----:B------:R-:W4:Y:S04]  /*2110*/  LDL.LU R35, [R1+0x4] ;  /* 0x0000040001237983 */ /* 0x000f280000300800 */
[----:B------:R-:W5:Y:S01]  /*2120*/  LDL.LU R36, [R1+0x18] ;  /* 0x0000180001247983 */ /* 0x000f620000300800 */
[----:B------:R-:W-:Y:S01]  /*2130*/  FMNMX.FTZ R4, R174, R4, !PT ;  /* 0x00000004ae047209 */ /* 0x000fe20007810000 */
[----:B------:R-:W-:Y:S01]  /*2140*/  IMAD.WIDE.U32 R80, R24, -0x2daee0ad, RZ ;  /* 0xd2511f5318507825 */ /* 0x000fe200078e00ff */
[----:B------:R-:W-:Y:S01]  /*2150*/  FMNMX.FTZ R3, R224, R3, !PT ;  /* 0x00000003e0037209 */ /* 0x000fe20007810000 */
[----:B------:R-:W-:Y:S01]  /*2160*/  UIADD3 UR21, UR32, 0x78dde6e4, URZ ;  /* 0x78dde6e420157890 */ /* 0x000fe2000fffe03f */
[----:B------:R-:W-:Y:S01]  /*2170*/  FMNMX.FTZ R5, R175, R4, !PT ;  /* 0x00000004af057209 */ /* 0x000fe20007810000 */
[----:B------:R-:W-:Y:S01]  /*2180*/  IMAD.WIDE.U32 R22, R23, -0x2daee0ad, RZ ;  /* 0xd2511f5317167825 */ /* 0x000fe200078e00ff */
[----:B------:R-:W-:Y:S01]  /*2190*/  FMNMX.FTZ R3, R225, R3, !PT ;  /* 0x00000003e1037209 */ /* 0x000fe20007810000 */
[----:B------:R-:W-:Y:S01]  /*21a0*/  UIADD3 UR23, UR32, -0x255992d5, URZ ;  /* 0xdaa66d2b20177890 */ /* 0x000fe2000fffe03f */
        /* <DEDUP_REMOVED lines=30> */
[----:B------:R-:W-:Y:S01]  /*2390*/  IMAD.WIDE.U32 R4, R25, -0x2daee0ad, RZ ;  /* 0xd2511f5319047825 */ /* 0x000fe200078e00ff */
[----:B------:R-:W-:Y:S02]  /*23a0*/  FMNMX.FTZ R7, R182, R7, !PT ;  /* 0x00000007b6077209 */ /* 0x000fe40007810000 */
[----:B------:R-:W-:Y:S02]  /*23b0*/  FMNMX.FTZ R3, R151, R3, !PT ;  /* 0x0000000397037209 */ /* 0x000fe40007810000 */
[----:B------:R-:W-:-:S02]  /*23c0*/  FMNMX.FTZ R6, R240, R6, !PT ;  /* 0x00000006f0067209 */ /* 0x000fc40007810000 */
[--C-:B------:R-:W-:Y:S02]  /*23d0*/  LOP3.LUT R21, R9, UR24, R20.reuse, 0x96, !PT ;  /* 0x0000001809157c12 */ /* 0x100fe4000f8e9614 */
[----:B------:R-:W-:Y:S01]  /*23e0*/  FMNMX.FTZ R7, R183, R7, !PT ;  /* 0x00000007b7077209 */ /* 0x000fe20007810000 */
[----:B------:R-:W1:Y:S01]  /*23f0*/  SHFL.BFLY PT, R9, R11, 0x2, 0x1f ;  /* 0x0c401f000b097f89 */ /* 0x000e6200000e0000 */
[----:B------:R-:W-:Y:S02]  /*2400*/  FMNMX.FTZ R3, R146, R3, !PT ;  /* 0x0000000392037209 */ /* 0x000fe40007810000 */
[----:B------:R-:W-:Y:S02]  /*2410*/  FMNMX.FTZ R6, R241, R6, !PT ;  /* 0x00000006f1067209 */ /* 0x000fe40007810000 */
[----:B------:R-:W-:Y:S02]  /*2420*/  LOP3.LUT R18, R5, UR24, R20, 0x96, !PT ;  /* 0x0000001805127c12 */ /* 0x000fe4000f8e9614 */
[----:B------:R-:W-:-:S02]  /*2430*/  FMNMX.FTZ R5, R218, R7, !PT ;  /* 0x00000007da057209 */ /* 0x000fc40007810000 */
[----:B------:R-:W-:Y:S02]  /*2440*/  FMNMX.FTZ R3, R147, R3, !PT ;  /* 0x0000000393037209 */ /* 0x000fe40007810000 */
[----:B------:R-:W-:Y:S02]  /*2450*/  FMNMX.FTZ R5, R219, R5, !PT ;  /* 0x00000005db057209 */ /* 0x000fe40007810000 */
[----:B------:R-:W-:Y:S02]  /*2460*/  FMNMX.FTZ R3, R198, R3, !PT ;  /* 0x00000003c6037209 */ /* 0x000fe40007810000 */
[----:B------:R-:W-:Y:S02]  /*2470*/  LOP3.LUT R14, R81, UR22, R4, 0x96, !PT ;  /* 0x00000016510e7c12 */ /* 0x000fe4000f8e9604 */
[----:B------:R-:W-:Y:S02]  /*2480*/  FMNMX.FTZ R5, R190, R5, !PT ;  /* 0x00000005be057209 */ /* 0x000fe40007810000 */
[----:B------:R-:W-:Y:S01]  /*2490*/  FMNMX.FTZ R3, R199, R3, !PT ;  /* 0x00000003c7037209 */ /* 0x000fe20007810000 */
[----:B------:R-:W-:Y:S01]  /*24a0*/  IMAD.WIDE.U32 R104, R14, -0x326172a9, RZ ;  /* 0xcd9e8d570e687825 */ /* 0x000fe200078e00ff */
[----:B------:R-:W-:-:S02]  /*24b0*/  LOP3.LUT R19, R23, UR22, R8, 0x96, !PT ;  /* 0x0000001617137c12 */ /* 0x000fc4000f8e9608 */
[----:B------:R-:W-:Y:S02]  /*24c0*/  FMNMX.FTZ R3, R130, R3, !PT ;  /* 0x0000000382037209 */ /* 0x000fe40007810000 */
[----:B-1----:R-:W-:Y:S01]  /*24d0*/  FMNMX.FTZ R11, R11, R9, !PT ;  /* 0x000000090b0b7209 */ /* 0x002fe20007810000 */
[----:B------:R-:W-:Y:S01]  /*24e0*/  IMAD.WIDE.U32 R8, R26, -0x2daee0ad, RZ ;  /* 0xd2511f531a087825 */ /* 0x000fe200078e00ff */
[----:B------:R-:W-:Y:S02]  /*24f0*/  FMNMX.FTZ R3, R131, R3, !PT ;  /* 0x0000000383037209 */ /* 0x000fe40007810000 */
[----:B------:R-:W-:Y:S01]  /*2500*/  LEA R204, R2, UR5, 0x1 ;  /* 0x0000000502cc7c11 */ /* 0x000fe2000f8e08ff */
[----:B------:R-:W1:Y:S01]  /*2510*/  SHFL.BFLY PT, R13, R11, 0x1, 0x1f ;  /* 0x0c201f000b0d7f89 */ /* 0x000e6200000e0000 */
[----:B------:R-:W-:Y:S01]  /*2520*/  LOP3.LUT R88, R85, UR22, R8, 0x96, !PT ;  /* 0x0000001655587c12 */ /* 0x000fe2000f8e9608 */
[----:B------:R-:W-:Y:S01]  /*2530*/  ULDC.U8 UR5, c[0x0][0x388] ;  /* 0x0000e20000057ab9 */ /* 0x000fe20000000000 */
[----:B------:R-:W-:Y:S01]  /*2540*/  LOP3.LUT R89, R9, UR24, R20, 0x96, !PT ;  /* 0x0000001809597c12 */ /* 0x000fe2000f8e9614 */
[----:B------:R-:W-:Y:S01]  /*2550*/  IMAD.IADD R205, R0, 0x1, R204 ;  /* 0x0000000100cd7824 */ /* 0x000fe200078e02cc */
[----:B------:R-:W-:Y:S04]  /*2560*/  LDSM.16.MT88.4 R52, [R204+0x4400] ;  /* 0x00440000cc34783b */ /* 0x000fe80000004200 */
[----:B------:R-:W-:Y:S04]  /*2570*/  LDSM.16.MT88.4 R44, [R205+0x4000] ;  /* 0x00400000cd2c783b */ /* 0x000fe80000004200 */
[----:B------:R-:W-:Y:S01]  /*2580*/  LDSM.16.MT88.4 R56, [R205+0x4400] ;  /* 0x00440000cd38783b */ /* 0x000fe20000004200 */
[----:B-1----:R-:W-:-:S04]  /*2590*/  FMNMX.FTZ R138, R11, R13, !PT ;  /* 0x0000000d0b8a7209 */ /* 0x002fc80007810000 */
[----:B------:R-:W-:Y:S02]  /*25a0*/  FSETP.NEU.FTZ.AND P1, PT, R138, -INF , PT ;  /* 0xff8000008a00780b */ /* 0x000fe40003f3d000 */
[----:B---3--:R-:W-:-:S04]  /*25b0*/  FMNMX.FTZ R6, R210, R6, !PT ;  /* 0x00000006d2067209 */ /* 0x008fc80007810000 */
[----:B----4-:R-:W-:Y:S02]  /*25c0*/  FMNMX.FTZ R4, R35, R6, !PT ;  /* 0x0000000623047209 */ /* 0x010fe40007810000 */
[----:B------:R-:W-:Y:S02]  /*25d0*/  FMNMX.FTZ R6, R191, R5, !PT ;  /* 0x00000005bf067209 */ /* 0x000fe40007810000 */
[----:B------:R-:W-:Y:S02]  /*25e0*/  FMNMX.FTZ R4, R248, R4, !PT ;  /* 0x00000004f8047209 */ /* 0x000fe40007810000 */
[----:B------:R-:W-:Y:S02]  /*25f0*/  FMNMX.FTZ R6, R186, R6, !PT ;  /* 0x00000006ba067209 */ /* 0x000fe40007810000 */
[----:B------:R-:W-:Y:S02]  /*2600*/  FMNMX.FTZ R4, R249, R4, !PT ;  /* 0x00000004f9047209 */ /* 0x000fe40007810000 */
[----:B------:R-:W-:-:S02]  /*2610*/  FMNMX.FTZ R6, R187, R6, !PT ;  /* 0x00000006bb067209 */ /* 0x000fc40007810000 */
[----:B--2---:R-:W-:Y:S02]  /*2620*/  FMNMX.FTZ R4, R114, R4, !PT ;  /* 0x0000000472047209 */ /* 0x004fe40007810000 */
[----:B------:R-:W-:Y:S02]  /*2630*/  FMNMX.FTZ R5, R230, R3, !PT ;  /* 0x00000003e6057209 */ /* 0x000fe40007810000 */
[----:B------:R-:W-:Y:S02]  /*2640*/  FMNMX.FTZ R3, R134, R4, !PT ;  /* 0x0000000486037209 */ /* 0x000fe40007810000 */
[----:B------:R-:W-:Y:S02]  /*2650*/  FMNMX.FTZ R4, R194, R6, !PT ;  /* 0x00000006c2047209 */ /* 0x000fe40007810000 */
[----:B------:R-:W-:Y:S02]  /*2660*/  FMNMX.FTZ R6, R231, R5, !PT ;  /* 0x00000005e7067209 */ /* 0x000fe40007810000 */
[----:B------:R-:W-:-:S02]  /*2670*/  FMNMX.FTZ R7, R112, R3, !PT ;  /* 0x0000000370077209 */ /* 0x000fc40007810000 */
[----:B------:R-:W-:Y:S02]  /*2680*/  FMNMX.FTZ R3, R226, R6, !PT ;  /* 0x00000006e2037209 */ /* 0x000fe40007810000 */
[----:B------:R-:W-:Y:S01]  /*2690*/  FMNMX.FTZ R10, R113, R7, !PT ;  /* 0x00000007710a7209 */ /* 0x000fe20007810000 */
[----:B------:R-:W-:Y:S01]  /*26a0*/  IMAD.WIDE.U32 R6, R29, -0x2daee0ad, RZ ;  /* 0xd2511f531d067825 */ /* 0x000fe200078e00ff */
[----:B------:R-:W-:Y:S02]  /*26b0*/  FMNMX.FTZ R3, R227, R3, !PT ;  /* 0x00000003e3037209 */ /* 0x000fe40007810000 */
[----:B------:R-:W-:Y:S01]  /*26c0*/  FMNMX.FTZ R8, R195, R4, !PT ;  /* 0x00000004c3087209 */ /* 0x000fe20007810000 */
[----:B------:R-:W-:Y:S01]  /*26d0*/  IMAD.WIDE.U32 R4, R28, -0x2daee0ad, RZ ;  /* 0xd2511f531c047825 */ /* 0x000fe200078e00ff */
[----:B------:R-:W-:Y:S01]  /*26e0*/  FMNMX.FTZ R3, R238, R3, !PT ;  /* 0x00000003ee037209 */ /* 0x000fe20007810000 */
[----:B------:R-:W-:Y:S01]  /*26f0*/  SHFL.BFLY PT, R12, R10, 0x2, 0x1f ;  /* 0x0c401f000a0c7f89 */ /* 0x000fe200000e0000 */
[----:B------:R-:W-:-:S02]  /*2700*/  LOP3.LUT R15, R7, UR24, R60, 0x96, !PT ;  /* 0x00000018070f7c12 */ /* 0x000fc4000f8e963c */
[----:B------:R-:W-:Y:S01]  /*2710*/  FMNMX.FTZ R7, R239, R3, !PT ;  /* 0x00000003ef077209 */ /* 0x000fe20007810000 */
[----:B------:R-:W1:Y:S01]  /*2720*/  SHFL.BFLY PT, R9, R8, 0x2, 0x1f ;  /* 0x0c401f0008097f89 */ /* 0x000e6200000e0000 */
[----:B------:R-:W-:Y:S01]  /*2730*/  LOP3.LUT R17, R17, UR22, R6, 0x96, !PT ;  /* 0x0000001611117c12 */ /* 0x000fe2000f8e9606 */
[----:B------:R-:W-:Y:S01]  /*2740*/  FMUL.FTZ R3, R138, UR4 ;  /* 0x000000048a037c20 */ /* 0x000fe20008410000 */
[----:B------:R-:W-:Y:S02]  /*2750*/  FMNMX.FTZ R7, R234, R7, !PT ;  /* 0x00000007ea077209 */ /* 0x000fe40007810000 */
[----:B------:R-:W-:Y:S01]  /*2760*/  LOP3.LUT R85, R5, UR24, R20, 0x96, !PT ;  /* 0x0000001805557c12 */ /* 0x000fe2000f8e9614 */
[----:B------:R-:W-:Y:S01]  /*2770*/  IMAD.WIDE.U32 R26, R17, -0x326172a9, RZ ;  /* 0xcd9e8d57111a7825 */ /* 0x000fe200078e00ff */
[----:B------:R-:W-:Y:S02]  /*2780*/  FMNMX.FTZ R6, R235, R7, !PT ;  /* 0x00000007eb067209 */ /* 0x000fe40007810000 */
[----:B------:R-:W-:Y:S01]  /*2790*/  LOP3.LUT R83, R91, UR22, R4, 0x96, !PT ;  /* 0x000000165b537c12 */ /* 0x000fe2000f8e9604 */
[----:B------:R-:W-:Y:S01]  /*27a0*/  IMAD.WIDE.U32 R4, R33, -0x2daee0ad, RZ ;  /* 0xd2511f5321047825 */ /* 0x000fe200078e00ff */
[----:B------:R-:W-:-:S02]  /*27b0*/  FMNMX.FTZ R6, R246, R6, !PT ;  /* 0x00000006f6067209 */ /* 0x000fc40007810000 */
[----:B------:R-:W-:Y:S02]  /*27c0*/  FSEL R3, R3, RZ, P1 ;  /* 0x000000ff03037208 */ /* 0x000fe40000800000 */
[----:B------:R-:W-:Y:S02]  /*27d0*/  FMNMX.FTZ R6, R247, R6, !PT ;  /* 0x00000006f7067209 */ /* 0x000fe40007810000 */
[----:B------:R-:W-:Y:S01]  /*27e0*/  LOP3.LUT R87, R5, UR24, R60, 0x96, !PT ;  /* 0x0000001805577c12 */ /* 0x000fe2000f8e963c */
[----:B------:R-:W-:Y:S01]  /*27f0*/  FFMA.FTZ R7, R164, UR4, -R3 ;  /* 0x00000004a4077c23 */ /* 0x000fe20008010803 */
[----:B------:R-:W-:Y:S01]  /*2800*/  LOP3.LUT R86, R63, UR22, R4, 0x96, !PT ;  /* 0x000000163f567c12 */ /* 0x000fe2000f8e9604 */
[----:B------:R-:W-:Y:S01]  /*2810*/  IMAD.WIDE.U32 R4, R32, -0x2daee0ad, RZ ;  /* 0xd2511f5320047825 */ /* 0x000fe200078e00ff */
[----:B------:R-:W-:Y:S01]  /*2820*/  FMNMX.FTZ R6, R242, R6, !PT ;  /* 0x00000006f2067209 */ /* 0x000fe20007810000 */
[----:B------:R2:W3:Y:S01]  /*2830*/  MUFU.EX2 R64, R7 ;  /* 0x0000000700407308 */ /* 0x0004e20000000800 */
[----:B-1----:R-:W-:-:S02]  /*2840*/  FMNMX.FTZ R9, R8, R9, !PT ;  /* 0x0000000908097209 */ /* 0x002fc40007810000 */
[----:B------:R-:W-:Y:S01]  /*2850*/  LOP3.LUT R125, R103, UR22, R4, 0x96, !PT ;  /* 0x00000016677d7c12 */ /* 0x000fe2000f8e9604 */
[----:B-----5:R-:W-:Y:S01]  /*2860*/  IMAD.MOV.U32 R103, RZ, RZ, R36 ;  /* 0x000000ffff677224 */ /* 0x020fe200078e0024 */
[----:B------:R-:W-:Y:S01]  /*2870*/  FMNMX.FTZ R4, R243, R6, !PT ;  /* 0x00000006f3047209 */ /* 0x000fe20007810000 */
[----:B------:R-:W-:Y:S01]  /*2880*/  LDSM.16.MT88.4 R36, [R204+0x4000] ;  /* 0x00400000cc24783b */ /* 0x000fe20000004200 */
[----:B------:R-:W-:Y:S01]  /*2890*/  FMNMX.FTZ R8, R10, R12, !PT ;  /* 0x0000000c0a087209 */ /* 0x000fe20007810000 */
[----:B------:R-:W-:Y:S01]  /*28a0*/  IMAD.WIDE.U32 R10, R18, -0x326172a9, RZ ;  /* 0xcd9e8d57120a7825 */ /* 0x000fe200078e00ff */
[----:B------:R-:W-:Y:S01]  /*28b0*/  FMNMX.FTZ R4, R211, R4, !PT ;  /* 0x00000004d3047209 */ /* 0x000fe20007810000 */
[----:B------:R-:W1:Y:S01]  /*28c0*/  SHFL.BFLY PT, R6, R9, 0x1, 0x1f ;  /* 0x0c201f0009067f89 */ /* 0x000e6200000e0000 */
[----:B------:R-:W-:Y:S01]  /*28d0*/  LOP3.LUT R124, R5, UR24, R60, 0x96, !PT ;  /* 0x00000018057c7c12 */ /* 0x000fe2000f8e963c */
[----:B------:R-:W-:Y:S01]  /*28e0*/  FFMA.FTZ R5, R156, UR4, -R3 ;  /* 0x000000049c057c23 */ /* 0x000fe20008010803 */
[----:B------:R-:W-:Y:S01]  /*28f0*/  FMNMX.FTZ R4, R115, R4, !PT ;  /* 0x0000000473047209 */ /* 0x000fe20007810000 */
[----:B------:R-:W-:Y:S01]  /*2900*/  IMAD.WIDE.U32 R12, R21, -0x326172a9, RZ ;  /* 0xcd9e8d57150c7825 */ /* 0x000fe200078e00ff */
[----:B------:R-:W-:-:S03]  /*2910*/  LOP3.LUT R82, R105, UR21, R10, 0x96, !PT ;  /* 0x0000001569527c12 */ /* 0x000fc6000f8e960a */
[----:B--2---:R-:W-:Y:S01]  /*2920*/  FFMA.FTZ R7, R165, UR4, -R3 ;  /* 0x00000004a5077c23 */ /* 0x004fe20008010803 */
[----:B------:R-:W-:Y:S01]  /*2930*/  FMNMX.FTZ R4, R250, R4, !PT ;  /* 0x00000004fa047209 */ /* 0x000fe20007810000 */
[----:B------:R2:W-:Y:S01]  /*2940*/  MUFU.EX2 R110, R5 ;  /* 0x00000005006e7308 */ /* 0x0005e20000000800 */
[----:B------:R-:W-:Y:S01]  /*2950*/  IMAD.WIDE.U32 R20, R19, -0x326172a9, RZ ;  /* 0xcd9e8d5713147825 */ /* 0x000fe200078e00ff */
[----:B------:R-:W-:Y:S02]  /*2960*/  LOP3.LUT R13, R13, UR23, R40, 0x96, !PT ;  /* 0x000000170d0d7c12 */ /* 0x000fe4000f8e9628 */
[----:B------:R-:W-:Y:S02]  /*2970*/  FMNMX.FTZ R4, R251, R4, !PT ;  /* 0x00000004fb047209 */ /* 0x000fe40007810000 */
[----:B------:R-:W-:Y:S01]  /*2980*/  LOP3.LUT R14, R21, UR21, R12, 0x96, !PT ;  /* 0x00000015150e7c12 */ /* 0x000fe2000f8e960c */
[----:B------:R-:W-:Y:S01]  /*2990*/  IMAD.WIDE.U32 R12, R13, -0x2daee0ad, RZ ;  /* 0xd2511f530d0c7825 */ /* 0x000fe200078e00ff */
[----:B------:R4:W5:Y:S01]  /*29a0*/  MUFU.EX2 R29, R7 ;  /* 0x00000007001d7308 */ /* 0x0009620000000800 */
[----:B------:R-:W-:-:S02]  /*29b0*/  FMNMX.FTZ R4, R252, R4, !PT ;  /* 0x00000004fc047209 */ /* 0x000fc40007810000 */
[----:B------:R-:W-:Y:S01]  /*29c0*/  IMAD.WIDE.U32 R24, R14, -0x2daee0ad, RZ ;  /* 0xd2511f530e187825 */ /* 0x000fe200078e00ff */
[----:B------:R-:W-:Y:S02]  /*29d0*/  LOP3.LUT R81, R11, UR23, R40, 0x96, !PT ;  /* 0x000000170b517c12 */ /* 0x000fe4000f8e9628 */
[----:B------:R-:W-:Y:S02]  /*29e0*/  FMNMX.FTZ R4, R101, R4, !PT ;  /* 0x0000000465047209 */ /* 0x000fe40007810000 */
[----:B-1----:R-:W-:Y:S01]  /*29f0*/  FMNMX.FTZ R137, R9, R6, !PT ;  /* 0x0000000609897209 */ /* 0x002fe20007810000 */
[----:B--2---:R-:W-:Y:S01]  /*2a00*/  FFMA.FTZ R5, R157, UR4, -R3 ;  /* 0x000000049d057c23 */ /* 0x004fe20008010803 */
[----:B------:R-:W-:Y:S01]  /*2a10*/  FMNMX.FTZ R4, R103, R4, !PT ;  /* 0x0000000467047209 */ /* 0x000fe20007810000 */
[----:B---3--:R-:W-:Y:S01]  /*2a20*/  IMAD.MOV.U32 R157, RZ, RZ, R64 ;  /* 0x000000ffff9d7224 */ /* 0x008fe200078e0040 */
[----:B------:R-:W-:Y:S01]  /*2a30*/  FSETP.NEU.FTZ.AND P1, PT, R137, -INF , PT ;  /* 0xff8000008900780b */ /* 0x000fe20003f3d000 */
[----:B------:R1:W-:Y:S01]  /*2a40*/  MUFU.EX2 R111, R5 ;  /* 0x00000005006f7308 */ /* 0x0003e20000000800 */
[----:B------:R-:W-:Y:S01]  /*2a50*/  FMNMX.FTZ R10, R139, R4, !PT ;  /* 0x000000048b0a7209 */ /* 0x000fe20007810000 */
[----:B------:R-:W-:Y:S01]  /*2a60*/  FMUL.FTZ R4, R137, UR4 ;  /* 0x0000000489047c20 */ /* 0x000fe20008410000 */
[----:B------:R-:W-:Y:S01]  /*2a70*/  LOP3.LUT R11, R25, UR18, R12, 0x96, !PT ;  /* 0x00000012190b7c12 */ /* 0x000fe2000f8e960c */
[----:B----4-:R-:W2:Y:S01]  /*2a80*/  SHFL.BFLY PT, R7, R8, 0x1, 0x1f ;  /* 0x0c201f0008077f89 */ /* 0x010ea200000e0000 */
[----:B-----5:R-:W-:-:S02]  /*2a90*/  IMAD.MOV.U32 R156, RZ, RZ, R29 ;  /* 0x000000ffff9c7224 */ /* 0x020fc400078e001d */
[----:B------:R-:W-:Y:S01]  /*2aa0*/  FSEL R18, R4, RZ, P1 ;  /* 0x000000ff04127208 */ /* 0x000fe20000800000 */
[----:B-1----:R-:W-:-:S04]  /*2ab0*/  FFMA.FTZ R5, R92, UR4, -R3 ;  /* 0x000000045c057c23 */ /* 0x002fc80008010803 */
[----:B------:R1:W3:Y:S01]  /*2ac0*/  MUFU.EX2 R28, R5 ;  /* 0x00000005001c7308 */ /* 0x0002e20000000800 */
[----:B--2---:R-:W-:Y:S01]  /*2ad0*/  FMNMX.FTZ R136, R8, R7, !PT ;  /* 0x0000000708887209 */ /* 0x004fe20007810000 */
[----:B------:R-:W-:Y:S02]  /*2ae0*/  IMAD.WIDE.U32 R8, R15, -0x326172a9, RZ ;  /* 0xcd9e8d570f087825 */ /* 0x000fe400078e00ff */
[----:B------:R-:W2:Y:S01]  /*2af0*/  SHFL.BFLY PT, R15, R10, 0x2, 0x1f ;  /* 0x0c401f000a0f7f89 */ /* 0x000ea200000e0000 */
[C---:B------:R-:W-:Y:S01]  /*2b00*/  FSETP.NEU.FTZ.AND P1, PT, R136.reuse, -INF , PT ;  /* 0xff8000008800780b */ /* 0x040fe20003f3d000 */
[----:B------:R-:W-:Y:S01]  /*2b10*/  FMUL.FTZ R4, R136, UR4 ;  /* 0x0000000488047c20 */ /* 0x000fe20008410000 */
[----:B------:R-:W-:Y:S01]  /*2b20*/  LOP3.LUT R6, R9, UR23, R48, 0x96, !PT ;  /* 0x0000001709067c12 */ /* 0x000fe2000f8e9630 */
[----:B-1----:R-:W-:-:S03]  /*2b30*/  FFMA.FTZ R5, R93, UR4, -R3 ;  /* 0x000000045d057c23 */ /* 0x002fc60008010803 */
[----:B------:R-:W-:Y:S01]  /*2b40*/  FSEL R17, R4, RZ, P1 ;  /* 0x000000ff04117208 */ /* 0x000fe20000800000 */
[----:B------:R-:W-:Y:S01]  /*2b50*/  IMAD.WIDE.U32 R6, R6, -0x2daee0ad, RZ ;  /* 0xd2511f5306067825 */ /* 0x000fe200078e00ff */
[----:B------:R-:W-:Y:S01]  /*2b60*/  LOP3.LUT R4, R27, UR21, R8, 0x96, !PT ;  /* 0x000000151b047c12 */ /* 0x000fe2000f8e9608 */
[----:B------:R1:W-:Y:S02]  /*2b70*/  MUFU.EX2 R100, R5 ;  /* 0x0000000500647308 */ /* 0x0003e40000000800 */
[----:B------:R-:W-:-:S06]  /*2b80*/  FFMA.FTZ R8, R160, UR4, -R17 ;  /* 0x00000004a0087c23 */ /* 0x000fcc0008010811 */
[----:B------:R-:W-:Y:S01]  /*2b90*/  MUFU.EX2 R164, R8 ;  /* 0x0000000800a47308 */ /* 0x000fe20000000800 */
[----:B--2---:R-:W-:Y:S01]  /*2ba0*/  FMNMX.FTZ R12, R10, R15, !PT ;  /* 0x0000000f0a0c7209 */ /* 0x004fe20007810000 */
[----:B-1----:R-:W-:-:S04]  /*2bb0*/  FFMA.FTZ R5, R96, UR4, -R3 ;  /* 0x0000000460057c23 */ /* 0x002fc80008010803 */
[----:B------:R-:W1:Y:S01]  /*2bc0*/  SHFL.BFLY PT, R15, R12, 0x1, 0x1f ;  /* 0x0c201f000c0f7f89 */ /* 0x000e6200000e0000 */
[----:B------:R-:W-:Y:S01]  /*2bd0*/  IMAD.MOV.U32 R96, RZ, RZ, R35 ;  /* 0x000000ffff607224 */ /* 0x000fe200078e0023 */
[----:B------:R2:W-:Y:S02]  /*2be0*/  MUFU.EX2 R32, R5 ;  /* 0x0000000500207308 */ /* 0x0005e40000000800 */
[----:B--2---:R-:W-:-:S06]  /*2bf0*/  FFMA.FTZ R5, R166, UR4, -R18 ;  /* 0x00000004a6057c23 */ /* 0x004fcc0008010812 */
[----:B------:R2:W-:Y:S01]  /*2c00*/  MUFU.EX2 R165, R5 ;  /* 0x0000000500a57308 */ /* 0x0005e20000000800 */
[----:B-1----:R-:W-:-:S04]  /*2c10*/  FMNMX.FTZ R135, R12, R15, !PT ;  /* 0x0000000f0c877209 */ /* 0x002fc80007810000 */
[----:B------:R-:W-:Y:S02]  /*2c20*/  FSETP.NEU.FTZ.AND P1, PT, R135, -INF , PT ;  /* 0xff8000008700780b */ /* 0x000fe40003f3d000 */
[----:B--2---:R-:W-:Y:S01]  /*2c30*/  LOP3.LUT R5, R13, UR20, R22, 0x96, !PT ;  /* 0x000000140d057c12 */ /* 0x004fe2000f8e9616 */
[----:B------:R-:W-:Y:S01]  /*2c40*/  IMAD.WIDE.U32 R22, R4, -0x2daee0ad, RZ ;  /* 0xd2511f5304167825 */ /* 0x000fe200078e00ff */
[----:B------:R-:W-:-:S03]  /*2c50*/  LOP3.LUT R13, R7, UR20, R16, 0x96, !PT ;  /* 0x00000014070d7c12 */ /* 0x000fc6000f8e9610 */
[----:B------:R-:W-:Y:S01]  /*2c60*/  FFMA.FTZ R7, R161, UR4, -R17 ;  /* 0x00000004a1077c23 */ /* 0x000fe20008010811 */
[----:B------:R-:W-:-:S03]  /*2c70*/  IMAD.WIDE.U32 R8, R5, -0x326172a9, RZ ;  /* 0xcd9e8d5705087825 */ /* 0x000fc600078e00ff */
[----:B------:R1:W-:Y:S01]  /*2c80*/  MUFU.EX2 R160, R7 ;  /* 0x0000000700a07308 */ /* 0x0003e20000000800 */
[----:B------:R-:W-:Y:S01]  /*2c90*/  IMAD.WIDE.U32 R4, R11, -0x326172a9, RZ ;  /* 0xcd9e8d570b047825 */ /* 0x000fe200078e00ff */
[----:B------:R-:W-:Y:S02]  /*2ca0*/  LOP3.LUT R11, R23, UR18, R6, 0x96, !PT ;  /* 0x00000012170b7c12 */ /* 0x000fe4000f8e9606 */
[----:B------:R-:W-:Y:S01]  /*2cb0*/  LOP3.LUT R16, R9, UR19, R20, 0x96, !PT ;  /* 0x0000001309107c12 */ /* 0x000fe2000f8e9614 */
[----:B---3--:R-:W-:Y:S01]  /*2cc0*/  IMAD.MOV.U32 R161, RZ, RZ, R28 ;  /* 0x000000ffffa17224 */ /* 0x008fe200078e001c */
[----:B------:R-:W-:Y:S01]  /*2cd0*/  LOP3.LUT R6, R5, UR29, R8, 0x96, !PT ;  /* 0x0000001d05067c12 */ /* 0x000fe2000f8e9608 */
[----:B------:R-:W-:Y:S01]  /*2ce0*/  IMAD.WIDE.U32 R8, R13, -0x326172a9, RZ ;  /* 0xcd9e8d570d087825 */ /* 0x000fe200078e00ff */
[----:B------:R-:W-:-:S03]  /*2cf0*/  LOP3.LUT R19, R4, 0xffff, RZ, 0xc0, !PT ;  /* 0x0000ffff04137812 */ /* 0x000fc600078ec0ff */
[--C-:B------:R-:W-:Y:S01]  /*2d00*/  FFMA.FTZ R5, R153, UR4, -R17.reuse ;  /* 0x0000000499057c23 */ /* 0x100fe20008010811 */
[----:B------:R-:W-:Y:S01]  /*2d10*/  LOP3.LUT R21, R4, 0xff, RZ, 0xc0, !PT ;  /* 0x000000ff04157812 */ /* 0x000fe200078ec0ff */
[----:B------:R-:W-:Y:S01]  /*2d20*/  IMAD.WIDE.U32 R10, R11, -0x326172a9, RZ ;  /* 0xcd9e8d570b0a7825 */ /* 0x000fe200078e00ff */
[----:B------:R-:W-:Y:S01]  /*2d30*/  LOP3.LUT R13, R9, UR19, R26, 0x96, !PT ;  /* 0x00000013090d7c12 */ /* 0x000fe2000f8e961a */
[----:B------:R2:W3:Y:S01]  /*2d40*/  MUFU.EX2 R33, R5 ;  /* 0x0000000500217308 */ /* 0x0004e20000000800 */
[--C-:B------:R-:W-:Y:S01]  /*2d50*/  SHF.R.U32.HI R14, RZ, 0x10, R4.reuse ;  /* 0x00000010ff0e7819 */ /* 0x100fe20000011604 */
[--C-:B-1----:R-:W-:Y:S01]  /*2d60*/  FFMA.FTZ R7, R152, UR4, -R17.reuse ;  /* 0x0000000498077c23 */ /* 0x102fe20008010811 */
[----:B------:R-:W-:Y:S01]  /*2d70*/  SHF.R.U32.HI R20, RZ, 0x18, R4 ;  /* 0x00000018ff147819 */ /* 0x000fe20000011604 */
[----:B------:R-:W-:Y:S01]  /*2d80*/  FFMA.FTZ R4, R148, UR4, -R17 ;  /* 0x0000000494047c23 */ /* 0x000fe20008010811 */
[----:B------:R-:W-:Y:S01]  /*2d90*/  LOP3.LUT R23, R10, 0xffff, RZ, 0xc0, !PT ;  /* 0x0000ffff0a177812 */ /* 0x000fe200078ec0ff */
[----:B------:R-:W-:-:S02]  /*2da0*/  IMAD.MOV.U32 R148, RZ, RZ, R114 ;  /* 0x000000ffff947224 */ /* 0x000fc400078e0072 */
[----:B------:R1:W-:Y:S01]  /*2db0*/  MUFU.EX2 R106, R7 ;  /* 0x00000007006a7308 */ /* 0x0003e20000000800 */
[----:B------:R-:W-:Y:S02]  /*2dc0*/  LOP3.LUT R27, R10, 0xff, RZ, 0xc0, !PT ;  /* 0x000000ff0a1b7812 */ /* 0x000fe400078ec0ff */
[--C-:B------:R-:W-:Y:S02]  /*2dd0*/  SHF.R.U32.HI R25, RZ, 0x10, R10.reuse ;  /* 0x00000010ff197819 */ /* 0x100fe4000001160a */
[----:B------:R-:W-:Y:S01]  /*2de0*/  SHF.R.U32.HI R26, RZ, 0x18, R10 ;  /* 0x00000018ff1a7819 */ /* 0x000fe2000001160a */
[----:B------:R-:W-:Y:S01]  /*2df0*/  FMUL.FTZ R10, R135, UR4 ;  /* 0x00000004870a7c20 */ /* 0x000fe20008410000 */
[----:B------:R-:W-:Y:S01]  /*2e00*/  LOP3.LUT R14, R14, 0xff, RZ, 0xc0, !PT ;  /* 0x000000ff0e0e7812 */ /* 0x000fe200078ec0ff */
[----:B------:R4:W-:Y:S01]  /*2e10*/  MUFU.EX2 R108, R4 ;  /* 0x00000004006c7308 */ /* 0x0009e20000000800 */
[----:B--2---:R-:W-:Y:S02]  /*2e20*/  SHF.R.U32.HI R5, RZ, 0x8, R19 ;  /* 0x00000008ff057819 */ /* 0x004fe40000011613 */
[----:B------:R-:W-:-:S02]  /*2e30*/  PRMT R49, R14, 0x5410, R20 ;  /* 0x000054100e317816 */ /* 0x000fc40000000014 */
[----:B------:R-:W-:Y:S02]  /*2e40*/  PRMT R41, R21, 0x5410, R5 ;  /* 0x0000541015297816 */ /* 0x000fe40000000005 */
[----:B------:R-:W-:Y:S02]  /*2e50*/  LOP3.LUT R14, R6, 0xff, RZ, 0xc0, !PT ;  /* 0x000000ff060e7812 */ /* 0x000fe400078ec0ff */
[----:B-1----:R-:W-:Y:S01]  /*2e60*/  LOP3.LUT R7, R11, UR29, R8, 0x96, !PT ;  /* 0x0000001d0b077c12 */ /* 0x002fe2000f8e9608 */
[----:B------:R-:W-:-:S04]  /*2e70*/  IMAD.WIDE.U32 R8, R16, -0x2daee0ad, RZ ;  /* 0xd2511f5310087825 */ /* 0x000fc800078e00ff */
[--C-:B------:R-:W-:Y:S01]  /*2e80*/  FFMA.FTZ R11, R145, UR4, -R17.reuse ;  /* 0x00000004910b7c23 */ /* 0x100fe20008010811 */
[----:B------:R-:W-:Y:S02]  /*2e90*/  FSEL R16, R10, RZ, P1 ;  /* 0x000000ff0a107208 */ /* 0x000fe40000800000 */
[----:B------:R-:W-:Y:S01]  /*2ea0*/  LOP3.LUT R0, R7, 0xffff, RZ, 0xc0, !PT ;  /* 0x0000ffff07007812 */ /* 0x000fe200078ec0ff */
[----:B------:R1:W-:Y:S01]  /*2eb0*/  MUFU.EX2 R107, R11 ;  /* 0x0000000b006b7308 */ /* 0x0003e20000000800 */
[----:B------:R-:W-:Y:S01]  /*2ec0*/  LOP3.LUT R19, R9, UR28, R24, 0x96, !PT ;  /* 0x0000001c09137c12 */ /* 0x000fe2000f8e9618 */
[--C-:B----4-:R-:W-:Y:S01]  /*2ed0*/  FFMA.FTZ R4, R149, UR4, -R17.reuse ;  /* 0x0000000495047c23 */ /* 0x110fe20008010811 */
[----:B------:R-:W-:Y:S01]  /*2ee0*/  LOP3.LUT R50, R8, 0xffff, RZ, 0xc0, !PT ;  /* 0x0000ffff08327812 */ /* 0x000fe200078ec0ff */
[----:B------:R-:W-:Y:S01]  /*2ef0*/  FFMA.FTZ R9, R144, UR4, -R17 ;  /* 0x0000000490097c23 */ /* 0x000fe20008010811 */
[----:B------:R-:W-:Y:S01]  /*2f00*/  LOP3.LUT R51, R8, 0xff, RZ, 0xc0, !PT ;  /* 0x000000ff08337812 */ /* 0x000fe200078ec0ff */
[----:B------:R-:W-:Y:S01]  /*2f10*/  FFMA.FTZ R2, R155, UR4, -R16 ;  /* 0x000000049b027c23 */ /* 0x000fe20008010810 */
[--C-:B------:R-:W-:Y:S01]  /*2f20*/  SHF.R.U32.HI R61, RZ, 0x10, R8.reuse ;  /* 0x00000010ff3d7819 */ /* 0x100fe20000011608 */
[----:B------:R2:W-:Y:S01]  /*2f30*/  MUFU.EX2 R30, R9 ;  /* 0x00000009001e7308 */ /* 0x0005e20000000800 */
[----:B------:R-:W-:Y:S01]  /*2f40*/  SHF.R.U32.HI R63, RZ, 0x18, R8 ;  /* 0x00000018ff3f7819 */ /* 0x000fe20000011608 */
[----:B---3--:R-:W-:Y:S01]  /*2f50*/  IMAD.MOV.U32 R155, RZ, RZ, R33 ;  /* 0x000000ffff9b7224 */ /* 0x008fe200078e0021 */
[----:B------:R-:W-:Y:S01]  /*2f60*/  LOP3.LUT R8, R6, 0xffff, RZ, 0xc0, !PT ;  /* 0x0000ffff06087812 */ /* 0x000fe200078ec0ff */
[----:B------:R-:W-:-:S03]  /*2f70*/  IMAD.MOV.U32 R149, RZ, RZ, R101 ;  /* 0x000000ffff957224 */ /* 0x000fc600078e0065 */
[----:B------:R-:W-:Y:S01]  /*2f80*/  SHF.R.U32.HI R10, RZ, 0x8, R8 ;  /* 0x00000008ff0a7819 */ /* 0x000fe20000011608 */
[----:B------:R3:W4:Y:S01]  /*2f90*/  MUFU.EX2 R31, R4 ;  /* 0x00000004001f7308 */ /* 0x0007220000000800 */
[----:B-1----:R-:W-:Y:S01]  /*2fa0*/  SHF.R.U32.HI R11, RZ, 0x18, R6 ;  /* 0x00000018ff0b7819 */ /* 0x002fe20000011606 */
[----:B------:R-:W-:Y:S01]  /*2fb0*/  FFMA.FTZ R8, R162, UR4, -R16 ;  /* 0x00000004a2087c23 */ /* 0x000fe20008010810 */
[----:B------:R-:W-:Y:S01]  /*2fc0*/  PRMT R43, R14, 0x5410, R10 ;  /* 0x000054100e2b7816 */ /* 0x000fe2000000000a */
[----:B------:R-:W-:-:S04]  /*2fd0*/  IMAD.U32 R10, RZ, RZ, UR5 ;  /* 0x00000005ff0a7e24 */ /* 0x000fc8000f8e00ff */
[----:B------:R1:W-:Y:S01]  /*2fe0*/  MUFU.EX2 R152, R8 ;  /* 0x0000000800987308 */ /* 0x0003e20000000800 */
[----:B--2---:R-:W-:-:S04]  /*2ff0*/  SHF.R.U32.HI R9, RZ, 0x10, R6 ;  /* 0x00000010ff097819 */ /* 0x004fc80000011606 */
[----:B------:R-:W-:Y:S02]  /*3000*/  LOP3.LUT R6, R9, 0xff, RZ, 0xc0, !PT ;  /* 0x000000ff09067812 */ /* 0x000fe400078ec0ff */
[----:B------:R-:W-:Y:S01]  /*3010*/  SHF.R.U32.HI R9, RZ, 0x8, R23 ;  /* 0x00000008ff097819 */ /* 0x000fe20000011617 */
[----:B------:R2:W-:Y:S01]  /*3020*/  MUFU.EX2 R153, R2 ;  /* 0x0000000200997308 */ /* 0x0005e20000000800 */
[----:B---3--:R-:W-:Y:S01]  /*3030*/  IMAD.WIDE.U32 R4, R13, -0x2daee0ad, RZ ;  /* 0xd2511f530d047825 */ /* 0x008fe200078e00ff */
[----:B------:R-:W-:Y:S02]  /*3040*/  PRMT R42, R6, 0x5410, R11 ;  /* 0x00005410062a7816 */ /* 0x000fe4000000000b */
[----:B------:R-:W-:Y:S02]  /*3050*/  LOP3.LUT R6, R25, 0xff, RZ, 0xc0, !PT ;  /* 0x000000ff19067812 */ /* 0x000fe400078ec0ff */
[----:B------:R-:W-:Y:S02]  /*3060*/  LOP3.LUT R13, R5, UR28, R22, 0x96, !PT ;  /* 0x0000001c050d7c12 */ /* 0x000fe4000f8e9616 */
[----:B------:R-:W-:-:S02]  /*3070*/  LOP3.LUT R5, R4, 0xffff, RZ, 0xc0, !PT ;  /* 0x0000ffff04057812 */ /* 0x000fc400078ec0ff */
[----:B------:R-:W-:Y:S02]  /*3080*/  LOP3.LUT R15, R4, 0xff, RZ, 0xc0, !PT ;  /* 0x000000ff040f7812 */ /* 0x000fe400078ec0ff */
[--C-:B------:R-:W-:Y:S02]  /*3090*/  SHF.R.U32.HI R12, RZ, 0x10, R4.reuse ;  /* 0x00000010ff0c7819 */ /* 0x100fe40000011604 */
[----:B-1----:R-:W-:Y:S01]  /*30a0*/  SHF.R.U32.HI R8, RZ, 0x18, R4 ;  /* 0x00000018ff087819 */ /* 0x002fe20000011604 */
[----:B------:R-:W-:Y:S01]  /*30b0*/  FFMA.FTZ R4, R163, UR4, -R16 ;  /* 0x00000004a3047c23 */ /* 0x000fe20008010810 */
[----:B------:R-:W-:Y:S01]  /*30c0*/  PRMT R11, R6, 0x5410, R26 ;  /* 0x00005410060b7816 */ /* 0x000fe2000000001a */
[--C-:B------:R-:W-:Y:S01]  /*30d0*/  FFMA.FTZ R6, R154, UR4, -R16.reuse ;  /* 0x000000049a067c23 */ /* 0x100fe20008010810 */
[----:B--2---:R-:W-:Y:S01]  /*30e0*/  FFMA.FTZ R2, R150, UR4, -R16 ;  /* 0x0000000496027c23 */ /* 0x004fe20008010810 */
[----:B------:R1:W-:Y:S01]  /*30f0*/  MUFU.EX2 R142, R4 ;  /* 0x00000004008e7308 */ /* 0x0003e20000000800 */
[----:B------:R-:W-:Y:S01]  /*3100*/  SHF.R.U32.HI R5, RZ, 0x8, R5 ;  /* 0x00000008ff057819 */ /* 0x000fe20000011605 */
[----:B----4-:R-:W-:-:S02]  /*3110*/  IMAD.MOV.U32 R150, RZ, RZ, R31 ;  /* 0x000000ffff967224 */ /* 0x010fc400078e001f */
[----:B------:R-:W-:Y:S01]  /*3120*/  IMAD.MOV.U32 R154, RZ, RZ, R161 ;  /* 0x000000ffff9a7224 */ /* 0x000fe200078e00a1 */
[----:B------:R-:W-:Y:S01]  /*3130*/  PRMT R14, R15, 0x5410, R5 ;  /* 0x000054100f0e7816 */ /* 0x000fe20000000005 */
[----:B------:R-:W-:Y:S01]  /*3140*/  IMAD.MOV.U32 R161, RZ, RZ, R115 ;  /* 0x000000ffffa17224 */ /* 0x000fe200078e0073 */
[----:B------:R-:W-:Y:S01]  /*3150*/  LOP3.LUT R5, R13, 0xff, RZ, 0xc0, !PT ;  /* 0x000000ff0d057812 */ /* 0x000fe200078ec0ff */
[----:B------:R2:W3:Y:S01]  /*3160*/  MUFU.EX2 R143, R6 ;  /* 0x00000006008f7308 */ /* 0x0004e20000000800 */
[----:B------:R-:W-:-:S07]  /*3170*/  IMAD.WIDE.U32 R114, R82, -0x2daee0ad, RZ ;  /* 0xd2511f5352727825 */ /* 0x000fce00078e00ff */
[----:B------:R4:W-:Y:S01]  /*3180*/  MUFU.EX2 R109, R2 ;  /* 0x00000002006d7308 */ /* 0x0009e20000000800 */
[----:B-1----:R-:W-:Y:S02]  /*3190*/  LOP3.LUT R4, R12, 0xff, RZ, 0xc0, !PT ;  /* 0x000000ff0c047812 */ /* 0x002fe400078ec0ff */
[----:B------:R-:W-:Y:S02]  /*31a0*/  PRMT R12, R27, 0x5410, R9 ;  /* 0x000054101b0c7816 */ /* 0x000fe40000000009 */
[----:B------:R-:W-:Y:S02]  /*31b0*/  PRMT R20, R4, 0x5410, R8 ;  /* 0x0000541004147816 */ /* 0x000fe40000000008 */
[----:B------:R-:W-:Y:S02]  /*31c0*/  LOP3.LUT R9, R7, 0xff, RZ, 0xc0, !PT ;  /* 0x000000ff07097812 */ /* 0x000fe400078ec0ff */
[--C-:B------:R-:W-:Y:S02]  /*31d0*/  SHF.R.U32.HI R4, RZ, 0x10, R7.reuse ;  /* 0x00000010ff047819 */ /* 0x100fe40000011607 */
[----:B------:R-:W-:-:S02]  /*31e0*/  SHF.R.U32.HI R8, RZ, 0x18, R7 ;  /* 0x00000018ff087819 */ /* 0x000fc40000011607 */
[----:B------:R-:W-:Y:S02]  /*31f0*/  SHF.R.U32.HI R7, RZ, 0x8, R0 ;  /* 0x00000008ff077819 */ /* 0x000fe40000011600 */
[----:B------:R-:W-:Y:S02]  /*3200*/  LOP3.LUT R0, R13, 0xffff, RZ, 0xc0, !PT ;  /* 0x0000ffff0d007812 */ /* 0x000fe400078ec0ff */
[----:B--2---:R-:W-:Y:S01]  /*3210*/  LOP3.LUT R6, R4, 0xff, RZ, 0xc0, !PT ;  /* 0x000000ff04067812 */ /* 0x004fe200078ec0ff */
[----:B------:R-:W-:Y:S01]  /*3220*/  FFMA.FTZ R4, R151, UR4, -R16 ;  /* 0x0000000497047c23 */ /* 0x000fe20008010810 */
[----:B----4-:R-:W-:Y:S02]  /*3230*/  SHF.R.U32.HI R2, RZ, 0x8, R0 ;  /* 0x00000008ff027819 */ /* 0x010fe40000011600 */
[----:B------:R-:W-:Y:S01]  /*3240*/  LEA R0, R10, UR5, 0x10 ;  /* 0x000000050a007c11 */ /* 0x000fe2000f8e80ff */
[----:B------:R3:W-:Y:S01]  /*3250*/  MUFU.EX2 R151, R4 ;  /* 0x0000000400977308 */ /* 0x0007e20000000800 */
[----:B------:R-:W-:Y:S01]  /*3260*/  PRMT R15, R5, 0x5410, R2 ;  /* 0x00005410050f7816 */ /* 0x000fe20000000002 */
[--C-:B------:R-:W-:Y:S01]  /*3270*/  FFMA.FTZ R5, R146, UR4, -R16.reuse ;  /* 0x0000000492057c23 */ /* 0x100fe20008010810 */
[----:B------:R-:W-:Y:S01]  /*3280*/  PRMT R10, R9, 0x5410, R7 ;  /* 0x00005410090a7816 */ /* 0x000fe20000000007 */
[----:B------:R-:W-:Y:S01]  /*3290*/  FFMA.FTZ R9, R147, UR4, -R16 ;  /* 0x0000000493097c23 */ /* 0x000fe20008010810 */
[----:B------:R-:W-:Y:S01]  /*32a0*/  PRMT R8, R6, 0x5410, R8 ;  /* 0x0000541006087816 */ /* 0x000fe20000000008 */
[----:B------:R-:W-:Y:S01]  /*32b0*/  IMAD.MOV.U32 R147, RZ, RZ, R32 ;  /* 0x000000ffff937224 */ /* 0x000fe200078e0020 */
[--C-:B------:R-:W-:Y:S01]  /*32c0*/  HSET2.LE.AND R2, R12, R0.reuse, PT ;  /* 0x000000000c027233 */ /* 0x100fe20003803000 */
[----:B------:R1:W-:Y:S01]  /*32d0*/  MUFU.EX2 R166, R5 ;  /* 0x0000000500a67308 */ /* 0x0003e20000000800 */
[----:B------:R-:W-:-:S02]  /*32e0*/  HSET2.LE.AND R7, R11, R0, PT ;  /* 0x000000000b077233 */ /* 0x000fc40003803000 */
[----:B------:R-:W-:Y:S02]  /*32f0*/  F2FP.F16.F32.PACK_AB R6, R155, R106 ;  /* 0x0000006a9b06723e */ /* 0x000fe400000000ff */
[----:B------:R-:W-:Y:S02]  /*3300*/  SHF.R.U32.HI R11, RZ, 0x18, R13 ;  /* 0x00000018ff0b7819 */ /* 0x000fe4000001160d */
[----:B------:R-:W-:Y:S01]  /*3310*/  LOP3.LUT R6, R2, R6, RZ, 0xc0, !PT ;  /* 0x0000000602067212 */ /* 0x000fe200078ec0ff */
[----:B------:R2:W4:Y:S01]  /*3320*/  MUFU.EX2 R93, R9 ;  /* 0x00000009005d7308 */ /* 0x0005220000000800 */
[----:B---3--:R-:W-:Y:S02]  /*3330*/  F2FP.F16.F32.PACK_AB R4, R153, R143 ;  /* 0x0000008f9904723e */ /* 0x008fe400000000ff */
[----:B------:R-:W-:Y:S02]  /*3340*/  HSET2.LE.AND R2, R10, R0, PT ;  /* 0x000000000a027233 */ /* 0x000fe40003803000 */
[----:B------:R-:W-:-:S02]  /*3350*/  LOP3.LUT R7, R7, R4, RZ, 0xc0, !PT ;  /* 0x0000000407077212 */ /* 0x000fc400078ec0ff */
[----:B------:R-:W-:Y:S02]  /*3360*/  F2FP.F16.F32.PACK_AB R4, R160, R164 ;  /* 0x000000a4a004723e */ /* 0x000fe400000000ff */
[----:B-1----:R-:W-:Y:S02]  /*3370*/  HSET2.LE.AND R5, R8, R0, PT ;  /* 0x0000000008057233 */ /* 0x002fe40003803000 */
[----:B------:R-:W-:Y:S02]  /*3380*/  F2FP.F16.F32.PACK_AB R8, R142, R152 ;  /* 0x000000988e08723e */ /* 0x000fe400000000ff */
[----:B------:R-:W-:Y:S02]  /*3390*/  LOP3.LUT R4, R2, R4, RZ, 0xc0, !PT ;  /* 0x0000000402047212 */ /* 0x000fe400078ec0ff */
[----:B------:R-:W-:Y:S01]  /*33a0*/  SHF.R.U32.HI R2, RZ, 0x10, R13 ;  /* 0x00000010ff027819 */ /* 0x000fe2000001160d */
[----:B--2---:R-:W-:Y:S01]  /*33b0*/  FFMA.FTZ R9, R167, UR4, -R18 ;  /* 0x00000004a7097c23 */ /* 0x004fe20008010812 */
[----:B------:R-:W-:Y:S01]  /*33c0*/  IMAD.MOV.U32 R167, RZ, RZ, R30 ;  /* 0x000000ffffa77224 */ /* 0x000fe200078e001e */
[----:B------:R-:W-:-:S02]  /*33d0*/  LOP3.LUT R5, R5, R8, RZ, 0xc0, !PT ;  /* 0x0000000805057212 */ /* 0x000fc400078ec0ff */
[----:B------:R-:W-:Y:S01]  /*33e0*/  LOP3.LUT R8, R2, 0xff, RZ, 0xc0, !PT ;  /* 0x000000ff02087812 */ /* 0x000fe200078ec0ff */
[----:B------:R1:W-:Y:S01]  /*33f0*/  MUFU.EX2 R140, R9 ;  /* 0x00000009008c7308 */ /* 0x0003e20000000800 */
[--C-:B------:R-:W-:Y:S01]  /*3400*/  HSET2.LE.AND R2, R14, R0.reuse, PT ;  /* 0x000000000e027233 */ /* 0x100fe20003803000 */
[--C-:B------:R-:W-:Y:S01]  /*3410*/  FFMA.FTZ R14, R159, UR4, -R18.reuse ;  /* 0x000000049f0e7c23 */ /* 0x100fe20008010812 */
[----:B------:R-:W-:Y:S01]  /*3420*/  F2FP.F16.F32.PACK_AB R10, R107, R167 ;  /* 0x000000a76b0a723e */ /* 0x000fe200000000ff */
[C---:B------:R-:W-:Y:S01]  /*3430*/  HMMA.16816.F32 R28, R4.reuse, R36, RZ ;  /* 0x00000024041c723c */ /* 0x040fe200000018ff */
[----:B------:R-:W-:Y:S01]  /*3440*/  PRMT R11, R8, 0x5410, R11 ;  /* 0x00005410080b7816 */ /* 0x000fe2000000000b */
[----:B------:R-:W-:Y:S01]  /*3450*/  FFMA.FTZ R8, R158, UR4, -R18 ;  /* 0x000000049e087c23 */ /* 0x000fe20008010812 */
[----:B------:R-:W-:Y:S01]  /*3460*/  LOP3.LUT R10, R2, R10, RZ, 0xc0, !PT ;  /* 0x0000000a020a7212 */ /* 0x000fe200078ec0ff */
[----:B------:R2:W-:Y:S01]  /*3470*/  MUFU.EX2 R146, R14 ;  /* 0x0000000e00927308 */ /* 0x0005e20000000800 */
[--C-:B------:R-:W-:Y:S01]  /*3480*/  HSET2.LE.AND R2, R20, R0.reuse, PT ;  /* 0x0000000014027233 */ /* 0x100fe20003803000 */
[----:B------:R-:W-:Y:S01]  /*3490*/  HMMA.16816.F32 R24, R4, R44, RZ ;  /* 0x0000002c0418723c */ /* 0x000fe200000018ff */
[----:B------:R-:W-:-:S02]  /*34a0*/  HSET2.LE.AND R12, R11, R0, PT ;  /* 0x000000000b0c7233 */ /* 0x000fc40003803000 */
[----:B----4-:R-:W-:Y:S02]  /*34b0*/  F2FP.F16.F32.PACK_AB R11, R93, R166 ;  /* 0x000000a65d0b723e */ /* 0x010fe400000000ff */
[----:B------:R-:W-:Y:S01]  /*34c0*/  F2FP.F16.F32.PACK_AB R13, R151, R109 ;  /* 0x0000006d970d723e */ /* 0x000fe200000000ff */
[C---:B------:R-:W-:Y:S01]  /*34d0*/  HMMA.16816.F32 R32, R4.reuse, R38, RZ ;  /* 0x000000260420723c */ /* 0x040fe200000018ff */
[----:B------:R3:W4:Y:S01]  /*34e0*/  MUFU.EX2 R141, R8 ;  /* 0x00000008008d7308 */ /* 0x0007220000000800 */
[----:B------:R-:W-:Y:S02]  /*34f0*/  LOP3.LUT R11, R2, R11, RZ, 0xc0, !PT ;  /* 0x0000000b020b7212 */ /* 0x000fe400078ec0ff */
[----:B-1----:R-:W-:Y:S02]  /*3500*/  F2FP.F16.F32.PACK_AB R9, R150, R108 ;  /* 0x0000006c9609723e */ /* 0x002fe400000000ff */
[----:B------:R-:W-:Y:S01]  /*3510*/  HMMA.16816.F32 R20, R4, R46, RZ ;  /* 0x0000002e0414723c */ /* 0x000fe200000018ff */
[----:B------:R-:W-:Y:S01]  /*3520*/  HSET2.LE.AND R2, R41, R0, PT ;  /* 0x0000000029027233 */ /* 0x000fe20003803000 */
[----:B--2---:R-:W-:-:S05]  /*3530*/  FFMA.FTZ R14, R117, UR4, -R3 ;  /* 0x00000004750e7c23 */ /* 0x004fca0008010803 */
[----:B------:R-:W-:Y:S01]  /*3540*/  F2FP.F16.F32.PACK_AB R6, R111, R110 ;  /* 0x0000006e6f06723e */ /* 0x000fe200000000ff */
[----:B------:R-:W-:Y:S01]  /*3550*/  FFMA.FTZ R4, R97, UR4, -R3 ;  /* 0x0000000461047c23 */ /* 0x000fe20008010803 */
[----:B------:R-:W-:Y:S01]  /*3560*/  SHF.R.U32.HI R5, RZ, 0x8, R50 ;  /* 0x00000008ff057819 */ /* 0x000fe20000011632 */
[----:B------:R-:W1:Y:S01]  /*3570*/  MUFU.EX2 R144, R14 ;  /* 0x0000000e00907308 */ /* 0x000e620000000800 */
[----:B------:R-:W-:Y:S02]  /*3580*/  LOP3.LUT R6, R2, R6, RZ, 0xc0, !PT ;  /* 0x0000000602067212 */ /* 0x000fe400078ec0ff */
[--C-:B---3--:R-:W-:Y:S02]  /*3590*/  HSET2.LE.AND R8, R15, R0.reuse, PT ;  /* 0x000000000f087233 */ /* 0x108fe40003803000 */
[----:B------:R-:W-:Y:S02]  /*35a0*/  HSET2.LE.AND R2, R49, R0, PT ;  /* 0x0000000031027233 */ /* 0x000fe40003803000 */
[----:B----4-:R-:W-:Y:S01]  /*35b0*/  F2FP.F16.F32.PACK_AB R7, R146, R141 ;  /* 0x0000008d9207723e */ /* 0x010fe200000000ff */
[----:B------:R2:W3:Y:S01]  /*35c0*/  MUFU.EX2 R163, R4 ;  /* 0x0000000400a37308 */ /* 0x0004e20000000800 */
[----:B------:R-:W-:-:S02]  /*35d0*/  LOP3.LUT R8, R8, R9, RZ, 0xc0, !PT ;  /* 0x0000000908087212 */ /* 0x000fc400078ec0ff */
[----:B------:R-:W-:Y:S02]  /*35e0*/  LOP3.LUT R9, R12, R13, RZ, 0xc0, !PT ;  /* 0x0000000d0c097212 */ /* 0x000fe400078ec0ff */
[----:B------:R-:W-:Y:S02]  /*35f0*/  LOP3.LUT R7, R2, R7, RZ, 0xc0, !PT ;  /* 0x0000000702077212 */ /* 0x000fe400078ec0ff */
[----:B------:R-:W-:Y:S02]  /*3600*/  LOP3.LUT R2, R19, 0xffff, RZ, 0xc0, !PT ;  /* 0x0000ffff13027812 */ /* 0x000fe400078ec0ff */
[----:B------:R-:W-:Y:S01]  /*3610*/  PRMT R41, R51, 0x5410, R5 ;  /* 0x0000541033297816 */ /* 0x000fe20000000005 */
[C---:B------:R-:W-:Y:S01]  /*3620*/  HMMA.16816.F32 R76, R8.reuse, R52, R28 ;  /* 0x00000034084c723c */ /* 0x040fe2000000181c */
[----:B------:R-:W-:Y:S01]  /*3630*/  FFMA.FTZ R5, R116, UR4, -R3 ;  /* 0x0000000474057c23 */ /* 0x000fe20008010803 */
[--C-:B------:R-:W-:Y:S02]  /*3640*/  HSET2.LE.AND R12, R42, R0.reuse, PT ;  /* 0x000000002a0c7233 */ /* 0x100fe40003803000 */
[----:B------:R-:W-:Y:S01]  /*3650*/  F2FP.F16.F32.PACK_AB R13, R140, R165 ;  /* 0x000000a58c0d723e */ /* 0x000fe200000000ff */
[----:B------:R4:W-:Y:S01]  /*3660*/  MUFU.EX2 R92, R5 ;  /* 0x00000005005c7308 */ /* 0x0009e20000000800 */
[----:B------:R-:W-:Y:S01]  /*3670*/  HMMA.16816.F32 R68, R8, R56, R24 ;  /* 0x000000380844723c */ /* 0x000fe20000001818 */
[----:B--2---:R-:W-:Y:S01]  /*3680*/  HSET2.LE.AND R4, R43, R0, PT ;  /* 0x000000002b047233 */ /* 0x004fe20003803000 */
[----:B------:R-:W-:-:S04]  /*3690*/  IMAD.MOV.U32 R43, RZ, RZ, R113 ;  /* 0x000000ffff2b7224 */ /* 0x000fc800078e0071 */
[C---:B------:R-:W-:Y:S06]  /*36a0*/  HMMA.16816.F32 R72, R8.reuse, R54, R32 ;  /* 0x000000360848723c */ /* 0x040fec0000001820 */
[----:B------:R-:W-:Y:S01]  /*36b0*/  HMMA.16816.F32 R64, R8, R58, R20 ;  /* 0x0000003a0840723c */ /* 0x000fe20000001814 */
[----:B----4-:R-:W-:-:S06]  /*36c0*/  F2FP.F16.F32.PACK_AB R5, R156, R157 ;  /* 0x0000009d9c05723e */ /* 0x010fcc00000000ff */
[----:B------:R-:W-:Y:S01]  /*36d0*/  FFMA.FTZ R8, R168, UR4, -R3 ;  /* 0x00000004a8087c23 */ /* 0x000fe20008010803 */
[----:B------:R-:W-:Y:S01]  /*36e0*/  SHF.R.U32.HI R9, RZ, 0x10, R19 ;  /* 0x00000010ff097819 */ /* 0x000fe20000011613 */
[----:B------:R-:W-:Y:S01]  /*36f0*/  IMAD.WIDE.U32 R22, R86, -0x326172a9, RZ ;  /* 0xcd9e8d5756167825 */ /* 0x000fe200078e00ff */
[----:B------:R-:W-:Y:S01]  /*3700*/  SHF.R.U32.HI R10, RZ, 0x8, R2 ;  /* 0x00000008ff0a7819 */ /* 0x000fe20000011602 */
[----:B------:R2:W-:Y:S01]  /*3710*/  MUFU.EX2 R159, R8 ;  /* 0x00000008009f7308 */ /* 0x0005e20000000800 */
[----:B------:R-:W-:Y:S01]  /*3720*/  LOP3.LUT R2, R9, 0xff, RZ, 0xc0, !PT ;  /* 0x000000ff09027812 */ /* 0x000fe200078ec0ff */
[----:B------:R-:W-:Y:S01]  /*3730*/  FFMA.FTZ R9, R169, UR4, -R3 ;  /* 0x00000004a9097c23 */ /* 0x000fe20008010803 */
[----:B------:R-:W-:Y:S01]  /*3740*/  LOP3.LUT R4, R4, R5, RZ, 0xc0, !PT ;  /* 0x0000000504047212 */ /* 0x000fe200078ec0ff */
[----:B-1----:R-:W-:Y:S01]  /*3750*/  IMAD.MOV.U32 R169, RZ, RZ, R144 ;  /* 0x000000ffffa97224 */ /* 0x002fe200078e0090 */
[----:B------:R-:W-:Y:S01]  /*3760*/  LOP3.LUT R5, R12, R13, RZ, 0xc0, !PT ;  /* 0x0000000d0c057212 */ /* 0x000fe200078ec0ff */
[----:B------:R-:W-:Y:S01]  /*3770*/  IMAD.MOV.U32 R144, RZ, RZ, R100 ;  /* 0x000000ffff907224 */ /* 0x000fe200078e0064 */
[----:B------:R-:W-:Y:S01]  /*3780*/  LOP3.LUT R12, R61, 0xff, RZ, 0xc0, !PT ;  /* 0x000000ff3d0c7812 */ /* 0x000fe200078ec0ff */
[----:B------:R1:W-:Y:S01]  /*3790*/  MUFU.EX2 R51, R9 ;  /* 0x0000000900337308 */ /* 0x0003e20000000800 */
[----:B------:R-:W-:Y:S01]  /*37a0*/  LOP3.LUT R11, R19, 0xff, RZ, 0xc0, !PT ;  /* 0x000000ff130b7812 */ /* 0x000fe200078ec0ff */
[----:B------:R-:W-:Y:S01]  /*37b0*/  IMAD.WIDE.U32 R100, R83, -0x326172a9, RZ ;  /* 0xcd9e8d5753647825 */ /* 0x000fe200078e00ff */
[----:B------:R-:W-:Y:S01]  /*37c0*/  PRMT R14, R12, 0x5410, R63 ;  /* 0x000054100c0e7816 */ /* 0x000fe2000000003f */
[----:B------:R-:W-:Y:S02]  /*37d0*/  HMMA.16816.F32 R24, R4, R36, RZ ;  /* 0x000000240418723c */ /* 0x000fe400000018ff */
[----:B------:R-:W-:Y:S01]  /*37e0*/  IMAD.MOV.U32 R63, RZ, RZ, R144 ;  /* 0x000000ffff3f7224 */ /* 0x000fe200078e0090 */
[----:B--2---:R-:W-:-:S03]  /*37f0*/  SHF.R.U32.HI R8, RZ, 0x18, R19 ;  /* 0x00000018ff087819 */ /* 0x004fc60000011613 */
[----:B------:R-:W-:Y:S01]  /*3800*/  HMMA.16816.F32 R36, R4, R38, RZ ;  /* 0x000000260424723c */ /* 0x000fe200000018ff */
[----:B------:R-:W-:Y:S01]  /*3810*/  PRMT R19, R11, 0x5410, R10 ;  /* 0x000054100b137816 */ /* 0x000fe2000000000a */
[----:B------:R-:W-:Y:S01]  /*3820*/  IMAD.WIDE.U32 R10, R85, -0x326172a9, RZ ;  /* 0xcd9e8d57550a7825 */ /* 0x000fe200078e00ff */
[----:B------:R-:W-:-:S03]  /*3830*/  PRMT R15, R2, 0x5410, R8 ;  /* 0x00005410020f7816 */ /* 0x000fc60000000008 */
[----:B------:R-:W-:Y:S01]  /*3840*/  FFMA.FTZ R2, R94, UR4, -R18 ;  /* 0x000000045e027c23 */ /* 0x000fe20008010812 */
[C---:B------:R-:W-:Y:S01]  /*3850*/  HMMA.16816.F32 R28, R4.reuse, R44, RZ ;  /* 0x0000002c041c723c */ /* 0x040fe200000018ff */
[----:B-1----:R-:W-:Y:S02]  /*3860*/  IMAD.WIDE.U32 R8, R89, -0x326172a9, RZ ;  /* 0xcd9e8d5759087825 */ /* 0x002fe400078e00ff */
[----:B------:R1:W-:Y:S01]  /*3870*/  MUFU.EX2 R145, R2 ;  /* 0x0000000200917308 */ /* 0x0003e20000000800 */
[--C-:B------:R-:W-:Y:S01]  /*3880*/  LOP3.LUT R50, R11, UR23, R40.reuse, 0x96, !PT ;  /* 0x000000170b327c12 */ /* 0x100fe2000f8e9628 */
[----:B------:R-:W-:Y:S01]  /*3890*/  IMAD.WIDE.U32 R88, R88, -0x326172a9, RZ ;  /* 0xcd9e8d5758587825 */ /* 0x000fe200078e00ff */
[----:B------:R-:W-:Y:S01]  /*38a0*/  LOP3.LUT R20, R9, UR23, R40, 0x96, !PT ;  /* 0x0000001709147c12 */ /* 0x000fe2000f8e9628 */
[----:B------:R-:W-:Y:S01]  /*38b0*/  HMMA.16816.F32 R32, R4, R46, RZ ;  /* 0x0000002e0420723c */ /* 0x000fe200000018ff */
[----:B------:R-:W-:Y:S01]  /*38c0*/  LOP3.LUT R49, R101, UR21, R10, 0x96, !PT ;  /* 0x0000001565317c12 */ /* 0x000fe2000f8e960a */
[----:B------:R-:W-:Y:S01]  /*38d0*/  IMAD.MOV.U32 R94, RZ, RZ, R96 ;  /* 0x000000ffff5e7224 */ /* 0x000fe200078e0060 */
[----:B------:R-:W-:Y:S01]  /*38e0*/  LOP3.LUT R21, R89, UR21, R8, 0x96, !PT ;  /* 0x0000001559157c12 */ /* 0x000fe2000f8e9608 */
[----:B------:R-:W-:-:S04]  /*38f0*/  IMAD.WIDE.U32 R8, R87, -0x326172a9, RZ ;  /* 0xcd9e8d5757087825 */ /* 0x000fc800078e00ff */
[----:B------:R-:W-:Y:S01]  /*3900*/  FFMA.FTZ R4, R99, UR4, -R18 ;  /* 0x0000000463047c23 */ /* 0x000fe20008010812 */
[----:B------:R-:W-:Y:S01]  /*3910*/  IMAD.WIDE.U32 R6, R81, -0x2daee0ad, RZ ;  /* 0xd2511f5351067825 */ /* 0x000fe200078e00ff */
[----:B------:R-:W-:Y:S02]  /*3920*/  LOP3.LUT R11, R23, UR21, R8, 0x96, !PT ;  /* 0x00000015170b7c12 */ /* 0x000fe4000f8e9608 */
[----:B------:R2:W-:Y:S01]  /*3930*/  MUFU.EX2 R162, R4 ;  /* 0x0000000400a27308 */ /* 0x0005e20000000800 */
[----:B-1----:R-:W-:Y:S01]  /*3940*/  FFMA.FTZ R2, R98, UR4, -R18 ;  /* 0x0000000462027c23 */ /* 0x002fe20008010812 */
[----:B------:R-:W-:Y:S01]  /*3950*/  LOP3.LUT R44, R115, UR18, R6, 0x96, !PT ;  /* 0x00000012732c7c12 */ /* 0x000fe2000f8e9606 */
[----:B------:R-:W-:Y:S01]  /*3960*/  IMAD.WIDE.U32 R116, R11, -0x2daee0ad, RZ ;  /* 0xd2511f530b747825 */ /* 0x000fe200078e00ff */
[----:B---3--:R-:W-:Y:S02]  /*3970*/  F2FP.F16.F32.PACK_AB R6, R163, R147 ;  /* 0x00000093a306723e */ /* 0x008fe400000000ff */
[----:B------:R-:W-:Y:S01]  /*3980*/  LOP3.LUT R45, R7, UR20, R80, 0x96, !PT ;  /* 0x00000014072d7c12 */ /* 0x000fe2000f8e9650 */
[----:B------:R-:W-:Y:S01]  /*3990*/  IMAD.MOV.U32 R46, RZ, RZ, R148 ;  /* 0x000000ffff2e7224 */ /* 0x000fe200078e0094 */
[----:B------:R1:W3:Y:S01]  /*39a0*/  MUFU.EX2 R42, R2 ;  /* 0x00000002002a7308 */ /* 0x0002e20000000800 */
[----:B------:R-:W-:Y:S01]  /*39b0*/  HSET2.LE.AND R5, R15, R0, PT ;  /* 0x000000000f057233 */ /* 0x000fe20003803000 */
[----:B------:R-:W-:-:S02]  /*39c0*/  IMAD.MOV.U32 R47, RZ, RZ, R149 ;  /* 0x000000ffff2f7224 */ /* 0x000fc400078e0095 */
[----:B------:R-:W-:Y:S02]  /*39d0*/  IMAD.MOV.U32 R148, RZ, RZ, R103 ;  /* 0x000000ffff947224 */ /* 0x000fe400078e0067 */
[----:B------:R-:W-:Y:S02]  /*39e0*/  IMAD.MOV.U32 R149, RZ, RZ, R112 ;  /* 0x000000ffff957224 */ /* 0x000fe400078e0070 */
[----:B------:R-:W-:-:S04]  /*39f0*/  IMAD.WIDE.U32 R112, R21, -0x2daee0ad, RZ ;  /* 0xd2511f5315707825 */ /* 0x000fc800078e00ff */
[----:B--2---:R-:W-:Y:S01]  /*3a00*/  FFMA.FTZ R4, R196, UR4, -R17 ;  /* 0x00000004c4047c23 */ /* 0x004fe20008010811 */
[----:B------:R-:W-:-:S03]  /*3a10*/  IMAD.MOV.U32 R196, RZ, RZ, R93 ;  /* 0x000000ffffc47224 */ /* 0x000fc600078e005d */
[----:B------:R2:W-:Y:S01]  /*3a20*/  MUFU.EX2 R40, R4 ;  /* 0x0000000400287308 */ /* 0x0005e20000000800 */
[----:B-1----:R-:W-:Y:S01]  /*3a30*/  LOP3.LUT R2, R9, UR23, R48, 0x96, !PT ;  /* 0x0000001709027c12 */ /* 0x002fe2000f8e9630 */
[----:B------:R-:W-:Y:S01]  /*3a40*/  FFMA.FTZ R9, R128, UR4, -R17 ;  /* 0x0000000480097c23 */ /* 0x000fe20008010811 */
[----:B---3--:R-:W-:Y:S01]  /*3a50*/  F2FP.F16.F32.PACK_AB R7, R162, R42 ;  /* 0x0000002aa207723e */ /* 0x008fe200000000ff */
[----:B------:R-:W-:Y:S02]  /*3a60*/  IMAD.MOV.U32 R128, RZ, RZ, R94 ;  /* 0x000000ffff807224 */ /* 0x000fe400078e005e */
[----:B------:R-:W-:-:S04]  /*3a70*/  IMAD.WIDE.U32 R12, R2, -0x2daee0ad, RZ ;  /* 0xd2511f53020c7825 */ /* 0x000fc800078e00ff */
[----:B------:R-:W-:Y:S01]  /*3a80*/  FFMA.FTZ R2, R95, UR4, -R18 ;  /* 0x000000045f027c23 */ /* 0x000fe20008010812 */
[----:B------:R-:W-:Y:S01]  /*3a90*/  MUFU.EX2 R158, R9 ;  /* 0x00000009009e7308 */ /* 0x000fe20000000800 */
[----:B------:R-:W-:Y:S01]  /*3aa0*/  LOP3.LUT R10, R13, UR20, R62, 0x96, !PT ;  /* 0x000000140d0a7c12 */ /* 0x000fe2000f8e963e */
[----:B--2---:R-:W-:Y:S01]  /*3ab0*/  FFMA.FTZ R4, R197, UR4, -R17 ;  /* 0x00000004c5047c23 */ /* 0x004fe20008010811 */
[----:B------:R-:W-:-:S05]  /*3ac0*/  IMAD.MOV.U32 R197, RZ, RZ, R106 ;  /* 0x000000ffffc57224 */ /* 0x000fca00078e006a */
[----:B------:R1:W2:Y:S01]  /*3ad0*/  MUFU.EX2 R144, R2 ;  /* 0x0000000200907308 */ /* 0x0002a20000000800 */
[----:B------:R-:W-:-:S05]  /*3ae0*/  IMAD.WIDE.U32 R10, R10, -0x326172a9, RZ ;  /* 0xcd9e8d570a0a7825 */ /* 0x000fca00078e00ff */
[----:B------:R-:W-:Y:S02]  /*3af0*/  LOP3.LUT R103, R11, UR19, R22, 0x96, !PT ;  /* 0x000000130b677c12 */ /* 0x000fe4000f8e9616 */
[----:B------:R3:W4:Y:S01]  /*3b00*/  MUFU.EX2 R23, R4 ;  /* 0x0000000400177308 */ /* 0x0007220000000800 */
[----:B-1----:R-:W-:Y:S02]  /*3b10*/  HSET2.LE.AND R2, R41, R0, PT ;  /* 0x0000000029027233 */ /* 0x002fe40003803000 */
[----:B--2---:R-:W-:-:S03]  /*3b20*/  F2FP.F16.F32.PACK_AB R8, R144, R145 ;  /* 0x000000919008723e */ /* 0x004fc600000000ff */
[----:B------:R-:W-:Y:S02]  /*3b30*/  LOP3.LUT R6, R2, R6, RZ, 0xc0, !PT ;  /* 0x0000000602067212 */ /* 0x000fe400078ec0ff */
[--C-:B------:R-:W-:Y:S01]  /*3b40*/  HSET2.LE.AND R2, R14, R0.reuse, PT ;  /* 0x000000000e027233 */ /* 0x100fe20003803000 */
[----:B------:R-:W-:Y:S01]  /*3b50*/  IMAD.WIDE.U32 R14, R20, -0x2daee0ad, RZ ;  /* 0xd2511f53140e7825 */ /* 0x000fe200078e00ff */
[----:B---3--:R-:W-:Y:S02]  /*3b60*/  F2FP.F16.F32.PACK_AB R4, R63, R154 ;  /* 0x0000009a3f04723e */ /* 0x008fe400000000ff */
[----:B------:R-:W-:Y:S02]  /*3b70*/  LOP3.LUT R5, R5, R8, RZ, 0xc0, !PT ;  /* 0x0000000805057212 */ /* 0x000fe400078ec0ff */
[----:B------:R-:W-:Y:S02]  /*3b80*/  LOP3.LUT R7, R2, R7, RZ, 0xc0, !PT ;  /* 0x0000000702077212 */ /* 0x000fe400078ec0ff */
[----:B------:R-:W-:-:S02]  /*3b90*/  HSET2.LE.AND R2, R19, R0, PT ;  /* 0x0000000013027233 */ /* 0x000fc40003803000 */
[----:B------:R-:W-:Y:S02]  /*3ba0*/  LOP3.LUT R8, R117, UR18, R12, 0x96, !PT ;  /* 0x0000001275087c12 */ /* 0x000fe4000f8e960c */
[----:B------:R-:W-:Y:S02]  /*3bb0*/  LOP3.LUT R22, R113, UR18, R14, 0x96, !PT ;  /* 0x0000001271167c12 */ /* 0x000fe4000f8e960e */
[----:B------:R-:W-:Y:S01]  /*3bc0*/  LOP3.LUT R4, R2, R4, RZ, 0xc0, !PT ;  /* 0x0000000402047212 */ /* 0x000fe200078ec0ff */
[----:B------:R-:W-:Y:S01]  /*3bd0*/  FFMA.FTZ R2, R129, UR4, -R17 ;  /* 0x0000000481027c23 */ /* 0x000fe20008010811 */
[----:B------:R-:W-:-:S03]  /*3be0*/  IMAD.WIDE.U32 R8, R8, -0x326172a9, RZ ;  /* 0xcd9e8d5708087825 */ /* 0x000fc600078e00ff */
[----:B------:R1:W2:Y:S01]  /*3bf0*/  MUFU.EX2 R19, R2 ;  /* 0x0000000200137308 */ /* 0x0002a20000000800 */
[----:B------:R-:W-:Y:S01]  /*3c00*/  IMAD.MOV.U32 R129, RZ, RZ, R42 ;  /* 0x000000ffff817224 */ /* 0x000fe200078e002a */
[----:B------:R-:W-:Y:S01]  /*3c10*/  LOP3.LUT R13, R8, 0xff, RZ, 0xc0, !PT ;  /* 0x000000ff080d7812 */ /* 0x000fe200078ec0ff */
[----:B------:R-:W-:Y:S01]  /*3c20*/  HMMA.16816.F32 R80, R4, R52, R24 ;  /* 0x000000340450723c */ /* 0x000fe20000001818 */
[--C-:B------:R-:W-:Y:S02]  /*3c30*/  SHF.R.U32.HI R11, RZ, 0x10, R8.reuse ;  /* 0x00000010ff0b7819 */ /* 0x100fe40000011608 */
[----:B------:R-:W-:-:S03]  /*3c40*/  SHF.R.U32.HI R12, RZ, 0x18, R8 ;  /* 0x00000018ff0c7819 */ /* 0x000fc60000011608 */
[C---:B------:R-:W-:Y:S01]  /*3c50*/  HMMA.16816.F32 R96, R4.reuse, R56, R28 ;  /* 0x000000380460723c */ /* 0x040fe2000000181c */
[----:B------:R-:W-:Y:S02]  /*3c60*/  IMAD.MOV.U32 R53, RZ, RZ, R40 ;  /* 0x000000ffff357224 */ /* 0x000fe400078e0028 */
[----:B------:R-:W-:Y:S02]  /*3c70*/  IMAD.MOV.U32 R40, RZ, RZ, R161 ;  /* 0x000000ffff287224 */ /* 0x000fe400078e00a1 */
[----:B------:R-:W-:Y:S02]  /*3c80*/  IMAD.MOV.U32 R26, RZ, RZ, R149 ;  /* 0x000000ffff1a7224 */ /* 0x000fe400078e0095 */
[----:B------:R-:W-:Y:S02]  /*3c90*/  IMAD.MOV.U32 R24, RZ, RZ, R92 ;  /* 0x000000ffff187224 */ /* 0x000fe400078e005c */
[----:B-1----:R-:W-:Y:S01]  /*3ca0*/  FFMA.FTZ R2, R198, UR4, -R16 ;  /* 0x00000004c6027c23 */ /* 0x002fe20008010810 */
[----:B------:R-:W-:Y:S01]  /*3cb0*/  IMAD.MOV.U32 R62, RZ, RZ, R40 ;  /* 0x000000ffff3e7224 */ /* 0x000fe200078e0028 */
[C---:B------:R-:W-:Y:S01]  /*3cc0*/  HMMA.16816.F32 R92, R4.reuse, R58, R32 ;  /* 0x0000003a045c723c */ /* 0x040fe20000001820 */
[----:B------:R-:W-:Y:S01]  /*3cd0*/  IMAD.MOV.U32 R27, RZ, RZ, R43 ;  /* 0x000000ffff1b7224 */ /* 0x000fe200078e002b */
[----:B------:R1:W-:Y:S01]  /*3ce0*/  MUFU.EX2 R168, R2 ;  /* 0x0000000200a87308 */ /* 0x0003e20000000800 */
[----:B----4-:R-:W-:Y:S01]  /*3cf0*/  IMAD.MOV.U32 R52, RZ, RZ, R23 ;  /* 0x000000ffff347224 */ /* 0x010fe200078e0017 */
[----:B------:R-:W-:Y:S01]  /*3d00*/  LDSM.16.MT88.4 R40, [R204+0x4800] ;  /* 0x00480000cc28783b */ /* 0x000fe20000004200 */
[----:B------:R-:W-:Y:S01]  /*3d10*/  LOP3.LUT R23, R15, UR20, R84, 0x96, !PT ;  /* 0x000000140f177c12 */ /* 0x000fe2000f8e9654 */
[----:B------:R-:W-:Y:S01]  /*3d20*/  IMAD.MOV.U32 R113, RZ, RZ, R27 ;  /* 0x000000ffff717224 */ /* 0x000fe200078e001b */
[----:B------:R-:W-:Y:S01]  /*3d30*/  HMMA.16816.F32 R84, R4, R54, R36 ;  /* 0x000000360454723c */ /* 0x000fe20000001824 */
[----:B------:R-:W3:Y:S01]  /*3d40*/  LDSM.16.MT88.4 R56, [R205+0x4800] ;  /* 0x00480000cd38783b */ /* 0x000ee20000004200 */
[----:B------:R-:W-:-:S02]  /*3d50*/  IMAD.MOV.U32 R27, RZ, RZ, R62 ;  /* 0x000000ffff1b7224 */ /* 0x000fc400078e003e */
[----:B------:R-:W-:Y:S02]  /*3d60*/  IMAD.MOV.U32 R25, RZ, RZ, R107 ;  /* 0x000000ffff197224 */ /* 0x000fe400078e006b */
[----:B------:R-:W-:Y:S02]  /*3d70*/  IMAD.MOV.U32 R62, RZ, RZ, R109 ;  /* 0x000000ffff3e7224 */ /* 0x000fe400078e006d */
[----:B--2---:R-:W-:Y:S02]  /*3d80*/  IMAD.MOV.U32 R55, RZ, RZ, R19 ;  /* 0x000000ffff377224 */ /* 0x004fe400078e0013 */
[----:B------:R-:W-:Y:S01]  /*3d90*/  IMAD.WIDE.U32 R38, R49, -0x2daee0ad, RZ ;  /* 0xd2511f5331267825 */ /* 0x000fe200078e00ff */
[----:B-1----:R-:W-:-:S03]  /*3da0*/  LOP3.LUT R2, R9, UR29, R10, 0x96, !PT ;  /* 0x0000001d09027c12 */ /* 0x002fc6000f8e960a */
[--C-:B------:R-:W-:Y:S01]  /*3db0*/  FFMA.FTZ R10, R199, UR4, -R16.reuse ;  /* 0x00000004c70a7c23 */ /* 0x100fe20008010810 */
[----:B------:R-:W-:Y:S01]  /*3dc0*/  LOP3.LUT R9, R8, 0xffff, RZ, 0xc0, !PT ;  /* 0x0000ffff08097812 */ /* 0x000fe200078ec0ff */
[----:B------:R-:W-:Y:S01]  /*3dd0*/  FFMA.FTZ R8, R130, UR4, -R16 ;  /* 0x0000000482087c23 */ /* 0x000fe20008010810 */
[----:B------:R-:W-:Y:S01]  /*3de0*/  LOP3.LUT R4, R2, 0xffff, RZ, 0xc0, !PT ;  /* 0x0000ffff02047812 */ /* 0x000fe200078ec0ff */
[----:B------:R1:W-:Y:S01]  /*3df0*/  MUFU.EX2 R161, R10 ;  /* 0x0000000a00a17308 */ /* 0x0003e20000000800 */
[----:B------:R-:W-:Y:S01]  /*3e00*/  SHF.R.U32.HI R5, RZ, 0x10, R2 ;  /* 0x00000010ff057819 */ /* 0x000fe20000011602 */
[----:B------:R-:W-:Y:S01]  /*3e10*/  IMAD.MOV.U32 R198, RZ, RZ, R25 ;  /* 0x000000ffffc67224 */ /* 0x000fe200078e0019 */
[----:B------:R-:W-:Y:S01]  /*3e20*/  SHF.R.U32.HI R7, RZ, 0x8, R4 ;  /* 0x00000008ff077819 */ /* 0x000fe20000011604 */
[----:B------:R-:W-:Y:S01]  /*3e30*/  IMAD.MOV.U32 R130, RZ, RZ, R26 ;  /* 0x000000ffff827224 */ /* 0x000fe200078e001a */
[----:B------:R-:W-:Y:S01]  /*3e40*/  LOP3.LUT R4, R5, 0xff, RZ, 0xc0, !PT ;  /* 0x000000ff05047812 */ /* 0x000fe200078ec0ff */
[----:B------:R-:W-:Y:S01]  /*3e50*/  FFMA.FTZ R5, R121, UR4, -R3 ;  /* 0x0000000479057c23 */ /* 0x000fe20008010803 */
[----:B------:R-:W-:Y:S01]  /*3e60*/  F2FP.F16.F32.PACK_AB R6, R55, R158 ;  /* 0x0000009e3706723e */ /* 0x000fe200000000ff */
[----:B------:R2:W-:Y:S01]  /*3e70*/  MUFU.EX2 R149, R8 ;  /* 0x0000000800957308 */ /* 0x0005e20000000800 */
[----:B------:R-:W-:-:S02]  /*3e80*/  IMAD.MOV.U32 R121, RZ, RZ, R63 ;  /* 0x000000ffff797224 */ /* 0x000fc400078e003f */
[----:B------:R-:W-:Y:S02]  /*3e90*/  IMAD.MOV.U32 R63, RZ, RZ, R108 ;  /* 0x000000ffff3f7224 */ /* 0x000fe400078e006c */
[----:B------:R-:W-:Y:S02]  /*3ea0*/  IMAD.MOV.U32 R26, RZ, RZ, R128 ;  /* 0x000000ffff1a7224 */ /* 0x000fe400078e0080 */
[----:B------:R-:W-:Y:S01]  /*3eb0*/  IMAD.MOV.U32 R128, RZ, RZ, R252 ;  /* 0x000000ffff807224 */ /* 0x000fe200078e00fc */
[----:B------:R4:W5:Y:S01]  /*3ec0*/  MUFU.EX2 R30, R5 ;  /* 0x00000005001e7308 */ /* 0x0009620000000800 */
[----:B-1----:R-:W-:Y:S02]  /*3ed0*/  SHF.R.U32.HI R10, RZ, 0x8, R9 ;  /* 0x00000008ff0a7819 */ /* 0x002fe40000011609 */
[----:B------:R-:W-:Y:S02]  /*3ee0*/  LOP3.LUT R9, R11, 0xff, RZ, 0xc0, !PT ;  /* 0x000000ff0b097812 */ /* 0x000fe400078ec0ff */
[----:B------:R-:W-:-:S02]  /*3ef0*/  PRMT R11, R13, 0x5410, R10 ;  /* 0x000054100d0b7816 */ /* 0x000fc4000000000a */
[----:B------:R-:W-:Y:S01]  /*3f00*/  PRMT R12, R9, 0x5410, R12 ;  /* 0x00005410090c7816 */ /* 0x000fe2000000000c */
[----:B--2---:R-:W-:Y:S01]  /*3f10*/  FFMA.FTZ R8, R131, UR4, -R16 ;  /* 0x0000000483087c23 */ /* 0x004fe20008010810 */
[----:B------:R-:W-:Y:S01]  /*3f20*/  LOP3.LUT R10, R2, 0xff, RZ, 0xc0, !PT ;  /* 0x000000ff020a7812 */ /* 0x000fe200078ec0ff */
[----:B------:R-:W-:Y:S01]  /*3f30*/  IMAD.MOV.U32 R131, RZ, RZ, R47 ;  /* 0x000000ffff837224 */ /* 0x000fe200078e002f */
[----:B------:R-:W-:Y:S01]  /*3f40*/  SHF.R.U32.HI R9, RZ, 0x18, R2 ;  /* 0x00000018ff097819 */ /* 0x000fe20000011602 */
[----:B------:R1:W2:Y:S01]  /*3f50*/  MUFU.EX2 R20, R8 ;  /* 0x0000000800147308 */ /* 0x0002a20000000800 */
[----:B------:R-:W-:Y:S02]  /*3f60*/  HSET2.LE.AND R2, R11, R0, PT ;  /* 0x000000000b027233 */ /* 0x000fe40003803000 */
[----:B----4-:R-:W-:-:S03]  /*3f70*/  F2FP.F16.F32.PACK_AB R5, R52, R53 ;  /* 0x000000353405723e */ /* 0x010fc600000000ff */
[----:B------:R-:W-:Y:S02]  /*3f80*/  LOP3.LUT R6, R2, R6, RZ, 0xc0, !PT ;  /* 0x0000000602067212 */ /* 0x000fe400078ec0ff */
[----:B------:R-:W-:Y:S01]  /*3f90*/  HSET2.LE.AND R2, R12, R0, PT ;  /* 0x000000000c027233 */ /* 0x000fe20003803000 */
[----:B------:R-:W-:-:S05]  /*3fa0*/  IMAD.WIDE.U32 R12, R50, -0x2daee0ad, RZ ;  /* 0xd2511f53320c7825 */ /* 0x000fca00078e00ff */
[----:B------:R-:W-:Y:S02]  /*3fb0*/  LOP3.LUT R14, R13, UR20, R90, 0x96, !PT ;  /* 0x000000140d0e7c12 */ /* 0x000fe4000f8e965a */
[----:B------:R-:W-:Y:S01]  /*3fc0*/  LOP3.LUT R13, R39, UR18, R12, 0x96, !PT ;  /* 0x00000012270d7c12 */ /* 0x000fe2000f8e960c */
[--C-:B-1----:R-:W-:Y:S01]  /*3fd0*/  FFMA.FTZ R8, R120, UR4, -R3.reuse ;  /* 0x0000000478087c23 */ /* 0x102fe20008010803 */
[----:B------:R-:W-:Y:S02]  /*3fe0*/  IMAD.MOV.U32 R120, RZ, RZ, R46 ;  /* 0x000000ffff787224 */ /* 0x000fe400078e002e */
[----:B------:R-:W-:Y:S01]  /*3ff0*/  FFMA.FTZ R12, R201, UR4, -R3 ;  /* 0x00000004c90c7c23 */ /* 0x000fe20008010803 */
[----:B-----5:R-:W-:Y:S01]  /*4000*/  IMAD.MOV.U32 R201, RZ, RZ, R30 ;  /* 0x000000ffffc97224 */ /* 0x020fe200078e001e */
[----:B------:R1:W-:Y:S02]  /*4010*/  MUFU.EX2 R15, R8 ;  /* 0x00000008000f7308 */ /* 0x0003e40000000800 */
[----:B-1----:R-:W-:Y:S01]  /*4020*/  PRMT R8, R10, 0x5410, R7 ;  /* 0x000054100a087816 */ /* 0x002fe20000000007 */
[----:B------:R-:W-:Y:S01]  /*4030*/  FFMA.FTZ R10, R172, UR4, -R3 ;  /* 0x00000004ac0a7c23 */ /* 0x000fe20008010803 */
[----:B------:R-:W-:Y:S01]  /*4040*/  PRMT R7, R4, 0x5410, R9 ;  /* 0x0000541004077816 */ /* 0x000fe20000000009 */
[----:B------:R-:W-:Y:S01]  /*4050*/  IMAD.MOV.U32 R172, RZ, RZ, R129 ;  /* 0x000000ffffac7224 */ /* 0x000fe200078e0081 */
[----:B------:R-:W-:-:S02]  /*4060*/  F2FP.F16.F32.PACK_AB R9, R161, R168 ;  /* 0x000000a8a109723e */ /* 0x000fc400000000ff */
[----:B------:R1:W4:Y:S01]  /*4070*/  MUFU.EX2 R19, R10 ;  /* 0x0000000a00137308 */ /* 0x0003220000000800 */
[--C-:B------:R-:W-:Y:S01]  /*4080*/  HSET2.LE.AND R4, R8, R0.reuse, PT ;  /* 0x0000000008047233 */ /* 0x100fe20003803000 */
[----:B------:R-:W-:Y:S01]  /*4090*/  IMAD.MOV.U32 R129, RZ, RZ, R111 ;  /* 0x000000ffff817224 */ /* 0x000fe200078e006f */
[----:B------:R-:W-:Y:S02]  /*40a0*/  HSET2.LE.AND R8, R7, R0, PT ;  /* 0x0000000007087233 */ /* 0x000fe40003803000 */
[----:B--2---:R-:W-:Y:S02]  /*40b0*/  F2FP.F16.F32.PACK_AB R7, R20, R149 ;  /* 0x000000951407723e */ /* 0x004fe400000000ff */
[----:B------:R-:W-:Y:S02]  /*40c0*/  LOP3.LUT R4, R4, R5, RZ, 0xc0, !PT ;  /* 0x0000000504047212 */ /* 0x000fe400078ec0ff */
[----:B------:R-:W-:Y:S01]  /*40d0*/  LOP3.LUT R7, R2, R7, RZ, 0xc0, !PT ;  /* 0x0000000702077212 */ /* 0x000fe200078ec0ff */
[----:B------:R-:W-:Y:S01]  /*40e0*/  FFMA.FTZ R2, R173, UR4, -R3 ;  /* 0x00000004ad027c23 */ /* 0x000fe20008010803 */
[----:B------:R-:W-:Y:S01]  /*40f0*/  LOP3.LUT R5, R8, R9, RZ, 0xc0, !PT ;  /* 0x0000000908057212 */ /* 0x000fe200078ec0ff */
[----:B------:R-:W-:-:S02]  /*4100*/  IMAD.WIDE.U32 R8, R44, -0x326172a9, RZ ;  /* 0xcd9e8d572c087825 */ /* 0x000fc400078e00ff */
[----:B------:R2:W5:Y:S02]  /*4110*/  MUFU.EX2 R37, R2 ;  /* 0x0000000200257308 */ /* 0x0005640000000800 */
[----:B------:R-:W-:Y:S01]  /*4120*/  IMAD.MOV.U32 R173, RZ, RZ, R110 ;  /* 0x000000ffffad7224 */ /* 0x000fe200078e006e */
[----:B------:R-:W-:Y:S01]  /*4130*/  LOP3.LUT R21, R8, 0xff, RZ, 0xc0, !PT ;  /* 0x000000ff08157812 */ /* 0x000fe200078ec0ff */
[----:B-1----:R-:W-:Y:S01]  /*4140*/  IMAD.WIDE.U32 R10, R45, -0x326172a9, RZ ;  /* 0xcd9e8d572d0a7825 */ /* 0x002fe200078e00ff */
[C---:B---3--:R-:W-:Y:S04]  /*4150*/  HMMA.16816.F32 R108, R4.reuse, R56, R68 ;  /* 0x00000038046c723c */ /* 0x048fe80000001844 */
[----:B------:R-:W-:Y:S02]  /*4160*/  LOP3.LUT R35, R11, UR19, R104, 0x96, !PT ;  /* 0x000000130b237c12 */ /* 0x000fe4000f8e9668 */
[C---:B------:R-:W-:Y:S01]  /*4170*/  HMMA.16816.F32 R104, R4.reuse, R40, R76 ;  /* 0x000000280468723c */ /* 0x040fe2000000184c */
[----:B------:R-:W-:Y:S01]  /*4180*/  IMAD.MOV.U32 R71, RZ, RZ, R51 ;  /* 0x000000ffff477224 */ /* 0x000fe200078e0033 */
[----:B------:R-:W-:Y:S01]  /*4190*/  MUFU.EX2 R76, R12 ;  /* 0x0000000c004c7308 */ /* 0x000fe20000000800 */
[----:B------:R-:W-:Y:S01]  /*41a0*/  IMAD.MOV.U32 R70, RZ, RZ, R196 ;  /* 0x000000ffff467224 */ /* 0x000fe200078e00c4 */
[----:B--2---:R-:W-:Y:S01]  /*41b0*/  LOP3.LUT R2, R9, UR29, R10, 0x96, !PT ;  /* 0x0000001d09027c12 */ /* 0x004fe2000f8e960a */
[----:B------:R-:W-:Y:S01]  /*41c0*/  FFMA.FTZ R10, R200, UR4, -R3 ;  /* 0x00000004c80a7c23 */ /* 0x000fe20008010803 */
[----:B------:R-:W-:Y:S01]  /*41d0*/  HMMA.16816.F32 R72, R4, R42, R72 ;  /* 0x0000002a0448723c */ /* 0x000fe20000001848 */
[----:B------:R-:W-:Y:S01]  /*41e0*/  IMAD.MOV.U32 R77, RZ, RZ, R20 ;  /* 0x000000ffff4d7224 */ /* 0x000fe200078e0014 */
[----:B------:R-:W-:-:S02]  /*41f0*/  SHF.R.U32.HI R20, RZ, 0x10, R8 ;  /* 0x00000010ff147819 */ /* 0x000fc40000011608 */
[----:B------:R1:W2:Y:S01]  /*4200*/  MUFU.EX2 R31, R10 ;  /* 0x0000000a001f7308 */ /* 0x0002a20000000800 */
[----:B----4-:R-:W-:Y:S01]  /*4210*/  IMAD.MOV.U32 R200, RZ, RZ, R19 ;  /* 0x000000ffffc87224 */ /* 0x010fe200078e0013 */
[----:B------:R-:W-:Y:S01]  /*4220*/  SHF.R.U32.HI R19, RZ, 0x18, R8 ;  /* 0x00000018ff137819 */ /* 0x000fe20000011608 */
[----:B------:R-:W-:Y:S01]  /*4230*/  IMAD.MOV.U32 R79, RZ, RZ, R15 ;  /* 0x000000ffff4f7224 */ /* 0x000fe200078e000f */
[----:B------:R-:W-:Y:S01]  /*4240*/  LOP3.LUT R15, R8, 0xffff, RZ, 0xc0, !PT ;  /* 0x0000ffff080f7812 */ /* 0x000fe200078ec0ff */
[----:B------:R-:W-:-:S04]  /*4250*/  IMAD.WIDE.U32 R8, R22, -0x326172a9, RZ ;  /* 0xcd9e8d5716087825 */ /* 0x000fc800078e00ff */
[----:B------:R-:W-:Y:S01]  /*4260*/  IMAD.MOV.U32 R78, RZ, RZ, R24 ;  /* 0x000000ffff4e7224 */ /* 0x000fe200078e0018 */
[C---:B------:R-:W-:Y:S01]  /*4270*/  LOP3.LUT R45, R8.reuse, 0xffff, RZ, 0xc0, !PT ;  /* 0x0000ffff082d7812 */ /* 0x040fe200078ec0ff */
[----:B------:R-:W-:Y:S01]  /*4280*/  IMAD.WIDE.U32 R24, R125, -0x326172a9, RZ ;  /* 0xcd9e8d577d187825 */ /* 0x000fe200078e00ff */
[----:B------:R-:W-:Y:S02]  /*4290*/  LOP3.LUT R51, R8, 0xff, RZ, 0xc0, !PT ;  /* 0x000000ff08337812 */ /* 0x000fe400078ec0ff */
[----:B------:R-:W-:Y:S01]  /*42a0*/  SHF.R.U32.HI R50, RZ, 0x10, R8 ;  /* 0x00000010ff327819 */ /* 0x000fe20000011608 */
[----:B------:R-:W-:Y:S01]  /*42b0*/  IMAD.MOV.U32 R101, RZ, RZ, R200 ;  /* 0x000000ffff657224 */ /* 0x000fe200078e00c8 */
[----:B------:R-:W-:Y:S01]  /*42c0*/  SHF.R.U32.HI R49, RZ, 0x18, R8 ;  /* 0x00000018ff317819 */ /* 0x000fe20000011608 */
[----:B-1----:R-:W-:Y:S01]  /*42d0*/  IMAD.WIDE.U32 R10, R23, -0x326172a9, RZ ;  /* 0xcd9e8d57170a7825 */ /* 0x002fe200078e00ff */
[----:B------:R-:W-:-:S03]  /*42e0*/  SHF.R.U32.HI R8, RZ, 0x10, R2 ;  /* 0x00000010ff087819 */ /* 0x000fc60000011602 */
[----:B-----5:R-:W-:Y:S01]  /*42f0*/  IMAD.MOV.U32 R23, RZ, RZ, R37 ;  /* 0x000000ffff177224 */ /* 0x020fe200078e0025 */
[----:B------:R-:W-:Y:S01]  /*4300*/  LOP3.LUT R36, R11, UR19, R88, 0x96, !PT ;  /* 0x000000130b247c12 */ /* 0x000fe2000f8e9658 */
[----:B------:R-:W-:Y:S01]  /*4310*/  IMAD.MOV.U32 R37, RZ, RZ, R197 ;  /* 0x000000ffff257224 */ /* 0x000fe200078e00c5 */
[----:B------:R-:W-:Y:S01]  /*4320*/  HMMA.16816.F32 R88, R4, R58, R64 ;  /* 0x0000003a0458723c */ /* 0x000fe20000001840 */
[----:B------:R-:W-:Y:S01]  /*4330*/  LOP3.LUT R32, R9, UR29, R10, 0x96, !PT ;  /* 0x0000001d09207c12 */ /* 0x000fe2000f8e960a */
[--C-:B------:R-:W-:Y:S01]  /*4340*/  FFMA.FTZ R10, R176, UR4, -R3.reuse ;  /* 0x00000004b00a7c23 */ /* 0x100fe20008010803 */
[----:B------:R-:W-:Y:S01]  /*4350*/  FFMA.FTZ R9, R177, UR4, -R3 ;  /* 0x00000004b1097c23 */ /* 0x000fe20008010803 */
[----:B--2---:R-:W-:Y:S02]  /*4360*/  IMAD.MOV.U32 R176, RZ, RZ, R31 ;  /* 0x000000ffffb07224 */ /* 0x004fe400078e001f */
[----:B------:R1:W2:Y:S01]  /*4370*/  MUFU.EX2 R67, R10 ;  /* 0x0000000a00437308 */ /* 0x0002a20000000800 */
[----:B------:R-:W-:-:S04]  /*4380*/  IMAD.WIDE.U32 R6, R14, -0x326172a9, RZ ;  /* 0xcd9e8d570e067825 */ /* 0x000fc800078e00ff */
[----:B------:R-:W-:Y:S01]  /*4390*/  IMAD.WIDE.U32 R4, R13, -0x326172a9, RZ ;  /* 0xcd9e8d570d047825 */ /* 0x000fe200078e00ff */
[----:B------:R-:W-:Y:S02]  /*43a0*/  LOP3.LUT R34, R7, UR19, R100, 0x96, !PT ;  /* 0x0000001307227c12 */ /* 0x000fe4000f8e9664 */
[----:B------:R-:W-:Y:S01]  /*43b0*/  SHF.R.U32.HI R7, RZ, 0x8, R15 ;  /* 0x00000008ff077819 */ /* 0x000fe2000001160f */
[----:B------:R3:W4:Y:S01]  /*43c0*/  MUFU.EX2 R54, R9 ;  /* 0x0000000900367308 */ /* 0x0007220000000800 */
[----:B------:R-:W-:Y:S01]  /*43d0*/  LOP3.LUT R22, R5, UR29, R6, 0x96, !PT ;  /* 0x0000001d05167c12 */ /* 0x000fe2000f8e9606 */
[----:B------:R-:W-:Y:S01]  /*43e0*/  IMAD.MOV.U32 R177, RZ, RZ, R79 ;  /* 0x000000ffffb17224 */ /* 0x000fe200078e004f */
[----:B------:R-:W-:Y:S01]  /*43f0*/  LOP3.LUT R39, R4, 0xffff, RZ, 0xc0, !PT ;  /* 0x0000ffff04277812 */ /* 0x000fe200078ec0ff */
[--C-:B------:R-:W-:Y:S01]  /*4400*/  FFMA.FTZ R5, R212, UR4, -R3.reuse ;  /* 0x00000004d4057c23 */ /* 0x100fe20008010803 */
[----:B------:R-:W-:Y:S01]  /*4410*/  LOP3.LUT R47, R4, 0xff, RZ, 0xc0, !PT ;  /* 0x000000ff042f7812 */ /* 0x000fe200078ec0ff */
[----:B------:R-:W-:Y:S01]  /*4420*/  IMAD.MOV.U32 R79, RZ, RZ, R210 ;  /* 0x000000ffff4f7224 */ /* 0x000fe200078e00d2 */
[--C-:B------:R-:W-:Y:S01]  /*4430*/  SHF.R.U32.HI R44, RZ, 0x10, R4.reuse ;  /* 0x00000010ff2c7819 */ /* 0x100fe20000011604 */
[----:B------:R5:W5:Y:S01]  /*4440*/  MUFU.EX2 R33, R5 ;  /* 0x0000000500217308 */ /* 0x000b620000000800 */
[----:B------:R-:W-:Y:S01]  /*4450*/  SHF.R.U32.HI R46, RZ, 0x18, R4 ;  /* 0x00000018ff2e7819 */ /* 0x000fe20000011604 */
[----:B------:R-:W-:Y:S01]  /*4460*/  FFMA.FTZ R4, R213, UR4, -R3 ;  /* 0x00000004d5047c23 */ /* 0x000fe20008010803 */
[----:B------:R-:W-:Y:S01]  /*4470*/  LOP3.LUT R6, R20, 0xff, RZ, 0xc0, !PT ;  /* 0x000000ff14067812 */ /* 0x000fe200078ec0ff */
[----:B------:R-:W-:Y:S01]  /*4480*/  IMAD.MOV.U32 R64, RZ, RZ, R55 ;  /* 0x000000ffff407224 */ /* 0x000fe200078e0037 */
[----:B-1----:R-:W-:Y:S01]  /*4490*/  LOP3.LUT R10, R2, 0xff, RZ, 0xc0, !PT ;  /* 0x000000ff020a7812 */ /* 0x002fe200078ec0ff */
[----:B------:R-:W-:Y:S01]  /*44a0*/  IMAD.MOV.U32 R55, RZ, RZ, R211 ;  /* 0x000000ffff377224 */ /* 0x000fe200078e00d3 */
[----:B------:R-:W-:Y:S01]  /*44b0*/  PRMT R13, R21, 0x5410, R7 ;  /* 0x00005410150d7816 */ /* 0x000fe20000000007 */
[----:B------:R1:W-:Y:S01]  /*44c0*/  MUFU.EX2 R66, R4 ;  /* 0x0000000400427308 */ /* 0x0003e20000000800 */
[----:B---3--:R-:W-:Y:S01]  /*44d0*/  SHF.R.U32.HI R9, RZ, 0x18, R2 ;  /* 0x00000018ff097819 */ /* 0x008fe20000011602 */
[----:B--2---:R-:W-:Y:S01]  /*44e0*/  IMAD.MOV.U32 R125, RZ, RZ, R67 ;  /* 0x000000ffff7d7224 */ /* 0x004fe200078e0043 */
[----:B------:R-:W-:Y:S01]  /*44f0*/  PRMT R15, R6, 0x5410, R19 ;  /* 0x00005410060f7816 */ /* 0x000fe20000000013 */
[----:B------:R-:W-:-:S04]  /*4500*/  IMAD.WIDE.U32 R6, R133, -0x2daee0ad, RZ ;  /* 0xd2511f5385067825 */ /* 0x000fc800078e00ff */
[----:B----4-:R-:W-:Y:S01]  /*4510*/  IMAD.MOV.U32 R133, RZ, RZ, R54 ;  /* 0x000000ffff857224 */ /* 0x010fe200078e0036 */
[----:B-----5:R-:W-:Y:S01]  /*4520*/  LOP3.LUT R5, R2, 0xffff, RZ, 0xc0, !PT ;  /* 0x0000ffff02057812 */ /* 0x020fe200078ec0ff */
[----:B------:R-:W-:Y:S01]  /*4530*/  IMAD.MOV.U32 R54, RZ, RZ, R27 ;  /* 0x000000ffff367224 */ /* 0x000fe200078e001b */
[----:B------:R-:W-:Y:S01]  /*4540*/  LOP3.LUT R2, R8, 0xff, RZ, 0xc0, !PT ;  /* 0x000000ff08027812 */ /* 0x000fe200078ec0ff */
[----:B------:R-:W-:Y:S01]  /*4550*/  IMAD.MOV.U32 R61, RZ, RZ, R133 ;  /* 0x000000ffff3d7224 */ /* 0x000fe200078e0085 */
[----:B------:R-:W-:Y:S01]  /*4560*/  LOP3.LUT R11, R7, UR24, R60, 0x96, !PT ;  /* 0x00000018070b7c12 */ /* 0x000fe2000f8e963c */
[----:B------:R-:W-:Y:S01]  /*4570*/  FFMA.FTZ R7, R181, UR4, -R3 ;  /* 0x00000004b5077c23 */ /* 0x000fe20008010803 */
[----:B------:R-:W-:Y:S01]  /*4580*/  PRMT R20, R2, 0x5410, R9 ;  /* 0x0000541002147816 */ /* 0x000fe20000000009 */
[----:B------:R-:W-:Y:S01]  /*4590*/  IMAD.WIDE.U32 R8, R124, -0x326172a9, RZ ;  /* 0xcd9e8d577c087825 */ /* 0x000fe200078e00ff */
[----:B-1----:R-:W-:-:S03]  /*45a0*/  SHF.R.U32.HI R4, RZ, 0x8, R5 ;  /* 0x00000008ff047819 */ /* 0x002fc60000011605 */
[----:B------:R-:W-:Y:S01]  /*45b0*/  FFMA.FTZ R5, R180, UR4, -R3 ;  /* 0x00000004b4057c23 */ /* 0x000fe20008010803 */
[----:B------:R-:W-:Y:S01]  /*45c0*/  MUFU.EX2 R252, R7 ;  /* 0x0000000700fc7308 */ /* 0x000fe20000000800 */
[----:B------:R-:W-:Y:S01]  /*45d0*/  IMAD.MOV.U32 R180, RZ, RZ, R33 ;  /* 0x000000ffffb47224 */ /* 0x000fe200078e0021 */
[----:B------:R-:W-:Y:S01]  /*45e0*/  PRMT R12, R10, 0x5410, R4 ;  /* 0x000054100a0c7816 */ /* 0x000fe20000000004 */
[----:B------:R-:W-:-:S04]  /*45f0*/  IMAD.WIDE.U32 R10, R11, -0x326172a9, RZ ;  /* 0xcd9e8d570b0a7825 */ /* 0x000fc800078e00ff */
[----:B------:R-:W-:Y:S01]  /*4600*/  IMAD.MOV.U32 R67, RZ, RZ, R54 ;  /* 0x000000ffff437224 */ /* 0x000fe200078e0036 */
[----:B------:R1:W2:Y:S02]  /*4610*/  MUFU.EX2 R65, R5 ;  /* 0x0000000500417308 */ /* 0x0002a40000000800 */
[----:B-1----:R-:W-:-:S05]  /*4620*/  IMAD.WIDE.U32 R4, R132, -0x2daee0ad, RZ ;  /* 0xd2511f5384047825 */ /* 0x002fca00078e00ff */
[----:B------:R-:W-:Y:S01]  /*4630*/  LOP3.LUT R2, R5, UR22, R6, 0x96, !PT ;  /* 0x0000001605027c12 */ /* 0x000fe2000f8e9606 */
[----:B------:R-:W-:Y:S01]  /*4640*/  FFMA.FTZ R6, R170, UR4, -R18 ;  /* 0x00000004aa067c23 */ /* 0x000fe20008010812 */
[----:B------:R-:W-:Y:S02]  /*4650*/  LOP3.LUT R5, R9, UR23, R48, 0x96, !PT ;  /* 0x0000001709057c12 */ /* 0x000fe4000f8e9630 */
[----:B------:R-:W-:Y:S01]  /*4660*/  LOP3.LUT R9, R25, UR21, R8, 0x96, !PT ;  /* 0x0000001519097c12 */ /* 0x000fe2000f8e9608 */
[----:B------:R-:W-:-:S04]  /*4670*/  IMAD.WIDE.U32 R28, R2, -0x326172a9, RZ ;  /* 0xcd9e8d57021c7825 */ /* 0x000fc800078e00ff */
[----:B------:R-:W-:Y:S01]  /*4680*/  FFMA.FTZ R2, R171, UR4, -R18 ;  /* 0x00000004ab027c23 */ /* 0x000fe20008010812 */
[----:B------:R1:W-:Y:S01]  /*4690*/  MUFU.EX2 R199, R6 ;  /* 0x0000000600c77308 */ /* 0x0003e20000000800 */
[----:B------:R-:W-:Y:S01]  /*46a0*/  LOP3.LUT R8, R11, UR23, R48, 0x96, !PT ;  /* 0x000000170b087c12 */ /* 0x000fe2000f8e9630 */
[----:B------:R-:W-:Y:S01]  /*46b0*/  IMAD.MOV.U32 R171, RZ, RZ, R71 ;  /* 0x000000ffffab7224 */ /* 0x000fe200078e0047 */
[----:B------:R-:W-:Y:S01]  /*46c0*/  LOP3.LUT R10, R29, UR21, R10, 0x96, !PT ;  /* 0x000000151d0a7c12 */ /* 0x000fe2000f8e960a */
[----:B------:R-:W-:Y:S02]  /*46d0*/  IMAD.MOV.U32 R71, RZ, RZ, R77 ;  /* 0x000000ffff477224 */ /* 0x000fe400078e004d */
[----:B------:R-:W-:Y:S02]  /*46e0*/  IMAD.MOV.U32 R77, RZ, RZ, R113 ;  /* 0x000000ffff4d7224 */ /* 0x000fe400078e0071 */
[----:B------:R-:W-:Y:S02]  /*46f0*/  IMAD.MOV.U32 R113, RZ, RZ, R198 ;  /* 0x000000ffff717224 */ /* 0x000fe400078e00c6 */
[----:B------:R-:W-:Y:S01]  /*4700*/  IMAD.WIDE.U32 R30, R9, -0x2daee0ad, RZ ;  /* 0xd2511f53091e7825 */ /* 0x000fe200078e00ff */
[----:B------:R3:W4:Y:S03]  /*4710*/  MUFU.EX2 R198, R2 ;  /* 0x0000000200c67308 */ /* 0x0007260000000800 */
[----:B------:R-:W-:-:S04]  /*4720*/  IMAD.WIDE.U32 R68, R10, -0x2daee0ad, RZ ;  /* 0xd2511f530a447825 */ /* 0x000fc800078e00ff */
[----:B-1----:R-:W-:-:S04]  /*4730*/  IMAD.WIDE.U32 R6, R5, -0x2daee0ad, RZ ;  /* 0xd2511f5305067825 */ /* 0x002fc800078e00ff */
[----:B------:R-:W-:Y:S01]  /*4740*/  FFMA.FTZ R5, R119, UR4, -R18 ;  /* 0x0000000477057c23 */ /* 0x000fe20008010812 */
[----:B------:R-:W-:Y:S01]  /*4750*/  IMAD.MOV.U32 R100, RZ, RZ, R71 ;  /* 0x000000ffff647224 */ /* 0x000fe200078e0047 */
[----:B------:R-:W-:Y:S02]  /*4760*/  LOP3.LUT R19, R7, UR20, R102, 0x96, !PT ;  /* 0x0000001407137c12 */ /* 0x000fe4000f8e9666 */
[----:B------:R1:W-:Y:S01]  /*4770*/  MUFU.EX2 R197, R5 ;  /* 0x0000000500c57308 */ /* 0x0003e20000000800 */
[----:B------:R-:W-:Y:S01]  /*4780*/  LOP3.LUT R11, R31, UR18, R6, 0x96, !PT ;  /* 0x000000121f0b7c12 */ /* 0x000fe2000f8e9606 */
[----:B------:R-:W-:-:S04]  /*4790*/  IMAD.WIDE.U32 R6, R8, -0x2daee0ad, RZ ;  /* 0xd2511f5308067825 */ /* 0x000fc800078e00ff */
[----:B---3--:R-:W-:Y:S01]  /*47a0*/  FFMA.FTZ R2, R118, UR4, -R18 ;  /* 0x0000000476027c23 */ /* 0x008fe20008010812 */
[----:B------:R-:W-:Y:S01]  /*47b0*/  IMAD.MOV.U32 R71, RZ, RZ, R173 ;  /* 0x000000ffff477224 */ /* 0x000fe200078e00ad */
[----:B------:R-:W-:Y:S02]  /*47c0*/  LOP3.LUT R9, R7, UR20, R4, 0x96, !PT ;  /* 0x0000001407097c12 */ /* 0x000fe4000f8e9604 */
[----:B------:R3:W5:Y:S01]  /*47d0*/  MUFU.EX2 R196, R2 ;  /* 0x0000000200c47308 */ /* 0x0007620000000800 */
[----:B------:R-:W-:Y:S01]  /*47e0*/  F2FP.F16.F32.PACK_AB R4, R171, R159 ;  /* 0x0000009fab04723e */ /* 0x000fe200000000ff */
[----:B------:R-:W-:Y:S01]  /*47f0*/  IMAD.MOV.U32 R173, RZ, RZ, R26 ;  /* 0x000000ffffad7224 */ /* 0x000fe200078e001a */
[----:B------:R-:W-:Y:S01]  /*4800*/  LOP3.LUT R8, R69, UR18, R6, 0x96, !PT ;  /* 0x0000001245087c12 */ /* 0x000fe2000f8e9606 */
[----:B------:R-:W-:-:S04]  /*4810*/  IMAD.WIDE.U32 R6, R19, -0x326172a9, RZ ;  /* 0xcd9e8d5713067825 */ /* 0x000fc800078e00ff */
[----:B------:R-:W-:Y:S02]  /*4820*/  IMAD.MOV.U32 R133, RZ, RZ, R100 ;  /* 0x000000ffff857224 */ /* 0x000fe400078e0064 */
[----:B-1----:R-:W-:Y:S01]  /*4830*/  FFMA.FTZ R5, R216, UR4, -R3 ;  /* 0x00000004d8057c23 */ /* 0x002fe20008010803 */
[----:B--2---:R-:W-:Y:S01]  /*4840*/  IMAD.MOV.U32 R216, RZ, RZ, R65 ;  /* 0x000000ffffd87224 */ /* 0x004fe200078e0041 */
[----:B------:R-:W-:Y:S01]  /*4850*/  LOP3.LUT R19, R7, UR19, R24, 0x96, !PT ;  /* 0x0000001307137c12 */ /* 0x000fe2000f8e9618 */
[----:B------:R-:W-:Y:S01]  /*4860*/  IMAD.MOV.U32 R65, RZ, RZ, R23 ;  /* 0x000000ffff417224 */ /* 0x000fe200078e0017 */
[----:B------:R1:W-:Y:S01]  /*4870*/  MUFU.EX2 R213, R5 ;  /* 0x0000000500d57308 */ /* 0x0003e20000000800 */
[----:B------:R-:W-:Y:S02]  /*4880*/  IMAD.MOV.U32 R170, RZ, RZ, R133 ;  /* 0x000000ffffaa7224 */ /* 0x000fe400078e0085 */
[----:B------:R-:W-:Y:S01]  /*4890*/  IMAD.MOV.U32 R133, RZ, RZ, R62 ;  /* 0x000000ffff857224 */ /* 0x000fe200078e003e */
[----:B---3--:R-:W-:Y:S01]  /*48a0*/  HSET2.LE.AND R2, R13, R0, PT ;  /* 0x000000000d027233 */ /* 0x008fe20003803000 */
[----:B------:R-:W-:-:S04]  /*48b0*/  IMAD.MOV.U32 R119, RZ, RZ, R170 ;  /* 0x000000ffff777224 */ /* 0x000fc800078e00aa */
[----:B------:R-:W-:Y:S02]  /*48c0*/  LOP3.LUT R14, R2, R4, RZ, 0xc0, !PT ;  /* 0x00000004020e7212 */ /* 0x000fe400078ec0ff */
[----:B------:R-:W-:Y:S02]  /*48d0*/  HSET2.LE.AND R2, R15, R0, PT ;  /* 0x000000000f027233 */ /* 0x000fe40003803000 */
[----:B----4-:R-:W-:-:S04]  /*48e0*/  F2FP.F16.F32.PACK_AB R4, R198, R199 ;  /* 0x000000c7c604723e */ /* 0x010fc800000000ff */
[----:B------:R-:W-:Y:S01]  /*48f0*/  LOP3.LUT R15, R2, R4, RZ, 0xc0, !PT ;  /* 0x00000004020f7212 */ /* 0x000fe200078ec0ff */
[----:B-1----:R-:W-:Y:S01]  /*4900*/  FFMA.FTZ R5, R217, UR4, -R3 ;  /* 0x00000004d9057c23 */ /* 0x002fe20008010803 */
[--C-:B------:R-:W-:Y:S01]  /*4910*/  HSET2.LE.AND R2, R12, R0.reuse, PT ;  /* 0x000000000c027233 */ /* 0x100fe20003803000 */
[----:B------:R-:W-:Y:S01]  /*4920*/  IMAD.MOV.U32 R217, RZ, RZ, R66 ;  /* 0x000000ffffd97224 */ /* 0x000fe200078e0042 */
[----:B------:R-:W-:Y:S01]  /*4930*/  F2FP.F16.F32.PACK_AB R4, R169, R78 ;  /* 0x0000004ea904723e */ /* 0x000fe200000000ff */
[----:B------:R1:W-:Y:S01]  /*4940*/  MUFU.EX2 R212, R5 ;  /* 0x0000000500d47308 */ /* 0x0003e20000000800 */
[----:B------:R-:W-:Y:S02]  /*4950*/  IMAD.MOV.U32 R66, RZ, RZ, R201 ;  /* 0x000000ffff427224 */ /* 0x000fe400078e00c9 */
[----:B------:R-:W-:Y:S02]  /*4960*/  LOP3.LUT R12, R2, R4, RZ, 0xc0, !PT ;  /* 0x00000004020c7212 */ /* 0x000fe400078ec0ff */
[----:B------:R-:W-:Y:S01]  /*4970*/  HSET2.LE.AND R2, R20, R0, PT ;  /* 0x0000000014027233 */ /* 0x000fe20003803000 */
[----:B------:R-:W-:Y:S01]  /*4980*/  IMAD.MOV.U32 R100, RZ, RZ, R66 ;  /* 0x000000ffff647224 */ /* 0x000fe200078e0042 */
[----:B-----5:R-:W-:Y:S01]  /*4990*/  F2FP.F16.F32.PACK_AB R4, R197, R196 ;  /* 0x000000c4c504723e */ /* 0x020fe200000000ff */
[----:B------:R-:W-:-:S02]  /*49a0*/  IMAD.MOV.U32 R66, RZ, RZ, R76 ;  /* 0x000000ffff427224 */ /* 0x000fc400078e004c */
[----:B------:R-:W-:Y:S01]  /*49b0*/  IMAD.MOV.U32 R76, RZ, RZ, R37 ;  /* 0x000000ffff4c7224 */ /* 0x000fe200078e0025 */
[----:B------:R-:W-:Y:S01]  /*49c0*/  LOP3.LUT R13, R2, R4, RZ, 0xc0, !PT ;  /* 0x00000004020d7212 */ /* 0x000fe200078ec0ff */
[----:B------:R-:W-:Y:S01]  /*49d0*/  FFMA.FTZ R2, R189, UR4, -R3 ;  /* 0x00000004bd027c23 */ /* 0x000fe20008010803 */
[----:B------:R-:W-:Y:S02]  /*49e0*/  IMAD.MOV.U32 R124, RZ, RZ, R66 ;  /* 0x000000ffff7c7224 */ /* 0x000fe400078e0042 */
[----:B------:R-:W-:Y:S01]  /*49f0*/  IMAD.MOV.U32 R66, RZ, RZ, R55 ;  /* 0x000000ffff427224 */ /* 0x000fe200078e0037 */
[----:B------:R2:W-:Y:S01]  /*4a00*/  MUFU.EX2 R210, R2 ;  /* 0x0000000200d27308 */ /* 0x0005e20000000800 */
[----:B-1----:R-:W-:Y:S01]  /*4a10*/  FFMA.FTZ R5, R188, UR4, -R3 ;  /* 0x00000004bc057c23 */ /* 0x002fe20008010803 */
[----:B------:R-:W-:Y:S01]  /*4a20*/  HMMA.16816.F32 R80, R12, R40, R80 ;  /* 0x000000280c50723c */ /* 0x000fe20000001850 */
[----:B------:R-:W-:Y:S02]  /*4a30*/  IMAD.MOV.U32 R10, RZ, RZ, R124 ;  /* 0x000000ffff0a7224 */ /* 0x000fe400078e007c */
[----:B------:R-:W-:-:S02]  /*4a40*/  IMAD.MOV.U32 R124, RZ, RZ, R177 ;  /* 0x000000ffff7c7224 */ /* 0x000fc400078e00b1 */
[----:B------:R-:W-:Y:S01]  /*4a50*/  IMAD.MOV.U32 R60, RZ, RZ, R100 ;  /* 0x000000ffff3c7224 */ /* 0x000fe200078e0064 */
[----:B------:R1:W-:Y:S03]  /*4a60*/  MUFU.EX2 R211, R5 ;  /* 0x0000000500d37308 */ /* 0x0003e60000000800 */
[----:B------:R-:W-:Y:S02]  /*4a70*/  IMAD.MOV.U32 R102, RZ, RZ, R60 ;  /* 0x000000ffff667224 */ /* 0x000fe400078e003c */
[----:B--2---:R-:W-:-:S04]  /*4a80*/  FFMA.FTZ R2, R184, UR4, -R3 ;  /* 0x00000004b8027c23 */ /* 0x004fc80008010803 */
[----:B------:R2:W-:Y:S01]  /*4a90*/  MUFU.EX2 R201, R2 ;  /* 0x0000000200c97308 */ /* 0x0005e20000000800 */
[----:B-1----:R-:W-:-:S05]  /*4aa0*/  IMAD.WIDE.U32 R4, R11, -0x326172a9, RZ ;  /* 0xcd9e8d570b047825 */ /* 0x002fca00078e00ff */
[----:B------:R-:W-:Y:S01]  /*4ab0*/  LOP3.LUT R21, R5, UR29, R6, 0x96, !PT ;  /* 0x0000001d05157c12 */ /* 0x000fe2000f8e9606 */
[----:B------:R-:W-:Y:S01]  /*4ac0*/  IMAD.WIDE.U32 R6, R9, -0x326172a9, RZ ;  /* 0xcd9e8d5709067825 */ /* 0x000fe200078e00ff */
[C---:B------:R-:W-:Y:S02]  /*4ad0*/  LOP3.LUT R23, R4.reuse, 0xffff, RZ, 0xc0, !PT ;  /* 0x0000ffff04177812 */ /* 0x040fe400078ec0ff */
[----:B------:R-:W-:Y:S02]  /*4ae0*/  LOP3.LUT R27, R4, 0xff, RZ, 0xc0, !PT ;  /* 0x000000ff041b7812 */ /* 0x000fe400078ec0ff */
[--C-:B------:R-:W-:Y:S01]  /*4af0*/  SHF.R.U32.HI R26, RZ, 0x10, R4.reuse ;  /* 0x00000010ff1a7819 */ /* 0x100fe20000011604 */
[----:B--2---:R-:W-:Y:S01]  /*4b00*/  FFMA.FTZ R2, R185, UR4, -R3 ;  /* 0x00000004b9027c23 */ /* 0x004fe20008010803 */
[----:B------:R-:W-:Y:S01]  /*4b10*/  SHF.R.U32.HI R25, RZ, 0x18, R4 ;  /* 0x00000018ff197819 */ /* 0x000fe20000011604 */
[----:B------:R-:W-:Y:S01]  /*4b20*/  IMAD.WIDE.U32 R4, R8, -0x326172a9, RZ ;  /* 0xcd9e8d5708047825 */ /* 0x000fe200078e00ff */
[----:B------:R-:W-:Y:S01]  /*4b30*/  LOP3.LUT R33, R7, UR19, R28, 0x96, !PT ;  /* 0x0000001307217c12 */ /* 0x000fe2000f8e961c */
[----:B------:R1:W-:Y:S01]  /*4b40*/  MUFU.EX2 R200, R2 ;  /* 0x0000000200c87308 */ /* 0x0003e20000000800 */
[----:B------:R-:W-:-:S02]  /*4b50*/  LOP3.LUT R37, R4, 0xffff, RZ, 0xc0, !PT ;  /* 0x0000ffff04257812 */ /* 0x000fc400078ec0ff */
[----:B------:R-:W-:Y:S02]  /*4b60*/  LOP3.LUT R41, R4, 0xff, RZ, 0xc0, !PT ;  /* 0x000000ff04297812 */ /* 0x000fe400078ec0ff */
[----:B------:R-:W-:Y:S02]  /*4b70*/  SHF.R.U32.HI R40, RZ, 0x10, R4 ;  /* 0x00000010ff287819 */ /* 0x000fe40000011604 */
[----:B------:R-:W-:Y:S01]  /*4b80*/  LOP3.LUT R24, R5, UR29, R6, 0x96, !PT ;  /* 0x0000001d05187c12 */ /* 0x000fe2000f8e9606 */
[----:B------:R-:W-:Y:S01]  /*4b90*/  IMAD.WIDE.U32 R6, R36, -0x2daee0ad, RZ ;  /* 0xd2511f5324067825 */ /* 0x000fe200078e00ff */
[----:B------:R-:W-:-:S03]  /*4ba0*/  LOP3.LUT R5, R44, 0xff, RZ, 0xc0, !PT ;  /* 0x000000ff2c057812 */ /* 0x000fc600078ec0ff */
[----:B-1----:R-:W-:Y:S01]  /*4bb0*/  FFMA.FTZ R2, R192, UR4, -R3 ;  /* 0x00000004c0027c23 */ /* 0x002fe20008010803 */
[----:B------:R-:W-:Y:S02]  /*4bc0*/  IMAD.MOV.U32 R192, RZ, RZ, R180 ;  /* 0x000000ffffc07224 */ /* 0x000fe400078e00b4 */
[----:B------:R-:W-:Y:S01]  /*4bd0*/  IMAD.MOV.U32 R180, RZ, RZ, R65 ;  /* 0x000000ffffb47224 */ /* 0x000fe200078e0041 */
[----:B------:R1:W-:Y:S01]  /*4be0*/  MUFU.EX2 R189, R2 ;  /* 0x0000000200bd7308 */ /* 0x0003e20000000800 */
[----:B------:R-:W-:Y:S02]  /*4bf0*/  IMAD.MOV.U32 R65, RZ, RZ, R176 ;  /* 0x000000ffff417224 */ /* 0x000fe400078e00b0 */
[----:B------:R-:W-:Y:S01]  /*4c00*/  IMAD.MOV.U32 R176, RZ, RZ, R52 ;  /* 0x000000ffffb07224 */ /* 0x000fe200078e0034 */
[----:B------:R-:W-:Y:S01]  /*4c10*/  SHF.R.U32.HI R52, RZ, 0x18, R4 ;  /* 0x00000018ff347819 */ /* 0x000fe20000011604 */
[----:B------:R-:W-:Y:S01]  /*4c20*/  FFMA.FTZ R4, R193, UR4, -R3 ;  /* 0x00000004c1047c23 */ /* 0x000fe20008010803 */
[----:B------:R-:W-:-:S02]  /*4c30*/  IMAD.MOV.U32 R132, RZ, RZ, R65 ;  /* 0x000000ffff847224 */ /* 0x000fc400078e0041 */
[----:B------:R-:W-:Y:S01]  /*4c40*/  IMAD.MOV.U32 R65, RZ, RZ, R76 ;  /* 0x000000ffff417224 */ /* 0x000fe200078e004c */
[----:B------:R2:W-:Y:S01]  /*4c50*/  MUFU.EX2 R188, R4 ;  /* 0x0000000400bc7308 */ /* 0x0005e20000000800 */
[----:B------:R-:W-:Y:S02]  /*4c60*/  IMAD.MOV.U32 R193, RZ, RZ, R61 ;  /* 0x000000ffffc17224 */ /* 0x000fe400078e003d */
[----:B------:R-:W-:Y:S02]  /*4c70*/  IMAD.MOV.U32 R61, RZ, RZ, R180 ;  /* 0x000000ffff3d7224 */ /* 0x000fe400078e00b4 */
[----:B------:R-:W-:Y:S02]  /*4c80*/  IMAD.MOV.U32 R118, RZ, RZ, R132 ;  /* 0x000000ffff767224 */ /* 0x000fe400078e0084 */
[----:B------:R-:W-:Y:S02]  /*4c90*/  IMAD.MOV.U32 R48, RZ, RZ, R61 ;  /* 0x000000ffff307224 */ /* 0x000fe400078e003d */
[----:B-1----:R-:W-:-:S04]  /*4ca0*/  IMAD.WIDE.U32 R2, R35, -0x2daee0ad, RZ ;  /* 0xd2511f5323027825 */ /* 0x002fc800078e00ff */
[----:B------:R-:W-:Y:S01]  /*4cb0*/  IMAD.MOV.U32 R11, RZ, RZ, R48 ;  /* 0x000000ffff0b7224 */ /* 0x000fe200078e0030 */
[----:B------:R-:W-:Y:S01]  /*4cc0*/  LOP3.LUT R20, R3, UR28, R114, 0x96, !PT ;  /* 0x0000001c03147c12 */ /* 0x000fe2000f8e9672 */
[----:B------:R-:W-:Y:S01]  /*4cd0*/  IMAD.MOV.U32 R132, RZ, RZ, R64 ;  /* 0x000000ffff847224 */ /* 0x000fe200078e0040 */
[----:B------:R-:W-:Y:S01]  /*4ce0*/  LOP3.LUT R35, R2, 0xffff, RZ, 0xc0, !PT ;  /* 0x0000ffff02237812 */ /* 0x000fe200078ec0ff */
[----:B--2---:R-:W-:Y:S01]  /*4cf0*/  FFMA.FTZ R4, R122, UR4, -R18 ;  /* 0x000000047a047c23 */ /* 0x004fe20008010812 */
[----:B------:R-:W-:Y:S01]  /*4d00*/  LOP3.LUT R54, R2, 0xff, RZ, 0xc0, !PT ;  /* 0x000000ff02367812 */ /* 0x000fe200078ec0ff */
[----:B------:R-:W-:Y:S01]  /*4d10*/  IMAD.MOV.U32 R48, RZ, RZ, R124 ;  /* 0x000000ffff307224 */ /* 0x000fe200078e007c */
[--C-:B------:R-:W-:Y:S01]  /*4d20*/  SHF.R.U32.HI R55, RZ, 0x10, R2.reuse ;  /* 0x00000010ff377819 */ /* 0x100fe20000011602 */
[----:B------:R1:W-:Y:S01]  /*4d30*/  MUFU.EX2 R185, R4 ;  /* 0x0000000400b97308 */ /* 0x0003e20000000800 */
[----:B------:R-:W-:Y:S01]  /*4d40*/  SHF.R.U32.HI R76, RZ, 0x18, R2 ;  /* 0x00000018ff4c7819 */ /* 0x000fe20000011602 */
[----:B------:R-:W-:Y:S01]  /*4d50*/  FFMA.FTZ R2, R123, UR4, -R18 ;  /* 0x000000047b027c23 */ /* 0x000fe20008010812 */
[----:B------:R-:W-:Y:S01]  /*4d60*/  SHF.R.U32.HI R3, RZ, 0x8, R45 ;  /* 0x00000008ff037819 */ /* 0x000fe2000001162d */
[----:B------:R-:W-:-:S02]  /*4d70*/  IMAD.MOV.U32 R64, RZ, RZ, R63 ;  /* 0x000000ffff407224 */ /* 0x000fc400078e003f */
[----:B------:R-:W-:Y:S01]  /*4d80*/  IMAD.MOV.U32 R28, RZ, RZ, R11 ;  /* 0x000000ffff1c7224 */ /* 0x000fe200078e000b */
[----:B------:R-:W-:Y:S01]  /*4d90*/  PRMT R115, R51, 0x5410, R3 ;  /* 0x0000541033737816 */ /* 0x000fe20000000003 */
[----:B------:R2:W-:Y:S01]  /*4da0*/  MUFU.EX2 R184, R2 ;  /* 0x0000000200b87308 */ /* 0x0005e20000000800 */
[----:B------:R-:W-:Y:S01]  /*4db0*/  LOP3.LUT R3, R50, 0xff, RZ, 0xc0, !PT ;  /* 0x000000ff32037812 */ /* 0x000fe200078ec0ff */
[----:B------:R-:W-:Y:S01]  /*4dc0*/  HMMA.16816.F32 R60, R12, R42, R84 ;  /* 0x0000002a0c3c723c */ /* 0x000fe20000001854 */
[----:B------:R-:W-:Y:S02]  /*4dd0*/  IMAD.MOV.U32 R9, RZ, RZ, R118 ;  /* 0x000000ffff097224 */ /* 0x000fe400078e0076 */
[----:B------:R-:W-:Y:S01]  /*4de0*/  PRMT R114, R3, 0x5410, R49 ;  /* 0x0000541003727816 */ /* 0x000fe20000000031 */
[----:B------:R-:W-:Y:S01]  /*4df0*/  IMAD.MOV.U32 R170, RZ, RZ, R132 ;  /* 0x000000ffffaa7224 */ /* 0x000fe200078e0084 */
[----:B------:R-:W-:Y:S01]  /*4e00*/  SHF.R.U32.HI R3, RZ, 0x8, R39 ;  /* 0x00000008ff037819 */ /* 0x000fe20000011627 */
[----:B------:R-:W-:-:S02]  /*4e10*/  IMAD.MOV.U32 R8, RZ, RZ, R48 ;  /* 0x000000ffff087224 */ /* 0x000fc400078e0030 */
[----:B-1----:R-:W-:Y:S01]  /*4e20*/  FFMA.FTZ R4, R202, UR4, -R18 ;  /* 0x00000004ca047c23 */ /* 0x002fe20008010812 */
[----:B------:R-:W-:Y:S01]  /*4e30*/  IMAD.MOV.U32 R202, RZ, RZ, R125 ;  /* 0x000000ffffca7224 */ /* 0x000fe200078e007d */
[----:B------:R-:W-:Y:S01]  /*4e40*/  PRMT R100, R47, 0x5410, R3 ;  /* 0x000054102f647816 */ /* 0x000fe20000000003 */
[----:B------:R-:W-:Y:S01]  /*4e50*/  IMAD.MOV.U32 R125, RZ, RZ, R101 ;  /* 0x000000ffff7d7224 */ /* 0x000fe200078e0065 */
[----:B------:R1:W-:Y:S01]  /*4e60*/  MUFU.EX2 R177, R4 ;  /* 0x0000000400b17308 */ /* 0x0003e20000000800 */
[----:B------:R-:W-:Y:S01]  /*4e70*/  IMAD.MOV.U32 R132, RZ, RZ, R64 ;  /* 0x000000ffff847224 */ /* 0x000fe200078e0040 */
[----:B------:R-:W-:Y:S01]  /*4e80*/  PRMT R101, R5, 0x5410, R46 ;  /* 0x0000541005657816 */ /* 0x000fe2000000002e */
[----:B------:R-:W-:Y:S02]  /*4e90*/  IMAD.MOV.U32 R118, RZ, RZ, R125 ;  /* 0x000000ffff767224 */ /* 0x000fe400078e007d */
[----:B--2---:R-:W-:Y:S01]  /*4ea0*/  FFMA.FTZ R2, R174, UR4, -R18 ;  /* 0x00000004ae027c23 */ /* 0x004fe20008010812 */
[----:B------:R-:W-:-:S02]  /*4eb0*/  IMAD.MOV.U32 R64, RZ, RZ, R113 ;  /* 0x000000ffff407224 */ /* 0x000fc400078e0071 */
[----:B------:R-:W-:Y:S01]  /*4ec0*/  IMAD.MOV.U32 R124, RZ, RZ, R65 ;  /* 0x000000ffff7c7224 */ /* 0x000fe200078e0041 */
[----:B------:R2:W-:Y:S01]  /*4ed0*/  MUFU.EX2 R181, R2 ;  /* 0x0000000200b57308 */ /* 0x0005e20000000800 */
[----:B------:R-:W-:Y:S02]  /*4ee0*/  IMAD.MOV.U32 R125, RZ, RZ, R176 ;  /* 0x000000ffff7d7224 */ /* 0x000fe400078e00b0 */
[----:B------:R-:W-:Y:S01]  /*4ef0*/  IMAD.MOV.U32 R65, RZ, RZ, R53 ;  /* 0x000000ffff417224 */ /* 0x000fe200078e0035 */
[----:B------:R-:W-:Y:S01]  /*4f00*/  LOP3.LUT R53, R7, UR28, R112, 0x96, !PT ;  /* 0x0000001c07357c12 */ /* 0x000fe2000f8e9670 */
[----:B------:R-:W-:Y:S02]  /*4f10*/  IMAD.MOV.U32 R29, RZ, RZ, R118 ;  /* 0x000000ffff1d7224 */ /* 0x000fe400078e0076 */
[----:B------:R-:W-:Y:S02]  /*4f20*/  IMAD.MOV.U32 R118, RZ, RZ, R170 ;  /* 0x000000ffff767224 */ /* 0x000fe400078e00aa */
[----:B-1----:R-:W-:Y:S01]  /*4f30*/  FFMA.FTZ R4, R228, UR4, -R17 ;  /* 0x00000004e4047c23 */ /* 0x002fe20008010811 */
[----:B------:R-:W-:-:S02]  /*4f40*/  IMAD.MOV.U32 R228, RZ, RZ, R10 ;  /* 0x000000ffffe47224 */ /* 0x000fc400078e000a */
[----:B------:R-:W-:Y:S01]  /*4f50*/  IMAD.MOV.U32 R10, RZ, RZ, R102 ;  /* 0x000000ffff0a7224 */ /* 0x000fe200078e0066 */
[----:B------:R1:W-:Y:S01]  /*4f60*/  MUFU.EX2 R176, R4 ;  /* 0x0000000400b07308 */ /* 0x0003e20000000800 */
[----:B------:R-:W-:Y:S02]  /*4f70*/  IMAD.MOV.U32 R11, RZ, RZ, R66 ;  /* 0x000000ffff0b7224 */ /* 0x000fe400078e0042 */
[----:B------:R-:W-:Y:S02]  /*4f80*/  IMAD.MOV.U32 R48, RZ, RZ, R64 ;  /* 0x000000ffff307224 */ /* 0x000fe400078e0040 */
[----:B--2---:R-:W-:Y:S01]  /*4f90*/  FFMA.FTZ R2, R175, UR4, -R18 ;  /* 0x00000004af027c23 */ /* 0x004fe20008010812 */
[----:B------:R-:W-:Y:S02]  /*4fa0*/  IMAD.MOV.U32 R170, RZ, RZ, R65 ;  /* 0x000000ffffaa7224 */ /* 0x000fe400078e0041 */
[----:B------:R-:W-:Y:S01]  /*4fb0*/  IMAD.MOV.U32 R122, RZ, RZ, R29 ;  /* 0x000000ffff7a7224 */ /* 0x000fe200078e001d */
[----:B------:R2:W-:Y:S01]  /*4fc0*/  MUFU.EX2 R180, R2 ;  /* 0x0000000200b47308 */ /* 0x0005e20000000800 */
[----:B-1----:R-:W-:-:S04]  /*4fd0*/  IMAD.WIDE.U32 R4, R103, -0x2daee0ad, RZ ;  /* 0xd2511f5367047825 */ /* 0x002fc800078e00ff */
[----:B--2---:R-:W-:-:S05]  /*4fe0*/  IMAD.WIDE.U32 R2, R34, -0x2daee0ad, RZ ;  /* 0xd2511f5322027825 */ /* 0x004fca00078e00ff */
[----:B------:R-:W-:Y:S02]  /*4ff0*/  LOP3.LUT R39, R3, UR28, R38, 0x96, !PT ;  /* 0x0000001c03277c12 */ /* 0x000fe4000f8e9626 */
[----:B------:R-:W-:Y:S01]  /*5000*/  LOP3.LUT R84, R2, 0xffff, RZ, 0xc0, !PT ;  /* 0x0000ffff02547812 */ /* 0x000fe200078ec0ff */
[--C-:B------:R-:W-:Y:S01]  /*5010*/  FFMA.FTZ R3, R224, UR4, -R17.reuse ;  /* 0x00000004e0037c23 */ /* 0x100fe20008010811 */
[----:B------:R-:W-:Y:S01]  /*5020*/  LOP3.LUT R85, R2, 0xff, RZ, 0xc0, !PT ;  /* 0x000000ff02557812 */ /* 0x000fe200078ec0ff */
[----:B------:R-:W-:Y:S01]  /*5030*/  IMAD.MOV.U32 R224, RZ, RZ, R28 ;  /* 0x000000ffffe07224 */ /* 0x000fe200078e001c */
[----:B------:R-:W-:Y:S01]  /*5040*/  SHF.R.U32.HI R102, RZ, 0x10, R2 ;  /* 0x00000010ff667819 */ /* 0x000fe20000011602 */
[----:B------:R-:W-:Y:S01]  /*5050*/  IMAD.MOV.U32 R28, RZ, RZ, R8 ;  /* 0x000000ffff1c7224 */ /* 0x000fe200078e0008 */
[----:B------:R-:W-:Y:S01]  /*5060*/  SHF.R.U32.HI R113, RZ, 0x18, R2 ;  /* 0x00000018ff717819 */ /* 0x000fe20000011602 */
[----:B------:R-:W-:Y:S01]  /*5070*/  FFMA.FTZ R2, R229, UR4, -R17 ;  /* 0x00000004e5027c23 */ /* 0x000fe20008010811 */
[----:B------:R-:W-:Y:S01]  /*5080*/  IMAD.MOV.U32 R229, RZ, RZ, R9 ;  /* 0x000000ffffe57224 */ /* 0x000fe200078e0009 */
[----:B------:R1:W-:Y:S01]  /*5090*/  MUFU.EX2 R174, R3 ;  /* 0x0000000300ae7308 */ /* 0x0003e20000000800 */
[----:B------:R-:W-:-:S02]  /*50a0*/  IMAD.MOV.U32 R9, RZ, RZ, R67 ;  /* 0x000000ffff097224 */ /* 0x000fc400078e0043 */
[----:B------:R-:W-:Y:S01]  /*50b0*/  IMAD.MOV.U32 R123, RZ, RZ, R28 ;  /* 0x000000ffff7b7224 */ /* 0x000fe200078e001c */
[C---:B------:R-:W-:Y:S01]  /*50c0*/  HMMA.16816.F32 R64, R12.reuse, R56, R96 ;  /* 0x000000380c40723c */ /* 0x040fe20000001860 */
[----:B------:R-:W-:Y:S02]  /*50d0*/  IMAD.MOV.U32 R28, RZ, RZ, R79 ;  /* 0x000000ffff1c7224 */ /* 0x000fe400078e004f */
[----:B------:R-:W-:Y:S01]  /*50e0*/  IMAD.MOV.U32 R29, RZ, RZ, R9 ;  /* 0x000000ffff1d7224 */ /* 0x000fe200078e0009 */
[----:B------:R2:W-:Y:S01]  /*50f0*/  MUFU.EX2 R175, R2 ;  /* 0x0000000200af7308 */ /* 0x0005e20000000800 */
[----:B------:R-:W-:Y:S01]  /*5100*/  IMAD.MOV.U32 R79, RZ, RZ, R173 ;  /* 0x000000ffff4f7224 */ /* 0x000fe200078e00ad */
[----:B------:R-:W-:Y:S01]  /*5110*/  HMMA.16816.F32 R56, R12, R58, R92 ;  /* 0x0000003a0c38723c */ /* 0x000fe2000000185c */
[C---:B------:R-:W-:Y:S01]  /*5120*/  LOP3.LUT R96, R6.reuse, 0xffff, RZ, 0xc0, !PT ;  /* 0x0000ffff06607812 */ /* 0x040fe200078ec0ff */
[----:B------:R-:W-:Y:S01]  /*5130*/  IMAD.MOV.U32 R8, RZ, RZ, R11 ;  /* 0x000000ffff087224 */ /* 0x000fe200078e000b */
[----:B------:R-:W-:Y:S01]  /*5140*/  LOP3.LUT R99, R6, 0xff, RZ, 0xc0, !PT ;  /* 0x000000ff06637812 */ /* 0x000fe200078ec0ff */
[----:B------:R-:W-:Y:S01]  /*5150*/  IMAD.MOV.U32 R9, RZ, RZ, R10 ;  /* 0x000000ffff097224 */ /* 0x000fe200078e000a */
[----:B------:R-:W-:Y:S01]  /*5160*/  SHF.R.U32.HI R97, RZ, 0x10, R6 ;  /* 0x00000010ff617819 */ /* 0x000fe20000011606 */
[----:B------:R-:W-:-:S02]  /*5170*/  IMAD.MOV.U32 R45, RZ, RZ, R29 ;  /* 0x000000ffff2d7224 */ /* 0x000fc400078e001d */
[----:B-1----:R-:W-:Y:S01]  /*5180*/  FFMA.FTZ R3, R225, UR4, -R17 ;  /* 0x00000004e1037c23 */ /* 0x002fe20008010811 */
[----:B------:R-:W-:Y:S01]  /*5190*/  SHF.R.U32.HI R98, RZ, 0x18, R6 ;  /* 0x00000018ff627819 */ /* 0x000fe20000011606 */
[----:B------:R-:W-:Y:S01]  /*51a0*/  IMAD.MOV.U32 R29, RZ, RZ, R172 ;  /* 0x000000ffff1d7224 */ /* 0x000fe200078e00ac */
[C---:B------:R-:W-:Y:S01]  /*51b0*/  LOP3.LUT R6, R4.reuse, 0xffff, RZ, 0xc0, !PT ;  /* 0x0000ffff04067812 */ /* 0x040fe200078ec0ff */
[----:B------:R1:W3:Y:S01]  /*51c0*/  MUFU.EX2 R173, R3 ;  /* 0x0000000300ad7308 */ /* 0x0002e20000000800 */
[----:B------:R-:W-:Y:S01]  /*51d0*/  LOP3.LUT R11, R4, 0xff, RZ, 0xc0, !PT ;  /* 0x000000ff040b7812 */ /* 0x000fe200078ec0ff */
[----:B------:R-:W-:Y:S01]  /*51e0*/  IMAD.MOV.U32 R225, RZ, RZ, R122 ;  /* 0x000000ffffe17224 */ /* 0x000fe200078e007a */
[----:B------:R-:W-:Y:S01]  /*51f0*/  SHF.R.U32.HI R7, RZ, 0x10, R4 ;  /* 0x00000010ff077819 */ /* 0x000fe20000011604 */
[----:B------:R-:W-:Y:S01]  /*5200*/  IMAD.MOV.U32 R122, RZ, RZ, R8 ;  /* 0x000000ffff7a7224 */ /* 0x000fe200078e0008 */
[----:B--2---:R-:W-:Y:S01]  /*5210*/  LOP3.LUT R2, R5, UR28, R116, 0x96, !PT ;  /* 0x0000001c05027c12 */ /* 0x004fe2000f8e9674 */
[----:B------:R-:W2:Y:S01]  /*5220*/  LDSM.16.MT88.4 R12, [R204+0x4c00] ;  /* 0x004c0000cc0c783b */ /* 0x000ea20000004200 */
[----:B------:R-:W-:Y:S01]  /*5230*/  SHF.R.U32.HI R10, RZ, 0x18, R4 ;  /* 0x00000018ff0a7819 */ /* 0x000fe20000011604 */
[----:B------:R-:W-:Y:S01]  /*5240*/  IMAD.MOV.U32 R94, RZ, RZ, R119 ;  /* 0x000000ffff5e7224 */ /* 0x000fe200078e0077 */
[----:B------:R-:W-:Y:S01]  /*5250*/  SHF.R.U32.HI R5, RZ, 0x8, R23 ;  /* 0x00000008ff057819 */ /* 0x000fe20000011617 */
[----:B------:R-:W-:Y:S01]  /*5260*/  IMAD.MOV.U32 R23, RZ, RZ, R79 ;  /* 0x000000ffff177224 */ /* 0x000fe200078e004f */
[----:B------:R-:W-:Y:S01]  /*5270*/  LOP3.LUT R4, R26, 0xff, RZ, 0xc0, !PT ;  /* 0x000000ff1a047812 */ /* 0x000fe200078ec0ff */
[----:B------:R-:W-:Y:S01]  /*5280*/  IMAD.MOV.U32 R79, RZ, RZ, R121 ;  /* 0x000000ffff4f7224 */ /* 0x000fe200078e0079 */
[----:B------:R-:W-:Y:S01]  /*5290*/  PRMT R36, R27, 0x5410, R5 ;  /* 0x000054101b247816 */ /* 0x000fe20000000005 */
[----:B------:R-:W-:Y:S01]  /*52a0*/  IMAD.MOV.U32 R121, RZ, RZ, R139 ;  /* 0x000000ffff797224 */ /* 0x000fe200078e008b */
[----:B------:R-:W-:Y:S01]  /*52b0*/  PRMT R27, R4, 0x5410, R25 ;  /* 0x00005410041b7816 */ /* 0x000fe20000000019 */
[----:B------:R-:W-:-:S02]  /*52c0*/  IMAD.MOV.U32 R119, RZ, RZ, R71 ;  /* 0x000000ffff777224 */ /* 0x000fc400078e0047 */
[----:B-1----:R-:W-:Y:S01]  /*52d0*/  FFMA.FTZ R3, R226, UR4, -R16 ;  /* 0x00000004e2037c23 */ /* 0x002fe20008010810 */
[----:B------:R-:W-:Y:S01]  /*52e0*/  SHF.R.U32.HI R5, RZ, 0x8, R6 ;  /* 0x00000008ff057819 */ /* 0x000fe20000011606 */
[----:B------:R-:W-:Y:S01]  /*52f0*/  IMAD.MOV.U32 R226, RZ, RZ, R9 ;  /* 0x000000ffffe27224 */ /* 0x000fe200078e0009 */
[----:B------:R-:W-:Y:S01]  /*5300*/  LOP3.LUT R4, R7, 0xff, RZ, 0xc0, !PT ;  /* 0x000000ff07047812 */ /* 0x000fe200078ec0ff */
[----:B------:R1:W-:Y:S01]  /*5310*/  MUFU.EX2 R172, R3 ;  /* 0x0000000300ac7308 */ /* 0x0003e20000000800 */
[----:B------:R-:W-:Y:S01]  /*5320*/  IMAD.WIDE.U32 R8, R19, -0x2daee0ad, RZ ;  /* 0xd2511f5313087825 */ /* 0x000fe200078e00ff */
[----:B------:R-:W-:-:S03]  /*5330*/  PRMT R11, R11, 0x5410, R5 ;  /* 0x000054100b0b7816 */ /* 0x000fc60000000005 */
[----:B------:R-:W-:Y:S01]  /*5340*/  FFMA.FTZ R5, R230, UR4, -R16 ;  /* 0x00000004e6057c23 */ /* 0x000fe20008010810 */
[----:B------:R-:W-:Y:S01]  /*5350*/  PRMT R19, R4, 0x5410, R10 ;  /* 0x0000541004137816 */ /* 0x000fe2000000000a */
[----:B------:R-:W-:Y:S01]  /*5360*/  IMAD.MOV.U32 R230, RZ, RZ, R118 ;  /* 0x000000ffffe67224 */ /* 0x000fe200078e0076 */
[----:B------:R-:W-:Y:S01]  /*5370*/  SHF.R.U32.HI R4, RZ, 0x10, R2 ;  /* 0x00000010ff047819 */ /* 0x000fe20000011602 */
[----:B------:R-:W-:Y:S01]  /*5380*/  IMAD.MOV.U32 R71, RZ, RZ, R130 ;  /* 0x000000ffff477224 */ /* 0x000fe200078e0082 */
[----:B------:R-:W-:Y:S01]  /*5390*/  LOP3.LUT R6, R2, 0xff, RZ, 0xc0, !PT ;  /* 0x000000ff02067812 */ /* 0x000fe200078ec0ff */
[----:B------:R-:W-:Y:S01]  /*53a0*/  IMAD.MOV.U32 R118, RZ, RZ, R70 ;  /* 0x000000ffff767224 */ /* 0x000fe200078e0046 */
[----:B------:R4:W-:Y:S01]  /*53b0*/  MUFU.EX2 R130, R5 ;  /* 0x0000000500827308 */ /* 0x0009e20000000800 */
[----:B------:R-:W-:Y:S01]  /*53c0*/  IMAD.MOV.U32 R70, RZ, RZ, R77 ;  /* 0x000000ffff467224 */ /* 0x000fe200078e004d */
[----:B------:R-:W-:Y:S01]  /*53d0*/  SHF.R.U32.HI R7, RZ, 0x18, R2 ;  /* 0x00000018ff077819 */ /* 0x000fe20000011602 */
[----:B------:R-:W-:Y:S01]  /*53e0*/  IMAD.MOV.U32 R77, RZ, RZ, R121 ;  /* 0x000000ffff4d7224 */ /* 0x000fe200078e0079 */
[----:B------:R-:W-:Y:S01]  /*53f0*/  LOP3.LUT R25, R9, UR28, R30, 0x96, !PT ;  /* 0x0000001c09197c12 */ /* 0x000fe2000f8e961e */
[----:B------:R-:W-:Y:S01]  /*5400*/  IMAD.MOV.U32 R121, RZ, RZ, R120 ;  /* 0x000000ffff797224 */ /* 0x000fe200078e0078 */
[----:B------:R-:W-:Y:S01]  /*5410*/  LOP3.LUT R38, R8, 0xffff, RZ, 0xc0, !PT ;  /* 0x0000ffff08267812 */ /* 0x000fe200078ec0ff */
[----:B-1----:R-:W-:Y:S01]  /*5420*/  FFMA.FTZ R3, R227, UR4, -R16 ;  /* 0x00000004e3037c23 */ /* 0x002fe20008010810 */
[----:B------:R-:W-:-:S02]  /*5430*/  IMAD.MOV.U32 R120, RZ, RZ, R131 ;  /* 0x000000ffff787224 */ /* 0x000fc400078e0083 */
[----:B------:R-:W-:Y:S01]  /*5440*/  IMAD.MOV.U32 R131, RZ, RZ, R128 ;  /* 0x000000ffff837224 */ /* 0x000fe200078e0080 */
[----:B------:R1:W5:Y:S01]  /*5450*/  MUFU.EX2 R139, R3 ;  /* 0x00000003008b7308 */ /* 0x0003620000000800 */
[----:B------:R-:W-:Y:S02]  /*5460*/  IMAD.MOV.U32 R34, RZ, RZ, R28 ;  /* 0x000000ffff227224 */ /* 0x000fe400078e001c */
[----:B------:R-:W-:Y:S02]  /*5470*/  IMAD.MOV.U32 R95, RZ, RZ, R29 ;  /* 0x000000ffff5f7224 */ /* 0x000fe400078e001d */
[----:B------:R-:W2:Y:S01]  /*5480*/  LDSM.16.MT88.4 R28, [R205+0x4c00] ;  /* 0x004c0000cd1c783b */ /* 0x000ea20000004200 */
[----:B----4-:R-:W-:Y:S01]  /*5490*/  LOP3.LUT R5, R4, 0xff, RZ, 0xc0, !PT ;  /* 0x000000ff04057812 */ /* 0x010fe200078ec0ff */
[----:B------:R-:W-:Y:S01]  /*54a0*/  FFMA.FTZ R4, R231, UR4, -R16 ;  /* 0x00000004e7047c23 */ /* 0x000fe20008010810 */
[----:B------:R-:W-:Y:S02]  /*54b0*/  IMAD.MOV.U32 R231, RZ, RZ, R79 ;  /* 0x000000ffffe77224 */ /* 0x000fe400078e004f */
[----:B------:R-:W-:Y:S01]  /*54c0*/  IMAD.MOV.U32 R79, RZ, RZ, R134 ;  /* 0x000000ffff4f7224 */ /* 0x000fe200078e0086 */
[----:B------:R4:W2:Y:S01]  /*54d0*/  MUFU.EX2 R128, R4 ;  /* 0x0000000400807308 */ /* 0x0008a20000000800 */
[----:B------:R-:W-:-:S02]  /*54e0*/  IMAD.MOV.U32 R227, RZ, RZ, R123 ;  /* 0x000000ffffe37224 */ /* 0x000fc400078e007b */
[----:B------:R-:W-:Y:S02]  /*54f0*/  IMAD.MOV.U32 R123, RZ, RZ, R118 ;  /* 0x000000ffff7b7224 */ /* 0x000fe400078e0076 */
[----:B------:R-:W-:Y:S01]  /*5500*/  IMAD.MOV.U32 R118, RZ, RZ, R133 ;  /* 0x000000ffff767224 */ /* 0x000fe200078e0085 */
[----:B-1----:R-:W-:Y:S01]  /*5510*/  LOP3.LUT R3, R2, 0xffff, RZ, 0xc0, !PT ;  /* 0x0000ffff02037812 */ /* 0x002fe200078ec0ff */
[----:B------:R-:W-:Y:S01]  /*5520*/  IMAD.MOV.U32 R103, RZ, RZ, R122 ;  /* 0x000000ffff677224 */ /* 0x000fe200078e007a */
[----:B------:R-:W-:Y:S01]  /*5530*/  HSET2.LE.AND R2, R11, R0, PT ;  /* 0x000000000b027233 */ /* 0x000fe20003803000 */
[----:B------:R-:W-:Y:S01]  /*5540*/  IMAD.MOV.U32 R122, RZ, RZ, R124 ;  /* 0x000000ffff7a7224 */ /* 0x000fe200078e007c */
[----:B------:R-:W-:Y:S01]  /*5550*/  SHF.R.U32.HI R3, RZ, 0x8, R3 ;  /* 0x00000008ff037819 */ /* 0x000fe20000011603 */
[----:B------:R-:W-:Y:S01]  /*5560*/  IMAD.MOV.U32 R124, RZ, RZ, R71 ;  /* 0x000000ffff7c7224 */ /* 0x000fe200078e0047 */
[----:B------:R-:W-:Y:S01]  /*5570*/  PRMT R11, R5, 0x5410, R7 ;  /* 0x00005410050b7816 */ /* 0x000fe20000000007 */
[--C-:B------:R-:W-:Y:S01]  /*5580*/  FFMA.FTZ R5, R179, UR4, -R18.reuse ;  /* 0x00000004b3057c23 */ /* 0x100fe20008010812 */
[----:B------:R-:W-:Y:S01]  /*5590*/  PRMT R10, R6, 0x5410, R3 ;  /* 0x00005410060a7816 */ /* 0x000fe20000000003 */
[----:B------:R-:W-:Y:S01]  /*55a0*/  IMAD.MOV.U32 R112, RZ, RZ, R45 ;  /* 0x000000ffff707224 */ /* 0x000fe200078e002d */
[----:B---3--:R-:W-:Y:S01]  /*55b0*/  F2FP.F16.F32.PACK_AB R3, R173, R174 ;  /* 0x000000aead03723e */ /* 0x008fe200000000ff */
[----:B----4-:R-:W-:Y:S01]  /*55c0*/  FFMA.FTZ R4, R203, UR4, -R18 ;  /* 0x00000004cb047c23 */ /* 0x010fe20008010812 */
[----:B------:R-:W-:-:S02]  /*55d0*/  IMAD.MOV.U32 R71, RZ, RZ, R121 ;  /* 0x000000ffff477224 */ /* 0x000fc400078e0079 */
[----:B------:R-:W-:Y:S01]  /*55e0*/  LOP3.LUT R6, R2, R3, RZ, 0xc0, !PT ;  /* 0x0000000302067212 */ /* 0x000fe200078ec0ff */
[----:B------:R1:W-:Y:S01]  /*55f0*/  MUFU.EX2 R134, R4 ;  /* 0x0000000400867308 */ /* 0x0003e20000000800 */
[--C-:B------:R-:W-:Y:S01]  /*5600*/  HSET2.LE.AND R2, R19, R0.reuse, PT ;  /* 0x0000000013027233 */ /* 0x100fe20003803000 */
[----:B------:R-:W-:Y:S01]  /*5610*/  IMAD.MOV.U32 R45, RZ, RZ, R48 ;  /* 0x000000ffff2d7224 */ /* 0x000fe200078e0030 */
[----:B-----5:R-:W-:Y:S01]  /*5620*/  F2FP.F16.F32.PACK_AB R3, R139, R172 ;  /* 0x000000ac8b03723e */ /* 0x020fe200000000ff */
[----:B------:R-:W-:Y:S02]  /*5630*/  IMAD.MOV.U32 R121, RZ, RZ, R120 ;  /* 0x000000ffff797224 */ /* 0x000fe400078e0078 */
[----:B------:R-:W-:Y:S01]  /*5640*/  IMAD.MOV.U32 R120, RZ, RZ, R131 ;  /* 0x000000ffff787224 */ /* 0x000fe200078e0083 */
[----:B------:R-:W-:Y:S01]  /*5650*/  LOP3.LUT R7, R2, R3, RZ, 0xc0, !PT ;  /* 0x0000000302077212 */ /* 0x000fe200078ec0ff */
[----:B------:R-:W-:Y:S01]  /*5660*/  IMAD.MOV.U32 R48, RZ, RZ, R125 ;  /* 0x000000ffff307224 */ /* 0x000fe200078e007d */
[----:B------:R-:W-:Y:S01]  /*5670*/  HSET2.LE.AND R2, R10, R0, PT ;  /* 0x000000000a027233 */ /* 0x000fe20003803000 */
[----:B------:R-:W-:Y:S01]  /*5680*/  IMAD.MOV.U32 R125, RZ, RZ, R70 ;  /* 0x000000ffff7d7224 */ /* 0x000fe200078e0046 */
[----:B------:R-:W-:Y:S01]  /*5690*/  F2FP.F16.F32.PACK_AB R3, R175, R176 ;  /* 0x000000b0af03723e */ /* 0x000fe200000000ff */
[----:B------:R-:W-:Y:S01]  /*56a0*/  IMAD.MOV.U32 R70, RZ, RZ, R79 ;  /* 0x000000ffff467224 */ /* 0x000fe200078e004f */
[----:B------:R-:W-:Y:S01]  /*56b0*/  LOP3.LUT R79, R8, 0xff, RZ, 0xc0, !PT ;  /* 0x000000ff084f7812 */ /* 0x000fe200078ec0ff */
[----:B------:R-:W-:Y:S01]  /*56c0*/  IMAD.MOV.U32 R203, RZ, RZ, R171 ;  /* 0x000000ffffcb7224 */ /* 0x000fe200078e00ab */
[----:B------:R-:W-:Y:S01]  /*56d0*/  SHF.R.U32.HI R10, RZ, 0x18, R32 ;  /* 0x00000018ff0a7819 */ /* 0x000fe20000011620 */
[----:B------:R-:W-:-:S02]  /*56e0*/  IMAD.MOV.U32 R171, RZ, RZ, R48 ;  /* 0x000000ffffab7224 */ /* 0x000fc400078e0030 */
[----:B-1----:R-:W-:Y:S01]  /*56f0*/  FFMA.FTZ R4, R178, UR4, -R18 ;  /* 0x00000004b2047c23 */ /* 0x002fe20008010812 */
[----:B------:R-:W-:Y:S02]  /*5700*/  IMAD.MOV.U32 R178, RZ, RZ, R119 ;  /* 0x000000ffffb27224 */ /* 0x000fe400078e0077 */
[----:B------:R-:W-:Y:S01]  /*5710*/  IMAD.MOV.U32 R119, RZ, RZ, R132 ;  /* 0x000000ffff777224 */ /* 0x000fe200078e0084 */
[----:B------:R1:W-:Y:S01]  /*5720*/  MUFU.EX2 R133, R4 ;  /* 0x0000000400857308 */ /* 0x0003e20000000800 */
[----:B------:R-:W-:Y:S01]  /*5730*/  IMAD.MOV.U32 R179, RZ, RZ, R77 ;  /* 0x000000ffffb37224 */ /* 0x000fe200078e004d */
[----:B------:R-:W-:Y:S01]  /*5740*/  SHF.R.U32.HI R77, RZ, 0x10, R8 ;  /* 0x00000010ff4d7819 */ /* 0x000fe20000011608 */
[----:B------:R-:W-:Y:S02]  /*5750*/  IMAD.MOV.U32 R43, RZ, RZ, R124 ;  /* 0x000000ffff2b7224 */ /* 0x000fe400078e007c */
[----:B------:R-:W-:-:S03]  /*5760*/  IMAD.MOV.U32 R87, RZ, RZ, R120 ;  /* 0x000000ffff577224 */ /* 0x000fc600078e0078 */
[----:B------:R3:W-:Y:S01]  /*5770*/  MUFU.EX2 R132, R5 ;  /* 0x0000000500847308 */ /* 0x0007e20000000800 */
[----:B-1----:R-:W-:Y:S02]  /*5780*/  LOP3.LUT R4, R2, R3, RZ, 0xc0, !PT ;  /* 0x0000000302047212 */ /* 0x002fe400078ec0ff */
[----:B------:R-:W-:Y:S02]  /*5790*/  HSET2.LE.AND R2, R11, R0, PT ;  /* 0x000000000b027233 */ /* 0x000fe40003803000 */
[----:B--2---:R-:W-:Y:S02]  /*57a0*/  F2FP.F16.F32.PACK_AB R3, R128, R130 ;  /* 0x000000828003723e */ /* 0x004fe400000000ff */
[----:B------:R-:W-:Y:S02]  /*57b0*/  LOP3.LUT R11, R32, 0xff, RZ, 0xc0, !PT ;  /* 0x000000ff200b7812 */ /* 0x000fe400078ec0ff */
[----:B---3--:R-:W-:Y:S01]  /*57c0*/  LOP3.LUT R5, R2, R3, RZ, 0xc0, !PT ;  /* 0x0000000302057212 */ /* 0x008fe200078ec0ff */
[----:B------:R-:W-:Y:S01]  /*57d0*/  FFMA.FTZ R2, R214, UR4, -R18 ;  /* 0x00000004d6027c23 */ /* 0x000fe20008010812 */
[----:B------:R-:W-:Y:S01]  /*57e0*/  SHF.R.U32.HI R3, RZ, 0x8, R37 ;  /* 0x00000008ff037819 */ /* 0x000fe20000011625 */
[----:B------:R-:W-:-:S02]  /*57f0*/  IMAD.MOV.U32 R37, RZ, RZ, R123 ;  /* 0x000000ffff257224 */ /* 0x000fc400078e007b */
[----:B------:R1:W-:Y:S01]  /*5800*/  MUFU.EX2 R131, R2 ;  /* 0x0000000200837308 */ /* 0x0003e20000000800 */
[----:B------:R-:W-:Y:S01]  /*5810*/  PRMT R93, R41, 0x5410, R3 ;  /* 0x00005410295d7816 */ /* 0x000fe20000000003 */
[C---:B------:R-:W-:Y:S01]  /*5820*/  HMMA.16816.F32 R48, R4.reuse, R14, R72 ;  /* 0x0000000e0430723c */ /* 0x040fe20000001848 */
[----:B------:R-:W-:Y:S01]  /*5830*/  LOP3.LUT R3, R40, 0xff, RZ, 0xc0, !PT ;  /* 0x000000ff28037812 */ /* 0x000fe200078ec0ff */
[----:B------:R-:W-:Y:S01]  /*5840*/  IMAD.MOV.U32 R214, RZ, RZ, R78 ;  /* 0x000000ffffd67224 */ /* 0x000fe200078e004e */
[----:B------:R-:W-:Y:S01]  /*5850*/  SHF.R.U32.HI R78, RZ, 0x18, R8 ;  /* 0x00000018ff4e7819 */ /* 0x000fe20000011608 */
[----:B------:R-:W-:Y:S01]  /*5860*/  FFMA.FTZ R8, R183, UR4, -R18 ;  /* 0x00000004b7087c23 */ /* 0x000fe20008010812 */
[----:B------:R-:W-:Y:S01]  /*5870*/  PRMT R92, R3, 0x5410, R52 ;  /* 0x00005410035c7816 */ /* 0x000fe20000000034 */
[----:B------:R-:W-:Y:S01]  /*5880*/  HMMA.16816.F32 R72, R4, R28, R108 ;  /* 0x0000001c0448723c */ /* 0x000fe2000000186c */
[----:B------:R-:W-:Y:S01]  /*5890*/  IMAD.MOV.U32 R183, RZ, RZ, R37 ;  /* 0x000000ffffb77224 */ /* 0x000fe200078e0025 */
[----:B------:R2:W-:Y:S05]  /*58a0*/  MUFU.EX2 R124, R8 ;  /* 0x00000008007c7308 */ /* 0x0005ea0000000800 */
[----:B------:R-:W-:-:S02]  /*58b0*/  IMAD.MOV.U32 R109, RZ, RZ, R70 ;  /* 0x000000ffff6d7224 */ /* 0x000fc400078e0046 */
[----:B-1----:R-:W-:Y:S01]  /*58c0*/  FFMA.FTZ R2, R215, UR4, -R18 ;  /* 0x00000004d7027c23 */ /* 0x002fe20008010812 */
[----:B------:R-:W-:Y:S02]  /*58d0*/  IMAD.MOV.U32 R215, RZ, RZ, R45 ;  /* 0x000000ffffd77224 */ /* 0x000fe400078e002d */
[----:B------:R-:W-:Y:S01]  /*58e0*/  HMMA.16816.F32 R44, R4, R12, R104 ;  /* 0x0000000c042c723c */ /* 0x000fe20000001868 */
[----:B------:R-:W-:Y:S02]  /*58f0*/  IMAD.MOV.U32 R110, RZ, RZ, R71 ;  /* 0x000000ffff6e7224 */ /* 0x000fe400078e0047 */
[----:B------:R-:W-:-:S04]  /*5900*/  IMAD.MOV.U32 R111, RZ, RZ, R121 ;  /* 0x000000ffff6f7224 */ /* 0x000fc800078e0079 */
[----:B------:R-:W-:Y:S01]  /*5910*/  IMAD.MOV.U32 R104, RZ, RZ, R129 ;  /* 0x000000ffff687224 */ /* 0x000fe200078e0081 */
[----:B--2---:R-:W-:Y:S01]  /*5920*/  SHF.R.U32.HI R8, RZ, 0x8, R35 ;  /* 0x00000008ff087819 */ /* 0x004fe20000011623 */
[----:B------:R1:W-:Y:S01]  /*5930*/  MUFU.EX2 R129, R2 ;  /* 0x0000000200817308 */ /* 0x0003e20000000800 */
[----:B------:R-:W-:Y:S02]  /*5940*/  IMAD.MOV.U32 R107, RZ, RZ, R122 ;  /* 0x000000ffff6b7224 */ /* 0x000fe400078e007a */
[----:B------:R-:W-:Y:S02]  /*5950*/  IMAD.MOV.U32 R106, RZ, RZ, R119 ;  /* 0x000000ffff6a7224 */ /* 0x000fe400078e0077 */
[----:B------:R-:W-:Y:S02]  /*5960*/  IMAD.MOV.U32 R105, RZ, RZ, R118 ;  /* 0x000000ffff697224 */ /* 0x000fe400078e0076 */
[----:B-1----:R-:W-:Y:S01]  /*5970*/  FFMA.FTZ R2, R182, UR4, -R18 ;  /* 0x00000004b6027c23 */ /* 0x002fe20008010812 */
[----:B------:R-:W-:-:S03]  /*5980*/  IMAD.MOV.U32 R182, RZ, RZ, R125 ;  /* 0x000000ffffb67224 */ /* 0x000fc600078e007d */
[----:B------:R1:W-:Y:S02]  /*5990*/  MUFU.EX2 R125, R2 ;  /* 0x00000002007d7308 */ /* 0x0003e40000000800 */
[----:B-1----:R-:W-:-:S05]  /*59a0*/  IMAD.WIDE.U32 R2, R33, -0x2daee0ad, RZ ;  /* 0xd2511f5321027825 */ /* 0x002fca00078e00ff */
[----:B------:R-:W-:Y:S02]  /*59b0*/  LOP3.LUT R52, R3, UR28, R68, 0x96, !PT ;  /* 0x0000001c03347c12 */ /* 0x000fe4000f8e9644 */
[----:B------:R-:W-:Y:S07]  /*59c0*/  HMMA.16816.F32 R68, R4, R30, R88 ;  /* 0x0000001e0444723c */ /* 0x000fee0000001858 */
[----:B------:R-:W-:Y:S01]  /*59d0*/  LOP3.LUT R88, R2, 0xffff, RZ, 0xc0, !PT ;  /* 0x0000ffff02587812 */ /* 0x000fe200078ec0ff */
[--C-:B------:R-:W-:Y:S01]  /*59e0*/  FFMA.FTZ R3, R218, UR4, -R18.reuse ;  /* 0x00000004da037c23 */ /* 0x100fe20008010812 */
[----:B------:R-:W-:Y:S01]  /*59f0*/  LOP3.LUT R91, R2, 0xff, RZ, 0xc0, !PT ;  /* 0x000000ff025b7812 */ /* 0x000fe200078ec0ff */
[----:B------:R-:W-:Y:S01]  /*5a00*/  FFMA.FTZ R7, R219, UR4, -R18 ;  /* 0x00000004db077c23 */ /* 0x000fe20008010812 */
[--C-:B------:R-:W-:Y:S01]  /*5a10*/  SHF.R.U32.HI R89, RZ, 0x10, R2.reuse ;  /* 0x00000010ff597819 */ /* 0x100fe20000011602 */
[----:B------:R1:W-:Y:S01]  /*5a20*/  MUFU.EX2 R123, R3 ;  /* 0x00000003007b7308 */ /* 0x0003e20000000800 */
[----:B------:R-:W-:Y:S01]  /*5a30*/  SHF.R.U32.HI R90, RZ, 0x18, R2 ;  /* 0x00000018ff5a7819 */ /* 0x000fe20000011602 */
[----:B------:R-:W-:Y:S01]  /*5a40*/  IMAD.MOV.U32 R218, RZ, RZ, R215 ;  /* 0x000000ffffda7224 */ /* 0x000fe200078e00d7 */
[C---:B------:R-:W-:Y:S01]  /*5a50*/  LOP3.LUT R2, R22.reuse, 0xffff, RZ, 0xc0, !PT ;  /* 0x0000ffff16027812 */ /* 0x040fe200078ec0ff */
[----:B------:R-:W-:Y:S01]  /*5a60*/  IMAD.MOV.U32 R215, RZ, RZ, R178 ;  /* 0x000000ffffd77224 */ /* 0x000fe200078e00b2 */
[----:B------:R-:W-:Y:S01]  /*5a70*/  SHF.R.U32.HI R5, RZ, 0x18, R22 ;  /* 0x00000018ff057819 */ /* 0x000fe20000011616 */
[----:B------:R-:W-:Y:S01]  /*5a80*/  IMAD.MOV.U32 R178, RZ, RZ, R95 ;  /* 0x000000ffffb27224 */ /* 0x000fe200078e005f */
[----:B------:R-:W-:Y:S01]  /*5a90*/  SHF.R.U32.HI R4, RZ, 0x8, R2 ;  /* 0x00000008ff047819 */ /* 0x000fe20000011602 */
[----:B------:R2:W-:Y:S01]  /*5aa0*/  MUFU.EX2 R122, R7 ;  /* 0x00000007007a7308 */ /* 0x0005e20000000800 */
[----:B------:R-:W-:Y:S01]  /*5ab0*/  LOP3.LUT R6, R22, 0xff, RZ, 0xc0, !PT ;  /* 0x000000ff16067812 */ /* 0x000fe200078ec0ff */
[----:B------:R-:W-:-:S02]  /*5ac0*/  IMAD.MOV.U32 R95, RZ, RZ, R34 ;  /* 0x000000ffff5f7224 */ /* 0x000fc400078e0022 */
[----:B------:R-:W-:Y:S01]  /*5ad0*/  IMAD.MOV.U32 R219, RZ, RZ, R104 ;  /* 0x000000ffffdb7224 */ /* 0x000fe200078e0068 */
[----:B------:R-:W-:Y:S01]  /*5ae0*/  PRMT R26, R6, 0x5410, R4 ;  /* 0x00005410061a7816 */ /* 0x000fe20000000004 */
[----:B------:R-:W-:Y:S01]  /*5af0*/  FFMA.FTZ R4, R191, UR4, -R18 ;  /* 0x00000004bf047c23 */ /* 0x000fe20008010812 */
[----:B------:R-:W-:Y:S01]  /*5b00*/  LOP3.LUT R6, R55, 0xff, RZ, 0xc0, !PT ;  /* 0x000000ff37067812 */ /* 0x000fe200078ec0ff */
[----:B------:R-:W-:Y:S01]  /*5b10*/  IMAD.MOV.U32 R191, RZ, RZ, R106 ;  /* 0x000000ffffbf7224 */ /* 0x000fe200078e006a */
[----:B-1----:R-:W-:Y:S01]  /*5b20*/  SHF.R.U32.HI R3, RZ, 0x10, R22 ;  /* 0x00000010ff037819 */ /* 0x002fe20000011616 */
[----:B------:R-:W-:Y:S01]  /*5b30*/  MUFU.EX2 R120, R4 ;  /* 0x0000000400787308 */ /* 0x000fe20000000800 */
[----:B------:R-:W-:Y:S02]  /*5b40*/  PRMT R9, R6, 0x5410, R76 ;  /* 0x0000541006097816 */ /* 0x000fe4000000004c */
[----:B------:R-:W-:Y:S01]  /*5b50*/  LOP3.LUT R2, R3, 0xff, RZ, 0xc0, !PT ;  /* 0x000000ff03027812 */ /* 0x000fe200078ec0ff */
[----:B------:R-:W-:Y:S01]  /*5b60*/  FFMA.FTZ R3, R190, UR4, -R18 ;  /* 0x00000004be037c23 */ /* 0x000fe20008010812 */
[----:B------:R-:W-:Y:S01]  /*5b70*/  SHF.R.U32.HI R6, RZ, 0x18, R20 ;  /* 0x00000018ff067819 */ /* 0x000fe20000011614 */
[----:B------:R-:W-:Y:S01]  /*5b80*/  IMAD.MOV.U32 R190, RZ, RZ, R107 ;  /* 0x000000ffffbe7224 */ /* 0x000fe200078e006b */
[----:B------:R-:W-:Y:S01]  /*5b90*/  PRMT R19, R2, 0x5410, R5 ;  /* 0x0000541002137816 */ /* 0x000fe20000000005 */
[----:B------:R1:W-:Y:S01]  /*5ba0*/  MUFU.EX2 R121, R3 ;  /* 0x0000000300797308 */ /* 0x0003e20000000800 */
[----:B------:R-:W-:-:S02]  /*5bb0*/  LOP3.LUT R2, R20, 0xffff, RZ, 0xc0, !PT ;  /* 0x0000ffff14027812 */ /* 0x000fc400078ec0ff */
[----:B--2---:R-:W-:Y:S02]  /*5bc0*/  PRMT R7, R54, 0x5410, R8 ;  /* 0x0000541036077816 */ /* 0x004fe40000000008 */
[----:B------:R-:W-:Y:S02]  /*5bd0*/  LOP3.LUT R5, R20, 0xff, RZ, 0xc0, !PT ;  /* 0x000000ff14057812 */ /* 0x000fe400078ec0ff */
[----:B-1----:R-:W-:Y:S02]  /*5be0*/  SHF.R.U32.HI R3, RZ, 0x8, R2 ;  /* 0x00000008ff037819 */ /* 0x002fe40000011602 */
[----:B------:R-:W-:Y:S02]  /*5bf0*/  SHF.R.U32.HI R2, RZ, 0x10, R20 ;  /* 0x00000010ff027819 */ /* 0x000fe40000011614 */
[----:B------:R-:W-:Y:S01]  /*5c00*/  PRMT R8, R5, 0x5410, R3 ;  /* 0x0000541005087816 */ /* 0x000fe20000000003 */
[----:B------:R-:W-:Y:S01]  /*5c10*/  FFMA.FTZ R5, R236, UR4, -R17 ;  /* 0x00000004ec057c23 */ /* 0x000fe20008010811 */
[----:B------:R-:W-:Y:S01]  /*5c20*/  LOP3.LUT R4, R2, 0xff, RZ, 0xc0, !PT ;  /* 0x000000ff02047812 */ /* 0x000fe200078ec0ff */
[----:B------:R-:W-:Y:S01]  /*5c30*/  IMAD.MOV.U32 R236, RZ, RZ, R105 ;  /* 0x000000ffffec7224 */ /* 0x000fe200078e0069 */
[----:B------:R-:W-:Y:S01]  /*5c40*/  HSET2.LE.AND R2, R7, R0, PT ;  /* 0x0000000007027233 */ /* 0x000fe20003803000 */
[----:B------:R1:W-:Y:S01]  /*5c50*/  MUFU.EX2 R119, R5 ;  /* 0x0000000500777308 */ /* 0x0003e20000000800 */
[----:B------:R-:W-:-:S02]  /*5c60*/  F2FP.F16.F32.PACK_AB R3, R224, R225 ;  /* 0x000000e1e003723e */ /* 0x000fc400000000ff */
[----:B------:R-:W-:Y:S02]  /*5c70*/  PRMT R7, R4, 0x5410, R6 ;  /* 0x0000541004077816 */ /* 0x000fe40000000006 */
[----:B------:R-:W-:Y:S02]  /*5c80*/  LOP3.LUT R6, R2, R3, RZ, 0xc0, !PT ;  /* 0x0000000302067212 */ /* 0x000fe400078ec0ff */
[--C-:B------:R-:W-:Y:S01]  /*5c90*/  HSET2.LE.AND R2, R9, R0.reuse, PT ;  /* 0x0000000009027233 */ /* 0x100fe20003803000 */
[----:B------:R-:W-:Y:S01]  /*5ca0*/  FFMA.FTZ R9, R237, UR4, -R17 ;  /* 0x00000004ed097c23 */ /* 0x000fe20008010811 */
[----:B------:R-:W-:Y:S01]  /*5cb0*/  F2FP.F16.F32.PACK_AB R3, R180, R181 ;  /* 0x000000b5b403723e */ /* 0x000fe200000000ff */
[----:B------:R-:W-:Y:S01]  /*5cc0*/  IMAD.MOV.U32 R237, RZ, RZ, R111 ;  /* 0x000000ffffed7224 */ /* 0x000fe200078e006f */
[--C-:B------:R-:W-:Y:S01]  /*5cd0*/  HSET2.LE.AND R4, R8, R0.reuse, PT ;  /* 0x0000000008047233 */ /* 0x100fe20003803000 */
[----:B------:R2:W-:Y:S01]  /*5ce0*/  MUFU.EX2 R118, R9 ;  /* 0x0000000900767308 */ /* 0x0005e20000000800 */
[----:B------:R-:W-:-:S02]  /*5cf0*/  HSET2.LE.AND R8, R7, R0, PT ;  /* 0x0000000007087233 */ /* 0x000fc40003803000 */
[----:B------:R-:W-:Y:S01]  /*5d00*/  LOP3.LUT R7, R2, R3, RZ, 0xc0, !PT ;  /* 0x0000000302077212 */ /* 0x000fe200078ec0ff */
[----:B------:R-:W-:Y:S01]  /*5d10*/  FFMA.FTZ R3, R232, UR4, -R17 ;  /* 0x00000004e8037c23 */ /* 0x000fe20008010811 */
[----:B-1----:R-:W-:Y:S01]  /*5d20*/  F2FP.F16.F32.PACK_AB R5, R226, R227 ;  /* 0x000000e3e205723e */ /* 0x002fe200000000ff */
[----:B------:R-:W-:Y:S01]  /*5d30*/  IMAD.MOV.U32 R232, RZ, RZ, R87 ;  /* 0x000000ffffe87224 */ /* 0x000fe200078e0057 */
[----:B------:R-:W-:Y:S01]  /*5d40*/  LOP3.LUT R2, R32, 0xffff, RZ, 0xc0, !PT ;  /* 0x0000ffff20027812 */ /* 0x000fe200078ec0ff */
[----:B------:R1:W-:Y:S01]  /*5d50*/  MUFU.EX2 R117, R3 ;  /* 0x0000000300757308 */ /* 0x0003e20000000800 */
[----:B------:R-:W-:Y:S02]  /*5d60*/  LOP3.LUT R4, R4, R5, RZ, 0xc0, !PT ;  /* 0x0000000504047212 */ /* 0x000fe400078ec0ff */
[----:B--2---:R-:W-:-:S04]  /*5d70*/  F2FP.F16.F32.PACK_AB R9, R184, R185 ;  /* 0x000000b9b809723e */ /* 0x004fc800000000ff */
[----:B------:R-:W-:Y:S01]  /*5d80*/  LOP3.LUT R5, R8, R9, RZ, 0xc0, !PT ;  /* 0x0000000908057212 */ /* 0x000fe200078ec0ff */
[----:B------:R-:W-:Y:S01]  /*5d90*/  FFMA.FTZ R9, R233, UR4, -R17 ;  /* 0x00000004e9097c23 */ /* 0x000fe20008010811 */
[----:B------:R-:W-:Y:S01]  /*5da0*/  SHF.R.U32.HI R8, RZ, 0x8, R2 ;  /* 0x00000008ff087819 */ /* 0x000fe20000011602 */
[----:B------:R-:W-:Y:S01]  /*5db0*/  IMAD.MOV.U32 R233, RZ, RZ, R182 ;  /* 0x000000ffffe97224 */ /* 0x000fe200078e00b6 */
[----:B-1----:R-:W-:Y:S01]  /*5dc0*/  SHF.R.U32.HI R3, RZ, 0x10, R32 ;  /* 0x00000010ff037819 */ /* 0x002fe20000011620 */
[----:B------:R1:W2:Y:S01]  /*5dd0*/  MUFU.EX2 R116, R9 ;  /* 0x0000000900747308 */ /* 0x0002a20000000800 */
[----:B------:R-:W-:Y:S01]  /*5de0*/  PRMT R86, R11, 0x5410, R8 ;  /* 0x000054100b567816 */ /* 0x000fe20000000008 */
[----:B------:R-:W-:Y:S01]  /*5df0*/  FFMA.FTZ R8, R234, UR4, -R16 ;  /* 0x00000004ea087c23 */ /* 0x000fe20008010810 */
[----:B------:R-:W-:Y:S01]  /*5e00*/  LOP3.LUT R2, R3, 0xff, RZ, 0xc0, !PT ;  /* 0x000000ff03027812 */ /* 0x000fe200078ec0ff */
[----:B------:R-:W-:Y:S01]  /*5e10*/  IMAD.MOV.U32 R182, RZ, RZ, R214 ;  /* 0x000000ffffb67224 */ /* 0x000fe200078e00d6 */
[C---:B------:R-:W-:Y:S01]  /*5e20*/  LOP3.LUT R3, R21.reuse, 0xffff, RZ, 0xc0, !PT ;  /* 0x0000ffff15037812 */ /* 0x040fe200078ec0ff */
[----:B------:R-:W-:Y:S01]  /*5e30*/  IMAD.MOV.U32 R214, RZ, RZ, R231 ;  /* 0x000000ffffd67224 */ /* 0x000fe200078e00e7 */
[----:B------:R-:W-:Y:S01]  /*5e40*/  PRMT R87, R2, 0x5410, R10 ;  /* 0x0000541002577816 */ /* 0x000fe2000000000a */
[----:B------:R-:W-:Y:S01]  /*5e50*/  FFMA.FTZ R2, R238, UR4, -R16 ;  /* 0x00000004ee027c23 */ /* 0x000fe20008010810 */
[----:B------:R-:W-:Y:S01]  /*5e60*/  IMAD.MOV.U32 R238, RZ, RZ, R43 ;  /* 0x000000ffffee7224 */ /* 0x000fe200078e002b */
[----:B------:R-:W-:Y:S01]  /*5e70*/  LOP3.LUT R10, R21, 0xff, RZ, 0xc0, !PT ;  /* 0x000000ff150a7812 */ /* 0x000fe200078ec0ff */
[----:B------:R-:W-:Y:S01]  /*5e80*/  HMMA.16816.F32 R40, R4, R12, R80 ;  /* 0x0000000c0428723c */ /* 0x000fe20000001850 */
[----:B------:R-:W-:Y:S01]  /*5e90*/  SHF.R.U32.HI R3, RZ, 0x8, R3 ;  /* 0x00000008ff037819 */ /* 0x000fe20000011603 */
[----:B------:R-:W-:Y:S01]  /*5ea0*/  IMAD.MOV.U32 R231, RZ, RZ, R230 ;  /* 0x000000ffffe77224 */ /* 0x000fe200078e00e6 */
[----:B------:R-:W-:Y:S01]  /*5eb0*/  SHF.R.U32.HI R11, RZ, 0x8, R84 ;  /* 0x00000008ff0b7819 */ /* 0x000fe20000011654 */
[----:B------:R-:W-:Y:S01]  /*5ec0*/  IMAD.MOV.U32 R230, RZ, RZ, R94 ;  /* 0x000000ffffe67224 */ /* 0x000fe200078e005e */
[----:B-1----:R-:W-:-:S02]  /*5ed0*/  SHF.R.U32.HI R9, RZ, 0x18, R21 ;  /* 0x00000018ff097819 */ /* 0x002fc40000011615 */
[----:B------:R-:W-:Y:S01]  /*5ee0*/  IMAD.MOV.U32 R81, RZ, RZ, R112 ;  /* 0x000000ffff517224 */ /* 0x000fe200078e0070 */
[----:B------:R-:W-:Y:S01]  /*5ef0*/  PRMT R12, R10, 0x5410, R3 ;  /* 0x000054100a0c7816 */ /* 0x000fe20000000003 */
[----:B------:R1:W-:Y:S01]  /*5f00*/  MUFU.EX2 R112, R2 ;  /* 0x0000000200707308 */ /* 0x0003e20000000800 */
[----:B------:R-:W-:Y:S02]  /*5f10*/  IMAD.MOV.U32 R82, RZ, RZ, R109 ;  /* 0x000000ffff527224 */ /* 0x000fe400078e006d */
[----:B------:R-:W-:Y:S01]  /*5f20*/  FFMA.FTZ R10, R239, UR4, -R16 ;  /* 0x00000004ef0a7c23 */ /* 0x000fe20008010810 */
[----:B------:R-:W-:Y:S01]  /*5f30*/  IMAD.MOV.U32 R83, RZ, RZ, R110 ;  /* 0x000000ffff537224 */ /* 0x000fe200078e006e */
[C---:B------:R-:W-:Y:S01]  /*5f40*/  HMMA.16816.F32 R32, R4.reuse, R14, R60 ;  /* 0x0000000e0420723c */ /* 0x040fe2000000183c */
[----:B------:R-:W-:Y:S01]  /*5f50*/  IMAD.MOV.U32 R94, RZ, RZ, R23 ;  /* 0x000000ffff5e7224 */ /* 0x000fe200078e0017 */
[----:B------:R-:W-:Y:S01]  /*5f60*/  LOP3.LUT R3, R24, 0xffff, RZ, 0xc0, !PT ;  /* 0x0000ffff18037812 */ /* 0x000fe200078ec0ff */
[----:B------:R-:W-:Y:S01]  /*5f70*/  IMAD.MOV.U32 R234, RZ, RZ, R103 ;  /* 0x000000ffffea7224 */ /* 0x000fe200078e0067 */
[----:B------:R3:W-:Y:S01]  /*5f80*/  MUFU.EX2 R110, R8 ;  /* 0x00000008006e7308 */ /* 0x0007e20000000800 */
[----:B------:R-:W-:Y:S01]  /*5f90*/  PRMT R54, R85, 0x5410, R11 ;  /* 0x0000541055367816 */ /* 0x000fe2000000000b */
[C---:B------:R-:W-:Y:S01]  /*5fa0*/  HMMA.16816.F32 R60, R4.reuse, R28, R64 ;  /* 0x0000001c043c723c */ /* 0x040fe20000001840 */
[----:B------:R-:W-:Y:S01]  /*5fb0*/  SHF.R.U32.HI R3, RZ, 0x8, R3 ;  /* 0x00000008ff037819 */ /* 0x000fe20000011603 */
[--C-:B------:R-:W-:Y:S01]  /*5fc0*/  FFMA.FTZ R11, R246, UR4, -R16.reuse ;  /* 0x00000004f60b7c23 */ /* 0x100fe20008010810 */
[----:B------:R-:W-:Y:S01]  /*5fd0*/  FFMA.FTZ R14, R247, UR4, -R16 ;  /* 0x00000004f70e7c23 */ /* 0x000fe20008010810 */
[----:B------:R-:W-:Y:S01]  /*5fe0*/  SHF.R.U32.HI R15, RZ, 0x18, R39 ;  /* 0x00000018ff0f7819 */ /* 0x000fe20000011627 */
[----:B------:R-:W-:Y:S01]  /*5ff0*/  IMAD.MOV.U32 R239, RZ, RZ, R83 ;  /* 0x000000ffffef7224 */ /* 0x000fe200078e0053 */
[----:B------:R4:W-:Y:S01]  /*6000*/  MUFU.EX2 R108, R10 ;  /* 0x0000000a006c7308 */ /* 0x0009e20000000800 */
[----:B-1----:R-:W-:Y:S01]  /*6010*/  SHF.R.U32.HI R2, RZ, 0x10, R21 ;  /* 0x00000010ff027819 */ /* 0x002fe20000011615 */
[----:B------:R-:W-:Y:S01]  /*6020*/  HMMA.16816.F32 R56, R4, R30, R56 ;  /* 0x0000001e0438723c */ /* 0x000fe20000001838 */
[----:B------:R-:W1:Y:S02]  /*6030*/  LDSM.16.MT88.4 R20, [R204+0x5000] ;  /* 0x00500000cc14783b */ /* 0x000e640000004200 */
[----:B------:R-:W-:-:S02]  /*6040*/  LOP3.LUT R2, R2, 0xff, RZ, 0xc0, !PT ;  /* 0x000000ff02027812 */ /* 0x000fc400078ec0ff */
[----:B------:R-:W5:Y:S01]  /*6050*/  LDSM.16.MT88.4 R28, [R205+0x5000] ;  /* 0x00500000cd1c783b */ /* 0x000f620000004200 */
[----:B------:R-:W-:Y:S01]  /*6060*/  MUFU.EX2 R103, R11 ;  /* 0x0000000b00677308 */ /* 0x000fe20000000800 */
[----:B------:R-:W-:Y:S01]  /*6070*/  PRMT R13, R2, 0x5410, R9 ;  /* 0x00005410020d7816 */ /* 0x000fe20000000009 */
[----:B------:R-:W-:Y:S01]  /*6080*/  FFMA.FTZ R2, R235, UR4, -R16 ;  /* 0x00000004eb027c23 */ /* 0x000fe20008010810 */
[----:B---3--:R-:W-:Y:S01]  /*6090*/  SHF.R.U32.HI R8, RZ, 0x18, R24 ;  /* 0x00000018ff087819 */ /* 0x008fe20000011618 */
[----:B------:R-:W-:Y:S01]  /*60a0*/  FFMA.FTZ R6, R244, UR4, -R17 ;  /* 0x00000004f4067c23 */ /* 0x000fe20008010811 */
[----:B------:R-:W-:Y:S01]  /*60b0*/  LOP3.LUT R9, R24, 0xff, RZ, 0xc0, !PT ;  /* 0x000000ff18097812 */ /* 0x000fe200078ec0ff */
[----:B------:R-:W-:Y:S01]  /*60c0*/  IMAD.MOV.U32 R235, RZ, RZ, R179 ;  /* 0x000000ffffeb7224 */ /* 0x000fe200078e00b3 */
[--C-:B------:R-:W-:Y:S01]  /*60d0*/  HSET2.LE.AND R7, R27, R0.reuse, PT ;  /* 0x000000001b077233 */ /* 0x100fe20003803000 */
[----:B------:R3:W3:Y:S01]  /*60e0*/  MUFU.EX2 R109, R2 ;  /* 0x00000002006d7308 */ /* 0x0006e20000000800 */
[----:B------:R-:W-:Y:S01]  /*60f0*/  PRMT R55, R9, 0x5410, R3 ;  /* 0x0000541009377816 */ /* 0x000fe20000000003 */
[----:B------:R-:W-:Y:S01]  /*6100*/  IMAD.MOV.U32 R179, RZ, RZ, R158 ;  /* 0x000000ffffb37224 */ /* 0x000fe200078e009e */
[----:B------:R-:W-:-:S02]  /*6110*/  HSET2.LE.AND R5, R12, R0, PT ;  /* 0x000000000c057233 */ /* 0x000fc40003803000 */
[----:B--2---:R-:W-:Y:S02]  /*6120*/  F2FP.F16.F32.PACK_AB R3, R116, R117 ;  /* 0x000000757403723e */ /* 0x004fe400000000ff */
[----:B----4-:R-:W-:Y:S01]  /*6130*/  LOP3.LUT R10, R102, 0xff, RZ, 0xc0, !PT ;  /* 0x000000ff660a7812 */ /* 0x010fe200078ec0ff */
[----:B------:R-:W-:Y:S01]  /*6140*/  MUFU.EX2 R107, R6 ;  /* 0x00000006006b7308 */ /* 0x000fe20000000800 */
[----:B------:R-:W-:Y:S02]  /*6150*/  SHF.R.U32.HI R9, RZ, 0x8, R38 ;  /* 0x00000008ff097819 */ /* 0x000fe40000011626 */
[----:B------:R-:W-:Y:S02]  /*6160*/  PRMT R38, R10, 0x5410, R113 ;  /* 0x000054100a267816 */ /* 0x000fe40000000071 */
[----:B------:R-:W-:Y:S02]  /*6170*/  PRMT R37, R79, 0x5410, R9 ;  /* 0x000054104f257816 */ /* 0x000fe40000000009 */
[----:B------:R-:W-:Y:S01]  /*6180*/  HSET2.LE.AND R12, R19, R0, PT ;  /* 0x00000000130c7233 */ /* 0x000fe20003803000 */
[----:B------:R2:W4:Y:S01]  /*6190*/  MUFU.EX2 R102, R14 ;  /* 0x0000000e00667308 */ /* 0x0005220000000800 */
[----:B---3--:R-:W-:-:S02]  /*61a0*/  SHF.R.U32.HI R2, RZ, 0x10, R24 ;  /* 0x00000010ff027819 */ /* 0x008fc40000011618 */
[----:B------:R-:W-:Y:S02]  /*61b0*/  F2FP.F16.F32.PACK_AB R4, R109, R110 ;  /* 0x0000006e6d04723e */ /* 0x000fe400000000ff */
[----:B------:R-:W-:Y:S02]  /*61c0*/  LOP3.LUT R2, R2, 0xff, RZ, 0xc0, !PT ;  /* 0x000000ff02027812 */ /* 0x000fe400078ec0ff */
[----:B------:R-:W-:Y:S02]  /*61d0*/  LOP3.LUT R7, R7, R4, RZ, 0xc0, !PT ;  /* 0x0000000407077212 */ /* 0x000fe400078ec0ff */
[----:B------:R-:W-:Y:S01]  /*61e0*/  PRMT R80, R2, 0x5410, R8 ;  /* 0x0000541002507816 */ /* 0x000fe20000000008 */
[----:B------:R-:W-:Y:S01]  /*61f0*/  FFMA.FTZ R2, R186, UR4, -R18 ;  /* 0x00000004ba027c23 */ /* 0x000fe20008010812 */
[----:B------:R-:W-:Y:S02]  /*6200*/  F2FP.F16.F32.PACK_AB R8, R118, R119 ;  /* 0x000000777608723e */ /* 0x000fe400000000ff */
[----:B------:R-:W-:Y:S01]  /*6210*/  F2FP.F16.F32.PACK_AB R9, R228, R229 ;  /* 0x000000e5e409723e */ /* 0x000fe200000000ff */
[----:B------:R3:W-:Y:S01]  /*6220*/  MUFU.EX2 R111, R2 ;  /* 0x00000002006f7308 */ /* 0x0007e20000000800 */
[----:B------:R-:W-:Y:S01]  /*6230*/  LOP3.LUT R4, R5, R8, RZ, 0xc0, !PT ;  /* 0x0000000805047212 */ /* 0x000fe200078ec0ff */
[--C-:B------:R-:W-:Y:S01]  /*6240*/  FFMA.FTZ R5, R245, UR4, -R17.reuse ;  /* 0x00000004f5057c23 */ /* 0x100fe20008010811 */
[----:B------:R-:W-:Y:S01]  /*6250*/  LOP3.LUT R8, R77, 0xff, RZ, 0xc0, !PT ;  /* 0x000000ff4d087812 */ /* 0x000fe200078ec0ff */
[----:B--2---:R-:W-:-:S04]  /*6260*/  FFMA.FTZ R14, R248, UR4, -R17 ;  /* 0x00000004f80e7c23 */ /* 0x004fc80008010811 */
[----:B------:R2:W4:Y:S08]  /*6270*/  MUFU.EX2 R106, R5 ;  /* 0x00000005006a7308 */ /* 0x0005300000000800 */
[----:B------:R1:W-:Y:S01]  /*6280*/  MUFU.EX2 R85, R14 ;  /* 0x0000000e00557308 */ /* 0x0003e20000000800 */
[----:B---3--:R-:W-:Y:S02]  /*6290*/  HSET2.LE.AND R2, R36, R0, PT ;  /* 0x0000000024027233 */ /* 0x008fe40003803000 */
[----:B------:R-:W-:Y:S01]  /*62a0*/  PRMT R36, R8, 0x5410, R78 ;  /* 0x0000541008247816 */ /* 0x000fe2000000004e */
[----:B------:R-:W-:-:S02]  /*62b0*/  FFMA.FTZ R8, R241, UR4, -R17 ;  /* 0x00000004f1087c23 */ /* 0x000fc40008010811 */
[----:B------:R-:W-:Y:S02]  /*62c0*/  LOP3.LUT R6, R2, R3, RZ, 0xc0, !PT ;  /* 0x0000000302067212 */ /* 0x000fe400078ec0ff */
[--C-:B------:R-:W-:Y:S01]  /*62d0*/  HSET2.LE.AND R2, R13, R0.reuse, PT ;  /* 0x000000000d027233 */ /* 0x100fe20003803000 */
[----:B------:R3:W-:Y:S01]  /*62e0*/  MUFU.EX2 R104, R8 ;  /* 0x0000000800687308 */ /* 0x0007e20000000800 */
[----:B------:R-:W-:Y:S02]  /*62f0*/  F2FP.F16.F32.PACK_AB R3, R108, R112 ;  /* 0x000000706c03723e */ /* 0x000fe400000000ff */
[----:B------:R-:W-:Y:S02]  /*6300*/  F2FP.F16.F32.PACK_AB R13, R134, R177 ;  /* 0x000000b1860d723e */ /* 0x000fe400000000ff */
[----:B--2---:R-:W-:Y:S01]  /*6310*/  LOP3.LUT R5, R2, R3, RZ, 0xc0, !PT ;  /* 0x0000000302057212 */ /* 0x004fe200078ec0ff */
[--C-:B------:R-:W-:Y:S01]  /*6320*/  FFMA.FTZ R2, R240, UR4, -R17.reuse ;  /* 0x00000004f0027c23 */ /* 0x100fe20008010811 */
[----:B------:R-:W-:Y:S01]  /*6330*/  F2FP.F16.F32.PACK_AB R3, R193, R202 ;  /* 0x000000cac103723e */ /* 0x000fe200000000ff */
[----:B-1----:R-:W-:Y:S01]  /*6340*/  FFMA.FTZ R14, R238, UR4, -R17 ;  /* 0x00000004ee0e7c23 */ /* 0x002fe20008010811 */
[----:B------:R-:W-:Y:S01]  /*6350*/  IMAD.MOV.U32 R238, RZ, RZ, R215 ;  /* 0x000000ffffee7224 */ /* 0x000fe200078e00d7 */
[----:B------:R1:W-:Y:S01]  /*6360*/  MUFU.EX2 R105, R2 ;  /* 0x0000000200697308 */ /* 0x0003e20000000800 */
[----:B------:R-:W-:Y:S01]  /*6370*/  IMAD.MOV.U32 R215, RZ, RZ, R178 ;  /* 0x000000ffffd77224 */ /* 0x000fe200078e00b2 */
[----:B------:R-:W-:Y:S01]  /*6380*/  HMMA.16816.F32 R44, R4, R20, R44 ;  /* 0x00000014042c723c */ /* 0x000fe2000000182c */
[----:B------:R-:W-:Y:S01]  /*6390*/  IMAD.MOV.U32 R178, RZ, RZ, R149 ;  /* 0x000000ffffb27224 */ /* 0x000fe200078e0095 */
[----:B---3--:R-:W-:-:S04]  /*63a0*/  HSET2.LE.AND R8, R26, R0, PT ;  /* 0x000000001a087233 */ /* 0x008fc80003803000 */
[----:B------:R-:W-:Y:S01]  /*63b0*/  HMMA.16816.F32 R48, R4, R22, R48 ;  /* 0x000000160430723c */ /* 0x000fe20000001830 */
[----:B------:R-:W-:-:S05]  /*63c0*/  LOP3.LUT R8, R8, R9, RZ, 0xc0, !PT ;  /* 0x0000000908087212 */ /* 0x000fca00078ec0ff */
[C---:B-----5:R-:W-:Y:S01]  /*63d0*/  HMMA.16816.F32 R72, R4.reuse, R28, R72 ;  /* 0x0000001c0448723c */ /* 0x060fe20000001848 */
[----:B------:R-:W-:Y:S02]  /*63e0*/  LOP3.LUT R9, R12, R13, RZ, 0xc0, !PT ;  /* 0x0000000d0c097212 */ /* 0x000fe400078ec0ff */
[--C-:B-1----:R-:W-:Y:S02]  /*63f0*/  HSET2.LE.AND R2, R100, R0.reuse, PT ;  /* 0x0000000064027233 */ /* 0x102fe40003803000 */
[----:B------:R-:W-:Y:S01]  /*6400*/  LOP3.LUT R13, R39, 0xff, RZ, 0xc0, !PT ;  /* 0x000000ff270d7812 */ /* 0x000fe200078ec0ff */
[----:B------:R-:W-:Y:S02]  /*6410*/  HMMA.16816.F32 R68, R4, R30, R68 ;  /* 0x0000001e0444723c */ /* 0x000fe40000001844 */
[----:B------:R-:W-:Y:S02]  /*6420*/  LOP3.LUT R10, R2, R3, RZ, 0xc0, !PT ;  /* 0x00000003020a7212 */ /* 0x000fe400078ec0ff */
[----:B------:R-:W-:-:S02]  /*6430*/  HSET2.LE.AND R2, R101, R0, PT ;  /* 0x0000000065027233 */ /* 0x000fc40003803000 */
[----:B------:R-:W-:Y:S01]  /*6440*/  F2FP.F16.F32.PACK_AB R3, R132, R133 ;  /* 0x000000858403723e */ /* 0x000fe200000000ff */
[----:B------:R-:W-:Y:S01]  /*6450*/  FFMA.FTZ R7, R95, UR4, -R17 ;  /* 0x000000045f077c23 */ /* 0x000fe20008010811 */
[C---:B------:R-:W-:Y:S02]  /*6460*/  LOP3.LUT R5, R25.reuse, 0xff, RZ, 0xc0, !PT ;  /* 0x000000ff19057812 */ /* 0x040fe400078ec0ff */
[----:B------:R-:W-:Y:S01]  /*6470*/  LOP3.LUT R11, R2, R3, RZ, 0xc0, !PT ;  /* 0x00000003020b7212 */ /* 0x000fe200078ec0ff */
[----:B------:R1:W-:Y:S01]  /*6480*/  MUFU.EX2 R95, R7 ;  /* 0x00000007005f7308 */ /* 0x0003e20000000800 */
[----:B------:R-:W-:Y:S02]  /*6490*/  LOP3.LUT R2, R25, 0xffff, RZ, 0xc0, !PT ;  /* 0x0000ffff19027812 */ /* 0x000fe400078ec0ff */
[--C-:B------:R-:W-:Y:S02]  /*64a0*/  SHF.R.U32.HI R3, RZ, 0x10, R25.reuse ;  /* 0x00000010ff037819 */ /* 0x100fe40000011619 */
[----:B------:R-:W-:Y:S01]  /*64b0*/  SHF.R.U32.HI R4, RZ, 0x8, R2 ;  /* 0x00000008ff047819 */ /* 0x000fe20000011602 */
[C---:B------:R-:W-:Y:S01]  /*64c0*/  HMMA.16816.F32 R76, R8.reuse, R22, R32 ;  /* 0x00000016084c723c */ /* 0x040fe20000001820 */
[----:B------:R-:W-:Y:S01]  /*64d0*/  LOP3.LUT R2, R3, 0xff, RZ, 0xc0, !PT ;  /* 0x000000ff03027812 */ /* 0x000fe200078ec0ff */
[----:B------:R-:W-:Y:S01]  /*64e0*/  FFMA.FTZ R3, R242, UR4, -R16 ;  /* 0x00000004f2037c23 */ /* 0x000fe20008010810 */
[----:B------:R-:W-:Y:S01]  /*64f0*/  SHF.R.U32.HI R6, RZ, 0x18, R25 ;  /* 0x00000018ff067819 */ /* 0x000fe20000011619 */
[----:B------:R-:W-:Y:S01]  /*6500*/  LDSM.16.MT88.4 R32, [R205+0x5400] ;  /* 0x00540000cd20783b */ /* 0x000fe20000004200 */
[----:B------:R-:W-:Y:S01]  /*6510*/  PRMT R5, R5, 0x5410, R4 ;  /* 0x0000541005057816 */ /* 0x000fe20000000004 */
[----:B------:R2:W-:Y:S01]  /*6520*/  MUFU.EX2 R101, R3 ;  /* 0x0000000300657308 */ /* 0x0005e20000000800 */
[----:B------:R-:W-:Y:S01]  /*6530*/  FFMA.FTZ R4, R243, UR4, -R16 ;  /* 0x00000004f3047c23 */ /* 0x000fe20008010810 */
[----:B------:R-:W3:Y:S01]  /*6540*/  LDSM.16.MT88.4 R24, [R204+0x5400] ;  /* 0x00540000cc18783b */ /* 0x000ee20000004200 */
[----:B------:R-:W-:Y:S01]  /*6550*/  HMMA.16816.F32 R40, R8, R20, R40 ;  /* 0x000000140828723c */ /* 0x000fe20000001828 */
[----:B-1----:R-:W-:-:S02]  /*6560*/  HSET2.LE.AND R7, R36, R0, PT ;  /* 0x0000000024077233 */ /* 0x002fc40003803000 */
[----:B------:R-:W-:Y:S02]  /*6570*/  LDSM.16.MT88.4 R20, [R204+0x5800] ;  /* 0x00580000cc14783b */ /* 0x000fe40000004200 */
[----:B------:R1:W5:Y:S01]  /*6580*/  MUFU.EX2 R100, R4 ;  /* 0x0000000400647308 */ /* 0x0003620000000800 */
[C---:B------:R-:W-:Y:S06]  /*6590*/  HMMA.16816.F32 R64, R8.reuse, R28, R60 ;  /* 0x0000001c0840723c */ /* 0x040fec000000183c */
[----:B------:R-:W-:Y:S01]  /*65a0*/  HMMA.16816.F32 R56, R8, R30, R56 ;  /* 0x0000001e0838723c */ /* 0x000fe20000001838 */
[----:B--2---:R-:W-:-:S02]  /*65b0*/  PRMT R3, R2, 0x5410, R6 ;  /* 0x0000541002037816 */ /* 0x004fc40000000006 */
[----:B------:R-:W-:Y:S02]  /*65c0*/  LOP3.LUT R2, R39, 0xffff, RZ, 0xc0, !PT ;  /* 0x0000ffff27027812 */ /* 0x000fe400078ec0ff */
[----:B----4-:R-:W-:Y:S02]  /*65d0*/  F2FP.F16.F32.PACK_AB R6, R102, R103 ;  /* 0x000000676606723e */ /* 0x010fe400000000ff */
[----:B------:R-:W-:Y:S01]  /*65e0*/  FFMA.FTZ R8, R249, UR4, -R17 ;  /* 0x00000004f9087c23 */ /* 0x000fe20008010811 */
[----:B------:R-:W-:Y:S02]  /*65f0*/  SHF.R.U32.HI R12, RZ, 0x8, R2 ;  /* 0x00000008ff0c7819 */ /* 0x000fe40000011602 */
[--C-:B------:R-:W-:Y:S01]  /*6600*/  HSET2.LE.AND R2, R5, R0.reuse, PT ;  /* 0x0000000005027233 */ /* 0x100fe20003803000 */
[----:B------:R2:W4:Y:S01]  /*6610*/  MUFU.EX2 R84, R8 ;  /* 0x0000000800547308 */ /* 0x0005220000000800 */
[----:B------:R-:W-:Y:S02]  /*6620*/  HSET2.LE.AND R5, R3, R0, PT ;  /* 0x0000000003057233 */ /* 0x000fe40003803000 */
[----:B------:R-:W-:-:S02]  /*6630*/  F2FP.F16.F32.PACK_AB R3, R106, R107 ;  /* 0x0000006b6a03723e */ /* 0x000fc400000000ff */
[----:B------:R-:W-:Y:S02]  /*6640*/  PRMT R19, R13, 0x5410, R12 ;  /* 0x000054100d137816 */ /* 0x000fe4000000000c */
[----:B-1----:R-:W-:Y:S01]  /*6650*/  LOP3.LUT R4, R2, R3, RZ, 0xc0, !PT ;  /* 0x0000000302047212 */ /* 0x002fe200078ec0ff */
[----:B------:R-:W-:Y:S01]  /*6660*/  FFMA.FTZ R3, R94, UR4, -R17 ;  /* 0x000000045e037c23 */ /* 0x000fe20008010811 */
[----:B------:R-:W-:Y:S02]  /*6670*/  LOP3.LUT R5, R5, R6, RZ, 0xc0, !PT ;  /* 0x0000000605057212 */ /* 0x000fe400078ec0ff */
[----:B------:R-:W-:Y:S01]  /*6680*/  SHF.R.U32.HI R6, RZ, 0x10, R39 ;  /* 0x00000010ff067819 */ /* 0x000fe20000011627 */
[----:B------:R1:W-:Y:S01]  /*6690*/  MUFU.EX2 R94, R3 ;  /* 0x00000003005e7308 */ /* 0x0003e20000000800 */
[----:B------:R-:W-:Y:S02]  /*66a0*/  HSET2.LE.AND R2, R37, R0, PT ;  /* 0x0000000025027233 */ /* 0x000fe40003803000 */
[----:B------:R-:W-:-:S02]  /*66b0*/  LOP3.LUT R13, R6, 0xff, RZ, 0xc0, !PT ;  /* 0x000000ff060d7812 */ /* 0x000fc400078ec0ff */
[----:B-----5:R-:W-:Y:S02]  /*66c0*/  F2FP.F16.F32.PACK_AB R12, R100, R101 ;  /* 0x00000065640c723e */ /* 0x020fe400000000ff */
[----:B------:R-:W-:Y:S01]  /*66d0*/  PRMT R9, R13, 0x5410, R15 ;  /* 0x000054100d097816 */ /* 0x000fe2000000000f */
[--C-:B------:R-:W-:Y:S01]  /*66e0*/  FFMA.FTZ R13, R81, UR4, -R16.reuse ;  /* 0x00000004510d7c23 */ /* 0x100fe20008010810 */
[----:B------:R-:W-:Y:S01]  /*66f0*/  LOP3.LUT R7, R7, R12, RZ, 0xc0, !PT ;  /* 0x0000000c07077212 */ /* 0x000fe200078ec0ff */
[----:B------:R-:W-:Y:S01]  /*6700*/  FFMA.FTZ R12, R234, UR4, -R16 ;  /* 0x00000004ea0c7c23 */ /* 0x000fe20008010810 */
[--C-:B------:R-:W-:Y:S01]  /*6710*/  HSET2.LE.AND R11, R38, R0.reuse, PT ;  /* 0x00000000260b7233 */ /* 0x100fe20003803000 */
[----:B------:R-:W-:Y:S01]  /*6720*/  IMAD.MOV.U32 R234, RZ, RZ, R82 ;  /* 0x000000ffffea7224 */ /* 0x000fe200078e0052 */
[----:B--2---:R-:W-:Y:S01]  /*6730*/  F2FP.F16.F32.PACK_AB R8, R124, R125 ;  /* 0x0000007d7c08723e */ /* 0x004fe200000000ff */
[----:B------:R2:W-:Y:S01]  /*6740*/  MUFU.EX2 R83, R12 ;  /* 0x0000000c00537308 */ /* 0x0005e20000000800 */
[--C-:B------:R-:W-:Y:S01]  /*6750*/  HSET2.LE.AND R9, R9, R0.reuse, PT ;  /* 0x0000000009097233 */ /* 0x100fe20003803000 */
[----:B------:R-:W-:Y:S01]  /*6760*/  FFMA.FTZ R15, R233, UR4, -R17 ;  /* 0x00000004e90f7c23 */ /* 0x000fe20008010811 */
[----:B-1----:R-:W-:Y:S01]  /*6770*/  F2FP.F16.F32.PACK_AB R3, R104, R105 ;  /* 0x000000696803723e */ /* 0x002fe200000000ff */
[----:B------:R-:W-:Y:S01]  /*6780*/  IMAD.MOV.U32 R233, RZ, RZ, R219 ;  /* 0x000000ffffe97224 */ /* 0x000fe200078e00db */
[----:B------:R-:W-:Y:S01]  /*6790*/  LOP3.LUT R11, R11, R8, RZ, 0xc0, !PT ;  /* 0x000000080b0b7212 */ /* 0x000fe200078ec0ff */
[----:B------:R-:W-:Y:S01]  /*67a0*/  IMAD.MOV.U32 R219, RZ, RZ, R151 ;  /* 0x000000ffffdb7224 */ /* 0x000fe200078e0097 */
[----:B------:R-:W-:Y:S01]  /*67b0*/  LOP3.LUT R6, R2, R3, RZ, 0xc0, !PT ;  /* 0x0000000302067212 */ /* 0x000fe200078ec0ff */
[----:B------:R-:W-:Y:S01]  /*67c0*/  MUFU.EX2 R82, R13 ;  /* 0x0000000d00527308 */ /* 0x000fe20000000800 */
[----:B------:R-:W-:-:S02]  /*67d0*/  HSET2.LE.AND R2, R54, R0, PT ;  /* 0x0000000036027233 */ /* 0x000fc40003803000 */
[----:B------:R-:W-:-:S03]  /*67e0*/  F2FP.F16.F32.PACK_AB R3, R252, R216 ;  /* 0x000000d8fc03723e */ /* 0x000fc600000000ff */
[C---:B---3--:R-:W-:Y:S01]  /*67f0*/  HMMA.16816.F32 R60, R4.reuse, R24, R44 ;  /* 0x00000018043c723c */ /* 0x048fe2000000182c */
[----:B------:R-:W-:Y:S02]  /*6800*/  LOP3.LUT R10, R2, R3, RZ, 0xc0, !PT ;  /* 0x00000003020a7212 */ /* 0x000fe400078ec0ff */
[----:B------:R-:W-:Y:S02]  /*6810*/  HSET2.LE.AND R2, R19, R0, PT ;  /* 0x0000000013027233 */ /* 0x000fe40003803000 */
[----:B------:R-:W-:Y:S01]  /*6820*/  F2FP.F16.F32.PACK_AB R3, R217, R192 ;  /* 0x000000c0d903723e */ /* 0x000fe200000000ff */
[C---:B------:R-:W-:Y:S01]  /*6830*/  HMMA.16816.F32 R48, R4.reuse, R26, R48 ;  /* 0x0000001a0430723c */ /* 0x040fe20000001830 */
[----:B--2---:R-:W-:Y:S02]  /*6840*/  F2FP.F16.F32.PACK_AB R12, R129, R131 ;  /* 0x00000083810c723e */ /* 0x004fe400000000ff */
[----:B------:R-:W-:Y:S02]  /*6850*/  LOP3.LUT R8, R2, R3, RZ, 0xc0, !PT ;  /* 0x0000000302087212 */ /* 0x000fe400078ec0ff */
[----:B------:R-:W-:Y:S01]  /*6860*/  LOP3.LUT R2, R97, 0xff, RZ, 0xc0, !PT ;  /* 0x000000ff61027812 */ /* 0x000fe200078ec0ff */
[----:B------:R-:W-:Y:S01]  /*6870*/  HMMA.16816.F32 R44, R4, R32, R72 ;  /* 0x00000020042c723c */ /* 0x000fe20000001848 */
[----:B------:R-:W-:Y:S01]  /*6880*/  SHF.R.U32.HI R3, RZ, 0x8, R96 ;  /* 0x00000008ff037819 */ /* 0x000fe20000011660 */
[----:B------:R-:W-:Y:S01]  /*6890*/  MUFU.EX2 R72, R14 ;  /* 0x0000000e00487308 */ /* 0x000fe20000000800 */
[----:B------:R-:W-:-:S02]  /*68a0*/  LOP3.LUT R9, R9, R12, RZ, 0xc0, !PT ;  /* 0x0000000c09097212 */ /* 0x000fc400078ec0ff */
[----:B------:R-:W-:Y:S01]  /*68b0*/  PRMT R31, R2, 0x5410, R98 ;  /* 0x00005410021f7816 */ /* 0x000fe20000000062 */
[----:B------:R-:W-:Y:S01]  /*68c0*/  HMMA.16816.F32 R36, R4, R34, R68 ;  /* 0x000000220424723c */ /* 0x000fe20000001844 */
[----:B------:R-:W-:Y:S01]  /*68d0*/  PRMT R54, R99, 0x5410, R3 ;  /* 0x0000541063367816 */ /* 0x000fe20000000003 */
[----:B------:R-:W-:Y:S01]  /*68e0*/  FFMA.FTZ R2, R250, UR4, -R16 ;  /* 0x00000004fa027c23 */ /* 0x000fe20008010810 */
[----:B------:R-:W-:Y:S01]  /*68f0*/  LOP3.LUT R3, R53, 0xffff, RZ, 0xc0, !PT ;  /* 0x0000ffff35037812 */ /* 0x000fe200078ec0ff */
[----:B------:R-:W-:Y:S01]  /*6900*/  MUFU.EX2 R250, R15 ;  /* 0x0000000f00fa7308 */ /* 0x000fe20000000800 */
[----:B------:R-:W-:Y:S01]  /*6910*/  SHF.R.U32.HI R12, RZ, 0x8, R88 ;  /* 0x00000008ff0c7819 */ /* 0x000fe20000011658 */
[----:B------:R-:W-:Y:S01]  /*6920*/  HMMA.16816.F32 R40, R8, R24, R40 ;  /* 0x000000180828723c */ /* 0x000fe20000001828 */
[----:B------:R-:W-:Y:S01]  /*6930*/  FFMA.FTZ R6, R251, UR4, -R16 ;  /* 0x00000004fb067c23 */ /* 0x000fe20008010810 */
[----:B------:R-:W-:Y:S02]  /*6940*/  LOP3.LUT R5, R53, 0xff, RZ, 0xc0, !PT ;  /* 0x000000ff35057812 */ /* 0x000fe400078ec0ff */
[----:B------:R-:W-:-:S02]  /*6950*/  SHF.R.U32.HI R3, RZ, 0x8, R3 ;  /* 0x00000008ff037819 */ /* 0x000fc40000011603 */
[C---:B------:R-:W-:Y:S01]  /*6960*/  HMMA.16816.F32 R68, R8.reuse, R26, R76 ;  /* 0x0000001a0844723c */ /* 0x040fe2000000184c */
[----:B------:R1:W-:Y:S01]  /*6970*/  MUFU.EX2 R81, R2 ;  /* 0x0000000200517308 */ /* 0x0003e20000000800 */
[----:B------:R-:W2:Y:S01]  /*6980*/  LDSM.16.MT88.4 R24, [R205+0x5800] ;  /* 0x00580000cd18783b */ /* 0x000ea20000004200 */
[----:B------:R-:W-:Y:S02]  /*6990*/  SHF.R.U32.HI R4, RZ, 0x18, R53 ;  /* 0x00000018ff047819 */ /* 0x000fe40000011635 */
[----:B------:R-:W-:Y:S01]  /*69a0*/  PRMT R28, R5, 0x5410, R3 ;  /* 0x00005410051c7816 */ /* 0x000fe20000000003 */
[--C-:B------:R-:W-:Y:S01]  /*69b0*/  FFMA.FTZ R3, R239, UR4, -R17.reuse ;  /* 0x00000004ef037c23 */ /* 0x100fe20008010811 */
[----:B------:R-:W-:Y:S01]  /*69c0*/  LOP3.LUT R7, R89, 0xff, RZ, 0xc0, !PT ;  /* 0x000000ff59077812 */ /* 0x000fe200078ec0ff */
[----:B------:R-:W-:Y:S01]  /*69d0*/  FFMA.FTZ R5, R234, UR4, -R17 ;  /* 0x00000004ea057c23 */ /* 0x000fe20008010811 */
[----:B------:R3:W5:Y:S01]  /*69e0*/  MUFU.EX2 R75, R6 ;  /* 0x00000006004b7308 */ /* 0x0007620000000800 */
[----:B------:R-:W-:Y:S01]  /*69f0*/  PRMT R30, R91, 0x5410, R12 ;  /* 0x000054105b1e7816 */ /* 0x000fe2000000000c */
[C---:B------:R-:W-:Y:S01]  /*6a00*/  HMMA.16816.F32 R64, R8.reuse, R32, R64 ;  /* 0x000000200840723c */ /* 0x040fe20000001840 */
[----:B------:R-:W-:Y:S01]  /*6a10*/  PRMT R29, R7, 0x5410, R90 ;  /* 0x00005410071d7816 */ /* 0x000fe2000000005a */
[----:B------:R-:W-:Y:S01]  /*6a20*/  FFMA.FTZ R17, R237, UR4, -R16 ;  /* 0x00000004ed117c23 */ /* 0x000fe20008010810 */
[--C-:B------:R-:W-:Y:S01]  /*6a30*/  HSET2.LE.AND R12, R92, R0.reuse, PT ;  /* 0x000000005c0c7233 */ /* 0x100fe20003803000 */
[----:B------:R-:W-:Y:S01]  /*6a40*/  IMAD.MOV.U32 R237, RZ, RZ, R191 ;  /* 0x000000ffffed7224 */ /* 0x000fe200078e00bf */
[----:B----4-:R-:W-:Y:S01]  /*6a50*/  F2FP.F16.F32.PACK_AB R7, R84, R85 ;  /* 0x000000555407723e */ /* 0x010fe200000000ff */
[----:B------:R4:W-:Y:S01]  /*6a60*/  MUFU.EX2 R74, R3 ;  /* 0x00000003004a7308 */ /* 0x0009e20000000800 */
[----:B-1----:R-:W-:Y:S01]  /*6a70*/  SHF.R.U32.HI R2, RZ, 0x10, R53 ;  /* 0x00000010ff027819 */ /* 0x002fe20000011635 */
[----:B------:R-:W-:Y:S01]  /*6a80*/  HMMA.16816.F32 R32, R8, R34, R56 ;  /* 0x000000220820723c */ /* 0x000fe20000001838 */
[----:B------:R-:W-:Y:S01]  /*6a90*/  IMAD.MOV.U32 R191, RZ, RZ, R214 ;  /* 0x000000ffffbf7224 */ /* 0x000fe200078e00d6 */
[----:B------:R-:W-:Y:S01]  /*6aa0*/  LOP3.LUT R14, R52, 0xff, RZ, 0xc0, !PT ;  /* 0x000000ff340e7812 */ /* 0x000fe200078ec0ff */
[----:B------:R-:W-:Y:S01]  /*6ab0*/  IMAD.MOV.U32 R214, RZ, RZ, R159 ;  /* 0x000000ffffd67224 */ /* 0x000fe200078e009f */
[----:B------:R-:W-:Y:S01]  /*6ac0*/  LOP3.LUT R2, R2, 0xff, RZ, 0xc0, !PT ;  /* 0x000000ff02027812 */ /* 0x000fe200078ec0ff */
[----:B------:R-:W-:Y:S01]  /*6ad0*/  IMAD.MOV.U32 R234, RZ, RZ, R157 ;  /* 0x000000ffffea7224 */ /* 0x000fe200078e009d */
[----:B------:R1:W-:Y:S01]  /*6ae0*/  MUFU.EX2 R73, R5 ;  /* 0x0000000500497308 */ /* 0x0003e20000000800 */
[----:B---3--:R-:W-:Y:S01]  /*6af0*/  HSET2.LE.AND R6, R93, R0, PT ;  /* 0x000000005d067233 */ /* 0x008fe20003803000 */
[----:B------:R-:W-:Y:S01]  /*6b00*/  IMAD.MOV.U32 R239, RZ, RZ, R156 ;  /* 0x000000ffffef7224 */ /* 0x000fe200078e009c */
[----:B------:R-:W-:-:S02]  /*6b10*/  PRMT R19, R2, 0x5410, R4 ;  /* 0x0000541002137816 */ /* 0x000fc40000000004 */
[--C-:B------:R-:W-:Y:S02]  /*6b20*/  HSET2.LE.AND R2, R55, R0.reuse, PT ;  /* 0x0000000037027233 */ /* 0x100fe40003803000 */
[----:B-----5:R-:W-:Y:S01]  /*6b30*/  F2FP.F16.F32.PACK_AB R13, R75, R81 ;  /* 0x000000514b0d723e */ /* 0x020fe200000000ff */
[----:B------:R-:W-:Y:S01]  /*6b40*/  MUFU.EX2 R55, R17 ;  /* 0x0000001100377308 */ /* 0x000fe20000000800 */
[----:B----4-:R-:W-:Y:S02]  /*6b50*/  F2FP.F16.F32.PACK_AB R3, R94, R95 ;  /* 0x0000005f5e03723e */ /* 0x010fe400000000ff */
[----:B------:R-:W-:Y:S02]  /*6b60*/  LOP3.LUT R6, R6, R7, RZ, 0xc0, !PT ;  /* 0x0000000706067212 */ /* 0x000fe400078ec0ff */
[----:B------:R-:W-:Y:S02]  /*6b70*/  LOP3.LUT R4, R2, R3, RZ, 0xc0, !PT ;  /* 0x0000000302047212 */ /* 0x000fe400078ec0ff */
[----:B------:R-:W-:-:S02]  /*6b80*/  HSET2.LE.AND R2, R80, R0, PT ;  /* 0x0000000050027233 */ /* 0x000fc40003803000 */
[----:B------:R-:W-:Y:S02]  /*6b90*/  F2FP.F16.F32.PACK_AB R3, R82, R83 ;  /* 0x000000535203723e */ /* 0x000fe400000000ff */
[--C-:B------:R-:W-:Y:S02]  /*6ba0*/  HSET2.LE.AND R11, R114, R0.reuse, PT ;  /* 0x00000000720b7233 */ /* 0x100fe40003803000 */
[----:B-1----:R-:W-:Y:S02]  /*6bb0*/  LOP3.LUT R5, R2, R3, RZ, 0xc0, !PT ;  /* 0x0000000302057212 */ /* 0x002fe400078ec0ff */
[----:B------:R-:W-:Y:S01]  /*6bc0*/  LOP3.LUT R7, R12, R13, RZ, 0xc0, !PT ;  /* 0x0000000d0c077212 */ /* 0x000fe200078ec0ff */
[----:B------:R-:W-:Y:S01]  /*6bd0*/  FFMA.FTZ R13, R232, UR4, -R16 ;  /* 0x00000004e80d7c23 */ /* 0x000fe20008010810 */
[--C-:B------:R-:W-:Y:S01]  /*6be0*/  HSET2.LE.AND R2, R115, R0.reuse, PT ;  /* 0x0000000073027233 */ /* 0x100fe20003803000 */
[----:B------:R-:W-:Y:S01]  /*6bf0*/  IMAD.MOV.U32 R232, RZ, RZ, R190 ;  /* 0x000000ffffe87224 */ /* 0x000fe200078e00be */
[--C-:B------:R-:W-:Y:S01]  /*6c00*/  HSET2.LE.AND R9, R86, R0.reuse, PT ;  /* 0x0000000056097233 */ /* 0x100fe20003803000 */
[----:B------:R1:W3:Y:S01]  /*6c10*/  MUFU.EX2 R56, R13 ;  /* 0x0000000d00387308 */ /* 0x0002e20000000800 */
[----:B------:R-:W-:Y:S01]  /*6c20*/  F2FP.F16.F32.PACK_AB R8, R120, R121 ;  /* 0x000000797808723e */ /* 0x000fe200000000ff */
[C---:B--2---:R-:W-:Y:S01]  /*6c30*/  HMMA.16816.F32 R156, R4.reuse, R24, R44 ;  /* 0x00000018049c723c */ /* 0x044fe2000000182c */
[----:B------:R-:W-:Y:S01]  /*6c40*/  F2FP.F16.F32.PACK_AB R12, R212, R213 ;  /* 0x000000d5d40c723e */ /* 0x000fe200000000ff */
[----:B------:R-:W-:Y:S01]  /*6c50*/  IMAD.MOV.U32 R186, RZ, RZ, R232 ;  /* 0x000000ffffba7224 */ /* 0x000fe200078e00e8 */
[----:B------:R-:W-:Y:S01]  /*6c60*/  F2FP.F16.F32.PACK_AB R3, R210, R211 ;  /* 0x000000d3d203723e */ /* 0x000fe200000000ff */
[----:B------:R-:W-:Y:S01]  /*6c70*/  IMAD.MOV.U32 R190, RZ, RZ, R150 ;  /* 0x000000ffffbe7224 */ /* 0x000fe200078e0096 */
[----:B------:R-:W-:Y:S01]  /*6c80*/  LOP3.LUT R11, R11, R8, RZ, 0xc0, !PT ;  /* 0x000000080b0b7212 */ /* 0x000fe200078ec0ff */
[C---:B------:R-:W-:Y:S01]  /*6c90*/  HMMA.16816.F32 R60, R4.reuse, R20, R60 ;  /* 0x00000014043c723c */ /* 0x040fe2000000183c */
[----:B------:R-:W-:Y:S01]  /*6ca0*/  LOP3.LUT R10, R2, R3, RZ, 0xc0, !PT ;  /* 0x00000003020a7212 */ /* 0x000fe200078ec0ff */
[----:B------:R-:W-:Y:S01]  /*6cb0*/  IMAD.MOV.U32 R232, RZ, RZ, R219 ;  /* 0x000000ffffe87224 */ /* 0x000fe200078e00db */
[----:B------:R-:W-:Y:S01]  /*6cc0*/  LOP3.LUT R8, R9, R12, RZ, 0xc0, !PT ;  /* 0x0000000c09087212 */ /* 0x000fe200078ec0ff */
[----:B------:R-:W-:Y:S01]  /*6cd0*/  IMAD.MOV.U32 R219, RZ, RZ, R162 ;  /* 0x000000ffffdb7224 */ /* 0x000fe200078e00a2 */
[----:B------:R-:W-:Y:S01]  /*6ce0*/  LOP3.LUT R9, R52, 0xffff, RZ, 0xc0, !PT ;  /* 0x0000ffff34097812 */ /* 0x000fe200078ec0ff */
[----:B------:R-:W-:Y:S01]  /*6cf0*/  HMMA.16816.F32 R48, R4, R22, R48 ;  /* 0x000000160430723c */ /* 0x000fe20000001830 */
[----:B------:R-:W-:-:S02]  /*6d00*/  HSET2.LE.AND R2, R87, R0, PT ;  /* 0x0000000057027233 */ /* 0x000fc40003803000 */
[----:B------:R-:W-:Y:S02]  /*6d10*/  F2FP.F16.F32.PACK_AB R3, R122, R123 ;  /* 0x0000007b7a03723e */ /* 0x000fe400000000ff */
[----:B-1----:R-:W-:Y:S01]  /*6d20*/  SHF.R.U32.HI R13, RZ, 0x8, R9 ;  /* 0x00000008ff0d7819 */ /* 0x002fe20000011609 */
[----:B------:R-:W-:Y:S01]  /*6d30*/  HMMA.16816.F32 R44, R4, R26, R36 ;  /* 0x0000001a042c723c */ /* 0x000fe20000001824 */
[----:B------:R-:W-:Y:S01]  /*6d40*/  LOP3.LUT R9, R2, R3, RZ, 0xc0, !PT ;  /* 0x0000000302097212 */ /* 0x000fe200078ec0ff */
[----:B------:R-:W-:Y:S01]  /*6d50*/  FFMA.FTZ R2, R148, UR4, -R16 ;  /* 0x0000000494027c23 */ /* 0x000fe20008010810 */
[--C-:B------:R-:W-:Y:S01]  /*6d60*/  SHF.R.U32.HI R12, RZ, 0x10, R52.reuse ;  /* 0x00000010ff0c7819 */ /* 0x100fe20000011634 */
[----:B------:R-:W1:Y:S01]  /*6d70*/  LDSM.16.MT88.4 R148, [R204+0x5c00] ;  /* 0x005c0000cc94783b */ /* 0x000e620000004200 */
[----:B------:R-:W-:Y:S01]  /*6d80*/  SHF.R.U32.HI R15, RZ, 0x18, R52 ;  /* 0x00000018ff0f7819 */ /* 0x000fe20000011634 */
[----:B------:R2:W-:Y:S01]  /*6d90*/  MUFU.EX2 R53, R2 ;  /* 0x0000000200357308 */ /* 0x0005e20000000800 */
[----:B------:R-:W-:Y:S01]  /*6da0*/  LOP3.LUT R12, R12, 0xff, RZ, 0xc0, !PT ;  /* 0x000000ff0c0c7812 */ /* 0x000fe200078ec0ff */
[--C-:B------:R-:W-:Y:S01]  /*6db0*/  FFMA.FTZ R4, R194, UR4, -R18.reuse ;  /* 0x00000004c2047c23 */ /* 0x100fe20008010812 */
[----:B------:R-:W-:Y:S01]  /*6dc0*/  PRMT R3, R14, 0x5410, R13 ;  /* 0x000054100e037816 */ /* 0x000fe2000000000d */
[----:B------:R-:W-:Y:S01]  /*6dd0*/  FFMA.FTZ R13, R187, UR4, -R18 ;  /* 0x00000004bb0d7c23 */ /* 0x000fe20008010812 */
[----:B------:R-:W-:Y:S01]  /*6de0*/  PRMT R5, R12, 0x5410, R15 ;  /* 0x000054100c057816 */ /* 0x000fe2000000000f */
[----:B------:R-:W-:Y:S01]  /*6df0*/  HMMA.16816.F32 R40, R8, R20, R40 ;  /* 0x000000140828723c */ /* 0x000fe20000001828 */
[--C-:B------:R-:W-:Y:S01]  /*6e00*/  HSET2.LE.AND R14, R54, R0.reuse, PT ;  /* 0x00000000360e7233 */ /* 0x100fe20003803000 */
[----:B------:R4:W-:Y:S01]  /*6e10*/  MUFU.EX2 R52, R4 ;  /* 0x0000000400347308 */ /* 0x0009e20000000800 */
[----:B------:R-:W-:-:S02]  /*6e20*/  HSET2.LE.AND R15, R31, R0, PT ;  /* 0x000000001f0f7233 */ /* 0x000fc40003803000 */
[--C-:B------:R-:W-:Y:S01]  /*6e30*/  HSET2.LE.AND R6, R30, R0.reuse, PT ;  /* 0x000000001e067233 */ /* 0x100fe20003803000 */
[C---:B------:R-:W-:Y:S01]  /*6e40*/  HMMA.16816.F32 R36, R8.reuse, R22, R68 ;  /* 0x000000160824723c */ /* 0x040fe20000001844 */
[--C-:B------:R-:W-:Y:S01]  /*6e50*/  HSET2.LE.AND R12, R29, R0.reuse, PT ;  /* 0x000000001d0c7233 */ /* 0x100fe20003803000 */
[----:B------:R-:W-:Y:S01]  /*6e60*/  FADD.FTZ R20, R164, R160 ;  /* 0x000000a0a4147221 */ /* 0x000fe20000010000 */
[--C-:B------:R-:W-:Y:S01]  /*6e70*/  HSET2.LE.AND R17, R28, R0.reuse, PT ;  /* 0x000000001c117233 */ /* 0x100fe20003803000 */
[----:B------:R-:W-:Y:S01]  /*6e80*/  MUFU.EX2 R13, R13 ;  /* 0x0000000d000d7308 */ /* 0x000fe20000000800 */
[----:B--2---:R-:W-:Y:S01]  /*6e90*/  FFMA.FTZ R2, R235, UR4, -R16 ;  /* 0x00000004eb027c23 */ /* 0x004fe20008010810 */
[--C-:B------:R-:W-:Y:S01]  /*6ea0*/  HSET2.LE.AND R16, R19, R0.reuse, PT ;  /* 0x0000000013107233 */ /* 0x100fe20003803000 */
[----:B------:R-:W-:Y:S01]  /*6eb0*/  FADD.FTZ R19, R165, R140 ;  /* 0x0000008ca5137221 */ /* 0x000fe20000010000 */
[--C-:B------:R-:W-:Y:S01]  /*6ec0*/  HSET2.LE.AND R3, R3, R0.reuse, PT ;  /* 0x0000000003037233 */ /* 0x100fe20003803000 */
[----:B------:R-:W-:Y:S01]  /*6ed0*/  FADD.FTZ R21, R152, R142 ;  /* 0x0000008e98157221 */ /* 0x000fe20000010000 */
[----:B------:R-:W-:Y:S01]  /*6ee0*/  HSET2.LE.AND R0, R5, R0, PT ;  /* 0x0000000005007233 */ /* 0x000fe20003803000 */
[----:B------:R-:W-:Y:S01]  /*6ef0*/  IMAD.MOV.U32 R235, RZ, RZ, R233 ;  /* 0x000000ffffeb7224 */ /* 0x000fe200078e00e9 */
[----:B------:R2:W5:Y:S01]  /*6f00*/  MUFU.EX2 R251, R2 ;  /* 0x0000000200fb7308 */ /* 0x0005620000000800 */
[----:B----4-:R-:W-:Y:S01]  /*6f10*/  FADD.FTZ R4, R234, R239 ;  /* 0x000000efea047221 */ /* 0x010fe20000010000 */
[----:B------:R-:W-:Y:S01]  /*6f20*/  F2FP.F16.F32.PACK_AB R5, R250, R72 ;  /* 0x00000048fa05723e */ /* 0x000fe200000000ff */
[----:B------:R-:W-:Y:S01]  /*6f30*/  IMAD.MOV.U32 R239, RZ, RZ, R237 ;  /* 0x000000ffffef7224 */ /* 0x000fe200078e00ed */
[----:B------:R-:W-:Y:S01]  /*6f40*/  HMMA.16816.F32 R32, R8, R26, R32 ;  /* 0x0000001a0820723c */ /* 0x000fe20000001820 */
[----:B------:R-:W-:Y:S01]  /*6f50*/  IMAD.MOV.U32 R234, RZ, RZ, R236 ;  /* 0x000000ffffea7224 */ /* 0x000fe200078e00ec */
[----:B------:R-:W4:Y:S01]  /*6f60*/  LDSM.16.MT88.4 R28, [R205+0x5c00] ;  /* 0x005c0000cd1c783b */ /* 0x000f220000004200 */
[----:B------:R-:W-:-:S02]  /*6f70*/  IMAD.MOV.U32 R233, RZ, RZ, R190 ;  /* 0x000000ffffe97224 */ /* 0x000fc400078e00be */
[----:B------:R-:W-:Y:S02]  /*6f80*/  IMAD.MOV.U32 R237, RZ, RZ, R215 ;  /* 0x000000ffffed7224 */ /* 0x000fe400078e00d7 */
[----:B------:R-:W-:Y:S02]  /*6f90*/  IMAD.MOV.U32 R236, RZ, RZ, R167 ;  /* 0x000000ffffec7224 */ /* 0x000fe400078e00a7 */
[----:B------:R-:W-:Y:S02]  /*6fa0*/  IMAD.MOV.U32 R190, RZ, RZ, R163 ;  /* 0x000000ffffbe7224 */ /* 0x000fe400078e00a3 */
[----:B------:R-:W-:Y:S02]  /*6fb0*/  IMAD.MOV.U32 R215, RZ, RZ, R161 ;  /* 0x000000ffffd77224 */ /* 0x000fe400078e00a1 */
[----:B--2---:R-:W-:Y:S01]  /*6fc0*/  FFMA.FTZ R2, R195, UR4, -R18 ;  /* 0x00000004c3027c23 */ /* 0x004fe20008010812 */
[----:B------:R-:W-:Y:S01]  /*6fd0*/  FADD.FTZ R18, R238, R4 ;  /* 0x00000004ee127221 */ /* 0x000fe20000010000 */
[----:B---3--:R-:W-:Y:S01]  /*6fe0*/  F2FP.F16.F32.PACK_AB R4, R55, R56 ;  /* 0x000000383704723e */ /* 0x008fe200000000ff */
[----:B------:R-:W-:Y:S01]  /*6ff0*/  IMAD.MOV.U32 R238, RZ, RZ, R191 ;  /* 0x000000ffffee7224 */ /* 0x000fe200078e00bf */
[----:B------:R2:W3:Y:S01]  /*7000*/  MUFU.EX2 R248, R2 ;  /* 0x0000000200f87308 */ /* 0x0004e20000000800 */
[----:B-----5:R-:W-:Y:S01]  /*7010*/  F2FP.F16.F32.PACK_AB R7, R251, R53 ;  /* 0x00000035fb07723e */ /* 0x020fe200000000ff */
[----:B------:R-:W-:Y:S01]  /*7020*/  IMAD.MOV.U32 R191, RZ, RZ, R166 ;  /* 0x000000ffffbf7224 */ /* 0x000fe200078e00a6 */
[----:B------:R-:W-:Y:S01]  /*7030*/  LOP3.LUT R165, R0, R4, RZ, 0xc0, !PT ;  /* 0x0000000400a57212 */ /* 0x000fe200078ec0ff */
[----:B------:R-:W-:Y:S01]  /*7040*/  FADD.FTZ R0, R141, R19 ;  /* 0x000000138d007221 */ /* 0x000fe20000010000 */
[----:B------:R-:W-:Y:S01]  /*7050*/  FADD.FTZ R4, R186, R20 ;  /* 0x00000014ba047221 */ /* 0x000fe20000010000 */
[----:B------:R-:W-:Y:S01]  /*7060*/  LOP3.LUT R167, R12, R7, RZ, 0xc0, !PT ;  /* 0x000000070ca77212 */ /* 0x000fe200078ec0ff */
[----:B------:R-:W-:Y:S01]  /*7070*/  HMMA.16816.F32 R160, R8, R24, R64 ;  /* 0x0000001808a0723c */ /* 0x000fe20000001840 */
[----:B------:R-:W-:Y:S01]  /*7080*/  FADD.FTZ R0, R146, R0 ;  /* 0x0000000092007221 */ /* 0x000fe20000010000 */
[----:B------:R-:W-:Y:S01]  /*7090*/  FADD.FTZ R4, R155, R4 ;  /* 0x000000049b047221 */ /* 0x000fe20000010000 */
[----:B------:R-:W-:Y:S01]  /*70a0*/  LOP3.LUT R166, R6, R5, RZ, 0xc0, !PT ;  /* 0x0000000506a67212 */ /* 0x000fe200078ec0ff */
[----:B------:R-:W-:-:S02]  /*70b0*/  IMAD.MOV.U32 R186, RZ, RZ, R238 ;  /* 0x000000ffffba7224 */ /* 0x000fc400078e00ee */
[----:B------:R-:W-:Y:S01]  /*70c0*/  FADD.FTZ R7, R145, R0 ;  /* 0x0000000091077221 */ /* 0x000fe20000010000 */
[----:B------:R-:W-:Y:S01]  /*70d0*/  FADD.FTZ R5, R239, R4 ;  /* 0x00000004ef057221 */ /* 0x000fe20000010000 */
[----:B------:R-:W-:Y:S01]  /*70e0*/  F2FP.F16.F32.PACK_AB R0, R188, R189 ;  /* 0x000000bdbc00723e */ /* 0x000fe200000000ff */
[----:B------:R-:W-:Y:S01]  /*70f0*/  IMAD.MOV.U32 R239, RZ, RZ, R232 ;  /* 0x000000ffffef7224 */ /* 0x000fe200078e00e8 */
[----:B------:R-:W-:Y:S01]  /*7100*/  F2FP.F16.F32.PACK_AB R4, R13, R111 ;  /* 0x0000006f0d04723e */ /* 0x000fe200000000ff */
[----:B------:R-:W-:Y:S01]  /*7110*/  IMAD.MOV.U32 R232, RZ, RZ, R190 ;  /* 0x000000ffffe87224 */ /* 0x000fe200078e00be */
[----:B--2---:R-:W-:Y:S01]  /*7120*/  F2FP.F16.F32.PACK_AB R2, R73, R74 ;  /* 0x0000004a4902723e */ /* 0x004fe200000000ff */
[----:B------:R-:W-:Y:S02]  /*7130*/  IMAD.MOV.U32 R190, RZ, RZ, R182 ;  /* 0x000000ffffbe7224 */ /* 0x000fe400078e00b6 */
[----:B------:R-:W-:Y:S01]  /*7140*/  IMAD.MOV.U32 R182, RZ, RZ, R171 ;  /* 0x000000ffffb67224 */ /* 0x000fe200078e00ab */
[----:B------:R-:W-:Y:S01]  /*7150*/  LOP3.LUT R164, R3, R2, RZ, 0xc0, !PT ;  /* 0x0000000203a47212 */ /* 0x000fe200078ec0ff */
[----:B------:R-:W-:Y:S01]  /*7160*/  FADD.FTZ R3, R143, R21 ;  /* 0x000000158f037221 */ /* 0x000fe20000010000 */
[----:B------:R-:W-:Y:S01]  /*7170*/  FADD.FTZ R2, R235, R18 ;  /* 0x00000012eb027221 */ /* 0x000fe20000010000 */
[----:B------:R-:W-:-:S02]  /*7180*/  IMAD.MOV.U32 R235, RZ, RZ, R233 ;  /* 0x000000ffffeb7224 */ /* 0x000fc400078e00e9 */
[----:B------:R-:W-:Y:S01]  /*7190*/  FADD.FTZ R3, R153, R3 ;  /* 0x0000000399037221 */ /* 0x000fe20000010000 */
[----:B------:R-:W-:Y:S01]  /*71a0*/  FADD.FTZ R8, R154, R2 ;  /* 0x000000029a087221 */ /* 0x000fe20000010000 */
[----:B---3--:R-:W-:Y:S01]  /*71b0*/  F2FP.F16.F32.PACK_AB R2, R248, R52 ;  /* 0x00000034f802723e */ /* 0x008fe200000000ff */
[----:B------:R-:W-:Y:S02]  /*71c0*/  IMAD.MOV.U32 R233, RZ, RZ, R191 ;  /* 0x000000ffffe97224 */ /* 0x000fe400078e00bf */
[----:B------:R-:W-:Y:S01]  /*71d0*/  FADD.FTZ R6, R234, R3 ;  /* 0x00000003ea067221 */ /* 0x000fe20000010000 */
[----:B------:R-:W-:Y:S01]  /*71e0*/  IMAD.MOV.U32 R234, RZ, RZ, R237 ;  /* 0x000000ffffea7224 */ /* 0x000fe200078e00ed */
[----:B------:R-:W-:Y:S01]  /*71f0*/  F2FP.F16.F32.PACK_AB R3, R200, R201 ;  /* 0x000000c9c803723e */ /* 0x000fe200000000ff */
[----:B------:R-:W-:Y:S01]  /*7200*/  IMAD.MOV.U32 R237, RZ, RZ, R219 ;  /* 0x000000ffffed7224 */ /* 0x000fe200078e00db */
[----:B------:R-:W-:Y:S01]  /*7210*/  LOP3.LUT R171, R15, R2, RZ, 0xc0, !PT ;  /* 0x000000020fab7212 */ /* 0x000fe200078ec0ff */
[----:B------:R-:W-:Y:S01]  /*7220*/  IMAD.MOV.U32 R219, RZ, RZ, R170 ;  /* 0x000000ffffdb7224 */ /* 0x000fe200078e00aa */
[----:B------:R-:W-:Y:S01]  /*7230*/  LOP3.LUT R170, R14, R0, RZ, 0xc0, !PT ;  /* 0x000000000eaa7212 */ /* 0x000fe200078ec0ff */
[----:B------:R-:W-:-:S02]  /*7240*/  IMAD.MOV.U32 R238, RZ, RZ, R236 ;  /* 0x000000ffffee7224 */ /* 0x000fc400078e00ec */
        /* <DEDUP_REMOVED lines=106> */
[C---:B-1----:R-:W-:Y:S01]  /*78f0*/  HMMA.16816.F32 R140, R164.reuse, R148, R60 ;  /* 0x00000094a48c723c */ /* 0x042fe2000000183c */
        /* <DEDUP_REMOVED lines=9> */
[----:B------:R-:W-:-:S02]  /*7990*/  VIADD R216, R209, 0x400 ;  /* 0x00000400d1d87836 */ /* 0x000fc40000000000 */
[----:B------:R-:W-:Y:S01]  /*79a0*/  HMMA.16816.F32 R144, R168, R148, R40 ;  /* 0x00000094a890723c */ /* 0x000fe20000001828 */
[C---:B------:R-:W-:Y:S02]  /*79b0*/  VIADD R215, R209.reuse, 0x800 ;  /* 0x00000800d1d77836 */ /* 0x040fe40000000000 */
[C---:B------:R-:W-:Y:S02]  /*79c0*/  VIADD R214, R209.reuse, 0xc00 ;  /* 0x00000c00d1d67836 */ /* 0x040fe40000000000 */
[C---:B------:R-:W-:Y:S01]  /*79d0*/  VIADD R213, R209.reuse, 0x1000 ;  /* 0x00001000d1d57836 */ /* 0x040fe20000000000 */
[----:B----4-:R-:W-:Y:S01]  /*79e0*/  HMMA.16816.F32 R156, R164, R28, R156 ;  /* 0x0000001ca49c723c */ /* 0x010fe2000000189c */
[C---:B------:R-:W-:Y:S02]  /*79f0*/  VIADD R212, R209.reuse, 0x1400 ;  /* 0x00001400d1d47836 */ /* 0x040fe40000000000 */
[C---:B------:R-:W-:Y:S02]  /*7a00*/  VIADD R211, R209.reuse, 0x1800 ;  /* 0x00001800d1d37836 */ /* 0x040fe40000000000 */
[----:B------:R-:W-:Y:S01]  /*7a10*/  VIADD R210, R209, 0x1c00 ;  /* 0x00001c00d1d27836 */ /* 0x000fe20000000000 */
[C---:B------:R-:W-:Y:S06]  /*7a20*/  HMMA.16816.F32 R148, R168.reuse, R150, R36 ;  /* 0x00000096a894723c */ /* 0x040fec0000001824 */
[----:B------:R-:W-:Y:S06]  /*7a30*/  HMMA.16816.F32 R160, R168, R28, R160 ;  /* 0x0000001ca8a0723c */ /* 0x000fec00000018a0 */
[-C--:B------:R-:W-:Y:S06]  /*7a40*/  HMMA.16816.F32 R164, R164, R30.reuse, R44 ;  /* 0x0000001ea4a4723c */ /* 0x080fec000000182c */
[----:B------:R-:W-:Y:S01]  /*7a50*/  HMMA.16816.F32 R168, R168, R30, R32 ;  /* 0x0000001ea8a8723c */ /* 0x000fe20000001820 */
[----:B------:R-:W-:-:S08]  /*7a60*/  NOP ;  /* 0x0000000000007918 */ /* 0x000fd00000000000 */
[----:B------:R-:W-:-:S15]  /*7a70*/  @!P0 BRA `(.L_x_532) ;  /* 0x0000006800148947 */ /* 0x000fde0003800000 */
[----:B------:R-:W-:Y:S01]  /*7a80*/  IMAD.WIDE.U32 R244, R127, -0x326172a9, RZ ;  /* 0xcd9e8d577ff47825 */ /* 0x000fe200078e00ff */
[----:B------:R-:W-:Y:S01]  /*7a90*/  IADD3 R217, R220, -0x2, RZ ;  /* 0xfffffffedcd97810 */ /* 0x000fe20007ffe0ff */
[----:B------:R-:W-:Y:S01]  /*7aa0*/  ULDC UR4, c[0x0][0x2ec] ;  /* 0x0000bb0000047ab9 */ /* 0x000fe20000000800 */
[----:B------:R-:W-:Y:S01]  /*7ab0*/  MOV R132, R137 ;  /* 0x0000008900847202 */ /* 0x000fe20000000f00 */
[----:B------:R-:W-:Y:S01]  /*7ac0*/  IMAD.WIDE.U32 R242, R223, -0x326172a9, RZ ;  /* 0xcd9e8d57dff27825 */ /* 0x000fe200078e00ff */
[----:B------:R-:W-:Y:S01]  /*7ad0*/  LOP3.LUT R234, R245, R126, RZ, 0x3c, !PT ;  /* 0x0000007ef5ea7212 */ /* 0x000fe200078e3cff */
[----:B------:R-:W-:Y:S01]  /*7ae0*/  ULDC.64 UR10, c[0x0][0x220] ;  /* 0x00008800000a7ab9 */ /* 0x000fe20000000a00 */
[----:B------:R-:W-:Y:S01]  /*7af0*/  MOV R3, R138 ;  /* 0x0000008a00037202 */ /* 0x000fe20000000f00 */
[----:B------:R-:W-:Y:S01]  /*7b00*/  IMAD.WIDE.U32 R218, R221, -0x2daee0ad, RZ ;  /* 0xd2511f53ddda7825 */ /* 0x000fe200078e00ff */
[----:B------:R-:W-:Y:S01]  /*7b10*/  LOP3.LUT R232, R243, R126, RZ, 0x3c, !PT ;  /* 0x0000007ef3e87212 */ /* 0x000fe200078e3cff */
[----:B------:R-:W-:Y:S01]  /*7b20*/  ULDC.64 UR12, c[0x0][0x250] ;  /* 0x00009400000c7ab9 */ /* 0x000fe20000000a00 */
[----:B------:R-:W-:Y:S01]  /*7b30*/  MOV R134, R135 ;  /* 0x0000008700867202 */ /* 0x000fe20000000f00 */
[----:B------:R-:W-:Y:S01]  /*7b40*/  IMAD.WIDE.U32 R234, R234, -0x2daee0ad, RZ ;  /* 0xd2511f53eaea7825 */ /* 0x000fe200078e00ff */
[----:B------:R-:W-:Y:S01]  /*7b50*/  MOV R133, R136 ;  /* 0x0000008800857202 */ /* 0x000fe20000000f00 */
[----:B------:R-:W-:Y:S01]  /*7b60*/  ULDC.64 UR6, c[0x0][0x218] ;  /* 0x0000860000067ab9 */ /* 0x000fe20000000a00 */
[----:B------:R-:W-:Y:S01]  /*7b70*/  ULDC.64 UR8, c[0x0][0x248] ;  /* 0x0000920000087ab9 */ /* 0x000fe20000000a00 */
[----:B------:R-:W-:Y:S01]  /*7b80*/  IMAD.WIDE.U32 R232, R232, -0x2daee0ad, RZ ;  /* 0xd2511f53e8e87825 */ /* 0x000fe200078e00ff */
[----:B------:R-:W-:Y:S06]  /*7b90*/  BRA `(.L_x_533) ;  /* 0x00000000006c7947 */ /* 0x000fec0003800000 */
.L_x_535:
        /* <DEDUP_REMOVED lines=27> */
.L_x_533:
[----:B------:R-:W2:Y:S01]  /*7d50*/  LDL.64 R10, [R1+0x40] ;  /* 0x00004000010a7983 */ /* 0x000ea20000100a00 */
[----:B------:R-:W-:Y:S01]  /*7d60*/  SHF.R.S32.HI R0, RZ, 0x1f, R217 ;  /* 0x0000001fff007819 */ /* 0x000fe200000114d9 */
[----:B------:R-:W-:Y:S04]  /*7d70*/  DEPBAR.LE SB0, 0x0 ;  /* 0x000080000000791a */ /* 0x000fe80000000000 */
[----:B------:R-:W3:Y:S01]  /*7d80*/  LDL R6, [R1+0x34] ;  /* 0x0000340001067983 */ /* 0x000ee20000100800 */
[----:B------:R-:W-:Y:S02]  /*7d90*/  IMAD R0, R0, UR12, RZ ;  /* 0x0000000c00007c24 */ /* 0x000fe4000f8e02ff */
[C---:B------:R-:W-:Y:S01]  /*7da0*/  IMAD.WIDE.U32 R4, R217.reuse, UR12, RZ ;  /* 0x0000000cd9047c25 */ /* 0x040fe2000f8e00ff */
[----:B------:R-:W-:Y:S03]  /*7db0*/  BAR.SYNC.DEFER_BLOCKING 0x0 ;  /* 0x0000000000007b1d */ /* 0x000fe60000010000 */
        /* <DEDUP_REMOVED lines=12> */
[----:B-----5:R-:W-:Y:S01]  /*7e80*/  LDGSTS.E.BYPASS.LTC128B.128 [R222+0x4000], desc[UR30][R8.64] ;  /* 0x0400000008de7fae */ /* 0x020fe2000b901d5e */
        /* <DEDUP_REMOVED lines=63> */
[----:B------:R-:W2:Y:S01]  /*8280*/  LDSM.16.M88.4 R176, [R210] ;  /* 0x00000000d2b0783b */ /* 0x000ea20000000200 */
[----:B------:R-:W-:Y:S04]  /*8290*/  DEPBAR.LE SB0, 0x0 ;  /* 0x000080000000791a */ /* 0x000fe80000000000 */
[----:B------:R-:W-:Y:S01]  /*82a0*/  FMNMX.FTZ R0, R4, R3, !PT ;  /* 0x0000000304007209 */ /* 0x000fe20007810000 */
[-C--:B------:R-:W-:Y:S01]  /*82b0*/  HMMA.16816.F32 R20, R172, R184.reuse, R20 ;  /* 0x000000b8ac14723c */ /* 0x080fe20000001814 */
[----:B------:R-:W-:Y:S04]  /*82c0*/  BAR.SYNC.DEFER_BLOCKING 0x0 ;  /* 0x0000000000007b1d */ /* 0x000fe80000010000 */
        /* <DEDUP_REMOVED lines=47> */
[-C--:B--2---:R-:W-:Y:S05]  /*85c0*/  HMMA.16816.F32 R116, R172, R176.reuse, R116 ;  /* 0x000000b0ac74723c */ /* 0x084fea0000001874 */
        /* <DEDUP_REMOVED lines=72> */
.L_x_534:
[----:B-1----:R-:W-:Y:S01]  /*8a50*/  FMNMX.FTZ R136, R72, R176, !PT ;  /* 0x000000b048887209 */ /* 0x002fe20007810000 */
[----:B------:R-:W1:Y:S01]  /*8a60*/  SHFL.BFLY PT, R138, R2, 0x2, 0x1f ;  /* 0x0c401f00028a7f89 */ /* 0x000e6200000e0000 */
[----:B------:R-:W-:Y:S01]  /*8a70*/  FMNMX.FTZ R0, R59, R177, !PT ;  /* 0x000000b13b007209 */ /* 0x000fe20007810000 */
[----:B------:R-:W-:Y:S01]  /*8a80*/  IMAD.SHL.U32 R201, R217, 0x4, RZ ;  /* 0x00000004d9c97824 */ /* 0x000fe200078e00ff */
[----:B------:R-:W-:Y:S05]  /*8a90*/  FMNMX.FTZ R136, R73, R136, !PT ;  /* 0x0000008849887209 */ /* 0x000fea0007810000 */
[----:B------:R-:W-:Y:S01]  /*8aa0*/  STL [R1+0x8c], R250 ;  /* 0x00008cfa01007387 */ /* 0x000fe20000100800 */
[----:B------:R-:W-:Y:S02]  /*8ab0*/  FMNMX.FTZ R0, R62, R0, !PT ;  /* 0x000000003e007209 */ /* 0x000fe40007810000 */
[----:B------:R-:W-:Y:S01]  /*8ac0*/  FMNMX.FTZ R136, R76, R136, !PT ;  /* 0x000000884c887209 */ /* 0x000fe20007810000 */
[----:B------:R-:W-:Y:S01]  /*8ad0*/  STL [R1+0x88], R251 ;  /* 0x000088fb01007387 */ /* 0x000fe20000100800 */
[----:B------:R-:W-:Y:S02]  /*8ae0*/  FMNMX.FTZ R0, R63, R0, !PT ;  /* 0x000000003f007209 */ /* 0x000fe40007810000 */
[----:B------:R-:W-:Y:S01]  /*8af0*/  FMNMX.FTZ R136, R77, R136, !PT ;  /* 0x000000884d887209 */ /* 0x000fe20007810000 */
[----:B------:R-:W2:Y:S01]  /*8b00*/  SHFL.BFLY PT, R137, R135, 0x2, 0x1f ;  /* 0x0c401f0087897f89 */ /* 0x000ea200000e0000 */
[----:B------:R-:W-:Y:S02]  /*8b10*/  FMNMX.FTZ R0, R74, R0, !PT ;  /* 0x000000004a007209 */ /* 0x000fe40007810000 */
[----:B------:R-:W-:Y:S05]  /*8b20*/  FMNMX.FTZ R136, R88, R136, !PT ;  /* 0x0000008858887209 */ /* 0x000fea0007810000 */
[----:B------:R-:W-:Y:S01]  /*8b30*/  STL [R1+0x7c], R222 ;  /* 0x00007cde01007387 */ /* 0x000fe20000100800 */
[----:B------:R-:W-:Y:S02]  /*8b40*/  FMNMX.FTZ R0, R75, R0, !PT ;  /* 0x000000004b007209 */ /* 0x000fe40007810000 */
[----:B------:R-:W-:Y:S01]  /*8b50*/  FMNMX.FTZ R136, R89, R136, !PT ;  /* 0x0000008859887209 */ /* 0x000fe20007810000 */
[----:B------:R-:W-:Y:S01]  /*8b60*/  STL [R1+0x78], R216 ;  /* 0x000078d801007387 */ /* 0x000fe20000100800 */
[----:B------:R-:W-:Y:S02]  /*8b70*/  FMNMX.FTZ R0, R78, R0, !PT ;  /* 0x000000004e007209 */ /* 0x000fe40007810000 */
[----:B------:R-:W-:Y:S01]  /*8b80*/  LOP3.LUT R188, R235, UR26, R218, 0x96, !PT ;  /* 0x0000001aebbc7c12 */ /* 0x000fe2000f8e96da */
[----:B------:R-:W-:Y:S01]  /*8b90*/  STL [R1+0x74], R215 ;  /* 0x000074d701007387 */ /* 0x000fe20000100800 */
[----:B-1----:R-:W-:Y:S02]  /*8ba0*/  FMNMX.FTZ R138, R2, R138, !PT ;  /* 0x0000008a028a7209 */ /* 0x002fe40007810000 */
[----:B------:R-:W-:Y:S01]  /*8bb0*/  FMNMX.FTZ R2, R92, R136, !PT ;  /* 0x000000885c027209 */ /* 0x000fe20007810000 */
[----:B------:R-:W-:Y:S01]  /*8bc0*/  STL [R1+0x70], R214 ;  /* 0x000070d601007387 */ /* 0x000fe20000100800 */
[----:B------:R-:W-:Y:S01]  /*8bd0*/  FMNMX.FTZ R0, R79, R0, !PT ;  /* 0x000000004f007209 */ /* 0x000fe20007810000 */
[----:B------:R-:W-:Y:S01]  /*8be0*/  IMAD.WIDE.U32 R188, R188, -0x326172a9, RZ ;  /* 0xcd9e8d57bcbc7825 */ /* 0x000fe200078e00ff */
[----:B------:R-:W-:Y:S01]  /*8bf0*/  FMNMX.FTZ R2, R93, R2, !PT ;  /* 0x000000025d027209 */ /* 0x000fe20007810000 */
[----:B------:R-:W-:Y:S01]  /*8c00*/  STL [R1+0x6c], R213 ;  /* 0x00006cd501007387 */ /* 0x000fe20000100800 */
[----:B------:R-:W-:Y:S02]  /*8c10*/  FMNMX.FTZ R0, R90, R0, !PT ;  /* 0x000000005a007209 */ /* 0x000fe40007810000 */
[----:B------:R-:W-:Y:S01]  /*8c20*/  FMNMX.FTZ R2, R104, R2, !PT ;  /* 0x0000000268027209 */ /* 0x000fe20007810000 */
[----:B------:R-:W-:Y:S01]  /*8c30*/  STL [R1+0x68], R212 ;  /* 0x000068d401007387 */ /* 0x000fe20000100800 */
[----:B--2---:R-:W-:Y:S02]  /*8c40*/  FMNMX.FTZ R137, R135, R137, !PT ;  /* 0x0000008987897209 */ /* 0x004fe40007810000 */
[----:B------:R-:W-:Y:S01]  /*8c50*/  FMNMX.FTZ R2, R105, R2, !PT ;  /* 0x0000000269027209 */ /* 0x000fe20007810000 */
[----:B------:R-:W1:Y:S01]  /*8c60*/  SHFL.BFLY PT, R135, R138, 0x1, 0x1f ;  /* 0x0c201f008a877f89 */ /* 0x000e6200000e0000 */
[----:B------:R-:W-:Y:S02]  /*8c70*/  FMNMX.FTZ R0, R91, R0, !PT ;  /* 0x000000005b007209 */ /* 0x000fe40007810000 */
[----:B------:R-:W-:Y:S05]  /*8c80*/  FMNMX.FTZ R2, R108, R2, !PT ;  /* 0x000000026c027209 */ /* 0x000fea0007810000 */
[----:B------:R-:W-:Y:S01]  /*8c90*/  STL [R1+0x64], R211 ;  /* 0x000064d301007387 */ /* 0x000fe20000100800 */
[----:B------:R-:W-:Y:S02]  /*8ca0*/  FMNMX.FTZ R0, R94, R0, !PT ;  /* 0x000000005e007209 */ /* 0x000fe40007810000 */
[----:B------:R-:W-:Y:S01]  /*8cb0*/  FMNMX.FTZ R2, R109, R2, !PT ;  /* 0x000000026d027209 */ /* 0x000fe20007810000 */
[----:B------:R2:W-:Y:S01]  /*8cc0*/  STL [R1+0x60], R210 ;  /* 0x000060d201007387 */ /* 0x0005e20000100800 */
[----:B------:R-:W-:Y:S02]  /*8cd0*/  FMNMX.FTZ R0, R95, R0, !PT ;  /* 0x000000005f007209 */ /* 0x000fe40007810000 */
[----:B------:R-:W-:Y:S01]  /*8ce0*/  FMNMX.FTZ R2, R120, R2, !PT ;  /* 0x0000000278027209 */ /* 0x000fe20007810000 */
[----:B------:R-:W-:Y:S01]  /*8cf0*/  STL [R1+0x5c], R209 ;  /* 0x00005cd101007387 */ /* 0x000fe20000100800 */
[----:B------:R-:W-:Y:S02]  /*8d00*/  FMNMX.FTZ R0, R106, R0, !PT ;  /* 0x000000006a007209 */ /* 0x000fe40007810000 */
[----:B------:R-:W-:Y:S01]  /*8d10*/  FMNMX.FTZ R136, R121, R2, !PT ;  /* 0x0000000279887209 */ /* 0x000fe20007810000 */
[----:B------:R-:W-:Y:S01]  /*8d20*/  STL [R1+0x58], R208 ;  /* 0x000058d001007387 */ /* 0x000fe20000100800 */
[----:B------:R-:W-:Y:S01]  /*8d30*/  FMNMX.FTZ R0, R107, R0, !PT ;  /* 0x000000006b007209 */ /* 0x000fe20007810000 */
[----:B------:R-:W-:Y:S01]  /*8d40*/  VIADD R2, R201, 0x1 ;  /* 0x00000001c9027836 */ /* 0x000fe20000000000 */
[----:B------:R-:W-:Y:S01]  /*8d50*/  FMNMX.FTZ R136, R124, R136, !PT ;  /* 0x000000887c887209 */ /* 0x000fe20007810000 */
[----:B------:R-:W-:Y:S01]  /*8d60*/  STL [R1+0x54], R207 ;  /* 0x000054cf01007387 */ /* 0x000fe20000100800 */
[----:B------:R-:W-:Y:S02]  /*8d70*/  FMNMX.FTZ R0, R110, R0, !PT ;  /* 0x000000006e007209 */ /* 0x000fe40007810000 */
[----:B------:R-:W-:Y:S01]  /*8d80*/  FMNMX.FTZ R136, R125, R136, !PT ;  /* 0x000000887d887209 */ /* 0x000fe20007810000 */
[----:B------:R-:W-:Y:S01]  /*8d90*/  STL [R1+0x50], R206 ;  /* 0x000050ce01007387 */ /* 0x000fe20000100800 */
[----:B-1----:R-:W-:Y:S02]  /*8da0*/  FMNMX.FTZ R138, R138, R135, !PT ;  /* 0x000000878a8a7209 */ /* 0x002fe40007810000 */
[----:B------:R-:W-:Y:S01]  /*8db0*/  FMNMX.FTZ R0, R111, R0, !PT ;  /* 0x000000006f007209 */ /* 0x000fe20007810000 */
[----:B------:R-:W1:Y:S01]  /*8dc0*/  SHFL.BFLY PT, R135, R136, 0x2, 0x1f ;  /* 0x0c401f0088877f89 */ /* 0x000e6200000e0000 */
[----:B------:R-:W-:Y:S01]  /*8dd0*/  LOP3.LUT R2, R219, UR33, R2, 0x96, !PT ;  /* 0x00000021db027c12 */ /* 0x000fe2000f8e9602 */
[----:B------:R-:W-:Y:S01]  /*8de0*/  FMUL.FTZ R186, R138, UR4 ;  /* 0x000000048aba7c20 */ /* 0x000fe20008410000 */
[----:B------:R-:W-:Y:S05]  /*8df0*/  FMNMX.FTZ R0, R122, R0, !PT ;  /* 0x000000007a007209 */ /* 0x000fea0007810000 */
[----:B------:R-:W3:Y:S01]  /*8e00*/  SHFL.BFLY PT, R139, R137, 0x1, 0x1f ;  /* 0x0c201f00898b7f89 */ /* 0x000ee200000e0000 */
[----:B------:R-:W-:Y:S01]  /*8e10*/  FSETP.NEU.FTZ.AND P1, PT, R138, -INF , PT ;  /* 0xff8000008a00780b */ /* 0x000fe20003f3d000 */
[----:B------:R-:W-:Y:S01]  /*8e20*/  IMAD.WIDE.U32 R176, R2, -0x326172a9, RZ ;  /* 0xcd9e8d5702b07825 */ /* 0x000fe200078e00ff */
[----:B------:R-:W-:Y:S05]  /*8e30*/  FMNMX.FTZ R0, R123, R0, !PT ;  /* 0x000000007b007209 */ /* 0x000fea0007810000 */
[----:B------:R-:W-:Y:S01]  /*8e40*/  STL [R1+0x80], R217 ;  /* 0x000080d901007387 */ /* 0x000fe20000100800 */
[----:B------:R-:W-:Y:S02]  /*8e50*/  FSEL R186, R186, RZ, P1 ;  /* 0x000000ffbaba7208 */ /* 0x000fe40000800000 */
[----:B------:R-:W-:Y:S02]  /*8e60*/  FMNMX.FTZ R0, R126, R0, !PT ;  /* 0x000000007e007209 */ /* 0x000fe40007810000 */
[----:B------:R-:W-:Y:S01]  /*8e70*/  LOP3.LUT R172, R219, UR33, R201, 0x96, !PT ;  /* 0x00000021dbac7c12 */ /* 0x000fe2000f8e96c9 */
[--C-:B------:R-:W-:Y:S01]  /*8e80*/  FFMA.FTZ R17, R17, UR4, -R186.reuse ;  /* 0x0000000411117c23 */ /* 0x100fe200080108ba */
[----:B------:R-:W-:Y:S01]  /*8e90*/  FMNMX.FTZ R0, R127, R0, !PT ;  /* 0x000000007f007209 */ /* 0x000fe20007810000 */
[----:B------:R-:W-:Y:S01]  /*8ea0*/  FFMA.FTZ R48, R48, UR4, -R186 ;  /* 0x0000000430307c23 */ /* 0x000fe200080108ba */
[----:B------:R-:W-:Y:S01]  /*8eb0*/  LOP3.LUT R190, R233, UR26, R218, 0x96, !PT ;  /* 0x0000001ae9be7c12 */ /* 0x000fe2000f8e96da */
[----:B--2---:R-:W-:Y:S01]  /*8ec0*/  MUFU.EX2 R210, R17 ;  /* 0x0000001100d27308 */ /* 0x004fe20000000800 */
[--C-:B------:R-:W-:Y:S01]  /*8ed0*/  FFMA.FTZ R36, R36, UR4, -R186.reuse ;  /* 0x0000000424247c23 */ /* 0x100fe200080108ba */
[--C-:B------:R-:W-:Y:S01]  /*8ee0*/  FFMA.FTZ R52, R52, UR4, -R186.reuse ;  /* 0x0000000434347c23 */ /* 0x100fe200080108ba */
[--C-:B------:R-:W-:Y:S01]  /*8ef0*/  FFMA.FTZ R85, R85, UR4, -R186.reuse ;  /* 0x0000000455557c23 */ /* 0x100fe200080108ba */
[--C-:B------:R-:W-:Y:S01]  /*8f00*/  FFMA.FTZ R16, R16, UR4, -R186.reuse ;  /* 0x0000000410107c23 */ /* 0x100fe200080108ba */
[--C-:B------:R-:W-:Y:S01]  /*8f10*/  FFMA.FTZ R5, R5, UR4, -R186.reuse ;  /* 0x0000000405057c23 */ /* 0x100fe200080108ba */
[----:B-1----:R-:W-:Y:S01]  /*8f20*/  FMNMX.FTZ R136, R136, R135, !PT ;  /* 0x0000008788887209 */ /* 0x002fe20007810000 */
[----:B------:R-:W-:Y:S03]  /*8f30*/  IMAD.WIDE.U32 R190, R190, -0x326172a9, RZ ;  /* 0xcd9e8d57bebe7825 */ /* 0x000fe600078e00ff */
[----:B------:R-:W-:Y:S01]  /*8f40*/  MUFU.EX2 R214, R48 ;  /* 0x0000003000d67308 */ /* 0x000fe20000000800 */
[----:B------:R-:W1:Y:S01]  /*8f50*/  SHFL.BFLY PT, R2, R0, 0x2, 0x1f ;  /* 0x0c401f0000027f89 */ /* 0x000e6200000e0000 */
[----:B---3--:R-:W-:Y:S01]  /*8f60*/  FMNMX.FTZ R137, R137, R139, !PT ;  /* 0x0000008b89897209 */ /* 0x008fe20007810000 */
[----:B------:R-:W-:Y:S01]  /*8f70*/  FFMA.FTZ R32, R32, UR4, -R186 ;  /* 0x0000000420207c23 */ /* 0x000fe200080108ba */
[--C-:B------:R-:W-:Y:S05]  /*8f80*/  LOP3.LUT R180, R191, UR25, R176.reuse, 0x96, !PT ;  /* 0x00000019bfb47c12 */ /* 0x100fea000f8e96b0 */
[----:B------:R-:W2:Y:S01]  /*8f90*/  SHFL.BFLY PT, R174, R136, 0x1, 0x1f ;  /* 0x0c201f0088ae7f89 */ /* 0x000ea200000e0000 */
[C---:B------:R-:W-:Y:S01]  /*8fa0*/  FSETP.NEU.FTZ.AND P1, PT, R137.reuse, -INF , PT ;  /* 0xff8000008900780b */ /* 0x040fe20003f3d000 */
[----:B------:R-:W-:Y:S01]  /*8fb0*/  FMUL.FTZ R185, R137, UR4 ;  /* 0x0000000489b97c20 */ /* 0x000fe20008410000 */
[----:B------:R-:W-:Y:S01]  /*8fc0*/  LOP3.LUT R176, R189, UR25, R176, 0x96, !PT ;  /* 0x00000019bdb07c12 */ /* 0x000fe2000f8e96b0 */
[----:B------:R3:W-:Y:S01]  /*8fd0*/  MUFU.EX2 R237, R16 ;  /* 0x0000001000ed7308 */ /* 0x0007e20000000800 */
[--C-:B------:R-:W-:Y:S01]  /*8fe0*/  FFMA.FTZ R21, R21, UR4, -R186.reuse ;  /* 0x0000000415157c23 */ /* 0x100fe200080108ba */
[--C-:B------:R-:W-:Y:S01]  /*8ff0*/  FFMA.FTZ R20, R20, UR4, -R186.reuse ;  /* 0x0000000414147c23 */ /* 0x100fe200080108ba */
[----:B------:R-:W-:Y:S01]  /*9000*/  FSEL R185, R185, RZ, P1 ;  /* 0x000000ffb9b97208 */ /* 0x000fe20000800000 */
[--C-:B------:R-:W-:Y:S01]  /*9010*/  FFMA.FTZ R4, R4, UR4, -R186.reuse ;  /* 0x0000000404047c23 */ /* 0x100fe200080108ba */
[----:B------:R-:W-:Y:S04]  /*9020*/  IMAD.WIDE.U32 R172, R172, -0x326172a9, RZ ;  /* 0xcd9e8d57acac7825 */ /* 0x000fe800078e00ff */
[----:B------:R-:W-:Y:S01]  /*9030*/  FFMA.FTZ R49, R49, UR4, -R186 ;  /* 0x0000000431317c23 */ /* 0x000fe200080108ba */
[--C-:B------:R-:W-:Y:S01]  /*9040*/  FFMA.FTZ R18, R18, UR4, -R185.reuse ;  /* 0x0000000412127c23 */ /* 0x100fe200080108b9 */
[--C-:B------:R-:W-:Y:S01]  /*9050*/  FFMA.FTZ R135, R19, UR4, -R185.reuse ;  /* 0x0000000413877c23 */ /* 0x100fe200080108b9 */
[----:B------:R-:W-:Y:S01]  /*9060*/  LOP3.LUT R192, R189, UR25, R172, 0x96, !PT ;  /* 0x00000019bdc07c12 */ /* 0x000fe2000f8e96ac */
[----:B------:R-:W-:Y:S01]  /*9070*/  MUFU.EX2 R236, R5 ;  /* 0x0000000500ec7308 */ /* 0x000fe20000000800 */
[----:B------:R-:W-:Y:S01]  /*9080*/  LOP3.LUT R139, R173, UR27, R242, 0x96, !PT ;  /* 0x0000001bad8b7c12 */ /* 0x000fe2000f8e96f2 */
[--C-:B------:R-:W-:Y:S01]  /*9090*/  FFMA.FTZ R6, R6, UR4, -R185.reuse ;  /* 0x0000000406067c23 */ /* 0x100fe200080108b9 */
[----:B------:R-:W-:Y:S01]  /*90a0*/  LOP3.LUT R178, R191, UR25, R172, 0x96, !PT ;  /* 0x00000019bfb27c12 */ /* 0x000fe2000f8e96ac */
[--C-:B------:R-:W-:Y:S01]  /*90b0*/  FFMA.FTZ R50, R50, UR4, -R185.reuse ;  /* 0x0000000432327c23 */ /* 0x100fe200080108b9 */
[----:B-1----:R-:W-:Y:S01]  /*90c0*/  FMNMX.FTZ R0, R0, R2, !PT ;  /* 0x0000000200007209 */ /* 0x002fe20007810000 */
[--C-:B------:R-:W-:Y:S01]  /*90d0*/  FFMA.FTZ R51, R51, UR4, -R185.reuse ;  /* 0x0000000433337c23 */ /* 0x100fe200080108b9 */
[----:B---3--:R-:W-:Y:S03]  /*90e0*/  LOP3.LUT R16, R173, UR27, R244, 0x96, !PT ;  /* 0x0000001bad107c12 */ /* 0x008fe6000f8e96f4 */
[----:B------:R1:W-:Y:S01]  /*90f0*/  MUFU.EX2 R213, R18 ;  /* 0x0000001200d57308 */ /* 0x0003e20000000800 */
[----:B--2---:R-:W-:Y:S01]  /*9100*/  FMNMX.FTZ R136, R136, R174, !PT ;  /* 0x000000ae88887209 */ /* 0x004fe20007810000 */
[----:B------:R-:W2:Y:S01]  /*9110*/  SHFL.BFLY PT, R2, R0, 0x1, 0x1f ;  /* 0x0c201f0000027f89 */ /* 0x000ea200000e0000 */
[C---:B------:R-:W-:Y:S01]  /*9120*/  LOP3.LUT R172, R177.reuse, UR27, R242, 0x96, !PT ;  /* 0x0000001bb1ac7c12 */ /* 0x040fe2000f8e96f2 */
[----:B------:R-:W-:Y:S01]  /*9130*/  IMAD.WIDE.U32 R192, R192, -0x2daee0ad, RZ ;  /* 0xd2511f53c0c07825 */ /* 0x000fe200078e00ff */
[C---:B------:R-:W-:Y:S02]  /*9140*/  FSETP.NEU.FTZ.AND P1, PT, R136.reuse, -INF , PT ;  /* 0xff8000008800780b */ /* 0x040fe40003f3d000 */
[----:B------:R-:W-:Y:S03]  /*9150*/  LOP3.LUT R173, R177, UR27, R244, 0x96, !PT ;  /* 0x0000001bb1ad7c12 */ /* 0x000fe6000f8e96f4 */
[----:B------:R3:W-:Y:S01]  /*9160*/  MUFU.EX2 R221, R4 ;  /* 0x0000000400dd7308 */ /* 0x0007e20000000800 */
[----:B------:R-:W-:Y:S01]  /*9170*/  FMUL.FTZ R184, R136, UR4 ;  /* 0x0000000488b87c20 */ /* 0x000fe20008410000 */
[----:B------:R-:W-:Y:S04]  /*9180*/  IMAD.WIDE.U32 R16, R16, -0x2daee0ad, RZ ;  /* 0xd2511f5310107825 */ /* 0x000fe800078e00ff */
[--C-:B------:R-:W-:Y:S01]  /*9190*/  FFMA.FTZ R86, R86, UR4, -R185.reuse ;  /* 0x0000000456567c23 */ /* 0x100fe200080108b9 */
[--C-:B------:R-:W-:Y:S01]  /*91a0*/  FFMA.FTZ R7, R7, UR4, -R185.reuse ;  /* 0x0000000407077c23 */ /* 0x100fe200080108b9 */
[----:B------:R-:W-:Y:S01]  /*91b0*/  FSEL R184, R184, RZ, P1 ;  /* 0x000000ffb8b87208 */ /* 0x000fe20000800000 */
[--C-:B------:R-:W-:Y:S01]  /*91c0*/  FFMA.FTZ R34, R34, UR4, -R185.reuse ;  /* 0x0000000422227c23 */ /* 0x100fe200080108b9 */
[----:B------:R-:W-:Y:S01]  /*91d0*/  LOP3.LUT R17, R17, UR24, R234, 0x96, !PT ;  /* 0x0000001811117c12 */ /* 0x000fe2000f8e96ea */
[----:B------:R4:W-:Y:S01]  /*91e0*/  MUFU.EX2 R209, R135 ;  /* 0x0000008700d17308 */ /* 0x0009e20000000800 */
[----:B------:R-:W-:Y:S01]  /*91f0*/  LOP3.LUT R182, R193, UR22, R16, 0x96, !PT ;  /* 0x00000016c1b67c12 */ /* 0x000fe2000f8e9610 */
[----:B-1----:R-:W-:Y:S04]  /*9200*/  IMAD.WIDE.U32 R18, R139, -0x2daee0ad, RZ ;  /* 0xd2511f538b127825 */ /* 0x002fe800078e00ff */
[--C-:B------:R-:W-:Y:S01]  /*9210*/  FFMA.FTZ R8, R8, UR4, -R184.reuse ;  /* 0x0000000408087c23 */ /* 0x100fe200080108b8 */
[----:B------:R-:W-:Y:S01]  /*9220*/  FFMA.FTZ R9, R9, UR4, -R184 ;  /* 0x0000000409097c23 */ /* 0x000fe200080108b8 */
[----:B------:R-:W-:Y:S01]  /*9230*/  IMAD.WIDE.U32 R178, R178, -0x2daee0ad, RZ ;  /* 0xd2511f53b2b27825 */ /* 0x000fe200078e00ff */
[----:B------:R-:W-:Y:S01]  /*9240*/  LOP3.LUT R19, R19, UR24, R232, 0x96, !PT ;  /* 0x0000001813137c12 */ /* 0x000fe2000f8e96e8 */
[----:B------:R1:W-:Y:S02]  /*9250*/  MUFU.EX2 R250, R6 ;  /* 0x0000000600fa7308 */ /* 0x0003e40000000800 */
[--C-:B------:R-:W-:Y:S01]  /*9260*/  FFMA.FTZ R12, R12, UR4, -R184.reuse ;  /* 0x000000040c0c7c23 */ /* 0x100fe200080108b8 */
[----:B---3--:R-:W-:Y:S04]  /*9270*/  IMAD.WIDE.U32 R4, R17, -0x326172a9, RZ ;  /* 0xcd9e8d5711047825 */ /* 0x008fe800078e00ff */
[--C-:B------:R-:W-:Y:S01]  /*9280*/  FFMA.FTZ R13, R13, UR4, -R184.reuse ;  /* 0x000000040d0d7c23 */ /* 0x100fe200080108b8 */
[--C-:B------:R-:W-:Y:S01]  /*9290*/  FFMA.FTZ R29, R29, UR4, -R184.reuse ;  /* 0x000000041d1d7c23 */ /* 0x100fe200080108b8 */
[----:B------:R-:W-:Y:S04]  /*92a0*/  IMAD.WIDE.U32 R194, R172, -0x2daee0ad, RZ ;  /* 0xd2511f53acc27825 */ /* 0x000fe800078e00ff */
[----:B------:R-:W-:Y:S01]  /*92b0*/  FFMA.FTZ R40, R40, UR4, -R184 ;  /* 0x0000000428287c23 */ /* 0x000fe200080108b8 */
[----:B------:R3:W-:Y:S01]  /*92c0*/  MUFU.EX2 R231, R7 ;  /* 0x0000000700e77308 */ /* 0x0007e20000000800 */
[----:B----4-:R-:W-:Y:S01]  /*92d0*/  LOP3.LUT R135, R179, UR22, R18, 0x96, !PT ;  /* 0x00000016b3877c12 */ /* 0x010fe2000f8e9612 */
[----:B------:R-:W-:Y:S01]  /*92e0*/  IMAD.WIDE.U32 R180, R180, -0x2daee0ad, RZ ;  /* 0xd2511f53b4b47825 */ /* 0x000fe200078e00ff */
[----:B------:R-:W-:Y:S03]  /*92f0*/  LOP3.LUT R16, R195, UR24, R232, 0x96, !PT ;  /* 0x00000018c3107c12 */ /* 0x000fe6000f8e96e8 */
[----:B------:R-:W-:Y:S01]  /*9300*/  FFMA.FTZ R41, R41, UR4, -R184 ;  /* 0x0000000429297c23 */ /* 0x000fe200080108b8 */
[----:B------:R-:W-:Y:S01]  /*9310*/  IMAD.WIDE.U32 R182, R182, -0x326172a9, RZ ;  /* 0xcd9e8d57b6b67825 */ /* 0x000fe200078e00ff */
[----:B------:R-:W-:Y:S02]  /*9320*/  LOP3.LUT R18, R181, UR22, R194, 0x96, !PT ;  /* 0x00000016b5127c12 */ /* 0x000fe4000f8e96c2 */
[----:B------:R-:W-:Y:S01]  /*9330*/  MUFU.EX2 R251, R8 ;  /* 0x0000000800fb7308 */ /* 0x000fe20000000800 */
[----:B-1----:R-:W-:Y:S01]  /*9340*/  LOP3.LUT R6, R5, UR23, R188, 0x96, !PT ;  /* 0x0000001705067c12 */ /* 0x002fe2000f8e96bc */
[----:B------:R-:W-:Y:S01]  /*9350*/  IMAD.WIDE.U32 R172, R173, -0x2daee0ad, RZ ;  /* 0xd2511f53adac7825 */ /* 0x000fe200078e00ff */
[----:B------:R-:W-:Y:S03]  /*9360*/  LOP3.LUT R174, R183, UR21, R4, 0x96, !PT ;  /* 0x00000015b7ae7c12 */ /* 0x000fe6000f8e9604 */
[----:B------:R-:W-:Y:S01]  /*9370*/  FFMA.FTZ R45, R45, UR4, -R184 ;  /* 0x000000042d2d7c23 */ /* 0x000fe200080108b8 */
[----:B------:R-:W-:Y:S01]  /*9380*/  IMAD.WIDE.U32 R176, R176, -0x2daee0ad, RZ ;  /* 0xd2511f53b0b07825 */ /* 0x000fe200078e00ff */
[----:B------:R-:W-:Y:S02]  /*9390*/  LOP3.LUT R194, R173, UR24, R234, 0x96, !PT ;  /* 0x00000018adc27c12 */ /* 0x000fe4000f8e96ea */
[----:B------:R1:W-:Y:S01]  /*93a0*/  MUFU.EX2 R216, R9 ;  /* 0x0000000900d87308 */ /* 0x0003e20000000800 */
[----:B------:R-:W-:Y:S01]  /*93b0*/  FFMA.FTZ R89, R89, UR4, -R184 ;  /* 0x0000000459597c23 */ /* 0x000fe200080108b8 */
[----:B------:R-:W-:Y:S01]  /*93c0*/  IMAD.WIDE.U32 R4, R19, -0x326172a9, RZ ;  /* 0xcd9e8d5713047825 */ /* 0x000fe200078e00ff */
[----:B------:R-:W-:Y:S03]  /*93d0*/  LOP3.LUT R175, R177, UR22, R172, 0x96, !PT ;  /* 0x00000016b1af7c12 */ /* 0x000fe6000f8e96ac */
[----:B------:R-:W-:Y:S01]  /*93e0*/  FFMA.FTZ R88, R88, UR4, -R184 ;  /* 0x0000000458587c23 */ /* 0x000fe200080108b8 */
[----:B------:R-:W-:Y:S01]  /*93f0*/  IMAD.WIDE.U32 R16, R16, -0x326172a9, RZ ;  /* 0xcd9e8d5710107825 */ /* 0x000fe200078e00ff */
[----:B------:R-:W-:Y:S02]  /*9400*/  LOP3.LUT R5, R5, UR23, R190, 0x96, !PT ;  /* 0x0000001705057c12 */ /* 0x000fe4000f8e96be */
[----:B------:R-:W-:Y:S01]  /*9410*/  MUFU.EX2 R208, R13 ;  /* 0x0000000d00d07308 */ /* 0x000fe20000000800 */
[----:B------:R-:W-:Y:S01]  /*9420*/  FFMA.FTZ R33, R33, UR4, -R186 ;  /* 0x0000000421217c23 */ /* 0x000fe200080108ba */
[----:B------:R-:W-:Y:S01]  /*9430*/  IMAD.WIDE.U32 R172, R135, -0x326172a9, RZ ;  /* 0xcd9e8d5787ac7825 */ /* 0x000fe200078e00ff */
[----:B--2---:R-:W-:Y:S02]  /*9440*/  FMNMX.FTZ R135, R0, R2, !PT ;  /* 0x0000000200877209 */ /* 0x004fe40007810000 */
[----:B------:R-:W-:Y:S01]  /*9450*/  LOP3.LUT R2, R17, UR23, R190, 0x96, !PT ;  /* 0x0000001711027c12 */ /* 0x000fe2000f8e96be */
[----:B------:R-:W-:Y:S01]  /*9460*/  IMAD.WIDE.U32 R18, R18, -0x326172a9, RZ ;  /* 0xcd9e8d5712127825 */ /* 0x000fe200078e00ff */
[----:B------:R-:W-:Y:S03]  /*9470*/  LOP3.LUT R139, R173, UR21, R4, 0x96, !PT ;  /* 0x00000015ad8b7c12 */ /* 0x000fe6000f8e9604 */
[----:B------:R-:W-:Y:S01]  /*9480*/  MUFU.EX2 R222, R50 ;  /* 0x0000003200de7308 */ /* 0x000fe20000000800 */
[----:B------:R-:W-:Y:S01]  /*9490*/  FSETP.NEU.FTZ.AND P1, PT, R135, -INF , PT ;  /* 0xff8000008700780b */ /* 0x000fe20003f3d000 */
[----:B---3--:R-:W-:Y:S01]  /*94a0*/  IMAD.WIDE.U32 R6, R6, -0x2daee0ad, RZ ;  /* 0xd2511f5306067825 */ /* 0x008fe200078e00ff */
[----:B------:R-:W-:Y:S03]  /*94b0*/  LOP3.LUT R179, R19, UR21, R16, 0x96, !PT ;  /* 0x0000001513b37c12 */ /* 0x000fe6000f8e9610 */
[--C-:B------:R-:W-:Y:S01]  /*94c0*/  FFMA.FTZ R35, R35, UR4, -R185.reuse ;  /* 0x0000000423237c23 */ /* 0x100fe200080108b9 */
[----:B------:R-:W-:Y:S01]  /*94d0*/  IMAD.WIDE.U32 R4, R5, -0x2daee0ad, RZ ;  /* 0xd2511f5305047825 */ /* 0x000fe200078e00ff */
[----:B-1----:R-:W-:Y:S02]  /*94e0*/  LOP3.LUT R9, R7, UR20, R192, 0x96, !PT ;  /* 0x0000001407097c12 */ /* 0x002fe4000f8e96c0 */
[----:B------:R-:W-:Y:S01]  /*94f0*/  MUFU.EX2 R217, R29 ;  /* 0x0000001d00d97308 */ /* 0x000fe20000000800 */
[--C-:B------:R-:W-:Y:S01]  /*9500*/  FFMA.FTZ R22, R22, UR4, -R185.reuse ;  /* 0x0000000416167c23 */ /* 0x100fe200080108b9 */
[----:B------:R-:W-:Y:S01]  /*9510*/  IMAD.WIDE.U32 R16, R175, -0x326172a9, RZ ;  /* 0xcd9e8d57af107825 */ /* 0x000fe200078e00ff */
[----:B------:R-:W-:Y:S03]  /*9520*/  LOP3.LUT R8, R5, UR20, R178, 0x96, !PT ;  /* 0x0000001405087c12 */ /* 0x000fe6000f8e96b2 */
[----:B------:R-:W-:Y:S01]  /*9530*/  FMUL.FTZ R187, R135, UR4 ;  /* 0x0000000487bb7c20 */ /* 0x000fe20008410000 */
[----:B------:R-:W-:Y:S04]  /*9540*/  IMAD.WIDE.U32 R174, R174, -0x2daee0ad, RZ ;  /* 0xd2511f53aeae7825 */ /* 0x000fe800078e00ff */
[----:B------:R-:W-:Y:S01]  /*9550*/  FFMA.FTZ R23, R23, UR4, -R185 ;  /* 0x0000000417177c23 */ /* 0x000fe200080108b9 */
[----:B------:R-:W-:Y:S01]  /*9560*/  MUFU.EX2 R207, R51 ;  /* 0x0000003300cf7308 */ /* 0x000fe20000000800 */
[----:B------:R-:W-:Y:S01]  /*9570*/  FFMA.FTZ R28, R28, UR4, -R184 ;  /* 0x000000041c1c7c23 */ /* 0x000fe200080108b8 */
[----:B------:R-:W-:Y:S01]  /*9580*/  FSEL R187, R187, RZ, P1 ;  /* 0x000000ffbbbb7208 */ /* 0x000fe20000800000 */
[----:B------:R-:W-:Y:S01]  /*9590*/  IMAD.WIDE.U32 R178, R179, -0x2daee0ad, RZ ;  /* 0xd2511f53b3b27825 */ /* 0x000fe200078e00ff */
[----:B------:R-:W-:Y:S03]  /*95a0*/  LOP3.LUT R5, R175, UR18, R6, 0x96, !PT ;  /* 0x00000012af057c12 */ /* 0x000fe6000f8e9606 */
[----:B------:R-:W-:Y:S01]  /*95b0*/  FFMA.FTZ R24, R24, UR4, -R184 ;  /* 0x0000000418187c23 */ /* 0x000fe200080108b8 */
[----:B------:R-:W-:Y:S04]  /*95c0*/  IMAD.WIDE.U32 R6, R2, -0x2daee0ad, RZ ;  /* 0xd2511f5302067825 */ /* 0x000fe800078e00ff */
[--C-:B------:R-:W-:Y:S01]  /*95d0*/  FFMA.FTZ R10, R10, UR4, -R187.reuse ;  /* 0x000000040a0a7c23 */ /* 0x100fe200080108bb */
[----:B------:R-:W1:Y:S01]  /*95e0*/  MUFU.EX2 R2, R12 ;  /* 0x0000000c00027308 */ /* 0x000e620000000800 */
[--C-:B------:R-:W-:Y:S01]  /*95f0*/  FFMA.FTZ R0, R11, UR4, -R187.reuse ;  /* 0x000000040b007c23 */ /* 0x100fe200080108bb */
[----:B------:R-:W-:Y:S01]  /*9600*/  IMAD.WIDE.U32 R194, R194, -0x326172a9, RZ ;  /* 0xcd9e8d57c2c27825 */ /* 0x000fe200078e00ff */
[----:B------:R-:W-:Y:S03]  /*9610*/  LOP3.LUT R180, R7, UR20, R180, 0x96, !PT ;  /* 0x0000001407b47c12 */ /* 0x000fe6000f8e96b4 */
[--C-:B------:R-:W-:Y:S01]  /*9620*/  FFMA.FTZ R14, R14, UR4, -R187.reuse ;  /* 0x000000040e0e7c23 */ /* 0x100fe200080108bb */
[--C-:B------:R-:W-:Y:S01]  /*9630*/  FFMA.FTZ R43, R43, UR4, -R187.reuse ;  /* 0x000000042b2b7c23 */ /* 0x100fe200080108bb */
[----:B------:R-:W-:Y:S02]  /*9640*/  LOP3.LUT R193, R195, UR23, R188, 0x96, !PT ;  /* 0x00000017c3c17c12 */ /* 0x000fe4000f8e96bc */
[----:B------:R2:W-:Y:S01]  /*9650*/  MUFU.EX2 R241, R10 ;  /* 0x0000000a00f17308 */ /* 0x0005e20000000800 */
[----:B------:R-:W-:Y:S01]  /*9660*/  LOP3.LUT R177, R17, UR21, R194, 0x96, !PT ;  /* 0x0000001511b17c12 */ /* 0x000fe2000f8e96c2 */
[--C-:B------:R-:W-:Y:S01]  /*9670*/  FFMA.FTZ R15, R15, UR4, -R187.reuse ;  /* 0x000000040f0f7c23 */ /* 0x100fe200080108bb */
[----:B------:R-:W-:Y:S01]  /*9680*/  FFMA.FTZ R25, R25, UR4, -R184 ;  /* 0x0000000419197c23 */ /* 0x000fe200080108b8 */
[----:B------:R-:W-:Y:S04]  /*9690*/  IMAD.WIDE.U32 R192, R193, -0x2daee0ad, RZ ;  /* 0xd2511f53c1c07825 */ /* 0x000fe800078e00ff */
[--C-:B------:R-:W-:Y:S01]  /*96a0*/  FFMA.FTZ R42, R42, UR4, -R187.reuse ;  /* 0x000000042a2a7c23 */ /* 0x100fe200080108bb */
[--C-:B------:R-:W-:Y:S01]  /*96b0*/  FFMA.FTZ R27, R27, UR4, -R187.reuse ;  /* 0x000000041b1b7c23 */ /* 0x100fe200080108bb */
[----:B------:R3:W-:Y:S01]  /*96c0*/  MUFU.EX2 R247, R0 ;  /* 0x0000000000f77308 */ /* 0x0007e20000000800 */
[----:B------:R-:W-:Y:S01]  /*96d0*/  LOP3.LUT R17, R193, UR20, R176, 0x96, !PT ;  /* 0x00000014c1117c12 */ /* 0x000fe2000f8e96b0 */
[----:B-1----:R1:W-:Y:S01]  /*96e0*/  STL [R1+0x30], R2 ;  /* 0x0000300201007387 */ /* 0x0023e20000100800 */
[----:B------:R-:W-:Y:S04]  /*96f0*/  IMAD.WIDE.U32 R176, R177, -0x2daee0ad, RZ ;  /* 0xd2511f53b1b07825 */ /* 0x000fe800078e00ff */
[----:B------:R-:W-:Y:S01]  /*9700*/  FFMA.FTZ R30, R30, UR4, -R187 ;  /* 0x000000041e1e7c23 */ /* 0x000fe200080108bb */
[----:B------:R4:W-:Y:S01]  /*9710*/  STL [R1+0x84], R210 ;  /* 0x000084d201007387 */ /* 0x0009e20000100800 */
[----:B------:R-:W-:Y:S01]  /*9720*/  FFMA.FTZ R37, R37, UR4, -R186 ;  /* 0x0000000425257c23 */ /* 0x000fe200080108ba */
[----:B------:R-:W-:Y:S01]  /*9730*/  LOP3.LUT R193, R177, UR18, R192, 0x96, !PT ;  /* 0x00000012b1c17c12 */ /* 0x000fe2000f8e96c0 */
[----:B--2---:R-:W-:Y:S01]  /*9740*/  IMAD.WIDE.U32 R10, R139, -0x2daee0ad, RZ ;  /* 0xd2511f538b0a7825 */ /* 0x004fe200078e00ff */
[----:B------:R2:W-:Y:S03]  /*9750*/  MUFU.EX2 R211, R14 ;  /* 0x0000000e00d37308 */ /* 0x0005e60000000800 */
[--C-:B------:R-:W-:Y:S01]  /*9760*/  FFMA.FTZ R38, R38, UR4, -R185.reuse ;  /* 0x0000000426267c23 */ /* 0x100fe200080108b9 */
[----:B------:R-:W-:Y:S01]  /*9770*/  FFMA.FTZ R44, R44, UR4, -R184 ;  /* 0x000000042c2c7c23 */ /* 0x000fe200080108b8 */
[--C-:B------:R-:W-:Y:S01]  /*9780*/  FFMA.FTZ R39, R39, UR4, -R185.reuse ;  /* 0x0000000427277c23 */ /* 0x100fe200080108b9 */
[--C-:B------:R-:W-:Y:S01]  /*9790*/  FFMA.FTZ R97, R97, UR4, -R186.reuse ;  /* 0x0000000461617c23 */ /* 0x100fe200080108ba */
[----:B------:R-:W-:Y:S01]  /*97a0*/  FFMA.FTZ R96, R96, UR4, -R186 ;  /* 0x0000000460607c23 */ /* 0x000fe200080108ba */
[----:B---3--:R-:W-:Y:S02]  /*97b0*/  LOP3.LUT R0, R11, UR18, R4, 0x96, !PT ;  /* 0x000000120b007c12 */ /* 0x008fe4000f8e9604 */
[----:B------:R-:W-:Y:S01]  /*97c0*/  MUFU.EX2 R212, R36 ;  /* 0x0000002400d47308 */ /* 0x000fe20000000800 */
[----:B------:R-:W-:Y:S01]  /*97d0*/  LOP3.LUT R11, R179, UR18, R6, 0x96, !PT ;  /* 0x00000012b30b7c12 */ /* 0x000fe2000f8e9606 */
[----:B------:R-:W-:Y:S04]  /*97e0*/  IMAD.WIDE.U32 R6, R9, -0x326172a9, RZ ;  /* 0xcd9e8d5709067825 */ /* 0x000fe800078e00ff */
[----:B------:R-:W-:Y:S01]  /*97f0*/  FFMA.FTZ R61, R61, UR4, -R184 ;  /* 0x000000043d3d7c23 */ /* 0x000fe200080108b8 */
[--C-:B------:R-:W-:Y:S01]  /*9800*/  FFMA.FTZ R67, R67, UR4, -R185.reuse ;  /* 0x0000000443437c23 */ /* 0x100fe200080108b9 */
[----:B------:R-:W-:Y:S01]  /*9810*/  IMAD.WIDE.U32 R4, R5, -0x326172a9, RZ ;  /* 0xcd9e8d5705047825 */ /* 0x000fe200078e00ff */
[----:B------:R-:W-:Y:S01]  /*9820*/  LOP3.LUT R182, R7, UR19, R182, 0x96, !PT ;  /* 0x0000001307b67c12 */ /* 0x000fe2000f8e96b6 */
[----:B------:R3:W-:Y:S02]  /*9830*/  MUFU.EX2 R215, R15 ;  /* 0x0000000f00d77308 */ /* 0x0007e40000000800 */
[----:B------:R-:W-:Y:S01]  /*9840*/  FFMA.FTZ R53, R53, UR4, -R186 ;  /* 0x0000000435357c23 */ /* 0x000fe200080108ba */
[----:B------:R-:W-:Y:S01]  /*9850*/  FFMA.FTZ R76, R76, UR4, -R184 ;  /* 0x000000044c4c7c23 */ /* 0x000fe200080108b8 */
[----:B-1----:R-:W-:Y:S01]  /*9860*/  LOP3.LUT R2, R5, UR29, R6, 0x96, !PT ;  /* 0x0000001d05027c12 */ /* 0x002fe2000f8e9606 */
[----:B------:R-:W-:Y:S01]  /*9870*/  IMAD.WIDE.U32 R8, R8, -0x326172a9, RZ ;  /* 0xcd9e8d5708087825 */ /* 0x000fe200078e00ff */
[C---:B------:R-:W-:Y:S02]  /*9880*/  LOP3.LUT R139, R4.reuse, 0xffff, RZ, 0xc0, !PT ;  /* 0x0000ffff048b7812 */ /* 0x040fe400078ec0ff */
[----:B------:R-:W-:Y:S01]  /*9890*/  LOP3.LUT R175, R4, 0xff, RZ, 0xc0, !PT ;  /* 0x000000ff04af7812 */ /* 0x000fe200078ec0ff */
[----:B------:R-:W-:Y:S01]  /*98a0*/  IMAD.WIDE.U32 R6, R0, -0x326172a9, RZ ;  /* 0xcd9e8d5700067825 */ /* 0x000fe200078e00ff */
[----:B------:R-:W-:Y:S01]  /*98b0*/  LOP3.LUT R172, R9, UR19, R172, 0x96, !PT ;  /* 0x0000001309ac7c12 */ /* 0x000fe2000f8e96ac */
[----:B------:R-:W-:Y:S01]  /*98c0*/  MUFU.EX2 R227, R35 ;  /* 0x0000002300e37308 */ /* 0x000fe20000000800 */
[----:B------:R-:W-:Y:S01]  /*98d0*/  SHF.R.U32.HI R173, RZ, 0x10, R4 ;  /* 0x00000010ffad7819 */ /* 0x000fe20000011604 */
[----:B------:R-:W-:Y:S01]  /*98e0*/  FFMA.FTZ R77, R77, UR4, -R184 ;  /* 0x000000044d4d7c23 */ /* 0x000fe200080108b8 */
[----:B------:R-:W-:Y:S01]  /*98f0*/  LOP3.LUT R0, R7, UR29, R8, 0x96, !PT ;  /* 0x0000001d07007c12 */ /* 0x000fe2000f8e9608 */
[----:B------:R-:W-:Y:S01]  /*9900*/  FFMA.FTZ R72, R72, UR4, -R184 ;  /* 0x0000000448487c23 */ /* 0x000fe200080108b8 */
[----:B------:R-:W-:Y:S01]  /*9910*/  SHF.R.U32.HI R177, RZ, 0x18, R4 ;  /* 0x00000018ffb17819 */ /* 0x000fe20000011604 */
[----:B------:R-:W-:Y:S01]  /*9920*/  IMAD.WIDE.U32 R8, R180, -0x326172a9, RZ ;  /* 0xcd9e8d57b4087825 */ /* 0x000fe200078e00ff */
[C---:B--2---:R-:W-:Y:S03]  /*9930*/  LOP3.LUT R14, R6.reuse, 0xffff, RZ, 0xc0, !PT ;  /* 0x0000ffff060e7812 */ /* 0x044fe600078ec0ff */
[----:B------:R-:W-:Y:S01]  /*9940*/  MUFU.EX2 R203, R32 ;  /* 0x0000002000cb7308 */ /* 0x000fe20000000800 */
[----:B------:R-:W-:Y:S01]  /*9950*/  LOP3.LUT R19, R6, 0xff, RZ, 0xc0, !PT ;  /* 0x000000ff06137812 */ /* 0x000fe200078ec0ff */
[----:B------:R-:W-:Y:S01]  /*9960*/  IMAD.WIDE.U32 R4, R11, -0x326172a9, RZ ;  /* 0xcd9e8d570b047825 */ /* 0x000fe200078e00ff */
[----:B---3--:R-:W-:Y:S02]  /*9970*/  SHF.R.U32.HI R15, RZ, 0x18, R6 ;  /* 0x00000018ff0f7819 */ /* 0x008fe40000011606 */
[----:B------:R-:W-:Y:S01]  /*9980*/  LOP3.LUT R18, R9, UR19, R18, 0x96, !PT ;  /* 0x0000001309127c12 */ /* 0x000fe2000f8e9612 */
[----:B------:R-:W-:Y:S01]  /*9990*/  IMAD.WIDE.U32 R12, R17, -0x326172a9, RZ ;  /* 0xcd9e8d57110c7825 */ /* 0x000fe200078e00ff */
[----:B------:R-:W-:Y:S03]  /*99a0*/  SHF.R.U32.HI R17, RZ, 0x10, R6 ;  /* 0x00000010ff117819 */ /* 0x000fe60000011606 */
[----:B------:R-:W-:Y:S01]  /*99b0*/  MUFU.EX2 R252, R34 ;  /* 0x0000002200fc7308 */ /* 0x000fe20000000800 */
[----:B------:R-:W-:Y:S01]  /*99c0*/  LOP3.LUT R9, R5, UR29, R8, 0x96, !PT ;  /* 0x0000001d05097c12 */ /* 0x000fe2000f8e9608 */
[----:B------:R-:W-:Y:S01]  /*99d0*/  IMAD.WIDE.U32 R6, R182, -0x2daee0ad, RZ ;  /* 0xd2511f53b6067825 */ /* 0x000fe200078e00ff */
[----:B------:R-:W-:Y:S02]  /*99e0*/  LOP3.LUT R180, R4, 0xffff, RZ, 0xc0, !PT ;  /* 0x0000ffff04b47812 */ /* 0x000fe400078ec0ff */
[--C-:B------:R-:W-:Y:S01]  /*99f0*/  SHF.R.U32.HI R181, RZ, 0x10, R4.reuse ;  /* 0x00000010ffb57819 */ /* 0x100fe20000011604 */
[--C-:B------:R-:W-:Y:S01]  /*9a00*/  FFMA.FTZ R54, R54, UR4, -R185.reuse ;  /* 0x0000000436367c23 */ /* 0x100fe200080108b9 */
[----:B------:R-:W-:Y:S03]  /*9a10*/  LOP3.LUT R192, R4, 0xff, RZ, 0xc0, !PT ;  /* 0x000000ff04c07812 */ /* 0x000fe600078ec0ff */
[----:B------:R-:W1:Y:S01]  /*9a20*/  MUFU.EX2 R240, R33 ;  /* 0x0000002100f07308 */ /* 0x000e620000000800 */
[----:B------:R-:W-:Y:S01]  /*9a30*/  SHF.R.U32.HI R182, RZ, 0x18, R4 ;  /* 0x00000018ffb67819 */ /* 0x000fe20000011604 */
[----:B------:R-:W-:Y:S01]  /*9a40*/  IMAD.WIDE.U32 R4, R172, -0x2daee0ad, RZ ;  /* 0xd2511f53ac047825 */ /* 0x000fe200078e00ff */
[----:B------:R-:W-:Y:S02]  /*9a50*/  LOP3.LUT R179, R13, UR19, R16, 0x96, !PT ;  /* 0x000000130db37c12 */ /* 0x000fe4000f8e9610 */
[----:B------:R-:W-:Y:S01]  /*9a60*/  LOP3.LUT R8, R7, UR28, R174, 0x96, !PT ;  /* 0x0000001c07087c12 */ /* 0x000fe2000f8e96ae */
[--C-:B------:R-:W-:Y:S01]  /*9a70*/  FFMA.FTZ R55, R55, UR4, -R185.reuse ;  /* 0x0000000437377c23 */ /* 0x100fe200080108b9 */
[----:B------:R-:W-:Y:S03]  /*9a80*/  LOP3.LUT R16, R6, 0xffff, RZ, 0xc0, !PT ;  /* 0x0000ffff06107812 */ /* 0x000fe600078ec0ff */
[----:B------:R-:W-:Y:S01]  /*9a90*/  MUFU.EX2 R238, R21 ;  /* 0x0000001500ee7308 */ /* 0x000fe20000000800 */
[----:B------:R-:W-:Y:S01]  /*9aa0*/  LOP3.LUT R7, R5, UR28, R10, 0x96, !PT ;  /* 0x0000001c05077c12 */ /* 0x000fe2000f8e960a */
[--C-:B------:R-:W-:Y:S01]  /*9ab0*/  FFMA.FTZ R83, R83, UR4, -R185.reuse ;  /* 0x0000000453537c23 */ /* 0x100fe200080108b9 */
[----:B------:R-:W-:Y:S01]  /*9ac0*/  SHF.R.U32.HI R10, RZ, 0x8, R14 ;  /* 0x00000008ff0a7819 */ /* 0x000fe2000001160e */
[--C-:B------:R-:W-:Y:S01]  /*9ad0*/  FFMA.FTZ R70, R70, UR4, -R185.reuse ;  /* 0x0000000446467c23 */ /* 0x100fe200080108b9 */
[----:B------:R-:W-:Y:S01]  /*9ae0*/  LOP3.LUT R172, R6, 0xff, RZ, 0xc0, !PT ;  /* 0x000000ff06ac7812 */ /* 0x000fe200078ec0ff */
[----:B------:R-:W-:Y:S01]  /*9af0*/  FFMA.FTZ R98, R98, UR4, -R185 ;  /* 0x0000000462627c23 */ /* 0x000fe200080108b9 */
[--C-:B------:R-:W-:Y:S03]  /*9b00*/  SHF.R.U32.HI R174, RZ, 0x10, R6.reuse ;  /* 0x00000010ffae7819 */ /* 0x100fe60000011606 */
[----:B------:R-:W-:Y:S01]  /*9b10*/  MUFU.EX2 R246, R22 ;  /* 0x0000001600f67308 */ /* 0x000fe20000000800 */
[----:B------:R-:W-:Y:S01]  /*9b20*/  SHF.R.U32.HI R183, RZ, 0x18, R6 ;  /* 0x00000018ffb77819 */ /* 0x000fe20000011606 */
[----:B-1----:R-:W-:Y:S01]  /*9b30*/  IMAD.MOV.U32 R29, RZ, RZ, R240 ;  /* 0x000000ffff1d7224 */ /* 0x002fe200078e00f0 */
[----:B------:R-:W-:Y:S01]  /*9b40*/  SHF.R.U32.HI R6, RZ, 0x8, R139 ;  /* 0x00000008ff067819 */ /* 0x000fe2000001168b */
[--C-:B------:R-:W-:Y:S01]  /*9b50*/  FFMA.FTZ R26, R26, UR4, -R187.reuse ;  /* 0x000000041a1a7c23 */ /* 0x100fe200080108bb */
[----:B------:R-:W-:Y:S01]  /*9b60*/  PRMT R199, R19, 0x5410, R10 ;  /* 0x0000541013c77816 */ /* 0x000fe2000000000a */
[--C-:B------:R-:W-:Y:S01]  /*9b70*/  FFMA.FTZ R31, R31, UR4, -R187.reuse ;  /* 0x000000041f1f7c23 */ /* 0x100fe200080108bb */
[----:B------:R-:W-:Y:S03]  /*9b80*/  LOP3.LUT R10, R2, 0xffff, RZ, 0xc0, !PT ;  /* 0x0000ffff020a7812 */ /* 0x000fe600078ec0ff */
[----:B------:R-:W-:Y:S01]  /*9b90*/  MUFU.EX2 R239, R23 ;  /* 0x0000001700ef7308 */ /* 0x000fe20000000800 */
[C---:B------:R-:W-:Y:S01]  /*9ba0*/  LOP3.LUT R32, R4.reuse, 0xffff, RZ, 0xc0, !PT ;  /* 0x0000ffff04207812 */ /* 0x040fe200078ec0ff */
[----:B------:R-:W-:Y:S01]  /*9bb0*/  FFMA.FTZ R65, R65, UR4, -R186 ;  /* 0x0000000441417c23 */ /* 0x000fe200080108ba */
[----:B------:R-:W-:Y:S01]  /*9bc0*/  SHF.R.U32.HI R33, RZ, 0x10, R4 ;  /* 0x00000010ff217819 */ /* 0x000fe20000011604 */
[--C-:B------:R-:W-:Y:S01]  /*9bd0*/  FFMA.FTZ R69, R69, UR4, -R186.reuse ;  /* 0x0000000445457c23 */ /* 0x100fe200080108ba */
[----:B------:R-:W-:Y:S01]  /*9be0*/  LOP3.LUT R139, R4, 0xff, RZ, 0xc0, !PT ;  /* 0x000000ff048b7812 */ /* 0x000fe200078ec0ff */
[----:B------:R-:W-:Y:S01]  /*9bf0*/  FFMA.FTZ R64, R64, UR4, -R186 ;  /* 0x0000000440407c23 */ /* 0x000fe200080108ba */
[----:B------:R-:W-:Y:S03]  /*9c00*/  SHF.R.U32.HI R34, RZ, 0x18, R4 ;  /* 0x00000018ff227819 */ /* 0x000fe60000011604 */
[----:B------:R-:W-:Y:S01]  /*9c10*/  MUFU.EX2 R36, R39 ;  /* 0x0000002700247308 */ /* 0x000fe20000000800 */
[----:B------:R-:W-:Y:S01]  /*9c20*/  PRMT R198, R175, 0x5410, R6 ;  /* 0x00005410afc67816 */ /* 0x000fe20000000006 */
[----:B------:R-:W-:Y:S01]  /*9c30*/  IMAD.WIDE.U32 R4, R18, -0x2daee0ad, RZ ;  /* 0xd2511f5312047825 */ /* 0x000fe200078e00ff */
[----:B------:R-:W-:Y:S02]  /*9c40*/  LOP3.LUT R11, R173, 0xff, RZ, 0xc0, !PT ;  /* 0x000000ffad0b7812 */ /* 0x000fe400078ec0ff */
[----:B------:R-:W-:Y:S01]  /*9c50*/  LOP3.LUT R6, R17, 0xff, RZ, 0xc0, !PT ;  /* 0x000000ff11067812 */ /* 0x000fe200078ec0ff */
[----:B------:R-:W-:Y:S01]  /*9c60*/  FFMA.FTZ R63, R63, UR4, -R187 ;  /* 0x000000043f3f7c23 */ /* 0x000fe200080108bb */
[----:B------:R-:W-:Y:S03]  /*9c70*/  SHF.R.U32.HI R13, RZ, 0x10, R2 ;  /* 0x00000010ff0d7819 */ /* 0x000fe60000011602 */
[----:B------:R1:W-:Y:S01]  /*9c80*/  MUFU.EX2 R39, R42 ;  /* 0x0000002a00277308 */ /* 0x0003e20000000800 */
[----:B------:R-:W-:Y:S01]  /*9c90*/  LOP3.LUT R14, R2, 0xff, RZ, 0xc0, !PT ;  /* 0x000000ff020e7812 */ /* 0x000fe200078ec0ff */
[----:B------:R-:W-:Y:S01]  /*9ca0*/  FFMA.FTZ R56, R56, UR4, -R184 ;  /* 0x0000000438387c23 */ /* 0x000fe200080108b8 */
[----:B------:R-:W-:Y:S01]  /*9cb0*/  SHF.R.U32.HI R10, RZ, 0x8, R10 ;  /* 0x00000008ff0a7819 */ /* 0x000fe2000001160a */
[----:B------:R-:W-:Y:S01]  /*9cc0*/  FFMA.FTZ R80, R80, UR4, -R186 ;  /* 0x0000000450507c23 */ /* 0x000fe200080108ba */
[----:B------:R-:W-:Y:S01]  /*9cd0*/  PRMT R197, R11, 0x5410, R177 ;  /* 0x000054100bc57816 */ /* 0x000fe200000000b1 */
[----:B------:R-:W-:Y:S01]  /*9ce0*/  FFMA.FTZ R71, R71, UR4, -R185 ;  /* 0x0000000447477c23 */ /* 0x000fe200080108b9 */
[----:B------:R-:W-:Y:S03]  /*9cf0*/  PRMT R200, R6, 0x5410, R15 ;  /* 0x0000541006c87816 */ /* 0x000fe6000000000f */
[----:B------:R-:W2:Y:S01]  /*9d00*/  MUFU.EX2 R206, R20 ;  /* 0x0000001400ce7308 */ /* 0x000ea20000000800 */
[----:B------:R-:W-:Y:S01]  /*9d10*/  SHF.R.U32.HI R11, RZ, 0x18, R2 ;  /* 0x00000018ff0b7819 */ /* 0x000fe20000011602 */
[----:B------:R-:W-:Y:S01]  /*9d20*/  FFMA.FTZ R66, R66, UR4, -R185 ;  /* 0x0000000442427c23 */ /* 0x000fe200080108b9 */
[----:B------:R-:W-:Y:S01]  /*9d30*/  LOP3.LUT R6, R5, UR28, R178, 0x96, !PT ;  /* 0x0000001c05067c12 */ /* 0x000fe2000f8e96b2 */
[----:B------:R-:W-:Y:S01]  /*9d40*/  FFMA.FTZ R57, R57, UR4, -R184 ;  /* 0x0000000439397c23 */ /* 0x000fe200080108b8 */
[----:B------:R-:W-:Y:S01]  /*9d50*/  LOP3.LUT R2, R13, 0xff, RZ, 0xc0, !PT ;  /* 0x000000ff0d027812 */ /* 0x000fe200078ec0ff */
[----:B------:R-:W-:Y:S01]  /*9d60*/  FFMA.FTZ R59, R59, UR4, -R187 ;  /* 0x000000043b3b7c23 */ /* 0x000fe200080108bb */
[----:B------:R-:W-:Y:S03]  /*9d70*/  PRMT R178, R14, 0x5410, R10 ;  /* 0x000054100eb27816 */ /* 0x000fe6000000000a */
[----:B------:R-:W-:Y:S01]  /*9d80*/  MUFU.EX2 R226, R27 ;  /* 0x0000001b00e27308 */ /* 0x000fe20000000800 */
[----:B------:R-:W-:Y:S01]  /*9d90*/  SHF.R.U32.HI R10, RZ, 0x10, R0 ;  /* 0x00000010ff0a7819 */ /* 0x000fe20000011600 */
[----:B-1----:R-:W-:Y:S01]  /*9da0*/  IMAD.MOV.U32 R42, RZ, RZ, R236 ;  /* 0x000000ffff2a7224 */ /* 0x002fe200078e00ec */
[----:B------:R-:W-:Y:S01]  /*9db0*/  LOP3.LUT R177, R4, 0xffff, RZ, 0xc0, !PT ;  /* 0x0000ffff04b17812 */ /* 0x000fe200078ec0ff */
[----:B------:R-:W-:Y:S01]  /*9dc0*/  FFMA.FTZ R60, R60, UR4, -R184 ;  /* 0x000000043c3c7c23 */ /* 0x000fe200080108b8 */
[----:B------:R-:W-:Y:S01]  /*9dd0*/  LOP3.LUT R195, R4, 0xff, RZ, 0xc0, !PT ;  /* 0x000000ff04c37812 */ /* 0x000fe200078ec0ff */
[----:B------:R-:W-:Y:S01]  /*9de0*/  FFMA.FTZ R82, R82, UR4, -R185 ;  /* 0x0000000452527c23 */ /* 0x000fe200080108b9 */
[--C-:B------:R-:W-:Y:S03]  /*9df0*/  SHF.R.U32.HI R194, RZ, 0x10, R4.reuse ;  /* 0x00000010ffc27819 */ /* 0x100fe60000011604 */
[----:B------:R1:W-:Y:S01]  /*9e00*/  MUFU.EX2 R202, R24 ;  /* 0x0000001800ca7308 */ /* 0x0003e20000000800 */
[----:B------:R-:W-:Y:S01]  /*9e10*/  SHF.R.U32.HI R196, RZ, 0x18, R4 ;  /* 0x00000018ffc47819 */ /* 0x000fe20000011604 */
[----:B------:R-:W-:Y:S01]  /*9e20*/  IMAD.WIDE.U32 R4, R193, -0x326172a9, RZ ;  /* 0xcd9e8d57c1047825 */ /* 0x000fe200078e00ff */
[----:B------:R-:W-:Y:S02]  /*9e30*/  PRMT R35, R2, 0x5410, R11 ;  /* 0x0000541002237816 */ /* 0x000fe4000000000b */
[C---:B------:R-:W-:Y:S01]  /*9e40*/  LOP3.LUT R2, R0.reuse, 0xffff, RZ, 0xc0, !PT ;  /* 0x0000ffff00027812 */ /* 0x040fe200078ec0ff */
[--C-:B------:R-:W-:Y:S01]  /*9e50*/  FFMA.FTZ R99, R99, UR4, -R185.reuse ;  /* 0x0000000463637c23 */ /* 0x100fe200080108b9 */
[----:B------:R-:W-:Y:S03]  /*9e60*/  LOP3.LUT R14, R0, 0xff, RZ, 0xc0, !PT ;  /* 0x000000ff000e7812 */ /* 0x000fe600078ec0ff */
[----:B------:R-:W-:Y:S01]  /*9e70*/  MUFU.EX2 R27, R49 ;  /* 0x00000031001b7308 */ /* 0x000fe20000000800 */
[----:B------:R-:W-:Y:S01]  /*9e80*/  SHF.R.U32.HI R13, RZ, 0x18, R0 ;  /* 0x00000018ff0d7819 */ /* 0x000fe20000011600 */
[----:B------:R-:W-:Y:S01]  /*9e90*/  FFMA.FTZ R87, R87, UR4, -R185 ;  /* 0x0000000457577c23 */ /* 0x000fe200080108b9 */
[----:B------:R-:W-:Y:S01]  /*9ea0*/  LOP3.LUT R0, R10, 0xff, RZ, 0xc0, !PT ;  /* 0x000000ff0a007812 */ /* 0x000fe200078ec0ff */
[--C-:B------:R-:W-:Y:S01]  /*9eb0*/  FFMA.FTZ R58, R58, UR4, -R187.reuse ;  /* 0x000000043a3a7c23 */ /* 0x100fe200080108bb */
[----:B------:R-:W-:Y:S01]  /*9ec0*/  SHF.R.U32.HI R11, RZ, 0x8, R2 ;  /* 0x00000008ff0b7819 */ /* 0x000fe20000011602 */
[----:B------:R-:W-:Y:S01]  /*9ed0*/  FFMA.FTZ R62, R62, UR4, -R187 ;  /* 0x000000043e3e7c23 */ /* 0x000fe200080108bb */
[----:B------:R-:W-:Y:S03]  /*9ee0*/  PRMT R21, R0, 0x5410, R13 ;  /* 0x0000541000157816 */ /* 0x000fe6000000000d */
[----:B------:R-:W3:Y:S01]  /*9ef0*/  MUFU.EX2 R220, R30 ;  /* 0x0000001e00dc7308 */ /* 0x000ee20000000800 */
[----:B------:R-:W-:Y:S01]  /*9f00*/  SHF.R.U32.HI R10, RZ, 0x10, R4 ;  /* 0x00000010ff0a7819 */ /* 0x000fe20000011604 */
[--C-:B------:R-:W-:Y:S01]  /*9f10*/  FFMA.FTZ R68, R68, UR4, -R186.reuse ;  /* 0x0000000444447c23 */ /* 0x100fe200080108ba */
[----:B------:R-:W-:Y:S01]  /*9f20*/  LOP3.LUT R0, R4, 0xffff, RZ, 0xc0, !PT ;  /* 0x0000ffff04007812 */ /* 0x000fe200078ec0ff */
[----:B------:R-:W-:Y:S01]  /*9f30*/  FFMA.FTZ R81, R81, UR4, -R186 ;  /* 0x0000000451517c23 */ /* 0x000fe200080108ba */
[----:B------:R-:W-:Y:S01]  /*9f40*/  LOP3.LUT R2, R5, UR29, R12, 0x96, !PT ;  /* 0x0000001d05027c12 */ /* 0x000fe2000f8e960c */
[----:B------:R-:W-:Y:S01]  /*9f50*/  FFMA.FTZ R75, R75, UR4, -R187 ;  /* 0x000000044b4b7c23 */ /* 0x000fe200080108bb */
[----:B------:R-:W-:Y:S03]  /*9f60*/  PRMT R22, R14, 0x5410, R11 ;  /* 0x000054100e167816 */ /* 0x000fe6000000000b */
[----:B------:R-:W-:Y:S01]  /*9f70*/  MUFU.EX2 R193, R25 ;  /* 0x0000001900c17308 */ /* 0x000fe20000000800 */
[----:B------:R-:W-:Y:S01]  /*9f80*/  LOP3.LUT R13, R4, 0xff, RZ, 0xc0, !PT ;  /* 0x000000ff040d7812 */ /* 0x000fe200078ec0ff */
[----:B------:R-:W-:Y:S01]  /*9f90*/  FFMA.FTZ R78, R78, UR4, -R187 ;  /* 0x000000044e4e7c23 */ /* 0x000fe200080108bb */
[----:B------:R-:W-:Y:S01]  /*9fa0*/  SHF.R.U32.HI R12, RZ, 0x18, R4 ;  /* 0x00000018ff0c7819 */ /* 0x000fe20000011604 */
[----:B------:R-:W-:Y:S01]  /*9fb0*/  IMAD.WIDE.U32 R4, R179, -0x2daee0ad, RZ ;  /* 0xd2511f53b3047825 */ /* 0x000fe200078e00ff */
[----:B------:R-:W-:Y:S02]  /*9fc0*/  LOP3.LUT R10, R10, 0xff, RZ, 0xc0, !PT ;  /* 0x000000ff0a0a7812 */ /* 0x000fe400078ec0ff */
[----:B------:R-:W-:Y:S03]  /*9fd0*/  SHF.R.U32.HI R11, RZ, 0x8, R0 ;  /* 0x00000008ff0b7819 */ /* 0x000fe60000011600 */
[----:B------:R4:W-:Y:S01]  /*9fe0*/  MUFU.EX2 R30, R37 ;  /* 0x00000025001e7308 */ /* 0x0009e20000000800 */
[----:B------:R-:W-:Y:S01]  /*9ff0*/  PRMT R23, R10, 0x5410, R12 ;  /* 0x000054100a177816 */ /* 0x000fe2000000000c */
[----:B--2---:R-:W-:Y:S01]  /*a000*/  IMAD.MOV.U32 R179, RZ, RZ, R206 ;  /* 0x000000ffffb37224 */ /* 0x004fe200078e00ce */
[----:B-1----:R-:W-:Y:S01]  /*a010*/  PRMT R24, R13, 0x5410, R11 ;  /* 0x000054100d187816 */ /* 0x002fe2000000000b */
[----:B------:R-:W-:Y:S01]  /*a020*/  FFMA.FTZ R84, R84, UR4, -R186 ;  /* 0x0000000454547c23 */ /* 0x000fe200080108ba */
[----:B------:R-:W-:Y:S01]  /*a030*/  SHF.R.U32.HI R12, RZ, 0x8, R16 ;  /* 0x00000008ff0c7819 */ /* 0x000fe20000011610 */
[----:B------:R-:W-:Y:S01]  /*a040*/  FFMA.FTZ R73, R73, UR4, -R184 ;  /* 0x0000000449497c23 */ /* 0x000fe200080108b8 */
[----:B------:R-:W-:Y:S03]  /*a050*/  SHF.R.U32.HI R11, RZ, 0x8, R180 ;  /* 0x00000008ff0b7819 */ /* 0x000fe600000116b4 */
[----:B------:R-:W1:Y:S01]  /*a060*/  MUFU.EX2 R206, R28 ;  /* 0x0000001c00ce7308 */ /* 0x000e620000000800 */
[----:B------:R-:W-:Y:S01]  /*a070*/  LOP3.LUT R13, R4, 0xffff, RZ, 0xc0, !PT ;  /* 0x0000ffff040d7812 */ /* 0x000fe200078ec0ff */
[----:B------:R-:W-:Y:S01]  /*a080*/  FFMA.FTZ R92, R92, UR4, -R184 ;  /* 0x000000045c5c7c23 */ /* 0x000fe200080108b8 */
[----:B------:R-:W-:Y:S01]  /*a090*/  SHF.R.U32.HI R14, RZ, 0x10, R4 ;  /* 0x00000010ff0e7819 */ /* 0x000fe20000011604 */
[----:B------:R-:W-:Y:S01]  /*a0a0*/  FFMA.FTZ R93, R93, UR4, -R184 ;  /* 0x000000045d5d7c23 */ /* 0x000fe200080108b8 */
[----:B------:R-:W-:Y:S01]  /*a0b0*/  LOP3.LUT R16, R4, 0xff, RZ, 0xc0, !PT ;  /* 0x000000ff04107812 */ /* 0x000fe200078ec0ff */
[--C-:B------:R-:W-:Y:S01]  /*a0c0*/  FFMA.FTZ R114, R114, UR4, -R185.reuse ;  /* 0x0000000472727c23 */ /* 0x100fe200080108b9 */
[----:B------:R-:W-:Y:S03]  /*a0d0*/  SHF.R.U32.HI R15, RZ, 0x18, R4 ;  /* 0x00000018ff0f7819 */ /* 0x000fe60000011604 */
[----:B------:R3:W2:Y:S01]  /*a0e0*/  MUFU.EX2 R28, R31 ;  /* 0x0000001f001c7308 */ /* 0x0006a20000000800 */
[----:B------:R-:W-:Y:S01]  /*a0f0*/  LOP3.LUT R4, R2, 0xffff, RZ, 0xc0, !PT ;  /* 0x0000ffff02047812 */ /* 0x000fe200078ec0ff */
[----:B----4-:R-:W-:Y:S01]  /*a100*/  IMAD.MOV.U32 R37, RZ, RZ, R252 ;  /* 0x000000ffff257224 */ /* 0x010fe200078e00fc */
[----:B------:R-:W-:Y:S01]  /*a110*/  LOP3.LUT R10, R181, 0xff, RZ, 0xc0, !PT ;  /* 0x000000ffb50a7812 */ /* 0x000fe200078ec0ff */
[----:B------:R-:W-:Y:S01]  /*a120*/  FFMA.FTZ R115, R115, UR4, -R185 ;  /* 0x0000000473737c23 */ /* 0x000fe200080108b9 */
[----:B------:R-:W-:Y:S01]  /*a130*/  PRMT R192, R192, 0x5410, R11 ;  /* 0x00005410c0c07816 */ /* 0x000fe2000000000b */
[--C-:B------:R-:W-:Y:S01]  /*a140*/  FFMA.FTZ R102, R102, UR4, -R185.reuse ;  /* 0x0000000466667c23 */ /* 0x100fe200080108b9 */
[----:B------:R-:W-:Y:S03]  /*a150*/  LOP3.LUT R11, R2, 0xff, RZ, 0xc0, !PT ;  /* 0x000000ff020b7812 */ /* 0x000fe600078ec0ff */
[----:B------:R4:W-:Y:S01]  /*a160*/  MUFU.EX2 R229, R26 ;  /* 0x0000001a00e57308 */ /* 0x0009e20000000800 */
[----:B------:R-:W-:Y:S01]  /*a170*/  SHF.R.U32.HI R4, RZ, 0x8, R4 ;  /* 0x00000008ff047819 */ /* 0x000fe20000011604 */
[--C-:B------:R-:W-:Y:S01]  /*a180*/  FFMA.FTZ R103, R103, UR4, -R185.reuse ;  /* 0x0000000467677c23 */ /* 0x100fe200080108b9 */
[----:B------:R-:W-:Y:S01]  /*a190*/  PRMT R25, R10, 0x5410, R182 ;  /* 0x000054100a197816 */ /* 0x000fe200000000b6 */
[--C-:B------:R-:W-:Y:S01]  /*a1a0*/  FFMA.FTZ R130, R130, UR4, -R185.reuse ;  /* 0x0000000482827c23 */ /* 0x100fe200080108b9 */
[----:B------:R-:W-:Y:S01]  /*a1b0*/  SHF.R.U32.HI R10, RZ, 0x8, R32 ;  /* 0x00000008ff0a7819 */ /* 0x000fe20000011620 */
[--C-:B------:R-:W-:Y:S01]  /*a1c0*/  FFMA.FTZ R131, R131, UR4, -R185.reuse ;  /* 0x0000000483837c23 */ /* 0x100fe200080108b9 */
[----:B------:R-:W-:Y:S03]  /*a1d0*/  PRMT R20, R11, 0x5410, R4 ;  /* 0x000054100b147816 */ /* 0x000fe60000000004 */
[----:B------:R-:W-:Y:S01]  /*a1e0*/  MUFU.EX2 R92, R92 ;  /* 0x0000005c005c7308 */ /* 0x000fe20000000800 */
[----:B------:R-:W-:Y:S01]  /*a1f0*/  LOP3.LUT R0, R5, UR28, R176, 0x96, !PT ;  /* 0x0000001c05007c12 */ /* 0x000fe2000f8e96b0 */
[----:B---3--:R-:W-:Y:S01]  /*a200*/  IMAD.MOV.U32 R31, RZ, RZ, R220 ;  /* 0x000000ffff1f7224 */ /* 0x008fe200078e00dc */
[----:B------:R-:W-:Y:S01]  /*a210*/  LOP3.LUT R4, R9, 0xffff, RZ, 0xc0, !PT ;  /* 0x0000ffff09047812 */ /* 0x000fe200078ec0ff */
[--C-:B------:R-:W-:Y:S01]  /*a220*/  FFMA.FTZ R118, R118, UR4, -R185.reuse ;  /* 0x0000000476767c23 */ /* 0x100fe200080108b9 */
[----:B------:R-:W-:Y:S01]  /*a230*/  LOP3.LUT R5, R33, 0xff, RZ, 0xc0, !PT ;  /* 0x000000ff21057812 */ /* 0x000fe200078ec0ff */
[----:B------:R-:W-:Y:S01]  /*a240*/  FFMA.FTZ R185, R119, UR4, -R185 ;  /* 0x0000000477b97c23 */ /* 0x000fe200080108b9 */
[----:B------:R-:W-:Y:S03]  /*a250*/  PRMT R17, R172, 0x5410, R12 ;  /* 0x00005410ac117816 */ /* 0x000fe6000000000c */
[----:B------:R-:W-:Y:S01]  /*a260*/  MUFU.EX2 R93, R93 ;  /* 0x0000005d005d7308 */ /* 0x000fe20000000800 */
[----:B------:R-:W-:Y:S01]  /*a270*/  LOP3.LUT R12, R174, 0xff, RZ, 0xc0, !PT ;  /* 0x000000ffae0c7812 */ /* 0x000fe200078ec0ff */
[----:B----4-:R-:W-:Y:S01]  /*a280*/  IMAD.MOV.U32 R26, RZ, RZ, 0x7054 ;  /* 0x00007054ff1a7424 */ /* 0x010fe200078e00ff */
[----:B------:R-:W-:Y:S01]  /*a290*/  PRMT R19, R139, 0x5410, R10 ;  /* 0x000054108b137816 */ /* 0x000fe2000000000a */
[----:B------:R-:W-:Y:S01]  /*a2a0*/  IMAD.U32 R139, RZ, RZ, UR5 ;  /* 0x00000005ff8b7e24 */ /* 0x000fe2000f8e00ff */
[----:B------:R-:W-:Y:S01]  /*a2b0*/  SHF.R.U32.HI R10, RZ, 0x8, R4 ;  /* 0x00000008ff0a7819 */ /* 0x000fe20000011604 */
[--C-:B------:R-:W-:Y:S01]  /*a2c0*/  FFMA.FTZ R79, R79, UR4, -R187.reuse ;  /* 0x000000044f4f7c23 */ /* 0x100fe200080108bb */
[----:B------:R-:W-:Y:S01]  /*a2d0*/  PRMT R18, R5, 0x5410, R34 ;  /* 0x0000541005127816 */ /* 0x000fe20000000022 */
[----:B------:R-:W-:Y:S01]  /*a2e0*/  FFMA.FTZ R74, R74, UR4, -R187 ;  /* 0x000000044a4a7c23 */ /* 0x000fe200080108bb */
[----:B------:R-:W-:Y:S01]  /*a2f0*/  LOP3.LUT R4, R8, 0xffff, RZ, 0xc0, !PT ;  /* 0x0000ffff08047812 */ /* 0x000fe200078ec0ff */
[--C-:B------:R-:W-:Y:S01]  /*a300*/  FFMA.FTZ R112, R112, UR4, -R186.reuse ;  /* 0x0000000470707c23 */ /* 0x100fe200080108ba */
[----:B------:R-:W-:Y:S01]  /*a310*/  SHF.R.U32.HI R5, RZ, 0x10, R9 ;  /* 0x00000010ff057819 */ /* 0x000fe20000011609 */
[--C-:B------:R-:W-:Y:S01]  /*a320*/  FFMA.FTZ R113, R113, UR4, -R186.reuse ;  /* 0x0000000471717c23 */ /* 0x100fe200080108ba */
[----:B------:R-:W-:Y:S01]  /*a330*/  PRMT R175, R12, 0x5410, R183 ;  /* 0x000054100caf7816 */ /* 0x000fe200000000b7 */
[--C-:B------:R-:W-:Y:S01]  /*a340*/  FFMA.FTZ R100, R100, UR4, -R186.reuse ;  /* 0x0000000464647c23 */ /* 0x100fe200080108ba */
[----:B------:R-:W-:Y:S01]  /*a350*/  LOP3.LUT R12, R9, 0xff, RZ, 0xc0, !PT ;  /* 0x000000ff090c7812 */ /* 0x000fe200078ec0ff */
[--C-:B------:R-:W-:Y:S01]  /*a360*/  FFMA.FTZ R101, R101, UR4, -R186.reuse ;  /* 0x0000000465657c23 */ /* 0x100fe200080108ba */
[----:B------:R-:W-:Y:S01]  /*a370*/  SHF.R.U32.HI R11, RZ, 0x18, R9 ;  /* 0x00000018ff0b7819 */ /* 0x000fe20000011609 */
[--C-:B------:R-:W-:Y:S01]  /*a380*/  FFMA.FTZ R128, R128, UR4, -R186.reuse ;  /* 0x0000000480807c23 */ /* 0x100fe200080108ba */
[----:B------:R-:W-:Y:S01]  /*a390*/  LOP3.LUT R9, R8, 0xff, RZ, 0xc0, !PT ;  /* 0x000000ff08097812 */ /* 0x000fe200078ec0ff */
[----:B------:R-:W-:Y:S01]  /*a3a0*/  FFMA.FTZ R129, R129, UR4, -R186 ;  /* 0x0000000481817c23 */ /* 0x000fe200080108ba */
[----:B------:R-:W-:Y:S01]  /*a3b0*/  SHF.R.U32.HI R4, RZ, 0x8, R4 ;  /* 0x00000008ff047819 */ /* 0x000fe20000011604 */
[--C-:B------:R-:W-:Y:S01]  /*a3c0*/  FFMA.FTZ R116, R116, UR4, -R186.reuse ;  /* 0x0000000474747c23 */ /* 0x100fe200080108ba */
[----:B------:R-:W-:Y:S01]  /*a3d0*/  LOP3.LUT R5, R5, 0xff, RZ, 0xc0, !PT ;  /* 0x000000ff05057812 */ /* 0x000fe200078ec0ff */
[----:B------:R-:W-:Y:S01]  /*a3e0*/  FFMA.FTZ R186, R117, UR4, -R186 ;  /* 0x0000000475ba7c23 */ /* 0x000fe200080108ba */
[----:B------:R-:W-:Y:S01]  /*a3f0*/  PRMT R172, R9, 0x5410, R4 ;  /* 0x0000541009ac7816 */ /* 0x000fe20000000004 */
[--C-:B------:R-:W-:Y:S01]  /*a400*/  FFMA.FTZ R90, R90, UR4, -R187.reuse ;  /* 0x000000045a5a7c23 */ /* 0x100fe200080108bb */
[----:B------:R-:W-:Y:S01]  /*a410*/  PRMT R12, R12, 0x5410, R10 ;  /* 0x000054100c0c7816 */ /* 0x000fe2000000000a */
[----:B------:R-:W-:Y:S01]  /*a420*/  FFMA.FTZ R91, R91, UR4, -R187 ;  /* 0x000000045b5b7c23 */ /* 0x000fe200080108bb */
[----:B------:R-:W-:Y:S01]  /*a430*/  PRMT R11, R5, 0x5410, R11 ;  /* 0x00005410050b7816 */ /* 0x000fe2000000000b */
[--C-:B------:R-:W-:Y:S01]  /*a440*/  FFMA.FTZ R94, R94, UR4, -R187.reuse ;  /* 0x000000045e5e7c23 */ /* 0x100fe200080108bb */
[----:B------:R-:W-:Y:S01]  /*a450*/  SHF.R.U32.HI R4, RZ, 0x10, R8 ;  /* 0x00000010ff047819 */ /* 0x000fe20000011608 */
[----:B------:R-:W-:Y:S01]  /*a460*/  MUFU.EX2 R90, R90 ;  /* 0x0000005a005a7308 */ /* 0x000fe20000000800 */
[--C-:B------:R-:W-:Y:S01]  /*a470*/  SHF.R.U32.HI R5, RZ, 0x10, R2.reuse ;  /* 0x00000010ff057819 */ /* 0x100fe20000011602 */
[----:B------:R-:W-:Y:S01]  /*a480*/  FFMA.FTZ R95, R95, UR4, -R187 ;  /* 0x000000045f5f7c23 */ /* 0x000fe200080108bb */
[----:B------:R-:W-:Y:S01]  /*a490*/  SHF.R.U32.HI R10, RZ, 0x18, R2 ;  /* 0x00000018ff0a7819 */ /* 0x000fe20000011602 */
[--C-:B------:R-:W-:Y:S01]  /*a4a0*/  FFMA.FTZ R104, R104, UR4, -R184.reuse ;  /* 0x0000000468687c23 */ /* 0x100fe200080108b8 */
[----:B------:R-:W-:Y:S01]  /*a4b0*/  LOP3.LUT R2, R7, 0xffff, RZ, 0xc0, !PT ;  /* 0x0000ffff07027812 */ /* 0x000fe200078ec0ff */
[----:B------:R-:W-:Y:S01]  /*a4c0*/  FFMA.FTZ R105, R105, UR4, -R184 ;  /* 0x0000000469697c23 */ /* 0x000fe200080108b8 */
[----:B------:R-:W-:Y:S03]  /*a4d0*/  SHF.R.U32.HI R8, RZ, 0x18, R8 ;  /* 0x00000018ff087819 */ /* 0x000fe60000011608 */
[----:B------:R-:W-:Y:S01]  /*a4e0*/  MUFU.EX2 R91, R91 ;  /* 0x0000005b005b7308 */ /* 0x000fe20000000800 */
[----:B------:R-:W-:Y:S01]  /*a4f0*/  LOP3.LUT R4, R4, 0xff, RZ, 0xc0, !PT ;  /* 0x000000ff04047812 */ /* 0x000fe200078ec0ff */
[--C-:B------:R-:W-:Y:S01]  /*a500*/  FFMA.FTZ R108, R108, UR4, -R184.reuse ;  /* 0x000000046c6c7c23 */ /* 0x100fe200080108b8 */
[----:B------:R-:W-:Y:S01]  /*a510*/  LOP3.LUT R9, R5, 0xff, RZ, 0xc0, !PT ;  /* 0x000000ff05097812 */ /* 0x000fe200078ec0ff */
[--C-:B------:R-:W-:Y:S01]  /*a520*/  FFMA.FTZ R109, R109, UR4, -R184.reuse ;  /* 0x000000046d6d7c23 */ /* 0x100fe200080108b8 */
[----:B------:R-:W-:Y:S01]  /*a530*/  LOP3.LUT R5, R7, 0xff, RZ, 0xc0, !PT ;  /* 0x000000ff07057812 */ /* 0x000fe200078ec0ff */
[----:B------:R-:W-:Y:S01]  /*a540*/  FFMA.FTZ R120, R120, UR4, -R184 ;  /* 0x0000000478787c23 */ /* 0x000fe200080108b8 */
[----:B------:R-:W-:Y:S03]  /*a550*/  SHF.R.U32.HI R2, RZ, 0x8, R2 ;  /* 0x00000008ff027819 */ /* 0x000fe60000011602 */
[----:B------:R-:W-:Y:S01]  /*a560*/  MUFU.EX2 R94, R94 ;  /* 0x0000005e005e7308 */ /* 0x000fe20000000800 */
[----:B------:R-:W-:Y:S01]  /*a570*/  PRMT R173, R4, 0x5410, R8 ;  /* 0x0000541004ad7816 */ /* 0x000fe20000000008 */
[--C-:B------:R-:W-:Y:S01]  /*a580*/  FFMA.FTZ R121, R121, UR4, -R184.reuse ;  /* 0x0000000479797c23 */ /* 0x100fe200080108b8 */
[----:B------:R-:W-:Y:S01]  /*a590*/  SHF.R.U32.HI R4, RZ, 0x10, R7 ;  /* 0x00000010ff047819 */ /* 0x000fe20000011607 */
[----:B------:R-:W-:Y:S01]  /*a5a0*/  FFMA.FTZ R124, R124, UR4, -R184 ;  /* 0x000000047c7c7c23 */ /* 0x000fe200080108b8 */
[----:B------:R-:W-:Y:S01]  /*a5b0*/  PRMT R176, R5, 0x5410, R2 ;  /* 0x0000541005b07816 */ /* 0x000fe20000000002 */
[----:B------:R-:W-:Y:S01]  /*a5c0*/  FFMA.FTZ R184, R125, UR4, -R184 ;  /* 0x000000047db87c23 */ /* 0x000fe200080108b8 */
[----:B------:R-:W-:Y:S03]  /*a5d0*/  SHF.R.U32.HI R5, RZ, 0x8, R13 ;  /* 0x00000008ff057819 */ /* 0x000fe6000001160d */
[----:B------:R-:W-:Y:S01]  /*a5e0*/  MUFU.EX2 R95, R95 ;  /* 0x0000005f005f7308 */ /* 0x000fe20000000800 */
[----:B------:R-:W-:Y:S01]  /*a5f0*/  LOP3.LUT R2, R4, 0xff, RZ, 0xc0, !PT ;  /* 0x000000ff04027812 */ /* 0x000fe200078ec0ff */
[----:B------:R-:W-:Y:S01]  /*a600*/  FFMA.FTZ R106, R106, UR4, -R187 ;  /* 0x000000046a6a7c23 */ /* 0x000fe200080108bb */
[----:B------:R-:W-:Y:S01]  /*a610*/  SHF.R.U32.HI R7, RZ, 0x18, R7 ;  /* 0x00000018ff077819 */ /* 0x000fe20000011607 */
[----:B------:R-:W-:Y:S01]  /*a620*/  FFMA.FTZ R107, R107, UR4, -R187 ;  /* 0x000000046b6b7c23 */ /* 0x000fe200080108bb */
[----:B------:R-:W-:Y:S01]  /*a630*/  SHF.R.U32.HI R4, RZ, 0x8, R177 ;  /* 0x00000008ff047819 */ /* 0x000fe200000116b1 */
[----:B------:R-:W-:Y:S01]  /*a640*/  FFMA.FTZ R110, R110, UR4, -R187 ;  /* 0x000000046e6e7c23 */ /* 0x000fe200080108bb */
[----:B------:R-:W-:Y:S01]  /*a650*/  PRMT R225, R16, 0x5410, R5 ;  /* 0x0000541010e17816 */ /* 0x000fe20000000005 */
[----:B------:R-:W-:Y:S01]  /*a660*/  IMAD.MOV.U32 R16, RZ, RZ, R247 ;  /* 0x000000ffff107224 */ /* 0x000fe200078e00f7 */
[----:B------:R-:W-:Y:S01]  /*a670*/  SHF.R.U32.HI R5, RZ, 0x10, R0 ;  /* 0x00000010ff057819 */ /* 0x000fe20000011600 */
[----:B------:R3:W-:Y:S01]  /*a680*/  MUFU.EX2 R247, R38 ;  /* 0x0000002600f77308 */ /* 0x0007e20000000800 */
[----:B------:R-:W-:Y:S01]  /*a690*/  PRMT R10, R9, 0x5410, R10 ;  /* 0x00005410090a7816 */ /* 0x000fe2000000000a */
[----:B------:R-:W-:Y:S01]  /*a6a0*/  FFMA.FTZ R111, R111, UR4, -R187 ;  /* 0x000000046f6f7c23 */ /* 0x000fe200080108bb */
[----:B------:R-:W-:Y:S01]  /*a6b0*/  PRMT R9, R2, 0x5410, R7 ;  /* 0x0000541002097816 */ /* 0x000fe20000000007 */
[----:B------:R-:W-:Y:S01]  /*a6c0*/  FFMA.FTZ R122, R122, UR4, -R187 ;  /* 0x000000047a7a7c23 */ /* 0x000fe200080108bb */
[----:B------:R-:W-:Y:S01]  /*a6d0*/  PRMT R230, R195, 0x5410, R4 ;  /* 0x00005410c3e67816 */ /* 0x000fe20000000004 */
[----:B------:R-:W-:Y:S01]  /*a6e0*/  IMAD.MOV.U32 R195, RZ, RZ, R221 ;  /* 0x000000ffffc37224 */ /* 0x000fe200078e00dd */
[C---:B------:R-:W-:Y:S03]  /*a6f0*/  LOP3.LUT R2, R0.reuse, 0xffff, RZ, 0xc0, !PT ;  /* 0x0000ffff00027812 */ /* 0x040fe600078ec0ff */
[----:B------:R-:W-:Y:S01]  /*a700*/  MUFU.EX2 R112, R112 ;  /* 0x0000007000707308 */ /* 0x000fe20000000800 */
[----:B------:R-:W-:Y:S01]  /*a710*/  LOP3.LUT R7, R0, 0xff, RZ, 0xc0, !PT ;  /* 0x000000ff00077812 */ /* 0x000fe200078ec0ff */
[--C-:B------:R-:W-:Y:S01]  /*a720*/  FFMA.FTZ R123, R123, UR4, -R187.reuse ;  /* 0x000000047b7b7c23 */ /* 0x100fe200080108bb */
[----:B------:R-:W-:Y:S01]  /*a730*/  SHF.R.U32.HI R4, RZ, 0x18, R0 ;  /* 0x00000018ff047819 */ /* 0x000fe20000011600 */
[----:B------:R-:W-:Y:S01]  /*a740*/  FFMA.FTZ R126, R126, UR4, -R187 ;  /* 0x000000047e7e7c23 */ /* 0x000fe200080108bb */
[----:B------:R-:W-:Y:S02]  /*a750*/  LOP3.LUT R0, R5, 0xff, RZ, 0xc0, !PT ;  /* 0x000000ff05007812 */ /* 0x000fe400078ec0ff */
[----:B------:R-:W-:Y:S03]  /*a760*/  SHF.R.U32.HI R2, RZ, 0x8, R2 ;  /* 0x00000008ff027819 */ /* 0x000fe60000011602 */
[----:B------:R-:W-:Y:S01]  /*a770*/  MUFU.EX2 R113, R113 ;  /* 0x0000007100717308 */ /* 0x000fe20000000800 */
[----:B------:R-:W-:Y:S01]  /*a780*/  PRMT R221, R0, 0x5410, R4 ;  /* 0x0000541000dd7816 */ /* 0x000fe20000000004 */
[----:B---3--:R-:W-:Y:S01]  /*a790*/  IMAD.MOV.U32 R38, RZ, RZ, R179 ;  /* 0x000000ffff267224 */ /* 0x008fe200078e00b3 */
[----:B------:R-:W-:Y:S02]  /*a7a0*/  LOP3.LUT R0, R6, 0xffff, RZ, 0xc0, !PT ;  /* 0x0000ffff06007812 */ /* 0x000fe400078ec0ff */
[----:B------:R-:W-:Y:S01]  /*a7b0*/  LOP3.LUT R8, R14, 0xff, RZ, 0xc0, !PT ;  /* 0x000000ff0e087812 */ /* 0x000fe200078ec0ff */
[----:B------:R-:W-:Y:S01]  /*a7c0*/  IMAD.MOV.U32 R14, RZ, RZ, R203 ;  /* 0x000000ffff0e7224 */ /* 0x000fe200078e00cb */
[----:B------:R-:W-:Y:S03]  /*a7d0*/  SHF.R.U32.HI R4, RZ, 0x8, R0 ;  /* 0x00000008ff047819 */ /* 0x000fe60000011600 */
[----:B------:R-:W-:Y:S01]  /*a7e0*/  MUFU.EX2 R114, R114 ;  /* 0x0000007200727308 */ /* 0x000fe20000000800 */
[----:B------:R-:W-:Y:S02]  /*a7f0*/  F2FP.F16.F32.PACK_AB R0, R210, R237 ;  /* 0x000000edd200723e */ /* 0x000fe400000000ff */
[----:B------:R-:W-:Y:S01]  /*a800*/  PRMT R223, R7, 0x5410, R2 ;  /* 0x0000541007df7816 */ /* 0x000fe20000000002 */
[----:B------:R-:W3:Y:S01]  /*a810*/  LDL.LU R210, [R1+0x30] ;  /* 0x0000300001d27983 */ /* 0x000ee20000300800 */
[----:B------:R-:W-:Y:S01]  /*a820*/  PRMT R224, R8, 0x5410, R15 ;  /* 0x0000541008e07816 */ /* 0x000fe2000000000f */
[----:B------:R-:W-:Y:S01]  /*a830*/  IMAD.MOV.U32 R15, RZ, RZ, R215 ;  /* 0x000000ffff0f7224 */ /* 0x000fe200078e00d7 */
[--C-:B------:R-:W-:Y:S03]  /*a840*/  SHF.R.U32.HI R2, RZ, 0x10, R6.reuse ;  /* 0x00000010ff027819 */ /* 0x100fe60000011606 */
[----:B------:R4:W-:Y:S01]  /*a850*/  MUFU.EX2 R215, R40 ;  /* 0x0000002800d77308 */ /* 0x0009e20000000800 */
[----:B------:R-:W-:Y:S02]  /*a860*/  PRMT R139, R139, R26, UR5 ;  /* 0x000000058b8b7e16 */ /* 0x000fe4000800001a */
[----:B------:R-:W-:Y:S02]  /*a870*/  LOP3.LUT R5, R6, 0xff, RZ, 0xc0, !PT ;  /* 0x000000ff06057812 */ /* 0x000fe400078ec0ff */
[----:B------:R-:W-:Y:S02]  /*a880*/  SHF.R.U32.HI R6, RZ, 0x18, R6 ;  /* 0x00000018ff067819 */ /* 0x000fe40000011606 */
[----:B------:R-:W-:Y:S03]  /*a890*/  LOP3.LUT R2, R2, 0xff, RZ, 0xc0, !PT ;  /* 0x000000ff02027812 */ /* 0x000fe600078ec0ff */
[----:B------:R-:W-:Y:S01]  /*a8a0*/  MUFU.EX2 R115, R115 ;  /* 0x0000007300737308 */ /* 0x000fe20000000800 */
[--C-:B------:R-:W-:Y:S02]  /*a8b0*/  HSET2.LE.AND R48, R178, R139.reuse, PT ;  /* 0x0000008bb2307233 */ /* 0x100fe40003803000 */
[----:B------:R-:W-:Y:S02]  /*a8c0*/  PRMT R203, R2, 0x5410, R6 ;  /* 0x0000541002cb7816 */ /* 0x000fe40000000006 */
[----:B------:R-:W-:Y:S01]  /*a8d0*/  LOP3.LUT R8, R194, 0xff, RZ, 0xc0, !PT ;  /* 0x000000ffc2087812 */ /* 0x000fe200078ec0ff */
[----:B------:R-:W-:Y:S01]  /*a8e0*/  IMAD.MOV.U32 R194, RZ, RZ, R241 ;  /* 0x000000ffffc27224 */ /* 0x000fe200078e00f1 */
[----:B------:R-:W-:Y:S03]  /*a8f0*/  PRMT R220, R5, 0x5410, R4 ;  /* 0x0000541005dc7816 */ /* 0x000fe60000000004 */
[----:B------:R1:W-:Y:S01]  /*a900*/  MUFU.EX2 R6, R43 ;  /* 0x0000002b00067308 */ /* 0x0003e20000000800 */
[--C-:B------:R-:W-:Y:S01]  /*a910*/  HSET2.LE.AND R49, R35, R139.reuse, PT ;  /* 0x0000008b23317233 */ /* 0x100fe20003803000 */
[----:B----4-:R-:W-:Y:S01]  /*a920*/  IMAD.MOV.U32 R40, RZ, RZ, R239 ;  /* 0x000000ffff287224 */ /* 0x010fe200078e00ef */
[----:B------:R-:W-:Y:S02]  /*a930*/  F2FP.F16.F32.PACK_AB R2, R236, R195 ;  /* 0x000000c3ec02723e */ /* 0x000fe400000000ff */
[----:B------:R-:W-:Y:S02]  /*a940*/  F2FP.F16.F32.PACK_AB R4, R231, R250 ;  /* 0x000000fae704723e */ /* 0x000fe400000000ff */
[----:B------:R-:W-:Y:S03]  /*a950*/  LOP3.LUT R48, R48, R2, RZ, 0xc0, !PT ;  /* 0x0000000230307212 */ /* 0x000fe600078ec0ff */
[----:B------:R4:W2:Y:S01]  /*a960*/  MUFU.EX2 R5, R41 ;  /* 0x0000002900057308 */ /* 0x0008a20000000800 */
[--C-:B------:R-:W-:Y:S02]  /*a970*/  HSET2.LE.AND R50, R198, R139.reuse, PT ;  /* 0x0000008bc6327233 */ /* 0x100fe40003803000 */
[----:B------:R-:W-:Y:S02]  /*a980*/  LOP3.LUT R49, R49, R4, RZ, 0xc0, !PT ;  /* 0x0000000431317212 */ /* 0x000fe400078ec0ff */
[--C-:B------:R-:W-:Y:S01]  /*a990*/  HSET2.LE.AND R2, R21, R139.reuse, PT ;  /* 0x0000008b15027233 */ /* 0x100fe20003803000 */
[----:B------:R-:W-:Y:S01]  /*a9a0*/  IMAD.MOV.U32 R21, RZ, RZ, R238 ;  /* 0x000000ffff157224 */ /* 0x000fe200078e00ee */
[--C-:B------:R-:W-:Y:S03]  /*a9b0*/  HSET2.LE.AND R4, R199, R139.reuse, PT ;  /* 0x0000008bc7047233 */ /* 0x100fe60003803000 */
[----:B------:R-:W-:Y:S01]  /*a9c0*/  MUFU.EX2 R100, R100 ;  /* 0x0000006400647308 */ /* 0x000fe20000000800 */
[----:B------:R-:W-:Y:S01]  /*a9d0*/  F2FP.F16.F32.PACK_AB R33, R16, R194 ;  /* 0x000000c21021723e */ /* 0x000fe200000000ff */
[----:B-1----:R-:W-:Y:S01]  /*a9e0*/  IMAD.MOV.U32 R43, RZ, RZ, R231 ;  /* 0x000000ffff2b7224 */ /* 0x002fe200078e00e7 */
[----:B------:R-:W-:Y:S02]  /*a9f0*/  LOP3.LUT R50, R50, R0, RZ, 0xc0, !PT ;  /* 0x0000000032327212 */ /* 0x000fe400078ec0ff */
[--C-:B------:R-:W-:Y:S02]  /*aa00*/  HSET2.LE.AND R51, R197, R139.reuse, PT ;  /* 0x0000008bc5337233 */ /* 0x100fe40003803000 */
[----:B------:R-:W-:Y:S03]  /*aa10*/  LOP3.LUT R33, R2, R33, RZ, 0xc0, !PT ;  /* 0x0000002102217212 */ /* 0x000fe600078ec0ff */
[----:B------:R-:W-:Y:S01]  /*aa20*/  MUFU.EX2 R101, R101 ;  /* 0x0000006500657308 */ /* 0x000fe20000000800 */
[--C-:B------:R-:W-:Y:S01]  /*aa30*/  HSET2.LE.AND R174, R17, R139.reuse, PT ;  /* 0x0000008b11ae7233 */ /* 0x100fe20003803000 */
[----:B----4-:R-:W-:Y:S01]  /*aa40*/  IMAD.MOV.U32 R41, RZ, RZ, R237 ;  /* 0x000000ffff297224 */ /* 0x010fe200078e00ed */
[----:B------:R-:W-:Y:S02]  /*aa50*/  F2FP.F16.F32.PACK_AB R0, R209, R213 ;  /* 0x000000d5d100723e */ /* 0x000fe400000000ff */
[--C-:B------:R-:W-:Y:S02]  /*aa60*/  HSET2.LE.AND R175, R175, R139.reuse, PT ;  /* 0x0000008bafaf7233 */ /* 0x100fe40003803000 */
[----:B------:R-:W-:Y:S03]  /*aa70*/  F2FP.F16.F32.PACK_AB R2, R29, R14 ;  /* 0x0000000e1d02723e */ /* 0x000fe600000000ff */
[----:B------:R1:W-:Y:S01]  /*aa80*/  MUFU.EX2 R17, R44 ;  /* 0x0000002c00117308 */ /* 0x0003e20000000800 */
[----:B------:R-:W-:Y:S02]  /*aa90*/  LOP3.LUT R51, R51, R0, RZ, 0xc0, !PT ;  /* 0x0000000033337212 */ /* 0x000fe400078ec0ff */
[----:B------:R-:W-:Y:S02]  /*aaa0*/  LOP3.LUT R174, R174, R2, RZ, 0xc0, !PT ;  /* 0x00000002aeae7212 */ /* 0x000fe400078ec0ff */
[--C-:B------:R-:W-:Y:S02]  /*aab0*/  HSET2.LE.AND R173, R173, R139.reuse, PT ;  /* 0x0000008badad7233 */ /* 0x100fe40003803000 */
[--C-:B------:R-:W-:Y:S01]  /*aac0*/  HSET2.LE.AND R0, R22, R139.reuse, PT ;  /* 0x0000008b16007233 */ /* 0x100fe20003803000 */
[----:B------:R-:W-:Y:S01]  /*aad0*/  IMAD.MOV.U32 R22, RZ, RZ, R206 ;  /* 0x000000ffff167224 */ /* 0x000fe200078e00ce */
[--C-:B------:R-:W-:Y:S01]  /*aae0*/  HSET2.LE.AND R176, R176, R139.reuse, PT ;  /* 0x0000008bb0b07233 */ /* 0x100fe20003803000 */
[----:B------:R4:W3:Y:S01]  /*aaf0*/  MUFU.EX2 R206, R45 ;  /* 0x0000002d00ce7308 */ /* 0x0008e20000000800 */
[----:B------:R-:W-:Y:S02]  /*ab00*/  F2FP.F16.F32.PACK_AB R2, R40, R246 ;  /* 0x000000f62802723e */ /* 0x000fe400000000ff */
[----:B------:R-:W-:Y:S02]  /*ab10*/  F2FP.F16.F32.PACK_AB R178, R217, R22 ;  /* 0x00000016d9b2723e */ /* 0x000fe400000000ff */
[----:B------:R-:W-:Y:S02]  /*ab20*/  LOP3.LUT R173, R173, R2, RZ, 0xc0, !PT ;  /* 0x00000002adad7212 */ /* 0x000fe400078ec0ff */
[--C-:B------:R-:W-:Y:S01]  /*ab30*/  HSET2.LE.AND R2, R19, R139.reuse, PT ;  /* 0x0000008b13027233 */ /* 0x100fe20003803000 */
[----:B------:R-:W-:Y:S01]  /*ab40*/  IMAD.MOV.U32 R19, RZ, RZ, R194 ;  /* 0x000000ffff137224 */ /* 0x000fe200078e00c2 */
[----:B--2---:R-:W-:Y:S01]  /*ab50*/  F2FP.F16.F32.PACK_AB R179, R28, R31 ;  /* 0x0000001f1cb3723e */ /* 0x004fe200000000ff */
[----:B------:R-:W-:Y:S01]  /*ab60*/  MUFU.EX2 R102, R102 ;  /* 0x0000006600667308 */ /* 0x000fe20000000800 */
[----:B------:R-:W-:Y:S02]  /*ab70*/  F2FP.F16.F32.PACK_AB R32, R216, R251 ;  /* 0x000000fbd820723e */ /* 0x000fe400000000ff */
[----:B------:R-:W-:Y:S02]  /*ab80*/  LOP3.LUT R178, R2, R178, RZ, 0xc0, !PT ;  /* 0x000000b202b27212 */ /* 0x000fe400078ec0ff */
[--C-:B------:R-:W-:Y:S01]  /*ab90*/  HSET2.LE.AND R2, R23, R139.reuse, PT ;  /* 0x0000008b17027233 */ /* 0x100fe20003803000 */
[----:B------:R-:W-:Y:S01]  /*aba0*/  IMAD.MOV.U32 R23, RZ, RZ, R5 ;  /* 0x000000ffff177224 */ /* 0x000fe200078e0005 */
[--C-:B------:R-:W-:Y:S03]  /*abb0*/  HSET2.LE.AND R180, R12, R139.reuse, PT ;  /* 0x0000008b0cb47233 */ /* 0x100fe60003803000 */
[----:B------:R-:W-:Y:S01]  /*abc0*/  MUFU.EX2 R103, R103 ;  /* 0x0000006700677308 */ /* 0x000fe20000000800 */
[----:B------:R-:W-:Y:S02]  /*abd0*/  LOP3.LUT R32, R0, R32, RZ, 0xc0, !PT ;  /* 0x0000002000207212 */ /* 0x000fe400078ec0ff */
[--C-:B------:R-:W-:Y:S02]  /*abe0*/  HSET2.LE.AND R35, R200, R139.reuse, PT ;  /* 0x0000008bc8237233 */ /* 0x100fe40003803000 */
[----:B------:R-:W-:Y:S02]  /*abf0*/  F2FP.F16.F32.PACK_AB R0, R15, R211 ;  /* 0x000000d30f00723e */ /* 0x000fe400000000ff */
[--C-:B-1----:R-:W-:Y:S01]  /*ac00*/  HSET2.LE.AND R44, R20, R139.reuse, PT ;  /* 0x0000008b142c7233 */ /* 0x102fe20003803000 */
[----:B------:R-:W-:Y:S01]  /*ac10*/  IMAD.MOV.U32 R20, RZ, RZ, R227 ;  /* 0x000000ffff147224 */ /* 0x000fe200078e00e3 */
[----:B------:R-:W-:Y:S01]  /*ac20*/  F2FP.F16.F32.PACK_AB R5, R30, R212 ;  /* 0x000000d41e05723e */ /* 0x000fe200000000ff */
[----:B------:R-:W-:Y:S01]  /*ac30*/  MUFU.EX2 R104, R104 ;  /* 0x0000006800687308 */ /* 0x000fe20000000800 */
[----:B------:R-:W-:Y:S02]  /*ac40*/  LOP3.LUT R35, R35, R0, RZ, 0xc0, !PT ;  /* 0x0000000023237212 */ /* 0x000fe400078ec0ff */
[--C-:B------:R-:W-:Y:S02]  /*ac50*/  HSET2.LE.AND R172, R172, R139.reuse, PT ;  /* 0x0000008bacac7233 */ /* 0x100fe40003803000 */
[----:B------:R-:W-:Y:S02]  /*ac60*/  F2FP.F16.F32.PACK_AB R0, R21, R38 ;  /* 0x000000261500723e */ /* 0x000fe400000000ff */
[----:B------:R-:W-:Y:S03]  /*ac70*/  LOP3.LUT R44, R44, R5, RZ, 0xc0, !PT ;  /* 0x000000052c2c7212 */ /* 0x000fe600078ec0ff */
[----:B------:R-:W-:Y:S01]  /*ac80*/  MUFU.EX2 R105, R105 ;  /* 0x0000006900697308 */ /* 0x000fe20000000800 */
[----:B------:R-:W-:Y:S02]  /*ac90*/  PRMT R228, R8, 0x5410, R196 ;  /* 0x0000541008e47816 */ /* 0x000fe400000000c4 */
[----:B------:R-:W-:Y:S02]  /*aca0*/  LOP3.LUT R172, R172, R0, RZ, 0xc0, !PT ;  /* 0x00000000acac7212 */ /* 0x000fe400078ec0ff */
[--C-:B------:R-:W-:Y:S02]  /*acb0*/  HSET2.LE.AND R0, R9, R139.reuse, PT ;  /* 0x0000008b09007233 */ /* 0x100fe40003803000 */
[----:B------:R-:W-:Y:S03]  /*acc0*/  F2FP.F16.F32.PACK_AB R177, R226, R229 ;  /* 0x000000e5e2b1723e */ /* 0x000fe600000000ff */
[----:B------:R-:W-:Y:S01]  /*acd0*/  MUFU.EX2 R106, R106 ;  /* 0x0000006a006a7308 */ /* 0x000fe20000000800 */
[--C-:B----4-:R-:W-:Y:S02]  /*ace0*/  HSET2.LE.AND R45, R10, R139.reuse, PT ;  /* 0x0000008b0a2d7233 */ /* 0x110fe40003803000 */
[----:B------:R-:W-:Y:S01]  /*acf0*/  LOP3.LUT R177, R0, R177, RZ, 0xc0, !PT ;  /* 0x000000b100b17212 */ /* 0x000fe200078ec0ff */
[----:B------:R-:W-:Y:S01]  /*ad00*/  FFMA.FTZ R0, R46, UR4, -R187 ;  /* 0x000000042e007c23 */ /* 0x000fe200080108bb */
[--C-:B------:R-:W-:Y:S01]  /*ad10*/  HSET2.LE.AND R46, R24, R139.reuse, PT ;  /* 0x0000008b182e7233 */ /* 0x100fe20003803000 */
[----:B------:R-:W-:Y:S01]  /*ad20*/  IMAD.MOV.U32 R24, RZ, RZ, R229 ;  /* 0x000000ffff187224 */ /* 0x000fe200078e00e5 */
[--C-:B------:R-:W-:Y:S03]  /*ad30*/  HSET2.LE.AND R181, R11, R139.reuse, PT ;  /* 0x0000008b0bb57233 */ /* 0x100fe60003803000 */
[----:B------:R1:W-:Y:S01]  /*ad40*/  MUFU.EX2 R26, R0 ;  /* 0x00000000001a7308 */ /* 0x0003e20000000800 */
[--C-:B------:R-:W-:Y:S01]  /*ad50*/  HSET2.LE.AND R183, R25, R139.reuse, PT ;  /* 0x0000008b19b77233 */ /* 0x100fe20003803000 */
[----:B------:R-:W-:Y:S01]  /*ad60*/  IMAD.MOV.U32 R25, RZ, RZ, R226 ;  /* 0x000000ffff197224 */ /* 0x000fe200078e00e2 */
[--C-:B------:R-:W-:Y:S07]  /*ad70*/  HSET2.LE.AND R182, R192, R139.reuse, PT ;  /* 0x0000008bc0b67233 */ /* 0x100fee0003803000 */
[----:B------:R-:W-:Y:S10]  /*ad80*/  MUFU.EX2 R107, R107 ;  /* 0x0000006b006b7308 */ /* 0x000ff40000000800 */
[----:B------:R-:W-:Y:S01]  /*ad90*/  MUFU.EX2 R108, R108 ;  /* 0x0000006c006c7308 */ /* 0x000fe20000000800 */
[----:B-1----:R-:W-:Y:S04]  /*ada0*/  F2FP.F16.F32.PACK_AB R0, R27, R214 ;  /* 0x000000d61b00723e */ /* 0x002fe800000000ff */
[----:B------:R-:W-:Y:S02]  /*adb0*/  LOP3.LUT R46, R46, R0, RZ, 0xc0, !PT ;  /* 0x000000002e2e7212 */ /* 0x000fe400078ec0ff */
[----:B------:R-:W-:Y:S03]  /*adc0*/  F2FP.F16.F32.PACK_AB R0, R36, R247 ;  /* 0x000000f72400723e */ /* 0x000fe600000000ff */
[----:B------:R-:W-:Y:S01]  /*add0*/  MUFU.EX2 R109, R109 ;  /* 0x0000006d006d7308 */ /* 0x000fe20000000800 */
[----:B------:R-:W-:Y:S09]  /*ade0*/  LOP3.LUT R45, R45, R0, RZ, 0xc0, !PT ;  /* 0x000000002d2d7212 */ /* 0x000ff200078ec0ff */
        /* <DEDUP_REMOVED lines=17> */
[----:B---3--:R-:W-:Y:S04]  /*af00*/  F2FP.F16.F32.PACK_AB R34, R208, R210 ;  /* 0x000000d2d022723e */ /* 0x008fe800000000ff */
[----:B------:R-:W-:Y:S02]  /*af10*/  LOP3.LUT R34, R4, R34, RZ, 0xc0, !PT ;  /* 0x0000002204227212 */ /* 0x000fe400078ec0ff */
[----:B------:R-:W-:Y:S04]  /*af20*/  F2FP.F16.F32.PACK_AB R4, R227, R37 ;  /* 0x00000025e304723e */ /* 0x000fe800000000ff */
[----:B------:R-:W-:Y:S02]  /*af30*/  LOP3.LUT R175, R175, R4, RZ, 0xc0, !PT ;  /* 0x00000004afaf7212 */ /* 0x000fe400078ec0ff */
[----:B------:R-:W-:Y:S04]  /*af40*/  F2FP.F16.F32.PACK_AB R4, R193, R202 ;  /* 0x000000cac104723e */ /* 0x000fe800000000ff */
[----:B------:R-:W-:Y:S02]  /*af50*/  LOP3.LUT R176, R176, R4, RZ, 0xc0, !PT ;  /* 0x00000004b0b07212 */ /* 0x000fe400078ec0ff */
[--C-:B------:R-:W-:Y:S01]  /*af60*/  HSET2.LE.AND R4, R18, R139.reuse, PT ;  /* 0x0000008b12047233 */ /* 0x100fe20003803000 */
[----:B------:R-:W-:Y:S02]  /*af70*/  IMAD.MOV.U32 R18, RZ, RZ, R6 ;  /* 0x000000ffff127224 */ /* 0x000fe400078e0006 */
[--C-:B------:R-:W-:Y:S01]  /*af80*/  FFMA.FTZ R6, R47, UR4, -R187.reuse ;  /* 0x000000042f067c23 */ /* 0x100fe200080108bb */
[----:B------:R-:W-:Y:S01]  /*af90*/  FFMA.FTZ R187, R127, UR4, -R187 ;  /* 0x000000047fbb7c23 */ /* 0x000fe200080108bb */
[----:B------:R-:W-:Y:S02]  /*afa0*/  LOP3.LUT R179, R4, R179, RZ, 0xc0, !PT ;  /* 0x000000b304b37212 */ /* 0x000fe400078ec0ff */
[----:B------:R-:W1:Y:S01]  /*afb0*/  MUFU.EX2 R252, R6 ;  /* 0x0000000600fc7308 */ /* 0x000e620000000800 */
[----:B------:R-:W-:Y:S02]  /*afc0*/  F2FP.F16.F32.PACK_AB R4, R207, R222 ;  /* 0x000000decf04723e */ /* 0x000fe400000000ff */
[----:B------:R-:W-:Y:S02]  /*afd0*/  F2FP.F16.F32.PACK_AB R0, R18, R39 ;  /* 0x000000271200723e */ /* 0x000fe400000000ff */
[----:B------:R-:W-:Y:S01]  /*afe0*/  LOP3.LUT R47, R2, R4, RZ, 0xc0, !PT ;  /* 0x00000004022f7212 */ /* 0x000fe200078ec0ff */
[----:B------:R-:W-:Y:S01]  /*aff0*/  VIADD R4, R201, 0x2 ;  /* 0x00000002c9047836 */ /* 0x000fe20000000000 */
[----:B------:R-:W-:Y:S03]  /*b000*/  F2FP.F16.F32.PACK_AB R2, R23, R215 ;  /* 0x000000d71702723e */ /* 0x000fe600000000ff */
[----:B------:R-:W-:Y:S01]  /*b010*/  MUFU.EX2 R187, R187 ;  /* 0x000000bb00bb7308 */ /* 0x000fe20000000800 */
[----:B------:R-:W-:Y:S02]  /*b020*/  LOP3.LUT R181, R181, R0, RZ, 0xc0, !PT ;  /* 0x00000000b5b57212 */ /* 0x000fe400078ec0ff */
[----:B------:R-:W-:Y:S02]  /*b030*/  LOP3.LUT R4, R219, UR33, R4, 0x96, !PT ;  /* 0x00000021db047c12 */ /* 0x000fe4000f8e9604 */
[----:B------:R-:W-:Y:S02]  /*b040*/  LOP3.LUT R180, R180, R2, RZ, 0xc0, !PT ;  /* 0x00000002b4b47212 */ /* 0x000fe400078ec0ff */
[----:B------:R-:W-:Y:S01]  /*b050*/  F2FP.F16.F32.PACK_AB R2, R206, R17 ;  /* 0x00000011ce02723e */ /* 0x000fe200000000ff */
[----:B------:R-:W-:Y:S01]  /*b060*/  IMAD.WIDE.U32 R12, R4, -0x326172a9, RZ ;  /* 0xcd9e8d57040c7825 */ /* 0x000fe200078e00ff */
[----:B-1----:R-:W-:Y:S02]  /*b070*/  F2FP.F16.F32.PACK_AB R0, R252, R26 ;  /* 0x0000001afc00723e */ /* 0x002fe400000000ff */
[----:B------:R-:W-:Y:S02]  /*b080*/  LOP3.LUT R182, R182, R2, RZ, 0xc0, !PT ;  /* 0x00000002b6b67212 */ /* 0x000fe400078ec0ff */
[----:B------:R-:W-:Y:S02]  /*b090*/  LOP3.LUT R4, R13, UR27, R244, 0x96, !PT ;  /* 0x0000001b0d047c12 */ /* 0x000fe4000f8e96f4 */
[----:B------:R-:W-:Y:S02]  /*b0a0*/  LOP3.LUT R8, R189, UR25, R12, 0x96, !PT ;  /* 0x00000019bd087c12 */ /* 0x000fe4000f8e960c */
[----:B------:R-:W-:Y:S01]  /*b0b0*/  LOP3.LUT R183, R183, R0, RZ, 0xc0, !PT ;  /* 0x00000000b7b77212 */ /* 0x000fe200078ec0ff */
[----:B------:R-:W-:Y:S04]  /*b0c0*/  IMAD.WIDE.U32 R4, R4, -0x2daee0ad, RZ ;  /* 0xd2511f5304047825 */ /* 0x000fe800078e00ff */
[----:B------:R-:W-:Y:S01]  /*b0d0*/  IMAD.WIDE.U32 R8, R8, -0x2daee0ad, RZ ;  /* 0xd2511f5308087825 */ /* 0x000fe200078e00ff */
[----:B------:R-:W-:Y:S04]  /*b0e0*/  LOP3.LUT R6, R5, UR24, R234, 0x96, !PT ;  /* 0x0000001805067c12 */ /* 0x000fe8000f8e96ea */
[----:B------:R-:W-:Y:S01]  /*b0f0*/  LOP3.LUT R9, R9, UR22, R4, 0x96, !PT ;  /* 0x0000001609097c12 */ /* 0x000fe2000f8e9604 */
[----:B------:R-:W-:Y:S05]  /*b100*/  IMAD.WIDE.U32 R6, R6, -0x326172a9, RZ ;  /* 0xcd9e8d5706067825 */ /* 0x000fea00078e00ff */
[----:B------:R-:W-:Y:S05]  /*b110*/  LOP3.LUT R4, R7, UR23, R188, 0x96, !PT ;  /* 0x0000001707047c12 */ /* 0x000fea000f8e96bc */
[----:B------:R-:W-:Y:S05]  /*b120*/  IMAD.WIDE.U32 R4, R4, -0x2daee0ad, RZ ;  /* 0xd2511f5304047825 */ /* 0x000fea00078e00ff */
[----:B------:R-:W-:Y:S01]  /*b130*/  LOP3.LUT R7, R5, UR20, R8, 0x96, !PT ;  /* 0x0000001405077c12 */ /* 0x000fe2000f8e9608 */
[----:B------:R-:W-:Y:S05]  /*b140*/  IMAD.WIDE.U32 R8, R9, -0x326172a9, RZ ;  /* 0xcd9e8d5709087825 */ /* 0x000fea00078e00ff */
[----:B------:R-:W-:Y:S01]  /*b150*/  LOP3.LUT R10, R9, UR21, R6, 0x96, !PT ;  /* 0x00000015090a7c12 */ /* 0x000fe2000f8e9606 */
[----:B------:R-:W-:Y:S04]  /*b160*/  IMAD.WIDE.U32 R6, R7, -0x326172a9, RZ ;  /* 0xcd9e8d5707067825 */ /* 0x000fe800078e00ff */
[----:B------:R-:W-:Y:S01]  /*b170*/  IMAD.WIDE.U32 R10, R10, -0x2daee0ad, RZ ;  /* 0xd2511f530a0a7825 */ /* 0x000fe200078e00ff */
[----:B------:R-:W-:Y:S04]  /*b180*/  LOP3.LUT R8, R7, UR19, R8, 0x96, !PT ;  /* 0x0000001307087c12 */ /* 0x000fe8000f8e9608 */
[----:B------:R-:W-:Y:S01]  /*b190*/  LOP3.LUT R4, R11, UR18, R4, 0x96, !PT ;  /* 0x000000120b047c12 */ /* 0x000fe2000f8e9604 */
[----:B------:R-:W-:Y:S04]  /*b1a0*/  IMAD.MOV.U32 R11, RZ, RZ, R202 ;  /* 0x000000ffff0b7224 */ /* 0x000fe800078e00ca */
[----:B------:R-:W-:Y:S03]  /*b1b0*/  IMAD.WIDE.U32 R4, R4, -0x326172a9, RZ ;  /* 0xcd9e8d5704047825 */ /* 0x000fe600078e00ff */
        /* <DEDUP_REMOVED lines=36> */
[----:B------:R-:W-:Y:S05]  /*b400*/  VIADD R0, R201, 0x3 ;  /* 0x00000003c9007836 */ /* 0x000fea0000000000 */
        /* <DEDUP_REMOVED lines=15> */
[----:B------:R-:W-:Y:S01]  /*b500*/  LOP3.LUT R5, R9, UR18, R6, 0x96, !PT ;  /* 0x0000001209057c12 */ /* 0x000fe2000f8e9606 */
[----:B------:R-:W-:Y:S05]  /*b510*/  IMAD.WIDE.U32 R6, R7, -0x326172a9, RZ ;  /* 0xcd9e8d5707067825 */ /* 0x000fea00078e00ff */
[----:B------:R-:W-:Y:S01]  /*b520*/  LOP3.LUT R7, R7, UR19, R4, 0x96, !PT ;  /* 0x0000001307077c12 */ /* 0x000fe2000f8e9604 */
        /* <DEDUP_REMOVED lines=31> */
[----:B------:R-:W-:Y:S04]  /*b720*/  IMAD.WIDE.U32 R4, R4, -0x2daee0ad, RZ ;  /* 0xd2511f5304047825 */ /* 0x000fe800078e00ff */
[----:B------:R-:W-:Y:S04]  /*b730*/  IMAD.WIDE.U32 R6, R0, -0x2daee0ad, RZ ;  /* 0xd2511f5300067825 */ /* 0x000fe800078e00ff */
[----:B------:R-:W-:Y:S01]  /*b740*/  IMAD.MOV.U32 R13, RZ, RZ, R36 ;  /* 0x000000ffff0d7224 */ /* 0x000fe200078e0024 */
[----:B------:R-:W-:Y:S02]  /*b750*/  LOP3.LUT R0, R7, UR24, R232, 0x96, !PT ;  /* 0x0000001807007c12 */ /* 0x000fe4000f8e96e8 */
[----:B------:R-:W-:Y:S03]  /*b760*/  LOP3.LUT R5, R5, UR22, R6, 0x96, !PT ;  /* 0x0000001605057c12 */ /* 0x000fe6000f8e9606 */
        /* <DEDUP_REMOVED lines=12> */
[----:B------:R-:W-:Y:S01]  /*b830*/  LOP3.LUT R0, R5, UR29, R6, 0x96, !PT ;  /* 0x0000001d05007c12 */ /* 0x000fe2000f8e9606 */
[----:B------:R-:W-:Y:S01]  /*b840*/  IMAD.MOV.U32 R6, RZ, RZ, R193 ;  /* 0x000000ffff067224 */ /* 0x000fe200078e00c1 */
        /* <DEDUP_REMOVED lines=16> */
[C---:B------:R-:W-:Y:S02]  /*b950*/  LOP3.LUT R0, R4.reuse, 0xffff, RZ, 0xc0, !PT ;  /* 0x0000ffff04007812 */ /* 0x040fe400078ec0ff */
[----:B------:R-:W-:Y:S02]  /*b960*/  LOP3.LUT R39, R5, UR28, R8, 0x96, !PT ;  /* 0x0000001c05277c12 */ /* 0x000fe4000f8e9608 */
[----:B------:R-:W-:Y:S02]  /*b970*/  SHF.R.U32.HI R2, RZ, 0x8, R0 ;  /* 0x00000008ff027819 */ /* 0x000fe40000011600 */
[----:B------:R-:W-:Y:S04]  /*b980*/  LOP3.LUT R0, R4, 0xff, RZ, 0xc0, !PT ;  /* 0x000000ff04007812 */ /* 0x000fe800078ec0ff */
[----:B------:R-:W-:Y:S01]  /*b990*/  PRMT R195, R0, 0x5410, R2 ;  /* 0x0000541000c37816 */ /* 0x000fe20000000002 */
[----:B------:R-:W-:Y:S01]  /*b9a0*/  FADD.FTZ R2, -R136, R133 ;  /* 0x0000008588027221 */ /* 0x000fe20000010100 */
[--C-:B------:R-:W-:Y:S01]  /*b9b0*/  SHF.R.U32.HI R0, RZ, 0x10, R4.reuse ;  /* 0x00000010ff007819 */ /* 0x100fe20000011604 */
[----:B------:R-:W-:Y:S01]  /*b9c0*/  IMAD.MOV.U32 R133, RZ, RZ, R11 ;  /* 0x000000ffff857224 */ /* 0x000fe200078e000b */
[----:B------:R-:W-:Y:S01]  /*b9d0*/  SHF.R.U32.HI R4, RZ, 0x18, R4 ;  /* 0x00000018ff047819 */ /* 0x000fe20000011604 */
[----:B------:R-:W-:Y:S01]  /*b9e0*/  FMUL.FTZ R2, R2, UR4 ;  /* 0x0000000402027c20 */ /* 0x000fe20008410000 */
[----:B------:R-:W-:Y:S04]  /*b9f0*/  LOP3.LUT R0, R0, 0xff, RZ, 0xc0, !PT ;  /* 0x000000ff00007812 */ /* 0x000fe800078ec0ff */
[----:B------:R-:W-:Y:S01]  /*ba00*/  PRMT R192, R0, 0x5410, R4 ;  /* 0x0000541000c07816 */ /* 0x000fe20000000004 */
[----:B------:R-:W-:Y:S01]  /*ba10*/  FADD.FTZ R4, -R138, R3 ;  /* 0x000000038a047221 */ /* 0x000fe20000010100 */
[----:B------:R-:W-:Y:S01]  /*ba20*/  FADD.FTZ R3, -R137, R132 ;  /* 0x0000008489037221 */ /* 0x000fe20000010100 */
[----:B------:R-:W-:Y:S01]  /*ba30*/  FADD.FTZ R0, -R135, R134 ;  /* 0x0000008687007221 */ /* 0x000fe20000010100 */
[----:B------:R-:W1:Y:S01]  /*ba40*/  MUFU.EX2 R2, R2 ;  /* 0x0000000200027308 */ /* 0x000e620000000800 */
[----:B------:R-:W-:Y:S01]  /*ba50*/  FMUL.FTZ R4, R4, UR4 ;  /* 0x0000000404047c20 */ /* 0x000fe20008410000 */
[----:B------:R-:W-:Y:S01]  /*ba60*/  FMUL.FTZ R3, R3, UR4 ;  /* 0x0000000403037c20 */ /* 0x000fe20008410000 */
[----:B------:R-:W-:Y:S01]  /*ba70*/  FMUL.FTZ R0, R0, UR4 ;  /* 0x0000000400007c20 */ /* 0x000fe20008410000 */
[----:B------:R-:W-:Y:S02]  /*ba80*/  IMAD.MOV.U32 R132, RZ, RZ, R12 ;  /* 0x000000ffff847224 */ /* 0x000fe400078e000c */
[----:B------:R-:W-:Y:S04]  /*ba90*/  IMAD.MOV.U32 R134, RZ, RZ, R25 ;  /* 0x000000ffff867224 */ /* 0x000fe800078e0019 */
[----:B------:R-:W2:Y:S10]  /*baa0*/  MUFU.EX2 R36, R4 ;  /* 0x0000000400247308 */ /* 0x000eb40000000800 */
[----:B------:R-:W3:Y:S01]  /*bab0*/  MUFU.EX2 R3, R3 ;  /* 0x0000000300037308 */ /* 0x000ee20000000800 */
[C---:B-1----:R-:W-:Y:S01]  /*bac0*/  FMUL.FTZ R9, R2.reuse, R141 ;  /* 0x0000008d02097220 */ /* 0x042fe20000410000 */
[----:B------:R-:W-:Y:S02]  /*bad0*/  IMAD.MOV.U32 R141, RZ, RZ, R20 ;  /* 0x000000ffff8d7224 */ /* 0x000fe400078e0014 */
[C---:B------:R-:W-:Y:S01]  /*bae0*/  FMUL.FTZ R8, R2.reuse, R140 ;  /* 0x0000008c02087220 */ /* 0x040fe20000410000 */
[----:B------:R-:W-:Y:S02]  /*baf0*/  IMAD.MOV.U32 R140, RZ, RZ, R13 ;  /* 0x000000ffff8c7224 */ /* 0x000fe400078e000d */
[C---:B------:R-:W-:Y:S01]  /*bb00*/  FMUL.FTZ R13, R2.reuse, R153 ;  /* 0x00000099020d7220 */ /* 0x040fe20000410000 */
[----:B------:R-:W-:Y:S02]  /*bb10*/  IMAD.MOV.U32 R153, RZ, RZ, R14 ;  /* 0x000000ffff997224 */ /* 0x000fe400078e000e */
[----:B------:R-:W-:Y:S01]  /*bb20*/  FMUL.FTZ R12, R2, R152 ;  /* 0x00000098020c7220 */ /* 0x000fe20000410000 */
[----:B------:R-:W1:Y:S01]  /*bb30*/  MUFU.EX2 R0, R0 ;  /* 0x0000000000007308 */ /* 0x000e620000000800 */
[C---:B--2---:R-:W-:Y:S01]  /*bb40*/  FMUL.FTZ R4, R36.reuse, R144 ;  /* 0x0000009024047220 */ /* 0x044fe20000410000 */
[----:B------:R-:W-:Y:S02]  /*bb50*/  IMAD.MOV.U32 R144, RZ, RZ, R6 ;  /* 0x000000ffff907224 */ /* 0x000fe400078e0006 */
[----:B------:R-:W-:Y:S01]  /*bb60*/  FMUL.FTZ R5, R36, R145 ;  /* 0x0000009124057220 */ /* 0x000fe20000410000 */
[----:B------:R-:W-:Y:S02]  /*bb70*/  IMAD.MOV.U32 R152, RZ, RZ, R18 ;  /* 0x000000ffff987224 */ /* 0x000fe400078e0012 */
[C---:B------:R-:W-:Y:S01]  /*bb80*/  FMUL.FTZ R25, R2.reuse, R157 ;  /* 0x0000009d02197220 */ /* 0x040fe20000410000 */
[----:B------:R-:W-:Y:S02]  /*bb90*/  IMAD.MOV.U32 R145, RZ, RZ, R24 ;  /* 0x000000ffff917224 */ /* 0x000fe400078e0018 */
[C---:B------:R-:W-:Y:S01]  /*bba0*/  FMUL.FTZ R24, R2.reuse, R156 ;  /* 0x0000009c02187220 */ /* 0x040fe20000410000 */
[----:B------:R-:W-:Y:S02]  /*bbb0*/  IMAD.MOV.U32 R156, RZ, RZ, R29 ;  /* 0x000000ffff9c7224 */ /* 0x000fe400078e001d */
[C---:B---3--:R-:W-:Y:S01]  /*bbc0*/  FMUL.FTZ R7, R3.reuse, R147 ;  /* 0x0000009303077220 */ /* 0x048fe20000410000 */
[----:B------:R-:W-:Y:S02]  /*bbd0*/  IMAD.MOV.U32 R147, RZ, RZ, R10 ;  /* 0x000000ffff937224 */ /* 0x000fe400078e000a */
[C---:B------:R-:W-:Y:S01]  /*bbe0*/  FMUL.FTZ R6, R3.reuse, R146 ;  /* 0x0000009203067220 */ /* 0x040fe20000410000 */
[----:B------:R-:W-:Y:S02]  /*bbf0*/  IMAD.MOV.U32 R146, RZ, RZ, R21 ;  /* 0x000000ffff927224 */ /* 0x000fe400078e0015 */
[C---:B------:R-:W-:Y:S01]  /*bc00*/  FMUL.FTZ R18, R3.reuse, R150 ;  /* 0x0000009603127220 */ /* 0x040fe20000410000 */
[----:B------:R-:W-:Y:S02]  /*bc10*/  IMAD.MOV.U32 R150, RZ, RZ, R26 ;  /* 0x000000ffff967224 */ /* 0x000fe400078e001a */
[----:B------:R-:W-:Y:S01]  /*bc20*/  FMUL.FTZ R29, R2, R165 ;  /* 0x000000a5021d7220 */ /* 0x000fe20000410000 */
[C---:B-1----:R-:W-:Y:S01]  /*bc30*/  FMUL.FTZ R10, R0.reuse, R142 ;  /* 0x0000008e000a7220 */ /* 0x042fe20000410000 */
[C---:B------:R-:W-:Y:S01]  /*bc40*/  FMUL.FTZ R11, R0.reuse, R143 ;  /* 0x0000008f000b7220 */ /* 0x040fe20000410000 */
[----:B------:R-:W-:Y:S02]  /*bc50*/  IMAD.MOV.U32 R142, RZ, RZ, R23 ;  /* 0x000000ffff8e7224 */ /* 0x000fe400078e0017 */
[C---:B------:R-:W-:Y:S01]  /*bc60*/  FMUL.FTZ R14, R0.reuse, R154 ;  /* 0x0000009a000e7220 */ /* 0x040fe20000410000 */
[----:B------:R-:W-:Y:S02]  /*bc70*/  IMAD.MOV.U32 R143, RZ, RZ, R22 ;  /* 0x000000ffff8f7224 */ /* 0x000fe400078e0016 */
[C---:B------:R-:W-:Y:S01]  /*bc80*/  FMUL.FTZ R26, R0.reuse, R158 ;  /* 0x0000009e001a7220 */ /* 0x040fe20000410000 */
[----:B------:R-:W1:Y:S01]  /*bc90*/  LDSM.16.MT88.4 R20, [R204+0x4000] ;  /* 0x00400000cc14783b */ /* 0x000e620000004200 */
[----:B------:R-:W-:Y:S02]  /*bca0*/  IMAD.MOV.U32 R154, RZ, RZ, R15 ;  /* 0x000000ffff9a7224 */ /* 0x000fe400078e000f */
[----:B------:R-:W-:Y:S01]  /*bcb0*/  FMUL.FTZ R15, R0, R155 ;  /* 0x0000009b000f7220 */ /* 0x000fe20000410000 */
[----:B------:R-:W-:Y:S02]  /*bcc0*/  IMAD.MOV.U32 R155, RZ, RZ, R16 ;  /* 0x000000ffff9b7224 */ /* 0x000fe400078e0010 */
[C---:B------:R-:W-:Y:S01]  /*bcd0*/  FMUL.FTZ R16, R36.reuse, R148 ;  /* 0x0000009424107220 */ /* 0x040fe20000410000 */
[----:B------:R-:W-:Y:S02]  /*bce0*/  IMAD.MOV.U32 R148, RZ, RZ, R17 ;  /* 0x000000ffff947224 */ /* 0x000fe400078e0011 */
[----:B------:R-:W-:Y:S01]  /*bcf0*/  FMUL.FTZ R17, R36, R149 ;  /* 0x0000009524117220 */ /* 0x000fe20000410000 */
[----:B------:R-:W-:Y:S02]  /*bd00*/  IMAD.MOV.U32 R149, RZ, RZ, R19 ;  /* 0x000000ffff957224 */ /* 0x000fe400078e0013 */
[C---:B------:R-:W-:Y:S01]  /*bd10*/  FMUL.FTZ R19, R3.reuse, R151 ;  /* 0x0000009703137220 */ /* 0x040fe20000410000 */
[----:B------:R-:W-:Y:S02]  /*bd20*/  IMAD.MOV.U32 R151, RZ, RZ, R148 ;  /* 0x000000ffff977224 */ /* 0x000fe400078e0094 */
[----:B------:R-:W-:Y:S02]  /*bd30*/  IMAD.MOV.U32 R157, RZ, RZ, R149 ;  /* 0x000000ffff9d7224 */ /* 0x000fe400078e0095 */
[----:B------:R-:W-:Y:S02]  /*bd40*/  IMAD.MOV.U32 R149, RZ, RZ, R27 ;  /* 0x000000ffff957224 */ /* 0x000fe400078e001b */
[----:B------:R-:W-:Y:S01]  /*bd50*/  FMUL.FTZ R27, R0, R159 ;  /* 0x0000009f001b7220 */ /* 0x000fe20000410000 */
[----:B------:R-:W-:Y:S02]  /*bd60*/  IMAD.MOV.U32 R148, RZ, RZ, R154 ;  /* 0x000000ffff947224 */ /* 0x000fe400078e009a */
[----:B------:R-:W-:Y:S02]  /*bd70*/  IMAD.MOV.U32 R158, RZ, RZ, R155 ;  /* 0x000000ffff9e7224 */ /* 0x000fe400078e009b */
[----:B------:R-:W-:Y:S02]  /*bd80*/  IMAD.MOV.U32 R155, RZ, RZ, R40 ;  /* 0x000000ffff9b7224 */ /* 0x000fe400078e0028 */
[----:B------:R-:W-:Y:S02]  /*bd90*/  IMAD.MOV.U32 R154, RZ, RZ, R144 ;  /* 0x000000ffff9a7224 */ /* 0x000fe400078e0090 */
[----:B------:R-:W-:Y:S02]  /*bda0*/  IMAD.MOV.U32 R144, RZ, RZ, R43 ;  /* 0x000000ffff907224 */ /* 0x000fe400078e002b */
[----:B------:R-:W-:Y:S02]  /*bdb0*/  IMAD.MOV.U32 R159, RZ, RZ, R28 ;  /* 0x000000ffff9f7224 */ /* 0x000fe400078e001c */
[----:B------:R-:W-:Y:S01]  /*bdc0*/  FMUL.FTZ R28, R2, R164 ;  /* 0x000000a4021c7220 */ /* 0x000fe20000410000 */
[-C--:B-1----:R-:W-:Y:S06]  /*bdd0*/  HMMA.16816.F32 R4, R48, R20.reuse, R4 ;  /* 0x000000143004723c */ /* 0x082fec0000001804 */
[C---:B------:R-:W-:Y:S06]  /*bde0*/  HMMA.16816.F32 R8, R32.reuse, R20, R8 ;  /* 0x000000142008723c */ /* 0x040fec0000001808 */
[-C--:B------:R-:W-:Y:S05]  /*bdf0*/  HMMA.16816.F32 R12, R32, R22.reuse, R12 ;  /* 0x00000016200c723c */ /* 0x080fea000000180c */
[C---:B------:R-:W-:Y:S01]  /*be00*/  FMUL.FTZ R20, R36.reuse, R160 ;  /* 0x000000a024147220 */ /* 0x040fe20000410000 */
[C---:B------:R-:W-:Y:S05]  /*be10*/  HMMA.16816.F32 R16, R48.reuse, R22, R16 ;  /* 0x000000163010723c */ /* 0x040fea0000001810 */
[----:B------:R-:W-:Y:S02]  /*be20*/  IMAD.MOV.U32 R160, RZ, RZ, R142 ;  /* 0x000000ffffa07224 */ /* 0x000fe400078e008e */
[----:B------:R-:W-:Y:S01]  /*be30*/  FMUL.FTZ R21, R36, R161 ;  /* 0x000000a124157220 */ /* 0x000fe20000410000 */
[----:B------:R-:W-:Y:S03]  /*be40*/  IMAD.MOV.U32 R142, RZ, RZ, R30 ;  /* 0x000000ffff8e7224 */ /* 0x000fe600078e001e */
[C---:B------:R-:W-:Y:S01]  /*be50*/  FMUL.FTZ R30, R0.reuse, R166 ;  /* 0x000000a6001e7220 */ /* 0x040fe20000410000 */
[----:B------:R-:W-:Y:S02]  /*be60*/  IMAD.MOV.U32 R166, RZ, RZ, R247 ;  /* 0x000000ffffa67224 */ /* 0x000fe400078e00f7 */
[C---:B------:R-:W-:Y:S01]  /*be70*/  FMUL.FTZ R22, R3.reuse, R162 ;  /* 0x000000a203167220 */ /* 0x040fe20000410000 */
[----:B------:R1:W-:Y:S01]  /*be80*/  MUFU.EX2 R247, R65 ;  /* 0x0000004100f77308 */ /* 0x0003e20000000800 */
[----:B------:R-:W-:Y:S02]  /*be90*/  IMAD.MOV.U32 R161, RZ, RZ, R152 ;  /* 0x000000ffffa17224 */ /* 0x000fe400078e0098 */
[C---:B------:R-:W-:Y:S01]  /*bea0*/  FMUL.FTZ R23, R3.reuse, R163 ;  /* 0x000000a303177220 */ /* 0x040fe20000410000 */
[----:B------:R-:W-:Y:S02]  /*beb0*/  IMAD.MOV.U32 R162, RZ, RZ, R143 ;  /* 0x000000ffffa27224 */ /* 0x000fe400078e008f */
[----:B------:R-:W-:Y:S02]  /*bec0*/  IMAD.MOV.U32 R152, RZ, RZ, R141 ;  /* 0x000000ffff987224 */ /* 0x000fe400078e008d */
[----:B------:R-:W-:Y:S02]  /*bed0*/  IMAD.MOV.U32 R143, RZ, RZ, R140 ;  /* 0x000000ffff8f7224 */ /* 0x000fe400078e008c */
[----:B------:R-:W-:Y:S02]  /*bee0*/  IMAD.MOV.U32 R141, RZ, RZ, R42 ;  /* 0x000000ffff8d7224 */ /* 0x000fe400078e002a */
[----:B------:R-:W-:Y:S02]  /*bef0*/  IMAD.MOV.U32 R140, RZ, RZ, R41 ;  /* 0x000000ffff8c7224 */ /* 0x000fe400078e0029 */
[----:B------:R-:W2:Y:S01]  /*bf00*/  LDSM.16.MT88.4 R40, [R205+0x4000] ;  /* 0x00400000cd28783b */ /* 0x000ea20000004200 */
[----:B------:R-:W-:Y:S02]  /*bf10*/  IMAD.MOV.U32 R163, RZ, RZ, R31 ;  /* 0x000000ffffa37224 */ /* 0x000fe400078e001f */
[----:B------:R-:W-:Y:S01]  /*bf20*/  FMUL.FTZ R31, R0, R167 ;  /* 0x000000a7001f7220 */ /* 0x000fe20000410000 */
[----:B------:R-:W-:Y:S02]  /*bf30*/  IMAD.MOV.U32 R165, RZ, RZ, R140 ;  /* 0x000000ffffa57224 */ /* 0x000fe400078e008c */
[----:B-1----:R-:W-:Y:S01]  /*bf40*/  IMAD.MOV.U32 R65, RZ, RZ, R157 ;  /* 0x000000ffff417224 */ /* 0x002fe200078e009d */
[----:B------:R-:W-:Y:S01]  /*bf50*/  MUFU.EX2 R140, R75 ;  /* 0x0000004b008c7308 */ /* 0x000fe20000000800 */
[----:B------:R-:W-:Y:S02]  /*bf60*/  IMAD.MOV.U32 R157, RZ, RZ, R162 ;  /* 0x000000ffff9d7224 */ /* 0x000fe400078e00a2 */
[----:B------:R-:W-:Y:S02]  /*bf70*/  IMAD.MOV.U32 R162, RZ, RZ, R161 ;  /* 0x000000ffffa27224 */ /* 0x000fe400078e00a1 */
[----:B------:R-:W-:Y:S02]  /*bf80*/  IMAD.MOV.U32 R161, RZ, RZ, R148 ;  /* 0x000000ffffa17224 */ /* 0x000fe400078e0094 */
[----:B------:R-:W-:Y:S03]  /*bf90*/  IMAD.MOV.U32 R164, RZ, RZ, R162 ;  /* 0x000000ffffa47224 */ /* 0x000fe600078e00a2 */
[----:B------:R-:W-:Y:S01]  /*bfa0*/  MUFU.EX2 R148, R52 ;  /* 0x0000003400947308 */ /* 0x000fe20000000800 */
[----:B------:R-:W-:Y:S09]  /*bfb0*/  IMAD.MOV.U32 R167, RZ, RZ, R159 ;  /* 0x000000ffffa77224 */ /* 0x000ff200078e009f */
[----:B------:R1:W-:Y:S10]  /*bfc0*/  MUFU.EX2 R162, R69 ;  /* 0x0000004500a27308 */ /* 0x0003f40000000800 */
[----:B------:R-:W-:Y:S01]  /*bfd0*/  MUFU.EX2 R159, R77 ;  /* 0x0000004d009f7308 */ /* 0x000fe20000000800 */
[----:B-1----:R-:W-:Y:S01]  /*bfe0*/  IMAD.MOV.U32 R69, RZ, RZ, R153 ;  /* 0x000000ffff457224 */ /* 0x002fe200078e0099 */
[-C--:B--2---:R-:W-:Y:S08]  /*bff0*/  HMMA.16816.F32 R20, R48, R40.reuse, R20 ;  /* 0x000000283014723c */ /* 0x084ff00000001814 */
[----:B------:R-:W-:Y:S01]  /*c000*/  MUFU.EX2 R153, R97 ;  /* 0x0000006100997308 */ /* 0x000fe20000000800 */
[C---:B------:R-:W-:Y:S09]  /*c010*/  HMMA.16816.F32 R24, R32.reuse, R40, R24 ;  /* 0x000000282018723c */ /* 0x040ff20000001818 */
[----:B------:R1:W-:Y:S01]  /*c020*/  MUFU.EX2 R97, R89 ;  /* 0x0000005900617308 */ /* 0x0003e20000000800 */
[-C--:B------:R-:W-:Y:S07]  /*c030*/  HMMA.16816.F32 R28, R32, R42.reuse, R28 ;  /* 0x0000002a201c723c */ /* 0x080fee000000181c */
[C---:B------:R-:W-:Y:S01]  /*c040*/  FMUL.FTZ R32, R36.reuse, R168 ;  /* 0x000000a824207220 */ /* 0x040fe20000410000 */
[C---:B------:R-:W-:Y:S03]  /*c050*/  FMUL.FTZ R33, R36.reuse, R169 ;  /* 0x000000a924217220 */ /* 0x040fe60000410000 */
[C---:B------:R-:W-:Y:S01]  /*c060*/  FMUL.FTZ R34, R3.reuse, R170 ;  /* 0x000000aa03227220 */ /* 0x040fe20000410000 */
[C---:B------:R-:W-:Y:S01]  /*c070*/  FMUL.FTZ R35, R3.reuse, R171 ;  /* 0x000000ab03237220 */ /* 0x040fe20000410000 */
[----:B------:R-:W-:Y:S02]  /*c080*/  IMAD.MOV.U32 R170, RZ, RZ, R38 ;  /* 0x000000ffffaa7224 */ /* 0x000fe400078e0026 */
[----:B-1----:R-:W-:Y:S01]  /*c090*/  FFMA.FTZ R89, R3, R248, R250 ;  /* 0x000000f803597223 */ /* 0x002fe200000100fa */
[--C-:B------:R-:W-:Y:S01]  /*c0a0*/  HSET2.LE.AND R3, R238, R139.reuse, PT ;  /* 0x0000008bee037233 */ /* 0x100fe20003803000 */
[----:B------:R-:W2:Y:S01]  /*c0b0*/  LDL.LU R250, [R1+0x8c] ;  /* 0x00008c0001fa7983 */ /* 0x000ea20000300800 */
[----:B------:R-:W-:Y:S01]  /*c0c0*/  IMAD.MOV.U32 R248, RZ, RZ, R251 ;  /* 0x000000fffff87224 */ /* 0x000fe200078e00fb */
[----:B------:R-:W-:Y:S02]  /*c0d0*/  HMMA.16816.F32 R32, R48, R42, R32 ;  /* 0x0000002a3020723c */ /* 0x000fe40000001820 */
[----:B------:R-:W1:Y:S02]  /*c0e0*/  LDSM.16.MT88.4 R40, [R204+0x4400] ;  /* 0x00440000cc28783b */ /* 0x000e640000004200 */
[----:B------:R-:W-:Y:S02]  /*c0f0*/  IMAD.MOV.U32 R168, RZ, RZ, R160 ;  /* 0x000000ffffa87224 */ /* 0x000fe400078e00a0 */
[----:B------:R-:W-:Y:S01]  /*c100*/  MUFU.EX2 R160, R76 ;  /* 0x0000004c00a07308 */ /* 0x000fe20000000800 */
[--C-:B------:R-:W-:Y:S01]  /*c110*/  HSET2.LE.AND R48, R220, R139.reuse, PT ;  /* 0x0000008bdc307233 */ /* 0x100fe20003803000 */
[----:B------:R-:W-:Y:S02]  /*c120*/  IMAD.MOV.U32 R220, RZ, RZ, R132 ;  /* 0x000000ffffdc7224 */ /* 0x000fe400078e0084 */
[----:B------:R-:W3:Y:S01]  /*c130*/  LDL.LU R251, [R1+0x88] ;  /* 0x0000880001fb7983 */ /* 0x000ee20000300800 */
[--C-:B------:R-:W-:Y:S01]  /*c140*/  HSET2.LE.AND R49, R203, R139.reuse, PT ;  /* 0x0000008bcb317233 */ /* 0x100fe20003803000 */
[----:B------:R-:W-:Y:S01]  /*c150*/  IMAD.MOV.U32 R169, RZ, RZ, R143 ;  /* 0x000000ffffa97224 */ /* 0x000fe200078e008f */
[--C-:B------:R-:W-:Y:S03]  /*c160*/  HSET2.LE.AND R50, R230, R139.reuse, PT ;  /* 0x0000008be6327233 */ /* 0x100fe60003803000 */
[----:B------:R-:W-:Y:S01]  /*c170*/  MUFU.EX2 R143, R78 ;  /* 0x0000004e008f7308 */ /* 0x000fe20000000800 */
[----:B------:R-:W-:Y:S09]  /*c180*/  IMAD.MOV.U32 R171, RZ, RZ, R142 ;  /* 0x000000ffffab7224 */ /* 0x000ff200078e008e */
[----:B------:R-:W-:Y:S10]  /*c190*/  MUFU.EX2 R132, R84 ;  /* 0x0000005400847308 */ /* 0x000ff40000000800 */
[----:B------:R4:W-:Y:S01]  /*c1a0*/  MUFU.EX2 R142, R73 ;  /* 0x00000049008e7308 */ /* 0x0009e20000000800 */
[-C--:B-1----:R-:W-:Y:S05]  /*c1b0*/  HMMA.16816.F32 R4, R172, R40.reuse, R4 ;  /* 0x00000028ac04723c */ /* 0x082fea0000001804 */
[--C-:B----4-:R-:W-:Y:S01]  /*c1c0*/  HSET2.LE.AND R73, R198, R139.reuse, PT ;  /* 0x0000008bc6497233 */ /* 0x110fe20003803000 */
[C---:B------:R-:W-:Y:S06]  /*c1d0*/  HMMA.16816.F32 R8, R176.reuse, R40, R8 ;  /* 0x00000028b008723c */ /* 0x040fec0000001808 */
[-C--:B------:R-:W-:Y:S06]  /*c1e0*/  HMMA.16816.F32 R12, R176, R42.reuse, R12 ;  /* 0x0000002ab00c723c */ /* 0x080fec000000180c */
[C---:B------:R-:W-:Y:S01]  /*c1f0*/  HMMA.16816.F32 R16, R172.reuse, R42, R16 ;  /* 0x0000002aac10723c */ /* 0x040fe20000001810 */
[----:B------:R-:W1:Y:S05]  /*c200*/  LDSM.16.MT88.4 R40, [R205+0x4400] ;  /* 0x00440000cd28783b */ /* 0x000e6a0000004200 */
[-C--:B-1----:R-:W-:Y:S06]  /*c210*/  HMMA.16816.F32 R20, R172, R40.reuse, R20 ;  /* 0x00000028ac14723c */ /* 0x082fec0000001814 */
[C---:B------:R-:W-:Y:S06]  /*c220*/  HMMA.16816.F32 R24, R176.reuse, R40, R24 ;  /* 0x00000028b018723c */ /* 0x040fec0000001818 */
[-C--:B------:R-:W-:Y:S01]  /*c230*/  HMMA.16816.F32 R28, R176, R42.reuse, R28 ;  /* 0x0000002ab01c723c */ /* 0x080fe2000000181c */
[----:B------:R1:W-:Y:S05]  /*c240*/  MUFU.EX2 R179, R80 ;  /* 0x0000005000b37308 */ /* 0x0003ea0000000800 */
[----:B------:R-:W-:Y:S01]  /*c250*/  HMMA.16816.F32 R32, R172, R42, R32 ;  /* 0x0000002aac20723c */ /* 0x000fe20000001820 */
[----:B------:R-:W4:Y:S04]  /*c260*/  LDSM.16.MT88.4 R40, [R204+0x4800] ;  /* 0x00480000cc28783b */ /* 0x000f280000004200 */
[----:B------:R1:W-:Y:S10]  /*c270*/  MUFU.EX2 R175, R63 ;  /* 0x0000003f00af7308 */ /* 0x0003f40000000800 */
[----:B------:R4:W-:Y:S01]  /*c280*/  MUFU.EX2 R172, R71 ;  /* 0x0000004700ac7308 */ /* 0x0009e20000000800 */
[----:B-1----:R-:W-:Y:S02]  /*c290*/  IMAD.MOV.U32 R80, RZ, RZ, R134 ;  /* 0x000000ffff507224 */ /* 0x002fe400078e0086 */
[----:B------:R-:W-:Y:S07]  /*c2a0*/  IMAD.MOV.U32 R134, RZ, RZ, R246 ;  /* 0x000000ffff867224 */ /* 0x000fee00078e00f6 */
[----:B------:R1:W-:Y:S01]  /*c2b0*/  MUFU.EX2 R178, R66 ;  /* 0x0000004200b27308 */ /* 0x0003e20000000800 */
[----:B------:R-:W-:Y:S09]  /*c2c0*/  IMAD.MOV.U32 R63, RZ, RZ, R154 ;  /* 0x000000ffff3f7224 */ /* 0x000ff200078e009a */
[----:B------:R-:W-:Y:S01]  /*c2d0*/  MUFU.EX2 R154, R96 ;  /* 0x00000060009a7308 */ /* 0x000fe20000000800 */
[----:B----4-:R-:W-:Y:S01]  /*c2e0*/  IMAD.MOV.U32 R71, RZ, RZ, R37 ;  /* 0x000000ffff477224 */ /* 0x010fe200078e0025 */
[--C-:B------:R-:W-:Y:S01]  /*c2f0*/  HSET2.LE.AND R37, R225, R139.reuse, PT ;  /* 0x0000008be1257233 */ /* 0x100fe20003803000 */
[----:B------:R-:W-:Y:S02]  /*c300*/  IMAD.MOV.U32 R225, RZ, RZ, R141 ;  /* 0x000000ffffe17224 */ /* 0x000fe400078e008d */
[----:B------:R-:W-:Y:S01]  /*c310*/  IMAD.MOV.U32 R230, RZ, RZ, R71 ;  /* 0x000000ffffe67224 */ /* 0x000fe200078e0047 */
[--C-:B------:R-:W-:Y:S04]  /*c320*/  HSET2.LE.AND R71, R200, R139.reuse, PT ;  /* 0x0000008bc8477233 */ /* 0x100fe80003803000 */
[----:B------:R4:W-:Y:S01]  /*c330*/  MUFU.EX2 R96, R88 ;  /* 0x0000005800607308 */ /* 0x0009e20000000800 */
[----:B-1----:R-:W-:Y:S02]  /*c340*/  IMAD.MOV.U32 R66, RZ, RZ, R156 ;  /* 0x000000ffff427224 */ /* 0x002fe400078e009c */
[----:B------:R-:W-:Y:S01]  /*c350*/  IMAD.MOV.U32 R156, RZ, RZ, R145 ;  /* 0x000000ffff9c7224 */ /* 0x000fe200078e0091 */
[-C--:B------:R-:W-:Y:S06]  /*c360*/  HMMA.16816.F32 R4, R44, R40.reuse, R4 ;  /* 0x000000282c04723c */ /* 0x080fec0000001804 */
[----:B------:R1:W-:Y:S01]  /*c370*/  MUFU.EX2 R174, R57 ;  /* 0x0000003900ae7308 */ /* 0x0003e20000000800 */
[C---:B------:R-:W-:Y:S09]  /*c380*/  HMMA.16816.F32 R8, R180.reuse, R40, R8 ;  /* 0x00000028b408723c */ /* 0x040ff20000001808 */
[----:B------:R-:W-:Y:S02]  /*c390*/  MUFU.EX2 R177, R61 ;  /* 0x0000003d00b17308 */ /* 0x000fe40000000800 */
[----:B----4-:R-:W-:Y:S01]  /*c3a0*/  FFMA.FTZ R88, R36, R249, R220 ;  /* 0x000000f924587223 */ /* 0x010fe200000100dc */
[-C--:B------:R-:W-:Y:S03]  /*c3b0*/  HMMA.16816.F32 R12, R180, R42.reuse, R12 ;  /* 0x0000002ab40c723c */ /* 0x080fe6000000180c */
[----:B------:R-:W-:Y:S03]  /*c3c0*/  IMAD.MOV.U32 R249, RZ, RZ, R225 ;  /* 0x000000fffff97224 */ /* 0x000fe600078e00e1 */
[C---:B------:R-:W-:Y:S01]  /*c3d0*/  HMMA.16816.F32 R16, R44.reuse, R42, R16 ;  /* 0x0000002a2c10723c */ /* 0x040fe20000001810 */
[----:B------:R-:W4:Y:S01]  /*c3e0*/  LDSM.16.MT88.4 R40, [R205+0x4800] ;  /* 0x00480000cd28783b */ /* 0x000f220000004200 */
[----:B------:R-:W-:Y:S03]  /*c3f0*/  MUFU.EX2 R176, R53 ;  /* 0x0000003500b07308 */ /* 0x000fe60000000800 */
[----:B-1----:R-:W-:Y:S02]  /*c400*/  IMAD.MOV.U32 R57, RZ, RZ, R147 ;  /* 0x000000ffff397224 */ /* 0x002fe400078e0093 */
[----:B------:R-:W-:Y:S01]  /*c410*/  IMAD.MOV.U32 R225, RZ, RZ, R66 ;  /* 0x000000ffffe17224 */ /* 0x000fe200078e0042 */
[--C-:B------:R-:W-:Y:S04]  /*c420*/  HSET2.LE.AND R66, R237, R139.reuse, PT ;  /* 0x0000008bed427233 */ /* 0x100fe80003803000 */
[----:B------:R-:W-:Y:S10]  /*c430*/  MUFU.EX2 R145, R54 ;  /* 0x0000003600917308 */ /* 0x000ff40000000800 */
[----:B------:R1:W-:Y:S10]  /*c440*/  MUFU.EX2 R173, R55 ;  /* 0x0000003700ad7308 */ /* 0x0003f40000000800 */
[----:B------:R4:W-:Y:S10]  /*c450*/  MUFU.EX2 R147, R58 ;  /* 0x0000003a00937308 */ /* 0x0009f40000000800 */
[----:B------:R-:W-:Y:S01]  /*c460*/  MUFU.EX2 R246, R81 ;  /* 0x0000005100f67308 */ /* 0x000fe20000000800 */
[----:B-1----:R-:W-:Y:S01]  /*c470*/  LOP3.LUT R55, R191, UR25, R226, 0x96, !PT ;  /* 0x00000019bf377c12 */ /* 0x002fe2000f8e96e2 */
[----:B------:R-:W-:Y:S01]  /*c480*/  IMAD.MOV.U32 R226, RZ, RZ, R80 ;  /* 0x000000ffffe27224 */ /* 0x000fe200078e0050 */
[--C-:B------:R-:W-:Y:S01]  /*c490*/  HSET2.LE.AND R80, R201, R139.reuse, PT ;  /* 0x0000008bc9507233 */ /* 0x100fe20003803000 */
[-C--:B----4-:R-:W-:Y:S06]  /*c4a0*/  HMMA.16816.F32 R20, R44, R40.reuse, R20 ;  /* 0x000000282c14723c */ /* 0x090fec0000001814 */
[----:B------:R1:W-:Y:S01]  /*c4b0*/  MUFU.EX2 R141, R72 ;  /* 0x00000048008d7308 */ /* 0x0003e20000000800 */
[----:B------:R-:W-:Y:S01]  /*c4c0*/  IMAD.MOV.U32 R58, RZ, RZ, R157 ;  /* 0x000000ffff3a7224 */ /* 0x000fe200078e009d */
[C---:B------:R-:W-:Y:S08]  /*c4d0*/  HMMA.16816.F32 R24, R180.reuse, R40, R24 ;  /* 0x00000028b418723c */ /* 0x040ff00000001818 */
[----:B------:R-:W-:Y:S01]  /*c4e0*/  MUFU.EX2 R157, R68 ;  /* 0x00000044009d7308 */ /* 0x000fe20000000800 */
[-C--:B------:R-:W-:Y:S03]  /*c4f0*/  HMMA.16816.F32 R28, R180, R42.reuse, R28 ;  /* 0x0000002ab41c723c */ /* 0x080fe6000000181c */
[--C-:B------:R-:W-:Y:S06]  /*c500*/  HSET2.LE.AND R40, R223, R139.reuse, PT ;  /* 0x0000008bdf287233 */ /* 0x100fec0003803000 */
[----:B------:R-:W4:Y:S02]  /*c510*/  MUFU.EX2 R180, R64 ;  /* 0x0000004000b47308 */ /* 0x000f240000000800 */
[--C-:B------:R-:W-:Y:S01]  /*c520*/  HSET2.LE.AND R41, R221, R139.reuse, PT ;  /* 0x0000008bdd297233 */ /* 0x100fe20003803000 */
[----:B------:R-:W-:Y:S01]  /*c530*/  HMMA.16816.F32 R32, R44, R42, R32 ;  /* 0x0000002a2c20723c */ /* 0x000fe20000001820 */
[----:B------:R-:W2:Y:S03]  /*c540*/  LDSM.16.MT88.4 R44, [R204+0x4c00] ;  /* 0x004c0000cc2c783b */ /* 0x000ea60000004200 */
[--C-:B-1----:R-:W-:Y:S01]  /*c550*/  HSET2.LE.AND R72, R199, R139.reuse, PT ;  /* 0x0000008bc7487233 */ /* 0x102fe20003803000 */
[----:B------:R-:W-:Y:S02]  /*c560*/  IMAD.MOV.U32 R223, RZ, RZ, R134 ;  /* 0x000000ffffdf7224 */ /* 0x000fe400078e0086 */
[----:B------:R-:W1:Y:S01]  /*c570*/  MUFU.EX2 R183, R67 ;  /* 0x0000004300b77308 */ /* 0x000e620000000800 */
[--C-:B------:R-:W-:Y:S03]  /*c580*/  HSET2.LE.AND R43, R224, R139.reuse, PT ;  /* 0x0000008be02b7233 */ /* 0x100fe60003803000 */
[----:B------:R-:W-:Y:S02]  /*c590*/  IMAD.MOV.U32 R224, RZ, RZ, R144 ;  /* 0x000000ffffe07224 */ /* 0x000fe400078e0090 */
[----:B------:R-:W-:Y:S02]  /*c5a0*/  IMAD.MOV.U32 R221, RZ, RZ, R133 ;  /* 0x000000ffffdd7224 */ /* 0x000fe400078e0085 */
[----:B------:R-:W-:Y:S02]  /*c5b0*/  IMAD.MOV.U32 R125, RZ, RZ, R224 ;  /* 0x000000ffff7d7224 */ /* 0x000fe400078e00e0 */
[----:B------:R-:W-:Y:S01]  /*c5c0*/  MUFU.EX2 R134, R85 ;  /* 0x0000005500867308 */ /* 0x000fe20000000800 */
[----:B----4-:R-:W-:Y:S01]  /*c5d0*/  F2FP.F16.F32.PACK_AB R42, R247, R180 ;  /* 0x000000b4f72a723e */ /* 0x010fe200000000ff */
[----:B------:R-:W-:Y:S02]  /*c5e0*/  IMAD.MOV.U32 R64, RZ, RZ, R158 ;  /* 0x000000ffff407224 */ /* 0x000fe400078e009e */
[----:B------:R-:W-:Y:S01]  /*c5f0*/  IMAD.MOV.U32 R158, RZ, RZ, R163 ;  /* 0x000000ffff9e7224 */ /* 0x000fe200078e00a3 */
[----:B------:R-:W-:Y:S01]  /*c600*/  LOP3.LUT R42, R37, R42, RZ, 0xc0, !PT ;  /* 0x0000002a252a7212 */ /* 0x000fe200078ec0ff */
[----:B------:R-:W-:Y:S01]  /*c610*/  IMAD.MOV.U32 R163, RZ, RZ, R146 ;  /* 0x000000ffffa37224 */ /* 0x000fe200078e0092 */
[----:B------:R-:W-:Y:S03]  /*c620*/  F2FP.F16.F32.PACK_AB R37, R176, R148 ;  /* 0x00000094b025723e */ /* 0x000fe600000000ff */
[----:B------:R-:W4:Y:S01]  /*c630*/  MUFU.EX2 R146, R56 ;  /* 0x0000003800927308 */ /* 0x000f220000000800 */
[----:B-1----:R-:W-:Y:S01]  /*c640*/  F2FP.F16.F32.PACK_AB R38, R183, R178 ;  /* 0x000000b2b726723e */ /* 0x002fe200000000ff */
[----:B------:R-:W-:Y:S01]  /*c650*/  IMAD.MOV.U32 R119, RZ, RZ, R223 ;  /* 0x000000ffff777224 */ /* 0x000fe200078e00df */
[----:B------:R-:W-:Y:S01]  /*c660*/  LOP3.LUT R40, R40, R37, RZ, 0xc0, !PT ;  /* 0x0000002528287212 */ /* 0x000fe200078ec0ff */
[----:B------:R-:W-:Y:S01]  /*c670*/  IMAD.MOV.U32 R203, RZ, RZ, R221 ;  /* 0x000000ffffcb7224 */ /* 0x000fe200078e00dd */
[----:B------:R-:W-:Y:S01]  /*c680*/  LOP3.LUT R43, R43, R38, RZ, 0xc0, !PT ;  /* 0x000000262b2b7212 */ /* 0x000fe200078ec0ff */
[----:B------:R-:W-:Y:S01]  /*c690*/  IMAD.MOV.U32 R61, RZ, RZ, R163 ;  /* 0x000000ffff3d7224 */ /* 0x000fe200078e00a3 */
[----:B------:R-:W-:Y:S03]  /*c6a0*/  F2FP.F16.F32.PACK_AB R38, R173, R145 ;  /* 0x00000091ad26723e */ /* 0x000fe600000000ff */
[----:B------:R-:W1:Y:S01]  /*c6b0*/  MUFU.EX2 R163, R62 ;  /* 0x0000003e00a37308 */ /* 0x000e620000000800 */
[----:B------:R-:W-:Y:S01]  /*c6c0*/  IMAD.MOV.U32 R223, RZ, RZ, R57 ;  /* 0x000000ffffdf7224 */ /* 0x000fe200078e0039 */
[--C-:B------:R-:W-:Y:S01]  /*c6d0*/  HSET2.LE.AND R57, R229, R139.reuse, PT ;  /* 0x0000008be5397233 */ /* 0x100fe20003803000 */
[----:B------:R-:W-:Y:S01]  /*c6e0*/  IMAD.MOV.U32 R221, RZ, RZ, R58 ;  /* 0x000000ffffdd7224 */ /* 0x000fe200078e003a */
[----:B------:R-:W-:Y:S01]  /*c6f0*/  LOP3.LUT R41, R41, R38, RZ, 0xc0, !PT ;  /* 0x0000002629297212 */ /* 0x000fe200078ec0ff */
[----:B------:R-:W-:Y:S01]  /*c700*/  IMAD.MOV.U32 R58, RZ, RZ, R64 ;  /* 0x000000ffff3a7224 */ /* 0x000fe200078e0040 */
[--C-:B------:R-:W-:Y:S04]  /*c710*/  HSET2.LE.AND R64, R240, R139.reuse, PT ;  /* 0x0000008bf0407233 */ /* 0x100fe80003803000 */
[----:B------:R-:W-:Y:S01]  /*c720*/  MUFU.EX2 R181, R82 ;  /* 0x0000005200b57308 */ /* 0x000fe20000000800 */
[----:B----4-:R-:W-:Y:S01]  /*c730*/  F2FP.F16.F32.PACK_AB R37, R174, R146 ;  /* 0x00000092ae25723e */ /* 0x010fe200000000ff */
[----:B------:R-:W-:Y:S01]  /*c740*/  IMAD.MOV.U32 R56, RZ, RZ, R158 ;  /* 0x000000ffff387224 */ /* 0x000fe200078e009e */
[-C--:B--2---:R-:W-:Y:S05]  /*c750*/  HMMA.16816.F32 R4, R40, R44.reuse, R4 ;  /* 0x0000002c2804723c */ /* 0x084fea0000001804 */
[----:B------:R-:W-:Y:S02]  /*c760*/  LOP3.LUT R48, R48, R37, RZ, 0xc0, !PT ;  /* 0x0000002530307212 */ /* 0x000fe400078ec0ff */
[----:B------:R-:W2:Y:S01]  /*c770*/  MUFU.EX2 R158, R59 ;  /* 0x0000003b009e7308 */ /* 0x000ea20000000800 */
[----:B-1----:R-:W-:Y:S03]  /*c780*/  F2FP.F16.F32.PACK_AB R51, R175, R163 ;  /* 0x000000a3af33723e */ /* 0x002fe600000000ff */
[----:B------:R-:W-:Y:S02]  /*c790*/  IMAD.MOV.U32 R62, RZ, RZ, R155 ;  /* 0x000000ffff3e7224 */ /* 0x000fe400078e009b */
[----:B------:R-:W-:Y:S01]  /*c7a0*/  IMAD.MOV.U32 R224, RZ, RZ, R56 ;  /* 0x000000ffffe07224 */ /* 0x000fe200078e0038 */
[--C-:B------:R-:W-:Y:S01]  /*c7b0*/  HSET2.LE.AND R56, R231, R139.reuse, PT ;  /* 0x0000008be7387233 */ /* 0x100fe20003803000 */
[----:B------:R-:W-:Y:S01]  /*c7c0*/  IMAD.MOV.U32 R191, RZ, RZ, R62 ;  /* 0x000000ffffbf7224 */ /* 0x000fe200078e003e */
[--C-:B------:R-:W-:Y:S01]  /*c7d0*/  HSET2.LE.AND R62, R194, R139.reuse, PT ;  /* 0x0000008bc23e7233 */ /* 0x100fe20003803000 */
[----:B------:R1:W-:Y:S01]  /*c7e0*/  MUFU.EX2 R155, R70 ;  /* 0x00000046009b7308 */ /* 0x0003e20000000800 */
[----:B------:R-:W-:Y:S01]  /*c7f0*/  FFMA.FTZ R2, R2, R250, R248 ;  /* 0x000000fa02027223 */ /* 0x000fe200000100f8 */
[----:B------:R-:W-:Y:S02]  /*c800*/  IMAD.MOV.U32 R248, RZ, RZ, R249 ;  /* 0x000000fffff87224 */ /* 0x000fe400078e00f9 */
[----:B------:R-:W-:Y:S02]  /*c810*/  IMAD.MOV.U32 R249, RZ, RZ, R125 ;  /* 0x000000fffff97224 */ /* 0x000fe400078e007d */
[----:B------:R-:W-:Y:S01]  /*c820*/  IMAD.MOV.U32 R125, RZ, RZ, R119 ;  /* 0x000000ffff7d7224 */ /* 0x000fe200078e0077 */
[----:B--2---:R-:W-:Y:S01]  /*c830*/  F2FP.F16.F32.PACK_AB R38, R158, R147 ;  /* 0x000000939e26723e */ /* 0x004fe200000000ff */
[----:B------:R-:W-:Y:S02]  /*c840*/  IMAD.MOV.U32 R119, RZ, RZ, R203 ;  /* 0x000000ffff777224 */ /* 0x000fe400078e00cb */
[----:B------:R-:W-:Y:S01]  /*c850*/  MUFU.EX2 R182, R83 ;  /* 0x0000005300b67308 */ /* 0x000fe20000000800 */
[----:B------:R-:W-:Y:S01]  /*c860*/  IMAD.MOV.U32 R203, RZ, RZ, R210 ;  /* 0x000000ffffcb7224 */ /* 0x000fe200078e00d2 */
[----:B------:R-:W-:Y:S01]  /*c870*/  LOP3.LUT R49, R49, R38, RZ, 0xc0, !PT ;  /* 0x0000002631317212 */ /* 0x000fe200078ec0ff */
[----:B------:R-:W2:Y:S01]  /*c880*/  LDL.LU R210, [R1+0x84] ;  /* 0x0000840001d27983 */ /* 0x000ea20000300800 */
[--C-:B------:R-:W-:Y:S01]  /*c890*/  HSET2.LE.AND R38, R228, R139.reuse, PT ;  /* 0x0000008be4267233 */ /* 0x100fe20003803000 */
[----:B------:R-:W-:Y:S02]  /*c8a0*/  IMAD.MOV.U32 R59, RZ, RZ, R161 ;  /* 0x000000ffff3b7224 */ /* 0x000fe400078e00a1 */
[----:B-1----:R-:W-:Y:S03]  /*c8b0*/  IMAD.MOV.U32 R70, RZ, RZ, R152 ;  /* 0x000000ffff467224 */ /* 0x002fe600078e0098 */
[----:B------:R-:W1:Y:S01]  /*c8c0*/  MUFU.EX2 R161, R60 ;  /* 0x0000003c00a17308 */ /* 0x000e620000000800 */
[----:B------:R-:W-:Y:S01]  /*c8d0*/  LOP3.LUT R51, R38, R51, RZ, 0xc0, !PT ;  /* 0x0000003326337212 */ /* 0x000fe200078ec0ff */
[----:B------:R-:W-:Y:S01]  /*c8e0*/  IMAD.MOV.U32 R238, RZ, RZ, R249 ;  /* 0x000000ffffee7224 */ /* 0x000fe200078e00f9 */
[----:B------:R-:W-:Y:S01]  /*c8f0*/  LOP3.LUT R38, R39, 0xff, RZ, 0xc0, !PT ;  /* 0x000000ff27267812 */ /* 0x000fe200078ec0ff */
[----:B------:R-:W-:Y:S01]  /*c900*/  IMAD.MOV.U32 R228, RZ, RZ, R70 ;  /* 0x000000ffffe47224 */ /* 0x000fe200078e0046 */
[--C-:B------:R-:W-:Y:S01]  /*c910*/  HSET2.LE.AND R70, R192, R139.reuse, PT ;  /* 0x0000008bc0467233 */ /* 0x100fe20003803000 */
[----:B------:R-:W-:Y:S01]  /*c920*/  IMAD.MOV.U32 R220, RZ, RZ, R59 ;  /* 0x000000ffffdc7224 */ /* 0x000fe200078e003b */
[--C-:B------:R-:W-:Y:S03]  /*c930*/  HSET2.LE.AND R59, R193, R139.reuse, PT ;  /* 0x0000008bc13b7233 */ /* 0x100fe60003803000 */
[----:B------:R-:W-:Y:S01]  /*c940*/  MUFU.EX2 R152, R98 ;  /* 0x0000006200987308 */ /* 0x000fe20000000800 */
[----:B------:R-:W-:Y:S02]  /*c950*/  IMAD.MOV.U32 R249, RZ, RZ, R125 ;  /* 0x000000fffff97224 */ /* 0x000fe400078e007d */
[----:B------:R-:W-:Y:S02]  /*c960*/  IMAD.MOV.U32 R125, RZ, RZ, R119 ;  /* 0x000000ffff7d7224 */ /* 0x000fe400078e0077 */
[----:B------:R-:W-:Y:S01]  /*c970*/  IMAD.MOV.U32 R119, RZ, RZ, R58 ;  /* 0x000000ffff777224 */ /* 0x000fe200078e003a */
[----:B------:R-:W-:Y:S04]  /*c980*/  F2FP.F16.F32.PACK_AB R58, R159, R160 ;  /* 0x000000a09f3a723e */ /* 0x000fe800000000ff */
[----:B------:R-:W-:Y:S01]  /*c990*/  MUFU.EX2 R98, R86 ;  /* 0x0000005600627308 */ /* 0x000fe20000000800 */
[----:B-1----:R-:W-:Y:S01]  /*c9a0*/  F2FP.F16.F32.PACK_AB R37, R177, R161 ;  /* 0x000000a1b125723e */ /* 0x002fe200000000ff */
[----:B------:R-:W-:Y:S01]  /*c9b0*/  IMAD.MOV.U32 R60, RZ, RZ, R156 ;  /* 0x000000ffff3c7224 */ /* 0x000fe200078e009c */
[----:B------:R-:W-:Y:S02]  /*c9c0*/  LOP3.LUT R58, R59, R58, RZ, 0xc0, !PT ;  /* 0x0000003a3b3a7212 */ /* 0x000fe400078ec0ff */
[----:B------:R-:W-:Y:S01]  /*c9d0*/  LOP3.LUT R50, R50, R37, RZ, 0xc0, !PT ;  /* 0x0000002532327212 */ /* 0x000fe200078ec0ff */
[----:B------:R-:W-:Y:S01]  /*c9e0*/  IMAD.MOV.U32 R117, RZ, RZ, R60 ;  /* 0x000000ffff757224 */ /* 0x000fe200078e003c */
[----:B------:R-:W-:Y:S03]  /*c9f0*/  LOP3.LUT R37, R39, 0xffff, RZ, 0xc0, !PT ;  /* 0x0000ffff27257812 */ /* 0x000fe600078ec0ff */
[----:B------:R-:W-:Y:S01]  /*ca00*/  MUFU.EX2 R156, R99 ;  /* 0x00000063009c7308 */ /* 0x000fe20000000800 */
[--C-:B------:R-:W-:Y:S02]  /*ca10*/  HSET2.LE.AND R60, R189, R139.reuse, PT ;  /* 0x0000008bbd3c7233 */ /* 0x100fe40003803000 */
[----:B------:R-:W-:Y:S01]  /*ca20*/  SHF.R.U32.HI R37, RZ, 0x8, R37 ;  /* 0x00000008ff257819 */ /* 0x000fe20000011625 */
[C---:B------:R-:W-:Y:S04]  /*ca30*/  HMMA.16816.F32 R8, R48.reuse, R44, R8 ;  /* 0x0000002c3008723c */ /* 0x040fe80000001808 */
[----:B------:R-:W-:Y:S02]  /*ca40*/  PRMT R67, R38, 0x5410, R37 ;  /* 0x0000541026437816 */ /* 0x000fe40000000025 */
[----:B------:R-:W1:Y:S01]  /*ca50*/  MUFU.EX2 R144, R79 ;  /* 0x0000004f00907308 */ /* 0x000e620000000800 */
[--C-:B------:R-:W-:Y:S01]  /*ca60*/  SHF.R.U32.HI R37, RZ, 0x10, R39.reuse ;  /* 0x00000010ff257819 */ /* 0x100fe20000011627 */
[-C--:B------:R-:W-:Y:S03]  /*ca70*/  HMMA.16816.F32 R12, R48, R46.reuse, R12 ;  /* 0x0000002e300c723c */ /* 0x080fe6000000180c */
[C---:B------:R-:W-:Y:S02]  /*ca80*/  LOP3.LUT R38, R188.reuse, 0xffff, RZ, 0xc0, !PT ;  /* 0x0000ffffbc267812 */ /* 0x040fe400078ec0ff */
[----:B------:R-:W-:Y:S01]  /*ca90*/  SHF.R.U32.HI R39, RZ, 0x18, R39 ;  /* 0x00000018ff277819 */ /* 0x000fe20000011627 */
[C---:B------:R-:W-:Y:S02]  /*caa0*/  HMMA.16816.F32 R16, R40.reuse, R46, R16 ;  /* 0x0000002e2810723c */ /* 0x040fe40000001810 */
[----:B------:R-:W4:Y:S03]  /*cab0*/  MUFU.EX2 R133, R74 ;  /* 0x0000004a00857308 */ /* 0x000f260000000800 */
[----:B------:R-:W-:Y:S02]  /*cac0*/  LOP3.LUT R37, R37, 0xff, RZ, 0xc0, !PT ;  /* 0x000000ff25257812 */ /* 0x000fe400078ec0ff */
[----:B------:R-:W-:Y:S01]  /*cad0*/  LOP3.LUT R45, R227, UR27, R242, 0x96, !PT ;  /* 0x0000001be32d7c12 */ /* 0x000fe2000f8e96f2 */
[----:B------:R-:W-:Y:S03]  /*cae0*/  IMAD.MOV.U32 R227, RZ, RZ, R69 ;  /* 0x000000ffffe37224 */ /* 0x000fe600078e0045 */
[----:B------:R-:W-:Y:S01]  /*caf0*/  LOP3.LUT R44, R188, 0xff, RZ, 0xc0, !PT ;  /* 0x000000ffbc2c7812 */ /* 0x000fe200078ec0ff */
[----:B------:R3:W4:Y:S01]  /*cb00*/  MUFU.EX2 R99, R87 ;  /* 0x0000005700637308 */ /* 0x0007220000000800 */
[----:B------:R-:W-:Y:S02]  /*cb10*/  SHF.R.U32.HI R38, RZ, 0x8, R38 ;  /* 0x00000008ff267819 */ /* 0x000fe40000011626 */
[----:B------:R-:W-:Y:S02]  /*cb20*/  PRMT R68, R37, 0x5410, R39 ;  /* 0x0000541025447816 */ /* 0x000fe40000000027 */
[----:B------:R-:W-:Y:S02]  /*cb30*/  SHF.R.U32.HI R37, RZ, 0x10, R188 ;  /* 0x00000010ff257819 */ /* 0x000fe400000116bc */
[----:B------:R-:W-:Y:S01]  /*cb40*/  PRMT R81, R44, 0x5410, R38 ;  /* 0x000054102c517816 */ /* 0x000fe20000000026 */
[----:B------:R-:W-:Y:S01]  /*cb50*/  IMAD.WIDE.U32 R44, R45, -0x2daee0ad, RZ ;  /* 0xd2511f532d2c7825 */ /* 0x000fe200078e00ff */
[----:B------:R-:W-:Y:S02]  /*cb60*/  SHF.R.U32.HI R38, RZ, 0x18, R188 ;  /* 0x00000018ff267819 */ /* 0x000fe400000116bc */
[----:B------:R-:W-:Y:S01]  /*cb70*/  LOP3.LUT R37, R37, 0xff, RZ, 0xc0, !PT ;  /* 0x000000ff25257812 */ /* 0x000fe200078ec0ff */
[----:B------:R-:W-:Y:S01]  /*cb80*/  IMAD.MOV.U32 R188, RZ, RZ, R63 ;  /* 0x000000ffffbc7224 */ /* 0x000fe200078e003f */
[----:B------:R-:W-:Y:S02]  /*cb90*/  LOP3.LUT R52, R45, UR24, R232, 0x96, !PT ;  /* 0x000000182d347c12 */ /* 0x000fe4000f8e96e8 */
[----:B------:R-:W-:Y:S01]  /*cba0*/  PRMT R82, R37, 0x5410, R38 ;  /* 0x0000541025527816 */ /* 0x000fe20000000026 */
[----:B------:R-:W-:Y:S01]  /*cbb0*/  IMAD.WIDE.U32 R38, R55, -0x2daee0ad, RZ ;  /* 0xd2511f5337267825 */ /* 0x000fe200078e00ff */
[----:B------:R-:W-:Y:S02]  /*cbc0*/  F2FP.F16.F32.PACK_AB R47, R182, R181 ;  /* 0x000000b5b62f723e */ /* 0x000fe400000000ff */
[----:B------:R-:W-:Y:S01]  /*cbd0*/  F2FP.F16.F32.PACK_AB R46, R246, R179 ;  /* 0x000000b3f62e723e */ /* 0x000fe200000000ff */
[----:B------:R-:W-:Y:S01]  /*cbe0*/  IMAD.WIDE.U32 R52, R52, -0x326172a9, RZ ;  /* 0xcd9e8d5734347825 */ /* 0x000fe200078e00ff */
[----:B------:R-:W-:Y:S02]  /*cbf0*/  LOP3.LUT R44, R39, UR22, R44, 0x96, !PT ;  /* 0x00000016272c7c12 */ /* 0x000fe4000f8e962c */
[----:B------:R-:W-:Y:S01]  /*cc00*/  LOP3.LUT R46, R3, R46, RZ, 0xc0, !PT ;  /* 0x0000002e032e7212 */ /* 0x000fe200078ec0ff */
[----:B---3--:R-:W-:Y:S01]  /*cc10*/  IMAD.MOV.U32 R87, RZ, RZ, R65 ;  /* 0x000000ffff577224 */ /* 0x008fe200078e0041 */
[----:B------:R-:W-:Y:S01]  /*cc20*/  LOP3.LUT R54, R53, UR23, R190, 0x96, !PT ;  /* 0x0000001735367c12 */ /* 0x000fe2000f8e96be */
[----:B------:R-:W-:Y:S01]  /*cc30*/  IMAD.WIDE.U32 R44, R44, -0x326172a9, RZ ;  /* 0xcd9e8d572c2c7825 */ /* 0x000fe200078e00ff */
[----:B-1----:R-:W-:Y:S02]  /*cc40*/  F2FP.F16.F32.PACK_AB R59, R144, R143 ;  /* 0x0000008f903b723e */ /* 0x002fe400000000ff */
[--C-:B------:R-:W-:Y:S01]  /*cc50*/  HSET2.LE.AND R63, R241, R139.reuse, PT ;  /* 0x0000008bf13f7233 */ /* 0x100fe20003803000 */
[----:B------:R-:W-:Y:S01]  /*cc60*/  IMAD.WIDE.U32 R54, R54, -0x2daee0ad, RZ ;  /* 0xd2511f5336367825 */ /* 0x000fe200078e00ff */
[----:B------:R-:W-:Y:S02]  /*cc70*/  LOP3.LUT R52, R45, UR21, R52, 0x96, !PT ;  /* 0x000000152d347c12 */ /* 0x000fe4000f8e9634 */
[----:B------:R-:W-:Y:S01]  /*cc80*/  LOP3.LUT R59, R60, R59, RZ, 0xc0, !PT ;  /* 0x0000003b3c3b7212 */ /* 0x000fe200078ec0ff */
[----:B------:R-:W-:Y:S01]  /*cc90*/  FFMA.FTZ R87, R0, R251, R87 ;  /* 0x000000fb00577223 */ /* 0x000fe20000010057 */
[----:B------:R-:W-:Y:S01]  /*cca0*/  LOP3.LUT R38, R55, UR20, R38, 0x96, !PT ;  /* 0x0000001437267c12 */ /* 0x000fe2000f8e9626 */
[----:B------:R-:W-:Y:S01]  /*ccb0*/  IMAD.WIDE.U32 R52, R52, -0x2daee0ad, RZ ;  /* 0xd2511f5334347825 */ /* 0x000fe200078e00ff */
[--C-:B------:R-:W-:Y:S02]  /*ccc0*/  HSET2.LE.AND R65, R239, R139.reuse, PT ;  /* 0x0000008bef417233 */ /* 0x100fe40003803000 */
[--C-:B------:R-:W-:Y:S01]  /*ccd0*/  HSET2.LE.AND R69, R195, R139.reuse, PT ;  /* 0x0000008bc3457233 */ /* 0x100fe20003803000 */
[----:B------:R-:W-:Y:S01]  /*cce0*/  IMAD.WIDE.U32 R38, R38, -0x326172a9, RZ ;  /* 0xcd9e8d5726267825 */ /* 0x000fe200078e00ff */
[----:B------:R-:W-:Y:S02]  /*ccf0*/  LOP3.LUT R45, R53, UR18, R54, 0x96, !PT ;  /* 0x00000012352d7c12 */ /* 0x000fe4000f8e9636 */
[--C-:B------:R-:W-:Y:S01]  /*cd00*/  HSET2.LE.AND R68, R68, R139.reuse, PT ;  /* 0x0000008b44447233 */ /* 0x100fe20003803000 */
[----:B------:R-:W-:Y:S01]  /*cd10*/  IMAD.MOV.U32 R190, RZ, RZ, R61 ;  /* 0x000000ffffbe7224 */ /* 0x000fe200078e003d */
[----:B------:R-:W-:Y:S01]  /*cd20*/  LOP3.LUT R53, R39, UR19, R44, 0x96, !PT ;  /* 0x0000001327357c12 */ /* 0x000fe2000f8e962c */
[----:B------:R-:W-:Y:S01]  /*cd30*/  IMAD.WIDE.U32 R44, R45, -0x326172a9, RZ ;  /* 0xcd9e8d572d2c7825 */ /* 0x000fe200078e00ff */
[--C-:B------:R-:W-:Y:S02]  /*cd40*/  HSET2.LE.AND R61, R196, R139.reuse, PT ;  /* 0x0000008bc43d7233 */ /* 0x100fe40003803000 */
[--C-:B------:R-:W-:Y:S01]  /*cd50*/  HSET2.LE.AND R67, R67, R139.reuse, PT ;  /* 0x0000008b43437233 */ /* 0x100fe20003803000 */
[----:B------:R-:W-:Y:S01]  /*cd60*/  FADD.FTZ R0, R216, R2 ;  /* 0x00000002d8007221 */ /* 0x000fe20000010000 */
[----:B------:R-:W-:Y:S02]  /*cd70*/  LOP3.LUT R37, R45, UR29, R38, 0x96, !PT ;  /* 0x0000001d2d257c12 */ /* 0x000fe4000f8e9626 */
[----:B------:R-:W-:Y:S02]  /*cd80*/  F2FP.F16.F32.PACK_AB R60, R97, R96 ;  /* 0x00000060613c723e */ /* 0x000fe400000000ff */
[C---:B------:R-:W-:Y:S02]  /*cd90*/  LOP3.LUT R38, R37.reuse, 0xffff, RZ, 0xc0, !PT ;  /* 0x0000ffff25267812 */ /* 0x040fe400078ec0ff */
[----:B------:R-:W-:Y:S02]  /*cda0*/  LOP3.LUT R39, R37, 0xff, RZ, 0xc0, !PT ;  /* 0x000000ff25277812 */ /* 0x000fe400078ec0ff */
[----:B------:R-:W-:Y:S02]  /*cdb0*/  SHF.R.U32.HI R38, RZ, 0x8, R38 ;  /* 0x00000008ff267819 */ /* 0x000fe40000011626 */
[----:B------:R-:W-:Y:S02]  /*cdc0*/  LOP3.LUT R60, R67, R60, RZ, 0xc0, !PT ;  /* 0x0000003c433c7212 */ /* 0x000fe400078ec0ff */
[----:B------:R-:W-:Y:S02]  /*cdd0*/  PRMT R75, R39, 0x5410, R38 ;  /* 0x00005410274b7816 */ /* 0x000fe40000000026 */
[--C-:B------:R-:W-:Y:S02]  /*cde0*/  SHF.R.U32.HI R38, RZ, 0x10, R37.reuse ;  /* 0x00000010ff267819 */ /* 0x100fe40000011625 */
[----:B------:R-:W-:Y:S02]  /*cdf0*/  SHF.R.U32.HI R39, RZ, 0x18, R37 ;  /* 0x00000018ff277819 */ /* 0x000fe40000011625 */
[----:B------:R-:W-:Y:S02]  /*ce00*/  LOP3.LUT R37, R38, 0xff, RZ, 0xc0, !PT ;  /* 0x000000ff26257812 */ /* 0x000fe400078ec0ff */
[C---:B------:R-:W-:Y:S02]  /*ce10*/  LOP3.LUT R38, R44.reuse, 0xff, RZ, 0xc0, !PT ;  /* 0x000000ff2c267812 */ /* 0x040fe400078ec0ff */
[----:B------:R-:W-:Y:S02]  /*ce20*/  PRMT R76, R37, 0x5410, R39 ;  /* 0x00005410254c7816 */ /* 0x000fe40000000027 */
[----:B------:R-:W-:Y:S02]  /*ce30*/  LOP3.LUT R37, R44, 0xffff, RZ, 0xc0, !PT ;  /* 0x0000ffff2c257812 */ /* 0x000fe400078ec0ff */
[--C-:B------:R-:W-:Y:S02]  /*ce40*/  HSET2.LE.AND R74, R197, R139.reuse, PT ;  /* 0x0000008bc54a7233 */ /* 0x100fe40003803000 */
[----:B------:R-:W-:Y:S02]  /*ce50*/  SHF.R.U32.HI R37, RZ, 0x8, R37 ;  /* 0x00000008ff257819 */ /* 0x000fe40000011625 */
[----:B------:R-:W-:Y:S02]  /*ce60*/  F2FP.F16.F32.PACK_AB R67, R115, R114 ;  /* 0x000000727343723e */ /* 0x000fe400000000ff */
[----:B------:R-:W-:Y:S01]  /*ce70*/  PRMT R77, R38, 0x5410, R37 ;  /* 0x00005410264d7816 */ /* 0x000fe20000000025 */
[----:B------:R-:W-:Y:S01]  /*ce80*/  IMAD.WIDE.U32 R38, R53, -0x2daee0ad, RZ ;  /* 0xd2511f5335267825 */ /* 0x000fe200078e00ff */
[----:B------:R-:W-:Y:S02]  /*ce90*/  LOP3.LUT R67, R72, R67, RZ, 0xc0, !PT ;  /* 0x0000004348437212 */ /* 0x000fe400078ec0ff */
[--C-:B------:R-:W-:Y:S02]  /*cea0*/  HSET2.LE.AND R75, R75, R139.reuse, PT ;  /* 0x0000008b4b4b7233 */ /* 0x100fe40003803000 */
[----:B------:R-:W-:Y:S02]  /*ceb0*/  LOP3.LUT R37, R39, UR28, R52, 0x96, !PT ;  /* 0x0000001c27257c12 */ /* 0x000fe4000f8e9634 */
[--C-:B------:R-:W-:Y:S02]  /*cec0*/  HSET2.LE.AND R77, R77, R139.reuse, PT ;  /* 0x0000008b4d4d7233 */ /* 0x100fe40003803000 */
[C---:B------:R-:W-:Y:S02]  /*ced0*/  LOP3.LUT R45, R37.reuse, 0xffff, RZ, 0xc0, !PT ;  /* 0x0000ffff252d7812 */ /* 0x040fe400078ec0ff */
[----:B------:R-:W-:Y:S02]  /*cee0*/  LOP3.LUT R52, R37, 0xff, RZ, 0xc0, !PT ;  /* 0x000000ff25347812 */ /* 0x000fe400078ec0ff */
[----:B------:R-:W-:Y:S02]  /*cef0*/  SHF.R.U32.HI R45, RZ, 0x8, R45 ;  /* 0x00000008ff2d7819 */ /* 0x000fe4000001162d */
[--C-:B------:R-:W-:Y:S02]  /*cf00*/  HSET2.LE.AND R76, R76, R139.reuse, PT ;  /* 0x0000008b4c4c7233 */ /* 0x100fe40003803000 */
[----:B------:R-:W-:Y:S02]  /*cf10*/  PRMT R83, R52, 0x5410, R45 ;  /* 0x0000541034537816 */ /* 0x000fe4000000002d */
[--C-:B------:R-:W-:Y:S02]  /*cf20*/  SHF.R.U32.HI R52, RZ, 0x10, R37.reuse ;  /* 0x00000010ff347819 */ /* 0x100fe40000011625 */
[----:B------:R-:W-:Y:S02]  /*cf30*/  SHF.R.U32.HI R45, RZ, 0x18, R37 ;  /* 0x00000018ff2d7819 */ /* 0x000fe40000011625 */
[----:B------:R-:W-:Y:S02]  /*cf40*/  LOP3.LUT R37, R52, 0xff, RZ, 0xc0, !PT ;  /* 0x000000ff34257812 */ /* 0x000fe400078ec0ff */
[----:B------:R-:W-:Y:S01]  /*cf50*/  LDSM.16.MT88.4 R52, [R204+0x5000] ;  /* 0x00500000cc34783b */ /* 0x000fe20000004200 */
[--C-:B------:R-:W-:Y:S02]  /*cf60*/  HSET2.LE.AND R79, R202, R139.reuse, PT ;  /* 0x0000008bca4f7233 */ /* 0x100fe40003803000 */
[----:B------:R-:W-:Y:S02]  /*cf70*/  PRMT R45, R37, 0x5410, R45 ;  /* 0x00005410252d7816 */ /* 0x000fe4000000002d */
[--C-:B------:R-:W-:Y:S02]  /*cf80*/  SHF.R.U32.HI R37, RZ, 0x10, R44.reuse ;  /* 0x00000010ff257819 */ /* 0x100fe4000001162c */
[----:B------:R-:W-:Y:S02]  /*cf90*/  SHF.R.U32.HI R44, RZ, 0x18, R44 ;  /* 0x00000018ff2c7819 */ /* 0x000fe4000001162c */
[----:B------:R-:W-:Y:S02]  /*cfa0*/  LOP3.LUT R37, R37, 0xff, RZ, 0xc0, !PT ;  /* 0x000000ff25257812 */ /* 0x000fe400078ec0ff */
[--C-:B------:R-:W-:Y:S02]  /*cfb0*/  HSET2.LE.AND R84, R45, R139.reuse, PT ;  /* 0x0000008b2d547233 */ /* 0x100fe40003803000 */
[----:B------:R-:W-:Y:S02]  /*cfc0*/  PRMT R78, R37, 0x5410, R44 ;  /* 0x00005410254e7816 */ /* 0x000fe4000000002c */
[C---:B------:R-:W-:Y:S02]  /*cfd0*/  LOP3.LUT R37, R38.reuse, 0xffff, RZ, 0xc0, !PT ;  /* 0x0000ffff26257812 */ /* 0x040fe400078ec0ff */
[----:B------:R-:W-:Y:S02]  /*cfe0*/  LOP3.LUT R39, R38, 0xff, RZ, 0xc0, !PT ;  /* 0x000000ff26277812 */ /* 0x000fe400078ec0ff */
[----:B------:R-:W-:Y:S02]  /*cff0*/  SHF.R.U32.HI R37, RZ, 0x8, R37 ;  /* 0x00000008ff257819 */ /* 0x000fe40000011625 */
[--C-:B------:R-:W-:Y:S01]  /*d000*/  HSET2.LE.AND R44, R236, R139.reuse, PT ;  /* 0x0000008bec2c7233 */ /* 0x100fe20003803000 */
[----:B------:R-:W-:Y:S01]  /*d010*/  IMAD.MOV.U32 R236, RZ, RZ, R248 ;  /* 0x000000ffffec7224 */ /* 0x000fe200078e00f8 */
[----:B------:R-:W-:Y:S01]  /*d020*/  PRMT R85, R39, 0x5410, R37 ;  /* 0x0000541027557816 */ /* 0x000fe20000000025 */
[----:B------:R-:W-:Y:S01]  /*d030*/  IMAD.MOV.U32 R248, RZ, RZ, R203 ;  /* 0x000000fffff87224 */ /* 0x000fe200078e00cb */
[----:B------:R-:W-:Y:S01]  /*d040*/  SHF.R.U32.HI R37, RZ, 0x10, R38 ;  /* 0x00000010ff257819 */ /* 0x000fe20000011626 */
[----:B------:R-:W-:Y:S01]  /*d050*/  FADD.FTZ R3, R236, R88 ;  /* 0x00000058ec037221 */ /* 0x000fe20000010000 */
[----:B------:R-:W-:Y:S01]  /*d060*/  SHF.R.U32.HI R38, RZ, 0x18, R38 ;  /* 0x00000018ff267819 */ /* 0x000fe20000011626 */
[----:B------:R-:W-:Y:S01]  /*d070*/  IMAD.MOV.U32 R236, RZ, RZ, R238 ;  /* 0x000000ffffec7224 */ /* 0x000fe200078e00ee */
[----:B------:R-:W-:Y:S01]  /*d080*/  LOP3.LUT R37, R37, 0xff, RZ, 0xc0, !PT ;  /* 0x000000ff25257812 */ /* 0x000fe200078ec0ff */
[----:B------:R-:W-:Y:S01]  /*d090*/  IMAD.MOV.U32 R238, RZ, RZ, R119 ;  /* 0x000000ffffee7224 */ /* 0x000fe200078e0077 */
[----:B------:R-:W-:Y:S01]  /*d0a0*/  LOP3.LUT R47, R44, R47, RZ, 0xc0, !PT ;  /* 0x0000002f2c2f7212 */ /* 0x000fe200078ec0ff */
[----:B------:R-:W-:Y:S01]  /*d0b0*/  FADD.FTZ R89, R236, R89 ;  /* 0x00000059ec597221 */ /* 0x000fe20000010000 */
[----:B------:R-:W-:Y:S01]  /*d0c0*/  PRMT R86, R37, 0x5410, R38 ;  /* 0x0000541025567816 */ /* 0x000fe20000000026 */
[----:B------:R-:W-:Y:S01]  /*d0d0*/  IMAD.MOV.U32 R236, RZ, RZ, R238 ;  /* 0x000000ffffec7224 */ /* 0x000fe200078e00ee */
[----:B------:R-:W1:Y:S01]  /*d0e0*/  LDSM.16.MT88.4 R36, [R205+0x4c00] ;  /* 0x004c0000cd24783b */ /* 0x000e620000004200 */
[----:B------:R-:W-:Y:S02]  /*d0f0*/  IMAD.MOV.U32 R203, RZ, RZ, R217 ;  /* 0x000000ffffcb7224 */ /* 0x000fe400078e00d9 */
[----:B------:R-:W-:Y:S01]  /*d100*/  FADD.FTZ R2, R213, R89 ;  /* 0x00000059d5027221 */ /* 0x000fe20000010000 */
[----:B------:R-:W-:Y:S01]  /*d110*/  F2FP.F16.F32.PACK_AB R45, R172, R155 ;  /* 0x0000009bac2d723e */ /* 0x000fe200000000ff */
[----:B------:R-:W-:Y:S02]  /*d120*/  IMAD.MOV.U32 R238, RZ, RZ, R165 ;  /* 0x000000ffffee7224 */ /* 0x000fe400078e00a5 */
[----:B------:R-:W-:Y:S01]  /*d130*/  FADD.FTZ R87, R236, R87 ;  /* 0x00000057ec577221 */ /* 0x000fe20000010000 */
[----:B------:R-:W-:Y:S01]  /*d140*/  IMAD.MOV.U32 R165, RZ, RZ, R215 ;  /* 0x000000ffffa57224 */ /* 0x000fe200078e00d7 */
[----:B------:R-:W-:Y:S01]  /*d150*/  LOP3.LUT R45, R57, R45, RZ, 0xc0, !PT ;  /* 0x0000002d392d7212 */ /* 0x000fe200078ec0ff */
[----:B------:R-:W3:Y:S01]  /*d160*/  LDL.LU R217, [R1+0x80] ;  /* 0x0000800001d97983 */ /* 0x000ee20000300800 */
[----:B------:R-:W-:Y:S01]  /*d170*/  F2FP.F16.F32.PACK_AB R44, R162, R157 ;  /* 0x0000009da22c723e */ /* 0x000fe200000000ff */
[----:B------:R-:W-:Y:S01]  /*d180*/  IMAD.MOV.U32 R236, RZ, RZ, R238 ;  /* 0x000000ffffec7224 */ /* 0x000fe200078e00ee */
[----:B----4-:R-:W-:Y:S01]  /*d190*/  F2FP.F16.F32.PACK_AB R57, R140, R133 ;  /* 0x000000858c39723e */ /* 0x010fe200000000ff */
[----:B------:R-:W-:Y:S01]  /*d1a0*/  IMAD.MOV.U32 R238, RZ, RZ, R248 ;  /* 0x000000ffffee7224 */ /* 0x000fe200078e00f8 */
[----:B------:R-:W-:Y:S01]  /*d1b0*/  LOP3.LUT R44, R56, R44, RZ, 0xc0, !PT ;  /* 0x0000002c382c7212 */ /* 0x000fe200078ec0ff */
[----:B------:R-:W-:Y:S01]  /*d1c0*/  FADD.FTZ R3, R236, R3 ;  /* 0x00000003ec037221 */ /* 0x000fe20000010000 */
[----:B------:R-:W-:Y:S01]  /*d1d0*/  LOP3.LUT R57, R62, R57, RZ, 0xc0, !PT ;  /* 0x000000393e397212 */ /* 0x000fe200078ec0ff */
[----:B------:R-:W-:Y:S01]  /*d1e0*/  IMAD.MOV.U32 R248, RZ, RZ, R170 ;  /* 0x000000fffff87224 */ /* 0x000fe200078e00aa */
[----:B------:R-:W-:Y:S01]  /*d1f0*/  F2FP.F16.F32.PACK_AB R56, R142, R141 ;  /* 0x0000008d8e38723e */ /* 0x000fe200000000ff */
[----:B------:R-:W-:Y:S01]  /*d200*/  IMAD.MOV.U32 R170, RZ, RZ, R214 ;  /* 0x000000ffffaa7224 */ /* 0x000fe200078e00d6 */
[----:B------:R-:W-:Y:S01]  /*d210*/  F2FP.F16.F32.PACK_AB R62, R93, R92 ;  /* 0x0000005c5d3e723e */ /* 0x000fe200000000ff */
[----:B------:R-:W-:Y:S01]  /*d220*/  IMAD.MOV.U32 R236, RZ, RZ, R238 ;  /* 0x000000ffffec7224 */ /* 0x000fe200078e00ee */
[----:B------:R-:W-:Y:S01]  /*d230*/  LOP3.LUT R56, R61, R56, RZ, 0xc0, !PT ;  /* 0x000000383d387212 */ /* 0x000fe200078ec0ff */
[----:B------:R-:W-:Y:S01]  /*d240*/  IMAD.MOV.U32 R119, RZ, RZ, R220 ;  /* 0x000000ffff777224 */ /* 0x000fe200078e00dc */
[----:B------:R-:W-:Y:S01]  /*d250*/  LOP3.LUT R62, R69, R62, RZ, 0xc0, !PT ;  /* 0x0000003e453e7212 */ /* 0x000fe200078ec0ff */
[----:B------:R-:W-:Y:S01]  /*d260*/  FADD.FTZ R69, R209, R2 ;  /* 0x00000002d1457221 */ /* 0x000fe20000010000 */
[----:B------:R-:W-:Y:S01]  /*d270*/  FADD.FTZ R0, R236, R0 ;  /* 0x00000000ec007221 */ /* 0x000fe20000010000 */
[----:B------:R-:W-:Y:S01]  /*d280*/  F2FP.F16.F32.PACK_AB R61, R91, R90 ;  /* 0x0000005a5b3d723e */ /* 0x000fe200000000ff */
[----:B------:R-:W-:Y:S01]  /*d290*/  IMAD.MOV.U32 R220, RZ, RZ, R221 ;  /* 0x000000ffffdc7224 */ /* 0x000fe200078e00dd */
[--C-:B------:R-:W-:Y:S01]  /*d2a0*/  HSET2.LE.AND R78, R78, R139.reuse, PT ;  /* 0x0000008b4e4e7233 */ /* 0x100fe20003803000 */
[----:B------:R-:W-:Y:S01]  /*d2b0*/  IMAD.MOV.U32 R221, RZ, RZ, R224 ;  /* 0x000000ffffdd7224 */ /* 0x000fe200078e00e0 */
[----:B------:R-:W-:Y:S01]  /*d2c0*/  LOP3.LUT R61, R68, R61, RZ, 0xc0, !PT ;  /* 0x0000003d443d7212 */ /* 0x000fe200078ec0ff */
[----:B------:R-:W-:Y:S01]  /*d2d0*/  FADD.FTZ R68, R211, R87 ;  /* 0x00000057d3447221 */ /* 0x000fe20000010000 */
[----:B------:R-:W-:Y:S01]  /*d2e0*/  IMAD.MOV.U32 R224, RZ, RZ, R225 ;  /* 0x000000ffffe07224 */ /* 0x000fe200078e00e1 */
[--C-:B------:R-:W-:Y:S01]  /*d2f0*/  HSET2.LE.AND R81, R81, R139.reuse, PT ;  /* 0x0000008b51517233 */ /* 0x100fe20003803000 */
[----:B------:R-:W-:Y:S01]  /*d300*/  IMAD.MOV.U32 R225, RZ, RZ, R222 ;  /* 0x000000ffffe17224 */ /* 0x000fe200078e00de */
[--C-:B------:R-:W-:Y:S01]  /*d310*/  HSET2.LE.AND R82, R82, R139.reuse, PT ;  /* 0x0000008b52527233 */ /* 0x100fe20003803000 */
[----:B------:R4:W5:Y:S01]  /*d320*/  LDL.LU R222, [R1+0x7c] ;  /* 0x00007c0001de7983 */ /* 0x0009620000300800 */
[----:B------:R-:W-:Y:S01]  /*d330*/  IMAD.MOV.U32 R238, RZ, RZ, R119 ;  /* 0x000000ffffee7224 */ /* 0x000fe200078e0077 */
[--C-:B------:R-:W-:Y:S01]  /*d340*/  HSET2.LE.AND R85, R85, R139.reuse, PT ;  /* 0x0000008b55557233 */ /* 0x100fe20003803000 */
[----:B------:R-:W-:Y:S01]  /*d350*/  IMAD.MOV.U32 R119, RZ, RZ, R117 ;  /* 0x000000ffff777224 */ /* 0x000fe200078e0075 */
[-C--:B-1----:R-:W-:Y:S01]  /*d360*/  HMMA.16816.F32 R20, R40, R36.reuse, R20 ;  /* 0x000000242814723c */ /* 0x082fe20000001814 */
[----:B------:R4:W5:Y:S02]  /*d370*/  LDL.LU R216, [R1+0x78] ;  /* 0x0000780001d87983 */ /* 0x0009640000300800 */
[----:B------:R-:W-:Y:S01]  /*d380*/  IMAD.MOV.U32 R117, RZ, RZ, R190 ;  /* 0x000000ffff757224 */ /* 0x000fe200078e00be */
[--C-:B------:R-:W-:Y:S01]  /*d390*/  HSET2.LE.AND R83, R83, R139.reuse, PT ;  /* 0x0000008b53537233 */ /* 0x100fe20003803000 */
[----:B------:R4:W5:Y:S01]  /*d3a0*/  LDL.LU R215, [R1+0x74] ;  /* 0x0000740001d77983 */ /* 0x0009620000300800 */
[C---:B------:R-:W-:Y:S03]  /*d3b0*/  HMMA.16816.F32 R24, R48.reuse, R36, R24 ;  /* 0x000000243018723c */ /* 0x040fe60000001818 */
[----:B------:R4:W5:Y:S02]  /*d3c0*/  LDL.LU R214, [R1+0x70] ;  /* 0x0000700001d67983 */ /* 0x0009640000300800 */
[----:B------:R-:W-:Y:S01]  /*d3d0*/  IMAD.MOV.U32 R190, RZ, RZ, R191 ;  /* 0x000000ffffbe7224 */ /* 0x000fe200078e00bf */
[-C--:B------:R-:W-:Y:S01]  /*d3e0*/  HMMA.16816.F32 R28, R48, R38.reuse, R28 ;  /* 0x00000026301c723c */ /* 0x080fe2000000181c */
[----:B------:R-:W1:Y:S04]  /*d3f0*/  LDSM.16.MT88.4 R48, [R205+0x5000] ;  /* 0x00500000cd30783b */ /* 0x000e680000004200 */
[----:B------:R-:W-:Y:S01]  /*d400*/  F2FP.F16.F32.PACK_AB R36, R134, R132 ;  /* 0x000000848624723e */ /* 0x000fe200000000ff */
[----:B------:R-:W-:Y:S03]  /*d410*/  HMMA.16816.F32 R32, R40, R38, R32 ;  /* 0x000000262820723c */ /* 0x000fe60000001820 */
[----:B------:R-:W4:Y:S02]  /*d420*/  LDSM.16.MT88.4 R40, [R204+0x5400] ;  /* 0x00540000cc28783b */ /* 0x000f240000004200 */
[----:B------:R-:W-:Y:S01]  /*d430*/  LOP3.LUT R36, R65, R36, RZ, 0xc0, !PT ;  /* 0x0000002441247212 */ /* 0x000fe200078ec0ff */
[-C--:B------:R-:W-:Y:S05]  /*d440*/  HMMA.16816.F32 R4, R44, R52.reuse, R4 ;  /* 0x000000342c04723c */ /* 0x080fea0000001804 */
[----:B------:R1:W5:Y:S01]  /*d450*/  LDL.LU R213, [R1+0x6c] ;  /* 0x00006c0001d57983 */ /* 0x0003620000300800 */
[C---:B------:R-:W-:Y:S05]  /*d460*/  HMMA.16816.F32 R8, R56.reuse, R52, R8 ;  /* 0x000000343808723c */ /* 0x040fea0000001808 */
[----:B------:R-:W-:Y:S01]  /*d470*/  F2FP.F16.F32.PACK_AB R38, R153, R154 ;  /* 0x0000009a9926723e */ /* 0x000fe200000000ff */
[-C--:B------:R-:W-:Y:S05]  /*d480*/  HMMA.16816.F32 R12, R56, R54.reuse, R12 ;  /* 0x00000036380c723c */ /* 0x080fea000000180c */
[----:B------:R-:W-:Y:S01]  /*d490*/  LOP3.LUT R38, R63, R38, RZ, 0xc0, !PT ;  /* 0x000000263f267212 */ /* 0x000fe200078ec0ff */
[C---:B------:R-:W-:Y:S01]  /*d4a0*/  HMMA.16816.F32 R16, R44.reuse, R54, R16 ;  /* 0x000000362c10723c */ /* 0x040fe20000001810 */
[----:B------:R-:W4:Y:S04]  /*d4b0*/  LDSM.16.MT88.4 R52, [R205+0x5400] ;  /* 0x00540000cd34783b */ /* 0x000f280000004200 */
[----:B------:R-:W-:Y:S01]  /*d4c0*/  F2FP.F16.F32.PACK_AB R39, R156, R152 ;  /* 0x000000989c27723e */ /* 0x000fe200000000ff */
[----:B------:R-:W-:Y:S01]  /*d4d0*/  IMAD.MOV.U32 R191, RZ, RZ, R188 ;  /* 0x000000ffffbf7224 */ /* 0x000fe200078e00bc */
[----:B------:R-:W-:Y:S01]  /*d4e0*/  F2FP.F16.F32.PACK_AB R37, R99, R98 ;  /* 0x000000626325723e */ /* 0x000fe200000000ff */
[----:B------:R-:W-:Y:S01]  /*d4f0*/  IMAD.MOV.U32 R188, RZ, RZ, R226 ;  /* 0x000000ffffbc7224 */ /* 0x000fe200078e00e2 */
[-C--:B-1----:R-:W-:Y:S03]  /*d500*/  HMMA.16816.F32 R20, R44, R48.reuse, R20 ;  /* 0x000000302c14723c */ /* 0x082fe60000001814 */
[----:B------:R-:W-:Y:S01]  /*d510*/  LOP3.LUT R39, R64, R39, RZ, 0xc0, !PT ;  /* 0x0000002740277212 */ /* 0x000fe200078ec0ff */
[----:B------:R-:W-:Y:S01]  /*d520*/  IMAD.MOV.U32 R226, RZ, RZ, R227 ;  /* 0x000000ffffe27224 */ /* 0x000fe200078e00e3 */
[----:B------:R-:W-:Y:S01]  /*d530*/  LOP3.LUT R37, R66, R37, RZ, 0xc0, !PT ;  /* 0x0000002542257212 */ /* 0x000fe200078ec0ff */
[C---:B------:R-:W-:Y:S05]  /*d540*/  HMMA.16816.F32 R24, R56.reuse, R48, R24 ;  /* 0x000000303818723c */ /* 0x040fea0000001818 */
[----:B------:R-:W-:Y:S01]  /*d550*/  F2FP.F16.F32.PACK_AB R63, R95, R94 ;  /* 0x0000005e5f3f723e */ /* 0x000fe200000000ff */
[-C--:B------:R-:W-:Y:S05]  /*d560*/  HMMA.16816.F32 R28, R56, R50.reuse, R28 ;  /* 0x00000032381c723c */ /* 0x080fea000000181c */
[----:B------:R-:W-:Y:S01]  /*d570*/  LOP3.LUT R63, R70, R63, RZ, 0xc0, !PT ;  /* 0x0000003f463f7212 */ /* 0x000fe200078ec0ff */
[----:B------:R-:W-:Y:S05]  /*d580*/  HMMA.16816.F32 R32, R44, R50, R32 ;  /* 0x000000322c20723c */ /* 0x000fea0000001820 */
[----:B--2---:R-:W-:Y:S01]  /*d590*/  FADD.FTZ R70, R210, R3 ;  /* 0x00000003d2467221 */ /* 0x004fe20000010000 */
[-C--:B----4-:R-:W-:Y:S05]  /*d5a0*/  HMMA.16816.F32 R4, R36, R40.reuse, R4 ;  /* 0x000000282404723c */ /* 0x090fea0000001804 */
[----:B------:R-:W-:Y:S01]  /*d5b0*/  FADD.FTZ R3, R208, R0 ;  /* 0x00000000d0037221 */ /* 0x000fe20000010000 */
[C---:B------:R-:W-:Y:S05]  /*d5c0*/  HMMA.16816.F32 R8, R60.reuse, R40, R8 ;  /* 0x000000283c08723c */ /* 0x040fea0000001808 */
[----:B------:R-:W-:Y:S01]  /*d5d0*/  FADD.FTZ R2, R248, R70 ;  /* 0x00000046f8027221 */ /* 0x000fe20000010000 */
[-C--:B------:R-:W-:Y:S05]  /*d5e0*/  HMMA.16816.F32 R12, R60, R42.reuse, R12 ;  /* 0x0000002a3c0c723c */ /* 0x080fea000000180c */
[----:B------:R-:W-:Y:S01]  /*d5f0*/  FADD.FTZ R44, R117, R2 ;  /* 0x00000002752c7221 */ /* 0x000fe20000010000 */
[C---:B------:R-:W-:Y:S05]  /*d600*/  HMMA.16816.F32 R16, R36.reuse, R42, R16 ;  /* 0x0000002a2410723c */ /* 0x040fea0000001810 */
[----:B------:R-:W-:Y:S01]  /*d610*/  IMAD.MOV.U32 R227, RZ, RZ, R228 ;  /* 0x000000ffffe37224 */ /* 0x000fe200078e00e4 */
[-C--:B------:R-:W-:Y:S05]  /*d620*/  HMMA.16816.F32 R20, R36, R52.reuse, R20 ;  /* 0x000000342414723c */ /* 0x080fea0000001814 */
[----:B------:R-:W-:Y:S01]  /*d630*/  IMAD.MOV.U32 R117, RZ, RZ, R190 ;  /* 0x000000ffff757224 */ /* 0x000fe200078e00be */
[C---:B------:R-:W-:Y:S05]  /*d640*/  HMMA.16816.F32 R24, R60.reuse, R52, R24 ;  /* 0x000000343c18723c */ /* 0x040fea0000001818 */
[----:B------:R-:W-:Y:S01]  /*d650*/  IMAD.MOV.U32 R228, RZ, RZ, R230 ;  /* 0x000000ffffe47224 */ /* 0x000fe200078e00e6 */
[-C--:B------:R-:W-:Y:S05]  /*d660*/  HMMA.16816.F32 R28, R60, R54.reuse, R28 ;  /* 0x000000363c1c723c */ /* 0x080fea000000181c */
[----:B------:R-:W-:Y:S01]  /*d670*/  IMAD.MOV.U32 R230, RZ, RZ, R203 ;  /* 0x000000ffffe67224 */ /* 0x000fe200078e00cb */
[----:B------:R-:W-:Y:S05]  /*d680*/  HMMA.16816.F32 R32, R36, R54, R32 ;  /* 0x000000362420723c */ /* 0x000fea0000001820 */
[----:B------:R-:W-:Y:S02]  /*d690*/  IMAD.MOV.U32 R203, RZ, RZ, R167 ;  /* 0x000000ffffcb7224 */ /* 0x000fe400078e00a7 */
[----:B------:R-:W-:Y:S01]  /*d6a0*/  FADD.FTZ R56, R249, R69 ;  /* 0x00000045f9387221 */ /* 0x000fe20000010000 */
[----:B------:R-:W-:Y:S03]  /*d6b0*/  IMAD.MOV.U32 R167, RZ, RZ, R212 ;  /* 0x000000ffffa77224 */ /* 0x000fe600078e00d4 */
[----:B------:R-:W-:Y:S01]  /*d6c0*/  FADD.FTZ R57, R125, R3 ;  /* 0x000000037d397221 */ /* 0x000fe20000010000 */
[----:B------:R1:W5:Y:S01]  /*d6d0*/  LDL.LU R212, [R1+0x68] ;  /* 0x0000680001d47983 */ /* 0x0003620000300800 */
[----:B------:R-:W-:Y:S02]  /*d6e0*/  IMAD.MOV.U32 R190, RZ, RZ, R191 ;  /* 0x000000ffffbe7224 */ /* 0x000fe400078e00bf */
[----:B------:R-:W-:Y:S01]  /*d6f0*/  FADD.FTZ R2, R117, R56 ;  /* 0x0000003875027221 */ /* 0x000fe20000010000 */
[----:B------:R1:W5:Y:S01]  /*d700*/  LDL.LU R211, [R1+0x64] ;  /* 0x0000640001d37983 */ /* 0x0003620000300800 */
[----:B------:R-:W-:Y:S01]  /*d710*/  IMAD.MOV.U32 R191, RZ, RZ, R188 ;  /* 0x000000ffffbf7224 */ /* 0x000fe200078e00bc */
[----:B------:R-:W-:Y:S01]  /*d720*/  F2FP.F16.F32.PACK_AB R66, R113, R112 ;  /* 0x000000707142723e */ /* 0x000fe200000000ff */
[----:B------:R-:W-:Y:S01]  /*d730*/  IMAD.MOV.U32 R188, RZ, RZ, R226 ;  /* 0x000000ffffbc7224 */ /* 0x000fe200078e00e2 */
[----:B------:R1:W5:Y:S01]  /*d740*/  LDL.LU R210, [R1+0x60] ;  /* 0x0000600001d27983 */ /* 0x0003620000300800 */
[----:B------:R-:W-:Y:S01]  /*d750*/  F2FP.F16.F32.PACK_AB R64, R101, R100 ;  /* 0x000000646540723e */ /* 0x000fe200000000ff */
[----:B------:R-:W-:Y:S01]  /*d760*/  FADD.FTZ R0, R238, R68 ;  /* 0x00000044ee007221 */ /* 0x000fe20000010000 */
[----:B------:R-:W-:Y:S01]  /*d770*/  IMAD.MOV.U32 R226, RZ, RZ, R227 ;  /* 0x000000ffffe27224 */ /* 0x000fe200078e00e3 */
[----:B------:R1:W5:Y:S01]  /*d780*/  LDL.LU R209, [R1+0x5c] ;  /* 0x00005c0001d17983 */ /* 0x0003620000300800 */
[----:B------:R-:W-:Y:S01]  /*d790*/  FADD.FTZ R40, R188, R44 ;  /* 0x0000002cbc287221 */ /* 0x000fe20000010000 */
[----:B------:R-:W-:Y:S01]  /*d7a0*/  LOP3.LUT R66, R71, R66, RZ, 0xc0, !PT ;  /* 0x0000004247427212 */ /* 0x000fe200078ec0ff */
[----:B------:R-:W-:Y:S01]  /*d7b0*/  FADD.FTZ R3, R119, R0 ;  /* 0x0000000077037221 */ /* 0x000fe20000010000 */
[----:B------:R-:W-:Y:S01]  /*d7c0*/  IMAD.MOV.U32 R227, RZ, RZ, R228 ;  /* 0x000000ffffe37224 */ /* 0x000fe200078e00e4 */
[----:B------:R-:W2:Y:S01]  /*d7d0*/  LDSM.16.MT88.4 R44, [R204+0x5800] ;  /* 0x00580000cc2c783b */ /* 0x000ea20000004200 */
[----:B------:R-:W-:Y:S01]  /*d7e0*/  IMAD.MOV.U32 R228, RZ, RZ, R230 ;  /* 0x000000ffffe47224 */ /* 0x000fe200078e00e6 */
[----:B------:R-:W-:Y:S01]  /*d7f0*/  LOP3.LUT R64, R73, R64, RZ, 0xc0, !PT ;  /* 0x0000004049407212 */ /* 0x000fe200078ec0ff */
[----:B------:R-:W-:Y:S02]  /*d800*/  IMAD.MOV.U32 R230, RZ, RZ, R203 ;  /* 0x000000ffffe67224 */ /* 0x000fe400078e00cb */
[----:B------:R-:W-:Y:S01]  /*d810*/  FADD.FTZ R0, R190, R57 ;  /* 0x00000039be007221 */ /* 0x000fe20000010000 */
[----:B------:R-:W-:Y:S01]  /*d820*/  IMAD.MOV.U32 R203, RZ, RZ, R220 ;  /* 0x000000ffffcb7224 */ /* 0x000fe200078e00dc */
[----:B------:R-:W-:Y:S01]  /*d830*/  F2FP.F16.F32.PACK_AB R65, R103, R102 ;  /* 0x000000666741723e */ /* 0x000fe200000000ff */
[----:B------:R-:W-:Y:S01]  /*d840*/  IMAD.MOV.U32 R220, RZ, RZ, R221 ;  /* 0x000000ffffdc7224 */ /* 0x000fe200078e00dd */
[----:B------:R1:W5:Y:S01]  /*d850*/  LDL.LU R208, [R1+0x58] ;  /* 0x0000580001d07983 */ /* 0x0003620000300800 */
[----:B------:R-:W-:Y:S01]  /*d860*/  IMAD.MOV.U32 R221, RZ, RZ, R224 ;  /* 0x000000ffffdd7224 */ /* 0x000fe200078e00e0 */
[----:B------:R-:W-:Y:S01]  /*d870*/  LOP3.LUT R65, R74, R65, RZ, 0xc0, !PT ;  /* 0x000000414a417212 */ /* 0x000fe200078ec0ff */
[----:B------:R-:W-:Y:S01]  /*d880*/  IMAD.MOV.U32 R224, RZ, RZ, R170 ;  /* 0x000000ffffe07224 */ /* 0x000fe200078e00aa */
[----:B------:R-:W-:Y:S01]  /*d890*/  F2FP.F16.F32.PACK_AB R48, R105, R104 ;  /* 0x000000686930723e */ /* 0x000fe200000000ff */
[----:B------:R-:W-:Y:S01]  /*d8a0*/  FADD.FTZ R40, R221, R40 ;  /* 0x00000028dd287221 */ /* 0x000fe20000010000 */
[----:B------:R-:W-:Y:S01]  /*d8b0*/  IMAD.MOV.U32 R221, RZ, RZ, R168 ;  /* 0x000000ffffdd7224 */ /* 0x000fe200078e00a8 */
[----:B------:R-:W-:Y:S01]  /*d8c0*/  F2FP.F16.F32.PACK_AB R49, R107, R106 ;  /* 0x0000006a6b31723e */ /* 0x000fe200000000ff */
[----:B------:R-:W-:Y:S01]  /*d8d0*/  FADD.FTZ R3, R191, R3 ;  /* 0x00000003bf037221 */ /* 0x000fe20000010000 */
[----:B------:R-:W-:Y:S01]  /*d8e0*/  FADD.FTZ R58, R167, R40 ;  /* 0x00000028a73a7221 */ /* 0x000fe20000010000 */
[----:B------:R-:W-:Y:S01]  /*d8f0*/  LOP3.LUT R48, R75, R48, RZ, 0xc0, !PT ;  /* 0x000000304b307212 */ /* 0x000fe200078ec0ff */
[----:B------:R-:W4:Y:S01]  /*d900*/  LDSM.16.MT88.4 R40, [R205+0x5800] ;  /* 0x00580000cd28783b */ /* 0x000f220000004200 */
[----:B------:R-:W-:Y:S01]  /*d910*/  LOP3.LUT R49, R76, R49, RZ, 0xc0, !PT ;  /* 0x000000314c317212 */ /* 0x000fe200078ec0ff */
[----:B------:R-:W-:Y:S01]  /*d920*/  FADD.FTZ R3, R220, R3 ;  /* 0x00000003dc037221 */ /* 0x000fe20000010000 */
[----:B------:R-:W-:Y:S01]  /*d930*/  IMAD.MOV.U32 R220, RZ, RZ, R169 ;  /* 0x000000ffffdc7224 */ /* 0x000fe200078e00a9 */
[----:B------:R-:W-:Y:S01]  /*d940*/  F2FP.F16.F32.PACK_AB R50, R109, R108 ;  /* 0x0000006c6d32723e */ /* 0x000fe200000000ff */
[----:B------:R-:W-:Y:S01]  /*d950*/  FADD.FTZ R2, R227, R2 ;  /* 0x00000002e3027221 */ /* 0x000fe20000010000 */
[----:B------:R-:W-:Y:S01]  /*d960*/  F2FP.F16.F32.PACK_AB R51, R111, R110 ;  /* 0x0000006e6f33723e */ /* 0x000fe200000000ff */
[----:B------:R-:W-:Y:S01]  /*d970*/  IMAD.MOV.U32 R227, RZ, RZ, R228 ;  /* 0x000000ffffe37224 */ /* 0x000fe200078e00e4 */
[----:B------:R-:W-:Y:S01]  /*d980*/  LOP3.LUT R50, R77, R50, RZ, 0xc0, !PT ;  /* 0x000000324d327212 */ /* 0x000fe200078ec0ff */
[----:B------:R-:W-:Y:S01]  /*d990*/  IMAD.MOV.U32 R228, RZ, RZ, R230 ;  /* 0x000000ffffe47224 */ /* 0x000fe200078e00e6 */
[----:B------:R-:W-:Y:S01]  /*d9a0*/  LOP3.LUT R51, R78, R51, RZ, 0xc0, !PT ;  /* 0x000000334e337212 */ /* 0x000fe200078ec0ff */
[----:B------:R-:W-:Y:S01]  /*d9b0*/  FADD.FTZ R2, R226, R2 ;  /* 0x00000002e2027221 */ /* 0x000fe20000010000 */
[----:B------:R-:W-:Y:S02]  /*d9c0*/  IMAD.MOV.U32 R230, RZ, RZ, R223 ;  /* 0x000000ffffe67224 */ /* 0x000fe400078e00df */
[----:B------:R-:W-:Y:S01]  /*d9d0*/  FADD.FTZ R3, R228, R3 ;  /* 0x00000003e4037221 */ /* 0x000fe20000010000 */
[----:B------:R-:W-:Y:S02]  /*d9e0*/  IMAD.MOV.U32 R223, RZ, RZ, R164 ;  /* 0x000000ffffdf7224 */ /* 0x000fe400078e00a4 */
[----:B------:R-:W-:Y:S01]  /*d9f0*/  FADD.FTZ R57, R166, R2 ;  /* 0x00000002a6397221 */ /* 0x000fe20000010000 */
[----:B------:R-:W-:Y:S01]  /*da00*/  FADD.FTZ R0, R203, R0 ;  /* 0x00000000cb007221 */ /* 0x000fe20000010000 */
[----:B------:R-:W-:Y:S01]  /*da10*/  IMAD.MOV.U32 R203, RZ, RZ, R171 ;  /* 0x000000ffffcb7224 */ /* 0x000fe200078e00ab */
[----:B------:R-:W-:Y:S02]  /*da20*/  F2FP.F16.F32.PACK_AB R170, R129, R128 ;  /* 0x0000008081aa723e */ /* 0x000fe400000000ff */
[----:B------:R-:W-:Y:S01]  /*da30*/  FADD.FTZ R0, R227, R0 ;  /* 0x00000000e3007221 */ /* 0x000fe20000010000 */
[-C--:B--2---:R-:W-:Y:S05]  /*da40*/  HMMA.16816.F32 R4, R64, R44.reuse, R4 ;  /* 0x0000002c4004723c */ /* 0x084fea0000001804 */
        /* <DEDUP_REMOVED lines=16> */
[----:B------:R1:W5:Y:S01]  /*db50*/  LDL.LU R207, [R1+0x54] ;  /* 0x0000540001cf7983 */ /* 0x0003620000300800 */
[----:B------:R-:W-:Y:S01]  /*db60*/  FADD.FTZ R36, R148, R36 ;  /* 0x0000002494247221 */ /* 0x000fe20000010000 */
[----:B------:R-:W-:Y:S01]  /*db70*/  FADD.FTZ R37, R252, R37 ;  /* 0x00000025fc257221 */ /* 0x000fe20000010000 */
[-C--:B----4-:R-:W-:Y:S01]  /*db80*/  HMMA.16816.F32 R20, R64, R40.reuse, R20 ;  /* 0x000000284014723c */ /* 0x090fe20000001814 */
[----:B------:R1:W5:Y:S02]  /*db90*/  LDL.LU R206, [R1+0x50] ;  /* 0x0000500001ce7983 */ /* 0x0003640000300800 */
[----:B------:R-:W-:Y:S01]  /*dba0*/  FADD.FTZ R36, R176, R36 ;  /* 0x00000024b0247221 */ /* 0x000fe20000010000 */
[----:B------:R-:W-:Y:S01]  /*dbb0*/  FADD.FTZ R3, R145, R0 ;  /* 0x0000000091037221 */ /* 0x000fe20000010000 */
[----:B------:R-:W2:Y:S01]  /*dbc0*/  LDSM.16.MT88.4 R148, [R204+0x5c00] ;  /* 0x005c0000cc94783b */ /* 0x000ea20000004200 */
[----:B------:R-:W-:Y:S01]  /*dbd0*/  FADD.FTZ R0, R146, R2 ;  /* 0x0000000292007221 */ /* 0x000fe20000010000 */
[----:B------:R-:W-:Y:S01]  /*dbe0*/  FADD.FTZ R2, R147, R37 ;  /* 0x0000002593027221 */ /* 0x000fe20000010000 */
[----:B------:R-:W-:Y:S01]  /*dbf0*/  FADD.FTZ R37, R180, R36 ;  /* 0x00000024b4257221 */ /* 0x000fe20000010000 */
[C---:B------:R-:W-:Y:S04]  /*dc00*/  HMMA.16816.F32 R24, R48.reuse, R40, R24 ;  /* 0x000000283018723c */ /* 0x040fe80000001818 */
[----:B------:R-:W-:Y:S01]  /*dc10*/  FADD.FTZ R3, R173, R3 ;  /* 0x00000003ad037221 */ /* 0x000fe20000010000 */
[----:B------:R-:W-:Y:S01]  /*dc20*/  FADD.FTZ R0, R174, R0 ;  /* 0x00000000ae007221 */ /* 0x000fe20000010000 */
[----:B------:R-:W-:Y:S01]  /*dc30*/  FADD.FTZ R2, R158, R2 ;  /* 0x000000029e027221 */ /* 0x000fe20000010000 */
[-C--:B------:R-:W-:Y:S04]  /*dc40*/  HMMA.16816.F32 R28, R48, R42.reuse, R28 ;  /* 0x0000002a301c723c */ /* 0x080fe8000000181c */
        /* <DEDUP_REMOVED lines=10> */
[----:B------:R-:W-:Y:S02]  /*dcf0*/  FADD.FTZ R44, R141, R36 ;  /* 0x000000248d2c7221 */ /* 0x000fe40000010000 */
[----:B------:R-:W4:Y:S01]  /*dd00*/  LDSM.16.MT88.4 R36, [R205+0x5c00] ;  /* 0x005c0000cd24783b */ /* 0x000f220000004200 */
[----:B------:R-:W-:Y:S01]  /*dd10*/  FADD.FTZ R3, R133, R3 ;  /* 0x0000000385037221 */ /* 0x000fe20000010000 */
[----:B------:R-:W-:Y:S02]  /*dd20*/  IMAD.MOV.U32 R133, RZ, RZ, R136 ;  /* 0x000000ffff857224 */ /* 0x000fe400078e0088 */
[----:B------:R-:W-:Y:S01]  /*dd30*/  FADD.FTZ R45, R162, R0 ;  /* 0x00000000a22d7221 */ /* 0x000fe20000010000 */
[----:B------:R-:W-:Y:S01]  /*dd40*/  FADD.FTZ R0, R172, R2 ;  /* 0x00000002ac007221 */ /* 0x000fe20000010000 */
[----:B------:R-:W-:Y:S01]  /*dd50*/  F2FP.F16.F32.PACK_AB R171, R131, R130 ;  /* 0x0000008283ab723e */ /* 0x000fe200000000ff */
[----:B------:R-:W-:Y:S01]  /*dd60*/  FADD.FTZ R2, R142, R44 ;  /* 0x0000002c8e027221 */ /* 0x000fe20000010000 */
[----:B------:R-:W-:Y:S01]  /*dd70*/  F2FP.F16.F32.PACK_AB R168, R186, R116 ;  /* 0x00000074baa8723e */ /* 0x000fe200000000ff */
[----:B------:R-:W-:Y:S01]  /*dd80*/  FADD.FTZ R3, R140, R3 ;  /* 0x000000038c037221 */ /* 0x000fe20000010000 */
[----:B------:R-:W-:Y:S01]  /*dd90*/  F2FP.F16.F32.PACK_AB R169, R185, R118 ;  /* 0x00000076b9a9723e */ /* 0x000fe200000000ff */
        /* <DEDUP_REMOVED lines=9> */
[----:B------:R-:W-:Y:S01]  /*de30*/  HSET2.LE.AND R86, R86, R139, PT ;  /* 0x0000008b56567233 */ /* 0x000fe20003803000 */
[----:B------:R-:W-:Y:S01]  /*de40*/  FADD.FTZ R41, R246, R41 ;  /* 0x00000029f6297221 */ /* 0x000fe20000010000 */
[----:B------:R-:W-:Y:S01]  /*de50*/  FADD.FTZ R0, R159, R2 ;  /* 0x000000029f007221 */ /* 0x000fe20000010000 */
[----:B------:R-:W-:Y:S01]  /*de60*/  F2FP.F16.F32.PACK_AB R164, R121, R120 ;  /* 0x0000007879a4723e */ /* 0x000fe200000000ff */
[----:B------:R-:W-:Y:S01]  /*de70*/  FADD.FTZ R2, R144, R3 ;  /* 0x0000000390027221 */ /* 0x000fe20000010000 */
[----:B------:R-:W-:Y:S01]  /*de80*/  F2FP.F16.F32.PACK_AB R165, R123, R122 ;  /* 0x0000007a7ba5723e */ /* 0x000fe200000000ff */
[-C--:B--2---:R-:W-:Y:S05]  /*de90*/  HMMA.16816.F32 R144, R168, R148.reuse, R4 ;  /* 0x00000094a890723c */ /* 0x084fea0000001804 */
[----:B------:R-:W-:Y:S01]  /*dea0*/  F2FP.F16.F32.PACK_AB R166, R184, R124 ;  /* 0x0000007cb8a6723e */ /* 0x000fe200000000ff */
[----:B------:R-:W-:Y:S01]  /*deb0*/  FADD.FTZ R41, R132, R41 ;  /* 0x0000002984297221 */ /* 0x000fe20000010000 */
[----:B------:R-:W-:Y:S01]  /*dec0*/  F2FP.F16.F32.PACK_AB R167, R187, R126 ;  /* 0x0000007ebba7723e */ /* 0x000fe200000000ff */
[----:B------:R-:W-:Y:S03]  /*ded0*/  FADD.FTZ R3, R96, R0 ;  /* 0x0000000060037221 */ /* 0x000fe60000010000 */
        /* <DEDUP_REMOVED lines=20> */
[C---:B------:R-:W-:Y:S05]  /*e020*/  HMMA.16816.F32 R148, R168.reuse, R150, R16 ;  /* 0x00000096a894723c */ /* 0x040fea0000001810 */
[----:B------:R-:W-:Y:S01]  /*e030*/  FADD.FTZ R5, R100, R5 ;  /* 0x0000000564057221 */ /* 0x000fe20000010000 */
[-C--:B----4-:R-:W-:Y:S05]  /*e040*/  HMMA.16816.F32 R160, R168, R36.reuse, R20 ;  /* 0x00000024a8a0723c */ /* 0x090fea0000001814 */
        /* <DEDUP_REMOVED lines=25> */
[----:B------:R-:W-:Y:S02]  /*e1e0*/  IMAD.MOV.U32 R134, RZ, RZ, R135 ;  /* 0x000000ffff867224 */ /* 0x000fe400078e0087 */
[----:B------:R-:W-:Y:S01]  /*e1f0*/  FADD.FTZ R0, R123, R3 ;  /* 0x000000037b007221 */ /* 0x000fe20000010000 */
[----:B------:R-:W-:Y:S01]  /*e200*/  FADD.FTZ R4, R128, R4 ;  /* 0x0000000480047221 */ /* 0x000fe20000010000 */
[----:B------:R-:W-:Y:S02]  /*e210*/  IMAD.MOV.U32 R132, RZ, RZ, R137 ;  /* 0x000000ffff847224 */ /* 0x000fe400078e0089 */
[----:B------:R-:W-:Y:S01]  /*e220*/  FADD.FTZ R3, R124, R2 ;  /* 0x000000027c037221 */ /* 0x000fe20000010000 */
[----:B------:R-:W-:Y:S01]  /*e230*/  FADD.FTZ R2, R126, R0 ;  /* 0x000000007e027221 */ /* 0x000fe20000010000 */
[----:B---3--:R-:W-:Y:S02]  /*e240*/  VIADD R0, R217, 0xffffffff ;  /* 0xffffffffd9007836 */ /* 0x008fe40000000000 */
[----:B------:R-:W-:Y:S01]  /*e250*/  FADD.FTZ R5, R130, R5 ;  /* 0x0000000582057221 */ /* 0x000fe20000010000 */
[----:B------:R-:W-:Y:S01]  /*e260*/  FADD.FTZ R250, R184, R3 ;  /* 0x00000003b8fa7221 */ /* 0x000fe20000010000 */
[----:B------:R-:W-:Y:S02]  /*e270*/  IMAD.MOV.U32 R3, RZ, RZ, R138 ;  /* 0x000000ffff037224 */ /* 0x000fe400078e008a */
[----:B------:R-:W-:Y:S01]  /*e280*/  FADD.FTZ R249, R129, R4 ;  /* 0x0000000481f97221 */ /* 0x000fe20000010000 */
[----:B------:R-:W-:Y:S01]  /*e290*/  FADD.FTZ R248, R131, R5 ;  /* 0x0000000583f87221 */ /* 0x000fe20000010000 */
[----:B------:R-:W-:Y:S02]  /*e2a0*/  IMAD.MOV.U32 R217, RZ, RZ, R0 ;  /* 0x000000ffffd97224 */ /* 0x000fe400078e0000 */
[----:B------:R-:W-:Y:S01]  /*e2b0*/  FADD.FTZ R251, R187, R2 ;  /* 0x00000002bbfb7221 */ /* 0x000fe20000010000 */
[----:B-1----:R-:W-:Y:S06]  /*e2c0*/  @P0 BRA `(.L_x_533) ;  /* 0xffffff9800a00947 */ /* 0x002fec000383ffff */
.L_x_532:
[----:B------:R-:W1:Y:S01]  /*e2d0*/  SHFL.BFLY PT, R2, R248, 0x2, 0x1f ;  /* 0x0c401f00f8027f89 */ /* 0x000e6200000e0000 */
[----:B------:R-:W-:Y:S01]  /*e2e0*/  ULDC UR4, c[0x0][0x38c] ;  /* 0x0000e30000047ab9 */ /* 0x000fe20000000800 */
[----:B------:R-:W-:Y:S01]  /*e2f0*/  ULDC.U8 UR6, c[0x0][0x3d9] ;  /* 0x0000f64000067ab9 */ /* 0x000fe20000000000 */
[----:B------:R-:W-:Y:S01]  /*e300*/  UMOV UR5, 0x400 ;  /* 0x0000040000057882 */ /* 0x000fe20000000000 */
[----:B------:R-:W2:Y:S01]  /*e310*/  SHFL.BFLY PT, R3, R249, 0x2, 0x1f ;  /* 0x0c401f00f9037f89 */ /* 0x000ea200000e0000 */
[----:B------:R-:W-:Y:S01]  /*e320*/  ISETP.NE.AND P0, PT, RZ, UR6, PT ;  /* 0x00000006ff007c0c */ /* 0x000fe2000bf05270 */
[----:B------:R-:W-:Y:S01]  /*e330*/  IMAD.MOV.U32 R25, RZ, RZ, 0x7f800000 ;  /* 0x7f800000ff197424 */ /* 0x000fe200078e00ff */
[----:B------:R-:W-:Y:S01]  /*e340*/  BSSY B0, `(.L_x_536) ;  /* 0x00000e9000007945 */ /* 0x000fe20003800000 */
[----:B------:R-:W3:Y:S04]  /*e350*/  SHFL.BFLY PT, R0, R250, 0x2, 0x1f ;  /* 0x0c401f00fa007f89 */ /* 0x000ee800000e0000 */
[----:B------:R-:W4:Y:S01]  /*e360*/  SHFL.BFLY PT, R4, R251, 0x2, 0x1f ;  /* 0x0c401f00fb047f89 */ /* 0x000f2200000e0000 */
[----:B------:R-:W4:Y:S05]  /*e370*/  S2R R29, SR_TID.X ;  /* 0x00000000001d7919 */ /* 0x000f2a0000002100 */
[----:B------:R-:W4:Y:S01]  /*e380*/  @P0 LDC.64 R18, c[0x0][0x2c0] ;  /* 0x0000b000ff120b82 */ /* 0x000f220000000a00 */
[----:B------:R-:W4:Y:S01]  /*e390*/  S2R R27, SR_TID.X ;  /* 0x00000000001b7919 */ /* 0x000f220000002100 */
[----:B-1----:R-:W-:Y:S01]  /*e3a0*/  FADD.FTZ R2, R2, R248 ;  /* 0x000000f802027221 */ /* 0x002fe20000010000 */
[----:B------:R-:W1:Y:S05]  /*e3b0*/  S2R R30, SR_CTAID.Y ;  /* 0x00000000001e7919 */ /* 0x000e6a0000002600 */
[----:B------:R-:W1:Y:S01]  /*e3c0*/  @!P0 LDC R24, c[0x0][0x2e4] ;  /* 0x0000b900ff188b82 */ /* 0x000e620000000800 */
[----:B--2---:R-:W-:Y:S01]  /*e3d0*/  FADD.FTZ R3, R3, R249 ;  /* 0x000000f903037221 */ /* 0x004fe20000010000 */
[----:B------:R-:W2:Y:S01]  /*e3e0*/  SHFL.BFLY PT, R7, R2, 0x1, 0x1f ;  /* 0x0c201f0002077f89 */ /* 0x000ea200000e0000 */
[----:B---3--:R-:W-:-:S03]  /*e3f0*/  FADD.FTZ R0, R0, R250 ;  /* 0x000000fa00007221 */ /* 0x008fc60000010000 */
[----:B------:R-:W3:Y:S01]  /*e400*/  SHFL.BFLY PT, R8, R3, 0x1, 0x1f ;  /* 0x0c201f0003087f89 */ /* 0x000ee200000e0000 */
[----:B----4-:R-:W-:-:S03]  /*e410*/  FADD.FTZ R4, R4, R251 ;  /* 0x000000fb04047221 */ /* 0x010fc60000010000 */
[----:B------:R-:W4:Y:S04]  /*e420*/  SHFL.BFLY PT, R5, R0, 0x1, 0x1f ;  /* 0x0c201f0000057f89 */ /* 0x000f2800000e0000 */
[----:B------:R-:W4:Y:S01]  /*e430*/  SHFL.BFLY PT, R6, R4, 0x1, 0x1f ;  /* 0x0c201f0004067f89 */ /* 0x000f2200000e0000 */
[----:B------:R-:W1:Y:S01]  /*e440*/  S2R R32, SR_CTAID.X ;  /* 0x0000000000207919 */ /* 0x000e620000002500 */
[----:B------:R-:W-:Y:S01]  /*e450*/  SHF.R.S32.HI R15, RZ, 0x1f, R29 ;  /* 0x0000001fff0f7819 */ /* 0x000fe2000001141d */
[----:B------:R-:W1:Y:S03]  /*e460*/  S2R R31, SR_CTAID.Z ;  /* 0x00000000001f7919 */ /* 0x000e660000002700 */
[----:B------:R-:W-:Y:S01]  /*e470*/  LEA.HI R28, R15, R29, RZ, 0x2 ;  /* 0x0000001d0f1c7211 */ /* 0x000fe200078f10ff */
[----:B--2---:R-:W-:Y:S01]  /*e480*/  FADD.FTZ R22, R2, R7 ;  /* 0x0000000702167221 */ /* 0x004fe20000010000 */
[----:B------:R-:W-:-:S02]  /*e490*/  MOV R2, 0x3f800000 ;  /* 0x3f80000000027802 */ /* 0x000fc40000000f00 */
[----:B------:R-:W-:Y:S01]  /*e4a0*/  LEA.HI R15, R15, R29, RZ, 0x5 ;  /* 0x0000001d0f0f7211 */ /* 0x000fe200078f28ff */
[----:B---3--:R-:W-:Y:S01]  /*e4b0*/  FADD.FTZ R21, R3, R8 ;  /* 0x0000000803157221 */ /* 0x008fe20000010000 */
[----:B------:R-:W-:Y:S01]  /*e4c0*/  FSETP.NE.FTZ.AND P5, PT, R22, RZ, PT ;  /* 0x000000ff1600720b */ /* 0x000fe20003fb5000 */
[----:B------:R-:W-:Y:S01]  /*e4d0*/  IMAD.MOV.U32 R3, RZ, RZ, 0x3f800000 ;  /* 0x3f800000ff037424 */ /* 0x000fe200078e00ff */
[----:B------:R-:W-:Y:S01]  /*e4e0*/  SHF.R.S32.HI R15, RZ, 0x5, R15 ;  /* 0x00000005ff0f7819 */ /* 0x000fe2000001140f */
[----:B----4-:R-:W-:Y:S01]  /*e4f0*/  FADD.FTZ R23, R0, R5 ;  /* 0x0000000500177221 */ /* 0x010fe20000010000 */
[----:B------:R-:W-:Y:S02]  /*e500*/  FSETP.NE.FTZ.AND P6, PT, R21, RZ, PT ;  /* 0x000000ff1500720b */ /* 0x000fe40003fd5000 */
[----:B------:R-:W-:Y:S01]  /*e510*/  MOV R0, 0x3f800000 ;  /* 0x3f80000000007802 */ /* 0x000fe20000000f00 */
[----:B------:R-:W-:Y:S01]  /*e520*/  FADD.FTZ R26, R4, R6 ;  /* 0x00000006041a7221 */ /* 0x000fe20000010000 */
[----:B------:R-:W-:Y:S01]  /*e530*/  FSETP.NE.FTZ.AND P4, PT, R23, RZ, PT ;  /* 0x000000ff1700720b */ /* 0x000fe20003f95000 */
[----:B------:R-:W-:Y:S01]  /*e540*/  IMAD.MOV.U32 R4, RZ, RZ, 0x3f800000 ;  /* 0x3f800000ff047424 */ /* 0x000fe200078e00ff */
[----:B------:R-:W-:-:S02]  /*e550*/  LOP3.LUT R6, R28, 0xfffffffc, RZ, 0xc0, !PT ;  /* 0xfffffffc1c067812 */ /* 0x000fc400078ec0ff */
[----:B------:R-:W-:Y:S01]  /*e560*/  FSETP.NE.FTZ.AND P3, PT, R26, RZ, PT ;  /* 0x000000ff1a00720b */ /* 0x000fe20003f75000 */
[----:B------:R-:W2:Y:S01]  /*e570*/  @P5 MUFU.RCP R3, R22 ;  /* 0x0000001600035308 */ /* 0x000ea20000001000 */
[----:B------:R-:W-:Y:S02]  /*e580*/  SHF.R.S32.HI R28, RZ, 0x2, R28 ;  /* 0x00000002ff1c7819 */ /* 0x000fe4000001141c */
[----:B------:R-:W-:Y:S02]  /*e590*/  SHF.R.S32.HI R5, RZ, 0x1f, R27 ;  /* 0x0000001fff057819 */ /* 0x000fe4000001141b */
[----:B------:R-:W-:Y:S02]  /*e5a0*/  IADD3 R29, -R6, R29, RZ ;  /* 0x0000001d061d7210 */ /* 0x000fe40007ffe1ff */
[----:B------:R-:W-:Y:S01]  /*e5b0*/  LEA.HI R5, R5, R27, RZ, 0x5 ;  /* 0x0000001b05057211 */ /* 0x000fe200078f28ff */
[----:B------:R-:W3:Y:S03]  /*e5c0*/  @P6 MUFU.RCP R0, R21 ;  /* 0x0000001500006308 */ /* 0x000ee60000001000 */
[----:B------:R-:W-:-:S05]  /*e5d0*/  LOP3.LUT R5, R5, 0xffffffe0, RZ, 0xc0, !PT ;  /* 0xffffffe005057812 */ /* 0x000fca00078ec0ff */
[----:B------:R-:W4:Y:S01]  /*e5e0*/  @P4 MUFU.RCP R2, R23 ;  /* 0x0000001700024308 */ /* 0x000f220000001000 */
[----:B--2---:R-:W-:Y:S01]  /*e5f0*/  FMUL.FTZ R3, R3, UR4 ;  /* 0x0000000403037c20 */ /* 0x004fe20008410000 */
[----:B------:R-:W-:-:S03]  /*e600*/  IMAD.IADD R27, R27, 0x1, -R5 ;  /* 0x000000011b1b7824 */ /* 0x000fc600078e0a05 */
[C---:B------:R-:W-:Y:S01]  /*e610*/  FMUL.FTZ R146, R3.reuse, R146 ;  /* 0x0000009203927220 */ /* 0x040fe20000410000 */
[C---:B------:R-:W-:Y:S01]  /*e620*/  FMUL.FTZ R20, R3.reuse, R147 ;  /* 0x0000009303147220 */ /* 0x040fe20000410000 */
[C---:B------:R-:W-:Y:S01]  /*e630*/  FMUL.FTZ R150, R3.reuse, R150 ;  /* 0x0000009603967220 */ /* 0x040fe20000410000 */
[----:B------:R-:W2:Y:S01]  /*e640*/  @P3 MUFU.RCP R4, R26 ;  /* 0x0000001a00043308 */ /* 0x000ea20000001000 */
[C---:B------:R-:W-:Y:S01]  /*e650*/  FMUL.FTZ R13, R3.reuse, R151 ;  /* 0x00000097030d7220 */ /* 0x040fe20000410000 */
[C---:B------:R-:W-:Y:S01]  /*e660*/  FMUL.FTZ R162, R3.reuse, R162 ;  /* 0x000000a203a27220 */ /* 0x040fe20000410000 */
[C---:B------:R-:W-:Y:S01]  /*e670*/  FMUL.FTZ R12, R3.reuse, R163 ;  /* 0x000000a3030c7220 */ /* 0x040fe20000410000 */
[C---:B------:R-:W-:Y:S01]  /*e680*/  FMUL.FTZ R170, R3.reuse, R170 ;  /* 0x000000aa03aa7220 */ /* 0x040fe20000410000 */
[----:B------:R-:W-:Y:S01]  /*e690*/  FMUL.FTZ R7, R3, R171 ;  /* 0x000000ab03077220 */ /* 0x000fe20000410000 */
[----:B------:R-:W-:Y:S01]  /*e6a0*/  SHF.R.S32.HI R3, RZ, 0x1f, R28 ;  /* 0x0000001fff037819 */ /* 0x000fe2000001141c */
[----:B---3--:R-:W-:Y:S01]  /*e6b0*/  FMUL.FTZ R0, R0, UR4 ;  /* 0x0000000400007c20 */ /* 0x008fe20008410000 */
[----:B------:R-:W-:Y:S01]  /*e6c0*/  F2FP.F16.F32.PACK_AB R20, R20, R146 ;  /* 0x000000921414723e */ /* 0x000fe200000000ff */
[----:B----4-:R-:W-:Y:S01]  /*e6d0*/  FMUL.FTZ R2, R2, UR4 ;  /* 0x0000000402027c20 */ /* 0x010fe20008410000 */
[----:B------:R-:W-:Y:S01]  /*e6e0*/  LEA.HI R3, R3, R28, RZ, 0x3 ;  /* 0x0000001c03037211 */ /* 0x000fe200078f18ff */
[C---:B------:R-:W-:Y:S01]  /*e6f0*/  FMUL.FTZ R144, R0.reuse, R144 ;  /* 0x0000009000907220 */ /* 0x040fe20000410000 */
[C---:B------:R-:W-:Y:S01]  /*e700*/  FMUL.FTZ R8, R0.reuse, R145 ;  /* 0x0000009100087220 */ /* 0x040fe20000410000 */
[C---:B------:R-:W-:Y:S01]  /*e710*/  FMUL.FTZ R148, R0.reuse, R148 ;  /* 0x0000009400947220 */ /* 0x040fe20000410000 */
[----:B------:R-:W-:Y:S01]  /*e720*/  LOP3.LUT R3, R3, 0xfffffff8, RZ, 0xc0, !PT ;  /* 0xfffffff803037812 */ /* 0x000fe200078ec0ff */
[C---:B------:R-:W-:Y:S01]  /*e730*/  FMUL.FTZ R14, R0.reuse, R149 ;  /* 0x00000095000e7220 */ /* 0x040fe20000410000 */
[C---:B------:R-:W-:Y:S01]  /*e740*/  FMUL.FTZ R160, R0.reuse, R160 ;  /* 0x000000a000a07220 */ /* 0x040fe20000410000 */
[C---:B------:R-:W-:Y:S01]  /*e750*/  FMUL.FTZ R10, R0.reuse, R161 ;  /* 0x000000a1000a7220 */ /* 0x040fe20000410000 */
[C---:B------:R-:W-:Y:S01]  /*e760*/  FMUL.FTZ R168, R0.reuse, R168 ;  /* 0x000000a800a87220 */ /* 0x040fe20000410000 */
[----:B------:R-:W-:Y:S01]  /*e770*/  FMUL.FTZ R9, R0, R169 ;  /* 0x000000a900097220 */ /* 0x000fe20000410000 */
[----:B------:R-:W-:Y:S01]  /*e780*/  IADD3 R3, R28, -R3, RZ ;  /* 0x800000031c037210 */ /* 0x000fe20007ffe0ff */
[----:B--2---:R-:W-:Y:S01]  /*e790*/  FMUL.FTZ R0, R4, UR4 ;  /* 0x0000000404007c20 */ /* 0x004fe20008410000 */
[----:B------:R-:W2:Y:S01]  /*e7a0*/  S2UR UR4, SR_CgaCtaId ;  /* 0x00000000000479c3 */ /* 0x000ea20000008800 */
        /* <DEDUP_REMOVED lines=8> */
[----:B------:R-:W-:Y:S01]  /*e830*/  LEA.HI R2, R3, R3, RZ, 0x1 ;  /* 0x0000000303027211 */ /* 0x000fe200078f08ff */
        /* <DEDUP_REMOVED lines=10> */
[C---:B------:R-:W-:Y:S01]  /*e8e0*/  LOP3.LUT P2, RZ, R0.reuse, 0x2, RZ, 0xc0, !PT ;  /* 0x0000000200ff7812 */ /* 0x040fe2000784c0ff */
[----:B------:R-:W-:Y:S01]  /*e8f0*/  IMAD.SHL.U32 R4, R0, 0x40, RZ ;  /* 0x0000004000047824 */ /* 0x000fe200078e00ff */
[----:B------:R-:W-:Y:S01]  /*e900*/  IADD3 R3, R3, -R2, RZ ;  /* 0x8000000203037210 */ /* 0x000fe20007ffe0ff */
[----:B------:R-:W-:Y:S01]  /*e910*/  IMAD R2, R15, 0x100, R29 ;  /* 0x000001000f027824 */ /* 0x000fe200078e021d */
[----:B--2---:R-:W-:Y:S01]  /*e920*/  ULEA UR4, UR4, UR5, 0x18 ;  /* 0x0000000504047291 */ /* 0x004fe2000f8ec03f */
[----:B------:R-:W-:Y:S02]  /*e930*/  F2FP.F16.F32.PACK_AB R8, R8, R144 ;  /* 0x000000900808723e */ /* 0x000fe400000000ff */
[----:B------:R-:W-:Y:S02]  /*e940*/  LOP3.LUT R4, R4, 0xc0, RZ, 0xc0, !PT ;  /* 0x000000c004047812 */ /* 0x000fe400078ec0ff */
[----:B------:R-:W-:-:S02]  /*e950*/  LEA R2, R3, R2, 0x4 ;  /* 0x0000000203027211 */ /* 0x000fc400078e20ff */
[----:B------:R-:W-:Y:S02]  /*e960*/  LEA.HI R3, R4, R4, RZ, 0x1d ;  /* 0x0000000404037211 */ /* 0x000fe400078fe8ff */
[----:B------:R-:W-:Y:S02]  /*e970*/  LOP3.LUT R4, R0, 0x1, RZ, 0xc0, !PT ;  /* 0x0000000100047812 */ /* 0x000fe400078ec0ff */
[----:B------:R-:W-:Y:S01]  /*e980*/  F2FP.F16.F32.PACK_AB R14, R14, R148 ;  /* 0x000000940e0e723e */ /* 0x000fe200000000ff */
[----:B------:R-:W-:Y:S01]  /*e990*/  IMAD.U32 R0, R2, 0x2, R3 ;  /* 0x0000000202007824 */ /* 0x000fe200078e0003 */
[----:B------:R-:W-:Y:S02]  /*e9a0*/  ISETP.NE.U32.AND P1, PT, R4, 0x1, PT ;  /* 0x000000010400780c */ /* 0x000fe40003f25070 */
[----:B------:R-:W-:Y:S02]  /*e9b0*/  MOV R4, 0xfffffff0 ;  /* 0xfffffff000047802 */ /* 0x000fe40000000f00 */
[----:B------:R-:W-:Y:S01]  /*e9c0*/  LEA R0, R0, UR4, 0x1 ;  /* 0x0000000400007c11 */ /* 0x000fe2000f8e08ff */
[----:B------:R-:W-:Y:S01]  /*e9d0*/  ULDC.U8 UR4, c[0x0][0x3d8] ;  /* 0x0000f60000047ab9 */ /* 0x000fe20000000000 */
[----:B------:R-:W-:-:S02]  /*e9e0*/  SEL R4, R4, 0x10, !P1 ;  /* 0x0000001004047807 */ /* 0x000fc40004800000 */
        /* <DEDUP_REMOVED lines=8> */
[----:B------:R-:W-:Y:S02]  /*ea70*/  F2FP.F16.F32.PACK_AB R141, R141, R140 ;  /* 0x0000008c8d8d723e */ /* 0x000fe400000000ff */
[----:B------:R-:W-:Y:S01]  /*ea80*/  F2FP.F16.F32.PACK_AB R142, R143, R142 ;  /* 0x0000008e8f8e723e */ /* 0x000fe200000000ff */
[----:B------:R3:W-:Y:S01]  /*ea90*/  STS [R3], R14 ;  /* 0x0000000e03007388 */ /* 0x0007e20000000800 */
[----:B------:R-:W-:-:S02]  /*eaa0*/  F2FP.F16.F32.PACK_AB R11, R11, R152 ;  /* 0x000000980b0b723e */ /* 0x000fc400000000ff */
[----:B------:R-:W-:Y:S01]  /*eab0*/  F2FP.F16.F32.PACK_AB R154, R155, R154 ;  /* 0x0000009a9b9a723e */ /* 0x000fe200000000ff */
[----:B------:R-:W-:Y:S01]  /*eac0*/  STS [R3+0x200], R13 ;  /* 0x0002000d03007388 */ /* 0x000fe20000000800 */
[----:B------:R-:W-:Y:S02]  /*ead0*/  F2FP.F16.F32.PACK_AB R12, R12, R162 ;  /* 0x000000a20c0c723e */ /* 0x000fe400000000ff */
[----:B------:R-:W-:Y:S01]  /*eae0*/  F2FP.F16.F32.PACK_AB R10, R10, R160 ;  /* 0x000000a00a0a723e */ /* 0x000fe200000000ff */
[----:B------:R-:W-:Y:S01]  /*eaf0*/  STS [R0+0x1000], R141 ;  /* 0x0010008d00007388 */ /* 0x000fe20000000800 */
[----:B------:R-:W-:Y:S02]  /*eb00*/  F2FP.F16.F32.PACK_AB R9, R9, R168 ;  /* 0x000000a80909723e */ /* 0x000fe400000000ff */
[----:B------:R-:W-:Y:S01]  /*eb10*/  F2FP.F16.F32.PACK_AB R7, R7, R170 ;  /* 0x000000aa0707723e */ /* 0x000fe200000000ff */
[----:B------:R4:W-:Y:S01]  /*eb20*/  STS [R0+0x1200], R142 ;  /* 0x0012008e00007388 */ /* 0x0009e20000000800 */
[----:B------:R-:W-:-:S02]  /*eb30*/  F2FP.F16.F32.PACK_AB R16, R16, R158 ;  /* 0x0000009e1010723e */ /* 0x000fc400000000ff */
[----:B------:R-:W-:Y:S01]  /*eb40*/  F2FP.F16.F32.PACK_AB R17, R17, R156 ;  /* 0x0000009c1111723e */ /* 0x000fe200000000ff */
[----:B------:R1:W-:Y:S01]  /*eb50*/  STS [R3+0x1000], R11 ;  /* 0x0010000b03007388 */ /* 0x0003e20000000800 */
[----:B--2---:R-:W-:Y:S01]  /*eb60*/  @P0 IMAD R8, R19, R18, RZ ;  /* 0x0000001213080224 */ /* 0x004fe200078e02ff */
[----:B------:R-:W-:Y:S01]  /*eb70*/  F2FP.F16.F32.PACK_AB R6, R6, R164 ;  /* 0x000000a40606723e */ /* 0x000fe200000000ff */
[----:B------:R-:W2:Y:S01]  /*eb80*/  @!P0 LDC R19, c[0x0][0x2c4] ;  /* 0x0000b100ff138b82 */ /* 0x000ea20000000800 */
[----:B------:R-:W-:Y:S01]  /*eb90*/  STS [R3+0x1200], R154 ;  /* 0x0012009a03007388 */ /* 0x000fe20000000800 */
[----:B------:R-:W2:Y:S01]  /*eba0*/  @P6 MUFU.LG2 R18, R21 ;  /* 0x0000001500126308 */ /* 0x000ea20000000c00 */
[----:B------:R-:W-:Y:S02]  /*ebb0*/  F2FP.F16.F32.PACK_AB R5, R5, R166 ;  /* 0x000000a60505723e */ /* 0x000fe400000000ff */
[----:B------:R2:W-:Y:S03]  /*ebc0*/  STS [R2+0x200], R12 ;  /* 0x0002000c02007388 */ /* 0x0005e60000000800 */
[----:B---3--:R-:W3:Y:S01]  /*ebd0*/  @!P0 LDC R14, c[0x0][0x270] ;  /* 0x00009c00ff0e8b82 */ /* 0x008ee20000000800 */
[----:B------:R3:W-:Y:S07]  /*ebe0*/  STS [R2], R10 ;  /* 0x0000000a02007388 */ /* 0x0007ee0000000800 */
[----:B------:R-:W3:Y:S01]  /*ebf0*/  @!P2 LDC R20, c[0x0][0x2c4] ;  /* 0x0000b100ff14ab82 */ /* 0x000ee20000000800 */
[----:B----4-:R-:W-:Y:S01]  /*ec00*/  IADD3 R0, R4, R2, RZ ;  /* 0x0000000204007210 */ /* 0x010fe20007ffe0ff */
[----:B------:R-:W-:-:S04]  /*ec10*/  @P0 IMAD.MOV.U32 R4, RZ, RZ, 0x1 ;  /* 0x00000001ff040424 */ /* 0x000fc800078e00ff */
[----:B------:R4:W-:Y:S02]  /*ec20*/  STS [R0], R9 ;  /* 0x0000000900007388 */ /* 0x0009e40000000800 */
[----:B-1----:R-:W1:Y:S01]  /*ec30*/  @P0 LDC R11, c[0x0][0x2c0] ;  /* 0x0000b000ff0b0b82 */ /* 0x002e620000000800 */
[----:B--2---:R-:W-:Y:S01]  /*ec40*/  @!P0 SEL R8, R19, R24, !P1 ;  /* 0x0000001813088207 */ /* 0x004fe20004800000 */
[----:B------:R2:W-:Y:S01]  /*ec50*/  STS [R0+0x200], R7 ;  /* 0x0002000700007388 */ /* 0x0005e20000000800 */
[----:B------:R-:W-:-:S03]  /*ec60*/  MOV R24, 0x7f800000 ;  /* 0x7f80000000187802 */ /* 0x000fc60000000f00 */
[----:B------:R1:W-:Y:S02]  /*ec70*/  STS [R2+0x1200], R16 ;  /* 0x0012001002007388 */ /* 0x0003e40000000800 */
[----:B------:R-:W1:Y:S01]  /*ec80*/  @P5 LDC R12, c[0x0][0x2e8] ;  /* 0x0000ba00ff0c5b82 */ /* 0x000e620000000800 */
[----:B---3--:R-:W-:Y:S01]  /*ec90*/  @!P0 IMAD R4, R8, R14, RZ ;  /* 0x0000000e08048224 */ /* 0x008fe200078e02ff */
[----:B------:R3:W-:Y:S01]  /*eca0*/  @P3 MUFU.LG2 R10, R26 ;  /* 0x0000001a000a3308 */ /* 0x0007e20000000c00 */
[----:B------:R1:W-:Y:S02]  /*ecb0*/  STS [R2+0x1000], R17 ;  /* 0x0010001102007388 */ /* 0x0003e40000000800 */
[----:B------:R-:W-:Y:S02]  /*ecc0*/  IMAD R4, R30, R4, RZ ;  /* 0x000000041e047224 */ /* 0x000fe400078e02ff */
[----:B------:R1:W-:Y:S01]  /*ecd0*/  STS [R0+0x1000], R6 ;  /* 0x0010000600007388 */ /* 0x0003e20000000800 */
[----:B------:R-:W1:Y:S02]  /*ece0*/  @P6 LDC R13, c[0x0][0x2e8] ;  /* 0x0000ba00ff0d6b82 */ /* 0x000e640000000800 */
[----:B------:R-:W-:Y:S01]  /*ecf0*/  SEL R4, R4, RZ, P2 ;  /* 0x000000ff04047207 */ /* 0x000fe20001000000 */
[----:B------:R1:W-:Y:S04]  /*ed00*/  STS [R0+0x1200], R5 ;  /* 0x0012000500007388 */ /* 0x0003e80000000800 */
[----:B------:R-:W-:Y:S01]  /*ed10*/  IMAD R4, R31, R8, R4 ;  /* 0x000000081f047224 */ /* 0x000fe200078e0204 */
[----:B----4-:R4:W4:Y:S01]  /*ed20*/  @P5 MUFU.LG2 R9, R22 ;  /* 0x0000001600095308 */ /* 0x0109220000000c00 */
[----:B------:R-:W4:Y:S01]  /*ed30*/  @P4 LDC R14, c[0x0][0x2e8] ;  /* 0x0000ba00ff0e4b82 */ /* 0x000f220000000800 */
[----:B------:R-:W-:-:S02]  /*ed40*/  @!P0 MOV R11, 0x1 ;  /* 0x00000001000b8802 */ /* 0x000fc40000000f00 */
[----:B---3--:R-:W-:-:S04]  /*ed50*/  SHF.R.S32.HI R26, RZ, 0x1f, R30 ;  /* 0x0000001fff1a7819 */ /* 0x008fc8000001141e */
[----:B--2---:R-:W2:Y:S01]  /*ed60*/  @P4 MUFU.LG2 R7, R23 ;  /* 0x0000001700074308 */ /* 0x004ea20000000c00 */
[----:B-1----:R-:W1:Y:S01]  /*ed70*/  @P3 LDC R16, c[0x0][0x2e8] ;  /* 0x0000ba00ff103b82 */ /* 0x002e620000000800 */
[----:B------:R-:W-:Y:S01]  /*ed80*/  CS2R R2, SRZ ;  /* 0x0000000000027805 */ /* 0x000fe2000001ff00 */
[----:B------:R-:W-:Y:S01]  /*ed90*/  @P6 FMUL.FTZ R6, R18, 0.69314718246459960938 ;  /* 0x3f31721812066820 */ /* 0x000fe20000410000 */
[----:B----4-:R-:W-:Y:S01]  /*eda0*/  MOV R22, 0x7f800000 ;  /* 0x7f80000000167802 */ /* 0x010fe20000000f00 */
[----:B------:R-:W-:Y:S02]  /*edb0*/  @!P2 IMAD R0, R30, R20, RZ ;  /* 0x000000141e00a224 */ /* 0x000fe400078e02ff */
[----:B------:R-:W-:Y:S01]  /*edc0*/  @P5 FMUL.FTZ R5, R9, 0.69314718246459960938 ;  /* 0x3f31721809055820 */ /* 0x000fe20000410000 */
[----:B------:R-:W-:Y:S01]  /*edd0*/  @P6 FFMA.FTZ R24, R138, R13, R6 ;  /* 0x0000000d8a186223 */ /* 0x000fe20000010006 */
[----:B------:R-:W-:Y:S01]  /*ede0*/  @P3 FMUL.FTZ R6, R10, 0.69314718246459960938 ;  /* 0x3f3172180a063820 */ /* 0x000fe20000410000 */
[--C-:B------:R-:W-:Y:S01]  /*edf0*/  @!P2 IMAD.MOV.U32 R2, RZ, RZ, R0.reuse ;  /* 0x000000ffff02a224 */ /* 0x100fe200078e0000 */
[----:B------:R-:W-:Y:S01]  /*ee00*/  @!P2 SHF.R.S32.HI R3, RZ, 0x1f, R0 ;  /* 0x0000001fff03a819 */ /* 0x000fe20000011400 */
[----:B------:R-:W-:Y:S01]  /*ee10*/  @P5 FFMA.FTZ R25, R137, R12, R5 ;  /* 0x0000000c89195223 */ /* 0x000fe20000010005 */
[----:B------:R-:W-:Y:S01]  /*ee20*/  BAR.SYNC.DEFER_BLOCKING 0x0 ;  /* 0x0000000000007b1d */ /* 0x000fe20000010000 */
[----:B------:R-:W-:Y:S01]  /*ee30*/  LOP3.LUT P2, RZ, R27, 0x3, RZ, 0xc0, !PT ;  /* 0x000000031bff7812 */ /* 0x000fe2000784c0ff */
[----:B------:R-:W-:-:S02]  /*ee40*/  IMAD R5, R32, R11, RZ ;  /* 0x0000000b20057224 */ /* 0x000fc400078e02ff */
[----:B--2---:R-:W-:Y:S01]  /*ee50*/  @P4 FMUL.FTZ R7, R7, 0.69314718246459960938 ;  /* 0x3f31721807074820 */ /* 0x004fe20000410000 */
[----:B------:R-:W-:Y:S01]  /*ee60*/  SHF.L.U32 R12, R29, 0x3, RZ ;  /* 0x000000031d0c7819 */ /* 0x000fe200000006ff */
[----:B------:R-:W-:Y:S02]  /*ee70*/  IMAD.MOV.U32 R23, RZ, RZ, 0x7f800000 ;  /* 0x7f800000ff177424 */ /* 0x000fe400078e00ff */
[----:B-1----:R-:W-:Y:S01]  /*ee80*/  @P3 FFMA.FTZ R23, R135, R16, R6 ;  /* 0x0000001087173223 */ /* 0x002fe20000010006 */
[----:B------:R-:W-:Y:S01]  /*ee90*/  SHF.L.U32 R0, R5, 0x7, RZ ;  /* 0x0000000705007819 */ /* 0x000fe200000006ff */
[----:B------:R-:W-:Y:S01]  /*eea0*/  @P4 FFMA.FTZ R22, R136, R14, R7 ;  /* 0x0000000e88164223 */ /* 0x000fe20000010007 */
[----:B------:R-:W-:Y:S02]  /*eeb0*/  SHF.R.S32.HI R13, RZ, 0x1f, R12 ;  /* 0x0000001fff0d7819 */ /* 0x000fe4000001140c */
[----:B------:R-:W-:Y:S02]  /*eec0*/  IADD3 R10, P1, P0, R0, R2, R4 ;  /* 0x00000002000a7210 */ /* 0x000fe4000783e004 */
[----:B------:R-:W-:-:S02]  /*eed0*/  SHF.R.S32.HI R5, RZ, 0x1f, R0 ;  /* 0x0000001fff057819 */ /* 0x000fc40000011400 */
[----:B------:R-:W-:-:S04]  /*eee0*/  SHF.R.S32.HI R4, RZ, 0x1f, R4 ;  /* 0x0000001fff047819 */ /* 0x000fc80000011404 */
        /* <DEDUP_REMOVED lines=46> */
.L_x_537:
[----:B------:R-:W-:Y:S05]  /*f1d0*/  BSYNC B0 ;  /* 0x0000000000007941 */ /* 0x000fea0003800000 */
.L_x_536:
[----:B------:R-:W-:Y:S01]  /*f1e0*/  ULDC.64 UR4, c[0x0][0x290] ;  /* 0x0000a40000047ab9 */ /* 0x000fe20000000a00 */
[----:B-1----:R-:W-:Y:S01]  /*f1f0*/  SHF.R.S32.HI R4, RZ, 0x1f, R31 ;  /* 0x0000001fff047819 */ /* 0x002fe2000001141f */
[----:B------:R-:W-:Y:S01]  /*f200*/  IMAD R0, R26, UR4, RZ ;  /* 0x000000041a007c24 */ /* 0x000fe2000f8e02ff */
[----:B------:R-:W-:Y:S01]  /*f210*/  SHF.R.S32.HI R29, RZ, 0x1f, R28 ;  /* 0x0000001fff1d7819 */ /* 0x000fe2000001141c */
[C---:B------:R-:W-:Y:S01]  /*f220*/  IMAD.WIDE.U32 R2, R30.reuse, UR4, R12 ;  /* 0x000000041e027c25 */ /* 0x040fe2000f8e000c */
[----:B-----5:R-:W1:Y:S01]  /*f230*/  LDS.128 R24, [R222] ;  /* 0x00000000de187984 */ /* 0x020e620000000c00 */
        /* <DEDUP_REMOVED lines=32> */
.L_x_538:
        /* <DEDUP_REMOVED lines=12> */
.L_x_1315:


//--------------------- .text._ZN5flash16flash_fwd_kernelI23Flash_fwd_kernel_traitsILi32ELi128ELi128ELi4ELb0ELb0EN7cutlass6half_tE19Flash_kernel_traitsILi32ELi128ELi128ELi4ES3_EELb0ELb0ELb0ELb0ELb1ELb1ELb1ELb0EEEvNS_16Flash_fwd_paramsE --------------------------
	.section	.text._ZN5flash16flash_fwd_kernelI23Flash_fwd_kernel_traitsILi32ELi128ELi128ELi4ELb0ELb0EN7cutlass6half_tE19Flash_kernel_traitsILi32ELi128ELi128ELi4ES3_EELb0ELb0ELb0ELb0ELb1ELb1ELb1ELb0EEEvNS_16Flash_fwd_paramsE,"ax",@progbits
	.align	128
        .global         _ZN5flash16flash_fwd_kernelI23Flash_fwd_kernel_traitsILi32ELi128ELi128ELi4ELb0ELb0EN7cutlass6half_tE19Flash_kernel_traitsILi32ELi128ELi128ELi4ES3_EELb0ELb0ELb0ELb0ELb1ELb1ELb1ELb0EEEvNS_16Flash_fwd_paramsE
        .type           _ZN5flash16flash_fwd_kernelI23Flash_fwd_kernel_traitsILi32ELi128ELi128ELi4ELb0ELb0EN7cutlass6half_tE19Flash_kernel_traitsILi32ELi128ELi128ELi4ES3_EELb0ELb0ELb0ELb0ELb1ELb1ELb1ELb0EEEvNS_16Flash_fwd_paramsE,@function
        .size           _ZN5flash16flash_fwd_kernelI23Flash_fwd_kernel_traitsILi32ELi128ELi128ELi4ELb0ELb0EN7cutlass6half_tE19Flash_kernel_traitsILi32ELi128ELi128ELi4ES3_EELb0ELb0ELb0ELb0ELb1ELb1ELb1ELb0EEEvNS_16Flash_fwd_paramsE,(.L_x_1316 - _ZN5flash16flash_fwd_kernelI23Flash_fwd_kernel_traitsILi32ELi128ELi128ELi4ELb0ELb0EN7cutlass6half_tE19Flash_kernel_traitsILi32ELi128ELi128ELi4ES3_EELb0ELb0ELb0ELb0ELb1ELb1ELb1ELb0EEEvNS_16Flash_fwd_paramsE)
        .other          _ZN5flash16flash_fwd_kernelI23Flash_fwd_kernel_traitsILi32ELi128ELi128ELi4ELb0ELb0EN7cutlass6half_tE19Flash_kernel_traitsILi32ELi128ELi128ELi4ES3_EELb0ELb0ELb0ELb0ELb1ELb1ELb1ELb0EEEvNS_16Flash_fwd_paramsE,@"STO_CUDA_ENTRY STV_DEFAULT"
_ZN5flash16flash_fwd_kernelI23Flash_fwd_kernel_traitsILi32ELi128ELi128ELi4ELb0ELb0EN7cutlass6half_tE19Flash_kernel_traitsILi32ELi128ELi128ELi4ES3_EELb0ELb0ELb0ELb0ELb1ELb1ELb1ELb0EEEvNS_16Flash_fwd_paramsE:
.text._ZN5flash16flash_fwd_kernelI23Flash_fwd_kernel_traitsILi32ELi128ELi128ELi4ELb0ELb0EN7cutlass6half_tE19Flash_kernel_traitsILi32ELi128ELi128ELi4ES3_EELb0ELb0ELb0ELb0ELb1ELb1ELb1ELb0EEEvNS_16Flash_fwd_paramsE:
        /* <DEDUP_REMOVED lines=31> */
[----:B-----5:R-:W-:Y:S01]  /*01f0*/  @P3 IADD3 R104, R23, -R18, RZ ;  /* 0x8000001217683210 */ /* 0x020fe20007ffe0ff */
[----:B------:R-:W-:Y:S01]  /*0200*/  ULDC.64 UR10, c[0x0][0x250] ;  /* 0x00009400000a7ab9 */ /* 0x000fe20000000a00 */
[----:B------:R-:W-:Y:S01]  /*0210*/  IMAD R14, R29, UR5, R2 ;  /* 0x000000051d0e7c24 */ /* 0x000fe2000f8e0202 */
[----:B------:R-:W-:-:S02]  /*0220*/  USHF.L.U32 UR18, UR10, 0x6, URZ ;  /* 0x000000060a127899 */ /* 0x000fc4000800063f */
[----:B------:R-:W-:Y:S01]  /*0230*/  USHF.L.U64.HI UR20, UR10, 0x6, UR11 ;  /* 0x000000060a147899 */ /* 0x000fe2000801020b */
[----:B--2---:R-:W-:-:S04]  /*0240*/  IABS R0, R30 ;  /* 0x0000001e00007213 */ /* 0x004fc80000000000 */
[----:B------:R-:W-:Y:S02]  /*0250*/  MOV R27, R0 ;  /* 0x00000000001b7202 */ /* 0x000fe40000000f00 */
[----:B-1----:R-:W-:Y:S02]  /*0260*/  SHF.R.S32.HI R15, RZ, 0x1f, R249 ;  /* 0x0000001fff0f7819 */ /* 0x002fe400000114f9 */
[----:B------:R-:W1:Y:S02]  /*0270*/  I2F.RP R12, R27 ;  /* 0x0000001b000c7306 */ /* 0x000e640000209400 */
[CC--:B------:R-:W-:Y:S02]  /*0280*/  LEA.HI R19, R15.reuse, R249.reuse, RZ, 0x2 ;  /* 0x000000f90f137211 */ /* 0x0c0fe400078f10ff */
[----:B------:R-:W-:Y:S02]  /*0290*/  LEA.HI R10, R15, R249, RZ, 0x4 ;  /* 0x000000f90f0a7211 */ /* 0x000fe400078f20ff */
[----:B------:R-:W-:-:S02]  /*02a0*/  LOP3.LUT R0, R19, 0xfffffffc, RZ, 0xc0, !PT ;  /* 0xfffffffc13007812 */ /* 0x000fc400078ec0ff */
[-C--:B------:R-:W-:Y:S02]  /*02b0*/  LEA.HI R25, R15, R249.reuse, RZ, 0x3 ;  /* 0x000000f90f197211 */ /* 0x080fe400078f18ff */
[----:B------:R-:W-:Y:S02]  /*02c0*/  IADD3 R0, -R0, R249, RZ ;  /* 0x000000f900007210 */ /* 0x000fe40007ffe1ff */
[----:B------:R-:W-:Y:S02]  /*02d0*/  SHF.R.S32.HI R4, RZ, 0x4, R10 ;  /* 0x00000004ff047819 */ /* 0x000fe4000001140a */
[----:B------:R-:W-:Y:S01]  /*02e0*/  SHF.L.U32 R8, R0, 0x3, RZ ;  /* 0x0000000300087819 */ /* 0x000fe200000006ff */
[----:B-1----:R-:W1:Y:S01]  /*02f0*/  MUFU.RCP R12, R12 ;  /* 0x0000000c000c7308 */ /* 0x002e620000001000 */
[----:B------:R-:W-:Y:S02]  /*0300*/  LOP3.LUT R0, R10, 0xfffffff0, RZ, 0xc0, !PT ;  /* 0xfffffff00a007812 */ /* 0x000fe400078ec0ff */
[----:B------:R-:W-:-:S02]  /*0310*/  SHF.R.S32.HI R5, RZ, 0x3, R25 ;  /* 0x00000003ff057819 */ /* 0x000fc40000011419 */
[----:B------:R-:W-:Y:S02]  /*0320*/  LEA.HI R10, R10, R4, RZ, 0x1 ;  /* 0x000000040a0a7211 */ /* 0x000fe400078f08ff */
[----:B------:R-:W-:Y:S01]  /*0330*/  IADD3 R0, -R0, R249, RZ ;  /* 0x000000f900007210 */ /* 0x000fe20007ffe1ff */
[----:B------:R-:W-:Y:S01]  /*0340*/  IMAD.SHL.U32 R5, R5, 0x40, RZ ;  /* 0x0000004005057824 */ /* 0x000fe200078e00ff */
[----:B------:R-:W-:Y:S02]  /*0350*/  LOP3.LUT R10, R10, 0xfffffffe, RZ, 0xc0, !PT ;  /* 0xfffffffe0a0a7812 */ /* 0x000fe400078ec0ff */
[----:B------:R-:W-:Y:S02]  /*0360*/  LEA.HI R13, R0, R0, RZ, 0x1 ;  /* 0x00000000000d7211 */ /* 0x000fe400078f08ff */
[----:B------:R-:W-:Y:S02]  /*0370*/  LOP3.LUT R5, R5, 0xc0, RZ, 0xc0, !PT ;  /* 0x000000c005057812 */ /* 0x000fe400078ec0ff */
[----:B------:R-:W-:-:S02]  /*0380*/  IADD3 R22, R4, -R10, RZ ;  /* 0x8000000a04167210 */ /* 0x000fc40007ffe0ff */
[----:B------:R-:W-:Y:S02]  /*0390*/  LOP3.LUT R4, R13, 0x7fffffe, RZ, 0xc0, !PT ;  /* 0x07fffffe0d047812 */ /* 0x000fe400078ec0ff */
[----:B------:R-:W-:Y:S02]  /*03a0*/  SHF.R.S32.HI R10, RZ, 0x1f, R0 ;  /* 0x0000001fff0a7819 */ /* 0x000fe40000011400 */
[----:B------:R-:W-:Y:S01]  /*03b0*/  LOP3.LUT R11, R5, 0x18, R8, 0xf8, !PT ;  /* 0x00000018050b7812 */ /* 0x000fe200078ef808 */
[----:B------:R-:W-:Y:S01]  /*03c0*/  IMAD.IADD R177, R0, 0x1, -R4 ;  /* 0x0000000100b17824 */ /* 0x000fe200078e0a04 */
[----:B------:R-:W-:Y:S02]  /*03d0*/  SHF.R.U32.HI R5, RZ, 0x3, R5 ;  /* 0x00000003ff057819 */ /* 0x000fe40000011605 */
[----:B------:R-:W-:Y:S02]  /*03e0*/  LEA.HI R26, R10, R0, RZ, 0x3 ;  /* 0x000000000a1a7211 */ /* 0x000fe400078f18ff */
[----:B-1----:R-:W-:-:S02]  /*03f0*/  IADD3 R4, R12, 0xffffffe, RZ ;  /* 0x0ffffffe0c047810 */ /* 0x002fc40007ffe0ff */
[----:B------:R-:W-:Y:S02]  /*0400*/  SHF.R.S32.HI R6, RZ, 0x2, R19 ;  /* 0x00000002ff067819 */ /* 0x000fe40000011413 */
[----:B------:R-:W-:Y:S02]  /*0410*/  LOP3.LUT R0, R25, 0xfffffff8, RZ, 0xc0, !PT ;  /* 0xfffffff819007812 */ /* 0x000fe400078ec0ff */
[----:B------:R-:W-:Y:S02]  /*0420*/  LOP3.LUT R197, R11, R5, RZ, 0x3c, !PT ;  /* 0x000000050bc57212 */ /* 0x000fe400078e3cff */
[----:B------:R1:W2:Y:S01]  /*0430*/  F2I.FTZ.U32.TRUNC.NTZ R5, R4 ;  /* 0x0000000400057305 */ /* 0x0002a2000021f000 */
[-C--:B------:R-:W-:Y:S02]  /*0440*/  IADD3 R0, -R0, R249.reuse, RZ ;  /* 0x000000f900007210 */ /* 0x080fe40007ffe1ff */
[----:B------:R-:W-:Y:S02]  /*0450*/  SHF.R.S32.HI R9, RZ, 0x1f, R8 ;  /* 0x0000001fff097819 */ /* 0x000fe40000011408 */
[----:B------:R-:W-:-:S02]  /*0460*/  LEA.HI R216, R15, R249, RZ, 0x5 ;  /* 0x000000f90fd87211 */ /* 0x000fc400078f28ff */
[----:B------:R-:W-:Y:S01]  /*0470*/  SHF.R.S32.HI R7, RZ, 0x1f, R6 ;  /* 0x0000001fff077819 */ /* 0x000fe20000011406 */
[----:B------:R-:W-:Y:S01]  /*0480*/  IMAD.WIDE.U32 R2, R29, UR4, R8 ;  /* 0x000000041d027c25 */ /* 0x000fe2000f8e0008 */
[----:B------:R-:W-:Y:S01]  /*0490*/  SHF.R.S32.HI R21, RZ, 0x5, R216 ;  /* 0x00000005ff157819 */ /* 0x000fe200000114d8 */
[----:B------:R-:W-:Y:S01]  /*04a0*/  ULDC.64 UR4, c[0x0][0x258] ;  /* 0x0000960000047ab9 */ /* 0x000fe20000000a00 */
[----:B---3--:R-:W-:Y:S01]  /*04b0*/  SHF.R.S32.HI R11, RZ, 0x1f, R31 ;  /* 0x0000001fff0b7819 */ /* 0x008fe2000001141f */
[----:B------:R-:W-:Y:S01]  /*04c0*/  IMAD.WIDE R16, R16, 0x80, R6 ;  /* 0x0000008010107825 */ /* 0x000fe200078e0206 */
[----:B------:R-:W-:Y:S02]  /*04d0*/  IADD3 R3, R3, R14, RZ ;  /* 0x0000000e03037210 */ /* 0x000fe40007ffe0ff */
[----:B-1----:R-:W-:Y:S01]  /*04e0*/  LEA.HI R4, R19, R6, RZ, 0x1 ;  /* 0x0000000613047211 */ /* 0x002fe200078f08ff */
[----:B------:R-:W-:Y:S01]  /*04f0*/  IMAD R11, R11, UR4, RZ ;  /* 0x000000040b0b7c24 */ /* 0x000fe2000f8e02ff */
[----:B------:R-:W-:Y:S01]  /*0500*/  LEA.HI R19, R0, R0, RZ, 0x1 ;  /* 0x0000000000137211 */ /* 0x000fe200078f08ff */
[----:B------:R-:W-:Y:S01]  /*0510*/  IMAD.WIDE.U32 R2, R31, UR4, R2 ;  /* 0x000000041f027c25 */ /* 0x000fe2000f8e0002 */
[----:B------:R-:W-:Y:S01]  /*0520*/  LOP3.LUT R10, R4, 0x7fffffe, RZ, 0xc0, !PT ;  /* 0x07fffffe040a7812 */ /* 0x000fe200078ec0ff */
[----:B------:R-:W-:Y:S01]  /*0530*/  USHF.L.U64.HI UR4, UR6, 0x6, UR7 ;  /* 0x0000000606047899 */ /* 0x000fe20008010207 */
[----:B------:R-:W-:Y:S01]  /*0540*/  LOP3.LUT R4, R19, 0x3fffffe, RZ, 0xc0, !PT ;  /* 0x03fffffe13047812 */ /* 0x000fe200078ec0ff */
[----:B------:R-:W-:Y:S01]  /*0550*/  IMAD R11, R31, UR5, R11 ;  /* 0x000000051f0b7c24 */ /* 0x000fe2000f8e020b */
[----:B------:R-:W-:Y:S01]  /*0560*/  IADD3 R10, R6, -R10, RZ ;  /* 0x8000000a060a7210 */ /* 0x000fe20007ffe0ff */
[----:B------:R-:W1:Y:S01]  /*0570*/  S2UR UR5, SR_CgaCtaId ;  /* 0x00000000000579c3 */ /* 0x000e620000008800 */
[----:B------:R-:W-:Y:S01]  /*0580*/  IABS R14, R31 ;  /* 0x0000001f000e7213 */ /* 0x000fe20000000000 */
[----:B------:R-:W-:Y:S01]  /*0590*/  IMAD.IADD R24, R0, 0x1, -R4 ;  /* 0x0000000100187824 */ /* 0x000fe200078e0a04 */
[----:B------:R-:W-:Y:S01]  /*05a0*/  LEA R10, R21, R10, 0x3 ;  /* 0x0000000a150a7211 */ /* 0x000fe200078e18ff */
[----:B------:R-:W-:Y:S01]  /*05b0*/  IMAD R4, R17, UR6, RZ ;  /* 0x0000000611047c24 */ /* 0x000fe2000f8e02ff */
[----:B--2---:R-:W-:-:S02]  /*05c0*/  IADD3 R0, RZ, -R5, RZ ;  /* 0x80000005ff007210 */ /* 0x004fc40007ffe0ff */
[----:B------:R-:W-:Y:S01]  /*05d0*/  IADD3 R3, R3, R11, RZ ;  /* 0x0000000b03037210 */ /* 0x000fe20007ffe0ff */
[----:B------:R-:W-:Y:S01]  /*05e0*/  IMAD.U32 R197, R10, 0x20, R197 ;  /* 0x000000200ac57824 */ /* 0x000fe200078e00c5 */
[----:B------:R-:W-:Y:S01]  /*05f0*/  SHF.R.S32.HI R12, RZ, 0x1, R13 ;  /* 0x00000001ff0c7819 */ /* 0x000fe2000001140d */
[----:B------:R-:W-:Y:S01]  /*0600*/  IMAD R10, R16, UR7, R4 ;  /* 0x00000007100a7c24 */ /* 0x000fe2000f8e0204 */
[----:B------:R-:W-:Y:S01]  /*0610*/  MOV R4, RZ ;  /* 0x000000ff00047202 */ /* 0x000fe20000000f00 */
[----:B------:R-:W-:Y:S02]  /*0620*/  IMAD R0, R0, R27, RZ ;  /* 0x0000001b00007224 */ /* 0x000fe400078e02ff */
[----:B------:R-:W-:Y:S01]  /*0630*/  IMAD.WIDE.U32 R2, R16, UR6, R2 ;  /* 0x0000000610027c25 */ /* 0x000fe2000f8e0002 */
[----:B------:R-:W-:Y:S01]  /*0640*/  ULDC.64 UR6, c[0x0][0x210] ;  /* 0x0000840000067ab9 */ /* 0x000fe20000000a00 */
[----:B------:R-:W2:Y:S02]  /*0650*/  @!P3 LDC.64 R16, c[0x0][0x318] ;  /* 0x0000c600ff10bb82 */ /* 0x000ea40000000a00 */
[----:B------:R-:W-:Y:S01]  /*0660*/  IMAD.HI.U32 R4, R5, R0, R4 ;  /* 0x0000000005047227 */ /* 0x000fe200078e0004 */
[----:B------:R-:W-:-:S04]  /*0670*/  SHF.R.S32.HI R0, RZ, 0x1f, R13 ;  /* 0x0000001fff007819 */ /* 0x000fc8000001140d */
[----:B------:R-:W-:Y:S01]  /*0680*/  LEA.HI R5, R0, R12, RZ, 0x2 ;  /* 0x0000000c00057211 */ /* 0x000fe200078f10ff */
[----:B------:R-:W-:Y:S01]  /*0690*/  IMAD.HI.U32 R11, R4, R14, RZ ;  /* 0x0000000e040b7227 */ /* 0x000fe200078e00ff */
[----:B------:R-:W-:Y:S01]  /*06a0*/  IADD3 R0, R3, R10, RZ ;  /* 0x0000000a03007210 */ /* 0x000fe20007ffe0ff */
[----:B-1----:R-:W-:Y:S01]  /*06b0*/  ULEA UR5, UR5, UR8, 0x18 ;  /* 0x0000000805057291 */ /* 0x002fe2000f8ec03f */
[C---:B------:R-:W-:Y:S02]  /*06c0*/  LEA R4, P0, R2.reuse, UR6, 0x1 ;  /* 0x0000000602047c11 */ /* 0x040fe4000f8008ff */
[----:B------:R-:W-:Y:S01]  /*06d0*/  IADD3 R10, -R11, RZ, RZ ;  /* 0x000000ff0b0a7210 */ /* 0x000fe20007ffe1ff */
[----:B------:R-:W-:Y:S01]  /*06e0*/  ULDC.64 UR8, c[0x0][0x248] ;  /* 0x0000920000087ab9 */ /* 0x000fe20000000a00 */
[----:B------:R-:W-:Y:S01]  /*06f0*/  LOP3.LUT R3, R5, 0xfffffffc, RZ, 0xc0, !PT ;  /* 0xfffffffc05037812 */ /* 0x000fe200078ec0ff */
[----:B------:R-:W-:Y:S01]  /*0700*/  USHF.L.U64.HI UR12, UR8, 0x7, UR9 ;  /* 0x00000007080c7899 */ /* 0x000fe20008010209 */
[----:B------:R-:W-:Y:S01]  /*0710*/  LEA.HI.X R5, R2, UR7, R0, 0x1, P0 ;  /* 0x0000000702057c11 */ /* 0x000fe200080f0c00 */
[----:B------:R-:W-:Y:S01]  /*0720*/  IMAD R10, R27, R10, R14 ;  /* 0x0000000a1b0a7224 */ /* 0x000fe200078e020e */
[----:B------:R-:W-:Y:S01]  /*0730*/  IADD3 R2, P0, R4, UR13, RZ ;  /* 0x0000000d04027c10 */ /* 0x000fe2000ff1e0ff */
[----:B------:R-:W1:Y:S01]  /*0740*/  @!P3 LDC.64 R14, c[0x0][0x2c8] ;  /* 0x0000b200ff0ebb82 */ /* 0x000e620000000a00 */
[----:B------:R-:W-:Y:S01]  /*0750*/  IMAD.IADD R20, R12, 0x1, -R3 ;  /* 0x000000010c147824 */ /* 0x000fe200078e0a03 */
[----:B------:R-:W-:Y:S01]  /*0760*/  LEA R197, R197, UR5, 0x1 ;  /* 0x00000005c5c57c11 */ /* 0x000fe2000f8e08ff */
[----:B------:R-:W-:Y:S01]  /*0770*/  ULDC.64 UR6, c[0x0][0x230] ;  /* 0x00008c0000067ab9 */ /* 0x000fe20000000a00 */
[----:B------:R-:W-:Y:S01]  /*0780*/  ISETP.GT.U32.AND P1, PT, R27, R10, PT ;  /* 0x0000000a1b00720c */ /* 0x000fe20003f24070 */
[----:B------:R-:W-:Y:S01]  /*0790*/  USHF.L.U32 UR19, UR8, 0x7, URZ ;  /* 0x0000000708137899 */ /* 0x000fe2000800063f */
[----:B------:R-:W-:Y:S01]  /*07a0*/  IADD3.X R3, R5, UR4, RZ, P0, !PT ;  /* 0x0000000405037c10 */ /* 0x000fe200087fe4ff */
[----:B------:R-:W-:Y:S01]  /*07b0*/  @!PT LDS RZ, [RZ] ;  /* 0x00000000fffff984 */ /* 0x000fe20000000800 */
[----:B------:R-:W-:Y:S01]  /*07c0*/  @!PT LDS RZ, [RZ] ;  /* 0x00000000fffff984 */ /* 0x000fe20000000800 */
[----:B------:R-:W-:Y:S01]  /*07d0*/  @!PT LDS RZ, [RZ] ;  /* 0x00000000fffff984 */ /* 0x000fe20000000800 */
[----:B------:R3:W-:Y:S01]  /*07e0*/  LDGSTS.E.BYPASS.LTC128B.128 [R197], desc[UR16][R4.64] ;  /* 0x0000000004c57fae */ /* 0x0007e2000b901d50 */
[----:B------:R-:W-:Y:S01]  /*07f0*/  IADD3 R12, P0, R2, UR13, RZ ;  /* 0x0000000d020c7c10 */ /* 0x000fe2000ff1e0ff */
[----:B------:R-:W-:Y:S01]  /*0800*/  USHF.L.U32 UR15, UR8, 0x6, URZ ;  /* 0x00000006080f7899 */ /* 0x000fe2000800063f */
[----:B--2---:R-:W-:Y:S01]  /*0810*/  @!P3 ISETP.NE.U32.AND P2, PT, R16, RZ, PT ;  /* 0x000000ff1000b20c */ /* 0x004fe20003f45070 */
[----:B------:R2:W-:Y:S01]  /*0820*/  LDGSTS.E.BYPASS.LTC128B.128 [R197+0x800], desc[UR16][R2.64] ;  /* 0x0080000002c57fae */ /* 0x0005e2000b901d50 */
[----:B------:R-:W-:Y:S01]  /*0830*/  IADD3.X R13, R3, UR4, RZ, P0, !PT ;  /* 0x00000004030d7c10 */ /* 0x000fe200087fe4ff */
[----:B------:R-:W-:Y:S01]  /*0840*/  USHF.L.U64.HI UR14, UR8, 0x6, UR9 ;  /* 0x00000006080e7899 */ /* 0x000fe20008010209 */
[----:B------:R-:W-:-:S03]  /*0850*/  @!P3 ISETP.NE.AND.EX P2, PT, R17, RZ, PT, P2 ;  /* 0x000000ff1100b20c */ /* 0x000fc60003f45320 */
[-C--:B------:R-:W-:Y:S01]  /*0860*/  @!P1 IADD3 R10, R10, -R27.reuse, RZ ;  /* 0x8000001b0a0a9210 */ /* 0x080fe20007ffe0ff */
[----:B------:R-:W-:Y:S01]  /*0870*/  @!P1 VIADD R11, R11, 0x1 ;  /* 0x000000010b0b9836 */ /* 0x000fe20000000000 */
[----:B------:R-:W-:Y:S01]  /*0880*/  ISETP.NE.AND P1, PT, R30, RZ, PT ;  /* 0x000000ff1e00720c */ /* 0x000fe20003f25270 */
[----:B------:R-:W-:Y:S01]  /*0890*/  LDGSTS.E.BYPASS.LTC128B.128 [R197+0x1000], desc[UR16][R12.64] ;  /* 0x010000000cc57fae */ /* 0x000fe2000b901d50 */
[----:B------:R-:W-:Y:S02]  /*08a0*/  ISETP.GE.U32.AND P4, PT, R10, R27, PT ;  /* 0x0000001b0a00720c */ /* 0x000fe40003f86070 */
[----:B---3--:R-:W-:-:S11]  /*08b0*/  IADD3 R4, P0, R6, R18, RZ ;  /* 0x0000001206047210 */ /* 0x008fd60007f1e0ff */
[----:B------:R-:W-:Y:S02]  /*08c0*/  @P4 IADD3 R11, R11, 0x1, RZ ;  /* 0x000000010b0b4810 */ /* 0x000fe40007ffe0ff */
[----:B------:R-:W-:Y:S02]  /*08d0*/  LEA.HI.X.SX32 R0, R18, R7, 0x1, P0 ;  /* 0x0000000712007211 */ /* 0x000fe400000f0eff */
[----:B------:R-:W-:-:S03]  /*08e0*/  LOP3.LUT R7, R31, R30, RZ, 0x3c, !PT ;  /* 0x0000001e1f077212 */ /* 0x000fc600078e3cff */
[C---:B--2---:R-:W-:Y:S01]  /*08f0*/  IMAD R2, R0.reuse, UR8, RZ ;  /* 0x0000000800027c24 */ /* 0x044fe2000f8e02ff */
[----:B------:R-:W-:Y:S01]  /*0900*/  ISETP.GE.AND P0, PT, R7, RZ, PT ;  /* 0x000000ff0700720c */ /* 0x000fe20003f06270 */
[----:B------:R-:W-:Y:S02]  /*0910*/  IMAD R0, R0, UR10, RZ ;  /* 0x0000000a00007c24 */ /* 0x000fe4000f8e02ff */
[C---:B------:R-:W-:Y:S02]  /*0920*/  IMAD R6, R4.reuse, UR9, R2 ;  /* 0x0000000904067c24 */ /* 0x040fe4000f8e0202 */
[C---:B------:R-:W-:Y:S01]  /*0930*/  IMAD R10, R4.reuse, UR11, R0 ;  /* 0x0000000b040a7c24 */ /* 0x040fe2000f8e0200 */
[----:B-1----:R-:W-:Y:S01]  /*0940*/  @!P3 SEL R0, R15, RZ, P2 ;  /* 0x000000ff0f00b207 */ /* 0x002fe20001000000 */
[----:B------:R-:W-:Y:S01]  /*0950*/  IMAD.WIDE.U32 R2, R4, UR8, R8 ;  /* 0x0000000804027c25 */ /* 0x000fe2000f8e0008 */
[----:B------:R-:W-:Y:S02]  /*0960*/  ULDC.64 UR8, c[0x0][0x220] ;  /* 0x0000880000087ab9 */ /* 0x000fe40000000a00 */
[----:B------:R-:W-:Y:S01]  /*0970*/  @!P3 IADD3 R104, R0, R14, -R18 ;  /* 0x0000000e0068b210 */ /* 0x000fe20007ffe812 */
[----:B------:R-:W-:Y:S01]  /*0980*/  IMAD.WIDE.U32 R4, R4, UR10, R8 ;  /* 0x0000000a04047c25 */ /* 0x000fe2000f8e0008 */
[----:B------:R-:W-:-:S02]  /*0990*/  IADD3 R3, R3, R6, RZ ;  /* 0x0000000603037210 */ /* 0x000fc40007ffe0ff */
[----:B------:R-:W-:Y:S01]  /*09a0*/  MOV R0, R11 ;  /* 0x0000000b00007202 */ /* 0x000fe20000000f00 */
[----:B------:R-:W-:Y:S01]  /*09b0*/  IMAD R9, R28, UR6, RZ ;  /* 0x000000061c097c24 */ /* 0x000fe2000f8e02ff */
[----:B------:R-:W-:Y:S01]  /*09c0*/  IADD3 R8, R104, 0x7f, RZ ;  /* 0x0000007f68087810 */ /* 0x000fe20007ffe0ff */
[----:B------:R-:W-:Y:S01]  /*09d0*/  IMAD.WIDE.U32 R6, R29, UR6, R2 ;  /* 0x000000061d067c25 */ /* 0x000fe2000f8e0002 */
[----:B------:R-:W-:Y:S02]  /*09e0*/  IADD3 R3, R5, R10, RZ ;  /* 0x0000000a05037210 */ /* 0x000fe40007ffe0ff */
[----:B------:R-:W-:Y:S01]  /*09f0*/  MOV R2, R4 ;  /* 0x0000000400027202 */ /* 0x000fe20000000f00 */
[C---:B------:R-:W-:Y:S01]  /*0a00*/  IMAD R9, R29.reuse, UR7, R9 ;  /* 0x000000071d097c24 */ /* 0x040fe2000f8e0209 */
[----:B------:R-:W-:Y:S01]  /*0a10*/  ULDC.64 UR6, c[0x0][0x238] ;  /* 0x00008e0000067ab9 */ /* 0x000fe20000000a00 */
[----:B------:R-:W-:Y:S01]  /*0a20*/  @!P0 IMAD.MOV R0, RZ, RZ, -R0 ;  /* 0x000000ffff008224 */ /* 0x000fe200078e0a00 */
[----:B------:R-:W-:Y:S01]  /*0a30*/  @!P1 LOP3.LUT R0, RZ, R30, RZ, 0x33, !PT ;  /* 0x0000001eff009212 */ /* 0x000fe200078e33ff */
[----:B------:R-:W-:Y:S01]  /*0a40*/  IMAD R10, R28, UR6, RZ ;  /* 0x000000061c0a7c24 */ /* 0x000fe2000f8e02ff */
[----:B------:R-:W-:Y:S01]  /*0a50*/  SHF.R.S32.HI R4, RZ, 0x1f, R8 ;  /* 0x0000001fff047819 */ /* 0x000fe20000011408 */
[----:B------:R-:W-:Y:S01]  /*0a60*/  IMAD.WIDE.U32 R2, R29, UR6, R2 ;  /* 0x000000061d027c25 */ /* 0x000fe2000f8e0002 */
[----:B------:R-:W-:-:S02]  /*0a70*/  IADD3 R5, R7, R9, RZ ;  /* 0x0000000907057210 */ /* 0x000fc40007ffe0ff */
[----:B------:R-:W-:Y:S01]  /*0a80*/  SHF.R.S32.HI R7, RZ, 0x1f, R0 ;  /* 0x0000001fff077819 */ /* 0x000fe20000011400 */
[----:B------:R-:W-:Y:S01]  /*0a90*/  IMAD R10, R29, UR7, R10 ;  /* 0x000000071d0a7c24 */ /* 0x000fe2000f8e020a */
[----:B------:R-:W-:Y:S01]  /*0aa0*/  LEA.HI R196, R4, R8, RZ, 0x7 ;  /* 0x0000000804c47211 */ /* 0x000fe200078f38ff */
[----:B------:R-:W-:Y:S01]  /*0ab0*/  ULDC.64 UR6, c[0x0][0x260] ;  /* 0x0000980000067ab9 */ /* 0x000fe20000000a00 */
[----:B------:R-:W-:Y:S01]  /*0ac0*/  IMAD.MOV.U32 R4, RZ, RZ, R6 ;  /* 0x000000ffff047224 */ /* 0x000fe200078e0006 */
[----:B------:R-:W-:Y:S01]  /*0ad0*/  SHF.R.S32.HI R11, RZ, 0x1, R19 ;  /* 0x00000001ff0b7819 */ /* 0x000fe20000011413 */
[----:B------:R-:W-:Y:S01]  /*0ae0*/  IMAD R6, R7, UR6, RZ ;  /* 0x0000000607067c24 */ /* 0x000fe2000f8e02ff */
[----:B------:R-:W-:Y:S01]  /*0af0*/  LEA.HI.SX32 R9, R196, 0xffffffff, 0x19 ;  /* 0xffffffffc4097811 */ /* 0x000fe200078fcaff */
[C---:B------:R-:W-:Y:S01]  /*0b00*/  IMAD.WIDE.U32 R32, R0.reuse, UR6, R4 ;  /* 0x0000000600207c25 */ /* 0x040fe2000f8e0004 */
[----:B------:R-:W-:Y:S02]  /*0b10*/  IADD3 R3, R3, R10, RZ ;  /* 0x0000000a03037210 */ /* 0x000fe40007ffe0ff */
[----:B------:R-:W-:Y:S01]  /*0b20*/  SHF.R.S32.HI R8, RZ, 0x1f, R9 ;  /* 0x0000001fff087819 */ /* 0x000fe20000011409 */
[----:B------:R-:W-:Y:S01]  /*0b30*/  IMAD R4, R0, UR7, R6 ;  /* 0x0000000700047c24 */ /* 0x000fe2000f8e0206 */
[----:B------:R-:W-:Y:S01]  /*0b40*/  ULDC.64 UR6, c[0x0][0x268] ;  /* 0x00009a0000067ab9 */ /* 0x000fe20000000a00 */
[----:B------:R-:W-:Y:S01]  /*0b50*/  MOV R180, R32 ;  /* 0x0000002000b47202 */ /* 0x000fe20000000f00 */
[----:B------:R-:W-:Y:S01]  /*0b60*/  IMAD R7, R7, UR6, RZ ;  /* 0x0000000607077c24 */ /* 0x000fe2000f8e02ff */
[----:B------:R-:W-:Y:S01]  /*0b70*/  STL.64 [R1+0x28], R32 ;  /* 0x0000282001007387 */ /* 0x000fe20000100a00 */
[----:B------:R-:W-:Y:S01]  /*0b80*/  IADD3 R181, R33, R4, RZ ;  /* 0x0000000421b57210 */ /* 0x000fe20007ffe0ff */
[----:B------:R-:W-:-:S02]  /*0b90*/  IMAD R6, R9, UR12, RZ ;  /* 0x0000000c09067c24 */ /* 0x000fc4000f8e02ff */
[----:B------:R-:W-:Y:S01]  /*0ba0*/  IMAD.WIDE.U32 R14, R0, UR6, R2 ;  /* 0x00000006000e7c25 */ /* 0x000fe2000f8e0002 */
[----:B------:R-:W-:Y:S01]  /*0bb0*/  IADD3 R2, P1, R12, UR13, RZ ;  /* 0x0000000d0c027c10 */ /* 0x000fe2000ff3e0ff */
[----:B------:R-:W-:Y:S02]  /*0bc0*/  STL.64 [R1+0x18], R180 ;  /* 0x000018b401007387 */ /* 0x000fe40000100a00 */
[----:B------:R-:W-:Y:S01]  /*0bd0*/  IMAD R10, R0, UR7, R7 ;  /* 0x00000007000a7c24 */ /* 0x000fe2000f8e0207 */
[----:B------:R-:W-:Y:S01]  /*0be0*/  ULDC.64 UR6, c[0x0][0x218] ;  /* 0x0000860000067ab9 */ /* 0x000fe20000000a00 */
[----:B------:R-:W-:Y:S01]  /*0bf0*/  IMAD R6, R8, UR19, R6 ;  /* 0x0000001308067c24 */ /* 0x000fe2000f8e0206 */
[----:B------:R-:W-:Y:S01]  /*0c00*/  STL.64 [R1+0x20], R14 ;  /* 0x0000200e01007387 */ /* 0x000fe20000100a00 */
[----:B------:R-:W-:Y:S01]  /*0c10*/  IMAD.WIDE.U32 R4, R9, UR19, R180 ;  /* 0x0000001309047c25 */ /* 0x000fe2000f8e00b4 */
[----:B------:R-:W-:-:S03]  /*0c20*/  IADD3 R10, R15, R10, RZ ;  /* 0x0000000a0f0a7210 */ /* 0x000fc60007ffe0ff */
[----:B------:R-:W-:Y:S02]  /*0c30*/  IMAD R0, R8, UR10, RZ ;  /* 0x0000000a08007c24 */ /* 0x000fe4000f8e02ff */
[----:B------:R-:W-:Y:S01]  /*0c40*/  IMAD.IADD R3, R5, 0x1, R6 ;  /* 0x0000000105037824 */ /* 0x000fe200078e0206 */
[C---:B------:R-:W-:Y:S01]  /*0c50*/  LEA R6, P0, R4.reuse, UR6, 0x1 ;  /* 0x0000000604067c11 */ /* 0x040fe2000f8008ff */
[C---:B------:R-:W-:Y:S01]  /*0c60*/  IMAD R0, R9.reuse, UR11, R0 ;  /* 0x0000000b09007c24 */ /* 0x040fe2000f8e0200 */
[----:B------:R1:W-:Y:S01]  /*0c70*/  STL [R1+0x10], R10 ;  /* 0x0000100a01007387 */ /* 0x0003e20000100800 */
[----:B------:R-:W-:Y:S01]  /*0c80*/  IMAD.WIDE.U32 R8, R9, UR10, RZ ;  /* 0x0000000a09087c25 */ /* 0x000fe2000f8e00ff */
[----:B------:R-:W-:Y:S02]  /*0c90*/  LEA.HI.X R7, R4, UR7, R3, 0x1, P0 ;  /* 0x0000000704077c11 */ /* 0x000fe400080f0c03 */
[----:B------:R-:W-:Y:S01]  /*0ca0*/  IADD3.X R3, R13, UR4, RZ, P1, !PT ;  /* 0x000000040d037c10 */ /* 0x000fe20008ffe4ff */
[----:B------:R-:W-:Y:S01]  /*0cb0*/  UIADD3 UR4, UR5, 0x2000, URZ ;  /* 0x0000200005047890 */ /* 0x000fe2000fffe03f */
[----:B------:R-:W-:-:S02]  /*0cc0*/  IADD3 R0, R9, R0, RZ ;  /* 0x0000000009007210 */ /* 0x000fc40007ffe0ff */
[----:B------:R-:W-:Y:S01]  /*0cd0*/  LEA R9, P0, R8, R14, 0x7 ;  /* 0x0000000e08097211 */ /* 0x000fe200078038ff */
[----:B------:R2:W-:Y:S01]  /*0ce0*/  LDGSTS.E.BYPASS.LTC128B.128 [R197+0x1800], desc[UR16][R2.64] ;  /* 0x0180000002c57fae */ /* 0x0005e2000b901d50 */
[----:B------:R-:W-:Y:S02]  /*0cf0*/  IADD3 R4, P1, R6, UR15, RZ ;  /* 0x0000000f06047c10 */ /* 0x000fe4000ff3e0ff */
[----:B------:R-:W-:Y:S01]  /*0d00*/  LEA.HI.X R8, R8, R10, R0, 0x7, P0 ;  /* 0x0000000a08087211 */ /* 0x000fe200000f3c00 */
[----:B------:R-:W-:Y:S01]  /*0d10*/  LDGSTS.E.BYPASS.LTC128B.128 [R197+0x2000], desc[UR16][R6.64] ;  /* 0x0200000006c57fae */ /* 0x000fe2000b901d50 */
[----:B------:R-:W-:Y:S02]  /*0d20*/  IADD3.X R5, R7, UR14, RZ, P1, !PT ;  /* 0x0000000e07057c10 */ /* 0x000fe40008ffe4ff */
[----:B------:R-:W-:-:S03]  /*0d30*/  SHF.L.U32 R0, R11, 0x6, RZ ;  /* 0x000000060b007819 */ /* 0x000fc600000006ff */
[----:B------:R3:W-:Y:S01]  /*0d40*/  LDGSTS.E.BYPASS.LTC128B.128 [R197+0x2800], desc[UR16][R4.64] ;  /* 0x0280000004c57fae */ /* 0x0007e2000b901d50 */
[----:B------:R-:W-:Y:S02]  /*0d50*/  LOP3.LUT R0, R0, 0xc0, RZ, 0xc0, !PT ;  /* 0x000000c000007812 */ /* 0x000fe400078ec0ff */
[----:B--2---:R-:W-:-:S04]  /*0d60*/  IADD3 R2, P0, R4, UR15, RZ ;  /* 0x0000000f04027c10 */ /* 0x004fc8000ff1e0ff */
[----:B------:R-:W-:-:S05]  /*0d70*/  IADD3.X R3, R5, UR14, RZ, P0, !PT ;  /* 0x0000000e05037c10 */ /* 0x000fca00087fe4ff */
[----:B------:R2:W-:Y:S01]  /*0d80*/  LDGSTS.E.BYPASS.LTC128B.128 [R197+0x3000], desc[UR16][R2.64] ;  /* 0x0300000002c57fae */ /* 0x0005e2000b901d50 */
[----:B---3--:R-:W-:-:S04]  /*0d90*/  IADD3 R4, P0, R2, UR15, RZ ;  /* 0x0000000f02047c10 */ /* 0x008fc8000ff1e0ff */
[----:B------:R-:W-:-:S05]  /*0da0*/  IADD3.X R5, R3, UR14, RZ, P0, !PT ;  /* 0x0000000e03057c10 */ /* 0x000fca00087fe4ff */
[----:B------:R3:W-:Y:S04]  /*0db0*/  LDGSTS.E.BYPASS.LTC128B.128 [R197+0x3800], desc[UR16][R4.64] ;  /* 0x0380000004c57fae */ /* 0x0007e8000b901d50 */
[----:B------:R-:W0:Y:S01]  /*0dc0*/  LDGDEPBAR ;  /* 0x00000000000079af */ /* 0x000e220000000000 */
[----:B--2---:R-:W-:Y:S02]  /*0dd0*/  LOP3.LUT R3, R0, 0x8, R25, 0xf8, !PT ;  /* 0x0000000800037812 */ /* 0x004fe400078ef819 */
[----:B------:R-:W-:Y:S02]  /*0de0*/  SHF.R.U32.HI R0, RZ, 0x3, R0 ;  /* 0x00000003ff007819 */ /* 0x000fe40000011600 */
[----:B------:R-:W-:Y:S02]  /*0df0*/  LEA R2, P0, R9, UR8, 0x1 ;  /* 0x0000000809027c11 */ /* 0x000fe4000f8008ff */
[----:B-1----:R-:W-:Y:S01]  /*0e00*/  LOP3.LUT R10, R3, R0, RZ, 0x3c, !PT ;  /* 0x00000000030a7212 */ /* 0x002fe200078e3cff */
[----:B------:R-:W-:Y:S01]  /*0e10*/  IMAD.SHL.U32 R0, R20, 0x40, RZ ;  /* 0x0000004014007824 */ /* 0x000fe200078e00ff */
[----:B------:R-:W-:-:S02]  /*0e20*/  LEA.HI.X R3, R9, UR9, R8, 0x1, P0 ;  /* 0x0000000909037c11 */ /* 0x000fc400080f0c08 */
[----:B---3--:R-:W-:Y:S01]  /*0e30*/  SHF.L.U32 R4, R26, 0x5, RZ ;  /* 0x000000051a047819 */ /* 0x008fe200000006ff */
[----:B------:R-:W-:-:S04]  /*0e40*/  DEPBAR.LE SB0, 0x0 ;  /* 0x000080000000791a */ /* 0x000fc80000000000 */
[----:B------:R-:W-:Y:S01]  /*0e50*/  BAR.SYNC.DEFER_BLOCKING 0x0 ;  /* 0x0000000000007b1d */ /* 0x000fe20000010000 */
[----:B------:R-:W-:Y:S02]  /*0e60*/  SHF.L.U32 R5, R22, 0x3, RZ ;  /* 0x0000000316057819 */ /* 0x000fe400000006ff */
[----:B------:R-:W-:Y:S02]  /*0e70*/  LOP3.LUT R0, R0, 0xc0, RZ, 0xc0, !PT ;  /* 0x000000c000007812 */ /* 0x000fe400078ec0ff */
[----:B------:R-:W-:Y:S02]  /*0e80*/  LOP3.LUT R163, R4, 0xffffff00, RZ, 0xc0, !PT ;  /* 0xffffff0004a37812 */ /* 0x000fe400078ec0ff */
[----:B------:R-:W-:Y:S02]  /*0e90*/  LOP3.LUT R7, R0, 0x8, R5, 0xf8, !PT ;  /* 0x0000000800077812 */ /* 0x000fe400078ef805 */
[----:B------:R-:W-:Y:S01]  /*0ea0*/  SHF.R.U32.HI R6, RZ, 0x3, R0 ;  /* 0x00000003ff067819 */ /* 0x000fe20000011600 */
[----:B------:R-:W-:Y:S01]  /*0eb0*/  IMAD R5, R21, 0x200, R163 ;  /* 0x0000020015057824 */ /* 0x000fe200078e02a3 */
[----:B------:R-:W-:-:S02]  /*0ec0*/  IADD3 R4, P0, R2, UR18, RZ ;  /* 0x0000001202047c10 */ /* 0x000fc4000ff1e0ff */
[----:B------:R-:W-:Y:S02]  /*0ed0*/  LEA R8, R22, R24, 0x3 ;  /* 0x0000001816087211 */ /* 0x000fe400078e18ff */
[----:B------:R-:W-:Y:S02]  /*0ee0*/  LOP3.LUT R157, R7, R6, RZ, 0x3c, !PT ;  /* 0x00000006079d7212 */ /* 0x000fe400078e3cff */
[----:B------:R-:W-:Y:S02]  /*0ef0*/  LEA R9, R177, R5, 0x5 ;  /* 0x00000005b1097211 */ /* 0x000fe400078e28ff */
[----:B------:R-:W-:Y:S02]  /*0f00*/  IADD3 R6, P1, R4, UR18, RZ ;  /* 0x0000001204067c10 */ /* 0x000fe4000ff3e0ff */
[----:B------:R-:W-:Y:S02]  /*0f10*/  IADD3.X R5, R3, UR20, RZ, P0, !PT ;  /* 0x0000001403057c10 */ /* 0x000fe400087fe4ff */
[----:B------:R-:W-:Y:S01]  /*0f20*/  LEA R0, R8, R10, 0x5 ;  /* 0x0000000a08007211 */ /* 0x000fe200078e28ff */
[----:B------:R-:W-:Y:S01]  /*0f30*/  @!PT LDS RZ, [RZ] ;  /* 0x00000000fffff984 */ /* 0x000fe20000000800 */
[----:B------:R-:W-:Y:S01]  /*0f40*/  @!PT LDS RZ, [RZ] ;  /* 0x00000000fffff984 */ /* 0x000fe20000000800 */
[----:B------:R-:W-:Y:S01]  /*0f50*/  @!PT LDS RZ, [RZ] ;  /* 0x00000000fffff984 */ /* 0x000fe20000000800 */
[----:B------:R1:W-:Y:S01]  /*0f60*/  LDGSTS.E.BYPASS.LTC128B.128 [R197+0x4000], desc[UR16][R2.64] ;  /* 0x0400000002c57fae */ /* 0x0003e2000b901d50 */
[----:B------:R-:W-:-:S02]  /*0f70*/  IADD3 R8, P0, R6, UR18, RZ ;  /* 0x0000001206087c10 */ /* 0x000fc4000ff1e0ff */
[----:B------:R-:W-:Y:S01]  /*0f80*/  IADD3.X R7, R5, UR20, RZ, P1, !PT ;  /* 0x0000001405077c10 */ /* 0x000fe20008ffe4ff */
[----:B------:R-:W-:Y:S01]  /*0f90*/  LDGSTS.E.BYPASS.LTC128B.128 [R197+0x4800], desc[UR16][R4.64] ;  /* 0x0480000004c57fae */ /* 0x000fe2000b901d50 */
[----:B------:R-:W-:Y:S02]  /*0fa0*/  LOP3.LUT P1, RZ, R20, 0x2, RZ, 0xc0, !PT ;  /* 0x0000000214ff7812 */ /* 0x000fe4000782c0ff */
[----:B------:R-:W-:Y:S01]  /*0fb0*/  LEA R185, R0, UR4, 0x1 ;  /* 0x0000000400b97c11 */ /* 0x000fe2000f8e08ff */
[----:B------:R2:W-:Y:S01]  /*0fc0*/  LDGSTS.E.BYPASS.LTC128B.128 [R197+0x5000], desc[UR16][R6.64] ;  /* 0x0500000006c57fae */ /* 0x0005e2000b901d50 */
[----:B------:R-:W-:Y:S02]  /*0fd0*/  ULDC UR4, c[0x0][0x39c] ;  /* 0x0000e70000047ab9 */ /* 0x000fe40000000800 */
[----:B------:R-:W-:Y:S02]  /*0fe0*/  IADD3 R188, R185, 0x20, RZ ;  /* 0x00000020b9bc7810 */ /* 0x000fe40007ffe0ff */
[----:B-1----:R-:W-:-:S02]  /*0ff0*/  IADD3 R2, R157, R9, RZ ;  /* 0x000000099d027210 */ /* 0x002fc40007ffe0ff */
[----:B------:R-:W-:Y:S02]  /*1000*/  IADD3.X R9, R7, UR20, RZ, P0, !PT ;  /* 0x0000001407097c10 */ /* 0x000fe400087fe4ff */
[----:B------:R-:W-:Y:S02]  /*1010*/  LEA R3, R0, UR5, 0x1 ;  /* 0x0000000500037c11 */ /* 0x000fe4000f8e08ff */
[----:B------:R-:W-:Y:S01]  /*1020*/  LEA R186, R2, UR5, 0x1 ;  /* 0x0000000502ba7c11 */ /* 0x000fe2000f8e08ff */
[----:B------:R1:W-:Y:S01]  /*1030*/  LDGSTS.E.BYPASS.LTC128B.128 [R197+0x5800], desc[UR16][R8.64] ;  /* 0x0580000008c57fae */ /* 0x0003e2000b901d50 */
[----:B------:R-:W-:Y:S01]  /*1040*/  LOP3.LUT P0, RZ, R11, 0x2, RZ, 0xc0, !PT ;  /* 0x000000020bff7812 */ /* 0x000fe2000780c0ff */
[----:B------:R-:W-:Y:S02]  /*1050*/  IMAD.MOV.U32 R2, RZ, RZ, 0x20 ;  /* 0x00000020ff027424 */ /* 0x000fe400078e00ff */
[----:B------:R-:W-:Y:S03]  /*1060*/  LDSM.16.M88.4 R16, [R186] ;  /* 0x00000000ba10783b */ /* 0x000fe60000000200 */
[----:B------:R-:W-:Y:S01]  /*1070*/  SEL R0, R2, 0xffffffe0, !P1 ;  /* 0xffffffe002007807 */ /* 0x000fe20004800000 */
[----:B------:R-:W3:Y:S03]  /*1080*/  LDSM.16.M88.4 R44, [R3+0x2000] ;  /* 0x00200000032c783b */ /* 0x000ee60000000200 */
[----:B------:R-:W-:Y:S01]  /*1090*/  IADD3 R187, R186, R0, RZ ;  /* 0x00000000babb7210 */ /* 0x000fe20007ffe0ff */
[----:B------:R-:W4:Y:S02]  /*10a0*/  LDSM.16.M88.4 R12, [R186+0x1000] ;  /* 0x00100000ba0c783b */ /* 0x000f240000000200 */
[----:B------:R-:W-:-:S02]  /*10b0*/  @P0 IADD3 R188, R185, -0x20, RZ ;  /* 0xffffffe0b9bc0810 */ /* 0x000fc40007ffe0ff */
[----:B--2---:R-:W-:Y:S01]  /*10c0*/  LDSM.16.M88.4 R4, [R187+0x1000] ;  /* 0x00100000bb04783b */ /* 0x004fe20000000200 */
[----:B------:R-:W-:-:S03]  /*10d0*/  ISETP.GE.AND P0, PT, R104, 0x81, PT ;  /* 0x000000816800780c */ /* 0x000fc60003f06270 */
[----:B------:R-:W-:Y:S04]  /*10e0*/  LDSM.16.M88.4 R60, [R188] ;  /* 0x00000000bc3c783b */ /* 0x000fe80000000200 */
[----:B------:R-:W2:Y:S04]  /*10f0*/  LDSM.16.M88.4 R76, [R3+0x2400] ;  /* 0x00240000034c783b */ /* 0x000ea80000000200 */
[----:B-1----:R-:W1:Y:S04]  /*1100*/  LDSM.16.M88.4 R8, [R187] ;  /* 0x00000000bb08783b */ /* 0x002e680000000200 */
[----:B------:R-:W1:Y:S04]  /*1110*/  LDSM.16.M88.4 R96, [R188+0x400] ;  /* 0x00040000bc60783b */ /* 0x000e680000000200 */
[----:B------:R-:W1:Y:S04]  /*1120*/  LDSM.16.M88.4 R88, [R3+0x2800] ;  /* 0x002800000358783b */ /* 0x000e680000000200 */
[----:B------:R-:W1:Y:S04]  /*1130*/  LDSM.16.M88.4 R100, [R188+0x800] ;  /* 0x00080000bc64783b */ /* 0x000e680000000200 */
[----:B------:R-:W1:Y:S01]  /*1140*/  LDSM.16.M88.4 R80, [R3+0x2c00] ;  /* 0x002c00000350783b */ /* 0x000e620000000200 */
[-C--:B---3--:R-:W-:Y:S03]  /*1150*/  HMMA.16816.F32 R20, R16, R44.reuse, RZ ;  /* 0x0000002c1014723c */ /* 0x088fe600000018ff */
[----:B------:R-:W3:Y:S04]  /*1160*/  LDSM.16.M88.4 R92, [R188+0xc00] ;  /* 0x000c0000bc5c783b */ /* 0x000ee80000000200 */
[----:B------:R-:W3:Y:S01]  /*1170*/  LDSM.16.M88.4 R68, [R3+0x3000] ;  /* 0x003000000344783b */ /* 0x000ee20000000200 */
[C---:B----4-:R-:W-:Y:S03]  /*1180*/  HMMA.16816.F32 R24, R12.reuse, R44, RZ ;  /* 0x0000002c0c18723c */ /* 0x050fe600000018ff */
[----:B------:R-:W4:Y:S04]  /*1190*/  LDSM.16.M88.4 R84, [R188+0x1000] ;  /* 0x00100000bc54783b */ /* 0x000f280000000200 */
[----:B------:R-:W4:Y:S01]  /*11a0*/  LDSM.16.M88.4 R56, [R3+0x3400] ;  /* 0x003400000338783b */ /* 0x000f220000000200 */
[----:B--2---:R-:W-:Y:S03]  /*11b0*/  HMMA.16816.F32 R28, R12, R76, RZ ;  /* 0x0000004c0c1c723c */ /* 0x004fe600000018ff */
[----:B------:R-:W2:Y:S04]  /*11c0*/  LDSM.16.M88.4 R64, [R188+0x1400] ;  /* 0x00140000bc40783b */ /* 0x000ea80000000200 */
[----:B------:R-:W2:Y:S01]  /*11d0*/  LDSM.16.M88.4 R48, [R3+0x3800] ;  /* 0x003800000330783b */ /* 0x000ea20000000200 */
[-C--:B-1----:R-:W-:Y:S03]  /*11e0*/  HMMA.16816.F32 R20, R8, R60.reuse, R20 ;  /* 0x0000003c0814723c */ /* 0x082fe60000001814 */
[----:B------:R-:W1:Y:S04]  /*11f0*/  LDSM.16.M88.4 R72, [R188+0x1800] ;  /* 0x00180000bc48783b */ /* 0x000e680000000200 */
[----:B------:R-:W1:Y:S01]  /*1200*/  LDSM.16.M88.4 R40, [R3+0x3c00] ;  /* 0x003c00000328783b */ /* 0x000e620000000200 */
[----:B------:R-:W-:Y:S03]  /*1210*/  HMMA.16816.F32 R32, R4, R60, R24 ;  /* 0x0000003c0420723c */ /* 0x000fe60000001818 */
[----:B------:R-:W1:Y:S03]  /*1220*/  LDSM.16.M88.4 R52, [R188+0x1c00] ;  /* 0x001c0000bc34783b */ /* 0x000e660000000200 */
[----:B------:R-:W-:Y:S01]  /*1230*/  HMMA.16816.F32 R24, R16, R76, RZ ;  /* 0x0000004c1018723c */ /* 0x000fe200000018ff */
[----:B------:R-:W0:Y:S05]  /*1240*/  LDGDEPBAR ;  /* 0x00000000000079af */ /* 0x000e2a0000000000 */
[----:B------:R-:W-:Y:S04]  /*1250*/  HMMA.16816.F32 R36, R4, R96, R28 ;  /* 0x000000600424723c */ /* 0x000fe8000000181c */
[----:B------:R-:W-:-:S02]  /*1260*/  FMUL.FTZ R2, R20, UR4 ;  /* 0x0000000414027c20 */ /* 0x000fc40008410000 */
[----:B------:R-:W-:Y:S02]  /*1270*/  HMMA.16816.F32 R28, R12, R88, RZ ;  /* 0x000000580c1c723c */ /* 0x000fe400000018ff */
[----:B------:R3:W-:Y:S01]  /*1280*/  MUFU.TANH R111, R2 ;  /* 0x00000002006f7308 */ /* 0x0007e20000002400 */
[----:B------:R-:W-:-:S04]  /*1290*/  DEPBAR.LE SB0, 0x0 ;  /* 0x000080000000791a */ /* 0x000fc80000000000 */
[----:B---3--:R-:W-:-:S04]  /*12a0*/  FMUL.FTZ R2, R21, UR4 ;  /* 0x0000000415027c20 */ /* 0x008fc80008410000 */
[----:B------:R3:W1:-:S13]  /*12b0*/  MUFU.TANH R110, R2 ;  /* 0x00000002006e7308 */ /* 0x00065a0000002400 */
[----:B------:R-:W-:Y:S01]  /*12c0*/  HMMA.16816.F32 R28, R4, R100, R28 ;  /* 0x00000064041c723c */ /* 0x000fe2000000181c */
[----:B---3--:R-:W-:-:S04]  /*12d0*/  FMUL.FTZ R2, R22, UR4 ;  /* 0x0000000416027c20 */ /* 0x008fc80008410000 */
        /* <DEDUP_REMOVED lines=30> */
[----:B------:R-:W-:Y:S04]  /*14c0*/  HMMA.16816.F32 R36, R12, R80, RZ ;  /* 0x000000500c24723c */ /* 0x000fe800000018ff */
[----:B------:R3:W-:Y:S02]  /*14d0*/  MUFU.TANH R151, R2 ;  /* 0x0000000200977308 */ /* 0x0007e40000002400 */
[----:B---3--:R-:W-:-:S06]  /*14e0*/  FMUL.FTZ R2, R20, UR4 ;  /* 0x0000000414027c20 */ /* 0x008fcc0008410000 */
[----:B------:R3:W-:-:S12]  /*14f0*/  MUFU.TANH R96, R2 ;  /* 0x0000000200607308 */ /* 0x0007d80000002400 */
[----:B------:R-:W-:Y:S01]  /*1500*/  HMMA.16816.F32 R36, R4, R92, R36 ;  /* 0x0000005c0424723c */ /* 0x000fe20000001824 */
[----:B---3--:R-:W-:-:S04]  /*1510*/  FMUL.FTZ R2, R21, UR4 ;  /* 0x0000000415027c20 */ /* 0x008fc80008410000 */
        /* <DEDUP_REMOVED lines=18> */
[----:B----4-:R-:W-:Y:S06]  /*1640*/  HMMA.16816.F32 R32, R4, R84, R28 ;  /* 0x000000540420723c */ /* 0x010fec000000181c */
[----:B------:R-:W-:Y:S01]  /*1650*/  HMMA.16816.F32 R28, R12, R56, RZ ;  /* 0x000000380c1c723c */ /* 0x000fe200000018ff */
        /* <DEDUP_REMOVED lines=9> */
[----:B------:R3:W-:-:S15]  /*16f0*/  MUFU.TANH R131, R2 ;  /* 0x0000000200837308 */ /* 0x0007de0000002400 */
[----:B------:R-:W-:-:S03]  /*1700*/  NOP ;  /* 0x0000000000007918 */ /* 0x000fc60000000000 */
[----:B--2---:R-:W-:Y:S01]  /*1710*/  HMMA.16816.F32 R24, R8, R64, R24 ;  /* 0x000000400818723c */ /* 0x004fe20000001818 */
[----:B---3--:R-:W-:-:S04]  /*1720*/  FMUL.FTZ R2, R37, UR4 ;  /* 0x0000000425027c20 */ /* 0x008fc80008410000 */
[----:B------:R2:W-:Y:S02]  /*1730*/  MUFU.TANH R130, R2 ;  /* 0x0000000200827308 */ /* 0x0005e40000002400 */
[----:B--2---:R-:W-:-:S06]  /*1740*/  FMUL.FTZ R2, R38, UR4 ;  /* 0x0000000426027c20 */ /* 0x004fcc0008410000 */
[----:B------:R2:W-:Y:S02]  /*1750*/  MUFU.TANH R159, R2 ;  /* 0x00000002009f7308 */ /* 0x0005e40000002400 */
[----:B--2---:R-:W-:Y:S02]  /*1760*/  FMUL.FTZ R2, R39, UR4 ;  /* 0x0000000427027c20 */ /* 0x004fe40008410000 */
[----:B------:R-:W-:Y:S04]  /*1770*/  HMMA.16816.F32 R36, R4, R64, R28 ;  /* 0x000000400424723c */ /* 0x000fe8000000181c */
[----:B------:R2:W-:Y:S02]  /*1780*/  MUFU.TANH R158, R2 ;  /* 0x00000002009e7308 */ /* 0x0005e40000002400 */
[----:B------:R-:W-:Y:S01]  /*1790*/  HMMA.16816.F32 R28, R16, R48, RZ ;  /* 0x00000030101c723c */ /* 0x000fe200000018ff */
[----:B--2---:R-:W-:-:S05]  /*17a0*/  FMUL.FTZ R2, R20, UR4 ;  /* 0x0000000414027c20 */ /* 0x004fca0008410000 */
[----:B------:R2:W-:-:S15]  /*17b0*/  MUFU.TANH R68, R2 ;  /* 0x0000000200447308 */ /* 0x0005de0000002400 */
[----:B------:R-:W-:-:S03]  /*17c0*/  NOP ;  /* 0x0000000000007918 */ /* 0x000fc60000000000 */
[----:B-1----:R-:W-:Y:S01]  /*17d0*/  HMMA.16816.F32 R28, R8, R72, R28 ;  /* 0x00000048081c723c */ /* 0x002fe2000000181c */
[----:B--2---:R-:W-:-:S04]  /*17e0*/  FMUL.FTZ R2, R21, UR4 ;  /* 0x0000000415027c20 */ /* 0x004fc80008410000 */
        /* <DEDUP_REMOVED lines=44> */
[----:B------:R1:W-:-:S12]  /*1ab0*/  MUFU.TANH R154, R2 ;  /* 0x00000002009a7308 */ /* 0x0003d80000002400 */
[----:B------:R-:W-:Y:S01]  /*1ac0*/  FMUL.FTZ R28, R28, UR4 ;  /* 0x000000041c1c7c20 */ /* 0x000fe20008410000 */
[----:B------:R-:W-:Y:S01]  /*1ad0*/  FMUL.FTZ R29, R29, UR4 ;  /* 0x000000041d1d7c20 */ /* 0x000fe20008410000 */
[----:B------:R-:W-:Y:S01]  /*1ae0*/  FMUL.FTZ R30, R30, UR4 ;  /* 0x000000041e1e7c20 */ /* 0x000fe20008410000 */
[----:B------:R-:W-:Y:S01]  /*1af0*/  FMUL.FTZ R31, R31, UR4 ;  /* 0x000000041f1f7c20 */ /* 0x000fe20008410000 */
[----:B------:R-:W-:Y:S08]  /*1b00*/  MUFU.TANH R56, R28 ;  /* 0x0000001c00387308 */ /* 0x000ff00000002400 */
[----:B------:R-:W-:Y:S01]  /*1b10*/  MUFU.TANH R89, R30 ;  /* 0x0000001e00597308 */ /* 0x000fe20000002400 */
[----:B-1----:R-:W-:-:S07]  /*1b20*/  FMUL.FTZ R2, R21, UR4 ;  /* 0x0000000415027c20 */ /* 0x002fce0008410000 */
[----:B------:R1:W-:Y:S08]  /*1b30*/  MUFU.TANH R164, R2 ;  /* 0x0000000200a47308 */ /* 0x0003f00000002400 */
[----:B------:R-:W-:Y:S01]  /*1b40*/  MUFU.TANH R178, R31 ;  /* 0x0000001f00b27308 */ /* 0x000fe20000002400 */
[----:B-1----:R-:W-:-:S07]  /*1b50*/  FMUL.FTZ R2, R22, UR4 ;  /* 0x0000000416027c20 */ /* 0x002fce0008410000 */
[----:B------:R1:W-:Y:S02]  /*1b60*/  MUFU.TANH R173, R2 ;  /* 0x0000000200ad7308 */ /* 0x0003e40000002400 */
[----:B-1----:R-:W-:Y:S02]  /*1b70*/  FMUL.FTZ R2, R23, UR4 ;  /* 0x0000000417027c20 */ /* 0x002fe40008410000 */
[----:B------:R-:W-:Y:S04]  /*1b80*/  HMMA.16816.F32 R20, R4, R52, R24 ;  /* 0x000000340414723c */ /* 0x000fe80000001818 */
[----:B------:R1:W-:Y:S02]  /*1b90*/  MUFU.TANH R53, R29 ;  /* 0x0000001d00357308 */ /* 0x0003e40000002400 */
[----:B------:R-:W-:Y:S06]  /*1ba0*/  HMMA.16816.F32 R24, R12, R78, RZ ;  /* 0x0000004e0c18723c */ /* 0x000fec00000018ff */
[----:B------:R-:W-:Y:S01]  /*1bb0*/  MUFU.TANH R174, R2 ;  /* 0x0000000200ae7308 */ /* 0x000fe20000002400 */
[----:B-1----:R-:W-:Y:S06]  /*1bc0*/  HMMA.16816.F32 R28, R4, R62, R32 ;  /* 0x0000003e041c723c */ /* 0x002fec0000001820 */
[----:B------:R-:W-:Y:S05]  /*1bd0*/  HMMA.16816.F32 R32, R12, R90, RZ ;  /* 0x0000005a0c20723c */ /* 0x000fea00000018ff */
[----:B------:R-:W-:Y:S01]  /*1be0*/  FMUL.FTZ R20, R20, UR4 ;  /* 0x0000000414147c20 */ /* 0x000fe20008410000 */
[----:B------:R-:W-:Y:S01]  /*1bf0*/  FMUL.FTZ R21, R21, UR4 ;  /* 0x0000000415157c20 */ /* 0x000fe20008410000 */
[----:B------:R-:W-:Y:S01]  /*1c00*/  FMUL.FTZ R22, R22, UR4 ;  /* 0x0000000416167c20 */ /* 0x000fe20008410000 */
[----:B------:R-:W-:Y:S01]  /*1c10*/  FMUL.FTZ R23, R23, UR4 ;  /* 0x0000000417177c20 */ /* 0x000fe20008410000 */
[----:B------:R-:W-:Y:S08]  /*1c20*/  MUFU.TANH R169, R20 ;  /* 0x0000001400a97308 */ /* 0x000ff00000002400 */
[----:B------:R-:W-:Y:S01]  /*1c30*/  MUFU.TANH R170, R21 ;  /* 0x0000001500aa7308 */ /* 0x000fe20000002400 */
[----:B------:R-:W-:Y:S01]  /*1c40*/  FMUL.FTZ R28, R28, UR4 ;  /* 0x000000041c1c7c20 */ /* 0x000fe20008410000 */
[----:B------:R-:W-:Y:S01]  /*1c50*/  FMUL.FTZ R29, R29, UR4 ;  /* 0x000000041d1d7c20 */ /* 0x000fe20008410000 */
[----:B------:R-:W-:-:S05]  /*1c60*/  FMUL.FTZ R30, R30, UR4 ;  /* 0x000000041e1e7c20 */ /* 0x000fca0008410000 */
[----:B------:R-:W-:Y:S01]  /*1c70*/  MUFU.TANH R175, R22 ;  /* 0x0000001600af7308 */ /* 0x000fe20000002400 */
[----:B------:R-:W-:-:S07]  /*1c80*/  FMUL.FTZ R31, R31, UR4 ;  /* 0x000000041f1f7c20 */ /* 0x000fce0008410000 */
[----:B------:R1:W-:Y:S08]  /*1c90*/  MUFU.TANH R176, R23 ;  /* 0x0000001700b07308 */ /* 0x0003f00000002400 */
[----:B------:R-:W-:Y:S08]  /*1ca0*/  MUFU.TANH R85, R28 ;  /* 0x0000001c00557308 */ /* 0x000ff00000002400 */
[----:B------:R-:W-:Y:S01]  /*1cb0*/  MUFU.TANH R84, R29 ;  /* 0x0000001d00547308 */ /* 0x000fe20000002400 */
[----:B-1----:R-:W-:Y:S06]  /*1cc0*/  HMMA.16816.F32 R20, R4, R98, R24 ;  /* 0x000000620414723c */ /* 0x002fec0000001818 */
[----:B------:R-:W-:Y:S01]  /*1cd0*/  HMMA.16816.F32 R24, R12, R82, RZ ;  /* 0x000000520c18723c */ /* 0x000fe200000018ff */
[----:B------:R-:W-:Y:S08]  /*1ce0*/  MUFU.TANH R101, R30 ;  /* 0x0000001e00657308 */ /* 0x000ff00000002400 */
[----:B------:R1:W-:Y:S09]  /*1cf0*/  MUFU.TANH R100, R31 ;  /* 0x0000001f00647308 */ /* 0x0003f20000002400 */
[----:B------:R-:W-:Y:S01]  /*1d00*/  FMUL.FTZ R20, R20, UR4 ;  /* 0x0000000414147c20 */ /* 0x000fe20008410000 */
[----:B------:R-:W-:Y:S01]  /*1d10*/  FMUL.FTZ R21, R21, UR4 ;  /* 0x0000000415157c20 */ /* 0x000fe20008410000 */
[----:B------:R-:W-:Y:S01]  /*1d20*/  FMUL.FTZ R22, R22, UR4 ;  /* 0x0000000416167c20 */ /* 0x000fe20008410000 */
[----:B------:R-:W-:Y:S01]  /*1d30*/  FMUL.FTZ R23, R23, UR4 ;  /* 0x0000000417177c20 */ /* 0x000fe20008410000 */
[----:B------:R-:W-:Y:S01]  /*1d40*/  MUFU.TANH R77, R20 ;  /* 0x00000014004d7308 */ /* 0x000fe20000002400 */
[----:B-1----:R-:W-:Y:S07]  /*1d50*/  HMMA.16816.F32 R28, R4, R102, R32 ;  /* 0x00000066041c723c */ /* 0x002fee0000001820 */
[----:B------:R-:W-:Y:S01]  /*1d60*/  MUFU.TANH R76, R21 ;  /* 0x00000015004c7308 */ /* 0x000fe20000002400 */
[----:B------:R-:W-:Y:S07]  /*1d70*/  HMMA.16816.F32 R32, R12, R70, RZ ;  /* 0x000000460c20723c */ /* 0x000fee00000018ff */
[----:B------:R-:W-:Y:S08]  /*1d80*/  MUFU.TANH R107, R22 ;  /* 0x00000016006b7308 */ /* 0x000ff00000002400 */
[----:B------:R1:W-:Y:S01]  /*1d90*/  MUFU.TANH R115, R23 ;  /* 0x0000001700737308 */ /* 0x0003e20000002400 */
[----:B------:R-:W-:Y:S01]  /*1da0*/  FMUL.FTZ R28, R28, UR4 ;  /* 0x000000041c1c7c20 */ /* 0x000fe20008410000 */
[----:B------:R-:W-:Y:S01]  /*1db0*/  FMUL.FTZ R29, R29, UR4 ;  /* 0x000000041d1d7c20 */ /* 0x000fe20008410000 */
[----:B------:R-:W-:Y:S01]  /*1dc0*/  FMUL.FTZ R30, R30, UR4 ;  /* 0x000000041e1e7c20 */ /* 0x000fe20008410000 */
[----:B------:R-:W-:-:S04]  /*1dd0*/  FMUL.FTZ R31, R31, UR4 ;  /* 0x000000041f1f7c20 */ /* 0x000fc80008410000 */
        /* <DEDUP_REMOVED lines=13> */
[C---:B------:R-:W-:Y:S07]  /*1eb0*/  HMMA.16816.F32 R32, R12.reuse, R50, RZ ;  /* 0x000000320c20723c */ /* 0x040fee00000018ff */
[----:B------:R-:W-:Y:S01]  /*1ec0*/  MUFU.TANH R129, R22 ;  /* 0x0000001600817308 */ /* 0x000fe20000002400 */
[----:B------:R-:W-:Y:S07]  /*1ed0*/  HMMA.16816.F32 R12, R12, R42, RZ ;  /* 0x0000002a0c0c723c */ /* 0x000fee00000018ff */
[----:B------:R1:W-:Y:S01]  /*1ee0*/  MUFU.TANH R132, R23 ;  /* 0x0000001700847308 */ /* 0x0003e20000002400 */
[----:B------:R-:W-:Y:S01]  /*1ef0*/  FMUL.FTZ R28, R28, UR4 ;  /* 0x000000041c1c7c20 */ /* 0x000fe20008410000 */
[----:B------:R-:W-:Y:S01]  /*1f00*/  FMUL.FTZ R29, R29, UR4 ;  /* 0x000000041d1d7c20 */ /* 0x000fe20008410000 */
[----:B------:R-:W-:Y:S01]  /*1f10*/  FMUL.FTZ R30, R30, UR4 ;  /* 0x000000041e1e7c20 */ /* 0x000fe20008410000 */
[----:B------:R-:W-:-:S04]  /*1f20*/  FMUL.FTZ R31, R31, UR4 ;  /* 0x000000041f1f7c20 */ /* 0x000fc80008410000 */
[----:B------:R-:W-:Y:S08]  /*1f30*/  MUFU.TANH R112, R28 ;  /* 0x0000001c00707308 */ /* 0x000ff00000002400 */
[----:B------:R-:W-:Y:S01]  /*1f40*/  MUFU.TANH R120, R29 ;  /* 0x0000001d00787308 */ /* 0x000fe20000002400 */
[C---:B-1----:R-:W-:Y:S06]  /*1f50*/  HMMA.16816.F32 R20, R4.reuse, R66, R24 ;  /* 0x000000420414723c */ /* 0x042fec0000001818 */
[C---:B------:R-:W-:Y:S01]  /*1f60*/  HMMA.16816.F32 R24, R4.reuse, R74, R32 ;  /* 0x0000004a0418723c */ /* 0x040fe20000001820 */
[----:B------:R-:W-:Y:S05]  /*1f70*/  MUFU.TANH R137, R30 ;  /* 0x0000001e00897308 */ /* 0x000fea0000002400 */
[----:B------:R-:W-:Y:S03]  /*1f80*/  HMMA.16816.F32 R4, R4, R54, R12 ;  /* 0x000000360404723c */ /* 0x000fe6000000180c */
[----:B------:R1:W-:Y:S03]  /*1f90*/  MUFU.TANH R141, R31 ;  /* 0x0000001f008d7308 */ /* 0x0003e60000002400 */
[C---:B------:R-:W-:Y:S06]  /*1fa0*/  HMMA.16816.F32 R12, R16.reuse, R78, RZ ;  /* 0x0000004e100c723c */ /* 0x040fec00000018ff */
[----:B------:R-:W-:Y:S01]  /*1fb0*/  FMUL.FTZ R20, R20, UR4 ;  /* 0x0000000414147c20 */ /* 0x000fe20008410000 */
[----:B------:R-:W-:Y:S01]  /*1fc0*/  FMUL.FTZ R21, R21, UR4 ;  /* 0x0000000415157c20 */ /* 0x000fe20008410000 */
[----:B------:R-:W-:Y:S01]  /*1fd0*/  FMUL.FTZ R22, R22, UR4 ;  /* 0x0000000416167c20 */ /* 0x000fe20008410000 */
[----:B------:R-:W-:Y:S01]  /*1fe0*/  FMUL.FTZ R23, R23, UR4 ;  /* 0x0000000417177c20 */ /* 0x000fe20008410000 */
[----:B------:R-:W-:Y:S02]  /*1ff0*/  MUFU.TANH R127, R20 ;  /* 0x00000014007f7308 */ /* 0x000fe40000002400 */
[----:B------:R-:W-:Y:S01]  /*2000*/  FMUL.FTZ R24, R24, UR4 ;  /* 0x0000000418187c20 */ /* 0x000fe20008410000 */
[----:B------:R-:W-:Y:S01]  /*2010*/  FMUL.FTZ R25, R25, UR4 ;  /* 0x0000000419197c20 */ /* 0x000fe20008410000 */
[----:B-1----:R-:W-:Y:S01]  /*2020*/  HMMA.16816.F32 R28, R16, R46, RZ ;  /* 0x0000002e101c723c */ /* 0x002fe200000018ff */
[----:B------:R-:W-:Y:S01]  /*2030*/  FMUL.FTZ R27, R27, UR4 ;  /* 0x000000041b1b7c20 */ /* 0x000fe20008410000 */
[----:B------:R-:W-:-:S02]  /*2040*/  FMUL.FTZ R2, R26, UR4 ;  /* 0x000000041a027c20 */ /* 0x000fc40008410000 */
[----:B------:R-:W-:Y:S01]  /*2050*/  MUFU.TANH R128, R21 ;  /* 0x0000001500807308 */ /* 0x000fe20000002400 */
[----:B------:R-:W-:Y:S01]  /*2060*/  FMUL.FTZ R4, R4, UR4 ;  /* 0x0000000404047c20 */ /* 0x000fe20008410000 */
[----:B------:R-:W-:Y:S01]  /*2070*/  FMUL.FTZ R5, R5, UR4 ;  /* 0x0000000405057c20 */ /* 0x000fe20008410000 */
[----:B------:R-:W-:Y:S01]  /*2080*/  FMUL.FTZ R6, R6, UR4 ;  /* 0x0000000406067c20 */ /* 0x000fe20008410000 */
[----:B------:R-:W-:-:S04]  /*2090*/  FMUL.FTZ R7, R7, UR4 ;  /* 0x0000000407077c20 */ /* 0x000fc80008410000 */
[----:B------:R-:W-:Y:S08]  /*20a0*/  MUFU.TANH R148, R22 ;  /* 0x0000001600947308 */ /* 0x000ff00000002400 */
[----:B------:R1:W-:Y:S08]  /*20b0*/  MUFU.TANH R153, R23 ;  /* 0x0000001700997308 */ /* 0x0003f00000002400 */
[----:B------:R-:W-:Y:S08]  /*20c0*/  MUFU.TANH R136, R24 ;  /* 0x0000001800887308 */ /* 0x000ff00000002400 */
[----:B------:R-:W-:Y:S01]  /*20d0*/  MUFU.TANH R140, R25 ;  /* 0x00000019008c7308 */ /* 0x000fe20000002400 */
[C---:B-1----:R-:W-:Y:S06]  /*20e0*/  HMMA.16816.F32 R20, R8.reuse, R62, R28 ;  /* 0x0000003e0814723c */ /* 0x042fec000000181c */
[----:B------:R-:W-:Y:S01]  /*20f0*/  HMMA.16816.F32 R28, R8, R98, R12 ;  /* 0x00000062081c723c */ /* 0x000fe2000000180c */
[----:B------:R1:W-:Y:S05]  /*2100*/  MUFU.TANH R162, R27 ;  /* 0x0000001b00a27308 */ /* 0x0003ea0000002400 */
[C---:B------:R-:W-:Y:S03]  /*2110*/  HMMA.16816.F32 R12, R16.reuse, R70, RZ ;  /* 0x00000046100c723c */ /* 0x040fe600000018ff */
[----:B------:R2:W-:Y:S08]  /*2120*/  MUFU.TANH R160, R2 ;  /* 0x0000000200a07308 */ /* 0x0005f00000002400 */
[----:B------:R-:W-:Y:S01]  /*2130*/  MUFU.TANH R152, R4 ;  /* 0x0000000400987308 */ /* 0x000fe20000002400 */
[----:B-1----:R-:W-:Y:S06]  /*2140*/  HMMA.16816.F32 R24, R16, R90, RZ ;  /* 0x0000005a1018723c */ /* 0x002fec00000018ff */
[----:B------:R-:W-:Y:S01]  /*2150*/  FMUL.FTZ R3, R30, UR4 ;  /* 0x000000041e037c20 */ /* 0x000fe20008410000 */
[----:B------:R-:W-:Y:S01]  /*2160*/  MUFU.TANH R161, R5 ;  /* 0x0000000500a17308 */ /* 0x000fe20000002400 */
[----:B--2---:R-:W-:-:S04]  /*2170*/  FMUL.FTZ R2, R20, UR4 ;  /* 0x0000000414027c20 */ /* 0x004fc80008410000 */
[----:B------:R-:W-:Y:S03]  /*2180*/  HMMA.16816.F32 R32, R8, R86, R12 ;  /* 0x000000560820723c */ /* 0x000fe6000000180c */
[----:B------:R1:W2:Y:S03]  /*2190*/  MUFU.TANH R47, R2 ;  /* 0x00000002002f7308 */ /* 0x0002a60000002400 */
[----:B------:R-:W-:Y:S05]  /*21a0*/  HMMA.16816.F32 R12, R16, R50, RZ ;  /* 0x00000032100c723c */ /* 0x000fea00000018ff */
[----:B------:R-:W-:Y:S01]  /*21b0*/  MUFU.TANH R165, R6 ;  /* 0x0000000600a57308 */ /* 0x000fe20000002400 */
[----:B------:R-:W-:Y:S07]  /*21c0*/  HMMA.16816.F32 R24, R8, R102, R24 ;  /* 0x000000660818723c */ /* 0x000fee0000001818 */
[----:B------:R3:W-:Y:S01]  /*21d0*/  MUFU.TANH R166, R7 ;  /* 0x0000000700a67308 */ /* 0x0007e20000002400 */
[----:B-1----:R-:W-:-:S07]  /*21e0*/  FMUL.FTZ R2, R21, UR4 ;  /* 0x0000000415027c20 */ /* 0x002fce0008410000 */
[----:B------:R1:W4:Y:S03]  /*21f0*/  MUFU.TANH R46, R2 ;  /* 0x00000002002e7308 */ /* 0x0003260000002400 */
[----:B------:R-:W-:Y:S05]  /*2200*/  HMMA.16816.F32 R12, R8, R74, R12 ;  /* 0x0000004a080c723c */ /* 0x000fea000000180c */
[----:B------:R2:W-:Y:S01]  /*2210*/  MUFU.TANH R48, R3 ;  /* 0x0000000300307308 */ /* 0x0005e20000002400 */
[----:B---3--:R-:W-:Y:S01]  /*2220*/  HMMA.16816.F32 R4, R16, R82, RZ ;  /* 0x000000521004723c */ /* 0x008fe200000018ff */
[----:B-1----:R-:W-:-:S06]  /*2230*/  FMUL.FTZ R2, R22, UR4 ;  /* 0x0000000416027c20 */ /* 0x002fcc0008410000 */
[----:B------:R1:W-:Y:S01]  /*2240*/  MUFU.TANH R52, R2 ;  /* 0x0000000200347308 */ /* 0x0003e20000002400 */
[----:B--2---:R-:W-:-:S07]  /*2250*/  FMUL.FTZ R3, R24, UR4 ;  /* 0x0000000418037c20 */ /* 0x004fce0008410000 */
[----:B------:R2:W-:Y:S09]  /*2260*/  MUFU.TANH R41, R3 ;  /* 0x0000000300297308 */ /* 0x0005f20000002400 */
[----:B------:R-:W-:Y:S01]  /*2270*/  HMMA.16816.F32 R36, R8, R94, R4 ;  /* 0x0000005e0824723c */ /* 0x000fe20000001804 */
[----:B-1----:R-:W-:-:S05]  /*2280*/  FMUL.FTZ R2, R23, UR4 ;  /* 0x0000000417027c20 */ /* 0x002fca0008410000 */
[C---:B------:R-:W-:Y:S01]  /*2290*/  HMMA.16816.F32 R4, R16.reuse, R58, RZ ;  /* 0x0000003a1004723c */ /* 0x040fe200000018ff */
[----:B------:R1:W-:Y:S05]  /*22a0*/  MUFU.TANH R49, R2 ;  /* 0x0000000200317308 */ /* 0x0003ea0000002400 */
[----:B------:R-:W-:Y:S01]  /*22b0*/  HMMA.16816.F32 R16, R16, R42, RZ ;  /* 0x0000002a1010723c */ /* 0x000fe200000018ff */
[----:B--2---:R-:W-:-:S04]  /*22c0*/  FMUL.FTZ R3, R25, UR4 ;  /* 0x0000000419037c20 */ /* 0x004fc80008410000 */
[----:B------:R2:W-:Y:S01]  /*22d0*/  MUFU.TANH R30, R3 ;  /* 0x00000003001e7308 */ /* 0x0005e20000002400 */
[----:B-1----:R-:W-:-:S07]  /*22e0*/  FMUL.FTZ R2, R28, UR4 ;  /* 0x000000041c027c20 */ /* 0x002fce0008410000 */
[----:B------:R1:W3:Y:S05]  /*22f0*/  MUFU.TANH R44, R2 ;  /* 0x00000002002c7308 */ /* 0x0002ea0000002400 */
[----:B------:R-:W-:Y:S01]  /*2300*/  HMMA.16816.F32 R20, R8, R66, R4 ;  /* 0x000000420814723c */ /* 0x000fe20000001804 */
[----:B--2---:R-:W-:-:S05]  /*2310*/  FMUL.FTZ R3, R36, UR4 ;  /* 0x0000000424037c20 */ /* 0x004fca0008410000 */
[----:B------:R-:W-:Y:S01]  /*2320*/  HMMA.16816.F32 R16, R8, R54, R16 ;  /* 0x000000360810723c */ /* 0x000fe20000001810 */
[----:B------:R2:W-:Y:S06]  /*2330*/  MUFU.TANH R36, R3 ;  /* 0x0000000300247308 */ /* 0x0005ec0000002400 */
[----:B------:R-:W-:Y:S01]  /*2340*/  FMUL.FTZ R11, R26, UR4 ;  /* 0x000000041a0b7c20 */ /* 0x000fe20008410000 */
[----:B-1----:R-:W-:-:S04]  /*2350*/  FMUL.FTZ R2, R29, UR4 ;  /* 0x000000041d027c20 */ /* 0x002fc80008410000 */
[----:B------:R1:W3:Y:S01]  /*2360*/  MUFU.TANH R45, R2 ;  /* 0x00000002002d7308 */ /* 0x0002e20000002400 */
[----:B--2---:R-:W-:-:S07]  /*2370*/  FMUL.FTZ R3, R37, UR4 ;  /* 0x0000000425037c20 */ /* 0x004fce0008410000 */
[----:B------:R2:W3:Y:S01]  /*2380*/  MUFU.TANH R29, R3 ;  /* 0x00000003001d7308 */ /* 0x0004e20000002400 */
[----:B-1----:R-:W-:-:S04]  /*2390*/  FMNMX.FTZ R2, R111, R110, !PT ;  /* 0x0000006e6f027209 */ /* 0x002fc80007810000 */
[----:B------:R-:W-:-:S04]  /*23a0*/  FMNMX.FTZ R2, R47, R2, !PT ;  /* 0x000000022f027209 */ /* 0x000fc80007810000 */
[----:B----4-:R-:W-:Y:S01]  /*23b0*/  FMNMX.FTZ R2, R46, R2, !PT ;  /* 0x000000022e027209 */ /* 0x010fe20007810000 */
[----:B--2---:R-:W-:-:S03]  /*23c0*/  FMUL.FTZ R3, R32, UR4 ;  /* 0x0000000420037c20 */ /* 0x004fc60008410000 */
[----:B------:R-:W-:Y:S01]  /*23d0*/  FMNMX.FTZ R2, R105, R2, !PT ;  /* 0x0000000269027209 */ /* 0x000fe20007810000 */
[----:B------:R1:W2:Y:S03]  /*23e0*/  MUFU.TANH R32, R3 ;  /* 0x0000000300207308 */ /* 0x0002a60000002400 */
[----:B------:R-:W-:-:S04]  /*23f0*/  FMNMX.FTZ R2, R106, R2, !PT ;  /* 0x000000026a027209 */ /* 0x000fc80007810000 */
[----:B---3--:R-:W-:-:S04]  /*2400*/  FMNMX.FTZ R2, R44, R2, !PT ;  /* 0x000000022c027209 */ /* 0x008fc80007810000 */
[----:B------:R-:W-:-:S04]  /*2410*/  FMNMX.FTZ R2, R45, R2, !PT ;  /* 0x000000022d027209 */ /* 0x000fc80007810000 */
[----:B------:R-:W-:Y:S01]  /*2420*/  FMNMX.FTZ R2, R96, R2, !PT ;  /* 0x0000000260027209 */ /* 0x000fe20007810000 */
[----:B-1----:R-:W-:-:S03]  /*2430*/  FMUL.FTZ R3, R33, UR4 ;  /* 0x0000000421037c20 */ /* 0x002fc60008410000 */
[----:B------:R-:W-:Y:S01]  /*2440*/  FMNMX.FTZ R2, R97, R2, !PT ;  /* 0x0000000261027209 */ /* 0x000fe20007810000 */
[----:B------:R1:W3:Y:S03]  /*2450*/  MUFU.TANH R28, R3 ;  /* 0x00000003001c7308 */ /* 0x0002e60000002400 */
[----:B------:R-:W-:-:S04]  /*2460*/  FMNMX.FTZ R2, R41, R2, !PT ;  /* 0x0000000229027209 */ /* 0x000fc80007810000 */
[----:B------:R-:W-:-:S04]  /*2470*/  FMNMX.FTZ R2, R30, R2, !PT ;  /* 0x000000021e027209 */ /* 0x000fc80007810000 */
[----:B------:R-:W-:-:S04]  /*2480*/  FMNMX.FTZ R2, R81, R2, !PT ;  /* 0x0000000251027209 */ /* 0x000fc80007810000 */
[----:B------:R-:W-:Y:S01]  /*2490*/  FMNMX.FTZ R2, R88, R2, !PT ;  /* 0x0000000258027209 */ /* 0x000fe20007810000 */
[----:B-1----:R-:W-:-:S03]  /*24a0*/  FMUL.FTZ R3, R20, UR4 ;  /* 0x0000000414037c20 */ /* 0x002fc60008410000 */
[----:B------:R-:W-:Y:S01]  /*24b0*/  FMNMX.FTZ R2, R36, R2, !PT ;  /* 0x0000000224027209 */ /* 0x000fe20007810000 */
[----:B------:R1:W4:Y:S03]  /*24c0*/  MUFU.TANH R25, R3 ;  /* 0x0000000300197308 */ /* 0x0003260000002400 */
[----:B------:R-:W-:-:S04]  /*24d0*/  FMNMX.FTZ R2, R29, R2, !PT ;  /* 0x000000021d027209 */ /* 0x000fc80007810000 */
[----:B------:R-:W-:-:S04]  /*24e0*/  FMNMX.FTZ R2, R68, R2, !PT ;  /* 0x0000000244027209 */ /* 0x000fc80007810000 */
[----:B------:R-:W-:-:S04]  /*24f0*/  FMNMX.FTZ R2, R69, R2, !PT ;  /* 0x0000000245027209 */ /* 0x000fc80007810000 */
[----:B--2---:R-:W-:Y:S01]  /*2500*/  FMNMX.FTZ R2, R32, R2, !PT ;  /* 0x0000000220027209 */ /* 0x004fe20007810000 */
[----:B-1----:R-:W-:-:S03]  /*2510*/  FMUL.FTZ R3, R21, UR4 ;  /* 0x0000000415037c20 */ /* 0x002fc60008410000 */
[----:B---3--:R-:W-:Y:S01]  /*2520*/  FMNMX.FTZ R2, R28, R2, !PT ;  /* 0x000000021c027209 */ /* 0x008fe20007810000 */
[----:B------:R1:W2:Y:S03]  /*2530*/  MUFU.TANH R21, R3 ;  /* 0x0000000300157308 */ /* 0x0002a60000002400 */
[----:B------:R-:W-:-:S04]  /*2540*/  FMNMX.FTZ R2, R64, R2, !PT ;  /* 0x0000000240027209 */ /* 0x000fc80007810000 */
[----:B------:R-:W-:-:S04]  /*2550*/  FMNMX.FTZ R2, R61, R2, !PT ;  /* 0x000000023d027209 */ /* 0x000fc80007810000 */
[----:B----4-:R-:W-:Y:S01]  /*2560*/  FMNMX.FTZ R2, R25, R2, !PT ;  /* 0x0000000219027209 */ /* 0x010fe20007810000 */
[----:B-1----:R-:W-:-:S03]  /*2570*/  FMUL.FTZ R3, R12, UR4 ;  /* 0x000000040c037c20 */ /* 0x002fc60008410000 */
[----:B--2---:R-:W-:Y:S01]  /*2580*/  FMNMX.FTZ R2, R21, R2, !PT ;  /* 0x0000000215027209 */ /* 0x004fe20007810000 */
[----:B------:R1:W2:Y:S03]  /*2590*/  MUFU.TANH R24, R3 ;  /* 0x0000000300187308 */ /* 0x0002a60000002400 */
[----:B------:R-:W-:-:S04]  /*25a0*/  FMNMX.FTZ R2, R60, R2, !PT ;  /* 0x000000023c027209 */ /* 0x000fc80007810000 */
[----:B------:R-:W-:Y:S01]  /*25b0*/  FMNMX.FTZ R2, R57, R2, !PT ;  /* 0x0000000239027209 */ /* 0x000fe20007810000 */
[----:B-1----:R-:W-:-:S03]  /*25c0*/  FMUL.FTZ R3, R13, UR4 ;  /* 0x000000040d037c20 */ /* 0x002fc60008410000 */
[----:B--2---:R-:W-:Y:S01]  /*25d0*/  FMNMX.FTZ R2, R24, R2, !PT ;  /* 0x0000000218027209 */ /* 0x004fe20007810000 */
[----:B------:R1:W2:Y:S02]  /*25e0*/  MUFU.TANH R20, R3 ;  /* 0x0000000300147308 */ /* 0x0002a40000002400 */
[----:B-1----:R-:W-:Y:S01]  /*25f0*/  FMUL.FTZ R3, R16, UR4 ;  /* 0x0000000410037c20 */ /* 0x002fe20008410000 */
[----:B--2---:R-:W-:-:S05]  /*2600*/  FMNMX.FTZ R2, R20, R2, !PT ;  /* 0x0000000214027209 */ /* 0x004fca0007810000 */
[----:B------:R1:W2:Y:S01]  /*2610*/  MUFU.TANH R13, R3 ;  /* 0x00000003000d7308 */ /* 0x0002a20000002400 */
        /* <DEDUP_REMOVED lines=8> */
[----:B------:R-:W-:Y:S06]  /*26a0*/  BAR.SYNC.DEFER_BLOCKING 0x0 ;  /* 0x0000000000007b1d */ /* 0x000fec0000010000 */
[----:B------:R-:W-:Y:S05]  /*26b0*/  @!P0 BRA `(.L_x_539) ;  /* 0x0000000000588947 */ /* 0x000fea0003800000 */
[----:B------:R-:W-:-:S04]  /*26c0*/  LEA.HI.SX32 R2, R196, 0xfffffffe, 0x19 ;  /* 0xfffffffec4027811 */ /* 0x000fc800078fcaff */
[----:B------:R-:W-:Y:S01]  /*26d0*/  SHF.R.S32.HI R5, RZ, 0x1f, R2 ;  /* 0x0000001fff057819 */ /* 0x000fe20000011402 */
[C---:B------:R-:W-:Y:S02]  /*26e0*/  IMAD R4, R2.reuse, UR12, RZ ;  /* 0x0000000c02047c24 */ /* 0x040fe4000f8e02ff */
[----:B-1----:R-:W-:-:S04]  /*26f0*/  IMAD.WIDE.U32 R2, R2, UR19, R180 ;  /* 0x0000001302027c25 */ /* 0x002fc8000f8e00b4 */
        /* <DEDUP_REMOVED lines=18> */
.L_x_539:
[----:B------:R-:W4:Y:S01]  /*2820*/  SHFL.BFLY PT, R40, R10, 0x2, 0x1f ;  /* 0x0c401f000a287f89 */ /* 0x000f2200000e0000 */
[----:B---3--:R-:W-:Y:S01]  /*2830*/  FMUL.FTZ R2, R27, UR4 ;  /* 0x000000041b027c20 */ /* 0x008fe20008410000 */
[----:B------:R-:W-:Y:S01]  /*2840*/  ULDC UR6, c[0x0][0x2ec] ;  /* 0x0000bb0000067ab9 */ /* 0x000fe20000000800 */
[----:B------:R-:W-:Y:S01]  /*2850*/  FMNMX.FTZ R4, R125, R124, !PT ;  /* 0x0000007c7d047209 */ /* 0x000fe20007810000 */
[----:B------:R-:W3:Y:S08]  /*2860*/  MUFU.TANH R11, R11 ;  /* 0x0000000b000b7308 */ /* 0x000ef00000002400 */
[----:B------:R5:W3:Y:S01]  /*2870*/  MUFU.TANH R6, R2 ;  /* 0x0000000200067308 */ /* 0x000ae20000002400 */
[----:B----4-:R-:W-:Y:S01]  /*2880*/  FMNMX.FTZ R40, R10, R40, !PT ;  /* 0x000000280a287209 */ /* 0x010fe20007810000 */
[----:B-----5:R-:W-:-:S04]  /*2890*/  FMUL.FTZ R2, R38, UR4 ;  /* 0x0000000426027c20 */ /* 0x020fc80008410000 */
[----:B-1----:R-:W1:Y:S02]  /*28a0*/  SHFL.BFLY PT, R3, R40, 0x1, 0x1f ;  /* 0x0c201f0028037f89 */ /* 0x002e6400000e0000 */
[----:B------:R4:W5:Y:S02]  /*28b0*/  MUFU.TANH R7, R2 ;  /* 0x0000000200077308 */ /* 0x0009640000002400 */
[----:B----4-:R-:W-:-:S06]  /*28c0*/  FMUL.FTZ R2, R39, UR4 ;  /* 0x0000000427027c20 */ /* 0x010fcc0008410000 */
[----:B------:R4:W5:Y:S01]  /*28d0*/  MUFU.TANH R8, R2 ;  /* 0x0000000200087308 */ /* 0x0009620000002400 */
[----:B-1----:R-:W-:Y:S01]  /*28e0*/  FMNMX.FTZ R40, R40, R3, !PT ;  /* 0x0000000328287209 */ /* 0x002fe20007810000 */
[----:B------:R-:W-:-:S03]  /*28f0*/  FMUL.FTZ R3, R19, UR4 ;  /* 0x0000000413037c20 */ /* 0x000fc60008410000 */
[----:B------:R-:W-:-:S03]  /*2900*/  FSETP.NEU.FTZ.AND P1, PT, R40, -INF , PT ;  /* 0xff8000002800780b */ /* 0x000fc60003f3d000 */
[----:B------:R-:W-:Y:S01]  /*2910*/  MUFU.TANH R217, R3 ;  /* 0x0000000300d97308 */ /* 0x000fe20000002400 */
[----:B----4-:R-:W-:-:S07]  /*2920*/  FMUL.FTZ R2, R34, UR4 ;  /* 0x0000000422027c20 */ /* 0x010fce0008410000 */
[----:B------:R1:W4:Y:S02]  /*2930*/  MUFU.TANH R9, R2 ;  /* 0x0000000200097308 */ /* 0x0003240000002400 */
[----:B-1----:R-:W-:-:S06]  /*2940*/  FMUL.FTZ R2, R35, UR4 ;  /* 0x0000000423027c20 */ /* 0x002fcc0008410000 */
        /* <DEDUP_REMOVED lines=11> */
[----:B-1----:R-:W-:-:S05]  /*2a00*/  FMUL.FTZ R2, R40, UR6 ;  /* 0x0000000628027c20 */ /* 0x002fca0008410000 */
[----:B------:R-:W-:-:S05]  /*2a10*/  FSEL R2, R2, RZ, P1 ;  /* 0x000000ff02027208 */ /* 0x000fca0000800000 */
[----:B------:R-:W-:-:S04]  /*2a20*/  FFMA.FTZ R3, R111, UR6, -R2 ;  /* 0x000000066f037c23 */ /* 0x000fc80008010802 */
[----:B------:R1:W-:Y:S02]  /*2a30*/  MUFU.EX2 R218, R3 ;  /* 0x0000000300da7308 */ /* 0x0003e40000000800 */
[----:B-1----:R-:W-:-:S06]  /*2a40*/  FFMA.FTZ R3, R110, UR6, -R2 ;  /* 0x000000066e037c23 */ /* 0x002fcc0008010802 */
[----:B------:R1:W4:Y:S02]  /*2a50*/  MUFU.EX2 R215, R3 ;  /* 0x0000000300d77308 */ /* 0x0003240000000800 */
        /* <DEDUP_REMOVED lines=11> */
[----:B--2---:R-:W-:Y:S01]  /*2b10*/  FMNMX.FTZ R3, R16, R3, !PT ;  /* 0x0000000310037209 */ /* 0x004fe20007810000 */
[----:B-1----:R-:W-:-:S03]  /*2b20*/  FFMA.FTZ R4, R106, UR6, -R2 ;  /* 0x000000066a047c23 */ /* 0x002fc60008010802 */
[----:B------:R-:W-:Y:S01]  /*2b30*/  FMNMX.FTZ R3, R119, R3, !PT ;  /* 0x0000000377037209 */ /* 0x000fe20007810000 */
[----:B------:R1:W-:Y:S03]  /*2b40*/  MUFU.EX2 R221, R4 ;  /* 0x0000000400dd7308 */ /* 0x0003e60000000800 */
[----:B------:R-:W-:Y:S01]  /*2b50*/  FMNMX.FTZ R3, R118, R3, !PT ;  /* 0x0000000376037209 */ /* 0x000fe20007810000 */
[----:B-1----:R-:W-:-:S04]  /*2b60*/  FFMA.FTZ R4, R44, UR6, -R2 ;  /* 0x000000062c047c23 */ /* 0x002fc80008010802 */
[----:B------:R1:W-:Y:S02]  /*2b70*/  MUFU.EX2 R223, R4 ;  /* 0x0000000400df7308 */ /* 0x0003e40000000800 */
[----:B-1----:R-:W-:-:S06]  /*2b80*/  FFMA.FTZ R4, R45, UR6, -R2 ;  /* 0x000000062d047c23 */ /* 0x002fcc0008010802 */
[----:B------:R3:W-:Y:S02]  /*2b90*/  MUFU.EX2 R224, R4 ;  /* 0x0000000400e07308 */ /* 0x0007e40000000800 */
[----:B---3--:R-:W-:Y:S01]  /*2ba0*/  FMNMX.FTZ R4, R11, R3, !PT ;  /* 0x000000030b047209 */ /* 0x008fe20007810000 */
[----:B------:R-:W-:-:S03]  /*2bb0*/  FFMA.FTZ R3, R96, UR6, -R2 ;  /* 0x0000000660037c23 */ /* 0x000fc60008010802 */
[----:B------:R-:W-:Y:S02]  /*2bc0*/  FMNMX.FTZ R4, R6, R4, !PT ;  /* 0x0000000406047209 */ /* 0x000fe40007810000 */
[----:B------:R1:W-:Y:S02]  /*2bd0*/  MUFU.EX2 R225, R3 ;  /* 0x0000000300e17308 */ /* 0x0003e40000000800 */
[----:B-1----:R-:W-:Y:S01]  /*2be0*/  FMNMX.FTZ R3, R117, R4, !PT ;  /* 0x0000000475037209 */ /* 0x002fe20007810000 */
[----:B------:R-:W-:-:S03]  /*2bf0*/  FFMA.FTZ R4, R97, UR6, -R2 ;  /* 0x0000000661047c23 */ /* 0x000fc60008010802 */
[----:B------:R-:W-:Y:S02]  /*2c00*/  FMNMX.FTZ R3, R116, R3, !PT ;  /* 0x0000000374037209 */ /* 0x000fe40007810000 */
[----:B------:R5:W-:Y:S02]  /*2c10*/  MUFU.EX2 R235, R4 ;  /* 0x0000000400eb7308 */ /* 0x000be40000000800 */
[----:B-----5:R-:W-:Y:S01]  /*2c20*/  FMNMX.FTZ R4, R7, R3, !PT ;  /* 0x0000000307047209 */ /* 0x020fe20007810000 */
[----:B------:R-:W-:-:S03]  /*2c30*/  FFMA.FTZ R3, R41, UR6, -R2 ;  /* 0x0000000629037c23 */ /* 0x000fc60008010802 */
[----:B------:R-:W-:Y:S02]  /*2c40*/  FMNMX.FTZ R4, R8, R4, !PT ;  /* 0x0000000408047209 */ /* 0x000fe40007810000 */
[----:B------:R1:W-:Y:S02]  /*2c50*/  MUFU.EX2 R234, R3 ;  /* 0x0000000300ea7308 */ /* 0x0003e40000000800 */
[----:B-1----:R-:W-:Y:S01]  /*2c60*/  FMNMX.FTZ R3, R113, R4, !PT ;  /* 0x0000000471037209 */ /* 0x002fe20007810000 */
[----:B------:R-:W-:-:S03]  /*2c70*/  FFMA.FTZ R4, R30, UR6, -R2 ;  /* 0x000000061e047c23 */ /* 0x000fc60008010802 */
[----:B------:R-:W-:Y:S02]  /*2c80*/  FMNMX.FTZ R3, R114, R3, !PT ;  /* 0x0000000372037209 */ /* 0x000fe40007810000 */
[----:B------:R4:W-:Y:S02]  /*2c90*/  MUFU.EX2 R233, R4 ;  /* 0x0000000400e97308 */ /* 0x0009e40000000800 */
[----:B----4-:R-:W-:Y:S01]  /*2ca0*/  FMNMX.FTZ R4, R9, R3, !PT ;  /* 0x0000000309047209 */ /* 0x010fe20007810000 */
[----:B------:R-:W-:-:S03]  /*2cb0*/  FFMA.FTZ R3, R81, UR6, -R2 ;  /* 0x0000000651037c23 */ /* 0x000fc60008010802 */
[----:B------:R-:W-:Y:S02]  /*2cc0*/  FMNMX.FTZ R4, R10, R4, !PT ;  /* 0x000000040a047209 */ /* 0x000fe40007810000 */
        /* <DEDUP_REMOVED lines=24> */
[----:B------:R1:W-:Y:S03]  /*2e50*/  MUFU.EX2 R226, R3 ;  /* 0x0000000300e27308 */ /* 0x0003e60000000800 */
        /* <DEDUP_REMOVED lines=8> */
[----:B-1----:R-:W-:Y:S01]  /*2ee0*/  FFMA.FTZ R3, R61, UR6, -R2 ;  /* 0x000000063d037c23 */ /* 0x002fe20008010802 */
[----:B------:R-:W-:-:S03]  /*2ef0*/  FMNMX.FTZ R4, R147, R146, !PT ;  /* 0x0000009293047209 */ /* 0x000fc60007810000 */
[C---:B------:R-:W-:Y:S02]  /*2f00*/  FMUL.FTZ R5, R39.reuse, UR6 ;  /* 0x0000000627057c20 */ /* 0x040fe40008410000 */
[----:B------:R1:W-:Y:S01]  /*2f10*/  MUFU.EX2 R238, R3 ;  /* 0x0000000300ee7308 */ /* 0x0003e20000000800 */
[----:B------:R-:W-:-:S04]  /*2f20*/  FSETP.NEU.FTZ.AND P1, PT, R39, -INF , PT ;  /* 0xff8000002700780b */ /* 0x000fc80003f3d000 */
[----:B------:R-:W-:Y:S01]  /*2f30*/  FSEL R5, R5, RZ, P1 ;  /* 0x000000ff05057208 */ /* 0x000fe20000800000 */
        /* <DEDUP_REMOVED lines=17> */
[----:B------:R-:W-:Y:S01]  /*3050*/  FFMA.FTZ R2, R12, UR6, -R2 ;  /* 0x000000060c027c23 */ /* 0x000fe20008010802 */
[----:B------:R-:W-:-:S04]  /*3060*/  F2FP.F16.F32.PACK_AB R12, R215, R218 ;  /* 0x000000dad70c723e */ /* 0x000fc800000000ff */
        /* <DEDUP_REMOVED lines=110> */
[----:B-1----:R-:W-:Y:S02]  /*3750*/  FMNMX.FTZ R38, R38, R4, !PT ;  /* 0x0000000426267209 */ /* 0x002fe40007810000 */
[----:B------:R-:W-:-:S03]  /*3760*/  FMNMX.FTZ R2, R176, R2, !PT ;  /* 0x00000002b0027209 */ /* 0x000fc60007810000 */
[----:B------:R-:W1:Y:S01]  /*3770*/  SHFL.BFLY PT, R4, R38, 0x1, 0x1f ;  /* 0x0c201f0026047f89 */ /* 0x000e6200000e0000 */
[----:B------:R-:W-:Y:S01]  /*3780*/  FMNMX.FTZ R2, R165, R2, !PT ;  /* 0x00000002a5027209 */ /* 0x000fe20007810000 */
[----:B--2---:R-:W-:-:S03]  /*3790*/  FFMA.FTZ R3, R93, UR6, -R5 ;  /* 0x000000065d037c23 */ /* 0x004fc60008010805 */
[----:B------:R-:W-:Y:S01]  /*37a0*/  FMNMX.FTZ R2, R166, R2, !PT ;  /* 0x00000002a6027209 */ /* 0x000fe20007810000 */
[----:B------:R2:W-:Y:S04]  /*37b0*/  MUFU.EX2 R204, R3 ;  /* 0x0000000300cc7308 */ /* 0x0005e80000000800 */
[----:B------:R-:W4:Y:S01]  /*37c0*/  SHFL.BFLY PT, R7, R2, 0x2, 0x1f ;  /* 0x0c401f0002077f89 */ /* 0x000f2200000e0000 */
[----:B--2---:R-:W-:Y:S01]  /*37d0*/  FFMA.FTZ R3, R92, UR6, -R5 ;  /* 0x000000065c037c23 */ /* 0x004fe20008010805 */
[----:B-1----:R-:W-:-:S03]  /*37e0*/  FMNMX.FTZ R38, R38, R4, !PT ;  /* 0x0000000426267209 */ /* 0x002fc60007810000 */
[----:B------:R1:W-:Y:S01]  /*37f0*/  MUFU.EX2 R203, R3 ;  /* 0x0000000300cb7308 */ /* 0x0003e20000000800 */
[C---:B------:R-:W-:Y:S01]  /*3800*/  FSETP.NEU.FTZ.AND P1, PT, R38.reuse, -INF , PT ;  /* 0xff8000002600780b */ /* 0x040fe20003f3d000 */
[----:B------:R-:W-:Y:S01]  /*3810*/  FMUL.FTZ R4, R38, UR6 ;  /* 0x0000000626047c20 */ /* 0x000fe20008410000 */
[----:B----4-:R-:W-:-:S04]  /*3820*/  FMNMX.FTZ R2, R2, R7, !PT ;  /* 0x0000000702027209 */ /* 0x010fc80007810000 */
[----:B------:R-:W-:-:S05]  /*3830*/  FSEL R4, R4, RZ, P1 ;  /* 0x000000ff04047208 */ /* 0x000fca0000800000 */
[----:B------:R-:W-:Y:S01]  /*3840*/  FFMA.FTZ R6, R76, UR6, -R4 ;  /* 0x000000064c067c23 */ /* 0x000fe20008010804 */
[----:B-1----:R-:W-:-:S03]  /*3850*/  FFMA.FTZ R3, R14, UR6, -R5 ;  /* 0x000000060e037c23 */ /* 0x002fc60008010805 */
[----:B------:R1:W-:Y:S01]  /*3860*/  MUFU.EX2 R180, R6 ;  /* 0x0000000600b47308 */ /* 0x0003e20000000800 */
[----:B------:R-:W-:-:S07]  /*3870*/  F2FP.F16.F32.PACK_AB R14, R220, R219 ;  /* 0x000000dbdc0e723e */ /* 0x000fce00000000ff */
[----:B------:R2:W-:Y:S01]  /*3880*/  MUFU.EX2 R36, R3 ;  /* 0x0000000300247308 */ /* 0x0005e20000000800 */
        /* <DEDUP_REMOVED lines=9> */
[----:B------:R1:W-:Y:S08]  /*3920*/  MUFU.EX2 R191, R2 ;  /* 0x0000000200bf7308 */ /* 0x0003f00000000800 */
[----:B------:R2:W-:Y:S01]  /*3930*/  MUFU.EX2 R200, R3 ;  /* 0x0000000300c87308 */ /* 0x0005e20000000800 */
[----:B-1----:R-:W-:-:S07]  /*3940*/  FFMA.FTZ R2, R65, UR6, -R4 ;  /* 0x0000000641027c23 */ /* 0x002fce0008010804 */
[----:B------:R1:W-:Y:S01]  /*3950*/  MUFU.EX2 R190, R2 ;  /* 0x0000000200be7308 */ /* 0x0003e20000000800 */
[----:B--2---:R-:W-:-:S07]  /*3960*/  FFMA.FTZ R3, R143, UR6, -R4 ;  /* 0x000000068f037c23 */ /* 0x004fce0008010804 */
[----:B------:R2:W-:Y:S01]  /*3970*/  MUFU.EX2 R122, R3 ;  /* 0x00000003007a7308 */ /* 0x0005e20000000800 */
[----:B-1----:R-:W-:Y:S01]  /*3980*/  IADD3 R2, R157, R6, RZ ;  /* 0x000000069d027210 */ /* 0x002fe20007ffe0ff */
[----:B--2---:R-:W-:-:S06]  /*3990*/  FFMA.FTZ R3, R144, UR6, -R4 ;  /* 0x0000000690037c23 */ /* 0x004fcc0008010804 */
        /* <DEDUP_REMOVED lines=9> */
[----:B-1----:R-:W-:Y:S01]  /*3a30*/  FFMA.FTZ R3, R135, UR6, -R4 ;  /* 0x0000000687037c23 */ /* 0x002fe20008010804 */
[----:B------:R-:W-:Y:S02]  /*3a40*/  LEA R135, R2, UR5, 0x1 ;  /* 0x0000000502877c11 */ /* 0x000fe4000f8e08ff */
[----:B------:R-:W-:-:S03]  /*3a50*/  LOP3.LUT R2, R216, 0xffffffe0, RZ, 0xc0, !PT ;  /* 0xffffffe0d8027812 */ /* 0x000fc600078ec0ff */
[----:B------:R1:W-:Y:S01]  /*3a60*/  MUFU.EX2 R179, R3 ;  /* 0x0000000300b37308 */ /* 0x0003e20000000800 */
[----:B------:R-:W-:Y:S01]  /*3a70*/  IADD3 R184, R0, R135, RZ ;  /* 0x0000008700b87210 */ /* 0x000fe20007ffe0ff */
[----:B------:R-:W2:Y:S04]  /*3a80*/  LDSM.16.MT88.4 R16, [R135+0x4000] ;  /* 0x004000008710783b */ /* 0x000ea80000004200 */
[----:B------:R-:W3:Y:S04]  /*3a90*/  LDSM.16.MT88.4 R24, [R184+0x4000] ;  /* 0x00400000b818783b */ /* 0x000ee80000004200 */
[----:B------:R-:W4:Y:S04]  /*3aa0*/  LDSM.16.MT88.4 R28, [R135+0x4400] ;  /* 0x00440000871c783b */ /* 0x000f280000004200 */
[----:B------:R-:W5:Y:S01]  /*3ab0*/  LDSM.16.MT88.4 R32, [R184+0x4400] ;  /* 0x00440000b820783b */ /* 0x000f620000004200 */
[----:B-1----:R-:W-:-:S04]  /*3ac0*/  FFMA.FTZ R3, R77, UR6, -R4 ;  /* 0x000000064d037c23 */ /* 0x002fc80008010804 */
[----:B------:R1:W-:Y:S02]  /*3ad0*/  MUFU.EX2 R181, R3 ;  /* 0x0000000300b57308 */ /* 0x0003e40000000800 */
[----:B-1----:R-:W-:-:S06]  /*3ae0*/  FFMA.FTZ R3, R134, UR6, -R4 ;  /* 0x0000000686037c23 */ /* 0x002fcc0008010804 */
[----:B------:R1:W-:Y:S01]  /*3af0*/  MUFU.EX2 R134, R3 ;  /* 0x0000000300867308 */ /* 0x0003e20000000800 */
[C---:B--2---:R-:W-:Y:S06]  /*3b00*/  HMMA.16816.F32 R76, R12.reuse, R18, RZ ;  /* 0x000000120c4c723c */ /* 0x044fec00000018ff */
[----:B---3--:R-:W-:Y:S01]  /*3b10*/  HMMA.16816.F32 R60, R12, R24, RZ ;  /* 0x000000180c3c723c */ /* 0x008fe200000018ff */
[----:B-1----:R-:W-:-:S04]  /*3b20*/  FFMA.FTZ R3, R133, UR6, -R4 ;  /* 0x0000000685037c23 */ /* 0x002fc80008010804 */
[----:B------:R1:W-:Y:S02]  /*3b30*/  MUFU.EX2 R182, R3 ;  /* 0x0000000300b67308 */ /* 0x0003e40000000800 */
[----:B-1----:R-:W-:-:S06]  /*3b40*/  FFMA.FTZ R3, R73, UR6, -R4 ;  /* 0x0000000649037c23 */ /* 0x002fcc0008010804 */
[----:B------:R1:W-:Y:S02]  /*3b50*/  MUFU.EX2 R183, R3 ;  /* 0x0000000300b77308 */ /* 0x0003e40000000800 */
[--C-:B-1----:R-:W-:Y:S02]  /*3b60*/  FFMA.FTZ R3, R72, UR6, -R4.reuse ;  /* 0x0000000648037c23 */ /* 0x102fe40008010804 */
[----:B------:R-:W-:Y:S04]  /*3b70*/  HMMA.16816.F32 R72, R12, R26, RZ ;  /* 0x0000001a0c48723c */ /* 0x000fe800000018ff */
[----:B------:R1:W-:Y:S02]  /*3b80*/  MUFU.EX2 R189, R3 ;  /* 0x0000000300bd7308 */ /* 0x0003e40000000800 */
[----:B-1----:R-:W-:-:S06]  /*3b90*/  FFMA.FTZ R3, R131, UR6, -R4 ;  /* 0x0000000683037c23 */ /* 0x002fcc0008010804 */
[----:B------:R1:W-:Y:S02]  /*3ba0*/  MUFU.EX2 R192, R3 ;  /* 0x0000000300c07308 */ /* 0x0003e40000000800 */
[----:B-1----:R-:W-:-:S05]  /*3bb0*/  FMUL.FTZ R3, R20, UR6 ;  /* 0x0000000614037c20 */ /* 0x002fca0008410000 */
[----:B------:R-:W-:-:S05]  /*3bc0*/  FSEL R3, R3, RZ, P1 ;  /* 0x000000ff03037208 */ /* 0x000fca0000800000 */
[--C-:B------:R-:W-:Y:S01]  /*3bd0*/  FFMA.FTZ R6, R147, UR6, -R3.reuse ;  /* 0x0000000693067c23 */ /* 0x100fe20008010803 */
[----:B------:R-:W-:-:S03]  /*3be0*/  FFMA.FTZ R0, R146, UR6, -R3 ;  /* 0x0000000692007c23 */ /* 0x000fc60008010803 */
[----:B------:R-:W-:Y:S08]  /*3bf0*/  MUFU.EX2 R7, R6 ;  /* 0x0000000600077308 */ /* 0x000ff00000000800 */
[----:B------:R1:W2:Y:S02]  /*3c00*/  MUFU.EX2 R6, R0 ;  /* 0x0000000000067308 */ /* 0x0002a40000000800 */
[----:B-1----:R-:W-:Y:S01]  /*3c10*/  FFMA.FTZ R0, R101, UR6, -R3 ;  /* 0x0000000665007c23 */ /* 0x002fe20008010803 */
[----:B--2---:R-:W-:-:S05]  /*3c20*/  F2FP.F16.F32.PACK_AB R9, R6, R7 ;  /* 0x000000070609723e */ /* 0x004fca00000000ff */
[----:B------:R1:W-:Y:S02]  /*3c30*/  MUFU.EX2 R108, R0 ;  /* 0x00000000006c7308 */ /* 0x0003e40000000800 */
[----:B-1----:R-:W-:-:S06]  /*3c40*/  FFMA.FTZ R0, R100, UR6, -R3 ;  /* 0x0000000664007c23 */ /* 0x002fcc0008010803 */
[----:B------:R1:W2:Y:S02]  /*3c50*/  MUFU.EX2 R109, R0 ;  /* 0x00000000006d7308 */ /* 0x0002a40000000800 */
[----:B-1----:R-:W-:Y:S01]  /*3c60*/  FFMA.FTZ R0, R80, UR6, -R4 ;  /* 0x0000000650007c23 */ /* 0x002fe20008010804 */
[----:B--2---:R-:W-:Y:S01]  /*3c70*/  F2FP.F16.F32.PACK_AB R11, R109, R108 ;  /* 0x0000006c6d0b723e */ /* 0x004fe200000000ff */
[-C--:B------:R-:W-:Y:S04]  /*3c80*/  HMMA.16816.F32 R80, R12, R16.reuse, RZ ;  /* 0x000000100c50723c */ /* 0x080fe800000018ff */
[----:B------:R1:W-:Y:S02]  /*3c90*/  MUFU.EX2 R177, R0 ;  /* 0x0000000000b17308 */ /* 0x0003e40000000800 */
[----:B------:R-:W-:Y:S01]  /*3ca0*/  HMMA.16816.F32 R44, R8, R16, RZ ;  /* 0x00000010082c723c */ /* 0x000fe200000018ff */
[----:B------:R-:W-:-:S02]  /*3cb0*/  F2FP.F16.F32.PACK_AB R12, R221, R222 ;  /* 0x000000dedd0c723e */ /* 0x000fc400000000ff */
[----:B------:R-:W-:Y:S02]  /*3cc0*/  F2FP.F16.F32.PACK_AB R13, R202, R199 ;  /* 0x000000c7ca0d723e */ /* 0x000fe400000000ff */
[----:B------:R-:W-:Y:S01]  /*3cd0*/  F2FP.F16.F32.PACK_AB R14, R224, R223 ;  /* 0x000000dfe00e723e */ /* 0x000fe200000000ff */
[----:B------:R-:W-:Y:S01]  /*3ce0*/  HMMA.16816.F32 R48, R8, R24, RZ ;  /* 0x000000180830723c */ /* 0x000fe200000018ff */
[----:B------:R-:W-:-:S05]  /*3cf0*/  F2FP.F16.F32.PACK_AB R15, R207, R201 ;  /* 0x000000c9cf0f723e */ /* 0x000fca00000000ff */
[C---:B------:R-:W-:Y:S01]  /*3d00*/  HMMA.16816.F32 R52, R8.reuse, R18, RZ ;  /* 0x000000120834723c */ /* 0x040fe200000018ff */
[----:B-1----:R-:W-:Y:S01]  /*3d10*/  FFMA.FTZ R0, R149, UR6, -R3 ;  /* 0x0000000695007c23 */ /* 0x002fe20008010803 */
[----:B------:R-:W-:Y:S03]  /*3d20*/  LDSM.16.MT88.4 R16, [R184+0x4800] ;  /* 0x00480000b810783b */ /* 0x000fe60000004200 */
[----:B------:R1:W-:Y:S01]  /*3d30*/  MUFU.EX2 R113, R0 ;  /* 0x0000000000717308 */ /* 0x0003e20000000800 */
[----:B------:R-:W-:Y:S01]  /*3d40*/  HMMA.16816.F32 R56, R8, R26, RZ ;  /* 0x0000001a0838723c */ /* 0x000fe200000018ff */
[----:B------:R-:W2:Y:S05]  /*3d50*/  LDSM.16.MT88.4 R24, [R135+0x4800] ;  /* 0x004800008718783b */ /* 0x000eaa0000004200 */
[----:B----4-:R-:W-:Y:S01]  /*3d60*/  HMMA.16816.F32 R80, R12, R28, R80 ;  /* 0x0000001c0c50723c */ /* 0x010fe20000001850 */
[----:B------:R-:W-:-:S02]  /*3d70*/  F2FP.F16.F32.PACK_AB R8, R179, R125 ;  /* 0x0000007db308723e */ /* 0x000fc400000000ff */
[----:B------:R-:W-:-:S03]  /*3d80*/  F2FP.F16.F32.PACK_AB R10, R180, R181 ;  /* 0x000000b5b40a723e */ /* 0x000fc600000000ff */
[----:B-----5:R-:W-:Y:S01]  /*3d90*/  HMMA.16816.F32 R84, R12, R32, R60 ;  /* 0x000000200c54723c */ /* 0x020fe2000000183c */
        /* <DEDUP_REMOVED lines=21> */
[----:B------:R-:W3:Y:S01]  /*3ef0*/  LDSM.16.MT88.4 R32, [R135+0x4c00] ;  /* 0x004c00008720783b */ /* 0x000ee20000004200 */
        /* <DEDUP_REMOVED lines=8> */
[C---:B------:R-:W-:Y:S01]  /*3f80*/  HMMA.16816.F32 R72, R12.reuse, R26, R56 ;  /* 0x0000001a0c48723c */ /* 0x040fe20000001838 */
[----:B------:R1:W-:Y:S05]  /*3f90*/  MUFU.EX2 R111, R0 ;  /* 0x00000000006f7308 */ /* 0x0003ea0000000800 */
        /* <DEDUP_REMOVED lines=13> */
[C---:B------:R-:W-:Y:S01]  /*4070*/  HMMA.16816.F32 R48, R8.reuse, R26, R48 ;  /* 0x0000001a0830723c */ /* 0x040fe20000001830 */
[----:B-1----:R-:W-:Y:S01]  /*4080*/  FFMA.FTZ R0, R145, UR6, -R4 ;  /* 0x0000000691007c23 */ /* 0x002fe20008010804 */
[----:B------:R-:W1:Y:S03]  /*4090*/  LDSM.16.MT88.4 R24, [R135+0x5000] ;  /* 0x005000008718783b */ /* 0x000e660000004200 */
[----:B------:R2:W-:Y:S01]  /*40a0*/  MUFU.EX2 R114, R0 ;  /* 0x0000000000727308 */ /* 0x0005e20000000800 */
[----:B------:R-:W-:Y:S01]  /*40b0*/  HMMA.16816.F32 R64, R8, R18, R52 ;  /* 0x000000120840723c */ /* 0x000fe20000001834 */
[----:B------:R-:W-:Y:S05]  /*40c0*/  LDSM.16.MT88.4 R144, [R135+0x5c00] ;  /* 0x005c00008790783b */ /* 0x000fea0000004200 */
[----:B------:R-:W-:Y:S01]  /*40d0*/  HMMA.16816.F32 R68, R12, R16, R84 ;  /* 0x000000100c44723c */ /* 0x000fe20000001854 */
[----:B------:R-:W4:Y:S01]  /*40e0*/  LDSM.16.MT88.4 R16, [R184+0x5000] ;  /* 0x00500000b810783b */ /* 0x000f220000004200 */
[----:B------:R-:W-:-:S02]  /*40f0*/  F2FP.F16.F32.PACK_AB R8, R191, R192 ;  /* 0x000000c0bf08723e */ /* 0x000fc400000000ff */
[----:B------:R-:W-:-:S03]  /*4100*/  F2FP.F16.F32.PACK_AB R10, R177, R190 ;  /* 0x000000beb10a723e */ /* 0x000fc600000000ff */
[----:B------:R-:W-:Y:S02]  /*4110*/  F2FP.F16.F32.PACK_AB R12, R231, R232 ;  /* 0x000000e8e70c723e */ /* 0x000fe400000000ff */
[----:B------:R-:W-:Y:S01]  /*4120*/  F2FP.F16.F32.PACK_AB R13, R211, R212 ;  /* 0x000000d4d30d723e */ /* 0x000fe200000000ff */
[----:B--2---:R-:W-:Y:S01]  /*4130*/  FFMA.FTZ R0, R150, UR6, -R4 ;  /* 0x0000000696007c23 */ /* 0x004fe20008010804 */
[----:B------:R-:W-:Y:S02]  /*4140*/  F2FP.F16.F32.PACK_AB R14, R229, R230 ;  /* 0x000000e6e50e723e */ /* 0x000fe400000000ff */
[----:B------:R-:W-:Y:S01]  /*4150*/  F2FP.F16.F32.PACK_AB R15, R88, R90 ;  /* 0x0000005a580f723e */ /* 0x000fe200000000ff */
[----:B------:R2:W-:Y:S06]  /*4160*/  MUFU.EX2 R110, R0 ;  /* 0x00000000006e7308 */ /* 0x0005ec0000000800 */
[----:B---3--:R-:W-:Y:S01]  /*4170*/  HMMA.16816.F32 R80, R12, R32, R80 ;  /* 0x000000200c50723c */ /* 0x008fe20000001850 */
[----:B--2---:R-:W-:-:S04]  /*4180*/  FFMA.FTZ R0, R159, UR6, -R3 ;  /* 0x000000069f007c23 */ /* 0x004fc80008010803 */
[----:B------:R2:W-:Y:S02]  /*4190*/  MUFU.EX2 R104, R0 ;  /* 0x0000000000687308 */ /* 0x0005e40000000800 */
[----:B--2---:R-:W-:-:S06]  /*41a0*/  FFMA.FTZ R0, R158, UR6, -R3 ;  /* 0x000000069e007c23 */ /* 0x004fcc0008010803 */
        /* <DEDUP_REMOVED lines=14> */
[----:B------:R-:W-:Y:S06]  /*4290*/  HMMA.16816.F32 R60, R8, R30, R64 ;  /* 0x0000001e083c723c */ /* 0x000fec0000001840 */
[----:B------:R-:W-:Y:S01]  /*42a0*/  HMMA.16816.F32 R76, R12, R34, R72 ;  /* 0x000000220c4c723c */ /* 0x000fe20000001848 */
[----:B------:R-:W3:Y:S01]  /*42b0*/  LDSM.16.MT88.4 R32, [R135+0x5400] ;  /* 0x005400008720783b */ /* 0x000ee20000004200 */
[----:B------:R-:W-:Y:S02]  /*42c0*/  F2FP.F16.F32.PACK_AB R8, R131, R133 ;  /* 0x000000858308723e */ /* 0x000fe400000000ff */
[----:B------:R-:W-:-:S02]  /*42d0*/  F2FP.F16.F32.PACK_AB R10, R115, R130 ;  /* 0x00000082730a723e */ /* 0x000fc400000000ff */
[----:B------:R-:W-:Y:S01]  /*42e0*/  HMMA.16816.F32 R72, R12, R28, R68 ;  /* 0x0000001c0c48723c */ /* 0x000fe20000001844 */
[----:B--2---:R-:W-:-:S05]  /*42f0*/  FFMA.FTZ R0, R154, UR6, -R4 ;  /* 0x000000069a007c23 */ /* 0x004fca0008010804 */
[----:B------:R-:W-:Y:S01]  /*4300*/  HMMA.16816.F32 R68, R12, R30, R56 ;  /* 0x0000001e0c44723c */ /* 0x000fe20000001838 */
[----:B------:R-:W2:Y:S01]  /*4310*/  LDSM.16.MT88.4 R28, [R184+0x5400] ;  /* 0x00540000b81c783b */ /* 0x000ea20000004200 */
[----:B------:R5:W-:Y:S05]  /*4320*/  MUFU.EX2 R101, R0 ;  /* 0x0000000000657308 */ /* 0x000bea0000000800 */
[----:B------:R-:W-:Y:S02]  /*4330*/  F2FP.F16.F32.PACK_AB R12, R227, R228 ;  /* 0x000000e4e30c723e */ /* 0x000fe400000000ff */
[----:B------:R-:W-:Y:S02]  /*4340*/  F2FP.F16.F32.PACK_AB R13, R208, R210 ;  /* 0x000000d2d00d723e */ /* 0x000fe400000000ff */
[----:B------:R-:W-:-:S02]  /*4350*/  F2FP.F16.F32.PACK_AB R14, R236, R226 ;  /* 0x000000e2ec0e723e */ /* 0x000fc400000000ff */
[----:B------:R-:W-:Y:S01]  /*4360*/  F2FP.F16.F32.PACK_AB R15, R42, R43 ;  /* 0x0000002b2a0f723e */ /* 0x000fe200000000ff */
[----:B-----5:R-:W-:-:S06]  /*4370*/  FFMA.FTZ R0, R168, UR6, -R3 ;  /* 0x00000006a8007c23 */ /* 0x020fcc0008010803 */
[C---:B-1----:R-:W-:Y:S01]  /*4380*/  HMMA.16816.F32 R76, R12.reuse, R26, R76 ;  /* 0x0000001a0c4c723c */ /* 0x042fe2000000184c */
[----:B------:R1:W-:Y:S05]  /*4390*/  MUFU.EX2 R97, R0 ;  /* 0x0000000000617308 */ /* 0x0003ea0000000800 */
[----:B----4-:R-:W-:Y:S01]  /*43a0*/  HMMA.16816.F32 R56, R12, R16, R72 ;  /* 0x000000100c38723c */ /* 0x010fe20000001848 */
        /* <DEDUP_REMOVED lines=9> */
[----:B------:R1:W4:Y:S02]  /*4440*/  MUFU.EX2 R98, R0 ;  /* 0x0000000000627308 */ /* 0x0003240000000800 */
[C---:B------:R-:W-:Y:S06]  /*4450*/  HMMA.16816.F32 R64, R8.reuse, R26, R48 ;  /* 0x0000001a0840723c */ /* 0x040fec0000001830 */
[C---:B------:R-:W-:Y:S06]  /*4460*/  HMMA.16816.F32 R44, R8.reuse, R16, R44 ;  /* 0x00000010082c723c */ /* 0x040fec000000182c */
[----:B------:R-:W-:Y:S01]  /*4470*/  HMMA.16816.F32 R48, R8, R18, R60 ;  /* 0x000000120830723c */ /* 0x000fe2000000183c */
[----:B-1----:R-:W-:-:S04]  /*4480*/  FFMA.FTZ R0, R136, UR6, -R4 ;  /* 0x0000000688007c23 */ /* 0x002fc80008010804 */
[----:B------:R1:W-:Y:S01]  /*4490*/  MUFU.EX2 R95, R0 ;  /* 0x00000000005f7308 */ /* 0x0003e20000000800 */
[-C--:B------:R-:W-:Y:S06]  /*44a0*/  HMMA.16816.F32 R136, R8, R24.reuse, R52 ;  /* 0x000000180888723c */ /* 0x080fec0000001834 */
[----:B------:R-:W-:Y:S01]  /*44b0*/  HMMA.16816.F32 R52, R12, R24, R80 ;  /* 0x000000180c34723c */ /* 0x000fe20000001850 */
[----:B------:R-:W-:Y:S01]  /*44c0*/  F2FP.F16.F32.PACK_AB R8, R110, R114 ;  /* 0x000000726e08723e */ /* 0x000fe200000000ff */
[----:B------:R-:W-:Y:S01]  /*44d0*/  LDSM.16.MT88.4 R24, [R135+0x5800] ;  /* 0x005800008718783b */ /* 0x000fe20000004200 */
[----:B------:R-:W-:-:S03]  /*44e0*/  F2FP.F16.F32.PACK_AB R10, R103, R105 ;  /* 0x00000069670a723e */ /* 0x000fc600000000ff */
[----:B------:R-:W-:Y:S01]  /*44f0*/  HMMA.16816.F32 R60, R12, R18, R68 ;  /* 0x000000120c3c723c */ /* 0x000fe20000001844 */
[----:B------:R-:W5:Y:S01]  /*4500*/  LDSM.16.MT88.4 R16, [R184+0x5800] ;  /* 0x00580000b810783b */ /* 0x000f620000004200 */
[----:B-1----:R-:W-:-:S05]  /*4510*/  FFMA.FTZ R0, R140, UR6, -R4 ;  /* 0x000000068c007c23 */ /* 0x002fca0008010804 */
[----:B----4-:R-:W-:Y:S01]  /*4520*/  F2FP.F16.F32.PACK_AB R12, R98, R101 ;  /* 0x00000065620c723e */ /* 0x010fe200000000ff */
        /* <DEDUP_REMOVED lines=14> */
[C---:B---3--:R-:W-:Y:S06]  /*4610*/  HMMA.16816.F32 R136, R8.reuse, R32, R136 ;  /* 0x000000200888723c */ /* 0x048fec0000001888 */
[C---:B------:R-:W-:Y:S06]  /*4620*/  HMMA.16816.F32 R64, R8.reuse, R34, R64 ;  /* 0x000000220840723c */ /* 0x040fec0000001840 */
[----:B--2---:R-:W-:Y:S01]  /*4630*/  HMMA.16816.F32 R156, R8, R28, R44 ;  /* 0x0000001c089c723c */ /* 0x004fe2000000182c */
[----:B-1----:R-:W-:-:S04]  /*4640*/  FFMA.FTZ R0, R170, UR6, -R4 ;  /* 0x00000006aa007c23 */ /* 0x002fc80008010804 */
[----:B------:R1:W2:Y:S01]  /*4650*/  MUFU.EX2 R82, R0 ;  /* 0x0000000000527308 */ /* 0x0002a20000000800 */
[----:B------:R-:W-:Y:S01]  /*4660*/  HMMA.16816.F32 R68, R8, R30, R48 ;  /* 0x0000001e0844723c */ /* 0x000fe20000001830 */
[----:B------:R-:W3:Y:S06]  /*4670*/  LDSM.16.MT88.4 R48, [R184+0x5c00] ;  /* 0x005c0000b830783b */ /* 0x000eec0000004200 */
[----:B------:R-:W-:Y:S02]  /*4680*/  F2FP.F16.F32.PACK_AB R8, R238, R237 ;  /* 0x000000edee08723e */ /* 0x000fe400000000ff */
[----:B------:R-:W-:-:S02]  /*4690*/  F2FP.F16.F32.PACK_AB R9, R205, R206 ;  /* 0x000000cecd09723e */ /* 0x000fc400000000ff */
        /* <DEDUP_REMOVED lines=10> */
[----:B------:R1:W-:Y:S06]  /*4740*/  MUFU.EX2 R75, R0 ;  /* 0x00000000004b7308 */ /* 0x0003ec0000000800 */
[----:B------:R-:W-:Y:S02]  /*4750*/  F2FP.F16.F32.PACK_AB R8, R242, R240 ;  /* 0x000000f0f208723e */ /* 0x000fe400000000ff */
[----:B------:R-:W-:Y:S02]  /*4760*/  F2FP.F16.F32.PACK_AB R9, R203, R204 ;  /* 0x000000cccb09723e */ /* 0x000fe400000000ff */
[----:B------:R-:W-:-:S02]  /*4770*/  F2FP.F16.F32.PACK_AB R10, R244, R243 ;  /* 0x000000f3f40a723e */ /* 0x000fc400000000ff */
[----:B------:R-:W-:Y:S01]  /*4780*/  F2FP.F16.F32.PACK_AB R11, R23, R36 ;  /* 0x00000024170b723e */ /* 0x000fe200000000ff */
[----:B-1----:R-:W-:-:S06]  /*4790*/  FFMA.FTZ R0, R174, UR6, -R3 ;  /* 0x00000006ae007c23 */ /* 0x002fcc0008010803 */
[C---:B-----5:R-:W-:Y:S01]  /*47a0*/  HMMA.16816.F32 R32, R8.reuse, R16, R32 ;  /* 0x000000100820723c */ /* 0x060fe20000001820 */
[----:B------:R1:W2:Y:S05]  /*47b0*/  MUFU.EX2 R74, R0 ;  /* 0x00000000004a7308 */ /* 0x0002aa0000000800 */
[C---:B------:R-:W-:Y:S06]  /*47c0*/  HMMA.16816.F32 R52, R8.reuse, R24, R52 ;  /* 0x000000180834723c */ /* 0x040fec0000001834 */
[C---:B------:R-:W-:Y:S06]  /*47d0*/  HMMA.16816.F32 R44, R8.reuse, R26, R44 ;  /* 0x0000001a082c723c */ /* 0x040fec000000182c */
[----:B------:R-:W-:Y:S01]  /*47e0*/  HMMA.16816.F32 R28, R8, R18, R28 ;  /* 0x00000012081c723c */ /* 0x000fe2000000181c */
[----:B-1----:R-:W-:Y:S01]  /*47f0*/  FFMA.FTZ R0, R160, UR6, -R3 ;  /* 0x00000006a0007c23 */ /* 0x002fe20008010803 */
[----:B--2---:R-:W-:-:S02]  /*4800*/  F2FP.F16.F32.PACK_AB R13, R74, R75 ;  /* 0x0000004b4a0d723e */ /* 0x004fc400000000ff */
[----:B------:R-:W-:Y:S01]  /*4810*/  F2FP.F16.F32.PACK_AB R160, R245, R246 ;  /* 0x000000f6f5a0723e */ /* 0x000fe200000000ff */
[----:B------:R1:W-:Y:S02]  /*4820*/  MUFU.EX2 R72, R0 ;  /* 0x0000000000487308 */ /* 0x0003e40000000800 */
[----:B-1----:R-:W-:Y:S01]  /*4830*/  FFMA.FTZ R0, R162, UR6, -R3 ;  /* 0x00000006a2007c23 */ /* 0x002fe20008010803 */
[----:B------:R-:W-:-:S05]  /*4840*/  F2FP.F16.F32.PACK_AB R162, R247, R248 ;  /* 0x000000f8f7a2723e */ /* 0x000fca00000000ff */
[----:B------:R1:W2:Y:S02]  /*4850*/  MUFU.EX2 R73, R0 ;  /* 0x0000000000497308 */ /* 0x0002a40000000800 */
[----:B-1----:R-:W-:Y:S01]  /*4860*/  FFMA.FTZ R0, R161, UR6, -R4 ;  /* 0x00000006a1007c23 */ /* 0x002fe20008010804 */
[----:B--2---:R-:W-:Y:S01]  /*4870*/  F2FP.F16.F32.PACK_AB R15, R73, R72 ;  /* 0x00000048490f723e */ /* 0x004fe200000000ff */
[----:B------:R-:W-:-:S04]  /*4880*/  FADD.FTZ R4, R122, R119 ;  /* 0x000000777a047221 */ /* 0x000fc80000010000 */
[----:B------:R1:W-:Y:S02]  /*4890*/  MUFU.EX2 R80, R0 ;  /* 0x0000000000507308 */ /* 0x0003e40000000800 */
[C---:B------:R-:W-:Y:S06]  /*48a0*/  HMMA.16816.F32 R156, R12.reuse, R16, R156 ;  /* 0x000000100c9c723c */ /* 0x040fec000000189c */
[C---:B------:R-:W-:Y:S06]  /*48b0*/  HMMA.16816.F32 R136, R12.reuse, R24, R136 ;  /* 0x000000180c88723c */ /* 0x040fec0000001888 */
[----:B------:R-:W-:Y:S01]  /*48c0*/  HMMA.16816.F32 R148, R12, R26, R64 ;  /* 0x0000001a0c94723c */ /* 0x000fe20000001840 */
[----:B-1----:R-:W-:-:S04]  /*48d0*/  FFMA.FTZ R0, R175, UR6, -R3 ;  /* 0x00000006af007c23 */ /* 0x002fc80008010803 */
[----:B------:R1:W-:Y:S01]  /*48e0*/  MUFU.EX2 R58, R0 ;  /* 0x00000000003a7308 */ /* 0x0003e20000000800 */
[----:B------:R-:W-:Y:S01]  /*48f0*/  HMMA.16816.F32 R12, R12, R18, R68 ;  /* 0x000000120c0c723c */ /* 0x000fe20000001844 */
[----:B-1----:R-:W-:-:S06]  /*4900*/  FFMA.FTZ R0, R176, UR6, -R3 ;  /* 0x00000006b0007c23 */ /* 0x002fcc0008010803 */
[----:B------:R1:W2:Y:S02]  /*4910*/  MUFU.EX2 R57, R0 ;  /* 0x0000000000397308 */ /* 0x0002a40000000800 */
[--C-:B-1----:R-:W-:Y:S01]  /*4920*/  FFMA.FTZ R0, R165, UR6, -R3.reuse ;  /* 0x00000006a5007c23 */ /* 0x102fe20008010803 */
[----:B------:R-:W-:Y:S01]  /*4930*/  FFMA.FTZ R3, R166, UR6, -R3 ;  /* 0x00000006a6037c23 */ /* 0x000fe20008010803 */
[----:B--2---:R-:W-:-:S04]  /*4940*/  F2FP.F16.F32.PACK_AB R165, R57, R58 ;  /* 0x0000003a39a5723e */ /* 0x004fc800000000ff */
[----:B------:R1:W-:Y:S01]  /*4950*/  MUFU.EX2 R56, R0 ;  /* 0x0000000000387308 */ /* 0x0003e20000000800 */
[----:B------:R-:W-:-:S07]  /*4960*/  F2FP.F16.F32.PACK_AB R166, R80, R81 ;  /* 0x0000005150a6723e */ /* 0x000fce00000000ff */
[----:B------:R2:W4:Y:S01]  /*4970*/  MUFU.EX2 R22, R3 ;  /* 0x0000000300167308 */ /* 0x0005220000000800 */
[----:B-1----:R-:W-:-:S07]  /*4980*/  FFMA.FTZ R0, R178, UR6, -R5 ;  /* 0x00000006b2007c23 */ /* 0x002fce0008010805 */
[----:B------:R1:W5:Y:S01]  /*4990*/  MUFU.EX2 R21, R0 ;  /* 0x0000000000157308 */ /* 0x0003620000000800 */
[----:B--2---:R-:W-:Y:S01]  /*49a0*/  IADD3 R3, -R2, R249, RZ ;  /* 0x000000f902037210 */ /* 0x004fe20007ffe1ff */
        /* <DEDUP_REMOVED lines=8> */
[C---:B---3--:R-:W-:Y:S06]  /*4a30*/  HMMA.16816.F32 R156, R164.reuse, R48, R156 ;  /* 0x00000030a49c723c */ /* 0x048fec000000189c */
[----:B------:R-:W-:Y:S01]  /*4a40*/  HMMA.16816.F32 R164, R164, R50, R12 ;  /* 0x00000032a4a4723c */ /* 0x000fe2000000180c */
[----:B--2---:R-:W-:Y:S01]  /*4a50*/  FADD.FTZ R3, R219, R2 ;  /* 0x00000002db037221 */ /* 0x004fe20000010000 */
[----:B-1----:R-:W-:Y:S01]  /*4a60*/  FFMA.FTZ R0, R217, UR6, -R5 ;  /* 0x00000006d9007c23 */ /* 0x002fe20008010805 */
[----:B------:R-:W-:-:S02]  /*4a70*/  FADD.FTZ R5, R7, R6 ;  /* 0x0000000607057221 */ /* 0x000fc40000010000 */
[----:B------:R-:W-:Y:S01]  /*4a80*/  FADD.FTZ R6, R220, R3 ;  /* 0x00000003dc067221 */ /* 0x000fe20000010000 */
[----:B------:R1:W2:Y:S02]  /*4a90*/  MUFU.EX2 R8, R0 ;  /* 0x0000000000087308 */ /* 0x0002a40000000800 */
[----:B-1----:R-:W-:Y:S01]  /*4aa0*/  FADD.FTZ R0, R195, R193 ;  /* 0x000000c1c3007221 */ /* 0x002fe20000010000 */
[----:B--2---:R-:W-:Y:S02]  /*4ab0*/  F2FP.F16.F32.PACK_AB R163, R8, R16 ;  /* 0x0000001008a3723e */ /* 0x004fe400000000ff */
[----:B------:R-:W-:Y:S01]  /*4ac0*/  IADD3 R195, R188, 0x400, RZ ;  /* 0x00000400bcc37810 */ /* 0x000fe20007ffe0ff */
[----:B------:R-:W-:Y:S01]  /*4ad0*/  FADD.FTZ R2, R194, R0 ;  /* 0x00000000c2027221 */ /* 0x000fe20000010000 */
[----:B------:R-:W-:Y:S01]  /*4ae0*/  FADD.FTZ R0, R123, R4 ;  /* 0x000000047b007221 */ /* 0x000fe20000010000 */
[----:B------:R-:W-:Y:S01]  /*4af0*/  FADD.FTZ R4, R108, R5 ;  /* 0x000000056c047221 */ /* 0x000fe20000010000 */
[----:B------:R-:W-:Y:S01]  /*4b00*/  IADD3 R194, R188, 0x800, RZ ;  /* 0x00000800bcc27810 */ /* 0x000fe20007ffe0ff */
        /* <DEDUP_REMOVED lines=116> */
[----:B------:R1:W-:Y:S01]  /*5250*/  STL [R1], R4 ;  /* 0x0000000401007387 */ /* 0x0003e20000100800 */
[----:B------:R-:W-:-:S02]  /*5260*/  IADD3 R193, R188, 0xc00, RZ ;  /* 0x00000c00bcc17810 */ /* 0x000fc40007ffe0ff */
[C---:B------:R-:W-:Y:S01]  /*5270*/  IADD3 R192, R188.reuse, 0x1000, RZ ;  /* 0x00001000bcc07810 */ /* 0x040fe20007ffe0ff */
[----:B------:R1:W-:Y:S01]  /*5280*/  STL [R1+0x8], R3 ;  /* 0x0000080301007387 */ /* 0x0003e20000100800 */
[C---:B------:R-:W-:Y:S01]  /*5290*/  HMMA.16816.F32 R144, R160.reuse, R146, R44 ;  /* 0x00000092a090723c */ /* 0x040fe2000000182c */
[C---:B------:R-:W-:Y:S02]  /*52a0*/  IADD3 R191, R188.reuse, 0x1400, RZ ;  /* 0x00001400bcbf7810 */ /* 0x040fe40007ffe0ff */
[----:B------:R1:W-:Y:S01]  /*52b0*/  STL [R1+0x4], R2 ;  /* 0x0000040201007387 */ /* 0x0003e20000100800 */
[C---:B------:R-:W-:Y:S02]  /*52c0*/  IADD3 R190, R188.reuse, 0x1800, RZ ;  /* 0x00001800bcbe7810 */ /* 0x040fe40007ffe0ff */
[----:B------:R-:W-:Y:S01]  /*52d0*/  HMMA.16816.F32 R152, R160, R48, R32 ;  /* 0x00000030a098723c */ /* 0x000fe20000001820 */
[----:B------:R1:W-:Y:S01]  /*52e0*/  STL [R1+0xc], R0 ;  /* 0x00000c0001007387 */ /* 0x0003e20000100800 */
[----:B------:R-:W-:-:S04]  /*52f0*/  IADD3 R189, R188, 0x1c00, RZ ;  /* 0x00001c00bcbd7810 */ /* 0x000fc80007ffe0ff */
[----:B------:R-:W-:Y:S01]  /*5300*/  HMMA.16816.F32 R160, R160, R50, R28 ;  /* 0x00000032a0a0723c */ /* 0x000fe2000000181c */
[----:B------:R-:W-:-:S08]  /*5310*/  NOP ;  /* 0x0000000000007918 */ /* 0x000fd00000000000 */
[----:B------:R-:W-:-:S15]  /*5320*/  @!P0 BRA `(.L_x_540) ;  /* 0x0000004800208947 */ /* 0x000fde0003800000 */
[----:B------:R-:W-:Y:S01]  /*5330*/  LEA.HI.SX32 R196, R196, 0xfffffffe, 0x19 ;  /* 0xfffffffec4c47811 */ /* 0x000fe200078fcaff */
[----:B------:R-:W-:Y:S01]  /*5340*/  IMAD.MOV.U32 R132, RZ, RZ, R39 ;  /* 0x000000ffff847224 */ /* 0x000fe200078e0027 */
[----:B------:R-:W-:Y:S01]  /*5350*/  MOV R134, R20 ;  /* 0x0000001400867202 */ /* 0x000fe20000000f00 */
[----:B-1----:R-:W-:Y:S01]  /*5360*/  IMAD.MOV.U32 R3, RZ, RZ, R40 ;  /* 0x000000ffff037224 */ /* 0x002fe200078e0028 */
[----:B------:R-:W-:Y:S01]  /*5370*/  MOV R133, R38 ;  /* 0x0000002600857202 */ /* 0x000fe20000000f00 */
[----:B------:R-:W-:Y:S01]  /*5380*/  ULDC UR5, c[0x0][0x39c] ;  /* 0x0000e70000057ab9 */ /* 0x000fe20000000800 */
[----:B------:R-:W-:Y:S01]  /*5390*/  ULDC UR4, c[0x0][0x2ec] ;  /* 0x0000bb0000047ab9 */ /* 0x000fe20000000800 */
[----:B------:R-:W-:Y:S01]  /*53a0*/  ULDC.64 UR10, c[0x0][0x220] ;  /* 0x00008800000a7ab9 */ /* 0x000fe20000000a00 */
[----:B------:R-:W-:Y:S01]  /*53b0*/  ULDC.64 UR12, c[0x0][0x250] ;  /* 0x00009400000c7ab9 */ /* 0x000fe20000000a00 */
[----:B------:R-:W-:Y:S01]  /*53c0*/  ULDC.64 UR6, c[0x0][0x218] ;  /* 0x0000860000067ab9 */ /* 0x000fe20000000a00 */
[----:B------:R-:W-:Y:S01]  /*53d0*/  ULDC.64 UR8, c[0x0][0x248] ;  /* 0x0000920000087ab9 */ /* 0x000fe20000000a00 */
[----:B------:R-:W-:Y:S05]  /*53e0*/  BRA `(.L_x_541) ;  /* 0x00000000006c7947 */ /* 0x000fea0003800000 */
.L_x_543:
        /* <DEDUP_REMOVED lines=27> */
.L_x_541:
[----:B--2---:R-:W2:Y:S01]  /*55a0*/  LDL.64 R10, [R1+0x20] ;  /* 0x00002000010a7983 */ /* 0x004ea20000100a00 */
[----:B------:R-:W-:Y:S04]  /*55b0*/  DEPBAR.LE SB0, 0x0 ;  /* 0x000080000000791a */ /* 0x000fe80000000000 */
[----:B------:R-:W-:Y:S01]  /*55c0*/  IMAD.WIDE.U32 R4, R196, UR12, RZ ;  /* 0x0000000cc4047c25 */ /* 0x000fe2000f8e00ff */
[----:B------:R-:W3:Y:S02]  /*55d0*/  LDL R6, [R1+0x10] ;  /* 0x0000100001067983 */ /* 0x000ee40000100800 */
[----:B------:R-:W-:Y:S01]  /*55e0*/  SHF.R.S32.HI R0, RZ, 0x1f, R196 ;  /* 0x0000001fff007819 */ /* 0x000fe200000114c4 */
[----:B------:R-:W-:Y:S04]  /*55f0*/  BAR.SYNC.DEFER_BLOCKING 0x0 ;  /* 0x0000000000007b1d */ /* 0x000fe80000010000 */
[----:B------:R-:W-:Y:S04]  /*5600*/  IMAD R0, R0, UR12, RZ ;  /* 0x0000000c00007c24 */ /* 0x000fe8000f8e02ff */
[----:B------:R-:W-:Y:S05]  /*5610*/  IMAD R2, R196, UR13, R0 ;  /* 0x0000000dc4027c24 */ /* 0x000fea000f8e0200 */
[----:B------:R-:W-:Y:S02]  /*5620*/  IADD3 R2, R5, R2, RZ ;  /* 0x0000000205027210 */ /* 0x000fe40007ffe0ff */
        /* <DEDUP_REMOVED lines=19> */
[----:B------:R-:W0:Y:S08]  /*5760*/  LDGDEPBAR ;  /* 0x00000000000079af */ /* 0x000e300000000000 */
[----:B------:R-:W1:Y:S08]  /*5770*/  LDSM.16.M88.4 R16, [R185] ;  /* 0x00000000b910783b */ /* 0x000e700000000200 */
        /* <DEDUP_REMOVED lines=461> */
.L_x_542:
        /* <DEDUP_REMOVED lines=30> */
[----:B------:R1:W2:Y:S01]  /*7630*/  MUFU.EX2 R37, R3 ;  /* 0x0000000300257308 */ /* 0x0002a20000000800 */
        /* <DEDUP_REMOVED lines=15> */
[----:B------:R4:W3:Y:S10]  /*7730*/  MUFU.EX2 R36, R3 ;  /* 0x0000000300247308 */ /* 0x0008f40000000800 */
        /* <DEDUP_REMOVED lines=10> */
[--C-:B-----5:R-:W-:Y:S01]  /*77e0*/  FFMA.FTZ R6, R33, UR4, -R43.reuse ;  /* 0x0000000421067c23 */ /* 0x120fe2000801082b */
[----:B--2---:R-:W-:Y:S01]  /*77f0*/  FMUL.FTZ R33, R37, R161 ;  /* 0x000000a125217220 */ /* 0x004fe20000410000 */
[----:B------:R-:W-:Y:S01]  /*7800*/  FSEL R66, R66, RZ, P1 ;  /* 0x000000ff42427208 */ /* 0x000fe20000800000 */
[----:B------:R-:W-:Y:S06]  /*7810*/  FMUL.FTZ R0, R0, UR4 ;  /* 0x0000000400007c20 */ /* 0x000fec0008410000 */
[----:B------:R-:W-:Y:S01]  /*7820*/  MUFU.EX2 R2, R2 ;  /* 0x0000000200027308 */ /* 0x000fe20000000800 */
[--C-:B-1----:R-:W-:Y:S01]  /*7830*/  FFMA.FTZ R7, R18, UR4, -R43.reuse ;  /* 0x0000000412077c23 */ /* 0x102fe2000801082b */
[----:B---3--:R-:W-:Y:S08]  /*7840*/  FMUL.FTZ R18, R36, R146 ;  /* 0x0000009224127220 */ /* 0x008ff00000410000 */
        /* <DEDUP_REMOVED lines=10> */
[----:B------:R3:W-:Y:S01]  /*78f0*/  MUFU.EX2 R252, R7 ;  /* 0x0000000700fc7308 */ /* 0x0007e20000000800 */
[----:B-1----:R-:W-:Y:S09]  /*7900*/  FFMA.FTZ R5, R208, UR4, -R65 ;  /* 0x00000004d0057c23 */ /* 0x002ff20008010841 */
[----:B------:R1:W-:Y:S01]  /*7910*/  MUFU.EX2 R174, R5 ;  /* 0x0000000500ae7308 */ /* 0x0003e20000000800 */
[--C-:B--2---:R-:W-:Y:S09]  /*7920*/  FFMA.FTZ R4, R211, UR4, -R64.reuse ;  /* 0x00000004d3047c23 */ /* 0x104ff20008010840 */
[----:B------:R2:W-:Y:S01]  /*7930*/  MUFU.EX2 R134, R4 ;  /* 0x0000000400867308 */ /* 0x0005e20000000800 */
[----:B---3--:R-:W-:Y:S01]  /*7940*/  FMUL.FTZ R7, R36, R143 ;  /* 0x0000008f24077220 */ /* 0x008fe20000410000 */
[--C-:B-1----:R-:W-:Y:S01]  /*7950*/  FFMA.FTZ R5, R199, UR4, -R64.reuse ;  /* 0x00000004c7057c23 */ /* 0x102fe20008010840 */
[--C-:B--2---:R-:W-:Y:S07]  /*7960*/  FFMA.FTZ R4, R198, UR4, -R43.reuse ;  /* 0x00000004c6047c23 */ /* 0x104fee000801082b */
        /* <DEDUP_REMOVED lines=52> */
[--C-:B--2---:R-:W-:Y:S01]  /*7cb0*/  FFMA.FTZ R4, R34, UR4, -R64.reuse ;  /* 0x0000000422047c23 */ /* 0x104fe20008010840 */
[----:B------:R-:W-:Y:S08]  /*7cc0*/  FMUL.FTZ R34, R36, R162 ;  /* 0x000000a224227220 */ /* 0x000ff00000410000 */
        /* <DEDUP_REMOVED lines=28> */
[--C-:B--2---:R-:W-:Y:S01]  /*7e90*/  FFMA.FTZ R4, R29, UR4, -R65.reuse ;  /* 0x000000041d047c23 */ /* 0x104fe20008010841 */
[----:B------:R-:W-:Y:S07]  /*7ea0*/  FMUL.FTZ R29, R2, R165 ;  /* 0x000000a5021d7220 */ /* 0x000fee0000410000 */
[----:B------:R1:W-:Y:S02]  /*7eb0*/  MUFU.EX2 R203, R4 ;  /* 0x0000000400cb7308 */ /* 0x0003e40000000800 */
[--C-:B-1----:R-:W-:Y:S01]  /*7ec0*/  FFMA.FTZ R4, R30, UR4, -R66.reuse ;  /* 0x000000041e047c23 */ /* 0x102fe20008010842 */
[----:B------:R-:W-:Y:S07]  /*7ed0*/  FFMA.FTZ R30, R89, UR4, -R65 ;  /* 0x00000004591e7c23 */ /* 0x000fee0008010841 */
        /* <DEDUP_REMOVED lines=42> */
[--C-:B---3--:R-:W-:Y:S08]  /*8180*/  FFMA.FTZ R4, R17, UR4, -R64.reuse ;  /* 0x0000000411047c23 */ /* 0x108ff00008010840 */
[----:B------:R3:W4:Y:S10]  /*8190*/  MUFU.EX2 R17, R12 ;  /* 0x0000000c00117308 */ /* 0x0007340000000800 */
[----:B------:R5:W-:Y:S01]  /*81a0*/  MUFU.EX2 R242, R4 ;  /* 0x0000000400f27308 */ /* 0x000be20000000800 */
[----:B---3--:R-:W-:Y:S01]  /*81b0*/  FMUL.FTZ R12, R2, R148 ;  /* 0x00000094020c7220 */ /* 0x008fe20000410000 */
[----:B----4-:R-:W-:Y:S01]  /*81c0*/  MOV R150, R17 ;  /* 0x0000001100967202 */ /* 0x010fe20000000f00 */
[----:B------:R-:W-:Y:S01]  /*81d0*/  FMUL.FTZ R17, R37, R145 ;  /* 0x0000009125117220 */ /* 0x000fe20000410000 */
[----:B-----5:R-:W-:Y:S01]  /*81e0*/  FFMA.FTZ R4, R15, UR4, -R64 ;  /* 0x000000040f047c23 */ /* 0x020fe20008010840 */
[----:B------:R-:W-:Y:S05]  /*81f0*/  FMUL.FTZ R15, R0, R151 ;  /* 0x00000097000f7220 */ /* 0x000fea0000410000 */
[----:B------:R3:W4:Y:S10]  /*8200*/  MUFU.EX2 R151, R16 ;  /* 0x0000001000977308 */ /* 0x0007340000000800 */
[----:B------:R5:W1:Y:S01]  /*8210*/  MUFU.EX2 R10, R4 ;  /* 0x00000004000a7308 */ /* 0x000a620000000800 */
[C---:B---3--:R-:W-:Y:S01]  /*8220*/  FMUL.FTZ R16, R37.reuse, R144 ;  /* 0x0000009025107220 */ /* 0x048fe20000410000 */
[----:B------:R-:W-:Y:S01]  /*8230*/  MOV R144, R32 ;  /* 0x0000002000907202 */ /* 0x000fe20000000f00 */
[----:B------:R-:W-:Y:S01]  /*8240*/  FMUL.FTZ R32, R37, R160 ;  /* 0x000000a025207220 */ /* 0x000fe20000410000 */
        /* <DEDUP_REMOVED lines=21> */
[----:B------:R4:W-:Y:S10]  /*83a0*/  MUFU.EX2 R251, R4 ;  /* 0x0000000400fb7308 */ /* 0x0009f40000000800 */
[----:B------:R-:W5:Y:S01]  /*83b0*/  MUFU.EX2 R69, R69 ;  /* 0x0000004500457308 */ /* 0x000f620000000800 */
[--C-:B----4-:R-:W-:Y:S01]  /*83c0*/  FFMA.FTZ R4, R71, UR4, -R64.reuse ;  /* 0x0000000447047c23 */ /* 0x110fe20008010840 */
[--C-:B------:R-:W-:Y:S08]  /*83d0*/  FFMA.FTZ R71, R118, UR4, -R64.reuse ;  /* 0x0000000476477c23 */ /* 0x100ff00008010840 */
[----:B------:R4:W-:Y:S01]  /*83e0*/  MUFU.EX2 R247, R4 ;  /* 0x0000000400f77308 */ /* 0x0009e20000000800 */
[----:B-----5:R-:W-:Y:S09]  /*83f0*/  F2FP.F16.F32.PACK_AB R160, R70, R69 ;  /* 0x0000004546a0723e */ /* 0x020ff200000000ff */
[----:B------:R-:W-:Y:S01]  /*8400*/  MUFU.EX2 R71, R71 ;  /* 0x0000004700477308 */ /* 0x000fe20000000800 */
[--C-:B----4-:R-:W-:Y:S02]  /*8410*/  FFMA.FTZ R4, R82, UR4, -R64.reuse ;  /* 0x0000000452047c23 */ /* 0x110fe40008010840 */
[----:B------:R-:W4:Y:S07]  /*8420*/  LDL.LU R82, [R1] ;  /* 0x0000000001527983 */ /* 0x000f2e0000300800 */
[----:B------:R5:W-:Y:S01]  /*8430*/  MUFU.EX2 R249, R4 ;  /* 0x0000000400f97308 */ /* 0x000be20000000800 */
[----:B------:R-:W3:Y:S04]  /*8440*/  LDL.LU R145, [R1+0xc] ;  /* 0x00000c0001917983 */ /* 0x000ee80000300800 */
[----:B------:R-:W3:Y:S04]  /*8450*/  LDL.LU R146, [R1+0x4] ;  /* 0x0000040001927983 */ /* 0x000ee80000300800 */
[----:B------:R-:W3:Y:S01]  /*8460*/  LDL.LU R147, [R1+0x8] ;  /* 0x0000080001937983 */ /* 0x000ee20000300800 */
[--C-:B-----5:R-:W-:Y:S04]  /*8470*/  FFMA.FTZ R4, R83, UR4, -R64.reuse ;  /* 0x0000000453047c23 */ /* 0x120fe80008010840 */
[----:B------:R5:W2:Y:S02]  /*8480*/  MUFU.EX2 R13, R4 ;  /* 0x00000004000d7308 */ /* 0x000aa40000000800 */
[--C-:B-----5:R-:W-:Y:S01]  /*8490*/  FFMA.FTZ R4, R72, UR4, -R65.reuse ;  /* 0x0000000448047c23 */ /* 0x120fe20008010841 */
[----:B--2---:R-:W-:Y:S01]  /*84a0*/  MOV R141, R13 ;  /* 0x0000000d008d7202 */ /* 0x004fe20000000f00 */
[----:B------:R-:W-:Y:S01]  /*84b0*/  FMUL.FTZ R13, R2, R149 ;  /* 0x00000095020d7220 */ /* 0x000fe20000410000 */
[----:B------:R-:W-:Y:S05]  /*84c0*/  FFMA.FTZ R72, R119, UR4, -R64 ;  /* 0x0000000477487c23 */ /* 0x000fea0008010840 */
[----:B------:R2:W-:Y:S10]  /*84d0*/  MUFU.EX2 R232, R4 ;  /* 0x0000000400e87308 */ /* 0x0005f40000000800 */
[----:B------:R5:W-:Y:S10]  /*84e0*/  MUFU.EX2 R149, R20 ;  /* 0x0000001400957308 */ /* 0x000bf40000000800 */
[----:B------:R-:W1:Y:S01]  /*84f0*/  MUFU.EX2 R72, R72 ;  /* 0x0000004800487308 */ /* 0x000e620000000800 */
[----:B--2---:R-:W-:Y:S01]  /*8500*/  FFMA.FTZ R4, R73, UR4, -R65 ;  /* 0x0000000449047c23 */ /* 0x004fe20008010841 */
[----:B------:R-:W-:Y:S08]  /*8510*/  FFMA.FTZ R73, R128, UR4, -R43 ;  /* 0x0000000480497c23 */ /* 0x000ff0000801082b */
[----:B------:R2:W-:Y:S01]  /*8520*/  MUFU.EX2 R237, R4 ;  /* 0x0000000400ed7308 */ /* 0x0005e20000000800 */
[----:B-----5:R-:W-:Y:S09]  /*8530*/  FMUL.FTZ R20, R37, R152 ;  /* 0x0000009825147220 */ /* 0x020ff20000410000 */
[----:B------:R5:W-:Y:S01]  /*8540*/  MUFU.EX2 R152, R28 ;  /* 0x0000001c00987308 */ /* 0x000be20000000800 */
[----:B-1----:R-:W-:Y:S09]  /*8550*/  F2FP.F16.F32.PACK_AB R161, R72, R71 ;  /* 0x0000004748a1723e */ /* 0x002ff200000000ff */
[----:B------:R-:W-:Y:S01]  /*8560*/  MUFU.EX2 R73, R73 ;  /* 0x0000004900497308 */ /* 0x000fe20000000800 */
[----:B--2---:R-:W-:Y:S01]  /*8570*/  FFMA.FTZ R4, R74, UR4, -R66 ;  /* 0x000000044a047c23 */ /* 0x004fe20008010842 */
[----:B------:R-:W-:Y:S08]  /*8580*/  FFMA.FTZ R74, R130, UR4, -R64 ;  /* 0x00000004824a7c23 */ /* 0x000ff00008010840 */
[----:B------:R1:W-:Y:S01]  /*8590*/  MUFU.EX2 R233, R4 ;  /* 0x0000000400e97308 */ /* 0x0003e20000000800 */
[--C-:B-----5:R-:W-:Y:S09]  /*85a0*/  FFMA.FTZ R28, R88, UR4, -R65.reuse ;  /* 0x00000004581c7c23 */ /* 0x120ff20008010841 */
[----:B------:R2:W-:Y:S10]  /*85b0*/  MUFU.EX2 R138, R28 ;  /* 0x0000001c008a7308 */ /* 0x0005f40000000800 */
[----:B------:R-:W-:Y:S01]  /*85c0*/  MUFU.EX2 R74, R74 ;  /* 0x0000004a004a7308 */ /* 0x000fe20000000800 */
[--C-:B-1----:R-:W-:Y:S01]  /*85d0*/  FFMA.FTZ R4, R75, UR4, -R66.reuse ;  /* 0x000000044b047c23 */ /* 0x102fe20008010842 */
[--C-:B------:R-:W-:Y:S08]  /*85e0*/  FFMA.FTZ R75, R120, UR4, -R65.reuse ;  /* 0x00000004784b7c23 */ /* 0x100ff00008010841 */
[----:B------:R1:W-:Y:S01]  /*85f0*/  MUFU.EX2 R238, R4 ;  /* 0x0000000400ee7308 */ /* 0x0003e20000000800 */
[----:B--2---:R-:W-:Y:S09]  /*8600*/  FMUL.FTZ R28, R2, R164 ;  /* 0x000000a4021c7220 */ /* 0x004ff20000410000 */
[----:B------:R-:W-:Y:S01]  /*8610*/  MUFU.EX2 R75, R75 ;  /* 0x0000004b004b7308 */ /* 0x000fe20000000800 */
[--C-:B-1----:R-:W-:Y:S01]  /*8620*/  FFMA.FTZ R4, R76, UR4, -R65.reuse ;  /* 0x000000044c047c23 */ /* 0x102fe20008010841 */
[--C-:B------:R-:W-:Y:S08]  /*8630*/  FFMA.FTZ R76, R121, UR4, -R65.reuse ;  /* 0x00000004794c7c23 */ /* 0x100ff00008010841 */
[----:B------:R1:W-:Y:S10]  /*8640*/  MUFU.EX2 R239, R4 ;  /* 0x0000000400ef7308 */ /* 0x0003f40000000800 */
[----:B------:R-:W2:Y:S01]  /*8650*/  MUFU.EX2 R76, R76 ;  /* 0x0000004c004c7308 */ /* 0x000ea20000000800 */
[--C-:B-1----:R-:W-:Y:S01]  /*8660*/  FFMA.FTZ R4, R77, UR4, -R65.reuse ;  /* 0x000000044d047c23 */ /* 0x102fe20008010841 */
[--C-:B------:R-:W-:Y:S08]  /*8670*/  FFMA.FTZ R77, R122, UR4, -R66.reuse ;  /* 0x000000047a4d7c23 */ /* 0x100ff00008010842 */
[----:B------:R1:W-:Y:S01]  /*8680*/  MUFU.EX2 R248, R4 ;  /* 0x0000000400f87308 */ /* 0x0003e20000000800 */
[----:B--2---:R-:W-:Y:S09]  /*8690*/  F2FP.F16.F32.PACK_AB R164, R76, R75 ;  /* 0x0000004b4ca4723e */ /* 0x004ff200000000ff */
[----:B------:R-:W2:Y:S01]  /*86a0*/  MUFU.EX2 R77, R77 ;  /* 0x0000004d004d7308 */ /* 0x000ea20000000800 */
[--C-:B-1----:R-:W-:Y:S01]  /*86b0*/  FFMA.FTZ R4, R79, UR4, -R66.reuse ;  /* 0x000000044f047c23 */ /* 0x102fe20008010842 */
[----:B------:R-:W-:Y:S08]  /*86c0*/  FFMA.FTZ R79, R124, UR4, -R65 ;  /* 0x000000047c4f7c23 */ /* 0x000ff00008010841 */
[----:B------:R1:W-:Y:S01]  /*86d0*/  MUFU.EX2 R246, R4 ;  /* 0x0000000400f67308 */ /* 0x0003e20000000800 */
[----:B--2---:R-:W-:Y:S09]  /*86e0*/  F2FP.F16.F32.PACK_AB R165, R78, R77 ;  /* 0x0000004d4ea5723e */ /* 0x004ff200000000ff */
[----:B------:R-:W-:Y:S01]  /*86f0*/  MUFU.EX2 R79, R79 ;  /* 0x0000004f004f7308 */ /* 0x000fe20000000800 */
[--C-:B-1----:R-:W-:Y:S09]  /*8700*/  FFMA.FTZ R4, R84, UR4, -R43.reuse ;  /* 0x0000000454047c23 */ /* 0x102ff2000801082b */
[----:B------:R1:W-:Y:S02]  /*8710*/  MUFU.EX2 R250, R4 ;  /* 0x0000000400fa7308 */ /* 0x0003e40000000800 */
[----:B-1----:R-:W-:Y:S08]  /*8720*/  FFMA.FTZ R4, R85, UR4, -R43 ;  /* 0x0000000455047c23 */ /* 0x002ff0000801082b */
[----:B------:R1:W2:Y:S02]  /*8730*/  MUFU.EX2 R81, R4 ;  /* 0x0000000400517308 */ /* 0x0002a40000000800 */
[C---:B-1----:R-:W-:Y:S01]  /*8740*/  FMUL.FTZ R4, R37.reuse, R140 ;  /* 0x0000008c25047220 */ /* 0x042fe20000410000 */
[----:B--2---:R-:W-:Y:S07]  /*8750*/  MOV R151, R81 ;  /* 0x0000005100977202 */ /* 0x004fee0000000f00 */
        /* <DEDUP_REMOVED lines=14> */
[----:B----4-:R-:W-:Y:S02]  /*8840*/  FFMA.FTZ R37, R37, R82, R133 ;  /* 0x0000005225257223 */ /* 0x010fe40000010085 */
[-C--:B------:R-:W-:Y:S05]  /*8850*/  HMMA.16816.F32 R28, R48, R54.reuse, R28 ;  /* 0x00000036301c723c */ /* 0x080fea000000181c */
[----:B------:R-:W-:Y:S01]  /*8860*/  FFMA.FTZ R52, R90, UR4, -R66 ;  /* 0x000000045a347c23 */ /* 0x000fe20008010842 */
[----:B------:R-:W-:Y:S03]  /*8870*/  HMMA.16816.F32 R32, R44, R54, R32 ;  /* 0x000000362c20723c */ /* 0x000fe60000001820 */
[----:B------:R1:W-:Y:S02]  /*8880*/  MUFU.EX2 R136, R52 ;  /* 0x0000003400887308 */ /* 0x0003e40000000800 */
[----:B------:R-:W-:Y:S01]  /*8890*/  F2FP.F16.F32.PACK_AB R48, R200, R179 ;  /* 0x000000b3c830723e */ /* 0x000fe200000000ff */
[----:B---3--:R-:W-:Y:S01]  /*88a0*/  FFMA.FTZ R36, R36, R147, R131 ;  /* 0x0000009324247223 */ /* 0x008fe20000010083 */
[----:B------:R-:W-:Y:S01]  /*88b0*/  F2FP.F16.F32.PACK_AB R49, R183, R178 ;  /* 0x000000b2b731723e */ /* 0x000fe200000000ff */
[----:B------:R-:W-:Y:S03]  /*88c0*/  FFMA.FTZ R2, R2, R146, R127 ;  /* 0x0000009202027223 */ /* 0x000fe6000001007f */
        /* <DEDUP_REMOVED lines=168> */
[----:B------:R-:W-:Y:S02]  /*9350*/  FADD.FTZ R0, R238, R0 ;  /* 0x00000000ee007221 */ /* 0x000fe40000010000 */
[----:B------:R-:W-:Y:S01]  /*9360*/  FADD.FTZ R2, R142, R2 ;  /* 0x000000028e027221 */ /* 0x000fe20000010000 */
[----:B------:R-:W-:Y:S01]  /*9370*/  FADD.FTZ R37, R141, R37 ;  /* 0x000000258d257221 */ /* 0x000fe20000010000 */
[----:B------:R-:W-:Y:S03]  /*9380*/  FADD.FTZ R0, R236, R0 ;  /* 0x00000000ec007221 */ /* 0x000fe60000010000 */
[----:B------:R-:W4:Y:S01]  /*9390*/  MUFU.EX2 R65, R65 ;  /* 0x0000004100417308 */ /* 0x000f220000000800 */
[----:B------:R-:W-:Y:S01]  /*93a0*/  FADD.FTZ R41, R250, R2 ;  /* 0x00000002fa297221 */ /* 0x000fe20000010000 */
[----:B------:R-:W-:Y:S04]  /*93b0*/  FADD.FTZ R42, R246, R0 ;  /* 0x00000000f62a7221 */ /* 0x000fe80000010000 */
[----:B------:R-:W-:Y:S04]  /*93c0*/  FADD.FTZ R2, R136, R42 ;  /* 0x0000002a88027221 */ /* 0x000fe80000010000 */
[----:B------:R-:W-:Y:S01]  /*93d0*/  MUFU.EX2 R81, R67 ;  /* 0x0000004300517308 */ /* 0x000fe20000000800 */
[-C--:B-1----:R-:W-:Y:S01]  /*93e0*/  HMMA.16816.F32 R20, R48, R52.reuse, R20 ;  /* 0x000000343014723c */ /* 0x082fe20000001814 */
[----:B---3--:R-:W1:Y:S05]  /*93f0*/  LDSM.16.MT88.4 R60, [R184+0x5000] ;  /* 0x00500000b83c783b */ /* 0x008e6a0000004200 */
        /* <DEDUP_REMOVED lines=123> */
.L_x_540:
[----:B-12---:R-:W2:Y:S04]  /*9bb0*/  LDL.LU R4, [R1] ;  /* 0x0000000001047983 */ /* 0x006ea80000300800 */
[----:B------:R-:W3:Y:S04]  /*9bc0*/  LDL.LU R7, [R1+0x8] ;  /* 0x0000080001077983 */ /* 0x000ee80000300800 */
[----:B------:R-:W4:Y:S04]  /*9bd0*/  LDL.LU R6, [R1+0x4] ;  /* 0x0000040001067983 */ /* 0x000f280000300800 */
[----:B------:R-:W5:Y:S04]  /*9be0*/  LDL.LU R8, [R1+0xc] ;  /* 0x00000c0001087983 */ /* 0x000f680000300800 */
[----:B------:R-:W5:Y:S01]  /*9bf0*/  LDL R33, [R1+0x30] ;  /* 0x0000300001217983 */ /* 0x000f620000100800 */
[----:B------:R-:W1:Y:S01]  /*9c00*/  S2R R27, SR_TID.X ;  /* 0x00000000001b7919 */ /* 0x000e620000002100 */
[----:B------:R-:W1:Y:S01]  /*9c10*/  S2UR UR4, SR_CgaCtaId ;  /* 0x00000000000479c3 */ /* 0x000e620000008800 */
[----:B------:R-:W-:Y:S01]  /*9c20*/  ULDC.U8 UR6, c[0x0][0x3d9] ;  /* 0x0000f64000067ab9 */ /* 0x000fe20000000000 */
[----:B-1----:R-:W-:-:S04]  /*9c30*/  SHF.R.S32.HI R15, RZ, 0x1f, R27 ;  /* 0x0000001fff0f7819 */ /* 0x002fc8000001141b */
[CC--:B------:R-:W-:Y:S02]  /*9c40*/  LEA.HI R28, R15.reuse, R27.reuse, RZ, 0x2 ;  /* 0x0000001b0f1c7211 */ /* 0x0c0fe400078f10ff */
[----:B------:R-:W-:Y:S02]  /*9c50*/  LEA.HI R15, R15, R27, RZ, 0x5 ;  /* 0x0000001b0f0f7211 */ /* 0x000fe400078f28ff */
[----:B------:R-:W-:Y:S02]  /*9c60*/  ISETP.NE.AND P0, PT, RZ, UR6, PT ;  /* 0x00000006ff007c0c */ /* 0x000fe4000bf05270 */
[----:B------:R-:W-:Y:S01]  /*9c70*/  SHF.R.S32.HI R15, RZ, 0x5, R15 ;  /* 0x00000005ff0f7819 */ /* 0x000fe2000001140f */
[----:B------:R-:W-:Y:S02]  /*9c80*/  UMOV UR5, 0x400 ;  /* 0x0000040000057882 */ /* 0x000fe40000000000 */
[----:B------:R-:W-:-:S08]  /*9c90*/  ULEA UR4, UR4, UR5, 0x18 ;  /* 0x0000000504047291 */ /* 0x000fd0000f8ec03f */
[----:B------:R-:W1:Y:S01]  /*9ca0*/  @P0 LDC.64 R18, c[0x0][0x2c0] ;  /* 0x0000b000ff120b82 */ /* 0x000e620000000a00 */
[----:B------:R-:W1:Y:S07]  /*9cb0*/  S2R R30, SR_CTAID.Y ;  /* 0x00000000001e7919 */ /* 0x000e6e0000002600 */
[----:B------:R-:W1:Y:S01]  /*9cc0*/  @!P0 LDC R25, c[0x0][0x2e4] ;  /* 0x0000b900ff198b82 */ /* 0x000e620000000800 */
[----:B------:R-:W1:Y:S01]  /*9cd0*/  S2R R32, SR_CTAID.X ;  /* 0x0000000000207919 */ /* 0x000e620000002500 */
[----:B------:R-:W1:Y:S01]  /*9ce0*/  S2R R31, SR_CTAID.Z ;  /* 0x00000000001f7919 */ /* 0x000e620000002700 */
[----:B------:R-:W-:Y:S01]  /*9cf0*/  BSSY B0, `(.L_x_544) ;  /* 0x00000d7000007945 */ /* 0x000fe20003800000 */
[----:B--2---:R-:W2:Y:S04]  /*9d00*/  SHFL.BFLY PT, R2, R4, 0x2, 0x1f ;  /* 0x0c401f0004027f89 */ /* 0x004ea800000e0000 */
[----:B---3--:R-:W3:Y:S04]  /*9d10*/  SHFL.BFLY PT, R0, R7, 0x2, 0x1f ;  /* 0x0c401f0007007f89 */ /* 0x008ee800000e0000 */
[----:B----4-:R-:W4:Y:S01]  /*9d20*/  SHFL.BFLY PT, R3, R6, 0x2, 0x1f ;  /* 0x0c401f0006037f89 */ /* 0x010f2200000e0000 */
[----:B--2---:R-:W-:-:S03]  /*9d30*/  FADD.FTZ R2, R2, R4 ;  /* 0x0000000402027221 */ /* 0x004fc60000010000 */
[----:B-----5:R-:W2:Y:S01]  /*9d40*/  SHFL.BFLY PT, R4, R8, 0x2, 0x1f ;  /* 0x0c401f0008047f89 */ /* 0x020ea200000e0000 */
[----:B---3--:R-:W-:-:S03]  /*9d50*/  FADD.FTZ R0, R0, R7 ;  /* 0x0000000700007221 */ /* 0x008fc60000010000 */
[----:B------:R-:W3:Y:S01]  /*9d60*/  SHFL.BFLY PT, R5, R2, 0x1, 0x1f ;  /* 0x0c201f0002057f89 */ /* 0x000ee200000e0000 */
[----:B----4-:R-:W-:-:S03]  /*9d70*/  FADD.FTZ R3, R3, R6 ;  /* 0x0000000603037221 */ /* 0x010fc60000010000 */
[----:B------:R-:W4:Y:S04]  /*9d80*/  SHFL.BFLY PT, R7, R0, 0x1, 0x1f ;  /* 0x0c201f0000077f89 */ /* 0x000f2800000e0000 */
[----:B------:R-:W5:Y:S01]  /*9d90*/  SHFL.BFLY PT, R6, R3, 0x1, 0x1f ;  /* 0x0c201f0003067f89 */ /* 0x000f6200000e0000 */
[----:B--2---:R-:W-:Y:S01]  /*9da0*/  FADD.FTZ R4, R4, R8 ;  /* 0x0000000804047221 */ /* 0x004fe20000010000 */
[----:B---3--:R-:W-:-:S04]  /*9db0*/  FADD.FTZ R22, R2, R5 ;  /* 0x0000000502167221 */ /* 0x008fc80000010000 */
[----:B------:R-:W2:Y:S01]  /*9dc0*/  SHFL.BFLY PT, R5, R4, 0x1, 0x1f ;  /* 0x0c201f0004057f89 */ /* 0x000ea200000e0000 */
[----:B----4-:R-:W-:-:S05]  /*9dd0*/  FADD.FTZ R23, R0, R7 ;  /* 0x0000000700177221 */ /* 0x010fca0000010000 */
[----:B------:R-:W-:Y:S01]  /*9de0*/  FSETP.NE.FTZ.AND P5, PT, R23, RZ, PT ;  /* 0x000000ff1700720b */ /* 0x000fe20003fb5000 */
[----:B-----5:R-:W-:Y:S01]  /*9df0*/  FADD.FTZ R24, R3, R6 ;  /* 0x0000000603187221 */ /* 0x020fe20000010000 */
[----:B------:R-:W-:Y:S02]  /*9e00*/  MOV R3, 0x3f800000 ;  /* 0x3f80000000037802 */ /* 0x000fe40000000f00 */
[----:B------:R-:W-:Y:S02]  /*9e10*/  FSETP.NE.FTZ.AND P6, PT, R22, RZ, PT ;  /* 0x000000ff1600720b */ /* 0x000fe40003fd5000 */
[----:B------:R-:W-:-:S07]  /*9e20*/  FSETP.NE.FTZ.AND P4, PT, R24, RZ, PT ;  /* 0x000000ff1800720b */ /* 0x000fce0003f95000 */
[----:B------:R-:W3:Y:S01]  /*9e30*/  @P5 MUFU.RCP R3, R23 ;  /* 0x0000001700035308 */ /* 0x000ee20000001000 */
[----:B------:R-:W-:Y:S01]  /*9e40*/  MOV R2, 0x3f800000 ;  /* 0x3f80000000027802 */ /* 0x000fe20000000f00 */
[----:B--2---:R-:W-:Y:S01]  /*9e50*/  FADD.FTZ R26, R4, R5 ;  /* 0x00000005041a7221 */ /* 0x004fe20000010000 */
[----:B------:R-:W-:Y:S01]  /*9e60*/  LOP3.LUT R4, R28, 0xfffffffc, RZ, 0xc0, !PT ;  /* 0xfffffffc1c047812 */ /* 0x000fe200078ec0ff */
[----:B------:R-:W-:Y:S01]  /*9e70*/  IMAD.MOV.U32 R0, RZ, RZ, 0x3f800000 ;  /* 0x3f800000ff007424 */ /* 0x000fe200078e00ff */
[----:B------:R-:W-:Y:S02]  /*9e80*/  SHF.R.S32.HI R28, RZ, 0x2, R28 ;  /* 0x00000002ff1c7819 */ /* 0x000fe4000001141c */
[----:B------:R-:W-:Y:S01]  /*9e90*/  FSETP.NE.FTZ.AND P3, PT, R26, RZ, PT ;  /* 0x000000ff1a00720b */ /* 0x000fe20003f75000 */
[----:B------:R-:W2:Y:S01]  /*9ea0*/  @P6 MUFU.RCP R2, R22 ;  /* 0x0000001600026308 */ /* 0x000ea20000001000 */
[----:B------:R-:W-:Y:S01]  /*9eb0*/  IADD3 R27, -R4, R27, RZ ;  /* 0x0000001b041b7210 */ /* 0x000fe20007ffe1ff */
[----:B------:R-:W-:-:S02]  /*9ec0*/  IMAD.MOV.U32 R4, RZ, RZ, 0x3f800000 ;  /* 0x3f800000ff047424 */ /* 0x000fc400078e00ff */
        /* <DEDUP_REMOVED lines=9> */
[----:B------:R-:W3:Y:S03]  /*9f60*/  @P4 MUFU.RCP R0, R24 ;  /* 0x0000001800004308 */ /* 0x000ee60000001000 */
[----:B------:R-:W-:-:S04]  /*9f70*/  LEA.HI R3, R3, R28, RZ, 0x3 ;  /* 0x0000001c03037211 */ /* 0x000fc800078f18ff */
[----:B------:R-:W-:Y:S01]  /*9f80*/  LOP3.LUT R3, R3, 0xfffffff8, RZ, 0xc0, !PT ;  /* 0xfffffff803037812 */ /* 0x000fe200078ec0ff */
[----:B------:R-:W4:Y:S03]  /*9f90*/  @P3 MUFU.RCP R4, R26 ;  /* 0x0000001a00043308 */ /* 0x000f260000001000 */
[----:B------:R-:W-:Y:S01]  /*9fa0*/  IADD3 R3, R28, -R3, RZ ;  /* 0x800000031c037210 */ /* 0x000fe20007ffe0ff */
        /* <DEDUP_REMOVED lines=8> */
[C---:B------:R-:W-:Y:S01]  /*a030*/  LEA.HI R2, R3.reuse, R3, RZ, 0x1 ;  /* 0x0000000303027211 */ /* 0x040fe200078f08ff */
        /* <DEDUP_REMOVED lines=9> */
[----:B----4-:R-:W-:Y:S01]  /*a0d0*/  FMUL.FTZ R139, R4, R139 ;  /* 0x0000008b048b7220 */ /* 0x010fe20000410000 */
[----:B------:R-:W-:Y:S01]  /*a0e0*/  LOP3.LUT R2, R2, 0x3fffffe, RZ, 0xc0, !PT ;  /* 0x03fffffe02027812 */ /* 0x000fe200078ec0ff */
[C---:B------:R-:W-:Y:S01]  /*a0f0*/  FMUL.FTZ R138, R4.reuse, R138 ;  /* 0x0000008a048a7220 */ /* 0x040fe20000410000 */
[C---:B------:R-:W-:Y:S01]  /*a100*/  FMUL.FTZ R151, R4.reuse, R151 ;  /* 0x0000009704977220 */ /* 0x040fe20000410000 */
[C---:B------:R-:W-:Y:S01]  /*a110*/  FMUL.FTZ R150, R4.reuse, R150 ;  /* 0x0000009604967220 */ /* 0x040fe20000410000 */
[C---:B------:R-:W-:Y:S01]  /*a120*/  FMUL.FTZ R159, R4.reuse, R159 ;  /* 0x0000009f049f7220 */ /* 0x040fe20000410000 */
[C---:B------:R-:W-:Y:S01]  /*a130*/  FMUL.FTZ R13, R4.reuse, R158 ;  /* 0x0000009e040d7220 */ /* 0x040fe20000410000 */
[C---:B------:R-:W-:Y:S01]  /*a140*/  FMUL.FTZ R167, R4.reuse, R167 ;  /* 0x000000a704a77220 */ /* 0x040fe20000410000 */
[----:B------:R-:W-:Y:S01]  /*a150*/  FMUL.FTZ R5, R4, R166 ;  /* 0x000000a604057220 */ /* 0x000fe20000410000 */
[----:B------:R-:W-:Y:S01]  /*a160*/  IMAD.SHL.U32 R4, R0, 0x40, RZ ;  /* 0x0000004000047824 */ /* 0x000fe200078e00ff */
[----:B------:R-:W-:Y:S01]  /*a170*/  IADD3 R3, R3, -R2, RZ ;  /* 0x8000000203037210 */ /* 0x000fe20007ffe0ff */
[----:B------:R-:W-:-:S03]  /*a180*/  IMAD R2, R15, 0x100, R27 ;  /* 0x000001000f027824 */ /* 0x000fc600078e021b */
[----:B------:R-:W-:Y:S02]  /*a190*/  LOP3.LUT R4, R4, 0xc0, RZ, 0xc0, !PT ;  /* 0x000000c004047812 */ /* 0x000fe400078ec0ff */
[----:B------:R-:W-:Y:S02]  /*a1a0*/  LEA R2, R3, R2, 0x4 ;  /* 0x0000000203027211 */ /* 0x000fe400078e20ff */
[----:B------:R-:W-:Y:S02]  /*a1b0*/  LEA.HI R3, R4, R4, RZ, 0x1d ;  /* 0x0000000404037211 */ /* 0x000fe400078fe8ff */
[C---:B------:R-:W-:Y:S02]  /*a1c0*/  LOP3.LUT R4, R0.reuse, 0x1, RZ, 0xc0, !PT ;  /* 0x0000000100047812 */ /* 0x040fe400078ec0ff */
[----:B------:R-:W-:Y:S01]  /*a1d0*/  LOP3.LUT P2, RZ, R0, 0x2, RZ, 0xc0, !PT ;  /* 0x0000000200ff7812 */ /* 0x000fe2000784c0ff */
[----:B------:R-:W-:Y:S01]  /*a1e0*/  IMAD.U32 R0, R2, 0x2, R3 ;  /* 0x0000000202007824 */ /* 0x000fe200078e0003 */
[----:B------:R-:W-:-:S02]  /*a1f0*/  ISETP.NE.U32.AND P1, PT, R4, 0x1, PT ;  /* 0x000000010400780c */ /* 0x000fc40003f25070 */
[----:B------:R-:W-:Y:S02]  /*a200*/  MOV R4, 0xfffffff0 ;  /* 0xfffffff000047802 */ /* 0x000fe40000000f00 */
[----:B------:R-:W-:Y:S01]  /*a210*/  LEA R0, R0, UR4, 0x1 ;  /* 0x0000000400007c11 */ /* 0x000fe2000f8e08ff */
[----:B------:R-:W-:Y:S01]  /*a220*/  ULDC.U8 UR4, c[0x0][0x3d8] ;  /* 0x0000f60000047ab9 */ /* 0x000fe20000000000 */
[----:B------:R-:W-:Y:S02]  /*a230*/  SEL R4, R4, 0x10, !P1 ;  /* 0x0000001004047807 */ /* 0x000fe40004800000 */
[----:B------:R-:W-:Y:S01]  /*a240*/  ISETP.NE.AND P1, PT, RZ, UR4, PT ;  /* 0x00000004ff007c0c */ /* 0x000fe2000bf25270 */
[----:B------:R-:W-:Y:S01]  /*a250*/  VIADD R2, R0, 0x20 ;  /* 0x0000002000027836 */ /* 0x000fe20000000000 */
[----:B------:R-:W-:Y:S02]  /*a260*/  F2FP.F16.F32.PACK_AB R8, R8, R140 ;  /* 0x0000008c0808723e */ /* 0x000fe400000000ff */
[----:B------:R-:W-:-:S02]  /*a270*/  @P2 IADD3 R2, R0, -0x20, RZ ;  /* 0xffffffe000022810 */ /* 0x000fc40007ffe0ff */
[----:B------:R-:W-:Y:S01]  /*a280*/  ISETP.NE.OR P2, PT, RZ, UR6, !P1 ;  /* 0x00000006ff007c0c */ /* 0x000fe2000cf45670 */
[----:B------:R1:W-:Y:S01]  /*a290*/  STS [R0], R8 ;  /* 0x0000000800007388 */ /* 0x0003e20000000800 */
[----:B------:R-:W-:Y:S01]  /*a2a0*/  F2FP.F16.F32.PACK_AB R21, R21, R142 ;  /* 0x0000008e1515723e */ /* 0x000fe200000000ff */
[----:B------:R-:W-:Y:S01]  /*a2b0*/  IMAD.IADD R3, R0, 0x1, R4 ;  /* 0x0000000100037824 */ /* 0x000fe200078e0204 */
[----:B------:R-:W-:Y:S02]  /*a2c0*/  F2FP.F16.F32.PACK_AB R17, R17, R144 ;  /* 0x000000901111723e */ /* 0x000fe400000000ff */
[----:B------:R-:W-:Y:S01]  /*a2d0*/  F2FP.F16.F32.PACK_AB R16, R16, R146 ;  /* 0x000000921010723e */ /* 0x000fe200000000ff */
[----:B------:R2:W-:Y:S01]  /*a2e0*/  STS [R0+0x200], R21 ;  /* 0x0002001500007388 */ /* 0x0005e20000000800 */
[----:B------:R-:W-:Y:S02]  /*a2f0*/  F2FP.F16.F32.PACK_AB R136, R137, R136 ;  /* 0x000000888988723e */ /* 0x000fe400000000ff */
[----:B------:R-:W-:-:S02]  /*a300*/  F2FP.F16.F32.PACK_AB R138, R139, R138 ;  /* 0x0000008a8b8a723e */ /* 0x000fc400000000ff */
[----:B------:R-:W-:Y:S01]  /*a310*/  F2FP.F16.F32.PACK_AB R11, R11, R148 ;  /* 0x000000940b0b723e */ /* 0x000fe200000000ff */
[----:B------:R-:W-:Y:S01]  /*a320*/  STS [R3], R17 ;  /* 0x0000001103007388 */ /* 0x000fe20000000800 */
[----:B------:R-:W-:Y:S02]  /*a330*/  F2FP.F16.F32.PACK_AB R150, R151, R150 ;  /* 0x000000969796723e */ /* 0x000fe400000000ff */
[----:B------:R-:W-:Y:S01]  /*a340*/  F2FP.F16.F32.PACK_AB R12, R12, R154 ;  /* 0x0000009a0c0c723e */ /* 0x000fe200000000ff */
[----:B------:R3:W-:Y:S01]  /*a350*/  STS [R3+0x200], R16 ;  /* 0x0002001003007388 */ /* 0x0007e20000000800 */
[----:B-1----:R-:W-:Y:S02]  /*a360*/  @P0 IMAD R8, R19, R18, RZ ;  /* 0x0000001213080224 */ /* 0x002fe400078e02ff */
[----:B------:R-:W1:Y:S01]  /*a370*/  @!P0 LDC R19, c[0x0][0x2c4] ;  /* 0x0000b100ff138b82 */ /* 0x000e620000000800 */
[----:B------:R-:W-:Y:S01]  /*a380*/  STS [R0+0x1000], R136 ;  /* 0x0010008800007388 */ /* 0x000fe20000000800 */
[----:B------:R-:W-:-:S06]  /*a390*/  F2FP.F16.F32.PACK_AB R10, R10, R152 ;  /* 0x000000980a0a723e */ /* 0x000fcc00000000ff */
[----:B--2---:R-:W2:Y:S01]  /*a3a0*/  @!P0 LDC R21, c[0x0][0x270] ;  /* 0x00009c00ff158b82 */ /* 0x004ea20000000800 */
[----:B------:R4:W-:Y:S01]  /*a3b0*/  STS [R0+0x1200], R138 ;  /* 0x0012008a00007388 */ /* 0x0009e20000000800 */
[----:B------:R-:W-:-:S03]  /*a3c0*/  F2FP.F16.F32.PACK_AB R9, R9, R160 ;  /* 0x000000a00909723e */ /* 0x000fc600000000ff */
[----:B------:R5:W-:Y:S03]  /*a3d0*/  STS [R3+0x1000], R11 ;  /* 0x0010000b03007388 */ /* 0x000be60000000800 */
[----:B------:R-:W2:Y:S01]  /*a3e0*/  @!P2 LDC R18, c[0x0][0x2c4] ;  /* 0x0000b100ff12ab82 */ /* 0x000ea20000000800 */
[----:B------:R-:W-:Y:S04]  /*a3f0*/  STS [R3+0x1200], R150 ;  /* 0x0012009603007388 */ /* 0x000fe80000000800 */
[----:B------:R1:W-:Y:S01]  /*a400*/  STS [R2+0x200], R12 ;  /* 0x0002000c02007388 */ /* 0x0003e20000000800 */
[----:B------:R-:W-:Y:S02]  /*a410*/  F2FP.F16.F32.PACK_AB R7, R7, R162 ;  /* 0x000000a20707723e */ /* 0x000fe400000000ff */
[----:B------:R-:W-:Y:S01]  /*a420*/  F2FP.F16.F32.PACK_AB R13, R159, R13 ;  /* 0x0000000d9f0d723e */ /* 0x000fe200000000ff */
[----:B------:R-:W-:Y:S01]  /*a430*/  STS [R2], R10 ;  /* 0x0000000a02007388 */ /* 0x000fe20000000800 */
[----:B---3--:R-:W3:Y:S01]  /*a440*/  @P6 LDC R16, c[0x0][0x2e8] ;  /* 0x0000ba00ff106b82 */ /* 0x008ee20000000800 */
[----:B----4-:R-:W-:-:S07]  /*a450*/  IADD3 R0, R4, R2, RZ ;  /* 0x0000000204007210 */ /* 0x010fce0007ffe0ff */
[----:B-----5:R-:W4:Y:S01]  /*a460*/  @P0 LDC R11, c[0x0][0x2c0] ;  /* 0x0000b000ff0b0b82 */ /* 0x020f220000000800 */
[----:B------:R5:W-:Y:S07]  /*a470*/  STS [R0], R9 ;  /* 0x0000000900007388 */ /* 0x000bee0000000800 */
[----:B-1----:R-:W1:Y:S01]  /*a480*/  @P5 LDC R12, c[0x0][0x2e8] ;  /* 0x0000ba00ff0c5b82 */ /* 0x002e620000000800 */
[----:B------:R-:W-:Y:S02]  /*a490*/  F2FP.F16.F32.PACK_AB R14, R14, R156 ;  /* 0x0000009c0e0e723e */ /* 0x000fe400000000ff */
[----:B------:R-:W-:Y:S01]  /*a4a0*/  @!P0 SEL R8, R19, R25, !P1 ;  /* 0x0000001913088207 */ /* 0x000fe20004800000 */
[----:B------:R-:W-:Y:S01]  /*a4b0*/  @P6 MUFU.LG2 R17, R22 ;  /* 0x0000001600116308 */ /* 0x000fe20000000c00 */
[----:B------:R-:W-:Y:S01]  /*a4c0*/  F2FP.F16.F32.PACK_AB R6, R6, R164 ;  /* 0x000000a40606723e */ /* 0x000fe200000000ff */
[----:B------:R3:W-:Y:S01]  /*a4d0*/  STS [R0+0x200], R7 ;  /* 0x0002000700007388 */ /* 0x0007e20000000800 */
[----:B------:R-:W-:Y:S01]  /*a4e0*/  F2FP.F16.F32.PACK_AB R5, R167, R5 ;  /* 0x00000005a705723e */ /* 0x000fe200000000ff */
[----:B------:R-:W-:-:S04]  /*a4f0*/  @P0 IMAD.MOV.U32 R4, RZ, RZ, 0x1 ;  /* 0x00000001ff040424 */ /* 0x000fc800078e00ff */
[----:B-----5:R-:W5:Y:S01]  /*a500*/  @P5 MUFU.LG2 R9, R23 ;  /* 0x0000001700095308 */ /* 0x020f620000000c00 */
[----:B------:R5:W-:Y:S01]  /*a510*/  STS [R2+0x1200], R13 ;  /* 0x0012000d02007388 */ /* 0x000be20000000800 */
[----:B--2---:R-:W-:-:S03]  /*a520*/  @!P0 IMAD R4, R8, R21, RZ ;  /* 0x0000001508048224 */ /* 0x004fc600078e02ff */
[----:B------:R2:W-:Y:S01]  /*a530*/  STS [R2+0x1000], R14 ;  /* 0x0010000e02007388 */ /* 0x0005e20000000800 */
[----:B------:R-:W-:Y:S02]  /*a540*/  IMAD R4, R30, R4, RZ ;  /* 0x000000041e047224 */ /* 0x000fe400078e02ff */
[----:B------:R-:W4:Y:S01]  /*a550*/  @P3 MUFU.LG2 R10, R26 ;  /* 0x0000001a000a3308 */ /* 0x000f220000000c00 */
[----:B------:R-:W-:Y:S01]  /*a560*/  STS [R0+0x1000], R6 ;  /* 0x0010000600007388 */ /* 0x000fe20000000800 */
[----:B------:R-:W-:-:S03]  /*a570*/  @!P0 MOV R11, 0x1 ;  /* 0x00000001000b8802 */ /* 0x000fc60000000f00 */
[----:B------:R4:W-:Y:S03]  /*a580*/  STS [R0+0x1200], R5 ;  /* 0x0012000500007388 */ /* 0x0009e60000000800 */
[----:B---3--:R3:W3:Y:S01]  /*a590*/  @P4 MUFU.LG2 R7, R24 ;  /* 0x0000001800074308 */ /* 0x0086e20000000c00 */
[----:B------:R-:W-:Y:S01]  /*a5a0*/  IMAD.MOV.U32 R25, RZ, RZ, 0x7f800000 ;  /* 0x7f800000ff197424 */ /* 0x000fe200078e00ff */
[----:B-----5:R-:W5:Y:S08]  /*a5b0*/  @P4 LDC R13, c[0x0][0x2e8] ;  /* 0x0000ba00ff0d4b82 */ /* 0x020f700000000800 */
[----:B--2---:R-:W2:Y:S01]  /*a5c0*/  @P3 LDC R14, c[0x0][0x2e8] ;  /* 0x0000ba00ff0e3b82 */ /* 0x004ea20000000800 */
[----:B------:R-:W-:Y:S01]  /*a5d0*/  CS2R R2, SRZ ;  /* 0x0000000000027805 */ /* 0x000fe2000001ff00 */
[----:B----4-:R-:W-:-:S02]  /*a5e0*/  @!P2 IMAD R0, R30, R18, RZ ;  /* 0x000000121e00a224 */ /* 0x010fc400078e02ff */
[----:B------:R-:W-:Y:S01]  /*a5f0*/  @P5 FMUL.FTZ R5, R9, 0.69314718246459960938 ;  /* 0x3f31721809055820 */ /* 0x000fe20000410000 */
[----:B------:R-:W-:Y:S01]  /*a600*/  SEL R4, R4, RZ, P2 ;  /* 0x000000ff04047207 */ /* 0x000fe20001000000 */
[--C-:B------:R-:W-:Y:S01]  /*a610*/  @!P2 IMAD.MOV.U32 R2, RZ, RZ, R0.reuse ;  /* 0x000000ffff02a224 */ /* 0x100fe200078e0000 */
[----:B------:R-:W-:Y:S01]  /*a620*/  @!P2 SHF.R.S32.HI R3, RZ, 0x1f, R0 ;  /* 0x0000001fff03a819 */ /* 0x000fe20000011400 */
[----:B-1----:R-:W-:Y:S01]  /*a630*/  @P5 FFMA.FTZ R25, R39, R12, R5 ;  /* 0x0000000c27195223 */ /* 0x002fe20000010005 */
[----:B------:R-:W-:Y:S01]  /*a640*/  LOP3.LUT P2, RZ, R33, 0x3, RZ, 0xc0, !PT ;  /* 0x0000000321ff7812 */ /* 0x000fe2000784c0ff */
[----:B------:R-:W-:Y:S02]  /*a650*/  IMAD R5, R32, R11, RZ ;  /* 0x0000000b20057224 */ /* 0x000fe400078e02ff */
[----:B------:R-:W-:Y:S01]  /*a660*/  @P6 FMUL.FTZ R6, R17, 0.69314718246459960938 ;  /* 0x3f31721811066820 */ /* 0x000fe20000410000 */
[----:B------:R-:W-:Y:S02]  /*a670*/  IMAD R4, R31, R8, R4 ;  /* 0x000000081f047224 */ /* 0x000fe400078e0204 */
[----:B------:R-:W-:Y:S01]  /*a680*/  IMAD.SHL.U32 R0, R5, 0x80, RZ ;  /* 0x0000008005007824 */ /* 0x000fe200078e00ff */
[----:B---3--:R-:W-:Y:S01]  /*a690*/  MOV R24, 0x7f800000 ;  /* 0x7f80000000187802 */ /* 0x008fe20000000f00 */
[----:B------:R-:W-:Y:S01]  /*a6a0*/  @P6 FFMA.FTZ R24, R40, R16, R6 ;  /* 0x0000001028186223 */ /* 0x000fe20000010006 */
[----:B------:R-:W-:Y:S01]  /*a6b0*/  @P3 FMUL.FTZ R6, R10, 0.69314718246459960938 ;  /* 0x3f3172180a063820 */ /* 0x000fe20000410000 */
[----:B------:R-:W-:Y:S01]  /*a6c0*/  @P4 FMUL.FTZ R7, R7, 0.69314718246459960938 ;  /* 0x3f31721807074820 */ /* 0x000fe20000410000 */
[----:B------:R-:W-:Y:S01]  /*a6d0*/  BAR.SYNC.DEFER_BLOCKING 0x0 ;  /* 0x0000000000007b1d */ /* 0x000fe20000010000 */
[----:B------:R-:W-:Y:S01]  /*a6e0*/  IADD3 R10, P1, P0, R0, R2, R4 ;  /* 0x00000002000a7210 */ /* 0x000fe2000783e004 */
[----:B------:R-:W-:Y:S01]  /*a6f0*/  IMAD.SHL.U32 R12, R27, 0x8, RZ ;  /* 0x000000081b0c7824 */ /* 0x000fe200078e00ff */
[----:B------:R-:W-:-:S02]  /*a700*/  SHF.R.S32.HI R5, RZ, 0x1f, R0 ;  /* 0x0000001fff057819 */ /* 0x000fc40000011400 */
[----:B------:R-:W-:Y:S02]  /*a710*/  SHF.R.S32.HI R4, RZ, 0x1f, R4 ;  /* 0x0000001fff047819 */ /* 0x000fe40000011404 */
[----:B------:R-:W-:Y:S01]  /*a720*/  MOV R23, 0x7f800000 ;  /* 0x7f80000000177802 */ /* 0x000fe20000000f00 */
[----:B-----5:R-:W-:Y:S01]  /*a730*/  @P4 FFMA.FTZ R23, R38, R13, R7 ;  /* 0x0000000d26174223 */ /* 0x020fe20000010007 */
[----:B------:R-:W-:Y:S01]  /*a740*/  MOV R22, 0x7f800000 ;  /* 0x7f80000000167802 */ /* 0x000fe20000000f00 */
[----:B--2---:R-:W-:Y:S01]  /*a750*/  @P3 FFMA.FTZ R22, R20, R14, R6 ;  /* 0x0000000e14163223 */ /* 0x004fe20000010006 */
[----:B------:R-:W-:Y:S02]  /*a760*/  IADD3.X R9, R5, R3, R4, P1, P0 ;  /* 0x0000000305097210 */ /* 0x000fe40000fe0404 */
[----:B------:R-:W-:Y:S02]  /*a770*/  SHF.R.S32.HI R26, RZ, 0x1f, R30 ;  /* 0x0000001fff1a7819 */ /* 0x000fe4000001141e */
[----:B------:R-:W-:Y:S01]  /*a780*/  SHF.R.S32.HI R13, RZ, 0x1f, R12 ;  /* 0x0000001fff0d7819 */ /* 0x000fe2000001140c */
        /* <DEDUP_REMOVED lines=45> */
.L_x_545:
[----:B------:R-:W-:Y:S05]  /*aa60*/  BSYNC B0 ;  /* 0x0000000000007941 */ /* 0x000fea0003800000 */
.L_x_544:
        /* <DEDUP_REMOVED lines=38> */
.L_x_546:
        /* <DEDUP_REMOVED lines=11> */
.L_x_1316:


//--------------------- .text._ZN5flash16flash_fwd_kernelI23Flash_fwd_kernel_traitsILi32ELi128ELi128ELi4ELb0ELb0EN7cutlass6half_tE19Flash_kernel_traitsILi32ELi128ELi128ELi4ES3_EELb1ELb0ELb0ELb1ELb0ELb0ELb0ELb0EEEvNS_16Flash_fwd_paramsE --------------------------
	.section	.text._ZN5flash16flash_fwd_kernelI23Flash_fwd_kernel_traitsILi32ELi128ELi128ELi4ELb0ELb0EN7cutlass6half_tE19Flash_kernel_traitsILi32ELi128ELi128ELi4ES3_EELb1ELb0ELb0ELb1ELb0ELb0ELb0ELb0EEEvNS_16Flash_fwd_paramsE,"ax",@progbits
	.align	128
        .global         _ZN5flash16flash_fwd_kernelI23Flash_fwd_kernel_traitsILi32ELi128ELi128ELi4ELb0ELb0EN7cutlass6half_tE19Flash_kernel_traitsILi32ELi128ELi128ELi4ES3_EELb1ELb0ELb0ELb1ELb0ELb0ELb0ELb0EEEvNS_16Flash_fwd_paramsE
        .type           _ZN5flash16flash_fwd_kernelI23Flash_fwd_kernel_traitsILi32ELi128ELi128ELi4ELb0ELb0EN7cutlass6half_tE19Flash_kernel_traitsILi32ELi128ELi128ELi4ES3_EELb1ELb0ELb0ELb1ELb0ELb0ELb0ELb0EEEvNS_16Flash_fwd_paramsE,@function
        .size           _ZN5flash16flash_fwd_kernelI23Flash_fwd_kernel_traitsILi32ELi128ELi128ELi4ELb0ELb0EN7cutlass6half_tE19Flash_kernel_traitsILi32ELi128ELi128ELi4ES3_EELb1ELb0ELb0ELb1ELb0ELb0ELb0ELb0EEEvNS_16Flash_fwd_paramsE,(.L_x_1317 - _ZN5flash16flash_fwd_kernelI23Flash_fwd_kernel_traitsILi32ELi128ELi128ELi4ELb0ELb0EN7cutlass6half_tE19Flash_kernel_traitsILi32ELi128ELi128ELi4ES3_EELb1ELb0ELb0ELb1ELb0ELb0ELb0ELb0EEEvNS_16Flash_fwd_paramsE)
        .other          _ZN5flash16flash_fwd_kernelI23Flash_fwd_kernel_traitsILi32ELi128ELi128ELi4ELb0ELb0EN7cutlass6half_tE19Flash_kernel_traitsILi32ELi128ELi128ELi4ES3_EELb1ELb0ELb0ELb1ELb0ELb0ELb0ELb0EEEvNS_16Flash_fwd_paramsE,@"STO_CUDA_ENTRY STV_DEFAULT"
_ZN5flash16flash_fwd_kernelI23Flash_fwd_kernel_traitsILi32ELi128ELi128ELi4ELb0ELb0EN7cutlass6half_tE19Flash_kernel_traitsILi32ELi128ELi128ELi4ES3_EELb1ELb0ELb0ELb1ELb0ELb0ELb0ELb0EEEvNS_16Flash_fwd_paramsE:
.text._ZN5flash16flash_fwd_kernelI23Flash_fwd_kernel_traitsILi32ELi128ELi128ELi4ELb0ELb0EN7cutlass6half_tE19Flash_kernel_traitsILi32ELi128ELi128ELi4ES3_EELb1ELb0ELb0ELb1ELb0ELb0ELb0ELb0EEEvNS_16Flash_fwd_paramsE:
        /* <DEDUP_REMOVED lines=17> */
[----:B------:R-:W4:Y:S07]  /*0110*/  S2R R210, SR_TID.X ;  /* 0x0000000000d27919 */ /* 0x000f2e0000002100 */
[----:B------:R-:W4:Y:S01]  /*0120*/  LDC.64 R12, c[0x0][0x2f8] ;  /* 0x0000be00ff0c7b82 */ /* 0x000f220000000a00 */
[----:B--2---:R-:W-:-:S02]  /*0130*/  @P3 IMAD.MOV.U32 R2, RZ, RZ, R10 ;  /* 0x000000ffff023224 */ /* 0x004fc400078e000a */
[----:B---3--:R-:W-:-:S06]  /*0140*/  @P3 IMAD.MOV.U32 R3, RZ, RZ, R11 ;  /* 0x000000ffff033224 */ /* 0x008fcc00078e000b */
[----:B------:R-:W2:Y:S01]  /*0150*/  @P3 LDG.E.64 R2, desc[UR18][R2.64] ;  /* 0x0000001202023981 */ /* 0x000ea2000c1e1b00 */
[----:B-1----:R-:W-:Y:S01]  /*0160*/  ISETP.NE.U32.AND P0, PT, R8, RZ, PT ;  /* 0x000000ff0800720c */ /* 0x002fe20003f05070 */
[----:B------:R-:W-:Y:S01]  /*0170*/  IMAD.MOV.U32 R17, RZ, RZ, -0x1 ;  /* 0xffffffffff117424 */ /* 0x000fe200078e00ff */
[----:B------:R-:W-:Y:S01]  /*0180*/  ISETP.NE.U32.AND P4, PT, RZ, UR4, PT ;  /* 0x00000004ff007c0c */ /* 0x000fe2000bf85070 */
[----:B------:R-:W1:Y:S01]  /*0190*/  LDC.U8 R8, c[0x0][0x3c2] ;  /* 0x0000f080ff087b82 */ /* 0x000e620000000000 */
[----:B------:R-:W-:Y:S02]  /*01a0*/  ISETP.NE.AND.EX P1, PT, R9, RZ, PT, P0 ;  /* 0x000000ff0900720c */ /* 0x000fe40003f25300 */
[----:B----4-:R-:W-:Y:S02]  /*01b0*/  LOP3.LUT R0, R18, R37, R35, 0xfe, !PT ;  /* 0x0000002512007212 */ /* 0x010fe400078efe23 */
[----:B------:R-:W-:Y:S02]  /*01c0*/  ISETP.NE.AND.EX P0, PT, RZ, UR5, PT, P4 ;  /* 0x00000005ff007c0c */ /* 0x000fe4000bf05340 */
[----:B------:R-:W-:-:S02]  /*01d0*/  LOP3.LUT P2, RZ, R0, R210, RZ, 0xfc, !PT ;  /* 0x000000d200ff7212 */ /* 0x000fc4000784fcff */
[----:B------:R-:W2:Y:S11]  /*01e0*/  @P3 LDC R0, c[0x0][0x3b0] ;  /* 0x0000ec00ff003b82 */ /* 0x000eb60000000800 */
[----:B------:R-:W3:Y:S01]  /*01f0*/  @!P2 LDC.64 R4, c[0x0][0x3b8] ;  /* 0x0000ee00ff04ab82 */ /* 0x000ee20000000a00 */
[----:B------:R-:W-:-:S02]  /*0200*/  @P3 R2UR UR20, R6 ;  /* 0x00000000061432ca */ /* 0x000fc400000e0000 */
[----:B------:R-:W-:-:S11]  /*0210*/  @P3 R2UR UR21, R7 ;  /* 0x00000000071532ca */ /* 0x000fd600000e0000 */
[----:B------:R-:W-:Y:S02]  /*0220*/  IMAD.U32 R6, RZ, RZ, UR20 ;  /* 0x00000014ff067e24 */ /* 0x000fe4000f8e00ff */
[----:B------:R-:W-:-:S05]  /*0230*/  IMAD.U32 R7, RZ, RZ, UR21 ;  /* 0x00000015ff077e24 */ /* 0x000fca000f8e00ff */
[----:B---3--:R3:W-:Y:S01]  /*0240*/  @!P2 STG.E.64 desc[UR18][R4.64], R6 ;  /* 0x000000060400a986 */ /* 0x0087e2000c101b12 */
[----:B--2---:R-:W-:-:S05]  /*0250*/  @P3 IADD3 R10, P5, R2, R0, RZ ;  /* 0x00000000020a3210 */ /* 0x004fca0007fbe0ff */
[----:B------:R-:W-:Y:S02]  /*0260*/  @P3 IMAD.X R11, RZ, RZ, R3, P5 ;  /* 0x000000ffff0b3224 */ /* 0x000fe400028e0603 */
[----:B------:R-:W-:Y:S02]  /*0270*/  @!P2 IMAD.MOV.U32 R2, RZ, RZ, R10 ;  /* 0x000000ffff02a224 */ /* 0x000fe400078e000a */
[----:B------:R-:W-:-:S05]  /*0280*/  @!P2 IMAD.MOV.U32 R3, RZ, RZ, R11 ;  /* 0x000000ffff03a224 */ /* 0x000fca00078e000b */
[----:B------:R2:W-:Y:S01]  /*0290*/  @!P2 STG.E.64 desc[UR18][R4.64+0x8], R2 ;  /* 0x000008020400a986 */ /* 0x0005e2000c101b12 */
[----:B---3--:R-:W-:Y:S02]  /*02a0*/  IMAD.WIDE R6, R35, 0x4, R14 ;  /* 0x0000000423067825 */ /* 0x008fe400078e020e */
[----:B------:R-:W3:Y:S03]  /*02b0*/  LDC R15, c[0x0][0x270] ;  /* 0x00009c00ff0f7b82 */ /* 0x000ee60000000800 */
[----:B------:R-:W4:Y:S04]  /*02c0*/  @P0 LDG.E R17, desc[UR18][R6.64] ;  /* 0x0000001206110981 */ /* 0x000f28000c1e1900 */
[----:B------:R3:W4:Y:S01]  /*02d0*/  @P0 LDG.E R0, desc[UR18][R6.64+0x4] ;  /* 0x0000041206000981 */ /* 0x000722000c1e1900 */
[----:B--2---:R-:W2:Y:S08]  /*02e0*/  @P1 LDC.64 R2, c[0x0][0x300] ;  /* 0x0000c000ff021b82 */ /* 0x004eb00000000a00 */
[----:B------:R-:W3:Y:S01]  /*02f0*/  LDC.64 R4, c[0x0][0x2f8] ;  /* 0x0000be00ff047b82 */ /* 0x000ee20000000a00 */
[----:B-1----:R-:W-:-:S02]  /*0300*/  ISETP.NE.AND P3, PT, R8, RZ, PT ;  /* 0x000000ff0800720c */ /* 0x002fc40003f65270 */
[----:B------:R-:W-:Y:S01]  /*0310*/  ISETP.EQ.U32.AND P2, PT, R12, RZ, PT ;  /* 0x000000ff0c00720c */ /* 0x000fe20003f42070 */
[----:B------:R-:W-:Y:S01]  /*0320*/  IMAD.MOV.U32 R8, RZ, RZ, RZ ;  /* 0x000000ffff087224 */ /* 0x000fe200078e00ff */
[----:B------:R-:W-:Y:S02]  /*0330*/  SHF.R.S32.HI R33, RZ, 0x1f, R210 ;  /* 0x0000001fff217819 */ /* 0x000fe400000114d2 */
[----:B------:R-:W-:Y:S02]  /*0340*/  ISETP.EQ.OR.EX P2, PT, R13, RZ, !P3, P2 ;  /* 0x000000ff0d00720c */ /* 0x000fe40005f42720 */
[----:B------:R-:W-:Y:S01]  /*0350*/  LEA.HI R14, R33, R210, RZ, 0x5 ;  /* 0x000000d2210e7211 */ /* 0x000fe200078f28ff */
[----:B--2---:R-:W-:-:S05]  /*0360*/  @P1 IMAD.WIDE R2, R35, 0x4, R2 ;  /* 0x0000000423021825 */ /* 0x004fca00078e0202 */
[----:B------:R1:W5:Y:S01]  /*0370*/  @P1 LDG.E R8, desc[UR18][R2.64] ;  /* 0x0000001202081981 */ /* 0x000362000c1e1900 */
[----:B------:R-:W-:Y:S02]  /*0380*/  IMAD.MOV.U32 R9, RZ, RZ, -0x1 ;  /* 0xffffffffff097424 */ /* 0x000fe400078e00ff */
[----:B---3--:R-:W-:-:S05]  /*0390*/  IMAD.WIDE R6, R35, 0x4, R4 ;  /* 0x0000000423067825 */ /* 0x008fca00078e0204 */
[----:B------:R2:W5:Y:S01]  /*03a0*/  @!P2 LDG.E R9, desc[UR18][R6.64] ;  /* 0x000000120609a981 */ /* 0x000562000c1e1900 */
[----:B-1----:R-:W-:-:S05]  /*03b0*/  LOP3.LUT R2, R14, 0xffffffe0, RZ, 0xc0, !PT ;  /* 0xffffffe00e027812 */ /* 0x002fca00078ec0ff */
[----:B------:R-:W-:-:S05]  /*03c0*/  IMAD.IADD R89, R210, 0x1, -R2 ;  /* 0x00000001d2597824 */ /* 0x000fca00078e0a02 */
[----:B------:R-:W-:Y:S01]  /*03d0*/  SHF.R.S32.HI R2, RZ, 0x1f, R89 ;  /* 0x0000001fff027819 */ /* 0x000fe20000011459 */
[----:B----4-:R-:W-:Y:S02]  /*03e0*/  @P0 IMAD.IADD R220, R0, 0x1, -R17 ;  /* 0x0000000100dc0824 */ /* 0x010fe400078e0a11 */
[----:B------:R-:W-:-:S04]  /*03f0*/  IMAD R0, R35, R15, R18 ;  /* 0x0000000f23007224 */ /* 0x000fc800078e0212 */
[----:B------:R-:W1:Y:S01]  /*0400*/  @!P0 LDC R220, c[0x0][0x2c4] ;  /* 0x0000b100ffdc8b82 */ /* 0x000e620000000800 */
[----:B------:R-:W-:Y:S01]  /*0410*/  ISETP.NE.U32.AND P0, PT, R12, RZ, PT ;  /* 0x000000ff0c00720c */ /* 0x000fe20003f05070 */
[----:B------:R-:W-:-:S03]  /*0420*/  IMAD.SHL.U32 R0, R0, 0x20, RZ ;  /* 0x0000002000007824 */ /* 0x000fc600078e00ff */
[----:B------:R-:W-:Y:S02]  /*0430*/  ISETP.NE.AND.EX P2, PT, R13, RZ, PT, P0 ;  /* 0x000000ff0d00720c */ /* 0x000fe40003f45300 */
[----:B------:R-:W-:Y:S01]  /*0440*/  IADD3 R3, P1, P0, R0, R10, R89 ;  /* 0x0000000a00037210 */ /* 0x000fe2000783e059 */
[----:B------:R2:W-:Y:S04]  /*0450*/  STL [R1+0x90], R17 ;  /* 0x0000901101007387 */ /* 0x0005e80000100800 */
[----:B------:R2:W-:Y:S01]  /*0460*/  STL [R1+0x18], R3 ;  /* 0x0000180301007387 */ /* 0x0005e20000100800 */
[----:B------:R-:W-:-:S04]  /*0470*/  SHF.R.S32.HI R0, RZ, 0x1f, R0 ;  /* 0x0000001fff007819 */ /* 0x000fc80000011400 */
[----:B------:R-:W-:Y:S01]  /*0480*/  IADD3.X R248, R0, R11, R2, P1, P0 ;  /* 0x0000000b00f87210 */ /* 0x000fe20000fe0402 */
[----:B------:R-:W-:Y:S06]  /*0490*/  @!P2 BRA `(.L_x_547) ;  /* 0x000000000010a947 */ /* 0x000fec0003800000 */
[----:B------:R-:W3:Y:S02]  /*04a0*/  @P3 LDG.E R0, desc[UR18][R6.64+0x4] ;  /* 0x0000041206003981 */ /* 0x000ee4000c1e1900 */
[----:B---3-5:R-:W-:-:S06]  /*04b0*/  @P3 IADD3 R4, R0, -R9, RZ ;  /* 0x8000000900043210 */ /* 0x028fcc0007ffe0ff */
[----:B------:R4:W5:Y:S01]  /*04c0*/  @!P3 LDG.E R4, desc[UR18][R6.64] ;  /* 0x000000120604b981 */ /* 0x000962000c1e1900 */
[----:B------:R-:W-:Y:S05]  /*04d0*/  BRA `(.L_x_548) ;  /* 0x0000000000047947 */ /* 0x000fea0003800000 */
.L_x_547:
[----:B------:R-:W3:Y:S02]  /*04e0*/  LDC R4, c[0x0][0x2c8] ;  /* 0x0000b200ff047b82 */ /* 0x000ee40000000800 */
.L_x_548:
[----:B--2---:R-:W2:Y:S02]  /*04f0*/  LDC.64 R2, c[0x0][0x308] ;  /* 0x0000c200ff027b82 */ /* 0x004ea40000000a00 */
[----:B--2---:R-:W-:-:S04]  /*0500*/  ISETP.NE.U32.AND P0, PT, R2, RZ, PT ;  /* 0x000000ff0200720c */ /* 0x004fc80003f05070 */
[----:B------:R-:W-:-:S13]  /*0510*/  ISETP.NE.AND.EX P0, PT, R3, RZ, PT, P0 ;  /* 0x000000ff0300720c */ /* 0x000fda0003f05300 */
[----:B------:R-:W2:Y:S08]  /*0520*/  @P0 LDC.64 R2, c[0x0][0x308] ;  /* 0x0000c200ff020b82 */ /* 0x000eb00000000a00 */
[----:B------:R-:W4:Y:S01]  /*0530*/  @!P0 LDC R5, c[0x0][0x2cc] ;  /* 0x0000b300ff058b82 */ /* 0x000f220000000800 */
[----:B--2---:R-:W-:-:S05]  /*0540*/  @P0 IMAD.WIDE R2, R35, 0x4, R2 ;  /* 0x0000000423020825 */ /* 0x004fca00078e0202 */
[----:B------:R-:W2:Y:S01]  /*0550*/  @P0 LDG.E R0, desc[UR18][R2.64] ;  /* 0x0000001202000981 */ /* 0x000ea2000c1e1900 */
[----:B------:R-:W-:Y:S01]  /*0560*/  IMAD.SHL.U32 R211, R37, 0x80, RZ ;  /* 0x0000008025d37824 */ /* 0x000fe200078e00ff */
[----:B------:R-:W1:Y:S02]  /*0570*/  @!P0 LDC.64 R2, c[0x0][0x318] ;  /* 0x0000c600ff028b82 */ /* 0x000e640000000a00 */
[----:B-1----:R-:W-:-:S04]  /*0580*/  @!P0 ISETP.NE.U32.AND P1, PT, R2, RZ, PT ;  /* 0x000000ff0200820c */ /* 0x002fc80003f25070 */
[----:B------:R-:W-:Y:S02]  /*0590*/  @!P0 ISETP.NE.AND.EX P2, PT, R3, RZ, PT, P1 ;  /* 0x000000ff0300820c */ /* 0x000fe40003f45310 */
[----:B------:R-:W-:Y:S01]  /*05a0*/  ISETP.GT.AND P1, PT, R220, R211, PT ;  /* 0x000000d3dc00720c */ /* 0x000fe20003f24270 */
[----:B--2--5:R-:W-:Y:S01]  /*05b0*/  @P0 IMAD.IADD R88, R0, 0x1, -R8 ;  /* 0x0000000100580824 */ /* 0x024fe200078e0a08 */
[----:B----4-:R-:W-:-:S04]  /*05c0*/  @!P0 SEL R0, R5, RZ, P2 ;  /* 0x000000ff05008207 */ /* 0x010fc80001000000 */
[----:B---3--:R-:W-:-:S07]  /*05d0*/  @!P0 IADD3 R88, R0, R4, -R8 ;  /* 0x0000000400588210 */ /* 0x008fce0007ffe808 */
[----:B------:R-:W-:Y:S05]  /*05e0*/  @!P1 EXIT ;  /* 0x000000000000994d */ /* 0x000fea0003800000 */
[----:B------:R-:W-:-:S13]  /*05f0*/  ISETP.GE.AND P0, PT, R88, 0x1, PT ;  /* 0x000000015800780c */ /* 0x000fda0003f06270 */
[----:B------:R-:W-:Y:S05]  /*0600*/  @!P0 BRA `(.L_x_549) ;  /* 0x0000015400648947 */ /* 0x000fea0003800000 */
[----:B------:R-:W1:Y:S01]  /*0610*/  LDC R36, c[0x0][0x278] ;  /* 0x00009e00ff247b82 */ /* 0x000e620000000800 */
[----:B------:R-:W-:Y:S02]  /*0620*/  ISETP.NE.AND P1, PT, R17, -0x1, PT ;  /* 0xffffffff1100780c */ /* 0x000fe40003f25270 */
[----:B------:R-:W-:Y:S02]  /*0630*/  ISETP.NE.AND P0, PT, R9, -0x1, PT ;  /* 0xffffffff0900780c */ /* 0x000fe40003f05270 */
[----:B------:R-:W-:Y:S02]  /*0640*/  LEA.HI R34, R33, R210, RZ, 0x3 ;  /* 0x000000d221227211 */ /* 0x000fe400078f18ff */
[----:B------:R-:W-:Y:S01]  /*0650*/  SHF.R.S32.HI R171, RZ, 0x5, R14 ;  /* 0x00000005ffab7819 */ /* 0x000fe2000001140e */
[----:B------:R-:W2:Y:S01]  /*0660*/  LDC.64 R30, c[0x0][0x3c8] ;  /* 0x0000f200ff1e7b82 */ /* 0x000ea20000000a00 */
[----:B------:R-:W-:-:S07]  /*0670*/  SHF.R.S32.HI R32, RZ, 0x3, R34 ;  /* 0x00000003ff207819 */ /* 0x000fce0000011422 */
        /* <DEDUP_REMOVED lines=13> */
[----:B------:R-:W-:-:S04]  /*0750*/  IMAD R0, R0, R13, RZ ;  /* 0x0000000d00007224 */ /* 0x000fc800078e02ff */
[----:B------:R-:W-:Y:S01]  /*0760*/  IMAD.HI.U32 R6, R3, R0, R2 ;  /* 0x0000000003067227 */ /* 0x000fe200078e0002 */
[----:B------:R-:W-:Y:S02]  /*0770*/  IABS R0, R18 ;  /* 0x0000001200007213 */ /* 0x000fe40000000000 */
[----:B------:R-:W-:-:S03]  /*0780*/  LEA.HI R3, R33, R210, RZ, 0x2 ;  /* 0x000000d221037211 */ /* 0x000fc600078f10ff */
[----:B------:R-:W-:Y:S01]  /*0790*/  IMAD.MOV.U32 R5, RZ, RZ, R0 ;  /* 0x000000ffff057224 */ /* 0x000fe200078e0000 */
[C---:B------:R-:W-:Y:S02]  /*07a0*/  LOP3.LUT R0, R3.reuse, 0xfffffffc, RZ, 0xc0, !PT ;  /* 0xfffffffc03007812 */ /* 0x040fe400078ec0ff */
[----:B------:R-:W-:Y:S01]  /*07b0*/  SHF.R.S32.HI R12, RZ, 0x2, R3 ;  /* 0x00000002ff0c7819 */ /* 0x000fe20000011403 */
[----:B------:R-:W-:Y:S01]  /*07c0*/  IMAD.HI.U32 R16, R6, R5, RZ ;  /* 0x0000000506107227 */ /* 0x000fe200078e00ff */
[----:B------:R-:W-:Y:S02]  /*07d0*/  IADD3 R2, -R0, R210, RZ ;  /* 0x000000d200027210 */ /* 0x000fe40007ffe1ff */
[----:B------:R-:W-:Y:S01]  /*07e0*/  LEA.HI R3, R3, R12, RZ, 0x1 ;  /* 0x0000000c03037211 */ /* 0x000fe200078f08ff */
[----:B------:R-:W-:Y:S02]  /*07f0*/  IMAD.SHL.U32 R0, R32, 0x40, RZ ;  /* 0x0000004020007824 */ /* 0x000fe400078e00ff */
[----:B------:R-:W-:Y:S01]  /*0800*/  IMAD.SHL.U32 R176, R2, 0x8, RZ ;  /* 0x0000000802b07824 */ /* 0x000fe200078e00ff */
[----:B------:R-:W-:Y:S01]  /*0810*/  LOP3.LUT R4, R3, 0x7fffffe, RZ, 0xc0, !PT ;  /* 0x07fffffe03047812 */ /* 0x000fe200078ec0ff */
[----:B-1----:R-:W-:Y:S01]  /*0820*/  @P1 IMAD.WIDE.U32 R6, R17, R20, RZ ;  /* 0x0000001411061225 */ /* 0x002fe200078e00ff */
[----:B------:R-:W-:-:S02]  /*0830*/  LOP3.LUT R0, R0, 0xc0, RZ, 0xc0, !PT ;  /* 0x000000c000007812 */ /* 0x000fc400078ec0ff */
[----:B------:R-:W-:Y:S01]  /*0840*/  IADD3 R4, R12, -R4, RZ ;  /* 0x800000040c047210 */ /* 0x000fe20007ffe0ff */
[----:B------:R-:W-:Y:S01]  /*0850*/  @P1 IMAD R21, R17, R21, R7 ;  /* 0x0000001511151224 */ /* 0x000fe200078e0207 */
[----:B------:R-:W-:Y:S02]  /*0860*/  LOP3.LUT R3, R0, 0x18, R176, 0xf8, !PT ;  /* 0x0000001800037812 */ /* 0x000fe400078ef8b0 */
[----:B------:R-:W-:Y:S01]  /*0870*/  SHF.R.U32.HI R0, RZ, 0x3, R0 ;  /* 0x00000003ff007819 */ /* 0x000fe20000011600 */
[----:B------:R-:W-:Y:S01]  /*0880*/  IMAD R4, R171, 0x8, R4 ;  /* 0x00000008ab047824 */ /* 0x000fe200078e0204 */
[----:B------:R-:W-:Y:S02]  /*0890*/  @!P1 SHF.R.S32.HI R2, RZ, 0x1f, R35 ;  /* 0x0000001fff029819 */ /* 0x000fe40000011423 */
[----:B------:R-:W-:Y:S02]  /*08a0*/  LOP3.LUT R3, R3, R0, RZ, 0x3c, !PT ;  /* 0x0000000003037212 */ /* 0x000fe400078e3cff */
[----:B------:R-:W-:Y:S01]  /*08b0*/  IADD3 R0, -R16, RZ, RZ ;  /* 0x000000ff10007210 */ /* 0x000fe20007ffe1ff */
[----:B---3--:R-:W-:-:S02]  /*08c0*/  @!P1 IMAD R2, R2, R14, RZ ;  /* 0x0000000e02029224 */ /* 0x008fc400078e02ff */
[----:B------:R-:W-:Y:S01]  /*08d0*/  IMAD.U32 R223, R4, 0x20, R3 ;  /* 0x0000002004df7824 */ /* 0x000fe200078e0003 */
[C---:B------:R-:W-:Y:S01]  /*08e0*/  @P0 IADD3 R4, R8.reuse, R9, RZ ;  /* 0x0000000908040210 */ /* 0x040fe20007ffe0ff */
[----:B------:R-:W-:Y:S02]  /*08f0*/  IMAD R10, R13, R0, R5 ;  /* 0x000000000d0a7224 */ /* 0x000fe400078e0205 */
[----:B------:R-:W-:Y:S02]  /*0900*/  @P0 IMAD.IADD R0, R8, 0x1, R9 ;  /* 0x0000000108000824 */ /* 0x000fe400078e0209 */
[----:B------:R-:W-:Y:S01]  /*0910*/  @!P1 IMAD R11, R35, R15, R2 ;  /* 0x0000000f230b9224 */ /* 0x000fe200078e0202 */
[----:B------:R-:W-:Y:S01]  /*0920*/  ISETP.GT.U32.AND P2, PT, R13, R10, PT ;  /* 0x0000000a0d00720c */ /* 0x000fe20003f44070 */
[----:B----4-:R-:W-:Y:S02]  /*0930*/  @P0 IMAD R9, R4, R91, RZ ;  /* 0x0000005b04090224 */ /* 0x010fe400078e02ff */
[----:B------:R-:W-:-:S04]  /*0940*/  @!P1 IMAD.WIDE.U32 R14, R35, R14, RZ ;  /* 0x0000000e230e9225 */ /* 0x000fc800078e00ff */
[----:B-----5:R-:W-:Y:S01]  /*0950*/  @P0 IMAD.WIDE.U32 R2, R0, R22, RZ ;  /* 0x0000001600020225 */ /* 0x020fe200078e00ff */
[----:B------:R-:W-:-:S03]  /*0960*/  @!P1 IADD3 R21, R15, R11, RZ ;  /* 0x0000000b0f159210 */ /* 0x000fc60007ffe0ff */
        /* <DEDUP_REMOVED lines=20> */
.L_x_550:
        /* <DEDUP_REMOVED lines=14> */
.L_x_551:
[----:B------:R-:W-:Y:S01]  /*0b90*/  ISETP.NE.AND.EX P4, PT, R31, RZ, PT, P3 ;  /* 0x000000ff1f00720c */ /* 0x000fe20003f85330 */
[----:B------:R-:W1:Y:S01]  /*0ba0*/  S2UR UR4, SR_CgaCtaId ;  /* 0x00000000000479c3 */ /* 0x000e620000008800 */
[----:B------:R-:W-:Y:S01]  /*0bb0*/  LOP3.LUT R0, R18, R36, RZ, 0x3c, !PT ;  /* 0x0000002412007212 */ /* 0x000fe200078e3cff */
[----:B------:R-:W-:Y:S01]  /*0bc0*/  @!P1 IMAD.MOV.U32 R6, RZ, RZ, R14 ;  /* 0x000000ffff069224 */ /* 0x000fe200078e000e */
[----:B------:R-:W-:Y:S01]  /*0bd0*/  SHF.R.S32.HI R19, RZ, 0x1f, R18 ;  /* 0x0000001fff137819 */ /* 0x000fe20000011412 */
[----:B------:R-:W-:Y:S01]  /*0be0*/  IMAD.IADD R4, R220, 0x1, -R211 ;  /* 0x00000001dc047824 */ /* 0x000fe200078e0ad3 */
[----:B------:R-:W-:Y:S01]  /*0bf0*/  ISETP.GE.AND P0, PT, R0, RZ, PT ;  /* 0x000000ff0000720c */ /* 0x000fe20003f06270 */
[C---:B------:R-:W-:Y:S01]  /*0c00*/  VIADD R20, R12.reuse, 0x20 ;  /* 0x000000200c147836 */ /* 0x040fe20000000000 */
[----:B------:R-:W-:Y:S01]  /*0c10*/  SHF.R.S32.HI R177, RZ, 0x1f, R176 ;  /* 0x0000001fffb17819 */ /* 0x000fe200000114b0 */
[C---:B------:R-:W-:Y:S01]  /*0c20*/  VIADD R24, R12.reuse, 0x40 ;  /* 0x000000400c187836 */ /* 0x040fe20000000000 */
[C---:B------:R-:W-:Y:S01]  /*0c30*/  ISETP.GE.AND P1, PT, R12.reuse, R4, PT ;  /* 0x000000040c00720c */ /* 0x040fe20003f26270 */
[----:B------:R-:W-:Y:S01]  /*0c40*/  VIADD R29, R12, 0x60 ;  /* 0x000000600c1d7836 */ /* 0x000fe20000000000 */
[----:B------:R-:W-:Y:S01]  /*0c50*/  P2R R26, PR, RZ, 0x1 ;  /* 0x00000001ff1a7803 */ /* 0x000fe20000000000 */
[----:B------:R-:W2:Y:S01]  /*0c60*/  @P4 LDC.64 R14, c[0x0][0x3d0] ;  /* 0x0000f400ff0e4b82 */ /* 0x000ea20000000a00 */
[----:B------:R-:W-:Y:S01]  /*0c70*/  IADD3 R2, P0, R176, R6, RZ ;  /* 0x00000006b0027210 */ /* 0x000fe20007f1e0ff */
[----:B------:R-:W-:Y:S01]  /*0c80*/  @!P2 IMAD.IADD R10, R10, 0x1, -R13 ;  /* 0x000000010a0aa824 */ /* 0x000fe200078e0a0d */
[----:B------:R-:W-:Y:S01]  /*0c90*/  ULDC.64 UR6, c[0x0][0x258] ;  /* 0x0000960000067ab9 */ /* 0x000fe20000000a00 */
[----:B------:R-:W-:Y:S01]  /*0ca0*/  @!P2 VIADD R16, R16, 0x1 ;  /* 0x000000011010a836 */ /* 0x000fe20000000000 */
[----:B------:R3:W-:Y:S01]  /*0cb0*/  STL [R1+0x94], R4 ;  /* 0x0000940401007387 */ /* 0x0007e20000100800 */
[-C--:B------:R-:W-:Y:S01]  /*0cc0*/  ISETP.GE.AND P3, PT, R20, R4.reuse, PT ;  /* 0x000000041400720c */ /* 0x080fe20003f66270 */
[----:B------:R-:W-:Y:S01]  /*0cd0*/  IMAD.X R3, R177, 0x1, R21, P0 ;  /* 0x00000001b1037824 */ /* 0x000fe200000e0615 */
[-C--:B------:R-:W-:Y:S01]  /*0ce0*/  ISETP.GE.AND P2, PT, R24, R4.reuse, PT ;  /* 0x000000041800720c */ /* 0x080fe20003f46270 */
[----:B------:R-:W-:Y:S01]  /*0cf0*/  UMOV UR5, 0x400 ;  /* 0x0000040000057882 */ /* 0x000fe20000000000 */
[----:B------:R-:W-:Y:S01]  /*0d00*/  ISETP.GE.AND P5, PT, R29, R4, PT ;  /* 0x000000041d00720c */ /* 0x000fe20003fa6270 */
[----:B------:R-:W-:Y:S01]  /*0d10*/  IMAD.WIDE.U32 R6, R18, UR6, R2 ;  /* 0x0000000612067c25 */ /* 0x000fe2000f8e0002 */
[----:B------:R-:W-:Y:S01]  /*0d20*/  ISETP.GE.U32.AND P6, PT, R10, R13, PT ;  /* 0x0000000d0a00720c */ /* 0x000fe20003fc6070 */
[----:B-1----:R-:W-:Y:S01]  /*0d30*/  ULEA UR4, UR4, UR5, 0x18 ;  /* 0x0000000504047291 */ /* 0x002fe2000f8ec03f */
[--C-:B------:R-:W-:Y:S01]  /*0d40*/  SHF.R.S32.HI R13, RZ, 0x1f, R12.reuse ;  /* 0x0000001fff0d7819 */ /* 0x100fe2000001140c */
[----:B------:R-:W-:Y:S02]  /*0d50*/  BSSY B0, `(.L_x_552) ;  /* 0x000001a000007945 */ /* 0x000fe40003800000 */
[----:B------:R-:W-:-:S02]  /*0d60*/  IMAD.WIDE R2, R37, 0x80, R12 ;  /* 0x0000008025027825 */ /* 0x000fc400078e020c */
[----:B------:R-:W-:Y:S02]  /*0d70*/  LEA R223, R223, UR4, 0x1 ;  /* 0x00000004dfdf7c11 */ /* 0x000fe4000f8e08ff */
[----:B---3--:R-:W-:-:S04]  /*0d80*/  IMAD R4, R19, UR6, RZ ;  /* 0x0000000613047c24 */ /* 0x008fc8000f8e02ff */
[----:B------:R-:W-:-:S04]  /*0d90*/  IMAD R4, R18, UR7, R4 ;  /* 0x0000000712047c24 */ /* 0x000fc8000f8e0204 */
[----:B------:R-:W-:Y:S01]  /*0da0*/  IMAD.IADD R5, R7, 0x1, R4 ;  /* 0x0000000107057824 */ /* 0x000fe200078e0204 */
[----:B------:R-:W-:Y:S06]  /*0db0*/  @P1 BRA `(.L_x_553) ;  /* 0x00000000004c1947 */ /* 0x000fec0003800000 */
        /* <DEDUP_REMOVED lines=19> */
.L_x_553:
[----:B------:R-:W-:Y:S05]  /*0ef0*/  BSYNC B0 ;  /* 0x0000000000007941 */ /* 0x000fea0003800000 */
.L_x_552:
[----:B------:R-:W-:Y:S04]  /*0f00*/  BSSY B0, `(.L_x_554) ;  /* 0x0000016000007945 */ /* 0x000fe80003800000 */
[----:B------:R-:W-:Y:S05]  /*0f10*/  @P3 BRA `(.L_x_555) ;  /* 0x0000000000503947 */ /* 0x000fea0003800000 */
[----:B------:R-:W-:Y:S02]  /*0f20*/  ULDC UR5, c[0x0][0x2d0] ;  /* 0x0000b40000057ab9 */ /* 0x000fe40000000800 */
[----:B------:R-:W-:-:S13]  /*0f30*/  ISETP.GE.AND P0, PT, R176, UR5, PT ;  /* 0x00000005b0007c0c */ /* 0x000fda000bf06270 */
[----:B------:R4:W-:Y:S01]  /*0f40*/  @P0 STS.128 [R223+0x800], RZ ;  /* 0x000800ffdf000388 */ /* 0x0009e20000000c00 */
[----:B------:R-:W-:Y:S05]  /*0f50*/  @P0 BRA `(.L_x_555) ;  /* 0x0000000000400947 */ /* 0x000fea0003800000 */
[----:B---3--:R-:W-:Y:S01]  /*0f60*/  IADD3 R10, P0, R2, 0x20, RZ ;  /* 0x00000020020a7810 */ /* 0x008fe20007f1e0ff */
        /* <DEDUP_REMOVED lines=15> */
.L_x_555:
[----:B------:R-:W-:Y:S05]  /*1060*/  BSYNC B0 ;  /* 0x0000000000007941 */ /* 0x000fea0003800000 */
.L_x_554:
        /* <DEDUP_REMOVED lines=22> */
.L_x_557:
[----:B------:R-:W-:Y:S05]  /*11d0*/  BSYNC B0 ;  /* 0x0000000000007941 */ /* 0x000fea0003800000 */
.L_x_556:
        /* <DEDUP_REMOVED lines=21> */
.L_x_559:
[----:B------:R-:W-:Y:S05]  /*1330*/  BSYNC B0 ;  /* 0x0000000000007941 */ /* 0x000fea0003800000 */
.L_x_558:
[----:B------:R-:W-:Y:S01]  /*1340*/  ISETP.NE.AND P0, PT, R26, RZ, PT ;  /* 0x000000ff1a00720c */ /* 0x000fe20003f05270 */
[----:B------:R-:W-:Y:S01]  /*1350*/  @P6 VIADD R16, R16, 0x1 ;  /* 0x0000000110106836 */ /* 0x000fe20000000000 */
[----:B------:R-:W-:Y:S01]  /*1360*/  ISETP.NE.AND P1, PT, R36, RZ, PT ;  /* 0x000000ff2400720c */ /* 0x000fe20003f25270 */
[-C--:B-1----:R-:W-:Y:S01]  /*1370*/  IMAD.WIDE.U32 R2, R12, R90.reuse, R176 ;  /* 0x0000005a0c027225 */ /* 0x082fe200078e00b0 */
[----:B------:R-:W-:Y:S01]  /*1380*/  IADD3 R0, R88, 0x7f, RZ ;  /* 0x0000007f58007810 */ /* 0x000fe20007ffe0ff */
[----:B------:R-:W-:Y:S01]  /*1390*/  ULDC.64 UR6, c[0x0][0x260] ;  /* 0x0000980000067ab9 */ /* 0x000fe20000000a00 */
[C---:B------:R-:W-:Y:S01]  /*13a0*/  SHF.L.U32 R170, R90.reuse, 0x7, RZ ;  /* 0x000000075aaa7819 */ /* 0x040fe200000006ff */
[----:B------:R-:W-:Y:S01]  /*13b0*/  IMAD.MOV.U32 R6, RZ, RZ, R16 ;  /* 0x000000ffff067224 */ /* 0x000fe200078e0010 */
[----:B------:R-:W-:Y:S01]  /*13c0*/  SHF.R.S32.HI R5, RZ, 0x1f, R0 ;  /* 0x0000001fff057819 */ /* 0x000fe20000011400 */
[C---:B------:R-:W-:Y:S01]  /*13d0*/  IMAD R4, R13.reuse, R90, RZ ;  /* 0x0000005a0d047224 */ /* 0x040fe200078e02ff */
[----:B------:R-:W-:Y:S01]  /*13e0*/  SHF.L.U64.HI R206, R90, 0x7, R91 ;  /* 0x000000075ace7819 */ /* 0x000fe2000001025b */
[----:B---3--:R-:W-:Y:S01]  /*13f0*/  IMAD R10, R13, R22, RZ ;  /* 0x000000160d0a7224 */ /* 0x008fe200078e02ff */
[----:B------:R-:W-:Y:S01]  /*1400*/  LEA.HI R7, R5, R0, RZ, 0x7 ;  /* 0x0000000005077211 */ /* 0x000fe200078f38ff */
[----:B------:R-:W-:Y:S01]  /*1410*/  IMAD R4, R12, R91, R4 ;  /* 0x0000005b0c047224 */ /* 0x000fe200078e0204 */
[----:B------:R-:W-:Y:S01]  /*1420*/  @!P0 IADD3 R6, -R6, RZ, RZ ;  /* 0x000000ff06068210 */ /* 0x000fe20007ffe1ff */
[----:B------:R-:W-:Y:S01]  /*1430*/  IMAD R10, R12, R23, R10 ;  /* 0x000000170c0a7224 */ /* 0x000fe200078e020a */
[----:B------:R-:W-:Y:S01]  /*1440*/  IADD3 R8, P0, R17, R2, RZ ;  /* 0x0000000211087210 */ /* 0x000fe20007f1e0ff */
[----:B------:R1:W-:Y:S01]  /*1450*/  STL [R1+0x10], R7 ;  /* 0x0000100701007387 */ /* 0x0003e20000100800 */
[----:B------:R-:W-:Y:S01]  /*1460*/  @P4 SHF.R.S32.HI R2, RZ, 0x1f, R35 ;  /* 0x0000001fff024819 */ /* 0x000fe20000011423 */
[----:B------:R-:W-:Y:S01]  /*1470*/  BSSY B0, `(.L_x_560) ;  /* 0x0000032000007945 */ /* 0x000fe20003800000 */
[----:B------:R-:W-:-:S02]  /*1480*/  @!P1 LOP3.LUT R6, RZ, R36, RZ, 0x33, !PT ;  /* 0x00000024ff069212 */ /* 0x000fc400078e33ff */
[----:B------:R-:W-:Y:S01]  /*1490*/  IADD3.X R9, R25, R3, R4, P0, !PT ;  /* 0x0000000319097210 */ /* 0x000fe200007fe404 */
[-C--:B--2---:R-:W-:Y:S01]  /*14a0*/  @P4 IMAD R0, R2, R14.reuse, RZ ;  /* 0x0000000e02004224 */ /* 0x084fe200078e02ff */
[----:B------:R-:W-:Y:S01]  /*14b0*/  LEA.HI.SX32 R168, R7, 0xffffffff, 0x19 ;  /* 0xffffffff07a87811 */ /* 0x000fe200078fcaff */
[----:B------:R-:W-:-:S04]  /*14c0*/  @P4 IMAD.WIDE.U32 R2, R35, R14, R18 ;  /* 0x0000000e23024225 */ /* 0x000fc800078e0012 */
[----:B------:R-:W-:Y:S01]  /*14d0*/  @P4 IMAD R0, R35, R15, R0 ;  /* 0x0000000f23004224 */ /* 0x000fe200078e0200 */
[----:B------:R-:W-:Y:S01]  /*14e0*/  @P4 LEA R14, P0, R2, R30, 0x2 ;  /* 0x0000001e020e4211 */ /* 0x000fe200078010ff */
[----:B------:R-:W-:-:S04]  /*14f0*/  IMAD.WIDE.U32 R4, R12, R22, R176 ;  /* 0x000000160c047225 */ /* 0x000fc800078e00b0 */
[----:B------:R-:W-:Y:S01]  /*1500*/  @P4 IMAD.IADD R3, R3, 0x1, R0 ;  /* 0x0000000103034824 */ /* 0x000fe200078e0200 */
[----:B------:R-:W-:Y:S01]  /*1510*/  IADD3 R4, P1, R27, R4, RZ ;  /* 0x000000041b047210 */ /* 0x000fe20007f3e0ff */
[----:B------:R-:W-:Y:S01]  /*1520*/  IMAD.WIDE.U32 R18, R6, UR6, R8 ;  /* 0x0000000606127c25 */ /* 0x000fe2000f8e0008 */
[----:B------:R-:W-:Y:S02]  /*1530*/  SHF.R.S32.HI R9, RZ, 0x1f, R168 ;  /* 0x0000001fff097819 */ /* 0x000fe400000114a8 */
[----:B------:R-:W-:Y:S02]  /*1540*/  @P4 LEA.HI.X R15, R2, R31, R3, 0x2, P0 ;  /* 0x0000001f020f4211 */ /* 0x000fe400000f1403 */
[----:B-1----:R-:W-:Y:S01]  /*1550*/  SHF.R.S32.HI R7, RZ, 0x1f, R6 ;  /* 0x0000001fff077819 */ /* 0x002fe20000011406 */
[----:B------:R-:W-:Y:S01]  /*1560*/  STL.64 [R1+0x80], R18 ;  /* 0x0000801201007387 */ /* 0x000fe20000100a00 */
[----:B------:R-:W-:Y:S02]  /*1570*/  MOV R16, R18 ;  /* 0x0000001200107202 */ /* 0x000fe40000000f00 */
[----:B------:R-:W-:Y:S01]  /*1580*/  IADD3.X R5, R28, R5, R10, P1, !PT ;  /* 0x000000051c057210 */ /* 0x000fe20000ffe40a */
[----:B------:R-:W-:-:S02]  /*1590*/  IMAD R0, R7, UR6, RZ ;  /* 0x0000000607007c24 */ /* 0x000fc4000f8e02ff */
[----:B------:R-:W-:Y:S02]  /*15a0*/  IMAD R10, R168, -0x80, R88 ;  /* 0xffffff80a80a7824 */ /* 0x000fe400078e0258 */
[----:B------:R-:W-:Y:S01]  /*15b0*/  IMAD R2, R6, UR7, R0 ;  /* 0x0000000706027c24 */ /* 0x000fe2000f8e0200 */
[----:B------:R-:W-:Y:S01]  /*15c0*/  ULDC.64 UR6, c[0x0][0x268] ;  /* 0x00009a0000067ab9 */ /* 0x000fe20000000a00 */
[----:B------:R-:W-:Y:S01]  /*15d0*/  IMAD R0, R206, R168, RZ ;  /* 0x000000a8ce007224 */ /* 0x000fe200078e02ff */
[-C--:B------:R-:W-:Y:S01]  /*15e0*/  ISETP.GE.AND P0, PT, R12, R10.reuse, PT ;  /* 0x0000000a0c00720c */ /* 0x080fe20003f06270 */
[----:B------:R-:W-:Y:S01]  /*15f0*/  IMAD.IADD R17, R19, 0x1, R2 ;  /* 0x0000000113117824 */ /* 0x000fe200078e0202 */
[-C--:B------:R-:W-:Y:S01]  /*1600*/  ISETP.GE.AND P1, PT, R20, R10.reuse, PT ;  /* 0x0000000a1400720c */ /* 0x080fe20003f26270 */
[----:B------:R-:W-:Y:S01]  /*1610*/  IMAD R7, R7, UR6, RZ ;  /* 0x0000000607077c24 */ /* 0x000fe2000f8e02ff */
[----:B------:R-:W-:Y:S01]  /*1620*/  ISETP.GE.AND P2, PT, R24, R10, PT ;  /* 0x0000000a1800720c */ /* 0x000fe20003f46270 */
[----:B------:R-:W-:Y:S01]  /*1630*/  IMAD.WIDE.U32 R2, R168, R170, R16 ;  /* 0x000000aaa8027225 */ /* 0x000fe200078e0010 */
[----:B------:R1:W-:Y:S01]  /*1640*/  STL.64 [R1+0x70], R16 ;  /* 0x0000701001007387 */ /* 0x0003e20000100a00 */
[----:B------:R-:W-:-:S02]  /*1650*/  ISETP.GE.AND P3, PT, R29, R10, PT ;  /* 0x0000000a1d00720c */ /* 0x000fc40003f66270 */
[----:B------:R-:W-:Y:S02]  /*1660*/  IMAD R0, R9, R170, R0 ;  /* 0x000000aa09007224 */ /* 0x000fe400078e0200 */
[C---:B------:R-:W-:Y:S02]  /*1670*/  IMAD R11, R6.reuse, UR7, R7 ;  /* 0x00000007060b7c24 */ /* 0x040fe4000f8e0207 */
[----:B-1----:R-:W-:-:S04]  /*1680*/  IMAD.WIDE.U32 R16, R6, UR6, R4 ;  /* 0x0000000606107c25 */ /* 0x002fc8000f8e0004 */
[----:B------:R-:W-:Y:S01]  /*1690*/  IMAD.IADD R5, R3, 0x1, R0 ;  /* 0x0000000103057824 */ /* 0x000fe200078e0200 */
        /* <DEDUP_REMOVED lines=15> */
.L_x_561:
[----:B------:R-:W-:Y:S05]  /*1790*/  BSYNC B0 ;  /* 0x0000000000007941 */ /* 0x000fea0003800000 */
.L_x_560:
[C---:B---3--:R-:W-:Y:S01]  /*17a0*/  SHF.L.U64.HI R6, R90.reuse, 0x5, R91 ;  /* 0x000000055a067819 */ /* 0x048fe2000001025b */
        /* <DEDUP_REMOVED lines=9> */
[----:B---3--:R-:W-:Y:S01]  /*1840*/  IADD3 R0, P0, R0, R2, RZ ;  /* 0x0000000200007210 */ /* 0x008fe20007f1e0ff */
[----:B------:R-:W-:-:S04]  /*1850*/  ULDC.64 UR6, c[0x0][0x218] ;  /* 0x0000860000067ab9 */ /* 0x000fc80000000a00 */
[----:B------:R-:W-:Y:S01]  /*1860*/  IMAD.X R7, R6, 0x1, R5, P0 ;  /* 0x0000000106077824 */ /* 0x000fe200000e0605 */
[----:B------:R-:W-:-:S04]  /*1870*/  LEA R6, P0, R0, UR6, 0x1 ;  /* 0x0000000600067c11 */ /* 0x000fc8000f8008ff */
[----:B------:R-:W-:-:S05]  /*1880*/  LEA.HI.X R7, R0, UR7, R7, 0x1, P0 ;  /* 0x0000000700077c11 */ /* 0x000fca00080f0c07 */
[----:B------:R-:W-:Y:S01]  /*1890*/  @!PT LDS RZ, [RZ] ;  /* 0x00000000fffff984 */ /* 0x000fe20000000800 */
[----:B------:R-:W-:Y:S01]  /*18a0*/  @!PT LDS RZ, [RZ] ;  /* 0x00000000fffff984 */ /* 0x000fe20000000800 */
[----:B------:R-:W-:Y:S01]  /*18b0*/  @!PT LDS RZ, [RZ] ;  /* 0x00000000fffff984 */ /* 0x000fe20000000800 */
[----:B------:R3:W-:Y:S04]  /*18c0*/  LDGSTS.E.BYPASS.LTC128B.128 [R223+0x2800], desc[UR18][R6.64] ;  /* 0x0280000006df7fae */ /* 0x0007e8000b901d52 */
.L_x_563:
[----:B------:R-:W-:Y:S05]  /*18d0*/  BSYNC B0 ;  /* 0x0000000000007941 */ /* 0x000fea0003800000 */
.L_x_562:
[----:B------:R-:W-:Y:S04]  /*18e0*/  BSSY B0, `(.L_x_564) ;  /* 0x000000f000007945 */ /* 0x000fe80003800000 */
[----:B------:R-:W-:Y:S05]  /*18f0*/  @P2 BRA `(.L_x_565) ;  /* 0x0000000000342947 */ /* 0x000fea0003800000 */
[----:B------:R-:W-:Y:S02]  /*1900*/  ULDC UR5, c[0x0][0x2d0] ;  /* 0x0000b40000057ab9 */ /* 0x000fe40000000800 */
[----:B------:R-:W-:-:S13]  /*1910*/  ISETP.GE.AND P0, PT, R176, UR5, PT ;  /* 0x00000005b0007c0c */ /* 0x000fda000bf06270 */
[----:B------:R1:W-:Y:S01]  /*1920*/  @P0 STS.128 [R223+0x3000], RZ ;  /* 0x003000ffdf000388 */ /* 0x0003e20000000c00 */
[----:B------:R-:W-:Y:S05]  /*1930*/  @P0 BRA `(.L_x_565) ;  /* 0x0000000000240947 */ /* 0x000fea0003800000 */
[----:B---3--:R-:W-:Y:S01]  /*1940*/  LEA R0, P0, R90, R2, 0x6 ;  /* 0x000000025a007211 */ /* 0x008fe200078030ff */
[----:B------:R-:W-:-:S03]  /*1950*/  ULDC.64 UR6, c[0x0][0x218] ;  /* 0x0000860000067ab9 */ /* 0x000fc60000000a00 */
[----:B------:R-:W-:Y:S02]  /*1960*/  LEA.HI.X R7, R90, R5, R91, 0x6, P0 ;  /* 0x000000055a077211 */ /* 0x000fe400000f345b */
[----:B------:R-:W-:-:S04]  /*1970*/  LEA R6, P0, R0, UR6, 0x1 ;  /* 0x0000000600067c11 */ /* 0x000fc8000f8008ff */
[----:B------:R-:W-:-:S05]  /*1980*/  LEA.HI.X R7, R0, UR7, R7, 0x1, P0 ;  /* 0x0000000700077c11 */ /* 0x000fca00080f0c07 */
[----:B------:R-:W-:Y:S01]  /*1990*/  @!PT LDS RZ, [RZ] ;  /* 0x00000000fffff984 */ /* 0x000fe20000000800 */
[----:B------:R-:W-:Y:S01]  /*19a0*/  @!PT LDS RZ, [RZ] ;  /* 0x00000000fffff984 */ /* 0x000fe20000000800 */
[----:B------:R-:W-:Y:S01]  /*19b0*/  @!PT LDS RZ, [RZ] ;  /* 0x00000000fffff984 */ /* 0x000fe20000000800 */
[----:B------:R3:W-:Y:S04]  /*19c0*/  LDGSTS.E.BYPASS.LTC128B.128 [R223+0x3000], desc[UR18][R6.64] ;  /* 0x0300000006df7fae */ /* 0x0007e8000b901d52 */
.L_x_565:
[----:B------:R-:W-:Y:S05]  /*19d0*/  BSYNC B0 ;  /* 0x0000000000007941 */ /* 0x000fea0003800000 */
.L_x_564:
[----:B------:R-:W-:Y:S04]  /*19e0*/  BSSY B0, `(.L_x_566) ;  /* 0x0000011000007945 */ /* 0x000fe80003800000 */
[----:B------:R-:W-:Y:S05]  /*19f0*/  @P3 BRA `(.L_x_567) ;  /* 0x00000000003c3947 */ /* 0x000fea0003800000 */
[----:B------:R-:W-:Y:S02]  /*1a00*/  ULDC UR5, c[0x0][0x2d0] ;  /* 0x0000b40000057ab9 */ /* 0x000fe40000000800 */
[----:B------:R-:W-:-:S13]  /*1a10*/  ISETP.GE.AND P0, PT, R176, UR5, PT ;  /* 0x00000005b0007c0c */ /* 0x000fda000bf06270 */
[----:B------:R1:W-:Y:S01]  /*1a20*/  @P0 STS.128 [R223+0x3800], RZ ;  /* 0x003800ffdf000388 */ /* 0x0003e20000000c00 */
[----:B------:R-:W-:Y:S05]  /*1a30*/  @P0 BRA `(.L_x_567) ;  /* 0x00000000002c0947 */ /* 0x000fea0003800000 */
[----:B------:R-:W-:Y:S01]  /*1a40*/  MOV R4, R2 ;  /* 0x0000000200047202 */ /* 0x000fe20000000f00 */
[----:B---3--:R-:W-:Y:S01]  /*1a50*/  IMAD R0, R91, 0x60, RZ ;  /* 0x000000605b007824 */ /* 0x008fe200078e02ff */
        /* <DEDUP_REMOVED lines=9> */
.L_x_567:
[----:B------:R-:W-:Y:S05]  /*1af0*/  BSYNC B0 ;  /* 0x0000000000007941 */ /* 0x000fea0003800000 */
.L_x_566:
[----:B------:R-:W-:Y:S01]  /*1b00*/  LEA.HI R3, R33, R210, RZ, 0x4 ;  /* 0x000000d221037211 */ /* 0x000fe200078f20ff */
[----:B------:R-:W0:Y:S03]  /*1b10*/  LDGDEPBAR ;  /* 0x00000000000079af */ /* 0x000e260000000000 */
[----:B---3--:R-:W-:Y:S01]  /*1b20*/  SHF.R.S32.HI R4, RZ, 0x4, R3 ;  /* 0x00000004ff047819 */ /* 0x008fe20000011403 */
[----:B------:R3:W5:Y:S01]  /*1b30*/  @P4 LDG.E R169, desc[UR18][R14.64] ;  /* 0x000000120ea94981 */ /* 0x000762000c1e1900 */
[----:B------:R-:W-:Y:S01]  /*1b40*/  ISETP.GE.AND P0, PT, R12, R10, PT ;  /* 0x0000000a0c00720c */ /* 0x000fe20003f06270 */
[----:B------:R-:W-:Y:S01]  /*1b50*/  IMAD.IADD R11, R17, 0x1, R11 ;  /* 0x00000001110b7824 */ /* 0x000fe200078e020b */
[C---:B------:R-:W-:Y:S01]  /*1b60*/  LEA.HI R0, R3.reuse, R4, RZ, 0x1 ;  /* 0x0000000403007211 */ /* 0x040fe200078f08ff */
[----:B------:R-:W-:Y:S01]  /*1b70*/  BSSY B0, `(.L_x_568) ;  /* 0x0000047000007945 */ /* 0x000fe20003800000 */
[----:B------:R-:W-:-:S02]  /*1b80*/  LOP3.LUT R3, R3, 0xfffffff0, RZ, 0xc0, !PT ;  /* 0xfffffff003037812 */ /* 0x000fc400078ec0ff */
[----:B------:R-:W-:Y:S01]  /*1b90*/  LOP3.LUT R2, R0, 0xfffffffe, RZ, 0xc0, !PT ;  /* 0xfffffffe00027812 */ /* 0x000fe200078ec0ff */
[----:B------:R3:W-:Y:S01]  /*1ba0*/  STL [R1+0x8c], R11 ;  /* 0x00008c0b01007387 */ /* 0x0007e20000100800 */
[-C--:B------:R-:W-:Y:S01]  /*1bb0*/  ISETP.GE.AND P3, PT, R24, R10.reuse, PT ;  /* 0x0000000a1800720c */ /* 0x080fe20003f66270 */
[----:B------:R-:W-:Y:S01]  /*1bc0*/  IMAD.IADD R0, R210, 0x1, -R3 ;  /* 0x00000001d2007824 */ /* 0x000fe200078e0a03 */
[----:B------:R-:W-:Y:S01]  /*1bd0*/  LOP3.LUT R3, R34, 0xfffffff8, RZ, 0xc0, !PT ;  /* 0xfffffff822037812 */ /* 0x000fe200078ec0ff */
[----:B------:R-:W-:Y:S01]  /*1be0*/  IMAD.IADD R8, R4, 0x1, -R2 ;  /* 0x0000000104087824 */ /* 0x000fe200078e0a02 */
[----:B------:R-:W-:Y:S02]  /*1bf0*/  ISETP.GE.AND P2, PT, R20, R10, PT ;  /* 0x0000000a1400720c */ /* 0x000fe40003f46270 */
[----:B------:R-:W-:Y:S01]  /*1c00*/  LEA.HI R2, R0, R0, RZ, 0x1 ;  /* 0x0000000000027211 */ /* 0x000fe200078f08ff */
[----:B------:R-:W-:Y:S01]  /*1c10*/  IMAD.IADD R6, R210, 0x1, -R3 ;  /* 0x00000001d2067824 */ /* 0x000fe200078e0a03 */
[----:B------:R-:W-:-:S02]  /*1c20*/  SHF.R.S32.HI R7, RZ, 0x1f, R0 ;  /* 0x0000001fff077819 */ /* 0x000fc40000011400 */
[----:B------:R-:W-:Y:S01]  /*1c30*/  SHF.R.S32.HI R5, RZ, 0x1, R2 ;  /* 0x00000001ff057819 */ /* 0x000fe20000011402 */
[----:B------:R-:W-:-:S04]  /*1c40*/  DEPBAR.LE SB0, 0x0 ;  /* 0x000080000000791a */ /* 0x000fc80000000000 */
[----:B------:R-:W-:Y:S01]  /*1c50*/  BAR.SYNC.DEFER_BLOCKING 0x0 ;  /* 0x0000000000007b1d */ /* 0x000fe20000010000 */
[----:B------:R-:W-:Y:S02]  /*1c60*/  SHF.R.S32.HI R4, RZ, 0x1f, R2 ;  /* 0x0000001fff047819 */ /* 0x000fe40000011402 */
[----:B------:R-:W-:Y:S02]  /*1c70*/  LEA.HI R3, R6, R6, RZ, 0x1 ;  /* 0x0000000606037211 */ /* 0x000fe400078f08ff */
[----:B------:R-:W-:Y:S02]  /*1c80*/  LEA.HI R4, R4, R5, RZ, 0x2 ;  /* 0x0000000504047211 */ /* 0x000fe400078f10ff */
[----:B------:R-:W-:Y:S02]  /*1c90*/  LOP3.LUT R2, R2, 0x7fffffe, RZ, 0xc0, !PT ;  /* 0x07fffffe02027812 */ /* 0x000fe400078ec0ff */
[----:B------:R-:W-:Y:S02]  /*1ca0*/  SHF.R.S32.HI R25, RZ, 0x1, R3 ;  /* 0x00000001ff197819 */ /* 0x000fe40000011403 */
[----:B------:R-:W-:Y:S01]  /*1cb0*/  LOP3.LUT R4, R4, 0xfffffffc, RZ, 0xc0, !PT ;  /* 0xfffffffc04047812 */ /* 0x000fe200078ec0ff */
[----:B------:R-:W-:Y:S01]  /*1cc0*/  IMAD.IADD R205, R0, 0x1, -R2 ;  /* 0x0000000100cd7824 */ /* 0x000fe200078e0a02 */
[----:B------:R-:W-:Y:S01]  /*1cd0*/  LEA.HI R7, R7, R0, RZ, 0x3 ;  /* 0x0000000007077211 */ /* 0x000fe200078f18ff */
[----:B------:R-:W-:Y:S01]  /*1ce0*/  IMAD.SHL.U32 R0, R25, 0x40, RZ ;  /* 0x0000004019007824 */ /* 0x000fe200078e00ff */
[----:B------:R-:W-:Y:S01]  /*1cf0*/  LOP3.LUT R2, R3, 0x3fffffe, RZ, 0xc0, !PT ;  /* 0x03fffffe03027812 */ /* 0x000fe200078ec0ff */
[----:B------:R-:W-:Y:S01]  /*1d00*/  IMAD.IADD R24, R5, 0x1, -R4 ;  /* 0x0000000105187824 */ /* 0x000fe200078e0a04 */
[----:B------:R-:W-:Y:S01]  /*1d10*/  ISETP.GE.AND P5, PT, R29, R10, PT ;  /* 0x0000000a1d00720c */ /* 0x000fe20003fa6270 */
[----:B------:R-:W-:Y:S01]  /*1d20*/  IMAD.SHL.U32 R3, R32, 0x8, RZ ;  /* 0x0000000820037824 */ /* 0x000fe200078e00ff */
[----:B------:R-:W-:Y:S01]  /*1d30*/  LOP3.LUT R0, R0, 0xc0, RZ, 0xc0, !PT ;  /* 0x000000c000007812 */ /* 0x000fe200078ec0ff */
[----:B------:R-:W-:-:S02]  /*1d40*/  IMAD.SHL.U32 R7, R7, 0x20, RZ ;  /* 0x0000002007077824 */ /* 0x000fc400078e00ff */
[----:B------:R-:W-:Y:S02]  /*1d50*/  IMAD.SHL.U32 R4, R24, 0x40, RZ ;  /* 0x0000004018047824 */ /* 0x000fe400078e00ff */
[----:B------:R-:W-:Y:S01]  /*1d60*/  IMAD.IADD R5, R6, 0x1, -R2 ;  /* 0x0000000106057824 */ /* 0x000fe200078e0a02 */
[----:B------:R-:W-:Y:S01]  /*1d70*/  LOP3.LUT R6, R0, 0x8, R3, 0xf8, !PT ;  /* 0x0000000800067812 */ /* 0x000fe200078ef803 */
[----:B------:R3:W-:Y:S01]  /*1d80*/  @P0 STS [R223+0x4000], RZ ;  /* 0x004000ffdf000388 */ /* 0x0007e20000000800 */
[----:B------:R-:W-:Y:S01]  /*1d90*/  SHF.R.U32.HI R2, RZ, 0x3, R0 ;  /* 0x00000003ff027819 */ /* 0x000fe20000011600 */
[----:B------:R-:W-:Y:S01]  /*1da0*/  IMAD.SHL.U32 R3, R8, 0x8, RZ ;  /* 0x0000000808037824 */ /* 0x000fe200078e00ff */
[----:B------:R-:W-:Y:S01]  /*1db0*/  LOP3.LUT R0, R4, 0xc0, RZ, 0xc0, !PT ;  /* 0x000000c004007812 */ /* 0x000fe200078ec0ff */
[----:B------:R3:W-:Y:S01]  /*1dc0*/  @P0 STS [R223+0x4004], RZ ;  /* 0x004004ffdf000388 */ /* 0x0007e20000000800 */
[----:B------:R-:W-:Y:S01]  /*1dd0*/  LOP3.LUT R179, R7, 0xffffff00, RZ, 0xc0, !PT ;  /* 0xffffff0007b37812 */ /* 0x000fe200078ec0ff */
[----:B------:R-:W-:Y:S01]  /*1de0*/  IMAD R8, R8, 0x8, R5 ;  /* 0x0000000808087824 */ /* 0x000fe200078e0205 */
[----:B------:R-:W-:Y:S01]  /*1df0*/  LOP3.LUT R5, R6, R2, RZ, 0x3c, !PT ;  /* 0x0000000206057212 */ /* 0x000fe200078e3cff */
[----:B------:R3:W-:Y:S01]  /*1e00*/  @P0 STS.64 [R223+0x4008], RZ ;  /* 0x004008ffdf000388 */ /* 0x0007e20000000a00 */
[----:B------:R-:W-:Y:S01]  /*1e10*/  LOP3.LUT R4, R0, 0x8, R3, 0xf8, !PT ;  /* 0x0000000800047812 */ /* 0x000fe200078ef803 */
[----:B------:R-:W-:Y:S01]  /*1e20*/  IMAD R3, R9, R22, RZ ;  /* 0x0000001609037224 */ /* 0x000fe200078e02ff */
[----:B------:R-:W-:Y:S01]  /*1e30*/  SHF.R.U32.HI R2, RZ, 0x3, R0 ;  /* 0x00000003ff027819 */ /* 0x000fe20000011600 */
[----:B------:R-:W-:-:S02]  /*1e40*/  IMAD R0, R171, 0x200, R179 ;  /* 0x00000200ab007824 */ /* 0x000fc400078e02b3 */
[----:B------:R-:W-:Y:S01]  /*1e50*/  IMAD.WIDE.U32 R6, R168, R22, RZ ;  /* 0x00000016a8067225 */ /* 0x000fe200078e00ff */
[----:B------:R-:W-:-:S03]  /*1e60*/  LOP3.LUT R178, R4, R2, RZ, 0x3c, !PT ;  /* 0x0000000204b27212 */ /* 0x000fc600078e3cff */
[----:B------:R-:W-:Y:S01]  /*1e70*/  IMAD R3, R168, R23, R3 ;  /* 0x00000017a8037224 */ /* 0x000fe200078e0203 */
[----:B------:R-:W-:Y:S01]  /*1e80*/  LEA R4, P1, R6, R16, 0x7 ;  /* 0x0000001006047211 */ /* 0x000fe200078238ff */
[----:B------:R-:W-:Y:S02]  /*1e90*/  IMAD R2, R205, 0x20, R0 ;  /* 0x00000020cd027824 */ /* 0x000fe400078e0200 */
[----:B------:R-:W-:Y:S02]  /*1ea0*/  IMAD.IADD R3, R7, 0x1, R3 ;  /* 0x0000000107037824 */ /* 0x000fe400078e0203 */
[----:B------:R-:W-:Y:S02]  /*1eb0*/  IMAD.U32 R0, R8, 0x20, R5 ;  /* 0x0000002008007824 */ /* 0x000fe400078e0005 */
[----:B------:R-:W-:Y:S01]  /*1ec0*/  IMAD.IADD R2, R178, 0x1, R2 ;  /* 0x00000001b2027824 */ /* 0x000fe200078e0202 */
[----:B------:R-:W-:Y:S02]  /*1ed0*/  LEA.HI.X R5, R6, R11, R3, 0x7, P1 ;  /* 0x0000000b06057211 */ /* 0x000fe400008f3c03 */
[----:B------:R-:W-:-:S02]  /*1ee0*/  LEA R204, R0, UR4, 0x1 ;  /* 0x0000000400cc7c11 */ /* 0x000fc4000f8e08ff */
[----:B------:R-:W-:Y:S01]  /*1ef0*/  LEA R207, R2, UR4, 0x1 ;  /* 0x0000000402cf7c11 */ /* 0x000fe2000f8e08ff */
[----:B---3--:R-:W-:Y:S06]  /*1f00*/  @P0 BRA `(.L_x_569) ;  /* 0x0000000000340947 */ /* 0x008fec0003800000 */
        /* <DEDUP_REMOVED lines=13> */
.L_x_569:
[----:B------:R-:W-:Y:S05]  /*1fe0*/  BSYNC B0 ;  /* 0x0000000000007941 */ /* 0x000fea0003800000 */
.L_x_568:
        /* <DEDUP_REMOVED lines=16> */
.L_x_571:
[----:B------:R-:W-:Y:S05]  /*20f0*/  BSYNC B0 ;  /* 0x0000000000007941 */ /* 0x000fea0003800000 */
.L_x_570:
        /* <DEDUP_REMOVED lines=16> */
.L_x_573:
[----:B------:R-:W-:Y:S05]  /*2200*/  BSYNC B0 ;  /* 0x0000000000007941 */ /* 0x000fea0003800000 */
.L_x_572:
        /* <DEDUP_REMOVED lines=17> */
.L_x_575:
[----:B------:R-:W-:Y:S05]  /*2320*/  BSYNC B0 ;  /* 0x0000000000007941 */ /* 0x000fea0003800000 */
.L_x_574:
[----:B------:R-:W-:Y:S01]  /*2330*/  LDSM.16.M88.4 R12, [R207] ;  /* 0x00000000cf0c783b */ /* 0x000fe20000000200 */
[----:B------:R-:W-:Y:S01]  /*2340*/  LOP3.LUT P0, RZ, R25, 0x2, RZ, 0xc0, !PT ;  /* 0x0000000219ff7812 */ /* 0x000fe2000780c0ff */
[----:B------:R-:W-:Y:S01]  /*2350*/  IMAD.MOV.U32 R0, RZ, RZ, 0x10 ;  /* 0x00000010ff007424 */ /* 0x000fe200078e00ff */
[----:B------:R-:W-:Y:S01]  /*2360*/  LOP3.LUT P1, RZ, R24, 0x2, RZ, 0xc0, !PT ;  /* 0x0000000218ff7812 */ /* 0x000fe2000782c0ff */
[----:B------:R-:W2:Y:S01]  /*2370*/  LDSM.16.M88.4 R4, [R204+0x2000] ;  /* 0x00200000cc04783b */ /* 0x000ea20000000200 */
[----:B-1----:R-:W-:Y:S01]  /*2380*/  VIADD R2, R204, 0x2000 ;  /* 0x00002000cc027836 */ /* 0x002fe20000000000 */
[----:B------:R-:W1:Y:S01]  /*2390*/  @P4 LDC R3, c[0x0][0x2e8] ;  /* 0x0000ba00ff034b82 */ /* 0x000e620000000800 */
[----:B------:R-:W-:Y:S01]  /*23a0*/  SEL R0, R0, 0xfffffff0, !P1 ;  /* 0xfffffff000007807 */ /* 0x000fe20004800000 */
[----:B------:R-:W3:Y:S01]  /*23b0*/  LDSM.16.M88.4 R8, [R207+0x1000] ;  /* 0x00100000cf08783b */ /* 0x000ee20000000200 */
[----:B------:R-:W-:Y:S01]  /*23c0*/  VIADD R209, R204, 0x2020 ;  /* 0x00002020ccd17836 */ /* 0x000fe20000000000 */
[----:B------:R-:W-:-:S02]  /*23d0*/  ULDC.U8 UR13, c[0x0][0x388] ;  /* 0x0000e200000d7ab9 */ /* 0x000fc40000000000 */
[----:B------:R-:W4:Y:S01]  /*23e0*/  LDSM.16.M88.4 R56, [R204+0x3800] ;  /* 0x00380000cc38783b */ /* 0x000f220000000200 */
[----:B------:R-:W-:Y:S02]  /*23f0*/  IMAD R208, R0, 0x2, R207 ;  /* 0x0000000200d07824 */ /* 0x000fe400078e02cf */
[----:B------:R-:W-:Y:S01]  /*2400*/  @P0 VIADD R209, R2, 0xffffffe0 ;  /* 0xffffffe002d10836 */ /* 0x000fe20000000000 */
[----:B------:R-:W4:Y:S01]  /*2410*/  LDSM.16.M88.4 R40, [R204+0x3c00] ;  /* 0x003c0000cc28783b */ /* 0x000f220000000200 */
[----:B------:R-:W-:-:S03]  /*2420*/  SHF.R.S32.HI R2, RZ, 0x1f, R89 ;  /* 0x0000001fff027819 */ /* 0x000fc60000011459 */
[----:B------:R-:W4:Y:S01]  /*2430*/  LDSM.16.M88.4 R16, [R204+0x2800] ;  /* 0x00280000cc10783b */ /* 0x000f220000000200 */
[----:B------:R-:W-:-:S03]  /*2440*/  LEA.HI R2, R2, R89, RZ, 0x2 ;  /* 0x0000005902027211 */ /* 0x000fc600078f10ff */
[----:B------:R-:W4:Y:S01]  /*2450*/  LDSM.16.M88.4 R32, [R204+0x2c00] ;  /* 0x002c0000cc20783b */ /* 0x000f220000000200 */
[----:B------:R-:W-:-:S03]  /*2460*/  SHF.R.S32.HI R2, RZ, 0x2, R2 ;  /* 0x00000002ff027819 */ /* 0x000fc60000011402 */
[----:B------:R-:W4:Y:S01]  /*2470*/  LDSM.16.M88.4 R20, [R204+0x2400] ;  /* 0x00240000cc14783b */ /* 0x000f220000000200 */
[----:B-1----:R-:W1:Y:S01]  /*2480*/  @P4 MUFU.RCP R3, R3 ;  /* 0x0000000300034308 */ /* 0x002e620000001000 */
[----:B------:R-:W-:Y:S02]  /*2490*/  IMAD R2, R171, 0x10, R2 ;  /* 0x00000010ab027824 */ /* 0x000fe400078e0202 */
[----:B------:R-:W1:Y:S04]  /*24a0*/  LDSM.16.M88.4 R64, [R204+0x3000] ;  /* 0x00300000cc40783b */ /* 0x000e680000000200 */
[----:B------:R-:W1:Y:S04]  /*24b0*/  LDSM.16.M88.4 R60, [R204+0x3400] ;  /* 0x00340000cc3c783b */ /* 0x000e680000000200 */
[----:B------:R-:W-:Y:S01]  /*24c0*/  LDSM.16.M88.4 R180, [R209+0x1c00] ;  /* 0x001c0000d1b4783b */ /* 0x000fe20000000200 */
[-C--:B--2---:R-:W-:Y:S03]  /*24d0*/  HMMA.16816.F32 R164, R12, R4.reuse, RZ ;  /* 0x000000040ca4723c */ /* 0x084fe600000018ff */
[----:B------:R-:W-:Y:S04]  /*24e0*/  LDSM.16.M88.4 R172, [R209+0x1800] ;  /* 0x00180000d1ac783b */ /* 0x000fe80000000200 */
[----:B------:R-:W-:Y:S01]  /*24f0*/  LDSM.16.M88.4 R36, [R209+0x800] ;  /* 0x00080000d124783b */ /* 0x000fe20000000200 */
[C---:B---3--:R-:W-:Y:S03]  /*2500*/  HMMA.16816.F32 R160, R8.reuse, R4, RZ ;  /* 0x0000000408a0723c */ /* 0x048fe600000018ff */
[----:B------:R-:W-:Y:S03]  /*2510*/  LDSM.16.M88.4 R44, [R209+0xc00] ;  /* 0x000c0000d12c783b */ /* 0x000fe60000000200 */
[-C--:B------:R-:W-:Y:S01]  /*2520*/  HMMA.16816.F32 R156, R8, R6.reuse, RZ ;  /* 0x00000006089c723c */ /* 0x080fe200000018ff */
[----:B------:R-:W-:Y:S04]  /*2530*/  LDSM.16.M88.4 R24, [R209+0x400] ;  /* 0x00040000d118783b */ /* 0x000fe80000000200 */
[----:B------:R-:W-:Y:S01]  /*2540*/  LDSM.16.M88.4 R28, [R209] ;  /* 0x00000000d11c783b */ /* 0x000fe20000000200 */
[----:B------:R-:W-:Y:S03]  /*2550*/  HMMA.16816.F32 R152, R12, R6, RZ ;  /* 0x000000060c98723c */ /* 0x000fe600000018ff */
[----:B------:R-:W2:Y:S03]  /*2560*/  LDSM.16.M88.4 R4, [R208] ;  /* 0x00000000d004783b */ /* 0x000ea60000000200 */
[----:B----4-:R-:W-:Y:S01]  /*2570*/  HMMA.16816.F32 R184, R8, R58, RZ ;  /* 0x0000003a08b8723c */ /* 0x010fe200000018ff */
[----:B------:R-:W3:Y:S04]  /*2580*/  LDSM.16.M88.4 R48, [R209+0x1000] ;  /* 0x00100000d130783b */ /* 0x000ee80000000200 */
[----:B------:R-:W4:Y:S01]  /*2590*/  LDSM.16.M88.4 R52, [R209+0x1400] ;  /* 0x00140000d134783b */ /* 0x000f220000000200 */
[C---:B------:R-:W-:Y:S03]  /*25a0*/  HMMA.16816.F32 R84, R12.reuse, R40, RZ ;  /* 0x000000280c54723c */ /* 0x040fe600000018ff */
[----:B------:R-:W4:Y:S03]  /*25b0*/  LDSM.16.M88.4 R68, [R208+0x1000] ;  /* 0x00100000d044783b */ /* 0x000f260000000200 */
[-C--:B------:R-:W-:Y:S01]  /*25c0*/  HMMA.16816.F32 R140, R12, R16.reuse, RZ ;  /* 0x000000100c8c723c */ /* 0x080fe200000018ff */
[----:B------:R-:W0:Y:S05]  /*25d0*/  LDGDEPBAR ;  /* 0x00000000000079af */ /* 0x000e2a0000000000 */
[----:B------:R-:W-:Y:S06]  /*25e0*/  HMMA.16816.F32 R136, R8, R16, RZ ;  /* 0x000000100888723c */ /* 0x000fec00000018ff */
[----:B------:R-:W-:Y:S01]  /*25f0*/  IMAD.MOV.U32 R251, RZ, RZ, R184 ;  /* 0x000000fffffb7224 */ /* 0x000fe200078e00b8 */
[----:B------:R-:W-:Y:S01]  /*2600*/  HMMA.16816.F32 R100, R12, R56, RZ ;  /* 0x000000380c64723c */ /* 0x000fe200000018ff */
[----:B------:R-:W-:-:S02]  /*2610*/  IMAD.MOV.U32 R250, RZ, RZ, R185 ;  /* 0x000000fffffa7224 */ /* 0x000fc400078e00b9 */
[----:B------:R-:W-:Y:S02]  /*2620*/  IMAD.MOV.U32 R249, RZ, RZ, R186 ;  /* 0x000000fffff97224 */ /* 0x000fe400078e00ba */
[----:B------:R-:W-:Y:S01]  /*2630*/  IMAD.MOV.U32 R221, RZ, RZ, R187 ;  /* 0x000000ffffdd7224 */ /* 0x000fe200078e00bb */
[C---:B------:R-:W-:Y:S06]  /*2640*/  HMMA.16816.F32 R80, R8.reuse, R18, RZ ;  /* 0x000000120850723c */ /* 0x040fec00000018ff */
[----:B------:R-:W-:Y:S01]  /*2650*/  HMMA.16816.F32 R184, R8, R42, RZ ;  /* 0x0000002a08b8723c */ /* 0x000fe200000018ff */
[----:B------:R-:W-:-:S05]  /*2660*/  DEPBAR.LE SB0, 0x0 ;  /* 0x000080000000791a */ /* 0x000fca0000000000 */
[C---:B------:R-:W-:Y:S06]  /*2670*/  HMMA.16816.F32 R132, R12.reuse, R32, RZ ;  /* 0x000000200c84723c */ /* 0x040fec00000018ff */
[C---:B------:R-:W-:Y:S06]  /*2680*/  HMMA.16816.F32 R16, R12.reuse, R18, RZ ;  /* 0x000000120c10723c */ /* 0x040fec00000018ff */
[-C--:B------:R-:W-:Y:S06]  /*2690*/  HMMA.16816.F32 R148, R12, R20.reuse, RZ ;  /* 0x000000140c94723c */ /* 0x080fec00000018ff */
[----:B------:R-:W-:Y:S01]  /*26a0*/  HMMA.16816.F32 R144, R8, R20, RZ ;  /* 0x000000140890723c */ /* 0x000fe200000018ff */
[----:B------:R-:W-:-:S05]  /*26b0*/  IMAD.MOV.U32 R252, RZ, RZ, R187 ;  /* 0x000000fffffc7224 */ /* 0x000fca00078e00bb */
[----:B------:R-:W-:Y:S06]  /*26c0*/  HMMA.16816.F32 R128, R8, R32, RZ ;  /* 0x000000200880723c */ /* 0x000fec00000018ff */
[-C--:B-1----:R-:W-:Y:S06]  /*26d0*/  HMMA.16816.F32 R124, R12, R64.reuse, RZ ;  /* 0x000000400c7c723c */ /* 0x082fec00000018ff */
[----:B------:R-:W-:Y:S06]  /*26e0*/  HMMA.16816.F32 R116, R8, R64, RZ ;  /* 0x000000400874723c */ /* 0x000fec00000018ff */
[-C--:B------:R-:W-:Y:S06]  /*26f0*/  HMMA.16816.F32 R112, R12, R60.reuse, RZ ;  /* 0x0000003c0c70723c */ /* 0x080fec00000018ff */
        /* <DEDUP_REMOVED lines=11> */
[----:B------:R-:W-:Y:S06]  /*27b0*/  HMMA.16816.F32 R12, R12, R42, RZ ;  /* 0x0000002a0c0c723c */ /* 0x000fec00000018ff */
[----:B--2---:R-:W-:Y:S01]  /*27c0*/  HMMA.16816.F32 R84, R4, R180, R84 ;  /* 0x000000b40454723c */ /* 0x004fe20000001854 */
[----:B------:R-:W-:-:S05]  /*27d0*/  IMAD.IADD R43, R211, 0x1, R2 ;  /* 0x00000001d32b7824 */ /* 0x000fca00078e0202 */
[----:B------:R-:W-:Y:S01]  /*27e0*/  HMMA.16816.F32 R72, R8, R40, RZ ;  /* 0x000000280848723c */ /* 0x000fe200000018ff */
[----:B------:R1:W-:Y:S05]  /*27f0*/  STL [R1+0x14], R43 ;  /* 0x0000142b01007387 */ /* 0x0003ea0000100800 */
[C---:B------:R-:W-:Y:S01]  /*2800*/  HMMA.16816.F32 R228, R4.reuse, R172, R100 ;  /* 0x000000ac04e4723c */ /* 0x040fe20000001864 */
[----:B------:R-:W-:Y:S02]  /*2810*/  IMAD.SHL.U32 R10, R210, 0x2, RZ ;  /* 0x00000002d20a7824 */ /* 0x000fe400078e00ff */
[----:B------:R-:W-:Y:S02]  /*2820*/  IMAD.MOV.U32 R9, RZ, RZ, R186 ;  /* 0x000000ffff097224 */ /* 0x000fe400078e00ba */
[----:B------:R-:W-:Y:S01]  /*2830*/  IMAD.MOV.U32 R11, RZ, RZ, R185 ;  /* 0x000000ffff0b7224 */ /* 0x000fe200078e00b9 */
[----:B------:R-:W-:Y:S01]  /*2840*/  LOP3.LUT R10, R10, 0x6, RZ, 0xc0, !PT ;  /* 0x000000060a0a7812 */ /* 0x000fe200078ec0ff */
[----:B------:R-:W-:Y:S01]  /*2850*/  IMAD.MOV.U32 R8, RZ, RZ, R184 ;  /* 0x000000ffff087224 */ /* 0x000fe200078e00b8 */
[----:B------:R-:W-:Y:S03]  /*2860*/  HMMA.16816.F32 R100, R4, R38, R16 ;  /* 0x000000260464723c */ /* 0x000fe60000001810 */
[----:B------:R-:W-:-:S02]  /*2870*/  IMAD R10, R168, 0x80, R10 ;  /* 0x00000080a80a7824 */ /* 0x000fc400078e020a */
[----:B------:R-:W-:Y:S01]  /*2880*/  IMAD.MOV.U32 R42, RZ, RZ, R85 ;  /* 0x000000ffff2a7224 */ /* 0x000fe200078e0055 */
[C---:B------:R-:W-:Y:S01]  /*2890*/  HMMA.16816.F32 R184, R4.reuse, R44, R132 ;  /* 0x0000002c04b8723c */ /* 0x040fe20000001884 */
[----:B------:R-:W-:Y:S01]  /*28a0*/  IADD3 R16, R88, R43, -R220 ;  /* 0x0000002b58107210 */ /* 0x000fe20007ffe8dc */
[----:B------:R-:W-:Y:S01]  /*28b0*/  IMAD.MOV.U32 R41, RZ, RZ, R86 ;  /* 0x000000ffff297224 */ /* 0x000fe200078e0056 */
[C---:B------:R-:W-:Y:S01]  /*28c0*/  ISETP.GE.AND P1, PT, R10.reuse, R88, PT ;  /* 0x000000580a00720c */ /* 0x040fe20003f26270 */
[----:B------:R-:W-:Y:S02]  /*28d0*/  IMAD.MOV.U32 R40, RZ, RZ, R84 ;  /* 0x000000ffff287224 */ /* 0x000fe400078e0054 */
[----:B------:R-:W-:Y:S01]  /*28e0*/  IMAD.MOV.U32 R222, RZ, RZ, R87 ;  /* 0x000000ffffde7224 */ /* 0x000fe200078e0057 */
[----:B------:R-:W-:Y:S01]  /*28f0*/  HMMA.16816.F32 R244, R4, R182, R12 ;  /* 0x000000b604f4723c */ /* 0x000fe2000000180c */
[----:B------:R-:W-:Y:S02]  /*2900*/  IMAD.MOV.U32 R135, RZ, RZ, R9 ;  /* 0x000000ffff877224 */ /* 0x000fe400078e0009 */
[----:B------:R-:W-:-:S02]  /*2910*/  VIADD R9, R10, 0x1 ;  /* 0x000000010a097836 */ /* 0x000fc40000000000 */
[C---:B------:R-:W-:Y:S01]  /*2920*/  VIADD R17, R10.reuse, 0x9 ;  /* 0x000000090a117836 */ /* 0x040fe20000000000 */
[C---:B------:R-:W-:Y:S01]  /*2930*/  HMMA.16816.F32 R84, R4.reuse, R26, R20 ;  /* 0x0000001a0454723c */ /* 0x040fe20000001814 */
[----:B------:R-:W-:Y:S01]  /*2940*/  VIADD R15, R10, 0x8 ;  /* 0x000000080a0f7836 */ /* 0x000fe20000000000 */
[-C--:B------:R-:W-:Y:S01]  /*2950*/  ISETP.GE.AND P0, PT, R9, R88.reuse, PT ;  /* 0x000000580900720c */ /* 0x080fe20003f06270 */
[----:B------:R-:W-:Y:S02]  /*2960*/  IMAD.MOV.U32 R133, RZ, RZ, RZ ;  /* 0x000000ffff857224 */ /* 0x000fe400078e00ff */
[----:B-----5:R-:W-:Y:S01]  /*2970*/  @P4 FMUL.FTZ R133, R169, R3 ;  /* 0x00000003a9854220 */ /* 0x020fe20000410000 */
[----:B------:R-:W-:Y:S01]  /*2980*/  IMAD.IADD R2, R16, 0x1, -R9 ;  /* 0x0000000110027824 */ /* 0x000fe200078e0a09 */
[C---:B------:R-:W-:Y:S01]  /*2990*/  HMMA.16816.F32 R148, R4.reuse, R24, R148 ;  /* 0x000000180494723c */ /* 0x040fe20000001894 */
[----:B------:R-:W-:Y:S01]  /*29a0*/  VIADD R22, R10, 0x10 ;  /* 0x000000100a167836 */ /* 0x000fe20000000000 */
[-C--:B------:R-:W-:Y:S01]  /*29b0*/  ISETP.GE.AND P3, PT, R15, R88.reuse, PT ;  /* 0x000000580f00720c */ /* 0x080fe20003f66270 */
[C---:B------:R-:W-:Y:S01]  /*29c0*/  IMAD.IADD R3, R16.reuse, 0x1, -R10 ;  /* 0x0000000110037824 */ /* 0x040fe200078e0a0a */
[-C--:B------:R-:W-:Y:S01]  /*29d0*/  ISETP.GE.AND P4, PT, R17, R88.reuse, PT ;  /* 0x000000581100720c */ /* 0x080fe20003f86270 */
[----:B------:R-:W-:Y:S01]  /*29e0*/  IMAD.MOV.U32 R132, RZ, RZ, R8 ;  /* 0x000000ffff847224 */ /* 0x000fe200078e0008 */
[----:B------:R-:W-:Y:S01]  /*29f0*/  HMMA.16816.F32 R152, R4, R30, R152 ;  /* 0x0000001e0498723c */ /* 0x000fe20000001898 */
[----:B------:R-:W-:Y:S01]  /*2a00*/  IMAD.IADD R8, R16, 0x1, -R22 ;  /* 0x0000000110087824 */ /* 0x000fe200078e0a16 */
[----:B------:R-:W-:Y:S01]  /*2a10*/  ISETP.GE.AND P6, PT, R22, R88, PT ;  /* 0x000000581600720c */ /* 0x000fe20003fc6270 */
[----:B------:R-:W-:-:S02]  /*2a20*/  IMAD.MOV.U32 R210, RZ, RZ, R42 ;  /* 0x000000ffffd27224 */ /* 0x000fc400078e002a */
[C---:B------:R-:W-:Y:S01]  /*2a30*/  VIADD R42, R10.reuse, 0x11 ;  /* 0x000000110a2a7836 */ /* 0x040fe20000000000 */
[C---:B---3--:R-:W-:Y:S01]  /*2a40*/  HMMA.16816.F32 R188, R4.reuse, R48, R124 ;  /* 0x0000003004bc723c */ /* 0x048fe2000000187c */
[----:B------:R-:W-:Y:S02]  /*2a50*/  IMAD.MOV.U32 R211, RZ, RZ, R40 ;  /* 0x000000ffffd37224 */ /* 0x000fe400078e0028 */
[----:B-1----:R-:W-:Y:S02]  /*2a60*/  VIADD R43, R10, 0x38 ;  /* 0x000000380a2b7836 */ /* 0x002fe40000000000 */
[C---:B------:R-:W-:Y:S01]  /*2a70*/  VIADD R13, R16.reuse, 0x8 ;  /* 0x00000008100d7836 */ /* 0x040fe20000000000 */
[----:B----4-:R-:W-:Y:S01]  /*2a80*/  HMMA.16816.F32 R196, R4, R52, R112 ;  /* 0x0000003404c4723c */ /* 0x010fe20000001870 */
[----:B------:R-:W-:Y:S02]  /*2a90*/  IMAD.MOV.U32 R134, RZ, RZ, R11 ;  /* 0x000000ffff867224 */ /* 0x000fe400078e000b */
[----:B------:R-:W-:-:S02]  /*2aa0*/  VIADD R12, R16, 0x40 ;  /* 0x00000040100c7836 */ /* 0x000fc40000000000 */
[----:B------:R-:W-:Y:S01]  /*2ab0*/  VIADD R11, R16, 0x48 ;  /* 0x00000048100b7836 */ /* 0x000fe20000000000 */
[C---:B------:R-:W-:Y:S06]  /*2ac0*/  HMMA.16816.F32 R164, R4.reuse, R28, R164 ;  /* 0x0000001c04a4723c */ /* 0x040fec00000018a4 */
[C---:B------:R-:W-:Y:S06]  /*2ad0*/  HMMA.16816.F32 R140, R4.reuse, R36, R140 ;  /* 0x00000024048c723c */ /* 0x040fec000000188c */
[C---:B------:R-:W-:Y:S06]  /*2ae0*/  HMMA.16816.F32 R112, R4.reuse, R46, R32 ;  /* 0x0000002e0470723c */ /* 0x040fec0000001820 */
[----:B------:R-:W-:Y:S01]  /*2af0*/  HMMA.16816.F32 R124, R4, R50, R64 ;  /* 0x00000032047c723c */ /* 0x000fe20000001840 */
[----:B------:R-:W-:-:S05]  /*2b00*/  VIADD R34, R10, 0x20 ;  /* 0x000000200a227836 */ /* 0x000fca0000000000 */
[----:B------:R-:W-:Y:S01]  /*2b10*/  HMMA.16816.F32 R192, R4, R54, R60 ;  /* 0x0000003604c0723c */ /* 0x000fe2000000183c */
[----:B------:R-:W-:-:S05]  /*2b20*/  ISETP.GE.AND P2, PT, R34, R88, PT ;  /* 0x000000582200720c */ /* 0x000fca0003f46270 */
[----:B------:R-:W-:Y:S06]  /*2b30*/  HMMA.16816.F32 R240, R4, R174, R56 ;  /* 0x000000ae04f0723c */ /* 0x000fec0000001838 */
[C---:B------:R-:W-:Y:S01]  /*2b40*/  HMMA.16816.F32 R128, R68.reuse, R44, R128 ;  /* 0x0000002c4480723c */ /* 0x040fe20000001880 */
[C---:B------:R-:W-:Y:S01]  /*2b50*/  IMAD.IADD R5, R16.reuse, 0x1, -R15 ;  /* 0x0000000110057824 */ /* 0x040fe200078e0a0f */
[----:B------:R-:W-:Y:S01]  /*2b60*/  IABS R4, R2 ;  /* 0x0000000200047213 */ /* 0x000fe20000000000 */
[----:B------:R-:W-:Y:S01]  /*2b70*/  IMAD.IADD R6, R16, 0x1, -R17 ;  /* 0x0000000110067824 */ /* 0x000fe200078e0a11 */
[----:B------:R-:W-:Y:S01]  /*2b80*/  IABS R7, R3 ;  /* 0x0000000300077213 */ /* 0x000fe20000000000 */
[C---:B------:R-:W-:Y:S01]  /*2b90*/  VIADD R59, R10.reuse, 0x51 ;  /* 0x000000510a3b7836 */ /* 0x040fe20000000000 */
[----:B------:R-:W-:Y:S01]  /*2ba0*/  IABS R3, R5 ;  /* 0x0000000500037213 */ /* 0x000fe20000000000 */
[C---:B------:R-:W-:Y:S01]  /*2bb0*/  HMMA.16816.F32 R144, R68.reuse, R24, R144 ;  /* 0x000000184490723c */ /* 0x040fe20000001890 */
[----:B------:R-:W-:Y:S01]  /*2bc0*/  IABS R2, R6 ;  /* 0x0000000600027213 */ /* 0x000fe20000000000 */
[----:B------:R-:W-:Y:S01]  /*2bd0*/  IMAD.MOV.U32 R6, RZ, RZ, R4 ;  /* 0x000000ffff067224 */ /* 0x000fe200078e0004 */
[----:B------:R-:W-:Y:S01]  /*2be0*/  IABS R5, R8 ;  /* 0x0000000800057213 */ /* 0x000fe20000000000 */
[C---:B------:R-:W-:Y:S01]  /*2bf0*/  VIADD R45, R10.reuse, 0x18 ;  /* 0x000000180a2d7836 */ /* 0x040fe20000000000 */
[----:B------:R-:W-:Y:S01]  /*2c00*/  MOV R4, R3 ;  /* 0x0000000300047202 */ /* 0x000fe20000000f00 */
[----:B------:R-:W-:Y:S01]  /*2c10*/  IMAD.MOV.U32 R3, RZ, RZ, R2 ;  /* 0x000000ffff037224 */ /* 0x000fe200078e0002 */
[----:B------:R-:W-:Y:S01]  /*2c20*/  I2FP.F32.S32 R6, R6 ;  /* 0x0000000600067245 */ /* 0x000fe20000201400 */
[----:B------:R-:W-:Y:S01]  /*2c30*/  IMAD.MOV.U32 R2, RZ, RZ, R5 ;  /* 0x000000ffff027224 */ /* 0x000fe200078e0005 */
[C---:B------:R-:W-:Y:S01]  /*2c40*/  HMMA.16816.F32 R136, R68.reuse, R36, R136 ;  /* 0x000000244488723c */ /* 0x040fe20000001888 */
[C---:B------:R-:W-:Y:S01]  /*2c50*/  VIADD R24, R10.reuse, 0x19 ;  /* 0x000000190a187836 */ /* 0x040fe20000000000 */
[----:B------:R-:W-:Y:S01]  /*2c60*/  I2FP.F32.S32 R3, R3 ;  /* 0x0000000300037245 */ /* 0x000fe20000201400 */
[----:B------:R-:W-:Y:S01]  /*2c70*/  VIADD R44, R10, 0x39 ;  /* 0x000000390a2c7836 */ /* 0x000fe20000000000 */
[----:B------:R-:W-:Y:S01]  /*2c80*/  I2FP.F32.S32 R2, R2 ;  /* 0x0000000200027245 */ /* 0x000fe20000201400 */
[----:B------:R-:W-:Y:S01]  /*2c90*/  IMAD.IADD R5, R16, 0x1, -R24 ;  /* 0x0000000110057824 */ /* 0x000fe200078e0a18 */
[C---:B------:R-:W-:Y:S01]  /*2ca0*/  HMMA.16816.F32 R216, R68.reuse, R54, R120 ;  /* 0x0000003644d8723c */ /* 0x040fe20000001878 */
[----:B------:R-:W-:Y:S01]  /*2cb0*/  I2FP.F32.S32 R7, R7 ;  /* 0x0000000700077245 */ /* 0x000fe20000201400 */
[----:B------:R-:W-:Y:S01]  /*2cc0*/  VIADD R36, R10, 0x21 ;  /* 0x000000210a247836 */ /* 0x000fe20000000000 */
[----:B------:R-:W-:Y:S01]  /*2cd0*/  I2FP.F32.S32 R4, R4 ;  /* 0x0000000400047245 */ /* 0x000fe20000201400 */
[-C--:B------:R-:W-:Y:S01]  /*2ce0*/  FFMA.FTZ R60, R2, -R133.reuse, R148 ;  /* 0x80000085023c7223 */ /* 0x080fe20000010094 */
[C---:B------:R-:W-:Y:S01]  /*2cf0*/  IMAD.IADD R2, R16.reuse, 0x1, -R45 ;  /* 0x0000000110027824 */ /* 0x040fe200078e0a2d */
[----:B------:R-:W-:Y:S01]  /*2d00*/  HMMA.16816.F32 R224, R68, R52, R104 ;  /* 0x0000003444e0723c */ /* 0x000fe20000001868 */
[----:B------:R-:W-:Y:S01]  /*2d10*/  FFMA.FTZ R54, R3, -R133, R153 ;  /* 0x8000008503367223 */ /* 0x000fe20000010099 */
[----:B------:R-:W-:-:S02]  /*2d20*/  IMAD.IADD R3, R16, 0x1, -R42 ;  /* 0x0000000110037824 */ /* 0x000fc400078e0a2a */
[-C--:B------:R-:W-:Y:S01]  /*2d30*/  FFMA.FTZ R40, R4, -R133.reuse, R152 ;  /* 0x8000008504287223 */ /* 0x080fe20000010098 */
[----:B------:R-:W-:Y:S01]  /*2d40*/  IMAD.IADD R8, R16, 0x1, -R36 ;  /* 0x0000000110087824 */ /* 0x000fe200078e0a24 */
[----:B------:R-:W-:Y:S01]  /*2d50*/  IABS R4, R2 ;  /* 0x0000000200047213 */ /* 0x000fe20000000000 */
[C---:B------:R-:W-:Y:S01]  /*2d60*/  HMMA.16816.F32 R76, R68.reuse, R26, R76 ;  /* 0x0000001a444c723c */ /* 0x040fe2000000184c */
[-C--:B------:R-:W-:Y:S01]  /*2d70*/  FFMA.FTZ R52, R6, -R133.reuse, R165 ;  /* 0x8000008506347223 */ /* 0x080fe200000100a5 */
[----:B------:R-:W-:Y:S01]  /*2d80*/  IMAD.IADD R6, R16, 0x1, -R34 ;  /* 0x0000000110067824 */ /* 0x000fe200078e0a22 */
[----:B------:R-:W-:Y:S01]  /*2d90*/  ISETP.GE.AND P5, PT, R24, R88, PT ;  /* 0x000000581800720c */ /* 0x000fe20003fa6270 */
[----:B------:R-:W-:Y:S01]  /*2da0*/  VIADD R53, R10, 0x31 ;  /* 0x000000310a357836 */ /* 0x000fe20000000000 */
[----:B------:R-:W-:Y:S01]  /*2db0*/  FSEL R121, R60, -INF , !P6 ;  /* 0xff8000003c797808 */ /* 0x000fe20007000000 */
[C---:B------:R-:W-:Y:S01]  /*2dc0*/  HMMA.16816.F32 R236, R68.reuse, R180, R72 ;  /* 0x000000b444ec723c */ /* 0x040fe20000001848 */
[----:B------:R-:W-:Y:S01]  /*2dd0*/  FFMA.FTZ R27, R7, -R133, R164 ;  /* 0x80000085071b7223 */ /* 0x000fe200000100a4 */
[----:B------:R-:W-:Y:S01]  /*2de0*/  IABS R7, R3 ;  /* 0x0000000300077213 */ /* 0x000fe20000000000 */
[C---:B------:R-:W-:Y:S01]  /*2df0*/  VIADD R58, R10.reuse, 0x58 ;  /* 0x000000580a3a7836 */ /* 0x040fe20000000000 */
[----:B------:R-:W-:Y:S01]  /*2e00*/  IABS R3, R5 ;  /* 0x0000000500037213 */ /* 0x000fe20000000000 */
[C---:B------:R-:W-:Y:S01]  /*2e10*/  VIADD R57, R10.reuse, 0x59 ;  /* 0x000000590a397836 */ /* 0x040fe20000000000 */
[----:B------:R-:W-:Y:S01]  /*2e20*/  IABS R2, R6 ;  /* 0x0000000600027213 */ /* 0x000fe20000000000 */
[----:B------:R-:W-:Y:S01]  /*2e30*/  IMAD.MOV.U32 R6, RZ, RZ, R4 ;  /* 0x000000ffff067224 */ /* 0x000fe200078e0004 */
[----:B------:R-:W-:Y:S01]  /*2e40*/  IABS R5, R8 ;  /* 0x0000000800057213 */ /* 0x000fe20000000000 */
[----:B------:R-:W-:Y:S01]  /*2e50*/  IMAD.MOV.U32 R4, RZ, RZ, R3 ;  /* 0x000000ffff047224 */ /* 0x000fe200078e0003 */
[C---:B------:R-:W-:Y:S01]  /*2e60*/  HMMA.16816.F32 R80, R68.reuse, R38, R80 ;  /* 0x000000264450723c */ /* 0x040fe20000001850 */
[----:B------:R-:W-:Y:S01]  /*2e70*/  IMAD.MOV.U32 R3, RZ, RZ, R2 ;  /* 0x000000ffff037224 */ /* 0x000fe200078e0002 */
[----:B------:R-:W-:Y:S01]  /*2e80*/  I2FP.F32.S32 R6, R6 ;  /* 0x0000000600067245 */ /* 0x000fe20000201400 */
[----:B------:R-:W-:Y:S01]  /*2e90*/  IMAD.MOV.U32 R2, RZ, RZ, R5 ;  /* 0x000000ffff027224 */ /* 0x000fe200078e0005 */
[----:B------:R-:W-:Y:S01]  /*2ea0*/  I2FP.F32.S32 R7, R7 ;  /* 0x0000000700077245 */ /* 0x000fe20000201400 */
[----:B------:R-:W-:Y:S01]  /*2eb0*/  IMAD.MOV.U32 R180, RZ, RZ, R41 ;  /* 0x000000ffffb47224 */ /* 0x000fe200078e0029 */
[----:B------:R-:W-:Y:S01]  /*2ec0*/  I2FP.F32.S32 R3, R3 ;  /* 0x0000000300037245 */ /* 0x000fe20000201400 */
[----:B------:R-:W-:Y:S01]  /*2ed0*/  HMMA.16816.F32 R200, R68, R50, R108 ;  /* 0x0000003244c8723c */ /* 0x000fe2000000186c */
[----:B------:R-:W-:Y:S01]  /*2ee0*/  I2FP.F32.S32 R2, R2 ;  /* 0x0000000200027245 */ /* 0x000fe20000201400 */
[C---:B------:R-:W-:Y:S01]  /*2ef0*/  VIADD R39, R10.reuse, 0x28 ;  /* 0x000000280a277836 */ /* 0x040fe20000000000 */
[----:B------:R-:W-:Y:S01]  /*2f00*/  I2FP.F32.S32 R4, R4 ;  /* 0x0000000400047245 */ /* 0x000fe20000201400 */
[----:B------:R-:W-:-:S02]  /*2f10*/  VIADD R41, R10, 0x29 ;  /* 0x000000290a297836 */ /* 0x000fc40000000000 */
[-C--:B------:R-:W-:Y:S01]  /*2f20*/  FFMA.FTZ R63, R3, -R133.reuse, R140 ;  /* 0x80000085033f7223 */ /* 0x080fe2000001008c */
[-C--:B------:R-:W-:Y:S01]  /*2f30*/  FFMA.FTZ R65, R2, -R133.reuse, R141 ;  /* 0x8000008502417223 */ /* 0x080fe2000001008d */
[----:B------:R-:W-:Y:S02]  /*2f40*/  VIADD R51, R10, 0x30 ;  /* 0x000000300a337836 */ /* 0x000fe40000000000 */
        /* <DEDUP_REMOVED lines=9> */
[----:B------:R-:W-:Y:S01]  /*2fe0*/  IMAD.IADD R8, R16, 0x1, -R43 ;  /* 0x0000000110087824 */ /* 0x000fe200078e0a2b */
[----:B------:R-:W-:Y:S01]  /*2ff0*/  IABS R3, R5 ;  /* 0x0000000500037213 */ /* 0x000fe20000000000 */
[C---:B------:R-:W-:Y:S01]  /*3000*/  HMMA.16816.F32 R96, R68.reuse, R46, R96 ;  /* 0x0000002e4460723c */ /* 0x040fe20000001860 */
        /* <DEDUP_REMOVED lines=8> */
[----:B------:R-:W-:Y:S01]  /*3090*/  HMMA.16816.F32 R212, R68, R48, R116 ;  /* 0x0000003044d4723c */ /* 0x000fe20000001874 */
[C---:B------:R-:W-:Y:S01]  /*30a0*/  VIADD R46, R10.reuse, 0x40 ;  /* 0x000000400a2e7836 */ /* 0x040fe20000000000 */
[----:B------:R-:W-:Y:S01]  /*30b0*/  I2FP.F32.S32 R3, R3 ;  /* 0x0000000300037245 */ /* 0x000fe20000201400 */
[----:B------:R-:W-:Y:S01]  /*30c0*/  VIADD R47, R10, 0x41 ;  /* 0x000000410a2f7836 */ /* 0x000fe20000000000 */
[----:B------:R-:W-:Y:S01]  /*30d0*/  I2FP.F32.S32 R2, R2 ;  /* 0x0000000200027245 */ /* 0x000fe20000201400 */
[-C--:B------:R-:W-:Y:S01]  /*30e0*/  FFMA.FTZ R67, R6, -R133.reuse, R101 ;  /* 0x8000008506437223 */ /* 0x080fe20000010065 */
[----:B------:R-:W-:Y:S01]  /*30f0*/  I2FP.F32.S32 R4, R4 ;  /* 0x0000000400047245 */ /* 0x000fe20000201400 */
[C---:B------:R-:W-:Y:S01]  /*3100*/  VIADD R48, R10.reuse, 0x48 ;  /* 0x000000480a307836 */ /* 0x040fe20000000000 */
[----:B------:R-:W-:Y:S01]  /*3110*/  IADD3 R49, R10, 0x49, RZ ;  /* 0x000000490a317810 */ /* 0x000fe20007ffe0ff */
[-C--:B------:R-:W-:Y:S01]  /*3120*/  FFMA.FTZ R73, R3, -R133.reuse, R185 ;  /* 0x8000008503497223 */ /* 0x080fe200000100b9 */
[----:B------:R-:W-:Y:S01]  /*3130*/  FFMA.FTZ R84, R2, -R133, R112 ;  /* 0x8000008502547223 */ /* 0x000fe20000010070 */
[----:B------:R-:W-:-:S02]  /*3140*/  IMAD.IADD R3, R16, 0x1, -R44 ;  /* 0x0000000110037824 */ /* 0x000fc400078e0a2c */
        /* <DEDUP_REMOVED lines=9> */
[C---:B------:R-:W-:Y:S01]  /*31e0*/  VIADD R50, R10.reuse, 0x50 ;  /* 0x000000500a327836 */ /* 0x040fe20000000000 */
        /* <DEDUP_REMOVED lines=9> */
[----:B------:R-:W-:Y:S01]  /*3280*/  FFMA.FTZ R74, R7, -R133, R113 ;  /* 0x80000085074a7223 */ /* 0x000fe20000010071 */
[----:B------:R-:W-:Y:S01]  /*3290*/  I2FP.F32.S32 R3, R3 ;  /* 0x0000000300037245 */ /* 0x000fe20000201400 */
[----:B------:R-:W-:Y:S01]  /*32a0*/  VIADD R56, R10, 0x60 ;  /* 0x000000600a387836 */ /* 0x000fe20000000000 */
[----:B------:R-:W-:Y:S01]  /*32b0*/  I2FP.F32.S32 R2, R2 ;  /* 0x0000000200027245 */ /* 0x000fe20000201400 */
[-C--:B------:R-:W-:Y:S01]  /*32c0*/  FFMA.FTZ R85, R4, -R133.reuse, R189 ;  /* 0x8000008504557223 */ /* 0x080fe200000100bd */
[-C--:B------:R-:W-:Y:S01]  /*32d0*/  FFMA.FTZ R100, R6, -R133.reuse, R188 ;  /* 0x8000008506647223 */ /* 0x080fe200000100bc */
[----:B------:R-:W-:Y:S01]  /*32e0*/  FFMA.FTZ R113, R3, -R133, R124 ;  /* 0x8000008503717223 */ /* 0x000fe2000001007c */
[----:B------:R-:W-:-:S02]  /*32f0*/  IMAD.IADD R3, R16, 0x1, -R50 ;  /* 0x0000000110037824 */ /* 0x000fc400078e0a32 */
[----:B------:R-:W-:Y:S01]  /*3300*/  FFMA.FTZ R112, R2, -R133, R125 ;  /* 0x8000008502707223 */ /* 0x000fe2000001007d */
[C---:B------:R-:W-:Y:S01]  /*3310*/  IMAD.IADD R2, R16.reuse, 0x1, -R59 ;  /* 0x0000000110027824 */ /* 0x040fe200078e0a3b */
[C---:B------:R-:W-:Y:S01]  /*3320*/  HMMA.16816.F32 R160, R68.reuse, R28, R160 ;  /* 0x0000001c44a0723c */ /* 0x040fe200000018a0 */
[C---:B------:R-:W-:Y:S01]  /*3330*/  IMAD.IADD R4, R16.reuse, 0x1, -R58 ;  /* 0x0000000110047824 */ /* 0x040fe200078e0a3a */
[----:B------:R-:W-:Y:S01]  /*3340*/  IABS R5, R3 ;  /* 0x0000000300057213 */ /* 0x000fe20000000000 */
[C---:B------:R-:W-:Y:S01]  /*3350*/  IMAD.IADD R6, R16.reuse, 0x1, -R57 ;  /* 0x0000000110067824 */ /* 0x040fe200078e0a39 */
[----:B------:R-:W-:Y:S01]  /*3360*/  IABS R3, R2 ;  /* 0x0000000200037213 */ /* 0x000fe20000000000 */
[----:B------:R-:W-:Y:S01]  /*3370*/  IMAD.IADD R7, R16, 0x1, -R56 ;  /* 0x0000000110077824 */ /* 0x000fe200078e0a38 */
[----:B------:R-:W-:Y:S01]  /*3380*/  IABS R2, R4 ;  /* 0x0000000400027213 */ /* 0x000fe20000000000 */
[----:B------:R-:W-:Y:S01]  /*3390*/  HMMA.16816.F32 R156, R68, R30, R156 ;  /* 0x0000001e449c723c */ /* 0x000fe2000000189c */
        /* <DEDUP_REMOVED lines=9> */
[----:B------:R-:W-:Y:S01]  /*3430*/  IMAD.IADD R7, R12, 0x1, -R9 ;  /* 0x000000010c077824 */ /* 0x000fe200078e0a09 */
[----:B------:R-:W-:Y:S01]  /*3440*/  I2FP.F32.S32 R3, R3 ;  /* 0x0000000300037245 */ /* 0x000fe20000201400 */
[-C--:B------:R-:W-:Y:S01]  /*3450*/  FFMA.FTZ R107, R4, -R133.reuse, R192 ;  /* 0x80000085046b7223 */ /* 0x080fe200000100c0 */
[----:B------:R-:W-:Y:S01]  /*3460*/  I2FP.F32.S32 R2, R2 ;  /* 0x0000000200027245 */ /* 0x000fe20000201400 */
[-C--:B------:R-:W-:Y:S01]  /*3470*/  FFMA.FTZ R109, R5, -R133.reuse, R197 ;  /* 0x80000085056d7223 */ /* 0x080fe200000100c5 */
[----:B------:R-:W-:Y:S01]  /*3480*/  I2FP.F32.S32 R6, R6 ;  /* 0x0000000600067245 */ /* 0x000fe20000201400 */
[----:B------:R-:W-:Y:S01]  /*3490*/  FFMA.FTZ R105, R3, -R133, R193 ;  /* 0x8000008503697223 */ /* 0x000fe200000100c1 */
[----:B------:R-:W-:-:S02]  /*34a0*/  IMAD.IADD R3, R13, 0x1, -R10 ;  /* 0x000000010d037824 */ /* 0x000fc400078e0a0a */
[-C--:B------:R-:W-:Y:S01]  /*34b0*/  FFMA.FTZ R104, R2, -R133.reuse, R228 ;  /* 0x8000008502687223 */ /* 0x080fe200000100e4 */
[----:B------:R-:W-:Y:S02]  /*34c0*/  IMAD.IADD R2, R12, 0x1, -R10 ;  /* 0x000000010c027824 */ /* 0x000fe400078e0a0a */
[----:B------:R-:W-:Y:S01]  /*34d0*/  FFMA.FTZ R110, R6, -R133, R196 ;  /* 0x80000085066e7223 */ /* 0x000fe200000100c4 */
[----:B------:R-:W-:Y:S01]  /*34e0*/  IMAD.IADD R4, R11, 0x1, -R10 ;  /* 0x000000010b047824 */ /* 0x000fe200078e0a0a */
[----:B------:R-:W-:Y:S01]  /*34f0*/  IABS R6, R3 ;  /* 0x0000000300067213 */ /* 0x000fe20000000000 */
[----:B------:R-:W-:Y:S01]  /*3500*/  IMAD.IADD R5, R13, 0x1, -R9 ;  /* 0x000000010d057824 */ /* 0x000fe200078e0a09 */
[----:B------:R-:W-:Y:S01]  /*3510*/  IABS R3, R2 ;  /* 0x0000000200037213 */ /* 0x000fe20000000000 */
[----:B------:R-:W-:Y:S01]  /*3520*/  HMMA.16816.F32 R232, R68, R172, R92 ;  /* 0x000000ac44e8723c */ /* 0x000fe2000000185c */
[----:B------:R-:W-:Y:S01]  /*3530*/  IABS R2, R4 ;  /* 0x0000000400027213 */ /* 0x000fe20000000000 */
[----:B------:R-:W-:Y:S01]  /*3540*/  IMAD.MOV.U32 R60, RZ, RZ, R251 ;  /* 0x000000ffff3c7224 */ /* 0x000fe200078e00fb */
[----:B------:R-:W-:-:S02]  /*3550*/  IABS R4, R5 ;  /* 0x0000000500047213 */ /* 0x000fc40000000000 */
[----:B------:R-:W-:Y:S01]  /*3560*/  IABS R5, R7 ;  /* 0x0000000700057213 */ /* 0x000fe20000000000 */
[----:B------:R-:W-:Y:S01]  /*3570*/  IMAD.MOV.U32 R7, RZ, RZ, R6 ;  /* 0x000000ffff077224 */ /* 0x000fe200078e0006 */
[----:B------:R-:W-:Y:S01]  /*3580*/  FSEL R93, R27, -INF , !P1 ;  /* 0xff8000001b5d7808 */ /* 0x000fe20004800000 */
[----:B------:R-:W-:Y:S01]  /*3590*/  IMAD.MOV.U32 R6, RZ, RZ, R3 ;  /* 0x000000ffff067224 */ /* 0x000fe200078e0003 */
[----:B------:R-:W-:Y:S01]  /*35a0*/  MOV R3, R4 ;  /* 0x0000000400037202 */ /* 0x000fe20000000f00 */
[----:B------:R-:W-:Y:S01]  /*35b0*/  IMAD.MOV.U32 R4, RZ, RZ, R5 ;  /* 0x000000ffff047224 */ /* 0x000fe200078e0005 */
[----:B------:R-:W-:Y:S02]  /*35c0*/  I2FP.F32.S32 R5, R2 ;  /* 0x0000000200057245 */ /* 0x000fe40000201400 */
[----:B------:R-:W-:Y:S02]  /*35d0*/  I2FP.F32.S32 R3, R3 ;  /* 0x0000000300037245 */ /* 0x000fe40000201400 */
        /* <DEDUP_REMOVED lines=9> */
[-C--:B------:R-:W-:Y:S01]  /*3670*/  FFMA.FTZ R21, R7, -R133.reuse, R166 ;  /* 0x8000008507157223 */ /* 0x080fe200000100a6 */
[----:B------:R-:W-:Y:S02]  /*3680*/  IMAD.IADD R6, R11, 0x1, -R15 ;  /* 0x000000010b067824 */ /* 0x000fe400078e0a0f */
[----:B------:R-:W-:Y:S01]  /*3690*/  FFMA.FTZ R14, R5, -R133, R162 ;  /* 0x80000085050e7223 */ /* 0x000fe200000100a2 */
[----:B------:R-:W-:Y:S01]  /*36a0*/  IMAD.IADD R7, R13, 0x1, -R17 ;  /* 0x000000010d077824 */ /* 0x000fe200078e0a11 */
[----:B------:R-:W-:Y:S02]  /*36b0*/  IABS R5, R2 ;  /* 0x0000000200057213 */ /* 0x000fe40000000000 */
[----:B------:R-:W-:-:S02]  /*36c0*/  IABS R3, R3 ;  /* 0x0000000300037213 */ /* 0x000fc40000000000 */
        /* <DEDUP_REMOVED lines=17> */
[-C--:B------:R-:W-:Y:S01]  /*37e0*/  FFMA.FTZ R19, R6, -R133.reuse, R154 ;  /* 0x8000008506137223 */ /* 0x080fe2000001009a */
[----:B------:R-:W-:Y:S01]  /*37f0*/  I2FP.F32.S32 R2, R2 ;  /* 0x0000000200027245 */ /* 0x000fe20000201400 */
[----:B------:R-:W-:Y:S01]  /*3800*/  FFMA.FTZ R15, R5, -R133, R156 ;  /* 0x80000085050f7223 */ /* 0x000fe2000001009c */
[----:B------:R-:W-:-:S02]  /*3810*/  IMAD.IADD R5, R12, 0x1, -R22 ;  /* 0x000000010c057824 */ /* 0x000fc400078e0a16 */
[-C--:B------:R-:W-:Y:S01]  /*3820*/  FFMA.FTZ R26, R3, -R133.reuse, R155 ;  /* 0x80000085031a7223 */ /* 0x080fe2000001009b */
[--C-:B------:R-:W-:Y:S02]  /*3830*/  IMAD.IADD R3, R12, 0x1, -R17.reuse ;  /* 0x000000010c037824 */ /* 0x100fe400078e0a11 */
[----:B------:R-:W-:Y:S01]  /*3840*/  FFMA.FTZ R9, R2, -R133, R158 ;  /* 0x8000008502097223 */ /* 0x000fe2000001009e */
[----:B------:R-:W-:Y:S01]  /*3850*/  IMAD.IADD R2, R11, 0x1, -R17 ;  /* 0x000000010b027824 */ /* 0x000fe200078e0a11 */
[----:B------:R-:W-:Y:S01]  /*3860*/  FSEL R108, R20, -INF , !P0 ;  /* 0xff800000146c7808 */ /* 0x000fe20004000000 */
[----:B------:R-:W-:Y:S01]  /*3870*/  IMAD.IADD R4, R13, 0x1, -R22 ;  /* 0x000000010d047824 */ /* 0x000fe200078e0a16 */
[----:B------:R-:W-:Y:S02]  /*3880*/  IABS R6, R3 ;  /* 0x0000000300067213 */ /* 0x000fe40000000000 */
[----:B------:R-:W-:Y:S02]  /*3890*/  IABS R2, R2 ;  /* 0x0000000200027213 */ /* 0x000fe40000000000 */
[----:B------:R-:W-:-:S02]  /*38a0*/  IABS R3, R5 ;  /* 0x0000000500037213 */ /* 0x000fc40000000000 */
[----:B------:R-:W-:Y:S01]  /*38b0*/  IABS R5, R7 ;  /* 0x0000000700057213 */ /* 0x000fe20000000000 */
[----:B------:R-:W-:Y:S01]  /*38c0*/  IMAD.MOV.U32 R7, RZ, RZ, R6 ;  /* 0x000000ffff077224 */ /* 0x000fe200078e0006 */
[----:B------:R-:W-:Y:S01]  /*38d0*/  I2FP.F32.S32 R3, R3 ;  /* 0x0000000300037245 */ /* 0x000fe20000201400 */
[----:B------:R-:W-:Y:S01]  /*38e0*/  IMAD.MOV.U32 R6, RZ, RZ, R2 ;  /* 0x000000ffff067224 */ /* 0x000fe200078e0002 */
[----:B------:R-:W-:Y:S01]  /*38f0*/  IABS R4, R4 ;  /* 0x0000000400047213 */ /* 0x000fe20000000000 */
[----:B------:R-:W-:Y:S01]  /*3900*/  IMAD.MOV.U32 R2, RZ, RZ, R5 ;  /* 0x000000ffff027224 */ /* 0x000fe200078e0005 */
[----:B------:R-:W-:Y:S01]  /*3910*/  I2FP.F32.S32 R7, R7 ;  /* 0x0000000700077245 */ /* 0x000fe20000201400 */
[-C--:B------:R-:W-:Y:S01]  /*3920*/  FFMA.FTZ R32, R3, -R133.reuse, R144 ;  /* 0x8000008503207223 */ /* 0x080fe20000010090 */
        /* <DEDUP_REMOVED lines=9> */
[----:B------:R-:W-:Y:S01]  /*39c0*/  FFMA.FTZ R17, R6, -R133, R159 ;  /* 0x8000008506117223 */ /* 0x000fe2000001009f */
        /* <DEDUP_REMOVED lines=27> */
[----:B------:R-:W-:Y:S01]  /*3b80*/  IABS R2, R4 ;  /* 0x0000000400027213 */ /* 0x000fe20000000000 */
[----:B------:R-:W-:Y:S01]  /*3b90*/  IMAD.MOV.U32 R76, RZ, RZ, R132 ;  /* 0x000000ffff4c7224 */ /* 0x000fe200078e0084 */
[----:B------:R-:W-:-:S02]  /*3ba0*/  IABS R4, R6 ;  /* 0x0000000600047213 */ /* 0x000fc40000000000 */
        /* <DEDUP_REMOVED lines=8> */
[----:B------:R-:W-:Y:S02]  /*3c30*/  I2FP.F32.S32 R6, R5 ;  /* 0x0000000500067245 */ /* 0x000fe40000201400 */
[----:B------:R-:W-:Y:S01]  /*3c40*/  I2FP.F32.S32 R5, R3 ;  /* 0x0000000300057245 */ /* 0x000fe20000201400 */
[-C--:B------:R-:W-:Y:S01]  /*3c50*/  FFMA.FTZ R28, R7, -R133.reuse, R78 ;  /* 0x80000085071c7223 */ /* 0x080fe2000001004e */
[----:B------:R-:W-:Y:S01]  /*3c60*/  I2FP.F32.S32 R3, R4 ;  /* 0x0000000400037245 */ /* 0x000fe20000201400 */
[--C-:B------:R-:W-:Y:S01]  /*3c70*/  IMAD.IADD R7, R11, 0x1, -R36.reuse ;  /* 0x000000010b077824 */ /* 0x100fe200078e0a24 */
        /* <DEDUP_REMOVED lines=26> */
[----:B------:R-:W-:Y:S01]  /*3e20*/  IMAD.IADD R3, R13, 0x1, -R39 ;  /* 0x000000010d037824 */ /* 0x000fe200078e0a27 */
[----:B------:R-:W-:Y:S01]  /*3e30*/  FSEL R135, R30, -INF , !P0 ;  /* 0xff8000001e877808 */ /* 0x000fe20004000000 */
        /* <DEDUP_REMOVED lines=20> */
[----:B------:R-:W-:Y:S02]  /*3f80*/  I2FP.F32.S32 R5, R2 ;  /* 0x0000000200057245 */ /* 0x000fe40000201400 */
[----:B------:R-:W-:-:S02]  /*3f90*/  I2FP.F32.S32 R3, R3 ;  /* 0x0000000300037245 */ /* 0x000fc40000201400 */
[----:B------:R-:W-:Y:S01]  /*3fa0*/  I2FP.F32.S32 R2, R4 ;  /* 0x0000000400027245 */ /* 0x000fe20000201400 */
[----:B------:R-:W-:Y:S01]  /*3fb0*/  IMAD.IADD R4, R12, 0x1, -R51 ;  /* 0x000000010c047824 */ /* 0x000fe200078e0a33 */
[----:B------:R-:W-:Y:S02]  /*3fc0*/  I2FP.F32.S32 R6, R6 ;  /* 0x0000000600067245 */ /* 0x000fe40000201400 */
[----:B------:R-:W-:Y:S01]  /*3fd0*/  ISETP.GE.AND P0, PT, R39, R88, PT ;  /* 0x000000582700720c */ /* 0x000fe20003f06270 */
[-C--:B------:R-:W-:Y:S01]  /*3fe0*/  FFMA.FTZ R36, R2, -R133.reuse, R81 ;  /* 0x8000008502247223 */ /* 0x080fe20000010051 */
[-C--:B------:R-:W-:Y:S01]  /*3ff0*/  FFMA.FTZ R39, R3, -R133.reuse, R103 ;  /* 0x8000008503277223 */ /* 0x080fe20000010067 */
[----:B------:R-:W-:Y:S01]  /*4000*/  IMAD.IADD R2, R11, 0x1, -R41 ;  /* 0x000000010b027824 */ /* 0x000fe200078e0a29 */
        /* <DEDUP_REMOVED lines=21> */
[----:B------:R-:W-:-:S02]  /*4160*/  MOV R4, R6 ;  /* 0x0000000600047202 */ /* 0x000fc40000000f00 */
[----:B------:R-:W-:Y:S02]  /*4170*/  I2FP.F32.S32 R6, R5 ;  /* 0x0000000500067245 */ /* 0x000fe40000201400 */
[----:B------:R-:W-:Y:S02]  /*4180*/  I2FP.F32.S32 R5, R3 ;  /* 0x0000000300057245 */ /* 0x000fe40000201400 */
[----:B------:R-:W-:Y:S01]  /*4190*/  I2FP.F32.S32 R3, R4 ;  /* 0x0000000400037245 */ /* 0x000fe20000201400 */
[-C--:B------:R-:W-:Y:S01]  /*41a0*/  FFMA.FTZ R18, R6, -R133.reuse, R186 ;  /* 0x8000008506127223 */ /* 0x080fe200000100ba */
[----:B------:R-:W-:Y:S01]  /*41b0*/  I2FP.F32.S32 R2, R2 ;  /* 0x0000000200027245 */ /* 0x000fe20000201400 */
[----:B------:R-:W-:Y:S01]  /*41c0*/  FFMA.FTZ R14, R5, -R133, R128 ;  /* 0x80000085050e7223 */ /* 0x000fe20000010080 */
[----:B------:R-:W-:Y:S01]  /*41d0*/  I2FP.F32.S32 R7, R7 ;  /* 0x0000000700077245 */ /* 0x000fe20000201400 */
[--C-:B------:R-:W-:Y:S01]  /*41e0*/  IMAD.IADD R5, R12, 0x1, -R43.reuse ;  /* 0x000000010c057824 */ /* 0x100fe200078e0a2b */
[----:B------:R-:W-:Y:S01]  /*41f0*/  FSEL R123, R55, -INF , !P3 ;  /* 0xff800000377b7808 */ /* 0x000fe20005800000 */
[----:B------:R-:W-:Y:S01]  /*4200*/  IMAD.IADD R4, R13, 0x1, -R43 ;  /* 0x000000010d047824 */ /* 0x000fe200078e0a2b */
[----:B------:R-:W-:Y:S01]  /*4210*/  FSEL R55, R25, -INF , !P3 ;  /* 0xff80000019377808 */ /* 0x000fe20005800000 */
[-C--:B------:R-:W-:Y:S01]  /*4220*/  FFMA.FTZ R25, R3, -R133.reuse, R187 ;  /* 0x8000008503197223 */ /* 0x080fe200000100bb */
[----:B------:R-:W-:Y:S01]  /*4230*/  FSEL R82, R8, -INF , !P3 ;  /* 0xff80000008527808 */ /* 0x000fe20005800000 */
[----:B------:R-:W-:Y:S01]  /*4240*/  FFMA.FTZ R8, R2, -R133, R130 ;  /* 0x8000008502087223 */ /* 0x000fe20000010082 */
[----:B------:R-:W-:-:S02]  /*4250*/  IMAD.IADD R3, R12, 0x1, -R53 ;  /* 0x000000010c037824 */ /* 0x000fc400078e0a35 */
[----:B------:R-:W-:Y:S01]  /*4260*/  FFMA.FTZ R19, R7, -R133, R83 ;  /* 0x8000008507137223 */ /* 0x000fe20000010053 */
[C---:B------:R-:W-:Y:S01]  /*4270*/  IMAD.IADD R2, R11.reuse, 0x1, -R53 ;  /* 0x000000010b027824 */ /* 0x040fe200078e0a35 */
[----:B------:R-:W-:Y:S01]  /*4280*/  IABS R4, R4 ;  /* 0x0000000400047213 */ /* 0x000fe20000000000 */
        /* <DEDUP_REMOVED lines=8> */
[----:B------:R-:W-:Y:S01]  /*4310*/  FSEL R136, R29, -INF , !P3 ;  /* 0xff8000001d887808 */ /* 0x000fe20005800000 */
[----:B------:R-:W-:Y:S01]  /*4320*/  IMAD.MOV.U32 R2, RZ, RZ, R5 ;  /* 0x000000ffff027224 */ /* 0x000fe200078e0005 */
[----:B------:R-:W-:Y:S01]  /*4330*/  ISETP.GE.AND P3, PT, R45, R88, PT ;  /* 0x000000582d00720c */ /* 0x000fe20003f66270 */
[----:B------:R-:W-:Y:S01]  /*4340*/  IMAD.IADD R5, R13, 0x1, -R46 ;  /* 0x000000010d057824 */ /* 0x000fe200078e0a2e */
[----:B------:R-:W-:-:S02]  /*4350*/  I2FP.F32.S32 R4, R4 ;  /* 0x0000000400047245 */ /* 0x000fc40000201400 */
[----:B------:R-:W-:Y:S02]  /*4360*/  I2FP.F32.S32 R2, R2 ;  /* 0x0000000200027245 */ /* 0x000fe40000201400 */
[----:B------:R-:W-:Y:S02]  /*4370*/  FSEL R117, R54, -INF , !P4 ;  /* 0xff80000036757808 */ /* 0x000fe40006000000 */
[----:B------:R-:W-:Y:S01]  /*4380*/  FSEL R120, R27, -INF , !P5 ;  /* 0xff8000001b787808 */ /* 0x000fe20006800000 */
[----:B------:R-:W-:Y:S01]  /*4390*/  FFMA.FTZ R27, R3, -R133, R96 ;  /* 0x80000085031b7223 */ /* 0x000fe20000010060 */
[----:B------:R-:W-:Y:S01]  /*43a0*/  I2FP.F32.S32 R7, R7 ;  /* 0x0000000700077245 */ /* 0x000fe20000201400 */
[----:B------:R-:W-:Y:S01]  /*43b0*/  IMAD.IADD R3, R13, 0x1, -R44 ;  /* 0x000000010d037824 */ /* 0x000fe200078e0a2c */
[----:B------:R-:W-:Y:S01]  /*43c0*/  FSEL R54, R24, -INF , !P5 ;  /* 0xff80000018367808 */ /* 0x000fe20006800000 */
[-C--:B------:R-:W-:Y:S01]  /*43d0*/  FFMA.FTZ R24, R2, -R133.reuse, R98 ;  /* 0x8000008502187223 */ /* 0x080fe20000010062 */
[----:B------:R-:W-:Y:S01]  /*43e0*/  I2FP.F32.S32 R6, R6 ;  /* 0x0000000600067245 */ /* 0x000fe20000201400 */
[----:B------:R-:W-:Y:S01]  /*43f0*/  IMAD.IADD R2, R12, 0x1, -R44 ;  /* 0x000000010c027824 */ /* 0x000fe200078e0a2c */
[----:B------:R-:W-:Y:S01]  /*4400*/  FSEL R75, R28, -INF , !P3 ;  /* 0xff8000001c4b7808 */ /* 0x000fe20005800000 */
[----:B------:R-:W-:Y:S01]  /*4410*/  FFMA.FTZ R28, R4, -R133, R114 ;  /* 0x80000085041c7223 */ /* 0x000fe20000010072 */
[----:B------:R-:W-:Y:S01]  /*4420*/  FSEL R80, R21, -INF , !P5 ;  /* 0xff80000015507808 */ /* 0x000fe20006800000 */
[----:B------:R-:W-:-:S02]  /*4430*/  IMAD.IADD R4, R11, 0x1, -R44 ;  /* 0x000000010b047824 */ /* 0x000fc400078e0a2c */
[-C--:B------:R-:W-:Y:S01]  /*4440*/  FFMA.FTZ R21, R7, -R133.reuse, R129 ;  /* 0x8000008507157223 */ /* 0x080fe20000010081 */
        /* <DEDUP_REMOVED lines=31> */
[----:B------:R-:W-:Y:S01]  /*4640*/  VIADD R212, R209, 0x1400 ;  /* 0x00001400d1d47836 */ /* 0x000fe20000000000 */
        /* <DEDUP_REMOVED lines=16> */
[----:B------:R-:W-:Y:S02]  /*4750*/  I2FP.F32.S32 R2, R2 ;  /* 0x0000000200027245 */ /* 0x000fe40000201400 */
[----:B------:R-:W-:Y:S01]  /*4760*/  ISETP.GE.AND P6, PT, R43, R88, PT ;  /* 0x000000582b00720c */ /* 0x000fe20003fc6270 */
[-C--:B------:R-:W-:Y:S01]  /*4770*/  FFMA.FTZ R43, R3, -R133.reuse, R126 ;  /* 0x80000085032b7223 */ /* 0x080fe2000001007e */
[----:B------:R-:W-:Y:S01]  /*4780*/  FSEL R98, R17, -INF , !P0 ;  /* 0xff80000011627808 */ /* 0x000fe20004000000 */
[-C--:B------:R-:W-:Y:S01]  /*4790*/  FFMA.FTZ R17, R5, -R133.reuse, R213 ;  /* 0x8000008505117223 */ /* 0x080fe200000100d5 */
[----:B------:R-:W-:Y:S01]  /*47a0*/  FSEL R114, R9, -INF , !P0 ;  /* 0xff80000009727808 */ /* 0x000fe20004000000 */
[----:B------:R-:W-:Y:S01]  /*47b0*/  FFMA.FTZ R9, R2, -R133, R215 ;  /* 0x8000008502097223 */ /* 0x000fe200000100d7 */
[----:B------:R-:W-:Y:S01]  /*47c0*/  FSEL R52, R35, -INF , !P3 ;  /* 0xff80000023347808 */ /* 0x000fe20005800000 */
[----:B------:R-:W-:-:S02]  /*47d0*/  IMAD.IADD R3, R12, 0x1, -R48 ;  /* 0x000000010c037824 */ /* 0x000fc400078e0a30 */
[-C--:B------:R-:W-:Y:S01]  /*47e0*/  FFMA.FTZ R35, R7, -R133.reuse, R214 ;  /* 0x8000008507237223 */ /* 0x080fe200000100d6 */
[C---:B------:R-:W-:Y:S01]  /*47f0*/  IMAD.IADD R2, R11.reuse, 0x1, -R48 ;  /* 0x000000010b027824 */ /* 0x040fe200078e0a30 */
[----:B------:R-:W-:Y:S01]  /*4800*/  FSEL R99, R34, -INF , !P1 ;  /* 0xff80000022637808 */ /* 0x000fe20004800000 */
[----:B------:R-:W-:Y:S02]  /*4810*/  IMAD.IADD R5, R12, 0x1, -R49 ;  /* 0x000000010c057824 */ /* 0x000fe400078e0a31 */
[----:B------:R-:W-:Y:S01]  /*4820*/  FFMA.FTZ R34, R6, -R133, R191 ;  /* 0x8000008506227223 */ /* 0x000fe200000100bf */
[----:B------:R-:W-:Y:S01]  /*4830*/  IMAD.IADD R7, R11, 0x1, -R49 ;  /* 0x000000010b077824 */ /* 0x000fe200078e0a31 */
[----:B------:R-:W-:Y:S01]  /*4840*/  IABS R6, R3 ;  /* 0x0000000300067213 */ /* 0x000fe20000000000 */
[C---:B------:R-:W-:Y:S01]  /*4850*/  VIADD R215, R209.reuse, 0x800 ;  /* 0x00000800d1d77836 */ /* 0x040fe20000000000 */
[----:B------:R-:W-:Y:S01]  /*4860*/  IABS R2, R2 ;  /* 0x0000000200027213 */ /* 0x000fe20000000000 */
[C---:B------:R-:W-:Y:S01]  /*4870*/  VIADD R214, R209.reuse, 0xc00 ;  /* 0x00000c00d1d67836 */ /* 0x040fe20000000000 */
[----:B------:R-:W-:Y:S01]  /*4880*/  IABS R3, R5 ;  /* 0x0000000500037213 */ /* 0x000fe20000000000 */
[----:B------:R-:W-:Y:S01]  /*4890*/  VIADD R213, R209, 0x1000 ;  /* 0x00001000d1d57836 */ /* 0x000fe20000000000 */
[----:B------:R-:W-:Y:S01]  /*48a0*/  IABS R5, R7 ;  /* 0x0000000700057213 */ /* 0x000fe20000000000 */
[----:B------:R-:W-:Y:S01]  /*48b0*/  IMAD.MOV.U32 R7, RZ, RZ, R6 ;  /* 0x000000ffff077224 */ /* 0x000fe200078e0006 */
[----:B------:R-:W-:Y:S01]  /*48c0*/  IADD3 R4, -R49, R13, RZ ;  /* 0x0000000d31047210 */ /* 0x000fe20007ffe1ff */
[----:B------:R-:W-:Y:S01]  /*48d0*/  IMAD.MOV.U32 R6, RZ, RZ, R2 ;  /* 0x000000ffff067224 */ /* 0x000fe200078e0002 */
[----:B------:R-:W-:Y:S01]  /*48e0*/  I2FP.F32.S32 R3, R3 ;  /* 0x0000000300037245 */ /* 0x000fe20000201400 */
[----:B------:R-:W-:Y:S01]  /*48f0*/  IMAD.MOV.U32 R2, RZ, RZ, R5 ;  /* 0x000000ffff027224 */ /* 0x000fe200078e0005 */
[----:B------:R-:W-:Y:S01]  /*4900*/  IABS R4, R4 ;  /* 0x0000000400047213 */ /* 0x000fe20000000000 */
[----:B------:R-:W-:Y:S01]  /*4910*/  IMAD.IADD R5, R13, 0x1, -R59 ;  /* 0x000000010d057824 */ /* 0x000fe200078e0a3b */
[----:B------:R-:W-:Y:S01]  /*4920*/  FSEL R158, R37, -INF , !P2 ;  /* 0xff800000259e7808 */ /* 0x000fe20005000000 */
[----:B------:R-:W-:Y:S01]  /*4930*/  FFMA.FTZ R37, R3, -R133, R201 ;  /* 0x8000008503257223 */ /* 0x000fe200000100c9 */
[----:B------:R-:W-:Y:S01]  /*4940*/  I2FP.F32.S32 R2, R2 ;  /* 0x0000000200027245 */ /* 0x000fe20000201400 */
[----:B------:R-:W-:Y:S01]  /*4950*/  IMAD.IADD R3, R13, 0x1, -R50 ;  /* 0x000000010d037824 */ /* 0x000fe200078e0a32 */
[----:B------:R-:W-:-:S02]  /*4960*/  I2FP.F32.S32 R4, R4 ;  /* 0x0000000400047245 */ /* 0x000fc40000201400 */
[----:B------:R-:W-:Y:S02]  /*4970*/  I2FP.F32.S32 R7, R7 ;  /* 0x0000000700077245 */ /* 0x000fe40000201400 */
[----:B------:R-:W-:Y:S01]  /*4980*/  FSEL R96, R36, -INF , !P4 ;  /* 0xff80000024607808 */ /* 0x000fe20006000000 */
[-C--:B------:R-:W-:Y:S01]  /*4990*/  FFMA.FTZ R36, R2, -R133.reuse, R203 ;  /* 0x8000008502247223 */ /* 0x080fe200000100cb */
[----:B------:R-:W-:Y:S01]  /*49a0*/  I2FP.F32.S32 R6, R6 ;  /* 0x0000000600067245 */ /* 0x000fe20000201400 */
[--C-:B------:R-:W-:Y:S01]  /*49b0*/  IMAD.IADD R2, R12, 0x1, -R50.reuse ;  /* 0x000000010c027824 */ /* 0x100fe200078e0a32 */
[----:B------:R-:W-:Y:S01]  /*49c0*/  FSEL R119, R38, -INF , !P3 ;  /* 0xff80000026777808 */ /* 0x000fe20005800000 */
[-C--:B------:R-:W-:Y:S01]  /*49d0*/  FFMA.FTZ R38, R4, -R133.reuse, R127 ;  /* 0x8000008504267223 */ /* 0x080fe2000001007f */
        /* <DEDUP_REMOVED lines=20> */
[-C--:B------:R-:W-:Y:S01]  /*4b20*/  FFMA.FTZ R33, R7, -R133.reuse, R198 ;  /* 0x8000008507217223 */ /* 0x080fe200000100c6 */
[----:B------:R-:W-:Y:S01]  /*4b30*/  I2FP.F32.S32 R2, R4 ;  /* 0x0000000400027245 */ /* 0x000fe20000201400 */
[--C-:B------:R-:W-:Y:S01]  /*4b40*/  IMAD.IADD R4, R12, 0x1, -R58.reuse ;  /* 0x000000010c047824 */ /* 0x100fe200078e0a3a */
[----:B------:R-:W-:Y:S01]  /*4b50*/  I2FP.F32.S32 R6, R6 ;  /* 0x0000000600067245 */ /* 0x000fe20000201400 */
[-C--:B------:R-:W-:Y:S01]  /*4b60*/  FFMA.FTZ R30, R3, -R133.reuse, R199 ;  /* 0x80000085031e7223 */ /* 0x080fe200000100c7 */
[----:B------:R-:W-:Y:S02]  /*4b70*/  IMAD.IADD R3, R13, 0x1, -R58 ;  /* 0x000000010d037824 */ /* 0x000fe400078e0a3a */
[-C--:B------:R-:W-:Y:S01]  /*4b80*/  FFMA.FTZ R29, R2, -R133.reuse, R225 ;  /* 0x80000085021d7223 */ /* 0x080fe200000100e1 */
[C---:B------:R-:W-:Y:S02]  /*4b90*/  IMAD.IADD R2, R11.reuse, 0x1, -R59 ;  /* 0x000000010b027824 */ /* 0x040fe400078e0a3b */
        /* <DEDUP_REMOVED lines=21> */
[----:B------:R-:W-:Y:S01]  /*4cf0*/  IMAD.IADD R4, R13, 0x1, -R56 ;  /* 0x000000010d047824 */ /* 0x000fe200078e0a38 */
[----:B------:R-:W-:Y:S02]  /*4d00*/  I2FP.F32.S32 R2, R2 ;  /* 0x0000000200027245 */ /* 0x000fe40000201400 */
[----:B------:R-:W-:Y:S01]  /*4d10*/  FSEL R145, R26, -INF , !P0 ;  /* 0xff8000001a917808 */ /* 0x000fe20004000000 */
[-C--:B------:R-:W-:Y:S01]  /*4d20*/  FFMA.FTZ R24, R3, -R133.reuse, R195 ;  /* 0x8000008503187223 */ /* 0x080fe200000100c3 */
[----:B------:R-:W-:Y:S01]  /*4d30*/  IMAD.IADD R3, R12, 0x1, -R57 ;  /* 0x000000010c037824 */ /* 0x000fe200078e0a39 */
[----:B------:R-:W-:Y:S01]  /*4d40*/  FSEL R160, R25, -INF , !P4 ;  /* 0xff80000019a07808 */ /* 0x000fe20006000000 */
[-C--:B------:R-:W-:Y:S01]  /*4d50*/  FFMA.FTZ R26, R5, -R133.reuse, R216 ;  /* 0x80000085051a7223 */ /* 0x080fe200000100d8 */
[----:B------:R-:W-:Y:S01]  /*4d60*/  FSEL R152, R28, -INF , !P6 ;  /* 0xff8000001c987808 */ /* 0x000fe20007000000 */
[-C--:B------:R-:W-:Y:S01]  /*4d70*/  FFMA.FTZ R25, R2, -R133.reuse, R218 ;  /* 0x8000008502197223 */ /* 0x080fe200000100da */
[----:B------:R-:W-:Y:S01]  /*4d80*/  FSEL R127, R27, -INF , !P6 ;  /* 0xff8000001b7f7808 */ /* 0x000fe20007000000 */
[----:B------:R-:W-:Y:S01]  /*4d90*/  FFMA.FTZ R28, R7, -R133, R227 ;  /* 0x80000085071c7223 */ /* 0x000fe200000100e3 */
[----:B------:R-:W-:-:S02]  /*4da0*/  IMAD.IADD R2, R11, 0x1, -R57 ;  /* 0x000000010b027824 */ /* 0x000fc400078e0a39 */
[----:B------:R-:W-:Y:S01]  /*4db0*/  FFMA.FTZ R27, R6, -R133, R194 ;  /* 0x80000085061b7223 */ /* 0x000fe200000100c2 */
[--C-:B------:R-:W-:Y:S01]  /*4dc0*/  IMAD.IADD R5, R12, 0x1, -R56.reuse ;  /* 0x000000010c057824 */ /* 0x100fe200078e0a38 */
[----:B------:R-:W-:Y:S01]  /*4dd0*/  IABS R6, R3 ;  /* 0x0000000300067213 */ /* 0x000fe20000000000 */
[----:B------:R-:W-:Y:S01]  /*4de0*/  IMAD.IADD R7, R11, 0x1, -R56 ;  /* 0x000000010b077824 */ /* 0x000fe200078e0a38 */
[----:B------:R-:W-:Y:S01]  /*4df0*/  IABS R2, R2 ;  /* 0x0000000200027213 */ /* 0x000fe20000000000 */
[----:B------:R-:W-:Y:S01]  /*4e00*/  VIADD R216, R209, 0x400 ;  /* 0x00000400d1d87836 */ /* 0x000fe20000000000 */
[----:B------:R-:W-:Y:S02]  /*4e10*/  IABS R3, R5 ;  /* 0x0000000500037213 */ /* 0x000fe40000000000 */
[----:B------:R-:W-:Y:S01]  /*4e20*/  IABS R5, R7 ;  /* 0x0000000700057213 */ /* 0x000fe20000000000 */
[----:B------:R-:W-:Y:S01]  /*4e30*/  IMAD.MOV.U32 R7, RZ, RZ, R6 ;  /* 0x000000ffff077224 */ /* 0x000fe200078e0006 */
[----:B------:R-:W-:Y:S01]  /*4e40*/  FSEL R143, R64, -INF , !P0 ;  /* 0xff800000408f7808 */ /* 0x000fe20004000000 */
[----:B------:R-:W-:Y:S01]  /*4e50*/  IMAD.MOV.U32 R6, RZ, RZ, R2 ;  /* 0x000000ffff067224 */ /* 0x000fe200078e0002 */
[----:B------:R-:W-:Y:S01]  /*4e60*/  FSEL R103, R61, -INF , !P5 ;  /* 0xff8000003d677808 */ /* 0x000fe20006800000 */
[----:B------:R-:W-:Y:S01]  /*4e70*/  IMAD.MOV.U32 R2, RZ, RZ, R5 ;  /* 0x000000ffff027224 */ /* 0x000fe200078e0005 */
[-C--:B------:R-:W-:Y:S01]  /*4e80*/  ISETP.GE.AND P0, PT, R51, R88.reuse, PT ;  /* 0x000000583300720c */ /* 0x080fe20003f06270 */
[----:B------:R-:W-:Y:S01]  /*4e90*/  VIADD R5, R10, 0x70 ;  /* 0x000000700a057836 */ /* 0x000fe20000000000 */
[----:B------:R-:W-:Y:S01]  /*4ea0*/  ISETP.GE.AND P5, PT, R44, R88, PT ;  /* 0x000000582c00720c */ /* 0x000fe20003fa6270 */
[----:B------:R-:W-:Y:S01]  /*4eb0*/  IMAD.MOV.U32 R61, RZ, RZ, R250 ;  /* 0x000000ffff3d7224 */ /* 0x000fe200078e00fa */
[----:B------:R-:W-:-:S02]  /*4ec0*/  IABS R4, R4 ;  /* 0x0000000400047213 */ /* 0x000fc40000000000 */
[----:B------:R-:W-:Y:S02]  /*4ed0*/  I2FP.F32.S32 R7, R7 ;  /* 0x0000000700077245 */ /* 0x000fe40000201400 */
[----:B------:R-:W-:Y:S01]  /*4ee0*/  FSEL R102, R62, -INF , !P3 ;  /* 0xff8000003e667808 */ /* 0x000fe20005800000 */
[----:B------:R-:W-:Y:S01]  /*4ef0*/  IMAD.MOV.U32 R62, RZ, RZ, R249 ;  /* 0x000000ffff3e7224 */ /* 0x000fe200078e00f9 */
[----:B------:R-:W-:Y:S02]  /*4f00*/  FSEL R144, R65, -INF , !P1 ;  /* 0xff80000041907808 */ /* 0x000fe40004800000 */
[----:B------:R-:W-:Y:S01]  /*4f10*/  FSEL R150, R63, -INF , !P2 ;  /* 0xff8000003f967808 */ /* 0x000fe20005000000 */
[----:B------:R-:W-:Y:S01]  /*4f20*/  IMAD.MOV.U32 R63, RZ, RZ, R221 ;  /* 0x000000ffff3f7224 */ /* 0x000fe200078e00dd */
[-C--:B------:R-:W-:Y:S02]  /*4f30*/  ISETP.GE.AND P3, PT, R46, R88.reuse, PT ;  /* 0x000000582e00720c */ /* 0x080fe40003f66270 */
[----:B------:R-:W-:-:S02]  /*4f40*/  ISETP.GE.AND P1, PT, R48, R88, PT ;  /* 0x000000583000720c */ /* 0x000fc40003f26270 */
        /* <DEDUP_REMOVED lines=8> */
[-C--:B------:R-:W-:Y:S01]  /*4fd0*/  FFMA.FTZ R19, R6, -R133.reuse, R219 ;  /* 0x8000008506137223 */ /* 0x080fe200000100db */
[----:B------:R-:W-:Y:S01]  /*4fe0*/  FSEL R130, R20, -INF , !P5 ;  /* 0xff80000014827808 */ /* 0x000fe20006800000 */
[----:B------:R-:W-:Y:S01]  /*4ff0*/  FFMA.FTZ R20, R7, -R133, R217 ;  /* 0x8000008507147223 */ /* 0x000fe200000100d9 */
[----:B------:R-:W-:Y:S01]  /*5000*/  I2FP.F32.S32 R4, R4 ;  /* 0x0000000400047245 */ /* 0x000fe20000201400 */
[----:B------:R-:W-:Y:S01]  /*5010*/  VIADD R6, R10, 0x69 ;  /* 0x000000690a067836 */ /* 0x000fe20000000000 */
[----:B------:R-:W-:Y:S02]  /*5020*/  I2FP.F32.S32 R3, R3 ;  /* 0x0000000300037245 */ /* 0x000fe40000201400 */
[----:B------:R-:W-:Y:S01]  /*5030*/  I2FP.F32.S32 R2, R2 ;  /* 0x0000000200027245 */ /* 0x000fe20000201400 */
[----:B------:R-:W-:Y:S01]  /*5040*/  IMAD.IADD R18, R16, 0x1, -R6 ;  /* 0x0000000110127824 */ /* 0x000fe200078e0a06 */
[----:B------:R-:W-:Y:S01]  /*5050*/  IADD3 R7, R10, 0x68, RZ ;  /* 0x000000680a077810 */ /* 0x000fe20007ffe0ff */
[----:B------:R-:W-:Y:S01]  /*5060*/  FFMA.FTZ R14, R3, -R133, R232 ;  /* 0x80000085030e7223 */ /* 0x000fe200000100e8 */
[----:B------:R-:W-:Y:S01]  /*5070*/  FSEL R173, R100, -INF , !P3 ;  /* 0xff80000064ad7808 */ /* 0x000fe20005800000 */
[----:B------:R-:W-:Y:S01]  /*5080*/  VIADD R3, R10, 0x78 ;  /* 0x000000780a037836 */ /* 0x000fe20000000000 */
[----:B------:R-:W-:-:S02]  /*5090*/  FSEL R166, R113, -INF , !P1 ;  /* 0xff80000071a67808 */ /* 0x000fc40004800000 */
[----:B------:R-:W-:Y:S01]  /*50a0*/  FSEL R159, R17, -INF , !P2 ;  /* 0xff800000119f7808 */ /* 0x000fe20005000000 */
[-C--:B------:R-:W-:Y:S01]  /*50b0*/  FFMA.FTZ R17, R4, -R133.reuse, R230 ;  /* 0x8000008504117223 */ /* 0x080fe200000100e6 */
[----:B------:R-:W-:Y:S01]  /*50c0*/  FSEL R164, R9, -INF , !P2 ;  /* 0xff80000009a47808 */ /* 0x000fe20005000000 */
[----:B------:R-:W-:Y:S01]  /*50d0*/  FFMA.FTZ R9, R2, -R133, R234 ;  /* 0x8000008502097223 */ /* 0x000fe200000100ea */
[----:B------:R-:W-:Y:S01]  /*50e0*/  FSEL R169, R43, -INF , !P1 ;  /* 0xff8000002ba97808 */ /* 0x000fe20004800000 */
[----:B------:R-:W-:Y:S01]  /*50f0*/  VIADD R4, R10, 0x71 ;  /* 0x000000710a047836 */ /* 0x000fe20000000000 */
[----:B------:R-:W-:Y:S01]  /*5100*/  FSEL R100, R40, -INF , !P1 ;  /* 0xff80000028647808 */ /* 0x000fe20004800000 */
[----:B------:R-:W-:Y:S01]  /*5110*/  VIADD R2, R10, 0x79 ;  /* 0x000000790a027836 */ /* 0x000fe20000000000 */
[----:B------:R-:W-:Y:S01]  /*5120*/  FSEL R113, R39, -INF , !P1 ;  /* 0xff80000027717808 */ /* 0x000fe20004800000 */
[----:B------:R-:W-:Y:S01]  /*5130*/  IMAD.IADD R10, R16, 0x1, -R8 ;  /* 0x00000001100a7824 */ /* 0x000fe200078e0a08 */
[----:B------:R-:W-:Y:S01]  /*5140*/  FSEL R165, R112, -INF , !P0 ;  /* 0xff80000070a57808 */ /* 0x000fe20004000000 */
[C-C-:B------:R-:W-:Y:S01]  /*5150*/  IMAD.IADD R39, R13.reuse, 0x1, -R3.reuse ;  /* 0x000000010d277824 */ /* 0x140fe200078e0a03 */
[----:B------:R-:W-:Y:S01]  /*5160*/  FSEL R167, R38, -INF , !P0 ;  /* 0xff80000026a77808 */ /* 0x000fe20004000000 */
[--C-:B------:R-:W-:Y:S01]  /*5170*/  IMAD.IADD R45, R13, 0x1, -R2.reuse ;  /* 0x000000010d2d7824 */ /* 0x100fe200078e0a02 */
[----:B------:R-:W-:Y:S01]  /*5180*/  FSEL R112, R37, -INF , !P0 ;  /* 0xff80000025707808 */ /* 0x000fe20004000000 */
[--C-:B------:R-:W-:Y:S01]  /*5190*/  IMAD.IADD R48, R12, 0x1, -R3.reuse ;  /* 0x000000010c307824 */ /* 0x100fe200078e0a03 */
[----:B------:R-:W-:Y:S01]  /*51a0*/  FSEL R156, R36, -INF , !P0 ;  /* 0xff800000249c7808 */ /* 0x000fe20004000000 */
[--C-:B------:R-:W-:Y:S01]  /*51b0*/  IMAD.IADD R47, R12, 0x1, -R2.reuse ;  /* 0x000000010c2f7824 */ /* 0x100fe200078e0a02 */
[-C--:B------:R-:W-:Y:S01]  /*51c0*/  ISETP.GE.AND P1, PT, R57, R88.reuse, PT ;  /* 0x000000583900720c */ /* 0x080fe20003f26270 */
[----:B------:R-:W-:Y:S01]  /*51d0*/  IMAD.IADD R46, R11, 0x1, -R3 ;  /* 0x000000010b2e7824 */ /* 0x000fe200078e0a03 */
[----:B------:R-:W-:Y:S01]  /*51e0*/  FSEL R146, R15, -INF , !P4 ;  /* 0xff8000000f927808 */ /* 0x000fe20006000000 */
[----:B------:R-:W-:Y:S01]  /*51f0*/  IMAD.IADD R15, R16, 0x1, -R7 ;  /* 0x00000001100f7824 */ /* 0x000fe200078e0a07 */
[-C--:B------:R-:W-:Y:S01]  /*5200*/  ISETP.GE.AND P0, PT, R56, R88.reuse, PT ;  /* 0x000000583800720c */ /* 0x080fe20003f06270 */
[----:B------:R-:W-:Y:S01]  /*5210*/  IMAD.IADD R44, R11, 0x1, -R2 ;  /* 0x000000010b2c7824 */ /* 0x000fe200078e0a02 */
[----:B------:R-:W-:Y:S01]  /*5220*/  FSEL R172, R85, -INF , !P2 ;  /* 0xff80000055ac7808 */ /* 0x000fe20005000000 */
[--C-:B------:R-:W-:Y:S01]  /*5230*/  IMAD.IADD R36, R13, 0x1, -R4.reuse ;  /* 0x000000010d247824 */ /* 0x100fe200078e0a04 */
[----:B------:R-:W-:Y:S01]  /*5240*/  FSEL R186, R34, -INF , !P2 ;  /* 0xff80000022ba7808 */ /* 0x000fe20005000000 */
[--C-:B------:R-:W-:Y:S01]  /*5250*/  IMAD.IADD R38, R12, 0x1, -R4.reuse ;  /* 0x000000010c267824 */ /* 0x100fe200078e0a04 */
[----:B------:R-:W-:Y:S01]  /*5260*/  ISETP.GE.AND P2, PT, R58, R88, PT ;  /* 0x000000583a00720c */ /* 0x000fe20003f46270 */
[----:B------:R-:W-:Y:S01]  /*5270*/  IMAD.IADD R37, R11, 0x1, -R4 ;  /* 0x000000010b257824 */ /* 0x000fe200078e0a04 */
[----:B------:R-:W-:-:S02]  /*5280*/  FSEL R155, R73, -INF , !P4 ;  /* 0xff800000499b7808 */ /* 0x000fc40006000000 */
[----:B------:R-:W-:Y:S01]  /*5290*/  FSEL R142, R21, -INF , !P4 ;  /* 0xff800000158e7808 */ /* 0x000fe20006000000 */
[C---:B------:R-:W-:Y:S01]  /*52a0*/  IMAD.IADD R21, R16.reuse, 0x1, -R5 ;  /* 0x0000000110157824 */ /* 0x040fe200078e0a05 */
[----:B------:R-:W-:Y:S01]  /*52b0*/  FSEL R153, R23, -INF , !P5 ;  /* 0xff80000017997808 */ /* 0x000fe20006800000 */
[----:B------:R-:W-:Y:S01]  /*52c0*/  IMAD.IADD R23, R16, 0x1, -R3 ;  /* 0x0000000110177824 */ /* 0x000fe200078e0a03 */
[----:B------:R-:W-:Y:S01]  /*52d0*/  FSEL R126, R22, -INF , !P5 ;  /* 0xff800000167e7808 */ /* 0x000fe20006800000 */
[----:B------:R-:W-:Y:S01]  /*52e0*/  IMAD.IADD R22, R16, 0x1, -R4 ;  /* 0x0000000110167824 */ /* 0x000fe200078e0a04 */
[----:B------:R-:W-:Y:S01]  /*52f0*/  FSEL R187, R42, -INF , !P3 ;  /* 0xff8000002abb7808 */ /* 0x000fe20005800000 */
[----:B------:R-:W-:Y:S01]  /*5300*/  IMAD.IADD R16, R16, 0x1, -R2 ;  /* 0x0000000110107824 */ /* 0x000fe200078e0a02 */
[----:B------:R-:W-:Y:S02]  /*5310*/  FSEL R157, R41, -INF , !P3 ;  /* 0xff800000299d7808 */ /* 0x000fe40005800000 */
[----:B------:R-:W-:Y:S01]  /*5320*/  FSEL R161, R35, -INF , !P3 ;  /* 0xff80000023a17808 */ /* 0x000fe20005800000 */
[----:B------:R-:W-:Y:S01]  /*5330*/  IMAD.IADD R35, R11, 0x1, -R5 ;  /* 0x000000010b237824 */ /* 0x000fe200078e0a05 */
[----:B------:R-:W-:-:S02]  /*5340*/  FSEL R219, R105, -INF , !P1 ;  /* 0xff80000069db7808 */ /* 0x000fc40004800000 */
[-C--:B------:R-:W-:Y:S02]  /*5350*/  ISETP.GE.AND P4, PT, R50, R88.reuse, PT ;  /* 0x000000583200720c */ /* 0x080fe40003f86270 */
[----:B------:R-:W-:Y:S02]  /*5360*/  ISETP.GE.AND P3, PT, R59, R88, PT ;  /* 0x000000583b00720c */ /* 0x000fe40003f66270 */
[----:B------:R-:W-:Y:S01]  /*5370*/  FSEL R249, R24, -INF , !P1 ;  /* 0xff80000018f97808 */ /* 0x000fe20004800000 */
[--C-:B------:R-:W-:Y:S01]  /*5380*/  IMAD.IADD R24, R12, 0x1, -R7.reuse ;  /* 0x000000010c187824 */ /* 0x100fe200078e0a07 */
[----:B------:R-:W-:Y:S01]  /*5390*/  FSEL R105, R20, -INF , !P1 ;  /* 0xff80000014697808 */ /* 0x000fe20004800000 */
[--C-:B------:R-:W-:Y:S01]  /*53a0*/  IMAD.IADD R20, R11, 0x1, -R7.reuse ;  /* 0x000000010b147824 */ /* 0x100fe200078e0a07 */
[----:B------:R-:W-:Y:S01]  /*53b0*/  FSEL R191, R19, -INF , !P1 ;  /* 0xff80000013bf7808 */ /* 0x000fe20004800000 */
[----:B------:R-:W-:Y:S01]  /*53c0*/  IMAD.IADD R19, R13, 0x1, -R7 ;  /* 0x000000010d137824 */ /* 0x000fe200078e0a07 */
[----:B------:R-:W-:-:S02]  /*53d0*/  FSEL R218, R104, -INF , !P0 ;  /* 0xff80000068da7808 */ /* 0x000fc40004000000 */
[----:B------:R-:W-:Y:S01]  /*53e0*/  FSEL R234, R17, -INF , !P0 ;  /* 0xff80000011ea7808 */ /* 0x000fe20004000000 */
[--C-:B------:R-:W-:Y:S01]  /*53f0*/  IMAD.IADD R17, R12, 0x1, -R8.reuse ;  /* 0x000000010c117824 */ /* 0x100fe200078e0a08 */
[----:B------:R-:W-:Y:S01]  /*5400*/  FSEL R252, R14, -INF , !P0 ;  /* 0xff8000000efc7808 */ /* 0x000fe20004000000 */
[--C-:B------:R-:W-:Y:S01]  /*5410*/  IMAD.IADD R14, R11, 0x1, -R8.reuse ;  /* 0x000000010b0e7824 */ /* 0x100fe200078e0a08 */
[----:B------:R-:W-:Y:S01]  /*5420*/  FSEL R134, R9, -INF , !P0 ;  /* 0xff80000009867808 */ /* 0x000fe20004000000 */
[----:B------:R-:W-:Y:S01]  /*5430*/  IMAD.IADD R9, R13, 0x1, -R8 ;  /* 0x000000010d097824 */ /* 0x000fe200078e0a08 */
[-C--:B------:R-:W-:Y:S02]  /*5440*/  ISETP.GE.AND P1, PT, R3, R88.reuse, PT ;  /* 0x000000580300720c */ /* 0x080fe40003f26270 */
[----:B------:R-:W-:Y:S02]  /*5450*/  ISETP.GE.AND P0, PT, R2, R88, PT ;  /* 0x000000580200720c */ /* 0x000fe40003f06270 */
[----:B------:R-:W-:-:S02]  /*5460*/  FSEL R221, R107, -INF , !P2 ;  /* 0xff8000006bdd7808 */ /* 0x000fc40005000000 */
[----:B------:R-:W-:Y:S01]  /*5470*/  FSEL R250, R27, -INF , !P2 ;  /* 0xff8000001bfa7808 */ /* 0x000fe20005000000 */
[--C-:B------:R-:W-:Y:S01]  /*5480*/  IMAD.IADD R27, R12, 0x1, -R6.reuse ;  /* 0x000000010c1b7824 */ /* 0x100fe200078e0a06 */
[----:B------:R-:W-:Y:S01]  /*5490*/  FSEL R185, R26, -INF , !P2 ;  /* 0xff8000001ab97808 */ /* 0x000fe20005000000 */
[--C-:B------:R-:W-:Y:S01]  /*54a0*/  IMAD.IADD R26, R11, 0x1, -R6.reuse ;  /* 0x000000010b1a7824 */ /* 0x100fe200078e0a06 */
[----:B------:R-:W-:Y:S01]  /*54b0*/  FSEL R190, R25, -INF , !P2 ;  /* 0xff80000019be7808 */ /* 0x000fe20005000000 */
[----:B------:R-:W-:Y:S01]  /*54c0*/  IMAD.IADD R25, R13, 0x1, -R6 ;  /* 0x000000010d197824 */ /* 0x000fe200078e0a06 */
[----:B------:R-:W-:Y:S02]  /*54d0*/  IABS R3, R10 ;  /* 0x0000000a00037213 */ /* 0x000fe40000000000 */
[----:B------:R-:W-:Y:S02]  /*54e0*/  IABS R2, R15 ;  /* 0x0000000f00027213 */ /* 0x000fe40000000000 */
[----:B------:R-:W-:-:S02]  /*54f0*/  ISETP.GE.AND P2, PT, R4, R88, PT ;  /* 0x000000580400720c */ /* 0x000fc40003f46270 */
[----:B------:R-:W-:Y:S01]  /*5500*/  FSEL R232, R33, -INF , !P4 ;  /* 0xff80000021e87808 */ /* 0x000fe20006000000 */
[--C-:B------:R-:W-:Y:S01]  /*5510*/  IMAD.IADD R33, R12, 0x1, -R5.reuse ;  /* 0x000000010c217824 */ /* 0x100fe200078e0a05 */
[----:B------:R-:W-:Y:S01]  /*5520*/  FSEL R181, R32, -INF , !P4 ;  /* 0xff80000020b57808 */ /* 0x000fe20006000000 */
[----:B------:R-:W-:Y:S01]  /*5530*/  IMAD.IADD R32, R13, 0x1, -R5 ;  /* 0x000000010d207824 */ /* 0x000fe200078e0a05 */
[----:B------:R-:W-:Y:S02]  /*5540*/  FSEL R217, R109, -INF , !P3 ;  /* 0xff8000006dd97808 */ /* 0x000fe40005800000 */
[----:B------:R-:W-:Y:S02]  /*5550*/  FSEL R251, R30, -INF , !P3 ;  /* 0xff8000001efb7808 */ /* 0x000fe40005800000 */
[----:B------:R-:W-:Y:S02]  /*5560*/  FSEL R184, R29, -INF , !P3 ;  /* 0xff8000001db87808 */ /* 0x000fe40005800000 */
[----:B------:R-:W-:-:S02]  /*5570*/  FSEL R189, R28, -INF , !P3 ;  /* 0xff8000001cbd7808 */ /* 0x000fc40005800000 */
[----:B------:R-:W-:Y:S01]  /*5580*/  IABS R4, R18 ;  /* 0x0000001200047213 */ /* 0x000fe20000000000 */
[----:B------:R-:W-:Y:S01]  /*5590*/  BAR.SYNC.DEFER_BLOCKING 0x0 ;  /* 0x0000000000007b1d */ /* 0x000fe20000010000 */
[-C--:B------:R-:W-:Y:S02]  /*55a0*/  ISETP.GE.AND P3, PT, R5, R88.reuse, PT ;  /* 0x000000580500720c */ /* 0x080fe40003f66270 */
[----:B------:R-:W-:Y:S01]  /*55b0*/  MOV R5, R3 ;  /* 0x0000000300057202 */ /* 0x000fe20000000f00 */
[----:B------:R-:W-:Y:S01]  /*55c0*/  IMAD.MOV.U32 R3, RZ, RZ, R2 ;  /* 0x000000ffff037224 */ /* 0x000fe200078e0002 */
[----:B------:R-:W-:Y:S01]  /*55d0*/  FSEL R203, R110, -INF , !P4 ;  /* 0xff8000006ecb7808 */ /* 0x000fe20006000000 */
[----:B------:R-:W-:Y:S01]  /*55e0*/  IMAD.MOV.U32 R2, RZ, RZ, R4 ;  /* 0x000000ffff027224 */ /* 0x000fe200078e0004 */
[----:B------:R-:W-:Y:S02]  /*55f0*/  FSEL R188, R31, -INF , !P4 ;  /* 0xff8000001fbc7808 */ /* 0x000fe40006000000 */
[----:B------:R-:W-:Y:S01]  /*5600*/  I2FP.F32.S32 R4, R3 ;  /* 0x0000000300047245 */ /* 0x000fe20000201400 */
[C---:B------:R-:W-:Y:S01]  /*5610*/  HMMA.16816.F32 R28, R68.reuse, R174, R60 ;  /* 0x000000ae441c723c */ /* 0x040fe2000000183c */
[----:B------:R-:W-:Y:S01]  /*5620*/  ISETP.GE.AND P4, PT, R6, R88, PT ;  /* 0x000000580600720c */ /* 0x000fe20003f86270 */
[----:B------:R-:W-:Y:S01]  /*5630*/  IMAD R6, R205, 0x20, R179 ;  /* 0x00000020cd067824 */ /* 0x000fe200078e02b3 */
[----:B------:R-:W-:Y:S01]  /*5640*/  I2FP.F32.S32 R3, R2 ;  /* 0x0000000200037245 */ /* 0x000fe20000201400 */
[----:B------:R-:W-:Y:S01]  /*5650*/  FFMA.FTZ R51, R4, -R133, R240 ;  /* 0x8000008504337223 */ /* 0x000fe200000100f0 */
[----:B------:R-:W-:Y:S01]  /*5660*/  IABS R4, R21 ;  /* 0x0000001500047213 */ /* 0x000fe20000000000 */
[----:B------:R-:W-:Y:S01]  /*5670*/  IMAD.IADD R2, R178, 0x1, R6 ;  /* 0x00000001b2027824 */ /* 0x000fe200078e0206 */
[----:B------:R-:W-:Y:S01]  /*5680*/  IABS R6, R16 ;  /* 0x0000001000067213 */ /* 0x000fe20000000000 */
[----:B------:R-:W-:Y:S01]  /*5690*/  FFMA.FTZ R50, R3, -R133, R241 ;  /* 0x8000008503327223 */ /* 0x000fe200000100f1 */
[----:B------:R-:W-:Y:S01]  /*56a0*/  I2FP.F32.S32 R5, R5 ;  /* 0x0000000500057245 */ /* 0x000fe20000201400 */
[----:B------:R-:W-:Y:S01]  /*56b0*/  HMMA.16816.F32 R68, R68, R182, R76 ;  /* 0x000000b64444723c */ /* 0x000fe2000000184c */
[----:B------:R-:W-:-:S02]  /*56c0*/  IABS R3, R22 ;  /* 0x0000001600037213 */ /* 0x000fc40000000000 */
[----:B------:R-:W-:Y:S01]  /*56d0*/  FSEL R149, R84, -INF , !P6 ;  /* 0xff80000054957808 */ /* 0x000fe20007000000 */
[----:B------:R-:W-:Y:S01]  /*56e0*/  FFMA.FTZ R49, R5, -R133, R229 ;  /* 0x8000008505317223 */ /* 0x000fe200000100e5 */
[-C--:B------:R-:W-:Y:S01]  /*56f0*/  ISETP.GE.AND P6, PT, R8, R88.reuse, PT ;  /* 0x000000580800720c */ /* 0x080fe20003fc6270 */
[----:B------:R-:W-:Y:S01]  /*5700*/  IMAD.MOV.U32 R8, RZ, RZ, R4 ;  /* 0x000000ffff087224 */ /* 0x000fe200078e0004 */
[----:B------:R-:W-:Y:S01]  /*5710*/  FSEL R148, R74, -INF , !P5 ;  /* 0xff8000004a947808 */ /* 0x000fe20006800000 */
[----:B------:R-:W-:Y:S01]  /*5720*/  IMAD.MOV.U32 R4, RZ, RZ, R6 ;  /* 0x000000ffff047224 */ /* 0x000fe200078e0006 */
[----:B------:R-:W-:Y:S01]  /*5730*/  ISETP.GE.AND P5, PT, R7, R88, PT ;  /* 0x000000580700720c */ /* 0x000fe20003fa6270 */
[----:B------:R-:W-:Y:S01]  /*5740*/  IMAD.MOV.U32 R7, RZ, RZ, R3 ;  /* 0x000000ffff077224 */ /* 0x000fe200078e0003 */
[----:B------:R-:W-:Y:S02]  /*5750*/  IABS R5, R23 ;  /* 0x0000001700057213 */ /* 0x000fe40000000000 */
[----:B------:R-:W-:-:S02]  /*5760*/  IABS R3, R9 ;  /* 0x0000000900037213 */ /* 0x000fc40000000000 */
[----:B------:R-:W-:Y:S02]  /*5770*/  I2FP.F32.S32 R4, R4 ;  /* 0x0000000400047245 */ /* 0x000fe40000201400 */
[----:B------:R-:W-:Y:S02]  /*5780*/  I2FP.F32.S32 R5, R5 ;  /* 0x0000000500057245 */ /* 0x000fe40000201400 */
        /* <DEDUP_REMOVED lines=23> */
[----:B------:R-:W-:Y:S01]  /*5900*/  FFMA.FTZ R20, R7, -R133, R235 ;  /* 0x8000008507147223 */ /* 0x000fe200000100eb */
[----:B------:R-:W-:Y:S01]  /*5910*/  I2FP.F32.S32 R3, R5 ;  /* 0x0000000500037245 */ /* 0x000fe20000201400 */
[----:B------:R-:W-:Y:S01]  /*5920*/  FFMA.FTZ R24, R6, -R133, R242 ;  /* 0x8000008506187223 */ /* 0x000fe200000100f2 */
        /* <DEDUP_REMOVED lines=52> */
[----:B------:R-:W-:Y:S01]  /*5c70*/  FSEL R182, R34, -INF , !P6 ;  /* 0xff80000022b67808 */ /* 0x000fe20007000000 */
[----:B------:R-:W-:Y:S01]  /*5c80*/  IMAD.MOV.U32 R5, RZ, RZ, R8 ;  /* 0x000000ffff057224 */ /* 0x000fe200078e0008 */
[----:B------:R-:W-:-:S02]  /*5c90*/  FSEL R194, R21, -INF , !P6 ;  /* 0xff80000015c27808 */ /* 0x000fc40007000000 */
[----:B------:R-:W-:Y:S02]  /*5ca0*/  FSEL R222, R20, -INF , !P6 ;  /* 0xff80000014de7808 */ /* 0x000fe40007000000 */
[----:B------:R-:W-:Y:S02]  /*5cb0*/  ISETP.GE.AND P6, PT, R88, 0x81, PT ;  /* 0x000000815800780c */ /* 0x000fe40003fc6270 */
[----:B------:R-:W-:Y:S02]  /*5cc0*/  I2FP.F32.S32 R6, R4 ;  /* 0x0000000400067245 */ /* 0x000fe40000201400 */
[----:B------:R-:W-:Y:S02]  /*5cd0*/  I2FP.F32.S32 R4, R3 ;  /* 0x0000000300047245 */ /* 0x000fe40000201400 */
[----:B------:R-:W-:Y:S01]  /*5ce0*/  I2FP.F32.S32 R9, R9 ;  /* 0x0000000900097245 */ /* 0x000fe20000201400 */
[----:B------:R-:W-:Y:S01]  /*5cf0*/  FFMA.FTZ R6, R6, -R133, R69 ;  /* 0x8000008506067223 */ /* 0x000fe20000010045 */
[----:B------:R-:W-:Y:S01]  /*5d00*/  I2FP.F32.S32 R7, R7 ;  /* 0x0000000700077245 */ /* 0x000fe20000201400 */
[----:B------:R-:W-:Y:S01]  /*5d10*/  FFMA.FTZ R4, R4, -R133, R70 ;  /* 0x8000008504047223 */ /* 0x000fe20000010046 */
        /* <DEDUP_REMOVED lines=29> */
[----:B------:R-:W2:Y:S01]  /*5ef0*/  LDL R78, [R1+0x10] ;  /* 0x00001000014e7983 */ /* 0x000ea20000100800 */
[----:B------:R-:W-:-:S03]  /*5f00*/  ULDC UR5, c[0x0][0x2d0] ;  /* 0x0000b40000057ab9 */ /* 0x000fc60000000800 */
[----:B------:R-:W3:Y:S04]  /*5f10*/  LDL.64 R76, [R1+0x70] ;  /* 0x00007000014c7983 */ /* 0x000ee80000100a00 */
[----:B------:R-:W4:Y:S04]  /*5f20*/  LDL R86, [R1+0x88] ;  /* 0x0000880001567983 */ /* 0x000f280000100800 */
[----:B------:R-:W5:Y:S01]  /*5f30*/  LDL R140, [R1+0x48] ;  /* 0x00004800018c7983 */ /* 0x000f620000100800 */
[----:B------:R-:W-:Y:S01]  /*5f40*/  ISETP.GE.AND P0, PT, R176, UR5, PT ;  /* 0x00000005b0007c0c */ /* 0x000fe2000bf06270 */
[----:B------:R-:W-:-:S12]  /*5f50*/  BSSY B0, `(.L_x_577) ;  /* 0x0000032000007945 */ /* 0x000fd80003800000 */
[----:B------:R-:W1:Y:S01]  /*5f60*/  @!P0 LDC.64 R12, c[0x0][0x218] ;  /* 0x00008600ff0c8b82 */ /* 0x000e620000000a00 */
[----:B------:R1:W-:Y:S04]  /*5f70*/  @P0 STS [R223+0x2000], RZ ;  /* 0x002000ffdf000388 */ /* 0x0003e80000000800 */
[----:B------:R1:W-:Y:S03]  /*5f80*/  @P0 STS [R223+0x2004], RZ ;  /* 0x002004ffdf000388 */ /* 0x0003e60000000800 */
[----:B------:R-:W1:Y:S01]  /*5f90*/  @!P0 LDC.64 R14, c[0x0][0x218] ;  /* 0x00008600ff0e8b82 */ /* 0x000e620000000a00 */
[----:B------:R1:W-:Y:S07]  /*5fa0*/  @P0 STS.64 [R223+0x2008], RZ ;  /* 0x002008ffdf000388 */ /* 0x0003ee0000000a00 */
[----:B------:R-:W5:Y:S01]  /*5fb0*/  @!P0 LDC.64 R16, c[0x0][0x218] ;  /* 0x00008600ff108b82 */ /* 0x000f620000000a00 */
[----:B--2---:R-:W-:-:S04]  /*5fc0*/  LEA.HI.SX32 R4, R78, 0xfffffffe, 0x19 ;  /* 0xfffffffe4e047811 */ /* 0x004fc800078fcaff */
[----:B------:R-:W-:Y:S01]  /*5fd0*/  SHF.R.S32.HI R3, RZ, 0x1f, R4 ;  /* 0x0000001fff037819 */ /* 0x000fe20000011404 */
[----:B------:R-:W-:Y:S02]  /*5fe0*/  IMAD R6, R206, R4, RZ ;  /* 0x00000004ce067224 */ /* 0x000fe400078e02ff */
[----:B---3--:R-:W-:-:S04]  /*5ff0*/  IMAD.WIDE.U32 R4, R4, R170, R76 ;  /* 0x000000aa04047225 */ /* 0x008fc800078e004c */
[----:B------:R-:W-:Y:S01]  /*6000*/  IMAD R6, R3, R170, R6 ;  /* 0x000000aa03067224 */ /* 0x000fe200078e0206 */
[-C--:B----4-:R-:W-:Y:S02]  /*6010*/  @!P0 IADD3 R3, P1, R86, R4.reuse, RZ ;  /* 0x0000000456038210 */ /* 0x090fe40007f3e0ff */
[----:B------:R-:W-:Y:S01]  /*6020*/  @!P0 LEA R9, P2, R90, R4, 0x6 ;  /* 0x000000045a098211 */ /* 0x000fe200078430ff */
[----:B------:R-:W-:Y:S01]  /*6030*/  IMAD.IADD R7, R5, 0x1, R6 ;  /* 0x0000000105077824 */ /* 0x000fe200078e0206 */
[----:B-1----:R-:W-:Y:S02]  /*6040*/  @!P0 LEA R12, P4, R4, R12, 0x1 ;  /* 0x0000000c040c8211 */ /* 0x002fe400078808ff */
[----:B------:R-:W-:Y:S01]  /*6050*/  @!P0 LEA R10, P3, R3, R14, 0x1 ;  /* 0x0000000e030a8211 */ /* 0x000fe200078608ff */
[----:B-----5:R-:W-:Y:S01]  /*6060*/  @!P0 IMAD.X R11, R140, 0x1, R7, P1 ;  /* 0x000000018c0b8824 */ /* 0x020fe200008e0607 */
[----:B------:R-:W-:Y:S02]  /*6070*/  @!P0 LEA R8, P1, R9, R16, 0x1 ;  /* 0x0000001009088211 */ /* 0x000fe400078208ff */
[----:B------:R-:W-:-:S02]  /*6080*/  @!P0 LEA.HI.X R14, R90, R7, R91, 0x6, P2 ;  /* 0x000000075a0e8211 */ /* 0x000fc400010f345b */
[----:B------:R-:W-:Y:S02]  /*6090*/  @!P0 LEA.HI.X R13, R4, R13, R7, 0x1, P4 ;  /* 0x0000000d040d8211 */ /* 0x000fe400020f0c07 */
[----:B------:R-:W-:Y:S02]  /*60a0*/  @!P0 LEA.HI.X R11, R3, R15, R11, 0x1, P3 ;  /* 0x0000000f030b8211 */ /* 0x000fe400018f0c0b */
[----:B------:R-:W-:Y:S01]  /*60b0*/  @!P0 LEA.HI.X R9, R9, R17, R14, 0x1, P1 ;  /* 0x0000001109098211 */ /* 0x000fe200008f0c0e */
        /* <DEDUP_REMOVED lines=27> */
.L_x_578:
[----:B------:R-:W-:Y:S05]  /*6270*/  BSYNC B0 ;  /* 0x0000000000007941 */ /* 0x000fea0003800000 */
.L_x_577:
[----:B------:R-:W0:Y:S02]  /*6280*/  LDGDEPBAR ;  /* 0x00000000000079af */ /* 0x000e240000000000 */
.L_x_576:
[----:B-1----:R-:W3:Y:S01]  /*6290*/  LDL R8, [R1+0x18] ;  /* 0x0000180001087983 */ /* 0x002ee20000100800 */
[----:B--2---:R-:W-:Y:S01]  /*62a0*/  FMNMX.FTZ R4, R93, R116, !PT ;  /* 0x000000745d047209 */ /* 0x004fe20007810000 */
[----:B------:R-:W-:Y:S01]  /*62b0*/  IMAD.SHL.U32 R168, R168, 0x4, RZ ;  /* 0x00000004a8a87824 */ /* 0x000fe200078e00ff */
[----:B------:R-:W-:Y:S01]  /*62c0*/  FMNMX.FTZ R3, R95, R92, !PT ;  /* 0x0000005c5f037209 */ /* 0x000fe20007810000 */
[----:B------:R-:W1:Y:S01]  /*62d0*/  S2R R9, SR_CTAID.X ;  /* 0x0000000000097919 */ /* 0x000e620000002500 */
[----:B------:R-:W-:Y:S01]  /*62e0*/  FMNMX.FTZ R4, R118, R4, !PT ;  /* 0x0000000476047209 */ /* 0x000fe20007810000 */
[----:B------:R-:W-:Y:S01]  /*62f0*/  UIADD3 UR14, UR20, -0x61c88647, URZ ;  /* 0x9e3779b9140e7890 */ /* 0x000fe2000fffe03f */
[----:B------:R-:W-:Y:S01]  /*6300*/  FMNMX.FTZ R3, R94, R3, !PT ;  /* 0x000000035e037209 */ /* 0x000fe20007810000 */
[----:B------:R-:W-:Y:S01]  /*6310*/  IMAD.MOV.U32 R239, RZ, RZ, R134 ;  /* 0x000000ffffef7224 */ /* 0x000fe200078e0086 */
[----:B------:R-:W-:Y:S01]  /*6320*/  FMNMX.FTZ R4, R117, R4, !PT ;  /* 0x0000000475047209 */ /* 0x000fe20007810000 */
[----:B------:R-:W-:Y:S01]  /*6330*/  UIADD3 UR5, UR21, -0x4498517b, URZ ;  /* 0xbb67ae8515057890 */ /* 0x000fe2000fffe03f */
[----:B------:R-:W-:Y:S01]  /*6340*/  FMNMX.FTZ R3, R89, R3, !PT ;  /* 0x0000000359037209 */ /* 0x000fe20007810000 */
[----:B------:R-:W-:Y:S01]  /*6350*/  UIADD3 UR11, UR21, 0x76cf5d0a, URZ ;  /* 0x76cf5d0a150b7890 */ /* 0x000fe2000fffe03f */
[----:B------:R-:W-:Y:S01]  /*6360*/  FMNMX.FTZ R4, R121, R4, !PT ;  /* 0x0000000479047209 */ /* 0x000fe20007810000 */
[----:B------:R-:W-:Y:S01]  /*6370*/  UIADD3 UR10, UR20, -0x255992d5, URZ ;  /* 0xdaa66d2b140a7890 */ /* 0x000fe2000fffe03f */
[----:B------:R-:W-:Y:S01]  /*6380*/  FMNMX.FTZ R3, R72, R3, !PT ;  /* 0x0000000348037209 */ /* 0x000fe20007810000 */
[----:B------:R-:W-:Y:S01]  /*6390*/  UIADD3 UR12, UR20, 0x3c6ef372, URZ ;  /* 0x3c6ef372140c7890 */ /* 0x000fe2000fffe03f */
[----:B------:R-:W-:Y:S01]  /*63a0*/  FMNMX.FTZ R4, R123, R4, !PT ;  /* 0x000000047b047209 */ /* 0x000fe20007810000 */
[----:B------:R-:W-:Y:S01]  /*63b0*/  UIADD3 UR9, UR21, 0x32370b8f, URZ ;  /* 0x32370b8f15097890 */ /* 0x000fe2000fffe03f */
[----:B------:R-:W-:Y:S01]  /*63c0*/  FMNMX.FTZ R3, R55, R3, !PT ;  /* 0x0000000337037209 */ /* 0x000fe20007810000 */
[----:B------:R-:W-:Y:S01]  /*63d0*/  UIADD3 UR7, UR21, -0x126145ec, URZ ;  /* 0xed9eba1415077890 */ /* 0x000fe2000fffe03f */
[----:B------:R-:W-:Y:S01]  /*63e0*/  FMNMX.FTZ R4, R102, R4, !PT ;  /* 0x0000000466047209 */ /* 0x000fe20007810000 */
[----:B------:R-:W-:Y:S01]  /*63f0*/  ULDC UR17, c[0x0][0x2ec] ;  /* 0x0000bb0000117ab9 */ /* 0x000fe20000000800 */
[----:B------:R-:W-:Y:S01]  /*6400*/  FMNMX.FTZ R3, R52, R3, !PT ;  /* 0x0000000334037209 */ /* 0x000fe20007810000 */
[----:B------:R-:W-:Y:S01]  /*6410*/  STL [R1+0xcc], R215 ;  /* 0x0000ccd701007387 */ /* 0x000fe20000100800 */
[----:B------:R-:W-:Y:S01]  /*6420*/  FMNMX.FTZ R4, R103, R4, !PT ;  /* 0x0000000467047209 */ /* 0x000fe20007810000 */
[----:B------:R-:W-:Y:S01]  /*6430*/  UIADD3 UR8, UR20, 0x78dde6e4, URZ ;  /* 0x78dde6e414087890 */ /* 0x000fe2000fffe03f */
        /* <DEDUP_REMOVED lines=9> */
[----:B-1----:R-:W-:Y:S01]  /*64d0*/  IMAD R231, R9, 0x8, R171 ;  /* 0x0000000809e77824 */ /* 0x002fe200078e02ab */
        /* <DEDUP_REMOVED lines=10> */
[----:B------:R-:W-:-:S02]  /*6580*/  FMNMX.FTZ R3, R147, R3, !PT ;  /* 0x0000000393037209 */ /* 0x000fc40007810000 */
[----:B------:R-:W-:Y:S01]  /*6590*/  FMNMX.FTZ R4, R155, R4, !PT ;  /* 0x000000049b047209 */ /* 0x000fe20007810000 */
[----:B------:R-:W-:Y:S01]  /*65a0*/  STL [R1+0xb4], R209 ;  /* 0x0000b4d101007387 */ /* 0x000fe20000100800 */
[----:B------:R-:W-:Y:S02]  /*65b0*/  FMNMX.FTZ R3, R142, R3, !PT ;  /* 0x000000038e037209 */ /* 0x000fe40007810000 */
[----:B------:R-:W-:Y:S01]  /*65c0*/  FMNMX.FTZ R4, R149, R4, !PT ;  /* 0x0000000495047209 */ /* 0x000fe20007810000 */
[----:B------:R-:W-:Y:S01]  /*65d0*/  STL [R1+0xb0], R208 ;  /* 0x0000b0d001007387 */ /* 0x000fe20000100800 */
[----:B------:R-:W-:Y:S02]  /*65e0*/  FMNMX.FTZ R3, R127, R3, !PT ;  /* 0x000000037f037209 */ /* 0x000fe40007810000 */
        /* <DEDUP_REMOVED lines=43> */
[----:B------:R-:W-:Y:S01]  /*68a0*/  FMNMX.FTZ R7, R110, R7, !PT ;  /* 0x000000076e077209 */ /* 0x000fe20007810000 */
[----:B------:R-:W1:Y:S01]  /*68b0*/  SHFL.BFLY PT, R6, R3, 0x2, 0x1f ;  /* 0x0c401f0003067f89 */ /* 0x000e6200000e0000 */
[----:B------:R-:W-:-:S02]  /*68c0*/  FMNMX.FTZ R5, R128, R5, !PT ;  /* 0x0000000580057209 */ /* 0x000fc40007810000 */
[----:B------:R-:W-:Y:S02]  /*68d0*/  FMNMX.FTZ R7, R178, R7, !PT ;  /* 0x00000007b2077209 */ /* 0x000fe40007810000 */
[----:B------:R-:W-:Y:S02]  /*68e0*/  FMNMX.FTZ R5, R115, R5, !PT ;  /* 0x0000000573057209 */ /* 0x000fe40007810000 */
[----:B------:R-:W-:Y:S02]  /*68f0*/  FMNMX.FTZ R7, R179, R7, !PT ;  /* 0x00000007b3077209 */ /* 0x000fe40007810000 */
[----:B------:R-:W-:Y:S02]  /*6900*/  FMNMX.FTZ R5, R114, R5, !PT ;  /* 0x0000000572057209 */ /* 0x000fe40007810000 */
[----:B------:R-:W-:Y:S02]  /*6910*/  FMNMX.FTZ R4, R180, R7, !PT ;  /* 0x00000007b4047209 */ /* 0x000fe40007810000 */
[----:B------:R-:W-:-:S02]  /*6920*/  FMNMX.FTZ R5, R97, R5, !PT ;  /* 0x0000000561057209 */ /* 0x000fc40007810000 */
[----:B------:R-:W-:Y:S01]  /*6930*/  LOP3.LUT R248, R248, UR20, RZ, 0x3c, !PT ;  /* 0x00000014f8f87c12 */ /* 0x000fe2000f8e3cff */
[----:B------:R-:W2:Y:S01]  /*6940*/  SHFL.BFLY PT, R7, R4, 0x2, 0x1f ;  /* 0x0c401f0004077f89 */ /* 0x000ea200000e0000 */
[----:B------:R-:W-:Y:S02]  /*6950*/  FMNMX.FTZ R5, R154, R5, !PT ;  /* 0x000000059a057209 */ /* 0x000fe40007810000 */
[----:B------:R-:W-:Y:S02]  /*6960*/  LOP3.LUT R9, R77, R248, RZ, 0x3c, !PT ;  /* 0x000000f84d097212 */ /* 0x000fe400078e3cff */
[----:B------:R-:W-:Y:S02]  /*6970*/  FMNMX.FTZ R5, R146, R5, !PT ;  /* 0x0000000592057209 */ /* 0x000fe40007810000 */
[----:B------:R-:W-:Y:S01]  /*6980*/  LEA R205, R2, UR4, 0x1 ;  /* 0x0000000402cd7c11 */ /* 0x000fe2000f8e08ff */
[----:B------:R-:W-:Y:S01]  /*6990*/  IMAD.WIDE.U32 R84, R9, -0x2daee0ad, RZ ;  /* 0xd2511f5309547825 */ /* 0x000fe200078e00ff */
[----:B-1----:R-:W-:-:S02]  /*69a0*/  FMNMX.FTZ R138, R3, R6, !PT ;  /* 0x00000006038a7209 */ /* 0x002fc40007810000 */
[----:B------:R-:W-:Y:S01]  /*69b0*/  FMNMX.FTZ R3, R129, R5, !PT ;  /* 0x0000000581037209 */ /* 0x000fe20007810000 */
[----:B------:R-:W-:Y:S01]  /*69c0*/  IMAD R206, R0, 0x2, R205 ;  /* 0x0000000200ce7824 */ /* 0x000fe200078e02cd */
[----:B------:R-:W-:Y:S02]  /*69d0*/  LDSM.16.MT88.4 R40, [R205+0x4000] ;  /* 0x00400000cd28783b */ /* 0x000fe40000004200 */
[----:B------:R-:W-:Y:S02]  /*69e0*/  FMNMX.FTZ R3, R130, R3, !PT ;  /* 0x0000000382037209 */ /* 0x000fe40007810000 */
[----:B------:R-:W1:Y:S02]  /*69f0*/  SHFL.BFLY PT, R16, R138, 0x1, 0x1f ;  /* 0x0c201f008a107f89 */ /* 0x000e6400000e0000 */
[----:B------:R-:W-:Y:S02]  /*6a00*/  FMNMX.FTZ R3, R161, R3, !PT ;  /* 0x00000003a1037209 */ /* 0x000fe40007810000 */
[----:B------:R-:W-:Y:S02]  /*6a10*/  LDSM.16.MT88.4 R44, [R206+0x4000] ;  /* 0x00400000ce2c783b */ /* 0x000fe40000004200 */
[----:B------:R-:W-:-:S02]  /*6a20*/  FMNMX.FTZ R3, R164, R3, !PT ;  /* 0x00000003a4037209 */ /* 0x000fc40007810000 */
[----:B--2---:R-:W-:Y:S01]  /*6a30*/  FMNMX.FTZ R11, R4, R7, !PT ;  /* 0x00000007040b7209 */ /* 0x004fe20007810000 */
[----:B------:R-:W-:Y:S01]  /*6a40*/  VIADD R7, R231, 0x4 ;  /* 0x00000004e7077836 */ /* 0x000fe20000000000 */
[----:B------:R-:W-:Y:S01]  /*6a50*/  FMNMX.FTZ R3, R113, R3, !PT ;  /* 0x0000000371037209 */ /* 0x000fe20007810000 */
[----:B------:R-:W-:Y:S01]  /*6a60*/  LDSM.16.MT88.4 R56, [R205+0x4400] ;  /* 0x00440000cd38783b */ /* 0x000fe20000004200 */
[----:B------:R-:W-:Y:S01]  /*6a70*/  FMNMX.FTZ R4, R141, R135, !PT ;  /* 0x000000878d047209 */ /* 0x000fe20007810000 */
[----:B------:R-:W-:Y:S01]  /*6a80*/  IMAD.WIDE.U32 R78, R7, -0x326172a9, RZ ;  /* 0xcd9e8d57074e7825 */ /* 0x000fe200078e00ff */
[----:B------:R-:W-:Y:S01]  /*6a90*/  FMNMX.FTZ R3, R156, R3, !PT ;  /* 0x000000039c037209 */ /* 0x000fe20007810000 */
[----:B------:R-:W2:Y:S01]  /*6aa0*/  SHFL.BFLY PT, R140, R11, 0x1, 0x1f ;  /* 0x0c201f000b8c7f89 */ /* 0x000ea200000e0000 */
        /* <DEDUP_REMOVED lines=9> */
[----:B------:R-:W-:Y:S02]  /*6b40*/  LOP3.LUT R7, R79, R248, RZ, 0x3c, !PT ;  /* 0x000000f84f077212 */ /* 0x000fe400078e3cff */
[----:B------:R-:W-:Y:S02]  /*6b50*/  FMNMX.FTZ R3, R239, R3, !PT ;  /* 0x00000003ef037209 */ /* 0x000fe40007810000 */
[----:B-1----:R-:W-:Y:S01]  /*6b60*/  FMNMX.FTZ R138, R138, R16, !PT ;  /* 0x000000108a8a7209 */ /* 0x002fe20007810000 */
[----:B------:R-:W-:Y:S01]  /*6b70*/  IMAD.WIDE.U32 R86, R7, -0x2daee0ad, RZ ;  /* 0xd2511f5307567825 */ /* 0x000fe200078e00ff */
[----:B------:R-:W-:Y:S02]  /*6b80*/  FMNMX.FTZ R3, R222, R3, !PT ;  /* 0x00000003de037209 */ /* 0x000fe40007810000 */
[----:B--2---:R-:W-:-:S02]  /*6b90*/  FMNMX.FTZ R140, R11, R140, !PT ;  /* 0x0000008c0b8c7209 */ /* 0x004fc40007810000 */
[----:B------:R-:W-:Y:S02]  /*6ba0*/  FMNMX.FTZ R3, R197, R3, !PT ;  /* 0x00000003c5037209 */ /* 0x000fe40007810000 */
[----:B------:R-:W-:Y:S02]  /*6bb0*/  FSETP.NEU.FTZ.AND P0, PT, R140, -INF , PT ;  /* 0xff8000008c00780b */ /* 0x000fe40003f1d000 */
[----:B------:R-:W-:-:S04]  /*6bc0*/  FMNMX.FTZ R3, R202, R3, !PT ;  /* 0x00000003ca037209 */ /* 0x000fc80007810000 */
[----:B------:R-:W-:-:S04]  /*6bd0*/  FMNMX.FTZ R3, R224, R3, !PT ;  /* 0x00000003e0037209 */ /* 0x000fc80007810000 */
[----:B------:R-:W-:-:S04]  /*6be0*/  FMNMX.FTZ R3, R225, R3, !PT ;  /* 0x00000003e1037209 */ /* 0x000fc80007810000 */
[----:B------:R-:W-:-:S04]  /*6bf0*/  FMNMX.FTZ R3, R226, R3, !PT ;  /* 0x00000003e2037209 */ /* 0x000fc80007810000 */
[----:B------:R-:W-:-:S05]  /*6c00*/  FMNMX.FTZ R3, R227, R3, !PT ;  /* 0x00000003e3037209 */ /* 0x000fca0007810000 */
[----:B------:R-:W1:Y:S02]  /*6c10*/  SHFL.BFLY PT, R134, R3, 0x2, 0x1f ;  /* 0x0c401f0003867f89 */ /* 0x000e6400000e0000 */
[----:B-1----:R-:W-:Y:S01]  /*6c20*/  FMNMX.FTZ R134, R3, R134, !PT ;  /* 0x0000008603867209 */ /* 0x002fe20007810000 */
[----:B---3--:R-:W-:-:S05]  /*6c30*/  IMAD.WIDE.U32 R90, R8, -0x2daee0ad, RZ ;  /* 0xd2511f53085a7825 */ /* 0x008fca00078e00ff */
[----:B------:R-:W-:Y:S02]  /*6c40*/  LOP3.LUT R4, R91, UR21, R168, 0x96, !PT ;  /* 0x000000155b047c12 */ /* 0x000fe4000f8e96a8 */
[----:B------:R-:W-:-:S03]  /*6c50*/  LOP3.LUT R7, R87, UR5, R90, 0x96, !PT ;  /* 0x0000000557077c12 */ /* 0x000fc6000f8e965a */
[----:B------:R-:W-:-:S04]  /*6c60*/  IMAD.WIDE.U32 R4, R4, -0x326172a9, RZ ;  /* 0xcd9e8d5704047825 */ /* 0x000fc800078e00ff */
[----:B------:R-:W-:Y:S01]  /*6c70*/  IMAD.WIDE.U32 R62, R7, -0x326172a9, RZ ;  /* 0xcd9e8d57073e7825 */ /* 0x000fe200078e00ff */
[C---:B------:R-:W-:Y:S02]  /*6c80*/  LOP3.LUT R8, R5.reuse, UR14, R78, 0x96, !PT ;  /* 0x0000000e05087c12 */ /* 0x040fe4000f8e964e */
[----:B------:R-:W-:Y:S02]  /*6c90*/  LOP3.LUT R17, R5, UR14, R76, 0x96, !PT ;  /* 0x0000000e05117c12 */ /* 0x000fe4000f8e964c */
[----:B------:R-:W-:Y:S01]  /*6ca0*/  FMNMX.FTZ R5, R120, R6, !PT ;  /* 0x0000000678057209 */ /* 0x000fe20007810000 */
[----:B------:R-:W-:Y:S01]  /*6cb0*/  IMAD.WIDE.U32 R8, R8, -0x2daee0ad, RZ ;  /* 0xd2511f5308087825 */ /* 0x000fe200078e00ff */
[----:B------:R-:W-:Y:S01]  /*6cc0*/  LOP3.LUT R6, R85, UR5, R90, 0x96, !PT ;  /* 0x0000000555067c12 */ /* 0x000fe2000f8e965a */
[----:B------:R-:W-:Y:S01]  /*6cd0*/  UIADD3 UR5, UR21, -0x56f99767, URZ ;  /* 0xa906689915057890 */ /* 0x000fe2000fffe03f */
[----:B------:R-:W-:Y:S02]  /*6ce0*/  FMNMX.FTZ R5, R158, R5, !PT ;  /* 0x000000059e057209 */ /* 0x000fe40007810000 */
[----:B------:R-:W-:Y:S01]  /*6cf0*/  LOP3.LUT R9, R9, UR11, R86, 0x96, !PT ;  /* 0x0000000b09097c12 */ /* 0x000fe2000f8e9656 */
[----:B------:R-:W-:Y:S01]  /*6d00*/  IMAD.WIDE.U32 R60, R6, -0x326172a9, RZ ;  /* 0xcd9e8d57063c7825 */ /* 0x000fe200078e00ff */
[----:B------:R-:W-:-:S02]  /*6d10*/  FMNMX.FTZ R5, R151, R5, !PT ;  /* 0x0000000597057209 */ /* 0x000fc40007810000 */
[----:B------:R-:W-:Y:S01]  /*6d20*/  LOP3.LUT R7, R63, UR12, R4, 0x96, !PT ;  /* 0x0000000c3f077c12 */ /* 0x000fe2000f8e9604 */
[----:B------:R-:W-:Y:S01]  /*6d30*/  IMAD.WIDE.U32 R12, R9, -0x326172a9, RZ ;  /* 0xcd9e8d57090c7825 */ /* 0x000fe200078e00ff */
[----:B------:R-:W-:-:S03]  /*6d40*/  FMNMX.FTZ R5, R145, R5, !PT ;  /* 0x0000000591057209 */ /* 0x000fc60007810000 */
[----:B------:R-:W-:Y:S01]  /*6d50*/  IMAD.WIDE.U32 R6, R7, -0x2daee0ad, RZ ;  /* 0xd2511f5307067825 */ /* 0x000fe200078e00ff */
[----:B------:R-:W-:Y:S02]  /*6d60*/  FMNMX.FTZ R5, R137, R5, !PT ;  /* 0x0000000589057209 */ /* 0x000fe40007810000 */
[----:B------:R-:W-:Y:S02]  /*6d70*/  LOP3.LUT R9, R13, UR10, R62, 0x96, !PT ;  /* 0x0000000a0d097c12 */ /* 0x000fe4000f8e963e */
[----:B------:R-:W-:Y:S02]  /*6d80*/  FMNMX.FTZ R5, R163, R5, !PT ;  /* 0x00000005a3057209 */ /* 0x000fe40007810000 */
[----:B------:R-:W-:Y:S01]  /*6d90*/  LOP3.LUT R8, R7, UR9, R8, 0x96, !PT ;  /* 0x0000000907087c12 */ /* 0x000fe2000f8e9608 */
[----:B------:R-:W-:Y:S01]  /*6da0*/  IMAD.WIDE.U32 R14, R9, -0x2daee0ad, RZ ;  /* 0xd2511f53090e7825 */ /* 0x000fe200078e00ff */
[----:B------:R-:W-:Y:S02]  /*6db0*/  LOP3.LUT R9, R61, UR12, R4, 0x96, !PT ;  /* 0x0000000c3d097c12 */ /* 0x000fe4000f8e9604 */
[----:B------:R-:W-:Y:S01]  /*6dc0*/  FMNMX.FTZ R4, R160, R5, !PT ;  /* 0x00000005a0047209 */ /* 0x000fe20007810000 */
[----:B------:R-:W-:Y:S01]  /*6dd0*/  FMUL.FTZ R5, R140, UR17 ;  /* 0x000000118c057c20 */ /* 0x000fe20008410000 */
[----:B------:R-:W-:Y:S01]  /*6de0*/  LOP3.LUT R10, R15, UR7, R6, 0x96, !PT ;  /* 0x000000070f0a7c12 */ /* 0x000fe2000f8e9606 */
[----:B------:R-:W-:Y:S01]  /*6df0*/  IMAD.WIDE.U32 R6, R17, -0x2daee0ad, RZ ;  /* 0xd2511f5311067825 */ /* 0x000fe200078e00ff */
[----:B------:R-:W-:-:S02]  /*6e00*/  FMNMX.FTZ R4, R152, R4, !PT ;  /* 0x0000000498047209 */ /* 0x000fc40007810000 */
[----:B------:R-:W-:Y:S01]  /*6e10*/  FSEL R15, R5, RZ, P0 ;  /* 0x000000ff050f7208 */ /* 0x000fe20000000000 */
[----:B------:R-:W-:Y:S01]  /*6e20*/  IMAD.WIDE.U32 R48, R9, -0x2daee0ad, RZ ;  /* 0xd2511f5309307825 */ /* 0x000fe200078e00ff */
[----:B------:R-:W-:Y:S02]  /*6e30*/  FMNMX.FTZ R4, R153, R4, !PT ;  /* 0x0000000499047209 */ /* 0x000fe40007810000 */
[----:B------:R-:W-:Y:S01]  /*6e40*/  LOP3.LUT R16, R7, UR11, R84, 0x96, !PT ;  /* 0x0000000b07107c12 */ /* 0x000fe2000f8e9654 */
[----:B------:R-:W-:Y:S01]  /*6e50*/  FFMA.FTZ R5, R93, UR17, -R15 ;  /* 0x000000115d057c23 */ /* 0x000fe2000801080f */
[----:B------:R-:W-:Y:S01]  /*6e60*/  FMNMX.FTZ R4, R187, R4, !PT ;  /* 0x00000004bb047209 */ /* 0x000fe20007810000 */
[----:B------:R-:W-:Y:S01]  /*6e70*/  IMAD.WIDE.U32 R10, R10, -0x326172a9, RZ ;  /* 0xcd9e8d570a0a7825 */ /* 0x000fe200078e00ff */
[----:B------:R-:W-:Y:S01]  /*6e80*/  FSETP.NEU.FTZ.AND P0, PT, R138, -INF , PT ;  /* 0xff8000008a00780b */ /* 0x000fe20003f1d000 */
[----:B------:R1:W-:Y:S01]  /*6e90*/  MUFU.EX2 R215, R5 ;  /* 0x0000000500d77308 */ /* 0x0003e20000000800 */
[----:B------:R-:W-:Y:S01]  /*6ea0*/  FMNMX.FTZ R7, R186, R4, !PT ;  /* 0x00000004ba077209 */ /* 0x000fe20007810000 */
[----:B------:R-:W-:Y:S01]  /*6eb0*/  FMUL.FTZ R4, R138, UR17 ;  /* 0x000000118a047c20 */ /* 0x000fe20008410000 */
[----:B------:R-:W-:-:S02]  /*6ec0*/  LOP3.LUT R13, R49, UR9, R6, 0x96, !PT ;  /* 0x00000009310d7c12 */ /* 0x000fc4000f8e9606 */
[----:B------:R-:W-:Y:S02]  /*6ed0*/  FMNMX.FTZ R7, R169, R7, !PT ;  /* 0x00000007a9077209 */ /* 0x000fe40007810000 */
[----:B------:R-:W-:Y:S01]  /*6ee0*/  FSEL R21, R4, RZ, P0 ;  /* 0x000000ff04157208 */ /* 0x000fe20000000000 */
[----:B------:R-:W-:Y:S01]  /*6ef0*/  IMAD.WIDE.U32 R50, R13, -0x326172a9, RZ ;  /* 0xcd9e8d570d327825 */ /* 0x000fe200078e00ff */
[----:B------:R-:W-:-:S03]  /*6f00*/  FMNMX.FTZ R7, R167, R7, !PT ;  /* 0x00000007a7077209 */ /* 0x000fc60007810000 */
[----:B------:R-:W-:-:S04]  /*6f10*/  FFMA.FTZ R6, R92, UR17, -R21 ;  /* 0x000000115c067c23 */ /* 0x000fc80008010815 */
[----:B------:R2:W-:Y:S01]  /*6f20*/  MUFU.EX2 R211, R6 ;  /* 0x0000000600d37308 */ /* 0x0005e20000000800 */
[----:B-1----:R-:W-:-:S04]  /*6f30*/  IMAD.WIDE.U32 R4, R8, -0x326172a9, RZ ;  /* 0xcd9e8d5708047825 */ /* 0x002fc800078e00ff */
[----:B------:R-:W-:Y:S01]  /*6f40*/  FFMA.FTZ R8, R95, UR17, -R21 ;  /* 0x000000115f087c23 */ /* 0x000fe20008010815 */
[----:B------:R-:W-:Y:S02]  /*6f50*/  LOP3.LUT R9, R5, UR8, R12, 0x96, !PT ;  /* 0x0000000805097c12 */ /* 0x000fe4000f8e960c */
[----:B------:R-:W-:Y:S01]  /*6f60*/  FMNMX.FTZ R5, R232, R7, !PT ;  /* 0x00000007e8057209 */ /* 0x000fe20007810000 */
[----:B------:R1:W-:Y:S01]  /*6f70*/  MUFU.EX2 R210, R8 ;  /* 0x0000000800d27308 */ /* 0x0003e20000000800 */
[----:B------:R-:W-:Y:S01]  /*6f80*/  LOP3.LUT R7, R11, UR6, R4, 0x96, !PT ;  /* 0x000000060b077c12 */ /* 0x000fe2000f8e9604 */
[----:B------:R-:W3:Y:S01]  /*6f90*/  SHFL.BFLY PT, R12, R134, 0x1, 0x1f ;  /* 0x0c201f00860c7f89 */ /* 0x000ee200000e0000 */
[----:B------:R-:W-:Y:S01]  /*6fa0*/  FMNMX.FTZ R3, R251, R5, !PT ;  /* 0x00000005fb037209 */ /* 0x000fe20007810000 */
[----:B------:R-:W-:-:S03]  /*6fb0*/  IMAD.WIDE.U32 R4, R16, -0x326172a9, RZ ;  /* 0xcd9e8d5710047825 */ /* 0x000fc600078e00ff */
[----:B------:R-:W-:Y:S01]  /*6fc0*/  FMNMX.FTZ R3, R250, R3, !PT ;  /* 0x00000003fa037209 */ /* 0x000fe20007810000 */
[----:B--2---:R-:W-:Y:S01]  /*6fd0*/  IMAD.WIDE.U32 R6, R7, -0x2daee0ad, RZ ;  /* 0xd2511f5307067825 */ /* 0x004fe200078e00ff */
[----:B------:R-:W-:Y:S02]  /*6fe0*/  LOP3.LUT R26, R5, UR10, R60, 0x96, !PT ;  /* 0x0000000a051a7c12 */ /* 0x000fe4000f8e963c */
[----:B------:R-:W-:Y:S01]  /*6ff0*/  FMNMX.FTZ R5, R249, R3, !PT ;  /* 0x00000003f9057209 */ /* 0x000fe20007810000 */
[----:B------:R-:W-:Y:S01]  /*7000*/  FFMA.FTZ R3, R94, UR17, -R21 ;  /* 0x000000115e037c23 */ /* 0x000fe20008010815 */
[----:B------:R-:W-:Y:S02]  /*7010*/  LOP3.LUT R25, R51, UR8, R4, 0x96, !PT ;  /* 0x0000000833197c12 */ /* 0x000fe4000f8e9604 */
[----:B------:R-:W-:Y:S01]  /*7020*/  FMNMX.FTZ R5, R234, R5, !PT ;  /* 0x00000005ea057209 */ /* 0x000fe20007810000 */
[----:B------:R2:W-:Y:S01]  /*7030*/  MUFU.EX2 R93, R3 ;  /* 0x00000003005d7308 */ /* 0x0005e20000000800 */
[----:B-1----:R-:W-:Y:S01]  /*7040*/  IMAD.WIDE.U32 R8, R9, -0x2daee0ad, RZ ;  /* 0xd2511f5309087825 */ /* 0x002fe200078e00ff */
[----:B------:R-:W-:-:S02]  /*7050*/  LOP3.LUT R11, R6, 0xffff, RZ, 0xc0, !PT ;  /* 0x0000ffff060b7812 */ /* 0x000fc400078ec0ff */
[----:B------:R-:W-:Y:S02]  /*7060*/  LOP3.LUT R17, R6, 0xff, RZ, 0xc0, !PT ;  /* 0x000000ff06117812 */ /* 0x000fe400078ec0ff */
[----:B------:R-:W-:Y:S02]  /*7070*/  LOP3.LUT R8, R7, UR15, R8, 0x96, !PT ;  /* 0x0000000f07087c12 */ /* 0x000fe4000f8e9608 */
[--C-:B------:R-:W-:Y:S02]  /*7080*/  SHF.R.U32.HI R13, RZ, 0x10, R6.reuse ;  /* 0x00000010ff0d7819 */ /* 0x100fe40000011606 */
[----:B------:R-:W-:Y:S02]  /*7090*/  SHF.R.U32.HI R22, RZ, 0x18, R6 ;  /* 0x00000018ff167819 */ /* 0x000fe40000011606 */
[----:B------:R-:W-:Y:S02]  /*70a0*/  LOP3.LUT R9, R9, UR5, R14, 0x96, !PT ;  /* 0x0000000509097c12 */ /* 0x000fe4000f8e960e */
[----:B---3--:R-:W-:-:S02]  /*70b0*/  FMNMX.FTZ R134, R134, R12, !PT ;  /* 0x0000000c86867209 */ /* 0x008fc40007810000 */
[----:B--2---:R-:W-:Y:S01]  /*70c0*/  FMNMX.FTZ R3, R182, R5, !PT ;  /* 0x00000005b6037209 */ /* 0x004fe20007810000 */
[--C-:B------:R-:W-:Y:S01]  /*70d0*/  FFMA.FTZ R5, R89, UR17, -R21.reuse ;  /* 0x0000001159057c23 */ /* 0x100fe20008010815 */
[----:B------:R-:W-:Y:S02]  /*70e0*/  FSETP.NEU.FTZ.AND P0, PT, R134, -INF , PT ;  /* 0xff8000008600780b */ /* 0x000fe40003f1d000 */
[----:B------:R-:W-:Y:S01]  /*70f0*/  FMNMX.FTZ R4, R183, R3, !PT ;  /* 0x00000003b7047209 */ /* 0x000fe20007810000 */
[----:B------:R1:W2:Y:S01]  /*7100*/  MUFU.EX2 R23, R5 ;  /* 0x0000000500177308 */ /* 0x0002a20000000800 */
[----:B------:R-:W-:Y:S02]  /*7110*/  FFMA.FTZ R3, R72, UR17, -R21 ;  /* 0x0000001148037c23 */ /* 0x000fe40008010815 */
[----:B------:R-:W-:-:S04]  /*7120*/  FMNMX.FTZ R4, R192, R4, !PT ;  /* 0x00000004c0047209 */ /* 0x000fc80007810000 */
[----:B------:R-:W-:Y:S01]  /*7130*/  FMNMX.FTZ R7, R193, R4, !PT ;  /* 0x00000004c1077209 */ /* 0x000fe20007810000 */
[----:B------:R3:W-:Y:S03]  /*7140*/  MUFU.EX2 R236, R3 ;  /* 0x0000000300ec7308 */ /* 0x0007e60000000800 */
[----:B------:R-:W-:-:S04]  /*7150*/  FMNMX.FTZ R7, R230, R7, !PT ;  /* 0x00000007e6077209 */ /* 0x000fc80007810000 */
[----:B------:R-:W-:Y:S01]  /*7160*/  FMNMX.FTZ R6, R229, R7, !PT ;  /* 0x00000007e5067209 */ /* 0x000fe20007810000 */
[----:B------:R-:W-:Y:S01]  /*7170*/  FFMA.FTZ R7, R52, UR17, -R21 ;  /* 0x0000001134077c23 */ /* 0x000fe20008010815 */
[----:B-1----:R-:W-:-:S04]  /*7180*/  IMAD.WIDE.U32 R4, R9, -0x326172a9, RZ ;  /* 0xcd9e8d5709047825 */ /* 0x002fc800078e00ff */
[----:B------:R-:W-:Y:S01]  /*7190*/  FFMA.FTZ R9, R55, UR17, -R21 ;  /* 0x0000001137097c23 */ /* 0x000fe20008010815 */
[----:B------:R-:W-:Y:S01]  /*71a0*/  FMNMX.FTZ R6, R228, R6, !PT ;  /* 0x00000006e4067209 */ /* 0x000fe20007810000 */
[----:B------:R1:W-:Y:S01]  /*71b0*/  MUFU.EX2 R238, R7 ;  /* 0x0000000700ee7308 */ /* 0x0003e20000000800 */
[----:B------:R-:W-:-:S03]  /*71c0*/  LOP3.LUT R12, R4, 0xffff, RZ, 0xc0, !PT ;  /* 0x0000ffff040c7812 */ /* 0x000fc600078ec0ff */
[----:B------:R-:W4:Y:S01]  /*71d0*/  SHFL.BFLY PT, R16, R6, 0x2, 0x1f ;  /* 0x0c401f0006107f89 */ /* 0x000f2200000e0000 */
[----:B---3--:R-:W-:Y:S01]  /*71e0*/  LOP3.LUT R3, R5, UR16, R10, 0x96, !PT ;  /* 0x0000001005037c12 */ /* 0x008fe2000f8e960a */
[----:B------:R-:W-:Y:S01]  /*71f0*/  FMUL.FTZ R5, R134, UR17 ;  /* 0x0000001186057c20 */ /* 0x000fe20008410000 */
[----:B------:R-:W-:Y:S01]  /*7200*/  LOP3.LUT R19, R4, 0xff, RZ, 0xc0, !PT ;  /* 0x000000ff04137812 */ /* 0x000fe200078ec0ff */
[----:B------:R3:W-:Y:S01]  /*7210*/  MUFU.EX2 R95, R9 ;  /* 0x00000009005f7308 */ /* 0x0007e20000000800 */
[--C-:B------:R-:W-:Y:S02]  /*7220*/  SHF.R.U32.HI R14, RZ, 0x10, R4.reuse ;  /* 0x00000010ff0e7819 */ /* 0x100fe40000011604 */
[----:B------:R-:W-:Y:S02]  /*7230*/  SHF.R.U32.HI R18, RZ, 0x18, R4 ;  /* 0x00000018ff127819 */ /* 0x000fe40000011604 */
[----:B------:R-:W-:Y:S02]  /*7240*/  LOP3.LUT R4, R8, 0xffff, RZ, 0xc0, !PT ;  /* 0x0000ffff08047812 */ /* 0x000fe400078ec0ff */
[----:B------:R-:W-:Y:S01]  /*7250*/  FSEL R20, R5, RZ, P0 ;  /* 0x000000ff05147208 */ /* 0x000fe20000000000 */
[----:B-1----:R-:W-:Y:S01]  /*7260*/  FFMA.FTZ R7, R54, UR17, -R21 ;  /* 0x0000001136077c23 */ /* 0x002fe20008010815 */
[----:B------:R-:W-:Y:S01]  /*7270*/  SHF.R.U32.HI R5, RZ, 0x10, R8 ;  /* 0x00000010ff057819 */ /* 0x000fe20000011608 */
[----:B------:R-:W-:Y:S02]  /*7280*/  LDSM.16.MT88.4 R52, [R206+0x4400] ;  /* 0x00440000ce34783b */ /* 0x000fe40000004200 */
[----:B------:R-:W-:Y:S01]  /*7290*/  FFMA.FTZ R2, R101, UR17, -R20 ;  /* 0x0000001165027c23 */ /* 0x000fe20008010814 */
[----:B------:R1:W-:Y:S01]  /*72a0*/  MUFU.EX2 R174, R7 ;  /* 0x0000000700ae7308 */ /* 0x0003e20000000800 */
[----:B------:R-:W-:Y:S01]  /*72b0*/  LOP3.LUT R10, R13, 0xff, RZ, 0xc0, !PT ;  /* 0x000000ff0d0a7812 */ /* 0x000fe200078ec0ff */
[----:B------:R-:W-:Y:S01]  /*72c0*/  IMAD.U32 R13, RZ, RZ, UR13 ;  /* 0x0000000dff0d7e24 */ /* 0x000fe2000f8e00ff */
[----:B---3--:R-:W-:-:S02]  /*72d0*/  SHF.R.U32.HI R9, RZ, 0x8, R11 ;  /* 0x00000008ff097819 */ /* 0x008fc4000001160b */
[----:B------:R-:W-:Y:S02]  /*72e0*/  LOP3.LUT R11, R8, 0xff, RZ, 0xc0, !PT ;  /* 0x000000ff080b7812 */ /* 0x000fe400078ec0ff */
[----:B------:R-:W-:Y:S01]  /*72f0*/  PRMT R17, R17, 0x5410, R9 ;  /* 0x0000541011117816 */ /* 0x000fe20000000009 */
[----:B------:R-:W-:Y:S01]  /*7300*/  FFMA.FTZ R9, R111, UR17, -R20 ;  /* 0x000000116f097c23 */ /* 0x000fe20008010814 */
[----:B----4-:R-:W-:Y:S01]  /*7310*/  FMNMX.FTZ R6, R6, R16, !PT ;  /* 0x0000001006067209 */ /* 0x010fe20007810000 */
[----:B--2---:R-:W-:Y:S01]  /*7320*/  IMAD.MOV.U32 R111, RZ, RZ, R23 ;  /* 0x000000ffff6f7224 */ /* 0x004fe200078e0017 */
[----:B------:R-:W-:Y:S01]  /*7330*/  SHF.R.U32.HI R8, RZ, 0x18, R8 ;  /* 0x00000018ff087819 */ /* 0x000fe20000011608 */
[----:B------:R2:W-:Y:S01]  /*7340*/  MUFU.EX2 R209, R2 ;  /* 0x0000000200d17308 */ /* 0x0005e20000000800 */
[----:B------:R-:W-:Y:S02]  /*7350*/  PRMT R22, R10, 0x5410, R22 ;  /* 0x000054100a167816 */ /* 0x000fe40000000016 */
[----:B------:R-:W-:-:S02]  /*7360*/  LEA R0, R13, UR13, 0x10 ;  /* 0x0000000d0d007c11 */ /* 0x000fc4000f8e80ff */
[----:B-1----:R-:W-:Y:S02]  /*7370*/  SHF.R.U32.HI R7, RZ, 0x8, R4 ;  /* 0x00000008ff077819 */ /* 0x002fe40000011604 */
[----:B------:R-:W-:Y:S01]  /*7380*/  LOP3.LUT R4, R5, 0xff, RZ, 0xc0, !PT ;  /* 0x000000ff05047812 */ /* 0x000fe200078ec0ff */
[----:B------:R-:W-:Y:S01]  /*7390*/  FFMA.FTZ R5, R106, UR17, -R20 ;  /* 0x000000116a057c23 */ /* 0x000fe20008010814 */
[----:B------:R-:W-:Y:S01]  /*73a0*/  PRMT R23, R11, 0x5410, R7 ;  /* 0x000054100b177816 */ /* 0x000fe20000000007 */
[----:B------:R1:W-:Y:S01]  /*73b0*/  MUFU.EX2 R233, R9 ;  /* 0x0000000900e97308 */ /* 0x0003e20000000800 */
[----:B------:R-:W-:Y:S02]  /*73c0*/  SHF.R.U32.HI R7, RZ, 0x8, R12 ;  /* 0x00000008ff077819 */ /* 0x000fe4000001160c */
[----:B------:R-:W3:Y:S01]  /*73d0*/  SHFL.BFLY PT, R12, R6, 0x1, 0x1f ;  /* 0x0c201f00060c7f89 */ /* 0x000ee200000e0000 */
[----:B------:R-:W-:Y:S02]  /*73e0*/  PRMT R24, R4, 0x5410, R8 ;  /* 0x0000541004187816 */ /* 0x000fe40000000008 */
[----:B------:R-:W-:Y:S01]  /*73f0*/  LOP3.LUT R4, R14, 0xff, RZ, 0xc0, !PT ;  /* 0x000000ff0e047812 */ /* 0x000fe200078ec0ff */
[----:B------:R-:W-:Y:S01]  /*7400*/  FFMA.FTZ R14, R117, UR17, -R15 ;  /* 0x00000011750e7c23 */ /* 0x000fe2000801080f */
[----:B--2---:R-:W-:Y:S01]  /*7410*/  LOP3.LUT R2, R3, 0xffff, RZ, 0xc0, !PT ;  /* 0x0000ffff03027812 */ /* 0x004fe200078ec0ff */
[----:B------:R2:W4:Y:S01]  /*7420*/  MUFU.EX2 R176, R5 ;  /* 0x0000000500b07308 */ /* 0x0005220000000800 */
[----:B------:R-:W-:-:S02]  /*7430*/  PRMT R10, R4, 0x5410, R18 ;  /* 0x00005410040a7816 */ /* 0x000fc40000000012 */
[----:B------:R-:W-:Y:S02]  /*7440*/  SHF.R.U32.HI R4, RZ, 0x10, R3 ;  /* 0x00000010ff047819 */ /* 0x000fe40000011603 */
[----:B------:R-:W-:Y:S01]  /*7450*/  PRMT R11, R19, 0x5410, R7 ;  /* 0x00005410130b7816 */ /* 0x000fe20000000007 */
[----:B------:R-:W-:Y:S01]  /*7460*/  IMAD.WIDE.U32 R18, R25, -0x2daee0ad, RZ ;  /* 0xd2511f5319127825 */ /* 0x000fe200078e00ff */
[----:B------:R-:W-:-:S03]  /*7470*/  SHF.R.U32.HI R7, RZ, 0x8, R2 ;  /* 0x00000008ff077819 */ /* 0x000fc60000011602 */
[--C-:B------:R-:W-:Y:S01]  /*7480*/  FFMA.FTZ R2, R75, UR17, -R20.reuse ;  /* 0x000000114b027c23 */ /* 0x100fe20008010814 */
[----:B-1----:R-:W-:Y:S01]  /*7490*/  LOP3.LUT R9, R3, 0xff, RZ, 0xc0, !PT ;  /* 0x000000ff03097812 */ /* 0x002fe200078ec0ff */
[----:B------:R-:W-:Y:S01]  /*74a0*/  MUFU.EX2 R92, R14 ;  /* 0x0000000e005c7308 */ /* 0x000fe20000000800 */
[----:B------:R-:W-:Y:S02]  /*74b0*/  SHF.R.U32.HI R8, RZ, 0x18, R3 ;  /* 0x00000018ff087819 */ /* 0x000fe40000011603 */
[----:B------:R-:W-:Y:S02]  /*74c0*/  LOP3.LUT R3, R4, 0xff, RZ, 0xc0, !PT ;  /* 0x000000ff04037812 */ /* 0x000fe400078ec0ff */
[----:B------:R-:W-:Y:S01]  /*74d0*/  PRMT R9, R9, 0x5410, R7 ;  /* 0x0000541009097816 */ /* 0x000fe20000000007 */
[----:B--2---:R-:W-:Y:S02]  /*74e0*/  FFMA.FTZ R5, R108, UR17, -R20 ;  /* 0x000000116c057c23 */ /* 0x004fe40008010814 */
[----:B------:R1:W-:Y:S01]  /*74f0*/  MUFU.EX2 R237, R2 ;  /* 0x0000000200ed7308 */ /* 0x0003e20000000800 */
[----:B------:R-:W-:-:S02]  /*7500*/  PRMT R8, R3, 0x5410, R8 ;  /* 0x0000541003087816 */ /* 0x000fc40000000008 */
[----:B------:R-:W-:Y:S02]  /*7510*/  F2FP.F16.F32.PACK_AB R3, R111, R93 ;  /* 0x0000005d6f03723e */ /* 0x000fe400000000ff */
[----:B---3--:R-:W-:Y:S01]  /*7520*/  FMNMX.FTZ R139, R6, R12, !PT ;  /* 0x0000000c068b7209 */ /* 0x008fe20007810000 */
[----:B------:R-:W-:Y:S01]  /*7530*/  IMAD.WIDE.U32 R12, R26, -0x2daee0ad, RZ ;  /* 0xd2511f531a0c7825 */ /* 0x000fe200078e00ff */
[--C-:B------:R-:W-:Y:S01]  /*7540*/  HSET2.LE.AND R7, R10, R0.reuse, PT ;  /* 0x000000000a077233 */ /* 0x100fe20003803000 */
[----:B------:R2:W3:Y:S01]  /*7550*/  MUFU.EX2 R235, R5 ;  /* 0x0000000500eb7308 */ /* 0x0004e20000000800 */
[----:B----4-:R-:W-:Y:S02]  /*7560*/  F2FP.F16.F32.PACK_AB R4, R209, R176 ;  /* 0x000000b0d104723e */ /* 0x010fe400000000ff */
[----:B------:R-:W-:Y:S02]  /*7570*/  HSET2.LE.AND R8, R8, R0, PT ;  /* 0x0000000008087233 */ /* 0x000fe40003803000 */
[----:B------:R-:W-:-:S02]  /*7580*/  LOP3.LUT R7, R7, R4, RZ, 0xc0, !PT ;  /* 0x0000000407077212 */ /* 0x000fc400078ec0ff */
[--C-:B------:R-:W-:Y:S02]  /*7590*/  HSET2.LE.AND R4, R9, R0.reuse, PT ;  /* 0x0000000009047233 */ /* 0x100fe40003803000 */
[--C-:B-1----:R-:W-:Y:S01]  /*75a0*/  HSET2.LE.AND R2, R11, R0.reuse, PT ;  /* 0x000000000b027233 */ /* 0x102fe20003803000 */
[----:B------:R-:W-:Y:S01]  /*75b0*/  FFMA.FTZ R11, R116, UR17, -R15 ;  /* 0x00000011740b7c23 */ /* 0x000fe2000801080f */
[----:B------:R-:W-:Y:S01]  /*75c0*/  LOP3.LUT R16, R19, UR5, R12, 0x96, !PT ;  /* 0x0000000513107c12 */ /* 0x000fe2000f8e960c */
[C---:B------:R-:W-:Y:S01]  /*75d0*/  FMUL.FTZ R12, R139.reuse, UR17 ;  /* 0x000000118b0c7c20 */ /* 0x040fe20008410000 */
[----:B------:R-:W-:Y:S01]  /*75e0*/  FSETP.NEU.FTZ.AND P0, PT, R139, -INF , PT ;  /* 0xff8000008b00780b */ /* 0x000fe20003f1d000 */
[----:B------:R-:W-:Y:S01]  /*75f0*/  MUFU.EX2 R214, R11 ;  /* 0x0000000b00d67308 */ /* 0x000fe20000000800 */
[----:B------:R-:W-:Y:S01]  /*7600*/  LOP3.LUT R6, R2, R3, RZ, 0xc0, !PT ;  /* 0x0000000302067212 */ /* 0x000fe200078ec0ff */
[----:B--2---:R-:W-:Y:S01]  /*7610*/  FFMA.FTZ R5, R80, UR17, -R20 ;  /* 0x0000001150057c23 */ /* 0x004fe20008010814 */
[----:B------:R-:W-:-:S02]  /*7620*/  HSET2.LE.AND R2, R17, R0, PT ;  /* 0x0000000011027233 */ /* 0x000fc40003803000 */
[----:B------:R-:W-:-:S03]  /*7630*/  F2FP.F16.F32.PACK_AB R3, R174, R238 ;  /* 0x000000eeae03723e */ /* 0x000fc600000000ff */
[----:B------:R1:W2:Y:S01]  /*7640*/  MUFU.EX2 R171, R5 ;  /* 0x0000000500ab7308 */ /* 0x0002a20000000800 */
[----:B---3--:R-:W-:Y:S02]  /*7650*/  F2FP.F16.F32.PACK_AB R9, R235, R233 ;  /* 0x000000e9eb09723e */ /* 0x008fe400000000ff */
[----:B------:R-:W-:Y:S01]  /*7660*/  LOP3.LUT R10, R2, R3, RZ, 0xc0, !PT ;  /* 0x00000003020a7212 */ /* 0x000fe200078ec0ff */
[----:B------:R-:W-:Y:S01]  /*7670*/  FFMA.FTZ R2, R82, UR17, -R20 ;  /* 0x0000001152027c23 */ /* 0x000fe20008010814 */
[----:B------:R-:W-:Y:S02]  /*7680*/  FSEL R17, R12, RZ, P0 ;  /* 0x000000ff0c117208 */ /* 0x000fe40000000000 */
[----:B------:R-:W-:Y:S01]  /*7690*/  LOP3.LUT R12, R13, UR7, R48, 0x96, !PT ;  /* 0x000000070d0c7c12 */ /* 0x000fe2000f8e9630 */
[----:B------:R3:W-:Y:S04]  /*76a0*/  MUFU.EX2 R94, R2 ;  /* 0x00000002005e7308 */ /* 0x0007e80000000800 */
[----:B------:R-:W-:-:S04]  /*76b0*/  IMAD.WIDE.U32 R12, R12, -0x326172a9, RZ ;  /* 0xcd9e8d570c0c7825 */ /* 0x000fc800078e00ff */
[----:B-1----:R-:W-:Y:S01]  /*76c0*/  FFMA.FTZ R5, R81, UR17, -R20 ;  /* 0x0000001151057c23 */ /* 0x002fe20008010814 */
[----:B--2---:R-:W-:-:S03]  /*76d0*/  F2FP.F16.F32.PACK_AB R3, R171, R237 ;  /* 0x000000edab03723e */ /* 0x004fc600000000ff */
[----:B------:R1:W2:Y:S01]  /*76e0*/  MUFU.EX2 R89, R5 ;  /* 0x0000000500597308 */ /* 0x0002a20000000800 */
[----:B---3--:R-:W-:-:S05]  /*76f0*/  HSET2.LE.AND R2, R22, R0, PT ;  /* 0x0000000016027233 */ /* 0x008fca0003803000 */
[----:B------:R-:W-:Y:S01]  /*7700*/  LOP3.LUT R11, R2, R3, RZ, 0xc0, !PT ;  /* 0x00000003020b7212 */ /* 0x000fe200078ec0ff */
[----:B------:R-:W-:Y:S01]  /*7710*/  FFMA.FTZ R3, R118, UR17, -R15 ;  /* 0x0000001176037c23 */ /* 0x000fe2000801080f */
[----:B------:R-:W-:-:S03]  /*7720*/  HSET2.LE.AND R2, R24, R0, PT ;  /* 0x0000000018027233 */ /* 0x000fc60003803000 */
[----:B------:R2:W3:Y:S01]  /*7730*/  MUFU.EX2 R207, R3 ;  /* 0x0000000300cf7308 */ /* 0x0004e20000000800 */
[----:B-1----:R-:W-:-:S04]  /*7740*/  F2FP.F16.F32.PACK_AB R5, R211, R210 ;  /* 0x000000d2d305723e */ /* 0x002fc800000000ff */
[----:B------:R-:W-:Y:S02]  /*7750*/  LOP3.LUT R4, R4, R5, RZ, 0xc0, !PT ;  /* 0x0000000504047212 */ /* 0x000fe400078ec0ff */
[----:B------:R-:W-:Y:S02]  /*7760*/  LOP3.LUT R5, R8, R9, RZ, 0xc0, !PT ;  /* 0x0000000908057212 */ /* 0x000fe400078ec0ff */
[----:B------:R-:W-:Y:S02]  /*7770*/  HSET2.LE.AND R8, R23, R0, PT ;  /* 0x0000000017087233 */ /* 0x000fe40003803000 */
[----:B------:R-:W-:-:S03]  /*7780*/  F2FP.F16.F32.PACK_AB R9, R95, R236 ;  /* 0x000000ec5f09723e */ /* 0x000fc600000000ff */
[C---:B------:R-:W-:Y:S01]  /*7790*/  HMMA.16816.F32 R32, R4.reuse, R40, RZ ;  /* 0x000000280420723c */ /* 0x040fe200000018ff */
[----:B--2---:R-:W-:Y:S02]  /*77a0*/  F2FP.F16.F32.PACK_AB R3, R94, R89 ;  /* 0x000000595e03723e */ /* 0x004fe400000000ff */
[----:B------:R-:W-:Y:S02]  /*77b0*/  LOP3.LUT R8, R8, R9, RZ, 0xc0, !PT ;  /* 0x0000000908087212 */ /* 0x000fe400078ec0ff */
[----:B------:R-:W-:Y:S01]  /*77c0*/  LOP3.LUT R9, R2, R3, RZ, 0xc0, !PT ;  /* 0x0000000302097212 */ /* 0x000fe200078ec0ff */
[----:B------:R-:W-:Y:S01]  /*77d0*/  IMAD.WIDE.U32 R2, R16, -0x326172a9, RZ ;  /* 0xcd9e8d5710027825 */ /* 0x000fe200078e00ff */
[C---:B------:R-:W-:Y:S06]  /*77e0*/  HMMA.16816.F32 R28, R4.reuse, R44, RZ ;  /* 0x0000002c041c723c */ /* 0x040fec00000018ff */
[C---:B------:R-:W-:Y:S06]  /*77f0*/  HMMA.16816.F32 R36, R4.reuse, R42, RZ ;  /* 0x0000002a0424723c */ /* 0x040fec00000018ff */
[----:B------:R-:W-:Y:S06]  /*7800*/  HMMA.16816.F32 R24, R4, R46, RZ ;  /* 0x0000002e0418723c */ /* 0x000fec00000018ff */
[C---:B------:R-:W-:Y:S01]  /*7810*/  HMMA.16816.F32 R64, R8.reuse, R56, R32 ;  /* 0x000000380840723c */ /* 0x040fe20000001820 */
[--C-:B------:R-:W-:Y:S01]  /*7820*/  FFMA.FTZ R5, R141, UR17, -R17.reuse ;  /* 0x000000118d057c23 */ /* 0x100fe20008010811 */
[----:B------:R-:W-:Y:S01]  /*7830*/  LOP3.LUT R4, R2, 0xffff, RZ, 0xc0, !PT ;  /* 0x0000ffff02047812 */ /* 0x000fe200078ec0ff */
[----:B------:R-:W-:Y:S01]  /*7840*/  FFMA.FTZ R6, R132, UR17, -R17 ;  /* 0x0000001184067c23 */ /* 0x000fe20008010811 */
[----:B------:R-:W-:Y:S01]  /*7850*/  LOP3.LUT R7, R2, 0xff, RZ, 0xc0, !PT ;  /* 0x000000ff02077812 */ /* 0x000fe200078ec0ff */
[----:B------:R1:W-:Y:S01]  /*7860*/  MUFU.EX2 R212, R5 ;  /* 0x0000000500d47308 */ /* 0x0003e20000000800 */
[----:B------:R-:W-:Y:S01]  /*7870*/  HMMA.16816.F32 R72, R8, R52, R28 ;  /* 0x000000340848723c */ /* 0x000fe2000000181c */
[----:B------:R-:W-:-:S02]  /*7880*/  IMAD.MOV.U32 R132, RZ, RZ, R235 ;  /* 0x000000ffff847224 */ /* 0x000fc400078e00eb */
[----:B------:R-:W-:-:S03]  /*7890*/  IMAD.MOV.U32 R141, RZ, RZ, R237 ;  /* 0x000000ffff8d7224 */ /* 0x000fc600078e00ed */
[C---:B------:R-:W-:Y:S01]  /*78a0*/  HMMA.16816.F32 R80, R8.reuse, R58, R36 ;  /* 0x0000003a0850723c */ /* 0x040fe20000001824 */
[----:B------:R2:W-:Y:S05]  /*78b0*/  MUFU.EX2 R204, R6 ;  /* 0x0000000600cc7308 */ /* 0x0005ea0000000800 */
[----:B------:R-:W-:Y:S01]  /*78c0*/  HMMA.16816.F32 R68, R8, R54, R24 ;  /* 0x000000360844723c */ /* 0x000fe20000001818 */
[----:B-1----:R-:W-:Y:S02]  /*78d0*/  SHF.R.U32.HI R5, RZ, 0x8, R4 ;  /* 0x00000008ff057819 */ /* 0x002fe40000011604 */
[----:B------:R-:W-:Y:S02]  /*78e0*/  SHF.R.U32.HI R4, RZ, 0x10, R2 ;  /* 0x00000010ff047819 */ /* 0x000fe40000011602 */
[----:B------:R-:W-:Y:S01]  /*78f0*/  PRMT R14, R7, 0x5410, R5 ;  /* 0x00005410070e7816 */ /* 0x000fe20000000005 */
[----:B------:R-:W-:Y:S01]  /*7900*/  FFMA.FTZ R5, R122, UR17, -R17 ;  /* 0x000000117a057c23 */ /* 0x000fe20008010811 */
[----:B------:R-:W-:-:S02]  /*7910*/  LOP3.LUT R7, R4, 0xff, RZ, 0xc0, !PT ;  /* 0x000000ff04077812 */ /* 0x000fc400078ec0ff */
[----:B------:R-:W-:Y:S01]  /*7920*/  SHF.R.U32.HI R4, RZ, 0x18, R2 ;  /* 0x00000018ff047819 */ /* 0x000fe20000011602 */
[----:B------:R1:W4:Y:S01]  /*7930*/  MUFU.EX2 R88, R5 ;  /* 0x0000000500587308 */ /* 0x0003220000000800 */
[----:B------:R-:W-:Y:S02]  /*7940*/  LOP3.LUT R2, R3, UR16, R12, 0x96, !PT ;  /* 0x0000001003027c12 */ /* 0x000fe4000f8e960c */
[----:B------:R-:W-:Y:S02]  /*7950*/  PRMT R12, R7, 0x5410, R4 ;  /* 0x00005410070c7816 */ /* 0x000fe40000000004 */
[C---:B------:R-:W-:Y:S02]  /*7960*/  LOP3.LUT R3, R2.reuse, 0xffff, RZ, 0xc0, !PT ;  /* 0x0000ffff02037812 */ /* 0x040fe400078ec0ff */
[----:B------:R-:W-:Y:S02]  /*7970*/  LOP3.LUT R7, R2, 0xff, RZ, 0xc0, !PT ;  /* 0x000000ff02077812 */ /* 0x000fe400078ec0ff */
[----:B------:R-:W-:-:S02]  /*7980*/  SHF.R.U32.HI R4, RZ, 0x10, R2 ;  /* 0x00000010ff047819 */ /* 0x000fc40000011602 */
[----:B--2---:R-:W-:Y:S02]  /*7990*/  SHF.R.U32.HI R6, RZ, 0x18, R2 ;  /* 0x00000018ff067819 */ /* 0x004fe40000011602 */
[----:B------:R-:W-:Y:S02]  /*79a0*/  LOP3.LUT R4, R4, 0xff, RZ, 0xc0, !PT ;  /* 0x000000ff04047812 */ /* 0x000fe400078ec0ff */
[----:B------:R-:W-:Y:S01]  /*79b0*/  HSET2.LE.AND R2, R14, R0, PT ;  /* 0x000000000e027233 */ /* 0x000fe20003803000 */
[----:B-1----:R-:W-:-:S04]  /*79c0*/  FFMA.FTZ R5, R135, UR17, -R17 ;  /* 0x0000001187057c23 */ /* 0x002fc80008010811 */
[----:B------:R1:W2:Y:S02]  /*79d0*/  MUFU.EX2 R213, R5 ;  /* 0x0000000500d57308 */ /* 0x0002a40000000800 */
[----:B-1----:R-:W-:Y:S02]  /*79e0*/  SHF.R.U32.HI R5, RZ, 0x8, R3 ;  /* 0x00000008ff057819 */ /* 0x002fe40000011603 */
[----:B---3--:R-:W-:Y:S02]  /*79f0*/  F2FP.F16.F32.PACK_AB R3, R92, R207 ;  /* 0x000000cf5c03723e */ /* 0x008fe400000000ff */
[----:B------:R-:W-:Y:S02]  /*7a00*/  PRMT R7, R7, 0x5410, R5 ;  /* 0x0000541007077816 */ /* 0x000fe40000000005 */
[----:B------:R-:W-:Y:S02]  /*7a10*/  PRMT R5, R4, 0x5410, R6 ;  /* 0x0000541004057816 */ /* 0x000fe40000000006 */
[----:B------:R-:W-:-:S02]  /*7a20*/  LOP3.LUT R6, R2, R3, RZ, 0xc0, !PT ;  /* 0x0000000302067212 */ /* 0x000fc400078ec0ff */
[--C-:B------:R-:W-:Y:S01]  /*7a30*/  HSET2.LE.AND R4, R7, R0.reuse, PT ;  /* 0x0000000007047233 */ /* 0x100fe20003803000 */
[----:B------:R-:W-:Y:S01]  /*7a40*/  FFMA.FTZ R7, R121, UR17, -R15 ;  /* 0x0000001179077c23 */ /* 0x000fe2000801080f */
[--C-:B------:R-:W-:Y:S02]  /*7a50*/  HSET2.LE.AND R2, R12, R0.reuse, PT ;  /* 0x000000000c027233 */ /* 0x100fe40003803000 */
[----:B----4-:R-:W-:Y:S01]  /*7a60*/  F2FP.F16.F32.PACK_AB R3, R88, R204 ;  /* 0x000000cc5803723e */ /* 0x010fe200000000ff */
[----:B------:R1:W-:Y:S01]  /*7a70*/  MUFU.EX2 R208, R7 ;  /* 0x0000000700d07308 */ /* 0x0003e20000000800 */
[----:B------:R-:W-:Y:S02]  /*7a80*/  HSET2.LE.AND R8, R5, R0, PT ;  /* 0x0000000005087233 */ /* 0x000fe40003803000 */
[----:B------:R-:W-:Y:S02]  /*7a90*/  F2FP.F16.F32.PACK_AB R5, R214, R215 ;  /* 0x000000d7d605723e */ /* 0x000fe400000000ff */
[----:B--2---:R-:W-:-:S02]  /*7aa0*/  F2FP.F16.F32.PACK_AB R9, R213, R212 ;  /* 0x000000d4d509723e */ /* 0x004fc400000000ff */
[----:B------:R-:W-:Y:S02]  /*7ab0*/  LOP3.LUT R4, R4, R5, RZ, 0xc0, !PT ;  /* 0x0000000504047212 */ /* 0x000fe400078ec0ff */
[----:B------:R-:W-:Y:S01]  /*7ac0*/  LOP3.LUT R5, R8, R9, RZ, 0xc0, !PT ;  /* 0x0000000908057212 */ /* 0x000fe200078ec0ff */
[----:B------:R-:W-:-:S04]  /*7ad0*/  FFMA.FTZ R8, R125, UR17, -R17 ;  /* 0x000000117d087c23 */ /* 0x000fc80008010811 */
[----:B------:R-:W-:Y:S01]  /*7ae0*/  MUFU.EX2 R170, R8 ;  /* 0x0000000800aa7308 */ /* 0x000fe20000000800 */
[----:B-1----:R-:W-:Y:S01]  /*7af0*/  LOP3.LUT R7, R2, R3, RZ, 0xc0, !PT ;  /* 0x0000000302077212 */ /* 0x002fe200078ec0ff */
[--C-:B------:R-:W-:Y:S01]  /*7b00*/  FFMA.FTZ R2, R123, UR17, -R15.reuse ;  /* 0x000000117b027c23 */ /* 0x100fe2000801080f */
[----:B------:R-:W-:-:S05]  /*7b10*/  FFMA.FTZ R3, R103, UR17, -R15 ;  /* 0x0000001167037c23 */ /* 0x000fca000801080f */
[----:B------:R1:W-:Y:S01]  /*7b20*/  MUFU.EX2 R133, R2 ;  /* 0x0000000200857308 */ /* 0x0003e20000000800 */
[C---:B------:R-:W-:Y:S07]  /*7b30*/  HMMA.16816.F32 R28, R4.reuse, R40, RZ ;  /* 0x00000028041c723c */ /* 0x040fee00000018ff */
[----:B------:R-:W-:Y:S01]  /*7b40*/  MUFU.EX2 R14, R3 ;  /* 0x00000003000e7308 */ /* 0x000fe20000000800 */
[C---:B------:R-:W-:Y:S06]  /*7b50*/  HMMA.16816.F32 R32, R4.reuse, R42, RZ ;  /* 0x0000002a0420723c */ /* 0x040fec00000018ff */
[----:B------:R-:W-:Y:S01]  /*7b60*/  HMMA.16816.F32 R24, R4, R44, RZ ;  /* 0x0000002c0418723c */ /* 0x000fe200000018ff */
[----:B-1----:R-:W-:-:S04]  /*7b70*/  FFMA.FTZ R2, R102, UR17, -R15 ;  /* 0x0000001166027c23 */ /* 0x002fc8000801080f */
[----:B------:R1:W2:Y:S01]  /*7b80*/  MUFU.EX2 R116, R2 ;  /* 0x0000000200747308 */ /* 0x0002a20000000800 */
[----:B------:R-:W-:Y:S07]  /*7b90*/  HMMA.16816.F32 R36, R4, R46, RZ ;  /* 0x0000002e0424723c */ /* 0x000fee00000018ff */
[----:B------:R-:W-:-:S04]  /*7ba0*/  FFMA.FTZ R5, R119, UR17, -R17 ;  /* 0x0000001177057c23 */ /* 0x000fc80008010811 */
[----:B------:R3:W-:Y:S01]  /*7bb0*/  MUFU.EX2 R117, R5 ;  /* 0x0000000500757308 */ /* 0x0007e20000000800 */
[----:B-1----:R-:W-:-:S05]  /*7bc0*/  LOP3.LUT R2, R13, UR6, R50, 0x96, !PT ;  /* 0x000000060d027c12 */ /* 0x002fca000f8e9632 */
[----:B------:R-:W-:-:S03]  /*7bd0*/  IMAD.WIDE.U32 R2, R2, -0x2daee0ad, RZ ;  /* 0xd2511f5302027825 */ /* 0x000fc600078e00ff */
[C---:B------:R-:W-:Y:S02]  /*7be0*/  LOP3.LUT R4, R2.reuse, 0xffff, RZ, 0xc0, !PT ;  /* 0x0000ffff02047812 */ /* 0x040fe400078ec0ff */
[----:B------:R-:W-:Y:S02]  /*7bf0*/  LOP3.LUT R6, R2, 0xff, RZ, 0xc0, !PT ;  /* 0x000000ff02067812 */ /* 0x000fe400078ec0ff */
[----:B------:R-:W-:Y:S02]  /*7c00*/  SHF.R.U32.HI R4, RZ, 0x8, R4 ;  /* 0x00000008ff047819 */ /* 0x000fe40000011604 */
[----:B------:R-:W-:Y:S02]  /*7c10*/  LOP3.LUT R3, R3, UR15, R18, 0x96, !PT ;  /* 0x0000000f03037c12 */ /* 0x000fe4000f8e9612 */
[----:B------:R-:W-:Y:S01]  /*7c20*/  PRMT R11, R6, 0x5410, R4 ;  /* 0x00005410060b7816 */ /* 0x000fe20000000004 */
[----:B------:R-:W-:Y:S01]  /*7c30*/  FFMA.FTZ R4, R120, UR17, -R17 ;  /* 0x0000001178047c23 */ /* 0x000fe20008010811 */
[----:B------:R-:W-:-:S02]  /*7c40*/  SHF.R.U32.HI R7, RZ, 0x10, R2 ;  /* 0x00000010ff077819 */ /* 0x000fc40000011602 */
[----:B------:R-:W-:Y:S01]  /*7c50*/  SHF.R.U32.HI R8, RZ, 0x18, R2 ;  /* 0x00000018ff087819 */ /* 0x000fe20000011602 */
[----:B------:R1:W4:Y:S01]  /*7c60*/  MUFU.EX2 R121, R4 ;  /* 0x0000000400797308 */ /* 0x0003220000000800 */
[----:B------:R-:W-:Y:S02]  /*7c70*/  LOP3.LUT R2, R3, 0xffff, RZ, 0xc0, !PT ;  /* 0x0000ffff03027812 */ /* 0x000fe400078ec0ff */
[----:B---3--:R-:W-:Y:S01]  /*7c80*/  LOP3.LUT R5, R7, 0xff, RZ, 0xc0, !PT ;  /* 0x000000ff07057812 */ /* 0x008fe200078ec0ff */
[----:B------:R-:W-:Y:S01]  /*7c90*/  FFMA.FTZ R7, R136, UR17, -R17 ;  /* 0x0000001188077c23 */ /* 0x000fe20008010811 */
[----:B------:R-:W-:Y:S02]  /*7ca0*/  SHF.R.U32.HI R6, RZ, 0x8, R2 ;  /* 0x00000008ff067819 */ /* 0x000fe40000011602 */
[----:B------:R-:W-:Y:S01]  /*7cb0*/  SHF.R.U32.HI R2, RZ, 0x10, R3 ;  /* 0x00000010ff027819 */ /* 0x000fe20000011603 */
[----:B------:R3:W3:Y:S01]  /*7cc0*/  MUFU.EX2 R103, R7 ;  /* 0x0000000700677308 */ /* 0x0006e20000000800 */
[----:B------:R-:W-:-:S02]  /*7cd0*/  PRMT R10, R5, 0x5410, R8 ;  /* 0x00005410050a7816 */ /* 0x000fc40000000008 */
[----:B------:R-:W-:Y:S02]  /*7ce0*/  SHF.R.U32.HI R5, RZ, 0x18, R3 ;  /* 0x00000018ff057819 */ /* 0x000fe40000011603 */
[----:B-1----:R-:W-:Y:S02]  /*7cf0*/  LOP3.LUT R4, R3, 0xff, RZ, 0xc0, !PT ;  /* 0x000000ff03047812 */ /* 0x002fe400078ec0ff */
[----:B--2---:R-:W-:Y:S02]  /*7d00*/  F2FP.F16.F32.PACK_AB R3, R14, R116 ;  /* 0x000000740e03723e */ /* 0x004fe400000000ff */
[----:B------:R-:W-:Y:S02]  /*7d10*/  PRMT R9, R4, 0x5410, R6 ;  /* 0x0000541004097816 */ /* 0x000fe40000000006 */
[----:B------:R-:W-:Y:S02]  /*7d20*/  LOP3.LUT R4, R2, 0xff, RZ, 0xc0, !PT ;  /* 0x000000ff02047812 */ /* 0x000fe400078ec0ff */
[----:B------:R-:W-:-:S02]  /*7d30*/  HSET2.LE.AND R2, R11, R0, PT ;  /* 0x000000000b027233 */ /* 0x000fc40003803000 */
[----:B------:R-:W-:Y:S02]  /*7d40*/  PRMT R8, R4, 0x5410, R5 ;  /* 0x0000541004087816 */ /* 0x000fe40000000005 */
[--C-:B------:R-:W-:Y:S02]  /*7d50*/  HSET2.LE.AND R4, R9, R0.reuse, PT ;  /* 0x0000000009047233 */ /* 0x100fe40003803000 */
[----:B------:R-:W-:Y:S02]  /*7d60*/  F2FP.F16.F32.PACK_AB R5, R133, R208 ;  /* 0x000000d08505723e */ /* 0x000fe400000000ff */
[----:B------:R-:W-:Y:S02]  /*7d70*/  LOP3.LUT R6, R2, R3, RZ, 0xc0, !PT ;  /* 0x0000000302067212 */ /* 0x000fe400078ec0ff */
[----:B------:R-:W-:Y:S02]  /*7d80*/  HSET2.LE.AND R2, R10, R0, PT ;  /* 0x000000000a027233 */ /* 0x000fe40003803000 */
[----:B----4-:R-:W-:-:S02]  /*7d90*/  F2FP.F16.F32.PACK_AB R3, R121, R117 ;  /* 0x000000757903723e */ /* 0x010fc400000000ff */
[----:B------:R-:W-:Y:S01]  /*7da0*/  LOP3.LUT R4, R4, R5, RZ, 0xc0, !PT ;  /* 0x0000000504047212 */ /* 0x000fe200078ec0ff */
[----:B------:R-:W-:Y:S01]  /*7db0*/  VIADD R5, R168, 0x1 ;  /* 0x00000001a8057836 */ /* 0x000fe20000000000 */
[----:B---3--:R-:W-:Y:S02]  /*7dc0*/  LOP3.LUT R7, R2, R3, RZ, 0xc0, !PT ;  /* 0x0000000302077212 */ /* 0x008fe400078ec0ff */
[----:B------:R-:W-:Y:S02]  /*7dd0*/  HSET2.LE.AND R2, R8, R0, PT ;  /* 0x0000000008027233 */ /* 0x000fe40003803000 */
[----:B------:R-:W-:Y:S02]  /*7de0*/  LOP3.LUT R8, R91, UR21, R5, 0x96, !PT ;  /* 0x000000155b087c12 */ /* 0x000fe4000f8e9605 */
[----:B------:R-:W-:-:S03]  /*7df0*/  F2FP.F16.F32.PACK_AB R3, R103, R170 ;  /* 0x000000aa6703723e */ /* 0x000fc600000000ff */
[----:B------:R-:W-:Y:S01]  /*7e00*/  IMAD.WIDE.U32 R12, R8, -0x326172a9, RZ ;  /* 0xcd9e8d57080c7825 */ /* 0x000fe200078e00ff */
[----:B------:R-:W-:-:S04]  /*7e10*/  LOP3.LUT R5, R2, R3, RZ, 0xc0, !PT ;  /* 0x0000000302057212 */ /* 0x000fc800078ec0ff */
[----:B------:R-:W-:Y:S02]  /*7e20*/  LOP3.LUT R2, R13, UR14, R78, 0x96, !PT ;  /* 0x0000000e0d027c12 */ /* 0x000fe4000f8e964e */
[----:B------:R-:W-:Y:S01]  /*7e30*/  LOP3.LUT R8, R63, UR12, R12, 0x96, !PT ;  /* 0x0000000c3f087c12 */ /* 0x000fe2000f8e960c */
[----:B------:R-:W-:Y:S01]  /*7e40*/  HMMA.16816.F32 R40, R4, R56, R28 ;  /* 0x000000380428723c */ /* 0x000fe2000000181c */
[----:B------:R-:W1:Y:S01]  /*7e50*/  LDSM.16.MT88.4 R28, [R205+0x4800] ;  /* 0x00480000cd1c783b */ /* 0x000e620000004200 */
[----:B------:R-:W-:-:S04]  /*7e60*/  IMAD.WIDE.U32 R2, R2, -0x2daee0ad, RZ ;  /* 0xd2511f5302027825 */ /* 0x000fc800078e00ff */
[----:B------:R-:W-:Y:S01]  /*7e70*/  IMAD.WIDE.U32 R8, R8, -0x2daee0ad, RZ ;  /* 0xd2511f5308087825 */ /* 0x000fe200078e00ff */
[----:B------:R-:W-:Y:S01]  /*7e80*/  LOP3.LUT R3, R3, UR11, R86, 0x96, !PT ;  /* 0x0000000b03037c12 */ /* 0x000fe2000f8e9656 */
[C---:B------:R-:W-:Y:S03]  /*7e90*/  HMMA.16816.F32 R56, R4.reuse, R58, R32 ;  /* 0x0000003a0438723c */ /* 0x040fe60000001820 */
[----:B------:R-:W-:Y:S01]  /*7ea0*/  LOP3.LUT R9, R9, UR9, R2, 0x96, !PT ;  /* 0x0000000909097c12 */ /* 0x000fe2000f8e9602 */
[----:B------:R-:W-:Y:S02]  /*7eb0*/  IMAD.WIDE.U32 R2, R3, -0x326172a9, RZ ;  /* 0xcd9e8d5703027825 */ /* 0x000fe400078e00ff */
[----:B------:R-:W-:Y:S01]  /*7ec0*/  HMMA.16816.F32 R44, R4, R52, R24 ;  /* 0x00000034042c723c */ /* 0x000fe20000001818 */
[----:B------:R-:W2:Y:S01]  /*7ed0*/  LDSM.16.MT88.4 R24, [R206+0x4800] ;  /* 0x00480000ce18783b */ /* 0x000ea20000004200 */
[----:B------:R-:W-:Y:S01]  /*7ee0*/  IMAD.WIDE.U32 R34, R9, -0x326172a9, RZ ;  /* 0xcd9e8d5709227825 */ /* 0x000fe200078e00ff */
[----:B------:R-:W-:-:S03]  /*7ef0*/  LOP3.LUT R3, R3, UR10, R62, 0x96, !PT ;  /* 0x0000000a03037c12 */ /* 0x000fc6000f8e963e */
[----:B------:R-:W-:Y:S01]  /*7f00*/  HMMA.16816.F32 R48, R4, R54, R36 ;  /* 0x000000360430723c */ /* 0x000fe20000001824 */
[----:B------:R-:W-:Y:S01]  /*7f10*/  LOP3.LUT R9, R35, UR8, R2, 0x96, !PT ;  /* 0x0000000823097c12 */ /* 0x000fe2000f8e9602 */
[----:B------:R-:W-:-:S04]  /*7f20*/  FFMA.FTZ R2, R124, UR17, -R21 ;  /* 0x000000117c027c23 */ /* 0x000fc80008010815 */
[----:B------:R3:W-:Y:S01]  /*7f30*/  MUFU.EX2 R175, R2 ;  /* 0x0000000200af7308 */ /* 0x0007e20000000800 */
[----:B------:R-:W-:-:S04]  /*7f40*/  IMAD.WIDE.U32 R32, R9, -0x2daee0ad, RZ ;  /* 0xd2511f5309207825 */ /* 0x000fc800078e00ff */
[--C-:B------:R-:W-:Y:S01]  /*7f50*/  FFMA.FTZ R4, R99, UR17, -R21.reuse ;  /* 0x0000001163047c23 */ /* 0x100fe20008010815 */
[----:B------:R-:W-:Y:S01]  /*7f60*/  FFMA.FTZ R5, R98, UR17, -R21 ;  /* 0x0000001162057c23 */ /* 0x000fe20008010815 */
[----:B------:R-:W-:Y:S02]  /*7f70*/  IMAD.MOV.U32 R98, RZ, RZ, R94 ;  /* 0x000000ffff627224 */ /* 0x000fe400078e005e */
[----:B------:R-:W-:Y:S01]  /*7f80*/  IMAD.MOV.U32 R99, RZ, RZ, R95 ;  /* 0x000000ffff637224 */ /* 0x000fe200078e005f */
[----:B------:R4:W-:Y:S08]  /*7f90*/  MUFU.EX2 R123, R4 ;  /* 0x00000004007b7308 */ /* 0x0009f00000000800 */
[----:B------:R1:W-:Y:S01]  /*7fa0*/  MUFU.EX2 R106, R5 ;  /* 0x00000005006a7308 */ /* 0x0003e20000000800 */
[----:B---3--:R-:W-:-:S03]  /*7fb0*/  IMAD.WIDE.U32 R2, R3, -0x2daee0ad, RZ ;  /* 0xd2511f5303027825 */ /* 0x008fc600078e00ff */
[----:B------:R-:W-:Y:S02]  /*7fc0*/  LOP3.LUT R2, R33, UR5, R2, 0x96, !PT ;  /* 0x0000000521027c12 */ /* 0x000fe4000f8e9602 */
[----:B----4-:R-:W-:-:S03]  /*7fd0*/  LOP3.LUT R4, R3, UR7, R8, 0x96, !PT ;  /* 0x0000000703047c12 */ /* 0x010fc6000f8e9608 */
[----:B------:R-:W-:-:S04]  /*7fe0*/  IMAD.WIDE.U32 R2, R2, -0x326172a9, RZ ;  /* 0xcd9e8d5702027825 */ /* 0x000fc800078e00ff */
[----:B------:R-:W-:Y:S01]  /*7ff0*/  IMAD.WIDE.U32 R18, R4, -0x326172a9, RZ ;  /* 0xcd9e8d5704127825 */ /* 0x000fe200078e00ff */
[----:B------:R-:W-:-:S03]  /*8000*/  LOP3.LUT R4, R2, 0xffff, RZ, 0xc0, !PT ;  /* 0x0000ffff02047812 */ /* 0x000fc600078ec0ff */
[----:B-1----:R-:W-:Y:S01]  /*8010*/  FFMA.FTZ R5, R96, UR17, -R21 ;  /* 0x0000001160057c23 */ /* 0x002fe20008010815 */
[----:B------:R-:W-:Y:S02]  /*8020*/  LOP3.LUT R8, R2, 0xff, RZ, 0xc0, !PT ;  /* 0x000000ff02087812 */ /* 0x000fe400078ec0ff */
[--C-:B------:R-:W-:Y:S01]  /*8030*/  SHF.R.U32.HI R7, RZ, 0x10, R2.reuse ;  /* 0x00000010ff077819 */ /* 0x100fe20000011602 */
[----:B------:R1:W3:Y:S01]  /*8040*/  MUFU.EX2 R108, R5 ;  /* 0x00000005006c7308 */ /* 0x0002e20000000800 */
[----:B------:R-:W-:Y:S02]  /*8050*/  SHF.R.U32.HI R6, RZ, 0x18, R2 ;  /* 0x00000018ff067819 */ /* 0x000fe40000011602 */
[----:B------:R-:W-:Y:S01]  /*8060*/  LOP3.LUT R2, R3, UR16, R18, 0x96, !PT ;  /* 0x0000001003027c12 */ /* 0x000fe2000f8e9612 */
[----:B------:R-:W-:-:S04]  /*8070*/  FFMA.FTZ R3, R128, UR17, -R20 ;  /* 0x0000001180037c23 */ /* 0x000fc80008010814 */
[----:B------:R4:W-:Y:S01]  /*8080*/  MUFU.EX2 R118, R3 ;  /* 0x0000000300767308 */ /* 0x0009e20000000800 */
[----:B-1----:R-:W-:Y:S02]  /*8090*/  SHF.R.U32.HI R5, RZ, 0x8, R4 ;  /* 0x00000008ff057819 */ /* 0x002fe40000011604 */
[----:B------:R-:W-:Y:S01]  /*80a0*/  LOP3.LUT R4, R7, 0xff, RZ, 0xc0, !PT ;  /* 0x000000ff07047812 */ /* 0x000fe200078ec0ff */
[----:B------:R-:W-:Y:S01]  /*80b0*/  FFMA.FTZ R7, R114, UR17, -R20 ;  /* 0x0000001172077c23 */ /* 0x000fe20008010814 */
[----:B------:R-:W-:Y:S01]  /*80c0*/  PRMT R10, R8, 0x5410, R5 ;  /* 0x00005410080a7816 */ /* 0x000fe20000000005 */
[----:B------:R-:W-:Y:S01]  /*80d0*/  IMAD.MOV.U32 R114, RZ, RZ, R93 ;  /* 0x000000ffff727224 */ /* 0x000fe200078e005d */
[----:B------:R-:W-:Y:S01]  /*80e0*/  PRMT R9, R4, 0x5410, R6 ;  /* 0x0000541004097816 */ /* 0x000fe20000000006 */
[----:B------:R-:W-:Y:S01]  /*80f0*/  MUFU.EX2 R101, R7 ;  /* 0x0000000700657308 */ /* 0x000fe20000000800 */
[----:B----4-:R-:W-:Y:S02]  /*8100*/  LOP3.LUT R3, R2, 0xffff, RZ, 0xc0, !PT ;  /* 0x0000ffff02037812 */ /* 0x010fe400078ec0ff */
[----:B------:R-:W-:-:S02]  /*8110*/  SHF.R.U32.HI R4, RZ, 0x10, R2 ;  /* 0x00000010ff047819 */ /* 0x000fc40000011602 */
[----:B------:R-:W-:Y:S02]  /*8120*/  SHF.R.U32.HI R6, RZ, 0x8, R3 ;  /* 0x00000008ff067819 */ /* 0x000fe40000011603 */
[----:B------:R-:W-:Y:S02]  /*8130*/  LOP3.LUT R5, R2, 0xff, RZ, 0xc0, !PT ;  /* 0x000000ff02057812 */ /* 0x000fe400078ec0ff */
[----:B------:R-:W-:Y:S02]  /*8140*/  SHF.R.U32.HI R3, RZ, 0x18, R2 ;  /* 0x00000018ff037819 */ /* 0x000fe40000011602 */
[----:B------:R-:W-:Y:S01]  /*8150*/  LOP3.LUT R2, R4, 0xff, RZ, 0xc0, !PT ;  /* 0x000000ff04027812 */ /* 0x000fe200078ec0ff */
[----:B------:R-:W-:Y:S01]  /*8160*/  FFMA.FTZ R4, R97, UR17, -R20 ;  /* 0x0000001161047c23 */ /* 0x000fe20008010814 */
[----:B------:R-:W-:Y:S02]  /*8170*/  PRMT R5, R5, 0x5410, R6 ;  /* 0x0000541005057816 */ /* 0x000fe40000000006 */
[----:B------:R-:W-:Y:S01]  /*8180*/  PRMT R8, R2, 0x5410, R3 ;  /* 0x0000541002087816 */ /* 0x000fe20000000003 */
[----:B------:R-:W1:Y:S01]  /*8190*/  MUFU.EX2 R102, R4 ;  /* 0x0000000400667308 */ /* 0x000e620000000800 */
[----:B------:R-:W-:Y:S01]  /*81a0*/  FFMA.FTZ R3, R115, UR17, -R20 ;  /* 0x0000001173037c23 */ /* 0x000fe20008010814 */
[----:B------:R-:W-:-:S06]  /*81b0*/  HSET2.LE.AND R2, R10, R0, PT ;  /* 0x000000000a027233 */ /* 0x000fcc0003803000 */
[----:B------:R3:W4:Y:S02]  /*81c0*/  MUFU.EX2 R177, R3 ;  /* 0x0000000300b17308 */ /* 0x0007240000000800 */
        /* <DEDUP_REMOVED lines=9> */
[----:B----4-:R-:W-:-:S04]  /*8260*/  F2FP.F16.F32.PACK_AB R3, R177, R118 ;  /* 0x00000076b103723e */ /* 0x010fc800000000ff */
        /* <DEDUP_REMOVED lines=8> */
[----:B------:R-:W-:Y:S01]  /*82f0*/  LOP3.LUT R4, R61, UR12, R12, 0x96, !PT ;  /* 0x0000000c3d047c12 */ /* 0x000fe2000f8e960c */
[----:B------:R-:W-:-:S04]  /*8300*/  FFMA.FTZ R6, R150, UR17, -R15 ;  /* 0x0000001196067c23 */ /* 0x000fc8000801080f */
[----:B------:R-:W-:Y:S01]  /*8310*/  IMAD.WIDE.U32 R4, R4, -0x2daee0ad, RZ ;  /* 0xd2511f5304047825 */ /* 0x000fe200078e00ff */
[----:B------:R1:W2:Y:S04]  /*8320*/  MUFU.EX2 R240, R6 ;  /* 0x0000000600f07308 */ /* 0x0002a80000000800 */
        /* <DEDUP_REMOVED lines=9> */
[--C-:B------:R-:W-:Y:S01]  /*83c0*/  FFMA.FTZ R3, R144, UR17, -R15.reuse ;  /* 0x0000001190037c23 */ /* 0x100fe2000801080f */
[----:B------:R-:W-:Y:S01]  /*83d0*/  FFMA.FTZ R5, R143, UR17, -R15 ;  /* 0x000000118f057c23 */ /* 0x000fe2000801080f */
[----:B------:R-:W-:Y:S01]  /*83e0*/  MUFU.EX2 R96, R6 ;  /* 0x0000000600607308 */ /* 0x000fe20000000800 */
[----:B------:R-:W-:Y:S01]  /*83f0*/  LOP3.LUT R2, R23, UR5, R2, 0x96, !PT ;  /* 0x0000000517027c12 */ /* 0x000fe2000f8e9602 */
[----:B------:R-:W-:-:S04]  /*8400*/  IMAD.WIDE.U32 R10, R7, -0x326172a9, RZ ;  /* 0xcd9e8d57070a7825 */ /* 0x000fc800078e00ff */
[----:B--2---:R-:W-:Y:S02]  /*8410*/  IMAD.MOV.U32 R144, RZ, RZ, R240 ;  /* 0x000000ffff907224 */ /* 0x004fe400078e00f0 */
[----:B------:R1:W-:Y:S08]  /*8420*/  MUFU.EX2 R81, R3 ;  /* 0x0000000300517308 */ /* 0x0003f00000000800 */
[----:B------:R2:W-:Y:S01]  /*8430*/  MUFU.EX2 R80, R5 ;  /* 0x0000000500507308 */ /* 0x0005e20000000800 */
[----:B-1----:R-:W-:-:S03]  /*8440*/  IMAD.WIDE.U32 R2, R2, -0x326172a9, RZ ;  /* 0xcd9e8d5702027825 */ /* 0x002fc600078e00ff */
[C---:B------:R-:W-:Y:S02]  /*8450*/  LOP3.LUT R4, R2.reuse, 0xffff, RZ, 0xc0, !PT ;  /* 0x0000ffff02047812 */ /* 0x040fe400078ec0ff */
[----:B------:R-:W-:Y:S02]  /*8460*/  SHF.R.U32.HI R6, RZ, 0x18, R2 ;  /* 0x00000018ff067819 */ /* 0x000fe40000011602 */
[----:B--2---:R-:W-:Y:S02]  /*8470*/  SHF.R.U32.HI R5, RZ, 0x8, R4 ;  /* 0x00000008ff057819 */ /* 0x004fe40000011604 */
[----:B------:R-:W-:-:S04]  /*8480*/  LOP3.LUT R4, R2, 0xff, RZ, 0xc0, !PT ;  /* 0x000000ff02047812 */ /* 0x000fc800078ec0ff */
[----:B------:R-:W-:Y:S01]  /*8490*/  PRMT R9, R4, 0x5410, R5 ;  /* 0x0000541004097816 */ /* 0x000fe20000000005 */
[----:B------:R-:W-:Y:S01]  /*84a0*/  FFMA.FTZ R5, R145, UR17, -R17 ;  /* 0x0000001191057c23 */ /* 0x000fe20008010811 */
[----:B------:R-:W-:Y:S01]  /*84b0*/  SHF.R.U32.HI R4, RZ, 0x10, R2 ;  /* 0x00000010ff047819 */ /* 0x000fe20000011602 */
[----:B------:R-:W-:Y:S01]  /*84c0*/  IMAD.MOV.U32 R145, RZ, RZ, R121 ;  /* 0x000000ffff917224 */ /* 0x000fe200078e0079 */
[----:B------:R-:W-:Y:S01]  /*84d0*/  LOP3.LUT R2, R3, UR16, R10, 0x96, !PT ;  /* 0x0000001003027c12 */ /* 0x000fe2000f8e960a */
[----:B------:R1:W2:Y:S01]  /*84e0*/  MUFU.EX2 R16, R5 ;  /* 0x0000000500107308 */ /* 0x0002a20000000800 */
[----:B------:R-:W-:Y:S01]  /*84f0*/  LOP3.LUT R3, R4, 0xff, RZ, 0xc0, !PT ;  /* 0x000000ff04037812 */ /* 0x000fe200078ec0ff */
[----:B------:R-:W-:Y:S01]  /*8500*/  FFMA.FTZ R4, R137, UR17, -R17 ;  /* 0x0000001189047c23 */ /* 0x000fe20008010811 */
[----:B------:R-:W-:Y:S02]  /*8510*/  LOP3.LUT R7, R2, 0xff, RZ, 0xc0, !PT ;  /* 0x000000ff02077812 */ /* 0x000fe400078ec0ff */
[----:B------:R-:W-:-:S02]  /*8520*/  PRMT R8, R3, 0x5410, R6 ;  /* 0x0000541003087816 */ /* 0x000fc40000000006 */
[----:B------:R-:W-:Y:S01]  /*8530*/  LOP3.LUT R3, R2, 0xffff, RZ, 0xc0, !PT ;  /* 0x0000ffff02037812 */ /* 0x000fe200078ec0ff */
[----:B------:R3:W4:Y:S01]  /*8540*/  MUFU.EX2 R97, R4 ;  /* 0x0000000400617308 */ /* 0x0007220000000800 */
[----:B------:R-:W-:Y:S02]  /*8550*/  SHF.R.U32.HI R6, RZ, 0x18, R2 ;  /* 0x00000018ff067819 */ /* 0x000fe40000011602 */
[----:B-1----:R-:W-:Y:S01]  /*8560*/  SHF.R.U32.HI R5, RZ, 0x8, R3 ;  /* 0x00000008ff057819 */ /* 0x002fe20000011603 */
[----:B------:R-:W-:Y:S01]  /*8570*/  FFMA.FTZ R3, R158, UR17, -R17 ;  /* 0x000000119e037c23 */ /* 0x000fe20008010811 */
[----:B--2---:R-:W-:Y:S02]  /*8580*/  IMAD.MOV.U32 R158, RZ, RZ, R16 ;  /* 0x000000ffff9e7224 */ /* 0x004fe400078e0010 */
[----:B------:R-:W-:Y:S01]  /*8590*/  IMAD.MOV.U32 R16, RZ, RZ, R238 ;  /* 0x000000ffff107224 */ /* 0x000fe200078e00ee */
[----:B------:R1:W-:Y:S01]  /*85a0*/  MUFU.EX2 R150, R3 ;  /* 0x0000000300967308 */ /* 0x0003e20000000800 */
[----:B---3--:R-:W-:-:S04]  /*85b0*/  SHF.R.U32.HI R4, RZ, 0x10, R2 ;  /* 0x00000010ff047819 */ /* 0x008fc80000011602 */
[----:B------:R-:W-:Y:S02]  /*85c0*/  LOP3.LUT R2, R4, 0xff, RZ, 0xc0, !PT ;  /* 0x000000ff04027812 */ /* 0x000fe400078ec0ff */
[----:B------:R-:W-:Y:S02]  /*85d0*/  PRMT R4, R7, 0x5410, R5 ;  /* 0x0000541007047816 */ /* 0x000fe40000000005 */
[----:B------:R-:W-:Y:S02]  /*85e0*/  PRMT R5, R2, 0x5410, R6 ;  /* 0x0000541002057816 */ /* 0x000fe40000000006 */
[----:B------:R-:W-:Y:S01]  /*85f0*/  HSET2.LE.AND R2, R9, R0, PT ;  /* 0x0000000009027233 */ /* 0x000fe20003803000 */
[----:B-1----:R-:W-:Y:S01]  /*8600*/  FFMA.FTZ R3, R151, UR17, -R17 ;  /* 0x0000001197037c23 */ /* 0x002fe20008010811 */
[----:B------:R-:W-:-:S03]  /*8610*/  IMAD.MOV.U32 R151, RZ, RZ, R14 ;  /* 0x000000ffff977224 */ /* 0x000fc600078e000e */
[----:B------:R1:W2:Y:S02]  /*8620*/  MUFU.EX2 R247, R3 ;  /* 0x0000000300f77308 */ /* 0x0002a40000000800 */
[----:B-1----:R-:W-:-:S04]  /*8630*/  F2FP.F16.F32.PACK_AB R3, R96, R80 ;  /* 0x000000506003723e */ /* 0x002fc800000000ff */
[----:B------:R-:W-:Y:S02]  /*8640*/  LOP3.LUT R6, R2, R3, RZ, 0xc0, !PT ;  /* 0x0000000302067212 */ /* 0x000fe400078ec0ff */
[----:B------:R-:W-:Y:S02]  /*8650*/  HSET2.LE.AND R2, R8, R0, PT ;  /* 0x0000000008027233 */ /* 0x000fe40003803000 */
[----:B----4-:R-:W-:-:S04]  /*8660*/  F2FP.F16.F32.PACK_AB R3, R97, R158 ;  /* 0x0000009e6103723e */ /* 0x010fc800000000ff */
        /* <DEDUP_REMOVED lines=8> */
[----:B------:R-:W-:-:S03]  /*86f0*/  FFMA.FTZ R3, R142, UR17, -R21 ;  /* 0x000000118e037c23 */ /* 0x000fc60008010815 */
[----:B------:R1:W-:Y:S02]  /*8700*/  MUFU.EX2 R246, R2 ;  /* 0x0000000200f67308 */ /* 0x0003e40000000800 */
[C---:B------:R-:W-:Y:S06]  /*8710*/  HMMA.16816.F32 R40, R4.reuse, R28, R40 ;  /* 0x0000001c0428723c */ /* 0x040fec0000001828 */
[C---:B------:R-:W-:Y:S01]  /*8720*/  HMMA.16816.F32 R36, R4.reuse, R30, R56 ;  /* 0x0000001e0424723c */ /* 0x040fe20000001838 */
[----:B------:R2:W-:Y:S01]  /*8730*/  MUFU.EX2 R243, R3 ;  /* 0x0000000300f37308 */ /* 0x0005e20000000800 */
[----:B------:R-:W-:Y:S04]  /*8740*/  LDSM.16.MT88.4 R28, [R206+0x4c00] ;  /* 0x004c0000ce1c783b */ /* 0x000fe80000004200 */
[----:B------:R-:W-:Y:S01]  /*8750*/  HMMA.16816.F32 R44, R4, R24, R44 ;  /* 0x00000018042c723c */ /* 0x000fe2000000182c */
[----:B-1----:R-:W-:-:S05]  /*8760*/  LOP3.LUT R2, R19, UR6, R34, 0x96, !PT ;  /* 0x0000000613027c12 */ /* 0x002fca000f8e9622 */
[----:B------:R-:W-:Y:S01]  /*8770*/  HMMA.16816.F32 R48, R4, R26, R48 ;  /* 0x0000001a0430723c */ /* 0x000fe20000001830 */
[----:B------:R-:W1:Y:S01]  /*8780*/  LDSM.16.MT88.4 R24, [R205+0x4c00] ;  /* 0x004c0000cd18783b */ /* 0x000e620000004200 */
[----:B--2---:R-:W-:-:S05]  /*8790*/  IMAD.WIDE.U32 R2, R2, -0x2daee0ad, RZ ;  /* 0xd2511f5302027825 */ /* 0x004fca00078e00ff */
[--C-:B------:R-:W-:Y:S01]  /*87a0*/  FFMA.FTZ R4, R127, UR17, -R21.reuse ;  /* 0x000000117f047c23 */ /* 0x100fe20008010815 */
[----:B------:R-:W-:-:S03]  /*87b0*/  FFMA.FTZ R5, R126, UR17, -R21 ;  /* 0x000000117e057c23 */ /* 0x000fc60008010815 */
[----:B------:R2:W-:Y:S01]  /*87c0*/  MUFU.EX2 R244, R4 ;  /* 0x0000000400f47308 */ /* 0x0005e20000000800 */
[----:B------:R-:W-:Y:S02]  /*87d0*/  LOP3.LUT R7, R2, 0xff, RZ, 0xc0, !PT ;  /* 0x000000ff02077812 */ /* 0x000fe400078ec0ff */
[----:B------:R-:W-:-:S05]  /*87e0*/  SHF.R.U32.HI R9, RZ, 0x18, R2 ;  /* 0x00000018ff097819 */ /* 0x000fca0000011602 */
[----:B------:R3:W4:Y:S01]  /*87f0*/  MUFU.EX2 R245, R5 ;  /* 0x0000000500f57308 */ /* 0x0007220000000800 */
[----:B--2---:R-:W-:Y:S02]  /*8800*/  LOP3.LUT R4, R2, 0xffff, RZ, 0xc0, !PT ;  /* 0x0000ffff02047812 */ /* 0x004fe400078ec0ff */
[----:B------:R-:W-:Y:S02]  /*8810*/  LOP3.LUT R3, R3, UR15, R32, 0x96, !PT ;  /* 0x0000000f03037c12 */ /* 0x000fe4000f8e9620 */
[----:B------:R-:W-:Y:S01]  /*8820*/  SHF.R.U32.HI R6, RZ, 0x8, R4 ;  /* 0x00000008ff067819 */ /* 0x000fe20000011604 */
[----:B------:R-:W-:Y:S01]  /*8830*/  FFMA.FTZ R4, R129, UR17, -R20 ;  /* 0x0000001181047c23 */ /* 0x000fe20008010814 */
[----:B------:R-:W-:Y:S02]  /*8840*/  LOP3.LUT R8, R3, 0xff, RZ, 0xc0, !PT ;  /* 0x000000ff03087812 */ /* 0x000fe400078ec0ff */
[----:B---3--:R-:W-:Y:S01]  /*8850*/  SHF.R.U32.HI R5, RZ, 0x10, R2 ;  /* 0x00000010ff057819 */ /* 0x008fe20000011602 */
[----:B------:R2:W-:Y:S01]  /*8860*/  MUFU.EX2 R242, R4 ;  /* 0x0000000400f27308 */ /* 0x0005e20000000800 */
[----:B------:R-:W-:Y:S01]  /*8870*/  PRMT R10, R7, 0x5410, R6 ;  /* 0x00005410070a7816 */ /* 0x000fe20000000006 */
[----:B------:R-:W-:Y:S01]  /*8880*/  FFMA.FTZ R6, R130, UR17, -R20 ;  /* 0x0000001182067c23 */ /* 0x000fe20008010814 */
[----:B------:R-:W-:-:S02]  /*8890*/  LOP3.LUT R2, R3, 0xffff, RZ, 0xc0, !PT ;  /* 0x0000ffff03027812 */ /* 0x000fc400078ec0ff */
[----:B------:R-:W-:Y:S02]  /*88a0*/  LOP3.LUT R7, R5, 0xff, RZ, 0xc0, !PT ;  /* 0x000000ff05077812 */ /* 0x000fe400078ec0ff */
[--C-:B------:R-:W-:Y:S01]  /*88b0*/  SHF.R.U32.HI R5, RZ, 0x10, R3.reuse ;  /* 0x00000010ff057819 */ /* 0x100fe20000011603 */
[----:B------:R-:W3:Y:S01]  /*88c0*/  MUFU.EX2 R241, R6 ;  /* 0x0000000600f17308 */ /* 0x000ee20000000800 */
[----:B--2---:R-:W-:Y:S02]  /*88d0*/  SHF.R.U32.HI R4, RZ, 0x18, R3 ;  /* 0x00000018ff047819 */ /* 0x004fe40000011603 */
[----:B------:R-:W-:Y:S02]  /*88e0*/  SHF.R.U32.HI R3, RZ, 0x8, R2 ;  /* 0x00000008ff037819 */ /* 0x000fe40000011602 */
[----:B------:R-:W-:Y:S02]  /*88f0*/  LOP3.LUT R2, R5, 0xff, RZ, 0xc0, !PT ;  /* 0x000000ff05027812 */ /* 0x000fe400078ec0ff */
[----:B------:R-:W-:Y:S01]  /*8900*/  PRMT R8, R8, 0x5410, R3 ;  /* 0x0000541008087816 */ /* 0x000fe20000000003 */
[----:B------:R-:W-:Y:S01]  /*8910*/  FFMA.FTZ R3, R146, UR17, -R20 ;  /* 0x0000001192037c23 */ /* 0x000fe20008010814 */
[----:B------:R-:W-:Y:S01]  /*8920*/  PRMT R5, R7, 0x5410, R9 ;  /* 0x0000541007057816 */ /* 0x000fe20000000009 */
[----:B------:R-:W-:Y:S01]  /*8930*/  IMAD.MOV.U32 R146, RZ, RZ, R16 ;  /* 0x000000ffff927224 */ /* 0x000fe200078e0010 */
[----:B------:R-:W-:Y:S01]  /*8940*/  PRMT R9, R2, 0x5410, R4 ;  /* 0x0000541002097816 */ /* 0x000fe20000000004 */
[----:B------:R-:W-:Y:S01]  /*8950*/  FFMA.FTZ R4, R154, UR17, -R20 ;  /* 0x000000119a047c23 */ /* 0x000fe20008010814 */
[----:B------:R-:W-:Y:S01]  /*8960*/  IMAD.MOV.U32 R154, RZ, RZ, R89 ;  /* 0x000000ffff9a7224 */ /* 0x000fe200078e0059 */
[----:B------:R-:W-:Y:S01]  /*8970*/  HSET2.LE.AND R2, R10, R0, PT ;  /* 0x000000000a027233 */ /* 0x000fe20003803000 */
[----:B------:R4:W-:Y:S01]  /*8980*/  MUFU.EX2 R240, R3 ;  /* 0x0000000300f07308 */ /* 0x0009e20000000800 */
[----:B------:R-:W-:-:S07]  /*8990*/  IMAD.MOV.U32 R89, RZ, RZ, R239 ;  /* 0x000000ffff597224 */ /* 0x000fce00078e00ef */
[----:B------:R2:W1:Y:S01]  /*89a0*/  MUFU.EX2 R239, R4 ;  /* 0x0000000400ef7308 */ /* 0x0004620000000800 */
[----:B----4-:R-:W-:-:S04]  /*89b0*/  F2FP.F16.F32.PACK_AB R3, R245, R244 ;  /* 0x000000f4f503723e */ /* 0x010fc800000000ff */
[----:B------:R-:W-:Y:S02]  /*89c0*/  LOP3.LUT R6, R2, R3, RZ, 0xc0, !PT ;  /* 0x0000000302067212 */ /* 0x000fe400078ec0ff */
[----:B------:R-:W-:Y:S02]  /*89d0*/  HSET2.LE.AND R2, R5, R0, PT ;  /* 0x0000000005027233 */ /* 0x000fe40003803000 */
[----:B---3--:R-:W-:-:S04]  /*89e0*/  F2FP.F16.F32.PACK_AB R3, R241, R242 ;  /* 0x000000f2f103723e */ /* 0x008fc800000000ff */
[----:B------:R-:W-:Y:S02]  /*89f0*/  LOP3.LUT R7, R2, R3, RZ, 0xc0, !PT ;  /* 0x0000000302077212 */ /* 0x000fe400078ec0ff */
[----:B------:R-:W-:Y:S02]  /*8a00*/  HSET2.LE.AND R2, R8, R0, PT ;  /* 0x0000000008027233 */ /* 0x000fe40003803000 */
[----:B------:R-:W-:-:S04]  /*8a10*/  F2FP.F16.F32.PACK_AB R3, R243, R246 ;  /* 0x000000f6f303723e */ /* 0x000fc800000000ff */
[----:B--2---:R-:W-:Y:S02]  /*8a20*/  LOP3.LUT R4, R2, R3, RZ, 0xc0, !PT ;  /* 0x0000000302047212 */ /* 0x004fe400078ec0ff */
[----:B------:R-:W-:Y:S02]  /*8a30*/  HSET2.LE.AND R2, R9, R0, PT ;  /* 0x0000000009027233 */ /* 0x000fe40003803000 */
[----:B-1----:R-:W-:-:S04]  /*8a40*/  F2FP.F16.F32.PACK_AB R3, R240, R239 ;  /* 0x000000eff003723e */ /* 0x002fc800000000ff */
[----:B------:R-:W-:Y:S01]  /*8a50*/  LOP3.LUT R5, R2, R3, RZ, 0xc0, !PT ;  /* 0x0000000302057212 */ /* 0x000fe200078ec0ff */
[--C-:B------:R-:W-:Y:S01]  /*8a60*/  FFMA.FTZ R2, R162, UR17, -R15.reuse ;  /* 0x00000011a2027c23 */ /* 0x100fe2000801080f */
[----:B------:R-:W-:Y:S01]  /*8a70*/  FFMA.FTZ R3, R148, UR17, -R15 ;  /* 0x0000001194037c23 */ /* 0x000fe2000801080f */
[----:B------:R-:W-:Y:S02]  /*8a80*/  IMAD.MOV.U32 R162, RZ, RZ, R117 ;  /* 0x000000ffffa27224 */ /* 0x000fe400078e0075 */
[----:B------:R1:W-:Y:S01]  /*8a90*/  MUFU.EX2 R235, R2 ;  /* 0x0000000200eb7308 */ /* 0x0003e20000000800 */
[----:B------:R-:W-:Y:S01]  /*8aa0*/  IMAD.MOV.U32 R148, RZ, RZ, R116 ;  /* 0x000000ffff947224 */ /* 0x000fe200078e0074 */
[C---:B------:R-:W-:Y:S06]  /*8ab0*/  HMMA.16816.F32 R56, R4.reuse, R26, R52 ;  /* 0x0000001a0438723c */ /* 0x040fec0000001834 */
[C---:B------:R-:W-:Y:S06]  /*8ac0*/  HMMA.16816.F32 R64, R4.reuse, R24, R64 ;  /* 0x000000180440723c */ /* 0x040fec0000001840 */
[----:B------:R-:W-:Y:S01]  /*8ad0*/  HMMA.16816.F32 R52, R4, R28, R72 ;  /* 0x0000001c0434723c */ /* 0x000fe20000001848 */
[----:B-1----:R-:W-:Y:S01]  /*8ae0*/  FFMA.FTZ R2, R155, UR17, -R15 ;  /* 0x000000119b027c23 */ /* 0x002fe2000801080f */
[----:B------:R-:W-:-:S02]  /*8af0*/  IMAD.MOV.U32 R155, RZ, RZ, R236 ;  /* 0x000000ffff9b7224 */ /* 0x000fc400078e00ec */
[----:B------:R-:W-:Y:S02]  /*8b00*/  MUFU.EX2 R236, R3 ;  /* 0x0000000300ec7308 */ /* 0x000fe40000000800 */
[----:B------:R-:W-:Y:S06]  /*8b10*/  HMMA.16816.F32 R32, R4, R30, R68 ;  /* 0x0000001e0420723c */ /* 0x000fec0000001844 */
[----:B------:R1:W-:Y:S01]  /*8b20*/  MUFU.EX2 R237, R2 ;  /* 0x0000000200ed7308 */ /* 0x0003e20000000800 */
[----:B------:R-:W-:Y:S01]  /*8b30*/  FFMA.FTZ R4, R163, UR17, -R17 ;  /* 0x00000011a3047c23 */ /* 0x000fe20008010811 */
[----:B------:R-:W-:-:S06]  /*8b40*/  IMAD.MOV.U32 R163, RZ, RZ, R92 ;  /* 0x000000ffffa37224 */ /* 0x000fcc00078e005c */
[----:B------:R-:W-:Y:S01]  /*8b50*/  MUFU.EX2 R143, R4 ;  /* 0x00000004008f7308 */ /* 0x000fe20000000800 */
[----:B-1----:R-:W-:Y:S01]  /*8b60*/  FFMA.FTZ R2, R149, UR17, -R15 ;  /* 0x0000001195027c23 */ /* 0x002fe2000801080f */
[----:B------:R-:W-:-:S06]  /*8b70*/  IMAD.MOV.U32 R149, RZ, RZ, R118 ;  /* 0x000000ffff957224 */ /* 0x000fcc00078e0076 */
[----:B------:R1:W2:Y:S02]  /*8b80*/  MUFU.EX2 R238, R2 ;  /* 0x0000000200ee7308 */ /* 0x0002a40000000800 */
[----:B-1----:R-:W-:-:S05]  /*8b90*/  LOP3.LUT R2, R11, UR6, R12, 0x96, !PT ;  /* 0x000000060b027c12 */ /* 0x002fca000f8e960c */
[----:B------:R-:W-:-:S03]  /*8ba0*/  IMAD.WIDE.U32 R2, R2, -0x2daee0ad, RZ ;  /* 0xd2511f5302027825 */ /* 0x000fc600078e00ff */
[C---:B------:R-:W-:Y:S02]  /*8bb0*/  LOP3.LUT R5, R2.reuse, 0xffff, RZ, 0xc0, !PT ;  /* 0x0000ffff02057812 */ /* 0x040fe400078ec0ff */
[----:B------:R-:W-:Y:S02]  /*8bc0*/  LOP3.LUT R6, R2, 0xff, RZ, 0xc0, !PT ;  /* 0x000000ff02067812 */ /* 0x000fe400078ec0ff */
[----:B------:R-:W-:Y:S01]  /*8bd0*/  SHF.R.U32.HI R4, RZ, 0x8, R5 ;  /* 0x00000008ff047819 */ /* 0x000fe20000011605 */
[----:B------:R-:W-:Y:S01]  /*8be0*/  FFMA.FTZ R5, R152, UR17, -R17 ;  /* 0x0000001198057c23 */ /* 0x000fe20008010811 */
[----:B------:R-:W-:Y:S01]  /*8bf0*/  LOP3.LUT R3, R3, UR15, R22, 0x96, !PT ;  /* 0x0000000f03037c12 */ /* 0x000fe2000f8e9616 */
[----:B------:R-:W-:Y:S01]  /*8c00*/  IMAD.MOV.U32 R152, RZ, RZ, R233 ;  /* 0x000000ffff987224 */ /* 0x000fe200078e00e9 */
[----:B------:R-:W-:Y:S01]  /*8c10*/  PRMT R11, R6, 0x5410, R4 ;  /* 0x00005410060b7816 */ /* 0x000fe20000000004 */
[----:B------:R-:W-:Y:S01]  /*8c20*/  FFMA.FTZ R4, R153, UR17, -R17 ;  /* 0x0000001199047c23 */ /* 0x000fe20008010811 */
[--C-:B------:R-:W-:Y:S01]  /*8c30*/  SHF.R.U32.HI R7, RZ, 0x10, R2.reuse ;  /* 0x00000010ff077819 */ /* 0x100fe20000011602 */
[----:B------:R1:W-:Y:S01]  /*8c40*/  MUFU.EX2 R233, R5 ;  /* 0x0000000500e97308 */ /* 0x0003e20000000800 */
[----:B------:R-:W-:Y:S01]  /*8c50*/  SHF.R.U32.HI R8, RZ, 0x18, R2 ;  /* 0x00000018ff087819 */ /* 0x000fe20000011602 */
[----:B------:R-:W-:Y:S01]  /*8c60*/  IMAD.MOV.U32 R153, RZ, RZ, R132 ;  /* 0x000000ffff997224 */ /* 0x000fe200078e0084 */
[----:B------:R-:W-:Y:S01]  /*8c70*/  LOP3.LUT R2, R3, 0xffff, RZ, 0xc0, !PT ;  /* 0x0000ffff03027812 */ /* 0x000fe200078ec0ff */
[----:B------:R-:W-:-:S03]  /*8c80*/  IMAD.MOV.U32 R132, RZ, RZ, R141 ;  /* 0x000000ffff847224 */ /* 0x000fc600078e008d */
[----:B------:R-:W-:Y:S01]  /*8c90*/  SHF.R.U32.HI R6, RZ, 0x8, R2 ;  /* 0x00000008ff067819 */ /* 0x000fe20000011602 */
[----:B------:R3:W4:Y:S01]  /*8ca0*/  MUFU.EX2 R142, R4 ;  /* 0x00000004008e7308 */ /* 0x0007220000000800 */
[----:B------:R-:W-:Y:S01]  /*8cb0*/  SHF.R.U32.HI R2, RZ, 0x10, R3 ;  /* 0x00000010ff027819 */ /* 0x000fe20000011603 */
[----:B------:R-:W-:-:S04]  /*8cc0*/  IMAD.MOV.U32 R122, RZ, RZ, R132 ;  /* 0x000000ffff7a7224 */ /* 0x000fc800078e0084 */
[----:B------:R-:W-:Y:S01]  /*8cd0*/  IMAD.MOV.U32 R147, RZ, RZ, R122 ;  /* 0x000000ffff937224 */ /* 0x000fe200078e007a */
[----:B-1----:R-:W-:Y:S01]  /*8ce0*/  LOP3.LUT R5, R7, 0xff, RZ, 0xc0, !PT ;  /* 0x000000ff07057812 */ /* 0x002fe200078ec0ff */
[----:B------:R-:W-:-:S03]  /*8cf0*/  FFMA.FTZ R7, R160, UR17, -R17 ;  /* 0x00000011a0077c23 */ /* 0x000fc60008010811 */
[----:B------:R-:W-:Y:S01]  /*8d00*/  PRMT R10, R5, 0x5410, R8 ;  /* 0x00005410050a7816 */ /* 0x000fe20000000008 */
[----:B------:R1:W1:Y:S01]  /*8d10*/  MUFU.EX2 R141, R7 ;  /* 0x00000007008d7308 */ /* 0x0002620000000800 */
[----:B------:R-:W-:Y:S02]  /*8d20*/  SHF.R.U32.HI R5, RZ, 0x18, R3 ;  /* 0x00000018ff057819 */ /* 0x000fe40000011603 */
[----:B---3--:R-:W-:Y:S02]  /*8d30*/  LOP3.LUT R4, R3, 0xff, RZ, 0xc0, !PT ;  /* 0x000000ff03047812 */ /* 0x008fe400078ec0ff */
[----:B--2---:R-:W-:Y:S02]  /*8d40*/  F2FP.F16.F32.PACK_AB R3, R236, R238 ;  /* 0x000000eeec03723e */ /* 0x004fe400000000ff */
[----:B------:R-:W-:Y:S02]  /*8d50*/  PRMT R9, R4, 0x5410, R6 ;  /* 0x0000541004097816 */ /* 0x000fe40000000006 */
[----:B------:R-:W-:-:S02]  /*8d60*/  LOP3.LUT R4, R2, 0xff, RZ, 0xc0, !PT ;  /* 0x000000ff02047812 */ /* 0x000fc400078ec0ff */
[--C-:B------:R-:W-:Y:S02]  /*8d70*/  HSET2.LE.AND R2, R11, R0.reuse, PT ;  /* 0x000000000b027233 */ /* 0x100fe40003803000 */
[----:B------:R-:W-:Y:S02]  /*8d80*/  PRMT R8, R4, 0x5410, R5 ;  /* 0x0000541004087816 */ /* 0x000fe40000000005 */
[--C-:B------:R-:W-:Y:S02]  /*8d90*/  HSET2.LE.AND R4, R9, R0.reuse, PT ;  /* 0x0000000009047233 */ /* 0x100fe40003803000 */
[----:B------:R-:W-:Y:S02]  /*8da0*/  F2FP.F16.F32.PACK_AB R5, R237, R235 ;  /* 0x000000ebed05723e */ /* 0x000fe400000000ff */
[----:B------:R-:W-:Y:S02]  /*8db0*/  LOP3.LUT R6, R2, R3, RZ, 0xc0, !PT ;  /* 0x0000000302067212 */ /* 0x000fe400078ec0ff */
[--C-:B------:R-:W-:Y:S01]  /*8dc0*/  HSET2.LE.AND R2, R10, R0.reuse, PT ;  /* 0x000000000a027233 */ /* 0x100fe20003803000 */
[----:B------:R-:W-:Y:S01]  /*8dd0*/  FFMA.FTZ R10, R157, UR17, -R21 ;  /* 0x000000119d0a7c23 */ /* 0x000fe20008010815 */
[----:B----4-:R-:W-:Y:S01]  /*8de0*/  F2FP.F16.F32.PACK_AB R3, R142, R233 ;  /* 0x000000e98e03723e */ /* 0x010fe200000000ff */
[----:B------:R-:W-:Y:S01]  /*8df0*/  IMAD.MOV.U32 R157, RZ, RZ, R80 ;  /* 0x000000ffff9d7224 */ /* 0x000fe200078e0050 */
[----:B------:R-:W-:Y:S01]  /*8e00*/  LOP3.LUT R4, R4, R5, RZ, 0xc0, !PT ;  /* 0x0000000504047212 */ /* 0x000fe200078ec0ff */
[----:B------:R-:W-:Y:S01]  /*8e10*/  VIADD R5, R168, 0x2 ;  /* 0x00000002a8057836 */ /* 0x000fe20000000000 */
[----:B-1----:R-:W-:Y:S01]  /*8e20*/  LOP3.LUT R7, R2, R3, RZ, 0xc0, !PT ;  /* 0x0000000302077212 */ /* 0x002fe200078ec0ff */
[----:B------:R-:W-:Y:S01]  /*8e30*/  MUFU.EX2 R136, R10 ;  /* 0x0000000a00887308 */ /* 0x000fe20000000800 */
[----:B------:R-:W-:-:S02]  /*8e40*/  HSET2.LE.AND R2, R8, R0, PT ;  /* 0x0000000008027233 */ /* 0x000fc40003803000 */
[----:B------:R-:W-:Y:S02]  /*8e50*/  LOP3.LUT R8, R91, UR21, R5, 0x96, !PT ;  /* 0x000000155b087c12 */ /* 0x000fe4000f8e9605 */
[----:B------:R-:W-:-:S03]  /*8e60*/  F2FP.F16.F32.PACK_AB R3, R141, R143 ;  /* 0x0000008f8d03723e */ /* 0x000fc600000000ff */
[----:B------:R-:W-:Y:S01]  /*8e70*/  IMAD.WIDE.U32 R18, R8, -0x326172a9, RZ ;  /* 0xcd9e8d5708127825 */ /* 0x000fe200078e00ff */
[----:B------:R-:W-:-:S04]  /*8e80*/  LOP3.LUT R5, R2, R3, RZ, 0xc0, !PT ;  /* 0x0000000302057212 */ /* 0x000fc800078ec0ff */
[----:B------:R-:W-:Y:S02]  /*8e90*/  LOP3.LUT R2, R19, UR14, R78, 0x96, !PT ;  /* 0x0000000e13027c12 */ /* 0x000fe4000f8e964e */
[----:B------:R-:W-:Y:S01]  /*8ea0*/  LOP3.LUT R8, R63, UR12, R18, 0x96, !PT ;  /* 0x0000000c3f087c12 */ /* 0x000fe2000f8e9612 */
[----:B------:R-:W-:Y:S02]  /*8eb0*/  HMMA.16816.F32 R72, R4, R24, R40 ;  /* 0x000000180448723c */ /* 0x000fe40000001828 */
[----:B------:R-:W-:-:S04]  /*8ec0*/  IMAD.WIDE.U32 R2, R2, -0x2daee0ad, RZ ;  /* 0xd2511f5302027825 */ /* 0x000fc800078e00ff */
[----:B------:R-:W-:Y:S01]  /*8ed0*/  IMAD.WIDE.U32 R8, R8, -0x2daee0ad, RZ ;  /* 0xd2511f5308087825 */ /* 0x000fe200078e00ff */
[----:B------:R-:W-:Y:S01]  /*8ee0*/  LOP3.LUT R3, R3, UR11, R86, 0x96, !PT ;  /* 0x0000000b03037c12 */ /* 0x000fe2000f8e9656 */
[C---:B------:R-:W-:Y:S01]  /*8ef0*/  HMMA.16816.F32 R68, R4.reuse, R26, R36 ;  /* 0x0000001a0444723c */ /* 0x040fe20000001824 */
[----:B------:R-:W1:Y:S02]  /*8f00*/  LDSM.16.MT88.4 R24, [R205+0x5000] ;  /* 0x00500000cd18783b */ /* 0x000e640000004200 */
[----:B------:R-:W-:Y:S01]  /*8f10*/  LOP3.LUT R9, R9, UR9, R2, 0x96, !PT ;  /* 0x0000000909097c12 */ /* 0x000fe2000f8e9602 */
[----:B------:R-:W-:Y:S02]  /*8f20*/  IMAD.WIDE.U32 R2, R3, -0x326172a9, RZ ;  /* 0xcd9e8d5703027825 */ /* 0x000fe400078e00ff */
[----:B------:R-:W-:Y:S02]  /*8f30*/  HMMA.16816.F32 R40, R4, R28, R44 ;  /* 0x0000001c0428723c */ /* 0x000fe4000000182c */
[----:B------:R-:W-:Y:S01]  /*8f40*/  IMAD.WIDE.U32 R12, R9, -0x326172a9, RZ ;  /* 0xcd9e8d57090c7825 */ /* 0x000fe200078e00ff */
[----:B------:R-:W-:-:S03]  /*8f50*/  LOP3.LUT R3, R3, UR10, R62, 0x96, !PT ;  /* 0x0000000a03037c12 */ /* 0x000fc6000f8e963e */
[----:B------:R-:W-:Y:S01]  /*8f60*/  HMMA.16816.F32 R48, R4, R30, R48 ;  /* 0x0000001e0430723c */ /* 0x000fe20000001830 */
[----:B------:R-:W-:Y:S01]  /*8f70*/  LOP3.LUT R9, R13, UR8, R2, 0x96, !PT ;  /* 0x000000080d097c12 */ /* 0x000fe2000f8e9602 */
[----:B------:R-:W-:Y:S01]  /*8f80*/  IMAD.WIDE.U32 R2, R3, -0x2daee0ad, RZ ;  /* 0xd2511f5303027825 */ /* 0x000fe200078e00ff */
[----:B------:R-:W2:Y:S03]  /*8f90*/  LDSM.16.MT88.4 R28, [R206+0x5000] ;  /* 0x00500000ce1c783b */ /* 0x000ea60000004200 */
[----:B------:R-:W-:-:S04]  /*8fa0*/  IMAD.WIDE.U32 R22, R9, -0x2daee0ad, RZ ;  /* 0xd2511f5309167825 */ /* 0x000fc800078e00ff */
[--C-:B------:R-:W-:Y:S01]  /*8fb0*/  FFMA.FTZ R4, R159, UR17, -R21.reuse ;  /* 0x000000119f047c23 */ /* 0x100fe20008010815 */
[----:B------:R-:W-:Y:S01]  /*8fc0*/  FFMA.FTZ R5, R100, UR17, -R21 ;  /* 0x0000001164057c23 */ /* 0x000fe20008010815 */
[----:B------:R-:W-:Y:S01]  /*8fd0*/  IMAD.MOV.U32 R159, RZ, RZ, R81 ;  /* 0x000000ffff9f7224 */ /* 0x000fe200078e0051 */
[----:B------:R-:W-:Y:S01]  /*8fe0*/  LOP3.LUT R2, R23, UR5, R2, 0x96, !PT ;  /* 0x0000000517027c12 */ /* 0x000fe2000f8e9602 */
[----:B------:R3:W-:Y:S01]  /*8ff0*/  MUFU.EX2 R137, R4 ;  /* 0x0000000400897308 */ /* 0x0007e20000000800 */
[----:B------:R-:W-:Y:S02]  /*9000*/  IMAD.MOV.U32 R100, RZ, RZ, R148 ;  /* 0x000000ffff647224 */ /* 0x000fe400078e0094 */
[----:B------:R-:W-:Y:S02]  /*9010*/  IMAD.MOV.U32 R148, RZ, RZ, R147 ;  /* 0x000000ffff947224 */ /* 0x000fe400078e0093 */
[----:B------:R-:W-:-:S03]  /*9020*/  IMAD.MOV.U32 R147, RZ, RZ, R174 ;  /* 0x000000ffff937224 */ /* 0x000fc600078e00ae */
[----:B------:R4:W-:Y:S01]  /*9030*/  MUFU.EX2 R135, R5 ;  /* 0x0000000500877308 */ /* 0x0009e20000000800 */
[----:B---3--:R-:W-:Y:S01]  /*9040*/  LOP3.LUT R4, R3, UR7, R8, 0x96, !PT ;  /* 0x0000000703047c12 */ /* 0x008fe2000f8e9608 */
[----:B------:R-:W-:-:S04]  /*9050*/  IMAD.WIDE.U32 R2, R2, -0x326172a9, RZ ;  /* 0xcd9e8d5702027825 */ /* 0x000fc800078e00ff */
[----:B------:R-:W-:Y:S01]  /*9060*/  IMAD.WIDE.U32 R10, R4, -0x326172a9, RZ ;  /* 0xcd9e8d57040a7825 */ /* 0x000fe200078e00ff */
[----:B------:R-:W-:-:S03]  /*9070*/  LOP3.LUT R4, R2, 0xffff, RZ, 0xc0, !PT ;  /* 0x0000ffff02047812 */ /* 0x000fc600078ec0ff */
[----:B----4-:R-:W-:Y:S01]  /*9080*/  FFMA.FTZ R5, R112, UR17, -R21 ;  /* 0x0000001170057c23 */ /* 0x010fe20008010815 */
[----:B------:R-:W-:Y:S02]  /*9090*/  LOP3.LUT R9, R2, 0xff, RZ, 0xc0, !PT ;  /* 0x000000ff02097812 */ /* 0x000fe400078ec0ff */
[--C-:B------:R-:W-:Y:S01]  /*90a0*/  SHF.R.U32.HI R6, RZ, 0x10, R2.reuse ;  /* 0x00000010ff067819 */ /* 0x100fe20000011602 */
[----:B------:R3:W4:Y:S01]  /*90b0*/  MUFU.EX2 R132, R5 ;  /* 0x0000000500847308 */ /* 0x0007220000000800 */
[----:B------:R-:W-:Y:S02]  /*90c0*/  SHF.R.U32.HI R7, RZ, 0x18, R2 ;  /* 0x00000018ff077819 */ /* 0x000fe40000011602 */
[----:B------:R-:W-:Y:S01]  /*90d0*/  SHF.R.U32.HI R8, RZ, 0x8, R4 ;  /* 0x00000008ff087819 */ /* 0x000fe20000011604 */
[----:B------:R-:W-:Y:S01]  /*90e0*/  FFMA.FTZ R4, R161, UR17, -R20 ;  /* 0x00000011a1047c23 */ /* 0x000fe20008010814 */
[----:B------:R-:W-:Y:S02]  /*90f0*/  LOP3.LUT R2, R3, UR16, R10, 0x96, !PT ;  /* 0x0000001003027c12 */ /* 0x000fe4000f8e960a */
[----:B------:R-:W-:Y:S01]  /*9100*/  LOP3.LUT R3, R6, 0xff, RZ, 0xc0, !PT ;  /* 0x000000ff06037812 */ /* 0x000fe200078ec0ff */
[----:B------:R1:W-:Y:S01]  /*9110*/  MUFU.EX2 R130, R4 ;  /* 0x0000000400827308 */ /* 0x0003e20000000800 */
[----:B------:R-:W-:-:S02]  /*9120*/  PRMT R9, R9, 0x5410, R8 ;  /* 0x0000541009097816 */ /* 0x000fc40000000008 */
[----:B------:R-:W-:Y:S01]  /*9130*/  PRMT R10, R3, 0x5410, R7 ;  /* 0x00005410030a7816 */ /* 0x000fe20000000007 */
[----:B------:R-:W-:Y:S01]  /*9140*/  FFMA.FTZ R7, R113, UR17, -R20 ;  /* 0x0000001171077c23 */ /* 0x000fe20008010814 */
[----:B------:R-:W-:Y:S02]  /*9150*/  SHF.R.U32.HI R3, RZ, 0x18, R2 ;  /* 0x00000018ff037819 */ /* 0x000fe40000011602 */
[----:B------:R-:W-:Y:S01]  /*9160*/  LOP3.LUT R12, R11, UR6, R12, 0x96, !PT ;  /* 0x000000060b0c7c12 */ /* 0x000fe2000f8e960c */
[----:B------:R-:W-:Y:S01]  /*9170*/  MUFU.EX2 R131, R7 ;  /* 0x0000000700837308 */ /* 0x000fe20000000800 */
[----:B---3--:R-:W-:-:S04]  /*9180*/  LOP3.LUT R5, R2, 0xffff, RZ, 0xc0, !PT ;  /* 0x0000ffff02057812 */ /* 0x008fc800078ec0ff */
[----:B------:R-:W-:Y:S02]  /*9190*/  SHF.R.U32.HI R6, RZ, 0x8, R5 ;  /* 0x00000008ff067819 */ /* 0x000fe40000011605 */
[----:B------:R-:W-:Y:S02]  /*91a0*/  LOP3.LUT R5, R2, 0xff, RZ, 0xc0, !PT ;  /* 0x000000ff02057812 */ /* 0x000fe400078ec0ff */
[----:B-1----:R-:W-:Y:S02]  /*91b0*/  SHF.R.U32.HI R4, RZ, 0x10, R2 ;  /* 0x00000010ff047819 */ /* 0x002fe40000011602 */
[----:B------:R-:W-:Y:S02]  /*91c0*/  PRMT R5, R5, 0x5410, R6 ;  /* 0x0000541005057816 */ /* 0x000fe40000000006 */
[----:B------:R-:W-:Y:S01]  /*91d0*/  LOP3.LUT R2, R4, 0xff, RZ, 0xc0, !PT ;  /* 0x000000ff04027812 */ /* 0x000fe200078ec0ff */
[----:B------:R-:W-:Y:S01]  /*91e0*/  FFMA.FTZ R4, R156, UR17, -R20 ;  /* 0x000000119c047c23 */ /* 0x000fe20008010814 */
[----:B------:R-:W-:-:S02]  /*91f0*/  IMAD.MOV.U32 R156, RZ, RZ, R123 ;  /* 0x000000ffff9c7224 */ /* 0x000fc400078e007b */
[----:B------:R-:W-:Y:S01]  /*9200*/  PRMT R8, R2, 0x5410, R3 ;  /* 0x0000541002087816 */ /* 0x000fe20000000003 */
[----:B------:R-:W1:Y:S01]  /*9210*/  MUFU.EX2 R129, R4 ;  /* 0x0000000400817308 */ /* 0x000e620000000800 */
[----:B------:R-:W-:Y:S01]  /*9220*/  FFMA.FTZ R3, R164, UR17, -R20 ;  /* 0x00000011a4037c23 */ /* 0x000fe20008010814 */
[----:B------:R-:W-:Y:S01]  /*9230*/  HSET2.LE.AND R2, R9, R0, PT ;  /* 0x0000000009027233 */ /* 0x000fe20003803000 */
[----:B------:R-:W-:Y:S02]  /*9240*/  IMAD.MOV.U32 R164, RZ, RZ, R149 ;  /* 0x000000ffffa47224 */ /* 0x000fe400078e0095 */
[----:B------:R-:W-:Y:S02]  /*9250*/  IMAD.MOV.U32 R149, RZ, RZ, R151 ;  /* 0x000000ffff957224 */ /* 0x000fe400078e0097 */
[----:B------:R-:W-:Y:S01]  /*9260*/  IMAD.MOV.U32 R151, RZ, RZ, R175 ;  /* 0x000000ffff977224 */ /* 0x000fe200078e00af */
[----:B------:R4:W3:Y:S02]  /*9270*/  MUFU.EX2 R128, R3 ;  /* 0x0000000300807308 */ /* 0x0008e40000000800 */
        /* <DEDUP_REMOVED lines=9> */
[----:B---3--:R-:W-:-:S04]  /*9310*/  F2FP.F16.F32.PACK_AB R3, R128, R130 ;  /* 0x000000828003723e */ /* 0x008fc800000000ff */
[----:B------:R-:W-:Y:S02]  /*9320*/  LOP3.LUT R5, R2, R3, RZ, 0xc0, !PT ;  /* 0x0000000302057212 */ /* 0x000fe400078ec0ff */
[----:B------:R-:W-:-:S05]  /*9330*/  LOP3.LUT R2, R19, UR14, R76, 0x96, !PT ;  /* 0x0000000e13027c12 */ /* 0x000fca000f8e964c */
[----:B------:R-:W-:Y:S01]  /*9340*/  HMMA.16816.F32 R64, R4, R24, R64 ;  /* 0x000000180440723c */ /* 0x000fe20000001840 */
[----:B------:R-:W-:-:S05]  /*9350*/  IMAD.WIDE.U32 R2, R2, -0x2daee0ad, RZ ;  /* 0xd2511f5302027825 */ /* 0x000fca00078e00ff */
[----:B------:R-:W-:Y:S01]  /*9360*/  HMMA.16816.F32 R56, R4, R26, R56 ;  /* 0x0000001a0438723c */ /* 0x000fe20000001838 */
[----:B------:R-:W-:-:S05]  /*9370*/  LOP3.LUT R3, R3, UR11, R84, 0x96, !PT ;  /* 0x0000000b03037c12 */ /* 0x000fca000f8e9654 */
[C---:B--2---:R-:W-:Y:S01]  /*9380*/  HMMA.16816.F32 R44, R4.reuse, R28, R52 ;  /* 0x0000001c042c723c */ /* 0x044fe20000001834 */
[----:B------:R-:W-:Y:S05]  /*9390*/  LDSM.16.MT88.4 R52, [R206+0x5400] ;  /* 0x00540000ce34783b */ /* 0x000fea0000004200 */
[----:B------:R-:W-:Y:S07]  /*93a0*/  HMMA.16816.F32 R36, R4, R30, R32 ;  /* 0x0000001e0424723c */ /* 0x000fee0000001820 */
[----:B------:R-:W-:Y:S01]  /*93b0*/  LOP3.LUT R4, R61, UR12, R18, 0x96, !PT ;  /* 0x0000000c3d047c12 */ /* 0x000fe2000f8e9612 */
[----:B------:R-:W-:-:S02]  /*93c0*/  IMAD.MOV.U32 R34, RZ, RZ, R146 ;  /* 0x000000ffff227224 */ /* 0x000fc400078e0092 */
[----:B------:R-:W-:Y:S02]  /*93d0*/  IMAD.MOV.U32 R146, RZ, RZ, R145 ;  /* 0x000000ffff927224 */ /* 0x000fe400078e0091 */
[----:B------:R-:W-:-:S04]  /*93e0*/  IMAD.WIDE.U32 R4, R4, -0x2daee0ad, RZ ;  /* 0xd2511f5304047825 */ /* 0x000fc800078e00ff */
[----:B------:R-:W-:Y:S01]  /*93f0*/  IMAD.MOV.U32 R35, RZ, RZ, R162 ;  /* 0x000000ffff237224 */ /* 0x000fe200078e00a2 */
[----:B------:R-:W-:Y:S01]  /*9400*/  LOP3.LUT R6, R5, UR9, R2, 0x96, !PT ;  /* 0x0000000905067c12 */ /* 0x000fe2000f8e9602 */
[----:B------:R-:W-:-:S04]  /*9410*/  IMAD.WIDE.U32 R2, R3, -0x326172a9, RZ ;  /* 0xcd9e8d5703027825 */ /* 0x000fc800078e00ff */
[----:B------:R-:W-:Y:S01]  /*9420*/  IMAD.WIDE.U32 R6, R6, -0x326172a9, RZ ;  /* 0xcd9e8d5706067825 */ /* 0x000fe200078e00ff */
[----:B------:R-:W-:-:S03]  /*9430*/  LOP3.LUT R3, R3, UR10, R60, 0x96, !PT ;  /* 0x0000000a03037c12 */ /* 0x000fc6000f8e963c */
[----:B------:R-:W-:Y:S01]  /*9440*/  IMAD.MOV.U32 R145, RZ, RZ, R171 ;  /* 0x000000ffff917224 */ /* 0x000fe200078e00ab */
[----:B------:R-:W-:Y:S01]  /*9450*/  LOP3.LUT R5, R7, UR8, R2, 0x96, !PT ;  /* 0x0000000807057c12 */ /* 0x000fe2000f8e9602 */
[----:B------:R-:W-:-:S04]  /*9460*/  IMAD.WIDE.U32 R2, R3, -0x2daee0ad, RZ ;  /* 0xd2511f5303027825 */ /* 0x000fc800078e00ff */
[----:B------:R-:W-:Y:S01]  /*9470*/  IMAD.WIDE.U32 R32, R5, -0x2daee0ad, RZ ;  /* 0xd2511f5305207825 */ /* 0x000fe200078e00ff */
[----:B------:R-:W-:-:S03]  /*9480*/  LOP3.LUT R4, R3, UR7, R4, 0x96, !PT ;  /* 0x0000000703047c12 */ /* 0x000fc6000f8e9604 */
[----:B------:R-:W-:-:S04]  /*9490*/  FFMA.FTZ R3, R173, UR17, -R15 ;  /* 0x00000011ad037c23 */ /* 0x000fc8000801080f */
[----:B------:R1:W-:Y:S01]  /*94a0*/  MUFU.EX2 R127, R3 ;  /* 0x00000003007f7308 */ /* 0x0003e20000000800 */
[----:B------:R-:W-:-:S05]  /*94b0*/  IMAD.WIDE.U32 R4, R4, -0x326172a9, RZ ;  /* 0xcd9e8d5704047825 */ /* 0x000fca00078e00ff */
[----:B------:R-:W-:Y:S01]  /*94c0*/  LOP3.LUT R23, R5, UR6, R6, 0x96, !PT ;  /* 0x0000000605177c12 */ /* 0x000fe2000f8e9606 */
[----:B------:R-:W-:Y:S01]  /*94d0*/  FFMA.FTZ R5, R166, UR17, -R15 ;  /* 0x00000011a6057c23 */ /* 0x000fe2000801080f */
[----:B------:R-:W-:-:S03]  /*94e0*/  IMAD.MOV.U32 R166, RZ, RZ, R98 ;  /* 0x000000ffffa67224 */ /* 0x000fc600078e0062 */
[----:B------:R2:W-:Y:S01]  /*94f0*/  MUFU.EX2 R125, R5 ;  /* 0x00000005007d7308 */ /* 0x0005e20000000800 */
[----:B-1----:R-:W-:Y:S01]  /*9500*/  LOP3.LUT R3, R33, UR5, R2, 0x96, !PT ;  /* 0x0000000521037c12 */ /* 0x002fe2000f8e9602 */
[----:B------:R-:W-:Y:S01]  /*9510*/  FFMA.FTZ R2, R172, UR17, -R15 ;  /* 0x00000011ac027c23 */ /* 0x000fe2000801080f */
[----:B------:R-:W-:-:S05]  /*9520*/  IMAD.MOV.U32 R33, RZ, RZ, R170 ;  /* 0x000000ffff217224 */ /* 0x000fca00078e00aa */
[----:B------:R1:W-:Y:S01]  /*9530*/  MUFU.EX2 R126, R2 ;  /* 0x00000002007e7308 */ /* 0x0003e20000000800 */
[----:B--2---:R-:W-:Y:S01]  /*9540*/  FFMA.FTZ R5, R165, UR17, -R15 ;  /* 0x00000011a5057c23 */ /* 0x004fe2000801080f */
[----:B------:R-:W-:-:S06]  /*9550*/  IMAD.MOV.U32 R165, RZ, RZ, R99 ;  /* 0x000000ffffa57224 */ /* 0x000fcc00078e0063 */
[----:B------:R2:W3:Y:S01]  /*9560*/  MUFU.EX2 R124, R5 ;  /* 0x00000005007c7308 */ /* 0x0004e20000000800 */
[----:B-1----:R-:W-:-:S05]  /*9570*/  IMAD.WIDE.U32 R2, R3, -0x326172a9, RZ ;  /* 0xcd9e8d5703027825 */ /* 0x002fca00078e00ff */
[----:B------:R-:W-:Y:S02]  /*9580*/  LOP3.LUT R4, R3, UR16, R4, 0x96, !PT ;  /* 0x0000001003047c12 */ /* 0x000fe4000f8e9604 */
[C---:B------:R-:W-:Y:S02]  /*9590*/  LOP3.LUT R3, R2.reuse, 0xffff, RZ, 0xc0, !PT ;  /* 0x0000ffff02037812 */ /* 0x040fe400078ec0ff */
[----:B------:R-:W-:Y:S02]  /*95a0*/  LOP3.LUT R8, R2, 0xff, RZ, 0xc0, !PT ;  /* 0x000000ff02087812 */ /* 0x000fe400078ec0ff */
[--C-:B------:R-:W-:Y:S02]  /*95b0*/  SHF.R.U32.HI R7, RZ, 0x10, R2.reuse ;  /* 0x00000010ff077819 */ /* 0x100fe40000011602 */
[----:B------:R-:W-:Y:S02]  /*95c0*/  SHF.R.U32.HI R6, RZ, 0x18, R2 ;  /* 0x00000018ff067819 */ /* 0x000fe40000011602 */
[----:B------:R-:W-:Y:S01]  /*95d0*/  SHF.R.U32.HI R2, RZ, 0x8, R3 ;  /* 0x00000008ff027819 */ /* 0x000fe20000011603 */
[----:B------:R-:W-:Y:S01]  /*95e0*/  FFMA.FTZ R3, R169, UR17, -R17 ;  /* 0x00000011a9037c23 */ /* 0x000fe20008010811 */
[----:B--2---:R-:W-:-:S02]  /*95f0*/  SHF.R.U32.HI R5, RZ, 0x18, R4 ;  /* 0x00000018ff057819 */ /* 0x004fc40000011604 */
[----:B------:R-:W-:Y:S01]  /*9600*/  PRMT R8, R8, 0x5410, R2 ;  /* 0x0000541008087816 */ /* 0x000fe20000000002 */
[----:B------:R1:W-:Y:S01]  /*9610*/  MUFU.EX2 R123, R3 ;  /* 0x00000003007b7308 */ /* 0x0003e20000000800 */
[----:B------:R-:W-:-:S04]  /*9620*/  LOP3.LUT R2, R7, 0xff, RZ, 0xc0, !PT ;  /* 0x000000ff07027812 */ /* 0x000fc800078ec0ff */
[----:B------:R-:W-:Y:S02]  /*9630*/  PRMT R7, R2, 0x5410, R6 ;  /* 0x0000541002077816 */ /* 0x000fe40000000006 */
[C---:B------:R-:W-:Y:S02]  /*9640*/  LOP3.LUT R2, R4.reuse, 0xffff, RZ, 0xc0, !PT ;  /* 0x0000ffff04027812 */ /* 0x040fe400078ec0ff */
[----:B------:R-:W-:Y:S01]  /*9650*/  LOP3.LUT R6, R4, 0xff, RZ, 0xc0, !PT ;  /* 0x000000ff04067812 */ /* 0x000fe200078ec0ff */
[----:B-1----:R-:W-:Y:S01]  /*9660*/  FFMA.FTZ R3, R167, UR17, -R17 ;  /* 0x00000011a7037c23 */ /* 0x002fe20008010811 */
[----:B------:R-:W-:-:S03]  /*9670*/  IMAD.MOV.U32 R167, RZ, RZ, R103 ;  /* 0x000000ffffa77224 */ /* 0x000fc600078e0067 */
[----:B------:R1:W2:Y:S02]  /*9680*/  MUFU.EX2 R122, R3 ;  /* 0x00000003007a7308 */ /* 0x0002a40000000800 */
[----:B-1----:R-:W-:Y:S02]  /*9690*/  SHF.R.U32.HI R3, RZ, 0x10, R4 ;  /* 0x00000010ff037819 */ /* 0x002fe40000011604 */
[----:B------:R-:W-:Y:S02]  /*96a0*/  SHF.R.U32.HI R4, RZ, 0x8, R2 ;  /* 0x00000008ff047819 */ /* 0x000fe40000011602 */
[----:B------:R-:W-:Y:S01]  /*96b0*/  LOP3.LUT R2, R3, 0xff, RZ, 0xc0, !PT ;  /* 0x000000ff03027812 */ /* 0x000fe200078ec0ff */
[----:B------:R-:W-:Y:S01]  /*96c0*/  FFMA.FTZ R3, R187, UR17, -R17 ;  /* 0x00000011bb037c23 */ /* 0x000fe20008010811 */
[----:B------:R-:W-:Y:S01]  /*96d0*/  PRMT R4, R6, 0x5410, R4 ;  /* 0x0000541006047816 */ /* 0x000fe20000000004 */
[----:B------:R-:W-:Y:S01]  /*96e0*/  IMAD.MOV.U32 R187, RZ, RZ, R102 ;  /* 0x000000ffffbb7224 */ /* 0x000fe200078e0066 */
[----:B------:R-:W-:Y:S01]  /*96f0*/  PRMT R5, R2, 0x5410, R5 ;  /* 0x0000541002057816 */ /* 0x000fe20000000005 */
[----:B------:R1:W-:Y:S01]  /*9700*/  MUFU.EX2 R121, R3 ;  /* 0x0000000300797308 */ /* 0x0003e20000000800 */
[----:B------:R-:W-:Y:S01]  /*9710*/  HSET2.LE.AND R2, R8, R0, PT ;  /* 0x0000000008027233 */ /* 0x000fe20003803000 */
[----:B-1----:R-:W-:Y:S01]  /*9720*/  FFMA.FTZ R3, R186, UR17, -R17 ;  /* 0x00000011ba037c23 */ /* 0x002fe20008010811 */
[----:B------:R-:W-:-:S05]  /*9730*/  IMAD.MOV.U32 R186, RZ, RZ, R108 ;  /* 0x000000ffffba7224 */ /* 0x000fca00078e006c */
[----:B------:R3:W1:Y:S02]  /*9740*/  MUFU.EX2 R120, R3 ;  /* 0x0000000300787308 */ /* 0x0006640000000800 */
[----:B---3--:R-:W-:-:S04]  /*9750*/  F2FP.F16.F32.PACK_AB R3, R124, R125 ;  /* 0x0000007d7c03723e */ /* 0x008fc800000000ff */
[----:B------:R-:W-:Y:S02]  /*9760*/  LOP3.LUT R10, R2, R3, RZ, 0xc0, !PT ;  /* 0x00000003020a7212 */ /* 0x000fe400078ec0ff */
[----:B------:R-:W-:Y:S02]  /*9770*/  HSET2.LE.AND R2, R7, R0, PT ;  /* 0x0000000007027233 */ /* 0x000fe40003803000 */
[----:B--2---:R-:W-:-:S04]  /*9780*/  F2FP.F16.F32.PACK_AB R3, R122, R123 ;  /* 0x0000007b7a03723e */ /* 0x004fc800000000ff */
[----:B------:R-:W-:Y:S02]  /*9790*/  LOP3.LUT R11, R2, R3, RZ, 0xc0, !PT ;  /* 0x00000003020b7212 */ /* 0x000fe400078ec0ff */
[--C-:B------:R-:W-:Y:S01]  /*97a0*/  HSET2.LE.AND R2, R4, R0.reuse, PT ;  /* 0x0000000004027233 */ /* 0x100fe20003803000 */
[--C-:B------:R-:W-:Y:S01]  /*97b0*/  FFMA.FTZ R4, R184, UR17, -R21.reuse ;  /* 0x00000011b8047c23 */ /* 0x100fe20008010815 */
[----:B------:R-:W-:Y:S01]  /*97c0*/  F2FP.F16.F32.PACK_AB R3, R126, R127 ;  /* 0x0000007f7e03723e */ /* 0x000fe200000000ff */
[----:B------:R-:W-:Y:S02]  /*97d0*/  IMAD.MOV.U32 R184, RZ, RZ, R96 ;  /* 0x000000ffffb87224 */ /* 0x000fe400078e0060 */
[----:B------:R-:W-:Y:S01]  /*97e0*/  MUFU.EX2 R118, R4 ;  /* 0x0000000400767308 */ /* 0x000fe20000000800 */
[----:B------:R-:W-:Y:S02]  /*97f0*/  LOP3.LUT R8, R2, R3, RZ, 0xc0, !PT ;  /* 0x0000000302087212 */ /* 0x000fe400078ec0ff */
[----:B------:R-:W-:Y:S01]  /*9800*/  HSET2.LE.AND R2, R5, R0, PT ;  /* 0x0000000005027233 */ /* 0x000fe20003803000 */
[----:B------:R-:W-:Y:S01]  /*9810*/  FFMA.FTZ R5, R185, UR17, -R21 ;  /* 0x00000011b9057c23 */ /* 0x000fe20008010815 */
[----:B-1----:R-:W-:Y:S01]  /*9820*/  F2FP.F16.F32.PACK_AB R3, R120, R121 ;  /* 0x000000797803723e */ /* 0x002fe200000000ff */
[----:B------:R-:W-:-:S02]  /*9830*/  IMAD.MOV.U32 R185, RZ, RZ, R101 ;  /* 0x000000ffffb97224 */ /* 0x000fc400078e0065 */
[----:B------:R1:W-:Y:S01]  /*9840*/  MUFU.EX2 R117, R5 ;  /* 0x0000000500757308 */ /* 0x0003e20000000800 */
[----:B------:R-:W-:Y:S01]  /*9850*/  LOP3.LUT R9, R2, R3, RZ, 0xc0, !PT ;  /* 0x0000000302097212 */ /* 0x000fe200078ec0ff */
[----:B------:R-:W-:Y:S02]  /*9860*/  VIADD R2, R168, 0x3 ;  /* 0x00000003a8027836 */ /* 0x000fe40000000000 */
[----:B------:R-:W-:Y:S01]  /*9870*/  FFMA.FTZ R3, R181, UR17, -R21 ;  /* 0x00000011b5037c23 */ /* 0x000fe20008010815 */
[----:B------:R-:W-:Y:S02]  /*9880*/  IMAD.MOV.U32 R181, RZ, RZ, R97 ;  /* 0x000000ffffb57224 */ /* 0x000fe400078e0061 */
[----:B------:R-:W-:Y:S01]  /*9890*/  LOP3.LUT R2, R91, UR21, R2, 0x96, !PT ;  /* 0x000000155b027c12 */ /* 0x000fe2000f8e9602 */
[C---:B------:R-:W-:Y:S01]  /*98a0*/  HMMA.16816.F32 R72, R8.reuse, R24, R72 ;  /* 0x000000180848723c */ /* 0x040fe20000001848 */
[----:B------:R2:W3:Y:S05]  /*98b0*/  MUFU.EX2 R119, R3 ;  /* 0x0000000300777308 */ /* 0x0004ea0000000800 */
[----:B------:R-:W-:Y:S01]  /*98c0*/  HMMA.16816.F32 R68, R8, R26, R68 ;  /* 0x0000001a0844723c */ /* 0x000fe20000001844 */
[----:B------:R-:W-:-:S04]  /*98d0*/  IMAD.WIDE.U32 R24, R2, -0x326172a9, RZ ;  /* 0xcd9e8d5702187825 */ /* 0x000fc800078e00ff */
[----:B-1----:R-:W-:Y:S01]  /*98e0*/  FFMA.FTZ R5, R105, UR17, -R21 ;  /* 0x0000001169057c23 */ /* 0x002fe20008010815 */
[----:B------:R-:W-:-:S03]  /*98f0*/  LOP3.LUT R6, R25, UR14, R76, 0x96, !PT ;  /* 0x0000000e19067c12 */ /* 0x000fc6000f8e964c */
[----:B------:R1:W-:Y:S01]  /*9900*/  MUFU.EX2 R116, R5 ;  /* 0x0000000500747308 */ /* 0x0003e20000000800 */
[----:B------:R-:W-:Y:S01]  /*9910*/  HMMA.16816.F32 R92, R8, R28, R40 ;  /* 0x0000001c085c723c */ /* 0x000fe20000001828 */
[----:B------:R-:W4:Y:S01]  /*9920*/  LDSM.16.MT88.4 R40, [R205+0x5400] ;  /* 0x00540000cd28783b */ /* 0x000f220000004200 */
[----:B------:R-:W-:-:S04]  /*9930*/  IMAD.WIDE.U32 R6, R6, -0x2daee0ad, RZ ;  /* 0xd2511f5306067825 */ /* 0x000fc800078e00ff */
[----:B------:R-:W-:Y:S01]  /*9940*/  HMMA.16816.F32 R80, R8, R30, R48 ;  /* 0x0000001e0850723c */ /* 0x000fe20000001830 */
[----:B--2---:R-:W-:-:S05]  /*9950*/  IMAD.WIDE.U32 R2, R12, -0x2daee0ad, RZ ;  /* 0xd2511f530c027825 */ /* 0x004fca00078e00ff */
[----:B------:R-:W-:Y:S02]  /*9960*/  LOP3.LUT R4, R3, UR15, R22, 0x96, !PT ;  /* 0x0000000f03047c12 */ /* 0x000fe4000f8e9616 */
[C---:B------:R-:W-:Y:S02]  /*9970*/  LOP3.LUT R12, R2.reuse, 0xffff, RZ, 0xc0, !PT ;  /* 0x0000ffff020c7812 */ /* 0x040fe400078ec0ff */
[----:B------:R-:W-:Y:S01]  /*9980*/  LOP3.LUT R13, R2, 0xff, RZ, 0xc0, !PT ;  /* 0x000000ff020d7812 */ /* 0x000fe200078ec0ff */
[----:B-1----:R-:W-:Y:S01]  /*9990*/  FFMA.FTZ R5, R188, UR17, -R20 ;  /* 0x00000011bc057c23 */ /* 0x002fe20008010814 */
[----:B------:R-:W-:Y:S01]  /*99a0*/  SHF.R.U32.HI R14, RZ, 0x10, R2 ;  /* 0x00000010ff0e7819 */ /* 0x000fe20000011602 */
[----:B------:R-:W-:Y:S01]  /*99b0*/  IMAD.MOV.U32 R188, RZ, RZ, R106 ;  /* 0x000000ffffbc7224 */ /* 0x000fe200078e006a */
[----:B------:R-:W-:Y:S01]  /*99c0*/  SHF.R.U32.HI R22, RZ, 0x18, R2 ;  /* 0x00000018ff167819 */ /* 0x000fe20000011602 */
[----:B------:R1:W-:Y:S01]  /*99d0*/  MUFU.EX2 R115, R5 ;  /* 0x0000000500737308 */ /* 0x0003e20000000800 */
[----:B------:R-:W-:-:S02]  /*99e0*/  LOP3.LUT R3, R61, UR12, R24, 0x96, !PT ;  /* 0x0000000c3d037c12 */ /* 0x000fc4000f8e9618 */
[----:B------:R-:W-:Y:S02]  /*99f0*/  LOP3.LUT R2, R7, UR11, R84, 0x96, !PT ;  /* 0x0000000b07027c12 */ /* 0x000fe4000f8e9654 */
[----:B------:R-:W-:Y:S01]  /*9a00*/  SHF.R.U32.HI R7, RZ, 0x8, R12 ;  /* 0x00000008ff077819 */ /* 0x000fe2000001160c */
[----:B------:R-:W-:Y:S01]  /*9a10*/  IMAD.WIDE.U32 R18, R3, -0x2daee0ad, RZ ;  /* 0xd2511f5303127825 */ /* 0x000fe200078e00ff */
[----:B------:R-:W-:Y:S02]  /*9a20*/  LOP3.LUT R9, R4, 0xff, RZ, 0xc0, !PT ;  /* 0x000000ff04097812 */ /* 0x000fe400078ec0ff */
[----:B------:R-:W-:Y:S01]  /*9a30*/  PRMT R16, R13, 0x5410, R7 ;  /* 0x000054100d107816 */ /* 0x000fe20000000007 */
[----:B------:R-:W-:Y:S01]  /*9a40*/  IMAD.WIDE.U32 R2, R2, -0x326172a9, RZ ;  /* 0xcd9e8d5702027825 */ /* 0x000fe200078e00ff */
[----:B------:R-:W-:Y:S02]  /*9a50*/  LOP3.LUT R6, R19, UR9, R6, 0x96, !PT ;  /* 0x0000000913067c12 */ /* 0x000fe4000f8e9606 */
[----:B------:R-:W-:-:S02]  /*9a60*/  SHF.R.U32.HI R8, RZ, 0x18, R4 ;  /* 0x00000018ff087819 */ /* 0x000fc40000011604 */
[----:B------:R-:W-:Y:S01]  /*9a70*/  LOP3.LUT R19, R3, UR10, R60, 0x96, !PT ;  /* 0x0000000a03137c12 */ /* 0x000fe2000f8e963c */
[----:B------:R-:W-:Y:S01]  /*9a80*/  FFMA.FTZ R3, R189, UR17, -R20 ;  /* 0x00000011bd037c23 */ /* 0x000fe20008010814 */
[----:B-1----:R-:W-:Y:S01]  /*9a90*/  LOP3.LUT R5, R4, 0xffff, RZ, 0xc0, !PT ;  /* 0x0000ffff04057812 */ /* 0x002fe200078ec0ff */
[----:B------:R-:W-:Y:S02]  /*9aa0*/  IMAD.MOV.U32 R189, RZ, RZ, R114 ;  /* 0x000000ffffbd7224 */ /* 0x000fe400078e0072 */
[----:B------:R-:W-:Y:S01]  /*9ab0*/  IMAD.WIDE.U32 R12, R6, -0x326172a9, RZ ;  /* 0xcd9e8d57060c7825 */ /* 0x000fe200078e00ff */
[----:B------:R1:W2:Y:S01]  /*9ac0*/  MUFU.EX2 R114, R3 ;  /* 0x0000000300727308 */ /* 0x0002a20000000800 */
[----:B------:R-:W-:Y:S02]  /*9ad0*/  SHF.R.U32.HI R7, RZ, 0x8, R5 ;  /* 0x00000008ff077819 */ /* 0x000fe40000011605 */
[----:B------:R-:W-:Y:S01]  /*9ae0*/  SHF.R.U32.HI R6, RZ, 0x10, R4 ;  /* 0x00000010ff067819 */ /* 0x000fe20000011604 */
[----:B------:R-:W-:Y:S01]  /*9af0*/  FFMA.FTZ R4, R190, UR17, -R20 ;  /* 0x00000011be047c23 */ /* 0x000fe20008010814 */
[----:B------:R-:W-:Y:S01]  /*9b00*/  LOP3.LUT R11, R13, UR8, R2, 0x96, !PT ;  /* 0x000000080d0b7c12 */ /* 0x000fe2000f8e9602 */
[----:B------:R-:W-:Y:S01]  /*9b10*/  IMAD.MOV.U32 R190, RZ, RZ, R163 ;  /* 0x000000ffffbe7224 */ /* 0x000fe200078e00a3 */
[----:B------:R-:W-:Y:S01]  /*9b20*/  PRMT R2, R9, 0x5410, R7 ;  /* 0x0000541009027816 */ /* 0x000fe20000000007 */
[----:B------:R-:W-:Y:S01]  /*9b30*/  MUFU.EX2 R113, R4 ;  /* 0x0000000400717308 */ /* 0x000fe20000000800 */
[----:B------:R-:W-:-:S02]  /*9b40*/  LOP3.LUT R5, R6, 0xff, RZ, 0xc0, !PT ;  /* 0x000000ff06057812 */ /* 0x000fc400078ec0ff */
[----:B------:R-:W-:Y:S02]  /*9b50*/  LOP3.LUT R13, R25, UR14, R78, 0x96, !PT ;  /* 0x0000000e190d7c12 */ /* 0x000fe4000f8e964e */
[----:B------:R-:W-:Y:S02]  /*9b60*/  HSET2.LE.AND R2, R2, R0, PT ;  /* 0x0000000002027233 */ /* 0x000fe40003803000 */
[----:B------:R-:W-:Y:S02]  /*9b70*/  PRMT R5, R5, 0x5410, R8 ;  /* 0x0000541005057816 */ /* 0x000fe40000000008 */
[----:B-1----:R-:W-:Y:S02]  /*9b80*/  LOP3.LUT R3, R14, 0xff, RZ, 0xc0, !PT ;  /* 0x000000ff0e037812 */ /* 0x002fe400078ec0ff */
[----:B------:R-:W-:Y:S02]  /*9b90*/  LOP3.LUT R14, R63, UR12, R24, 0x96, !PT ;  /* 0x0000000c3f0e7c12 */ /* 0x000fe4000f8e9618 */
[----:B------:R-:W-:Y:S01]  /*9ba0*/  PRMT R10, R3, 0x5410, R22 ;  /* 0x00005410030a7816 */ /* 0x000fe20000000016 */
[----:B------:R-:W-:Y:S01]  /*9bb0*/  FFMA.FTZ R3, R191, UR17, -R20 ;  /* 0x00000011bf037c23 */ /* 0x000fe20008010814 */
[----:B------:R-:W-:-:S03]  /*9bc0*/  IMAD.MOV.U32 R191, RZ, RZ, R111 ;  /* 0x000000ffffbf7224 */ /* 0x000fc600078e006f */
[----:B------:R3:W1:Y:S02]  /*9bd0*/  MUFU.EX2 R112, R3 ;  /* 0x0000000300707308 */ /* 0x0006640000000800 */
[----:B---3--:R-:W-:-:S04]  /*9be0*/  F2FP.F16.F32.PACK_AB R3, R118, R119 ;  /* 0x000000777603723e */ /* 0x008fc800000000ff */
[----:B------:R-:W-:Y:S02]  /*9bf0*/  LOP3.LUT R4, R2, R3, RZ, 0xc0, !PT ;  /* 0x0000000302047212 */ /* 0x000fe400078ec0ff */
[----:B------:R-:W-:Y:S02]  /*9c00*/  HSET2.LE.AND R2, R5, R0, PT ;  /* 0x0000000005027233 */ /* 0x000fe40003803000 */
[----:B--2---:R-:W-:-:S04]  /*9c10*/  F2FP.F16.F32.PACK_AB R3, R114, R115 ;  /* 0x000000737203723e */ /* 0x004fc800000000ff */
[----:B------:R-:W-:Y:S02]  /*9c20*/  LOP3.LUT R5, R2, R3, RZ, 0xc0, !PT ;  /* 0x0000000302057212 */ /* 0x000fe400078ec0ff */
[----:B------:R-:W-:Y:S02]  /*9c30*/  HSET2.LE.AND R2, R16, R0, PT ;  /* 0x0000000010027233 */ /* 0x000fe40003803000 */
[----:B------:R-:W-:-:S04]  /*9c40*/  F2FP.F16.F32.PACK_AB R3, R116, R117 ;  /* 0x000000757403723e */ /* 0x000fc800000000ff */
[----:B------:R-:W-:Y:S02]  /*9c50*/  LOP3.LUT R6, R2, R3, RZ, 0xc0, !PT ;  /* 0x0000000302067212 */ /* 0x000fe400078ec0ff */
[----:B------:R-:W-:Y:S01]  /*9c60*/  HSET2.LE.AND R2, R10, R0, PT ;  /* 0x000000000a027233 */ /* 0x000fe20003803000 */
[----:B------:R-:W-:Y:S01]  /*9c70*/  IMAD.WIDE.U32 R10, R11, -0x2daee0ad, RZ ;  /* 0xd2511f530b0a7825 */ /* 0x000fe200078e00ff */
[----:B-1----:R-:W-:-:S04]  /*9c80*/  F2FP.F16.F32.PACK_AB R3, R112, R113 ;  /* 0x000000717003723e */ /* 0x002fc800000000ff */
[----:B------:R-:W-:Y:S01]  /*9c90*/  LOP3.LUT R7, R2, R3, RZ, 0xc0, !PT ;  /* 0x0000000302077212 */ /* 0x000fe200078ec0ff */
[----:B------:R-:W-:-:S05]  /*9ca0*/  IMAD.WIDE.U32 R2, R19, -0x2daee0ad, RZ ;  /* 0xd2511f5313027825 */ /* 0x000fca00078e00ff */
[----:B------:R-:W-:Y:S01]  /*9cb0*/  LOP3.LUT R3, R3, UR7, R18, 0x96, !PT ;  /* 0x0000000703037c12 */ /* 0x000fe2000f8e9612 */
[----:B----4-:R-:W-:Y:S01]  /*9cc0*/  HMMA.16816.F32 R172, R4, R40, R64 ;  /* 0x0000002804ac723c */ /* 0x010fe20000001840 */
[----:B------:R-:W-:-:S03]  /*9cd0*/  LOP3.LUT R2, R11, UR5, R2, 0x96, !PT ;  /* 0x000000050b027c12 */ /* 0x000fc6000f8e9602 */
[----:B------:R-:W-:Y:S02]  /*9ce0*/  IMAD.WIDE.U32 R8, R3, -0x326172a9, RZ ;  /* 0xcd9e8d5703087825 */ /* 0x000fe400078e00ff */
[----:B------:R-:W-:Y:S02]  /*9cf0*/  HMMA.16816.F32 R168, R4, R42, R56 ;  /* 0x0000002a04a8723c */ /* 0x000fe40000001838 */
[----:B------:R-:W-:Y:S01]  /*9d00*/  IMAD.WIDE.U32 R2, R2, -0x326172a9, RZ ;  /* 0xcd9e8d5702027825 */ /* 0x000fe200078e00ff */
[----:B------:R-:W-:-:S03]  /*9d10*/  LOP3.LUT R9, R9, UR6, R12, 0x96, !PT ;  /* 0x0000000609097c12 */ /* 0x000fc6000f8e960c */
[C---:B------:R-:W-:Y:S01]  /*9d20*/  HMMA.16816.F32 R160, R4.reuse, R52, R44 ;  /* 0x0000003404a0723c */ /* 0x040fe2000000182c */
[C---:B------:R-:W-:Y:S02]  /*9d30*/  LOP3.LUT R24, R2.reuse, 0xffff, RZ, 0xc0, !PT ;  /* 0x0000ffff02187812 */ /* 0x040fe400078ec0ff */
[----:B------:R-:W-:Y:S02]  /*9d40*/  SHF.R.U32.HI R28, RZ, 0x18, R2 ;  /* 0x00000018ff1c7819 */ /* 0x000fe40000011602 */
[----:B------:R-:W-:Y:S01]  /*9d50*/  LOP3.LUT R12, R3, UR16, R8, 0x96, !PT ;  /* 0x00000010030c7c12 */ /* 0x000fe2000f8e9608 */
[----:B------:R-:W-:Y:S01]  /*9d60*/  HMMA.16816.F32 R64, R4, R54, R36 ;  /* 0x000000360440723c */ /* 0x000fe20000001824 */
[----:B------:R-:W-:Y:S01]  /*9d70*/  IMAD.MOV.U32 R47, RZ, RZ, R33 ;  /* 0x000000ffff2f7224 */ /* 0x000fe200078e0021 */
[----:B------:R-:W-:Y:S01]  /*9d80*/  SHF.R.U32.HI R33, RZ, 0x10, R2 ;  /* 0x00000010ff217819 */ /* 0x000fe20000011602 */
[----:B------:R-:W-:Y:S01]  /*9d90*/  IMAD.MOV.U32 R46, RZ, RZ, R34 ;  /* 0x000000ffff2e7224 */ /* 0x000fe200078e0022 */
[----:B------:R-:W-:Y:S01]  /*9da0*/  LOP3.LUT R34, R2, 0xff, RZ, 0xc0, !PT ;  /* 0x000000ff02227812 */ /* 0x000fe200078ec0ff */
[----:B------:R-:W-:Y:S01]  /*9db0*/  FFMA.FTZ R2, R203, UR17, -R15 ;  /* 0x00000011cb027c23 */ /* 0x000fe2000801080f */
[----:B------:R-:W-:-:S02]  /*9dc0*/  IMAD.MOV.U32 R203, RZ, RZ, R164 ;  /* 0x000000ffffcb7224 */ /* 0x000fc400078e00a4 */
[----:B------:R-:W-:Y:S01]  /*9dd0*/  IMAD.WIDE.U32 R4, R23, -0x2daee0ad, RZ ;  /* 0xd2511f5317047825 */ /* 0x000fe200078e00ff */
[----:B------:R1:W-:Y:S03]  /*9de0*/  MUFU.EX2 R111, R2 ;  /* 0x00000002006f7308 */ /* 0x0003e60000000800 */
[----:B------:R-:W-:Y:S01]  /*9df0*/  IMAD.WIDE.U32 R6, R13, -0x2daee0ad, RZ ;  /* 0xd2511f530d067825 */ /* 0x000fe200078e00ff */
[----:B------:R-:W-:Y:S02]  /*9e00*/  LOP3.LUT R11, R5, UR15, R32, 0x96, !PT ;  /* 0x0000000f050b7c12 */ /* 0x000fe4000f8e9620 */
[C---:B------:R-:W-:Y:S01]  /*9e10*/  LOP3.LUT R27, R4.reuse, 0xffff, RZ, 0xc0, !PT ;  /* 0x0000ffff041b7812 */ /* 0x040fe200078ec0ff */
[----:B------:R-:W-:Y:S01]  /*9e20*/  IMAD.MOV.U32 R164, RZ, RZ, R100 ;  /* 0x000000ffffa47224 */ /* 0x000fe200078e0064 */
[----:B------:R-:W-:Y:S01]  /*9e30*/  LOP3.LUT R32, R4, 0xff, RZ, 0xc0, !PT ;  /* 0x000000ff04207812 */ /* 0x000fe200078ec0ff */
[----:B------:R-:W-:Y:S01]  /*9e40*/  IMAD.MOV.U32 R45, RZ, RZ, R35 ;  /* 0x000000ffff2d7224 */ /* 0x000fe200078e0023 */
[----:B------:R-:W-:-:S02]  /*9e50*/  SHF.R.U32.HI R29, RZ, 0x10, R4 ;  /* 0x00000010ff1d7819 */ /* 0x000fc40000011604 */
[----:B------:R-:W-:Y:S01]  /*9e60*/  SHF.R.U32.HI R31, RZ, 0x18, R4 ;  /* 0x00000018ff1f7819 */ /* 0x000fe20000011604 */
[----:B------:R-:W-:Y:S01]  /*9e70*/  FFMA.FTZ R4, R217, UR17, -R15 ;  /* 0x00000011d9047c23 */ /* 0x000fe2000801080f */
[----:B------:R-:W-:Y:S02]  /*9e80*/  IMAD.MOV.U32 R217, RZ, RZ, R89 ;  /* 0x000000ffffd97224 */ /* 0x000fe400078e0059 */
[----:B-1----:R-:W-:Y:S01]  /*9e90*/  IMAD.WIDE.U32 R2, R9, -0x2daee0ad, RZ ;  /* 0xd2511f5309027825 */ /* 0x002fe200078e00ff */
[----:B------:R1:W-:Y:S04]  /*9ea0*/  MUFU.EX2 R108, R4 ;  /* 0x00000004006c7308 */ /* 0x0003e80000000800 */
[----:B------:R-:W-:Y:S02]  /*9eb0*/  LOP3.LUT R16, R3, UR15, R10, 0x96, !PT ;  /* 0x0000000f03107c12 */ /* 0x000fe4000f8e960a */
[C---:B------:R-:W-:Y:S01]  /*9ec0*/  LOP3.LUT R23, R2.reuse, 0xffff, RZ, 0xc0, !PT ;  /* 0x0000ffff02177812 */ /* 0x040fe200078ec0ff */
[--C-:B------:R-:W-:Y:S01]  /*9ed0*/  FFMA.FTZ R3, R221, UR17, -R15.reuse ;  /* 0x00000011dd037c23 */ /* 0x100fe2000801080f */
[----:B------:R-:W-:Y:S01]  /*9ee0*/  LOP3.LUT R30, R2, 0xff, RZ, 0xc0, !PT ;  /* 0x000000ff021e7812 */ /* 0x000fe200078ec0ff */
[----:B------:R-:W-:Y:S01]  /*9ef0*/  IMAD.MOV.U32 R221, RZ, RZ, R46 ;  /* 0x000000ffffdd7224 */ /* 0x000fe200078e002e */
[--C-:B------:R-:W-:Y:S01]  /*9f00*/  SHF.R.U32.HI R26, RZ, 0x10, R2.reuse ;  /* 0x00000010ff1a7819 */ /* 0x100fe20000011602 */
[----:B------:R-:W-:Y:S01]  /*9f10*/  MUFU.EX2 R97, R3 ;  /* 0x0000000300617308 */ /* 0x000fe20000000800 */
[----:B------:R-:W-:Y:S01]  /*9f20*/  SHF.R.U32.HI R25, RZ, 0x18, R2 ;  /* 0x00000018ff197819 */ /* 0x000fe20000011602 */
[----:B------:R-:W-:Y:S01]  /*9f30*/  FFMA.FTZ R2, R219, UR17, -R15 ;  /* 0x00000011db027c23 */ /* 0x000fe2000801080f */
[----:B------:R-:W-:Y:S01]  /*9f40*/  IMAD.MOV.U32 R219, RZ, RZ, R47 ;  /* 0x000000ffffdb7224 */ /* 0x000fe200078e002f */
[----:B-1----:R-:W-:-:S04]  /*9f50*/  LOP3.LUT R4, R7, UR11, R86, 0x96, !PT ;  /* 0x0000000b07047c12 */ /* 0x002fc8000f8e9656 */
[----:B------:R1:W-:Y:S01]  /*9f60*/  MUFU.EX2 R106, R2 ;  /* 0x00000002006a7308 */ /* 0x0003e20000000800 */
[----:B------:R-:W-:-:S05]  /*9f70*/  IMAD.WIDE.U32 R4, R4, -0x326172a9, RZ ;  /* 0xcd9e8d5704047825 */ /* 0x000fca00078e00ff */
[----:B------:R-:W-:Y:S01]  /*9f80*/  LOP3.LUT R7, R5, UR10, R62, 0x96, !PT ;  /* 0x0000000a05077c12 */ /* 0x000fe2000f8e963e */
[----:B------:R-:W-:Y:S01]  /*9f90*/  FFMA.FTZ R5, R218, UR17, -R15 ;  /* 0x00000011da057c23 */ /* 0x000fe2000801080f */
[----:B------:R-:W-:Y:S02]  /*9fa0*/  IMAD.MOV.U32 R218, RZ, RZ, R190 ;  /* 0x000000ffffda7224 */ /* 0x000fe400078e00be */
[----:B------:R-:W-:Y:S01]  /*9fb0*/  IMAD.MOV.U32 R190, RZ, RZ, R155 ;  /* 0x000000ffffbe7224 */ /* 0x000fe200078e009b */
[----:B------:R2:W-:Y:S01]  /*9fc0*/  MUFU.EX2 R105, R5 ;  /* 0x0000000500697308 */ /* 0x0005e20000000800 */
[----:B------:R-:W-:-:S04]  /*9fd0*/  IMAD.WIDE.U32 R8, R7, -0x2daee0ad, RZ ;  /* 0xd2511f5307087825 */ /* 0x000fc800078e00ff */
[----:B-1----:R-:W-:-:S05]  /*9fe0*/  IMAD.WIDE.U32 R2, R14, -0x2daee0ad, RZ ;  /* 0xd2511f530e027825 */ /* 0x002fca00078e00ff */
[----:B------:R-:W-:Y:S01]  /*9ff0*/  LOP3.LUT R10, R3, UR9, R6, 0x96, !PT ;  /* 0x00000009030a7c12 */ /* 0x000fe2000f8e9606 */
[----:B------:R-:W-:Y:S01]  /*a000*/  FFMA.FTZ R3, R104, UR17, -R15 ;  /* 0x0000001168037c23 */ /* 0x000fe2000801080f */
[----:B------:R-:W-:-:S03]  /*a010*/  LOP3.LUT R6, R9, UR7, R2, 0x96, !PT ;  /* 0x0000000709067c12 */ /* 0x000fc6000f8e9602 */
[----:B------:R1:W-:Y:S02]  /*a020*/  MUFU.EX2 R104, R3 ;  /* 0x0000000300687308 */ /* 0x0003e40000000800 */
[----:B------:R-:W-:-:S04]  /*a030*/  IMAD.WIDE.U32 R6, R6, -0x326172a9, RZ ;  /* 0xcd9e8d5706067825 */ /* 0x000fc800078e00ff */
[----:B--2---:R-:W-:Y:S01]  /*a040*/  FFMA.FTZ R5, R107, UR17, -R15 ;  /* 0x000000116b057c23 */ /* 0x004fe2000801080f */
[----:B------:R-:W-:-:S03]  /*a050*/  IMAD.MOV.U32 R107, RZ, RZ, R189 ;  /* 0x000000ffff6b7224 */ /* 0x000fc600078e00bd */
[----:B------:R2:W-:Y:S01]  /*a060*/  MUFU.EX2 R103, R5 ;  /* 0x0000000500677308 */ /* 0x0005e20000000800 */
[----:B------:R-:W-:Y:S02]  /*a070*/  IMAD.MOV.U32 R189, RZ, RZ, R154 ;  /* 0x000000ffffbd7224 */ /* 0x000fe400078e009a */
[----:B-1----:R-:W-:-:S05]  /*a080*/  IMAD.WIDE.U32 R2, R10, -0x326172a9, RZ ;  /* 0xcd9e8d570a027825 */ /* 0x002fca00078e00ff */
[----:B------:R-:W-:Y:S01]  /*a090*/  LOP3.LUT R4, R3, UR8, R4, 0x96, !PT ;  /* 0x0000000803047c12 */ /* 0x000fe2000f8e9604 */
[----:B------:R-:W-:Y:S01]  /*a0a0*/  FFMA.FTZ R3, R109, UR17, -R15 ;  /* 0x000000116d037c23 */ /* 0x000fe2000801080f */
[----:B------:R-:W-:-:S03]  /*a0b0*/  IMAD.MOV.U32 R109, RZ, RZ, R153 ;  /* 0x000000ffff6d7224 */ /* 0x000fc600078e0099 */
[----:B------:R1:W-:Y:S01]  /*a0c0*/  MUFU.EX2 R102, R3 ;  /* 0x0000000300667308 */ /* 0x0003e20000000800 */
[----:B--2---:R-:W-:Y:S01]  /*a0d0*/  IMAD.WIDE.U32 R4, R4, -0x2daee0ad, RZ ;  /* 0xd2511f5304047825 */ /* 0x004fe200078e00ff */
[----:B-1----:R-:W-:-:S03]  /*a0e0*/  LOP3.LUT R3, R7, UR6, R2, 0x96, !PT ;  /* 0x0000000607037c12 */ /* 0x002fc6000f8e9602 */
[--C-:B------:R-:W-:Y:S01]  /*a0f0*/  FFMA.FTZ R2, R110, UR17, -R15.reuse ;  /* 0x000000116e027c23 */ /* 0x100fe2000801080f */
[----:B------:R-:W-:Y:S01]  /*a100*/  LOP3.LUT R7, R5, UR5, R8, 0x96, !PT ;  /* 0x0000000505077c12 */ /* 0x000fe2000f8e9608 */
[----:B------:R-:W-:Y:S01]  /*a110*/  FFMA.FTZ R5, R178, UR17, -R15 ;  /* 0x00000011b2057c23 */ /* 0x000fe2000801080f */
[----:B------:R-:W-:Y:S01]  /*a120*/  IMAD.MOV.U32 R178, RZ, RZ, R215 ;  /* 0x000000ffffb27224 */ /* 0x000fe200078e00d7 */
[----:B------:R1:W-:Y:S01]  /*a130*/  MUFU.EX2 R101, R2 ;  /* 0x0000000200657308 */ /* 0x0003e20000000800 */
[----:B------:R-:W-:Y:S01]  /*a140*/  IMAD.MOV.U32 R110, RZ, RZ, R152 ;  /* 0x000000ffff6e7224 */ /* 0x000fe200078e0098 */
[----:B------:R2:W5:Y:S04]  /*a150*/  LDL.LU R215, [R1+0xcc] ;  /* 0x0000cc0001d77983 */ /* 0x0005680000300800 */
[----:B------:R-:W-:Y:S02]  /*a160*/  LDSM.16.MT88.4 R152, [R205+0x5c00] ;  /* 0x005c0000cd98783b */ /* 0x000fe40000004200 */
[----:B------:R3:W-:Y:S01]  /*a170*/  MUFU.EX2 R100, R5 ;  /* 0x0000000500647308 */ /* 0x0007e20000000800 */
[----:B-1----:R-:W-:-:S05]  /*a180*/  IMAD.WIDE.U32 R2, R3, -0x2daee0ad, RZ ;  /* 0xd2511f5303027825 */ /* 0x002fca00078e00ff */
[----:B------:R-:W-:Y:S01]  /*a190*/  LOP3.LUT R19, R3, UR15, R4, 0x96, !PT ;  /* 0x0000000f03137c12 */ /* 0x000fe2000f8e9604 */
[----:B------:R-:W-:Y:S01]  /*a1a0*/  FFMA.FTZ R4, R179, UR17, -R15 ;  /* 0x00000011b3047c23 */ /* 0x000fe2000801080f */
[----:B------:R-:W-:Y:S01]  /*a1b0*/  LOP3.LUT R8, R2, 0xffff, RZ, 0xc0, !PT ;  /* 0x0000ffff02087812 */ /* 0x000fe200078ec0ff */
[----:B---3--:R-:W-:Y:S01]  /*a1c0*/  FFMA.FTZ R5, R234, UR17, -R17 ;  /* 0x00000011ea057c23 */ /* 0x008fe20008010811 */
[----:B------:R-:W-:Y:S01]  /*a1d0*/  LOP3.LUT R10, R2, 0xff, RZ, 0xc0, !PT ;  /* 0x000000ff020a7812 */ /* 0x000fe200078ec0ff */
[----:B------:R1:W-:Y:S01]  /*a1e0*/  MUFU.EX2 R98, R4 ;  /* 0x0000000400627308 */ /* 0x0003e20000000800 */
[--C-:B------:R-:W-:Y:S02]  /*a1f0*/  SHF.R.U32.HI R18, RZ, 0x10, R2.reuse ;  /* 0x00000010ff127819 */ /* 0x100fe40000011602 */
[----:B------:R-:W-:Y:S01]  /*a200*/  SHF.R.U32.HI R22, RZ, 0x18, R2 ;  /* 0x00000018ff167819 */ /* 0x000fe20000011602 */
[----:B------:R-:W-:Y:S01]  /*a210*/  IMAD.WIDE.U32 R2, R7, -0x326172a9, RZ ;  /* 0xcd9e8d5707027825 */ /* 0x000fe200078e00ff */
[----:B------:R-:W-:-:S03]  /*a220*/  SHF.R.U32.HI R7, RZ, 0x10, R11 ;  /* 0x00000010ff077819 */ /* 0x000fc6000001160b */
[----:B------:R3:W-:Y:S01]  /*a230*/  MUFU.EX2 R87, R5 ;  /* 0x0000000500577308 */ /* 0x0007e20000000800 */
[----:B------:R-:W-:Y:S02]  /*a240*/  LOP3.LUT R9, R3, UR16, R6, 0x96, !PT ;  /* 0x0000001003097c12 */ /* 0x000fe4000f8e9606 */
[C---:B------:R-:W-:Y:S01]  /*a250*/  LOP3.LUT R36, R2.reuse, 0xffff, RZ, 0xc0, !PT ;  /* 0x0000ffff02247812 */ /* 0x040fe200078ec0ff */
[----:B------:R-:W-:Y:S01]  /*a260*/  FFMA.FTZ R3, R251, UR17, -R17 ;  /* 0x00000011fb037c23 */ /* 0x000fe20008010811 */
[----:B------:R-:W-:Y:S02]  /*a270*/  LOP3.LUT R39, R2, 0xff, RZ, 0xc0, !PT ;  /* 0x000000ff02277812 */ /* 0x000fe400078ec0ff */
[--C-:B------:R-:W-:Y:S01]  /*a280*/  SHF.R.U32.HI R37, RZ, 0x10, R2.reuse ;  /* 0x00000010ff257819 */ /* 0x100fe20000011602 */
[----:B------:R4:W-:Y:S01]  /*a290*/  MUFU.EX2 R91, R3 ;  /* 0x00000003005b7308 */ /* 0x0009e20000000800 */
[----:B------:R-:W-:Y:S01]  /*a2a0*/  SHF.R.U32.HI R38, RZ, 0x18, R2 ;  /* 0x00000018ff267819 */ /* 0x000fe20000011602 */
[----:B-1----:R-:W-:Y:S01]  /*a2b0*/  FFMA.FTZ R4, R180, UR17, -R15 ;  /* 0x00000011b4047c23 */ /* 0x002fe2000801080f */
[----:B------:R-:W-:-:S02]  /*a2c0*/  SHF.R.U32.HI R2, RZ, 0x8, R24 ;  /* 0x00000008ff027819 */ /* 0x000fc40000011618 */
[----:B------:R-:W-:Y:S02]  /*a2d0*/  SHF.R.U32.HI R6, RZ, 0x18, R11 ;  /* 0x00000018ff067819 */ /* 0x000fe4000001160b */
[----:B------:R-:W-:Y:S01]  /*a2e0*/  PRMT R44, R34, 0x5410, R2 ;  /* 0x00005410222c7816 */ /* 0x000fe20000000002 */
[----:B------:R1:W-:Y:S01]  /*a2f0*/  MUFU.EX2 R99, R4 ;  /* 0x0000000400637308 */ /* 0x0003e20000000800 */
[----:B------:R-:W-:Y:S02]  /*a300*/  LOP3.LUT R2, R33, 0xff, RZ, 0xc0, !PT ;  /* 0x000000ff21027812 */ /* 0x000fe400078ec0ff */
[----:B---3--:R-:W-:Y:S02]  /*a310*/  LOP3.LUT R5, R18, 0xff, RZ, 0xc0, !PT ;  /* 0x000000ff12057812 */ /* 0x008fe400078ec0ff */
[----:B------:R-:W-:Y:S02]  /*a320*/  PRMT R24, R2, 0x5410, R28 ;  /* 0x0000541002187816 */ /* 0x000fe4000000001c */
[----:B------:R-:W-:Y:S01]  /*a330*/  LOP3.LUT R2, R29, 0xff, RZ, 0xc0, !PT ;  /* 0x000000ff1d027812 */ /* 0x000fe200078ec0ff */
[----:B----4-:R-:W-:Y:S01]  /*a340*/  FFMA.FTZ R3, R250, UR17, -R17 ;  /* 0x00000011fa037c23 */ /* 0x010fe20008010811 */
[----:B------:R-:W-:-:S02]  /*a350*/  PRMT R58, R5, 0x5410, R22 ;  /* 0x00005410053a7816 */ /* 0x000fc40000000016 */
[----:B------:R-:W-:Y:S01]  /*a360*/  PRMT R13, R2, 0x5410, R31 ;  /* 0x00005410020d7816 */ /* 0x000fe2000000001f */
[----:B------:R3:W-:Y:S01]  /*a370*/  MUFU.EX2 R90, R3 ;  /* 0x00000003005a7308 */ /* 0x0007e20000000800 */
[----:B------:R-:W-:Y:S02]  /*a380*/  SHF.R.U32.HI R2, RZ, 0x8, R8 ;  /* 0x00000008ff027819 */ /* 0x000fe40000011608 */
[C---:B------:R-:W-:Y:S01]  /*a390*/  LOP3.LUT R8, R11.reuse, 0xff, RZ, 0xc0, !PT ;  /* 0x000000ff0b087812 */ /* 0x040fe200078ec0ff */
[----:B-1----:R-:W-:Y:S01]  /*a3a0*/  FFMA.FTZ R4, R232, UR17, -R17 ;  /* 0x00000011e8047c23 */ /* 0x002fe20008010811 */
[----:B------:R-:W-:Y:S02]  /*a3b0*/  PRMT R59, R10, 0x5410, R2 ;  /* 0x000054100a3b7816 */ /* 0x000fe40000000002 */
[----:B------:R-:W-:Y:S01]  /*a3c0*/  LOP3.LUT R2, R11, 0xffff, RZ, 0xc0, !PT ;  /* 0x0000ffff0b027812 */ /* 0x000fe200078ec0ff */
[----:B------:R1:W-:Y:S01]  /*a3d0*/  MUFU.EX2 R96, R4 ;  /* 0x0000000400607308 */ /* 0x0003e20000000800 */
[----:B------:R-:W-:-:S02]  /*a3e0*/  SHF.R.U32.HI R5, RZ, 0x18, R12 ;  /* 0x00000018ff057819 */ /* 0x000fc4000001160c */
[----:B---3--:R-:W-:-:S04]  /*a3f0*/  SHF.R.U32.HI R3, RZ, 0x8, R27 ;  /* 0x00000008ff037819 */ /* 0x008fc8000001161b */
[----:B------:R-:W-:Y:S02]  /*a400*/  PRMT R14, R32, 0x5410, R3 ;  /* 0x00005410200e7816 */ /* 0x000fe40000000003 */
[----:B------:R-:W-:Y:S01]  /*a410*/  LOP3.LUT R3, R26, 0xff, RZ, 0xc0, !PT ;  /* 0x000000ff1a037812 */ /* 0x000fe200078ec0ff */
[----:B-1----:R-:W-:-:S03]  /*a420*/  FFMA.FTZ R4, R249, UR17, -R17 ;  /* 0x00000011f9047c23 */ /* 0x002fc60008010811 */
[----:B------:R-:W-:Y:S01]  /*a430*/  PRMT R60, R3, 0x5410, R25 ;  /* 0x00005410033c7816 */ /* 0x000fe20000000019 */
[----:B------:R-:W-:Y:S01]  /*a440*/  FFMA.FTZ R3, R182, UR17, -R17 ;  /* 0x00000011b6037c23 */ /* 0x000fe20008010811 */
[----:B------:R1:W3:Y:S08]  /*a450*/  MUFU.EX2 R89, R4 ;  /* 0x0000000400597308 */ /* 0x0002f00000000800 */
[----:B------:R4:W-:Y:S01]  /*a460*/  MUFU.EX2 R86, R3 ;  /* 0x0000000300567308 */ /* 0x0009e20000000800 */
[----:B-1----:R-:W-:-:S04]  /*a470*/  SHF.R.U32.HI R4, RZ, 0x8, R23 ;  /* 0x00000008ff047819 */ /* 0x002fc80000011617 */
[----:B------:R-:W-:Y:S01]  /*a480*/  PRMT R61, R30, 0x5410, R4 ;  /* 0x000054101e3d7816 */ /* 0x000fe20000000004 */
[----:B------:R-:W-:Y:S01]  /*a490*/  FFMA.FTZ R4, R183, UR17, -R17 ;  /* 0x00000011b7047c23 */ /* 0x000fe20008010811 */
[----:B------:R-:W1:Y:S01]  /*a4a0*/  LDSM.16.MT88.4 R28, [R205+0x5800] ;  /* 0x00580000cd1c783b */ /* 0x000e620000004200 */
[----:B----4-:R-:W-:Y:S02]  /*a4b0*/  SHF.R.U32.HI R3, RZ, 0x8, R2 ;  /* 0x00000008ff037819 */ /* 0x010fe40000011602 */
[----:B------:R4:W-:Y:S01]  /*a4c0*/  MUFU.EX2 R85, R4 ;  /* 0x0000000400557308 */ /* 0x0009e20000000800 */
[----:B------:R-:W-:Y:S02]  /*a4d0*/  LOP3.LUT R2, R7, 0xff, RZ, 0xc0, !PT ;  /* 0x000000ff07027812 */ /* 0x000fe400078ec0ff */
[----:B------:R-:W-:Y:S02]  /*a4e0*/  PRMT R7, R8, 0x5410, R3 ;  /* 0x0000541008077816 */ /* 0x000fe40000000003 */
[----:B------:R-:W-:-:S02]  /*a4f0*/  PRMT R8, R2, 0x5410, R6 ;  /* 0x0000541002087816 */ /* 0x000fc40000000006 */
[C---:B------:R-:W-:Y:S02]  /*a500*/  LOP3.LUT R2, R12.reuse, 0xffff, RZ, 0xc0, !PT ;  /* 0x0000ffff0c027812 */ /* 0x040fe400078ec0ff */
[----:B------:R-:W-:Y:S02]  /*a510*/  SHF.R.U32.HI R3, RZ, 0x10, R12 ;  /* 0x00000010ff037819 */ /* 0x000fe4000001160c */
[----:B------:R-:W-:Y:S01]  /*a520*/  LOP3.LUT R6, R12, 0xff, RZ, 0xc0, !PT ;  /* 0x000000ff0c067812 */ /* 0x000fe200078ec0ff */
[----:B----4-:R-:W-:-:S04]  /*a530*/  FFMA.FTZ R4, R192, UR17, -R17 ;  /* 0x00000011c0047c23 */ /* 0x010fc80008010811 */
[----:B------:R4:W2:Y:S02]  /*a540*/  MUFU.EX2 R84, R4 ;  /* 0x0000000400547308 */ /* 0x0008a40000000800 */
[----:B----4-:R-:W-:Y:S02]  /*a550*/  SHF.R.U32.HI R4, RZ, 0x8, R2 ;  /* 0x00000008ff047819 */ /* 0x010fe40000011602 */
[----:B------:R-:W-:Y:S01]  /*a560*/  LOP3.LUT R2, R3, 0xff, RZ, 0xc0, !PT ;  /* 0x000000ff03027812 */ /* 0x000fe200078ec0ff */
[----:B------:R-:W-:Y:S01]  /*a570*/  FFMA.FTZ R3, R193, UR17, -R17 ;  /* 0x00000011c1037c23 */ /* 0x000fe20008010811 */
[----:B------:R-:W-:Y:S01]  /*a580*/  PRMT R35, R6, 0x5410, R4 ;  /* 0x0000541006237816 */ /* 0x000fe20000000004 */
[----:B------:R-:W-:Y:S01]  /*a590*/  FFMA.FTZ R6, R252, UR17, -R21 ;  /* 0x00000011fc067c23 */ /* 0x000fe20008010815 */
[----:B------:R-:W-:Y:S01]  /*a5a0*/  PRMT R34, R2, 0x5410, R5 ;  /* 0x0000541002227816 */ /* 0x000fe20000000005 */
[----:B------:R4:W-:Y:S01]  /*a5b0*/  MUFU.EX2 R79, R3 ;  /* 0x00000003004f7308 */ /* 0x0009e20000000800 */
[----:B------:R-:W-:-:S02]  /*a5c0*/  HSET2.LE.AND R2, R14, R0, PT ;  /* 0x000000000e027233 */ /* 0x000fc40003803000 */
[----:B------:R-:W-:Y:S02]  /*a5d0*/  HSET2.LE.AND R4, R13, R0, PT ;  /* 0x000000000d047233 */ /* 0x000fe40003803000 */
[----:B---3--:R-:W-:-:S03]  /*a5e0*/  F2FP.F16.F32.PACK_AB R5, R89, R90 ;  /* 0x0000005a5905723e */ /* 0x008fc600000000ff */
[----:B------:R3:W-:Y:S01]  /*a5f0*/  MUFU.EX2 R78, R6 ;  /* 0x00000006004e7308 */ /* 0x0007e20000000800 */
[----:B------:R-:W-:Y:S02]  /*a600*/  LOP3.LUT R15, R4, R5, RZ, 0xc0, !PT ;  /* 0x00000005040f7212 */ /* 0x000fe400078ec0ff */
[----:B------:R-:W-:Y:S02]  /*a610*/  HSET2.LE.AND R4, R8, R0, PT ;  /* 0x0000000008047233 */ /* 0x000fe40003803000 */
[----:B------:R-:W-:Y:S02]  /*a620*/  F2FP.F16.F32.PACK_AB R5, R91, R96 ;  /* 0x000000605b05723e */ /* 0x000fe400000000ff */
[----:B----4-:R-:W-:Y:S02]  /*a630*/  F2FP.F16.F32.PACK_AB R3, R106, R97 ;  /* 0x000000616a03723e */ /* 0x010fe400000000ff */
[----:B------:R-:W-:Y:S01]  /*a640*/  LOP3.LUT R13, R4, R5, RZ, 0xc0, !PT ;  /* 0x00000005040d7212 */ /* 0x000fe200078ec0ff */
[----:B------:R-:W-:Y:S01]  /*a650*/  FFMA.FTZ R5, R195, UR17, -R21 ;  /* 0x00000011c3057c23 */ /* 0x000fe20008010815 */
[----:B------:R-:W-:-:S02]  /*a660*/  LOP3.LUT R14, R2, R3, RZ, 0xc0, !PT ;  /* 0x00000003020e7212 */ /* 0x000fc400078ec0ff */
[----:B------:R-:W-:Y:S01]  /*a670*/  HSET2.LE.AND R2, R7, R0, PT ;  /* 0x0000000007027233 */ /* 0x000fe20003803000 */
[----:B------:R4:W-:Y:S01]  /*a680*/  MUFU.EX2 R76, R5 ;  /* 0x00000005004c7308 */ /* 0x0009e20000000800 */
[----:B------:R-:W-:Y:S01]  /*a690*/  F2FP.F16.F32.PACK_AB R3, R108, R111 ;  /* 0x0000006f6c03723e */ /* 0x000fe200000000ff */
[----:B---3--:R-:W-:Y:S01]  /*a6a0*/  FFMA.FTZ R6, R194, UR17, -R21 ;  /* 0x00000011c2067c23 */ /* 0x008fe20008010815 */
[----:B------:R-:W-:Y:S02]  /*a6b0*/  LOP3.LUT R8, R9, 0xff, RZ, 0xc0, !PT ;  /* 0x000000ff09087812 */ /* 0x000fe400078ec0ff */
[----:B------:R-:W-:Y:S02]  /*a6c0*/  LOP3.LUT R12, R2, R3, RZ, 0xc0, !PT ;  /* 0x00000003020c7212 */ /* 0x000fe400078ec0ff */
[----:B------:R-:W-:Y:S01]  /*a6d0*/  LOP3.LUT R3, R16, 0xffff, RZ, 0xc0, !PT ;  /* 0x0000ffff10037812 */ /* 0x000fe200078ec0ff */
[----:B------:R3:W-:Y:S01]  /*a6e0*/  MUFU.EX2 R77, R6 ;  /* 0x00000006004d7308 */ /* 0x0007e20000000800 */
[----:B------:R-:W-:-:S02]  /*a6f0*/  SHF.R.U32.HI R2, RZ, 0x10, R16 ;  /* 0x00000010ff027819 */ /* 0x000fc40000011610 */
[----:B------:R-:W-:Y:S01]  /*a700*/  SHF.R.U32.HI R4, RZ, 0x8, R3 ;  /* 0x00000008ff047819 */ /* 0x000fe20000011603 */
[C---:B------:R-:W-:Y:S01]  /*a710*/  HMMA.16816.F32 R48, R12.reuse, R40, R72 ;  /* 0x000000280c30723c */ /* 0x040fe20000001848 */
[----:B------:R-:W-:Y:S02]  /*a720*/  LOP3.LUT R3, R16, 0xff, RZ, 0xc0, !PT ;  /* 0x000000ff10037812 */ /* 0x000fe400078ec0ff */
[----:B------:R-:W-:Y:S02]  /*a730*/  LOP3.LUT R2, R2, 0xff, RZ, 0xc0, !PT ;  /* 0x000000ff02027812 */ /* 0x000fe400078ec0ff */
[----:B------:R-:W-:Y:S01]  /*a740*/  PRMT R57, R3, 0x5410, R4 ;  /* 0x0000541003397816 */ /* 0x000fe20000000004 */
[--C-:B------:R-:W-:Y:S01]  /*a750*/  FFMA.FTZ R3, R196, UR17, -R21.reuse ;  /* 0x00000011c4037c23 */ /* 0x100fe20008010815 */
[----:B------:R-:W-:Y:S01]  /*a760*/  FFMA.FTZ R4, R217, UR17, -R20 ;  /* 0x00000011d9047c23 */ /* 0x000fe20008010814 */
[----:B----4-:R-:W-:Y:S02]  /*a770*/  SHF.R.U32.HI R5, RZ, 0x8, R36 ;  /* 0x00000008ff057819 */ /* 0x010fe40000011624 */
[----:B------:R-:W-:Y:S01]  /*a780*/  LOP3.LUT R7, R37, 0xff, RZ, 0xc0, !PT ;  /* 0x000000ff25077812 */ /* 0x000fe200078ec0ff */
[----:B------:R4:W1:Y:S01]  /*a790*/  MUFU.EX2 R74, R3 ;  /* 0x00000003004a7308 */ /* 0x0008620000000800 */
[----:B---3--:R-:W-:Y:S01]  /*a7a0*/  SHF.R.U32.HI R6, RZ, 0x18, R16 ;  /* 0x00000018ff067819 */ /* 0x008fe20000011610 */
[----:B------:R-:W-:Y:S01]  /*a7b0*/  HMMA.16816.F32 R40, R12, R42, R68 ;  /* 0x0000002a0c28723c */ /* 0x000fe20000001844 */
[----:B------:R-:W-:Y:S01]  /*a7c0*/  FFMA.FTZ R33, R199, UR17, -R21 ;  /* 0x00000011c7217c23 */ /* 0x000fe20008010815 */
[----:B------:R-:W-:Y:S01]  /*a7d0*/  IMAD.MOV.U32 R179, RZ, RZ, R214 ;  /* 0x000000ffffb37224 */ /* 0x000fe200078e00d6 */
[----:B------:R-:W-:Y:S01]  /*a7e0*/  PRMT R56, R2, 0x5410, R6 ;  /* 0x0000541002387816 */ /* 0x000fe20000000006 */
[----:B------:R-:W-:Y:S01]  /*a7f0*/  IMAD.MOV.U32 R217, RZ, RZ, R45 ;  /* 0x000000ffffd97224 */ /* 0x000fe200078e002d */
[----:B------:R-:W-:Y:S01]  /*a800*/  LOP3.LUT R2, R9, 0xffff, RZ, 0xc0, !PT ;  /* 0x0000ffff09027812 */ /* 0x000fe200078ec0ff */
[----:B------:R3:W-:Y:S01]  /*a810*/  MUFU.EX2 R73, R4 ;  /* 0x0000000400497308 */ /* 0x0007e20000000800 */
[----:B----4-:R-:W-:-:S02]  /*a820*/  SHF.R.U32.HI R3, RZ, 0x10, R9 ;  /* 0x00000010ff037819 */ /* 0x010fc40000011609 */
[----:B------:R-:W-:Y:S02]  /*a830*/  PRMT R22, R39, 0x5410, R5 ;  /* 0x0000541027167816 */ /* 0x000fe40000000005 */
[----:B------:R-:W-:Y:S01]  /*a840*/  PRMT R18, R7, 0x5410, R38 ;  /* 0x0000541007127816 */ /* 0x000fe20000000026 */
[----:B------:R-:W-:Y:S02]  /*a850*/  FFMA.FTZ R16, R200, UR17, -R21 ;  /* 0x00000011c8107c23 */ /* 0x000fe40008010815 */
[----:B------:R-:W-:Y:S01]  /*a860*/  MUFU.EX2 R62, R33 ;  /* 0x00000021003e7308 */ /* 0x000fe20000000800 */
[----:B------:R4:W5:Y:S01]  /*a870*/  LDL.LU R214, [R1+0xc8] ;  /* 0x0000c80001d67983 */ /* 0x0009620000300800 */
[----:B---3--:R-:W-:Y:S02]  /*a880*/  SHF.R.U32.HI R4, RZ, 0x8, R2 ;  /* 0x00000008ff047819 */ /* 0x008fe40000011602 */
[----:B------:R-:W-:Y:S01]  /*a890*/  LOP3.LUT R2, R3, 0xff, RZ, 0xc0, !PT ;  /* 0x000000ff03027812 */ /* 0x000fe200078ec0ff */
[----:B------:R-:W-:Y:S01]  /*a8a0*/  FFMA.FTZ R3, R197, UR17, -R20 ;  /* 0x00000011c5037c23 */ /* 0x000fe20008010814 */
[----:B------:R-:W-:-:S02]  /*a8b0*/  SHF.R.U32.HI R6, RZ, 0x18, R9 ;  /* 0x00000018ff067819 */ /* 0x000fc40000011609 */
[----:B------:R-:W-:Y:S01]  /*a8c0*/  PRMT R32, R8, 0x5410, R4 ;  /* 0x0000541008207816 */ /* 0x000fe20000000004 */
[----:B------:R3:W-:Y:S01]  /*a8d0*/  MUFU.EX2 R72, R3 ;  /* 0x0000000300487308 */ /* 0x0007e20000000800 */
[--C-:B------:R-:W-:Y:S02]  /*a8e0*/  HSET2.LE.AND R4, R24, R0.reuse, PT ;  /* 0x0000000018047233 */ /* 0x100fe40003803000 */
[----:B------:R-:W4:Y:S01]  /*a8f0*/  LDSM.16.MT88.4 R24, [R206+0x5800] ;  /* 0x00580000ce18783b */ /* 0x000f220000004200 */
[----:B------:R-:W-:Y:S02]  /*a900*/  PRMT R23, R2, 0x5410, R6 ;  /* 0x0000541002177816 */ /* 0x000fe40000000006 */
[----:B------:R-:W-:Y:S01]  /*a910*/  HSET2.LE.AND R2, R44, R0, PT ;  /* 0x000000002c027233 */ /* 0x000fe20003803000 */
[--C-:B------:R-:W-:Y:S01]  /*a920*/  FFMA.FTZ R6, R222, UR17, -R20.reuse ;  /* 0x00000011de067c23 */ /* 0x100fe20008010814 */
[----:B---3--:R-:W-:-:S04]  /*a930*/  FFMA.FTZ R3, R202, UR17, -R20 ;  /* 0x00000011ca037c23 */ /* 0x008fc80008010814 */
[----:B------:R3:W4:Y:S01]  /*a940*/  MUFU.EX2 R70, R3 ;  /* 0x0000000300467308 */ /* 0x0007220000000800 */
[----:B--2---:R-:W-:Y:S01]  /*a950*/  F2FP.F16.F32.PACK_AB R5, R84, R85 ;  /* 0x000000555405723e */ /* 0x004fe200000000ff */
[----:B------:R-:W-:-:S03]  /*a960*/  FFMA.FTZ R7, R201, UR17, -R21 ;  /* 0x00000011c9077c23 */ /* 0x000fc60008010815 */
[----:B------:R-:W-:-:S03]  /*a970*/  LOP3.LUT R11, R4, R5, RZ, 0xc0, !PT ;  /* 0x00000005040b7212 */ /* 0x000fc600078ec0ff */
[----:B------:R2:W4:Y:S01]  /*a980*/  MUFU.EX2 R68, R6 ;  /* 0x0000000600447308 */ /* 0x0005220000000800 */
[----:B---3--:R-:W-:-:S04]  /*a990*/  F2FP.F16.F32.PACK_AB R3, R102, R103 ;  /* 0x000000676603723e */ /* 0x008fc800000000ff */
[----:B------:R-:W-:Y:S02]  /*a9a0*/  LOP3.LUT R10, R2, R3, RZ, 0xc0, !PT ;  /* 0x00000003020a7212 */ /* 0x000fe400078ec0ff */
[--C-:B------:R-:W-:Y:S02]  /*a9b0*/  HSET2.LE.AND R2, R35, R0.reuse, PT ;  /* 0x0000000023027233 */ /* 0x100fe40003803000 */
[----:B------:R-:W-:Y:S02]  /*a9c0*/  F2FP.F16.F32.PACK_AB R3, R104, R105 ;  /* 0x000000696803723e */ /* 0x000fe400000000ff */
[--C-:B------:R-:W-:Y:S02]  /*a9d0*/  HSET2.LE.AND R4, R34, R0.reuse, PT ;  /* 0x0000000022047233 */ /* 0x100fe40003803000 */
[----:B------:R-:W-:Y:S02]  /*a9e0*/  LOP3.LUT R8, R2, R3, RZ, 0xc0, !PT ;  /* 0x0000000302087212 */ /* 0x000fe400078ec0ff */
[----:B------:R-:W-:-:S02]  /*a9f0*/  HSET2.LE.AND R2, R22, R0, PT ;  /* 0x0000000016027233 */ /* 0x000fc40003803000 */
[----:B------:R-:W-:Y:S02]  /*aa00*/  F2FP.F16.F32.PACK_AB R5, R86, R87 ;  /* 0x000000575605723e */ /* 0x000fe400000000ff */
[----:B-1----:R-:W-:Y:S01]  /*aa10*/  F2FP.F16.F32.PACK_AB R3, R74, R76 ;  /* 0x0000004c4a03723e */ /* 0x002fe200000000ff */
[----:B------:R1:W-:Y:S01]  /*aa20*/  MUFU.EX2 R69, R7 ;  /* 0x0000000700457308 */ /* 0x0003e20000000800 */
[----:B------:R-:W-:Y:S02]  /*aa30*/  LOP3.LUT R9, R4, R5, RZ, 0xc0, !PT ;  /* 0x0000000504097212 */ /* 0x000fe400078ec0ff */
[----:B--2---:R-:W-:Y:S02]  /*aa40*/  LOP3.LUT R6, R2, R3, RZ, 0xc0, !PT ;  /* 0x0000000302067212 */ /* 0x004fe400078ec0ff */
[----:B----4-:R-:W-:Y:S02]  /*aa50*/  F2FP.F16.F32.PACK_AB R4, R70, R72 ;  /* 0x000000484604723e */ /* 0x010fe400000000ff */
[----:B------:R-:W-:-:S02]  /*aa60*/  HSET2.LE.AND R2, R32, R0, PT ;  /* 0x0000000020027233 */ /* 0x000fc40003803000 */
[----:B------:R-:W-:Y:S02]  /*aa70*/  F2FP.F16.F32.PACK_AB R3, R77, R78 ;  /* 0x0000004e4d03723e */ /* 0x000fe400000000ff */
[--C-:B-1----:R-:W-:Y:S01]  /*aa80*/  HSET2.LE.AND R7, R18, R0.reuse, PT ;  /* 0x0000000012077233 */ /* 0x102fe20003803000 */
[C---:B------:R-:W-:Y:S04]  /*aa90*/  HMMA.16816.F32 R36, R12.reuse, R52, R92 ;  /* 0x000000340c24723c */ /* 0x040fe8000000185c */
[----:B------:R-:W-:Y:S02]  /*aaa0*/  LOP3.LUT R7, R7, R4, RZ, 0xc0, !PT ;  /* 0x0000000407077212 */ /* 0x000fe400078ec0ff */
[----:B------:R-:W-:Y:S01]  /*aab0*/  LOP3.LUT R4, R2, R3, RZ, 0xc0, !PT ;  /* 0x0000000302047212 */ /* 0x000fe200078ec0ff */
[----:B------:R-:W-:Y:S01]  /*aac0*/  FFMA.FTZ R3, R224, UR17, -R20 ;  /* 0x00000011e0037c23 */ /* 0x000fe20008010814 */
[----:B------:R-:W-:Y:S01]  /*aad0*/  HMMA.16816.F32 R32, R12, R54, R80 ;  /* 0x000000360c20723c */ /* 0x000fe20000001850 */
[----:B------:R-:W-:Y:S01]  /*aae0*/  LOP3.LUT R2, R19, 0xffff, RZ, 0xc0, !PT ;  /* 0x0000ffff13027812 */ /* 0x000fe200078ec0ff */
[----:B------:R1:W2:Y:S01]  /*aaf0*/  MUFU.EX2 R63, R16 ;  /* 0x00000010003f7308 */ /* 0x0002a20000000800 */
[----:B------:R-:W-:-:S04]  /*ab00*/  HSET2.LE.AND R5, R23, R0, PT ;  /* 0x0000000017057233 */ /* 0x000fc80003803000 */
[--C-:B------:R-:W-:Y:S01]  /*ab10*/  SHF.R.U32.HI R14, RZ, 0x10, R19.reuse ;  /* 0x00000010ff0e7819 */ /* 0x100fe20000011613 */
[----:B------:R-:W-:Y:S02]  /*ab20*/  FFMA.FTZ R12, R225, UR17, -R20 ;  /* 0x00000011e10c7c23 */ /* 0x000fe40008010814 */
[----:B------:R3:W-:Y:S01]  /*ab30*/  MUFU.EX2 R54, R3 ;  /* 0x0000000300367308 */ /* 0x0007e20000000800 */
[----:B------:R-:W-:Y:S02]  /*ab40*/  SHF.R.U32.HI R13, RZ, 0x18, R19 ;  /* 0x00000018ff0d7819 */ /* 0x000fe40000011613 */
[----:B-1----:R-:W-:-:S05]  /*ab50*/  F2FP.F16.F32.PACK_AB R16, R68, R73 ;  /* 0x000000494410723e */ /* 0x002fca00000000ff */
[----:B------:R1:W-:Y:S01]  /*ab60*/  MUFU.EX2 R53, R12 ;  /* 0x0000000c00357308 */ /* 0x0003e20000000800 */
[----:B------:R-:W-:Y:S02]  /*ab70*/  LOP3.LUT R5, R5, R16, RZ, 0xc0, !PT ;  /* 0x0000001005057212 */ /* 0x000fe400078ec0ff */
[----:B---3--:R-:W-:Y:S02]  /*ab80*/  SHF.R.U32.HI R3, RZ, 0x8, R2 ;  /* 0x00000008ff037819 */ /* 0x008fe40000011602 */
[----:B------:R-:W-:-:S03]  /*ab90*/  LOP3.LUT R2, R14, 0xff, RZ, 0xc0, !PT ;  /* 0x000000ff0e027812 */ /* 0x000fc600078ec0ff */
[----:B------:R-:W-:Y:S01]  /*aba0*/  HMMA.16816.F32 R172, R4, R28, R172 ;  /* 0x0000001c04ac723c */ /* 0x000fe200000018ac */
[----:B------:R-:W-:Y:S01]  /*abb0*/  FFMA.FTZ R21, R198, UR17, -R21 ;  /* 0x00000011c6157c23 */ /* 0x000fe20008010815 */
[----:B-1----:R-:W-:Y:S01]  /*abc0*/  PRMT R12, R2, 0x5410, R13 ;  /* 0x00005410020c7816 */ /* 0x002fe2000000000d */
[----:B------:R-:W-:-:S03]  /*abd0*/  FFMA.FTZ R2, R226, UR17, -R20 ;  /* 0x00000011e2027c23 */ /* 0x000fc60008010814 */
[C---:B------:R-:W-:Y:S01]  /*abe0*/  HMMA.16816.F32 R168, R4.reuse, R30, R168 ;  /* 0x0000001e04a8723c */ /* 0x040fe200000018a8 */
[----:B------:R1:W-:Y:S05]  /*abf0*/  MUFU.EX2 R52, R2 ;  /* 0x0000000200347308 */ /* 0x0003ea0000000800 */
[C---:B------:R-:W-:Y:S06]  /*ac00*/  HMMA.16816.F32 R160, R4.reuse, R24, R160 ;  /* 0x0000001804a0723c */ /* 0x040fec00000018a0 */
[----:B------:R-:W-:Y:S01]  /*ac10*/  HMMA.16816.F32 R44, R4, R26, R64 ;  /* 0x0000001a042c723c */ /* 0x000fe20000001840 */
[----:B------:R3:W4:Y:S06]  /*ac20*/  MUFU.EX2 R55, R21 ;  /* 0x0000001500377308 */ /* 0x00072c0000000800 */
[----:B------:R-:W-:Y:S01]  /*ac30*/  FADD.FTZ R4, R178, R179 ;  /* 0x000000b3b2047221 */ /* 0x000fe20000010000 */
[----:B-1----:R-:W-:Y:S01]  /*ac40*/  FFMA.FTZ R2, R227, UR17, -R20 ;  /* 0x00000011e3027c23 */ /* 0x002fe20008010814 */
[----:B------:R-:W-:-:S02]  /*ac50*/  IMAD.MOV.U32 R178, RZ, RZ, R110 ;  /* 0x000000ffffb27224 */ /* 0x000fc400078e006e */
[----:B------:R-:W-:Y:S02]  /*ac60*/  IMAD.MOV.U32 R179, RZ, RZ, R109 ;  /* 0x000000ffffb37224 */ /* 0x000fe400078e006d */
[----:B------:R-:W-:Y:S01]  /*ac70*/  IMAD.MOV.U32 R110, RZ, RZ, R107 ;  /* 0x000000ffff6e7224 */ /* 0x000fe200078e006b */
[----:B------:R-:W-:Y:S01]  /*ac80*/  HMMA.16816.F32 R48, R8, R28, R48 ;  /* 0x0000001c0830723c */ /* 0x000fe20000001830 */
[----:B------:R-:W-:Y:S02]  /*ac90*/  IMAD.MOV.U32 R109, RZ, RZ, R218 ;  /* 0x000000ffff6d7224 */ /* 0x000fe400078e00da */
[----:B------:R-:W-:Y:S01]  /*aca0*/  IMAD.MOV.U32 R107, RZ, RZ, R219 ;  /* 0x000000ffff6b7224 */ /* 0x000fe200078e00db */
[----:B------:R1:W4:Y:S01]  /*acb0*/  MUFU.EX2 R29, R2 ;  /* 0x00000002001d7308 */ /* 0x0003220000000800 */
[----:B------:R-:W-:Y:S02]  /*acc0*/  IMAD.MOV.U32 R219, RZ, RZ, R221 ;  /* 0x000000ffffdb7224 */ /* 0x000fe400078e00dd */
[----:B------:R-:W-:Y:S01]  /*acd0*/  FADD.FTZ R6, R178, R179 ;  /* 0x000000b3b2067221 */ /* 0x000fe20000010000 */
[----:B------:R-:W-:-:S02]  /*ace0*/  IMAD.MOV.U32 R218, RZ, RZ, R217 ;  /* 0x000000ffffda7224 */ /* 0x000fc400078e00d9 */
[----:B------:R-:W-:Y:S01]  /*acf0*/  FADD.FTZ R13, R210, R211 ;  /* 0x000000d3d20d7221 */ /* 0x000fe20000010000 */
[----:B------:R-:W-:Y:S01]  /*ad00*/  IMAD.MOV.U32 R221, RZ, RZ, R203 ;  /* 0x000000ffffdd7224 */ /* 0x000fe200078e00cb */
[----:B------:R-:W-:Y:S01]  /*ad10*/  LOP3.LUT R15, R19, 0xff, RZ, 0xc0, !PT ;  /* 0x000000ff130f7812 */ /* 0x000fe200078ec0ff */
[----:B------:R-:W-:Y:S02]  /*ad20*/  IMAD.MOV.U32 R217, RZ, RZ, R191 ;  /* 0x000000ffffd97224 */ /* 0x000fe400078e00bf */
[----:B------:R-:W-:Y:S01]  /*ad30*/  FFMA.FTZ R14, R230, UR17, -R17 ;  /* 0x00000011e60e7c23 */ /* 0x000fe20008010811 */
[----:B------:R-:W-:Y:S02]  /*ad40*/  IMAD.MOV.U32 R203, RZ, RZ, R209 ;  /* 0x000000ffffcb7224 */ /* 0x000fe400078e00d1 */
[----:B------:R-:W-:Y:S01]  /*ad50*/  FADD.FTZ R7, R212, R213 ;  /* 0x000000d5d4077221 */ /* 0x000fe20000010000 */
[----:B------:R-:W-:Y:S01]  /*ad60*/  IMAD.MOV.U32 R178, RZ, RZ, R110 ;  /* 0x000000ffffb27224 */ /* 0x000fe200078e006e */
[----:B------:R-:W-:Y:S01]  /*ad70*/  PRMT R15, R15, 0x5410, R3 ;  /* 0x000054100f0f7816 */ /* 0x000fe20000000003 */
[----:B------:R-:W-:-:S02]  /*ad80*/  IMAD.MOV.U32 R191, RZ, RZ, R208 ;  /* 0x000000ffffbf7224 */ /* 0x000fc400078e00d0 */
[----:B------:R-:W-:Y:S01]  /*ad90*/  FFMA.FTZ R5, R228, UR17, -R17 ;  /* 0x00000011e4057c23 */ /* 0x000fe20008010811 */
[----:B------:R-:W-:Y:S02]  /*ada0*/  IMAD.MOV.U32 R110, RZ, RZ, R109 ;  /* 0x000000ffff6e7224 */ /* 0x000fe400078e006d */
[----:B------:R-:W-:Y:S01]  /*adb0*/  FADD.FTZ R4, R207, R4 ;  /* 0x00000004cf047221 */ /* 0x000fe20000010000 */
[----:B------:R-:W-:Y:S02]  /*adc0*/  IMAD.MOV.U32 R109, RZ, RZ, R107 ;  /* 0x000000ffff6d7224 */ /* 0x000fe400078e006b */
[----:B------:R-:W-:Y:S01]  /*add0*/  FADD.FTZ R18, R178, R13 ;  /* 0x0000000db2127221 */ /* 0x000fe20000010000 */
[----:B------:R-:W-:Y:S02]  /*ade0*/  IMAD.MOV.U32 R107, RZ, RZ, R217 ;  /* 0x000000ffff6b7224 */ /* 0x000fe400078e00d9 */
[----:B------:R-:W-:Y:S01]  /*adf0*/  FADD.FTZ R19, R176, R6 ;  /* 0x00000006b0137221 */ /* 0x000fe20000010000 */
[----:B------:R-:W-:Y:S01]  /*ae00*/  IMAD.MOV.U32 R217, RZ, RZ, R203 ;  /* 0x000000ffffd97224 */ /* 0x000fe200078e00cb */
[----:B------:R-:W4:Y:S01]  /*ae10*/  MUFU.EX2 R14, R14 ;  /* 0x0000000e000e7308 */ /* 0x000f220000000800 */
[----:B------:R-:W-:Y:S01]  /*ae20*/  IMAD.MOV.U32 R203, RZ, RZ, R191 ;  /* 0x000000ffffcb7224 */ /* 0x000fe200078e00bf */
[----:B------:R-:W-:Y:S01]  /*ae30*/  HSET2.LE.AND R12, R12, R0, PT ;  /* 0x000000000c0c7233 */ /* 0x000fe20003803000 */
[----:B------:R-:W-:Y:S01]  /*ae40*/  IMAD.MOV.U32 R178, RZ, RZ, R110 ;  /* 0x000000ffffb27224 */ /* 0x000fe200078e006e */
[----:B------:R-:W-:Y:S01]  /*ae50*/  HMMA.16816.F32 R40, R8, R30, R40 ;  /* 0x0000001e0828723c */ /* 0x000fe20000001828 */
[----:B------:R-:W-:Y:S01]  /*ae60*/  IMAD.MOV.U32 R191, RZ, RZ, R190 ;  /* 0x000000ffffbf7224 */ /* 0x000fe200078e00be */
[----:B---3--:R-:W3:Y:S01]  /*ae70*/  LDSM.16.MT88.4 R20, [R206+0x5c00] ;  /* 0x005c0000ce14783b */ /* 0x008ee20000004200 */
[----:B------:R-:W-:-:S02]  /*ae80*/  IMAD.MOV.U32 R110, RZ, RZ, R109 ;  /* 0x000000ffff6e7224 */ /* 0x000fc400078e006d */
[----:B------:R-:W-:Y:S01]  /*ae90*/  IMAD.MOV.U32 R190, RZ, RZ, R189 ;  /* 0x000000ffffbe7224 */ /* 0x000fe200078e00bd */
[----:B------:R-:W-:Y:S01]  /*aea0*/  HMMA.16816.F32 R36, R8, R24, R36 ;  /* 0x000000180824723c */ /* 0x000fe20000001824 */
[----:B------:R-:W-:Y:S02]  /*aeb0*/  IMAD.MOV.U32 R109, RZ, RZ, R107 ;  /* 0x000000ffff6d7224 */ /* 0x000fe400078e006b */
[----:B------:R-:W-:Y:S01]  /*aec0*/  FFMA.FTZ R3, R229, UR17, -R17 ;  /* 0x00000011e5037c23 */ /* 0x000fe20008010811 */
[----:B------:R-:W-:Y:S01]  /*aed0*/  IMAD.MOV.U32 R189, RZ, RZ, R177 ;  /* 0x000000ffffbd7224 */ /* 0x000fe200078e00b1 */
[----:B------:R3:W5:Y:S01]  /*aee0*/  LDL.LU R213, [R1+0xc4] ;  /* 0x0000c40001d57983 */ /* 0x0007620000300800 */
[----:B------:R-:W-:Y:S02]  /*aef0*/  IMAD.MOV.U32 R107, RZ, RZ, R217 ;  /* 0x000000ffff6b7224 */ /* 0x000fe400078e00d9 */
[----:B-1----:R-:W-:Y:S01]  /*af00*/  FADD.FTZ R2, R204, R7 ;  /* 0x00000007cc027221 */ /* 0x002fe20000010000 */
[----:B------:R-:W-:Y:S01]  /*af10*/  IMAD.MOV.U32 R217, RZ, RZ, R203 ;  /* 0x000000ffffd97224 */ /* 0x000fe200078e00cb */
[----:B------:R-:W-:Y:S01]  /*af20*/  HSET2.LE.AND R6, R15, R0, PT ;  /* 0x000000000f067233 */ /* 0x000fe20003803000 */
[----:B------:R-:W-:Y:S01]  /*af30*/  IMAD.MOV.U32 R203, RZ, RZ, R191 ;  /* 0x000000ffffcb7224 */ /* 0x000fe200078e00bf */
[----:B------:R4:W-:Y:S01]  /*af40*/  MUFU.EX2 R28, R3 ;  /* 0x00000003001c7308 */ /* 0x0009e20000000800 */
[----:B------:R-:W-:-:S02]  /*af50*/  IMAD.MOV.U32 R191, RZ, RZ, R190 ;  /* 0x000000ffffbf7224 */ /* 0x000fc400078e00be */
[----:B------:R-:W-:Y:S01]  /*af60*/  FADD.FTZ R17, R178, R4 ;  /* 0x00000004b2117221 */ /* 0x000fe20000010000 */
[----:B------:R-:W-:Y:S02]  /*af70*/  IMAD.MOV.U32 R190, RZ, RZ, R189 ;  /* 0x000000ffffbe7224 */ /* 0x000fe400078e00bd */
[----:B------:R-:W-:Y:S01]  /*af80*/  FADD.FTZ R16, R88, R2 ;  /* 0x0000000258107221 */ /* 0x000fe20000010000 */
[----:B------:R-:W-:Y:S01]  /*af90*/  IMAD.MOV.U32 R189, RZ, RZ, R156 ;  /* 0x000000ffffbd7224 */ /* 0x000fe200078e009c */
[--C-:B------:R-:W-:Y:S01]  /*afa0*/  HSET2.LE.AND R2, R59, R0.reuse, PT ;  /* 0x000000003b027233 */ /* 0x100fe20003803000 */
[----:B------:R-:W-:Y:S01]  /*afb0*/  IMAD.MOV.U32 R156, RZ, RZ, R159 ;  /* 0x000000ffff9c7224 */ /* 0x000fe200078e009f */
[----:B------:R1:W3:Y:S01]  /*afc0*/  MUFU.EX2 R15, R5 ;  /* 0x00000005000f7308 */ /* 0x0002e20000000800 */
[----:B------:R-:W-:Y:S01]  /*afd0*/  IMAD.MOV.U32 R159, RZ, RZ, R133 ;  /* 0x000000ffff9f7224 */ /* 0x000fe200078e0085 */
[----:B------:R-:W-:Y:S01]  /*afe0*/  HSET2.LE.AND R4, R58, R0, PT ;  /* 0x000000003a047233 */ /* 0x000fe20003803000 */
[----:B------:R-:W-:Y:S01]  /*aff0*/  IMAD.MOV.U32 R178, RZ, RZ, R110 ;  /* 0x000000ffffb27224 */ /* 0x000fe200078e006e */
[----:B--2---:R-:W-:Y:S01]  /*b000*/  F2FP.F16.F32.PACK_AB R7, R63, R69 ;  /* 0x000000453f07723e */ /* 0x004fe200000000ff */
[----:B------:R-:W-:Y:S01]  /*b010*/  IMAD.MOV.U32 R110, RZ, RZ, R203 ;  /* 0x000000ffff6e7224 */ /* 0x000fe200078e00cb */
[----:B------:R-:W-:Y:S01]  /*b020*/  HMMA.16816.F32 R32, R8, R26, R32 ;  /* 0x0000001a0820723c */ /* 0x000fe20000001820 */
[----:B------:R-:W-:Y:S01]  /*b030*/  IMAD.MOV.U32 R180, RZ, RZ, R107 ;  /* 0x000000ffffb47224 */ /* 0x000fe200078e006b */
[----:B------:R2:W5:Y:S01]  /*b040*/  LDL.LU R212, [R1+0xc0] ;  /* 0x0000c00001d47983 */ /* 0x0005620000300800 */
[----:B----4-:R-:W-:Y:S01]  /*b050*/  F2FP.F16.F32.PACK_AB R3, R55, R62 ;  /* 0x0000003e3703723e */ /* 0x010fe200000000ff */
[----:B------:R-:W-:-:S02]  /*b060*/  IMAD.MOV.U32 R179, RZ, RZ, R217 ;  /* 0x000000ffffb37224 */ /* 0x000fc400078e00d9 */
[----:B------:R-:W-:Y:S01]  /*b070*/  IMAD.MOV.U32 R203, RZ, RZ, R189 ;  /* 0x000000ffffcb7224 */ /* 0x000fe200078e00bd */
[----:B-1----:R-:W-:Y:S01]  /*b080*/  F2FP.F16.F32.PACK_AB R5, R29, R52 ;  /* 0x000000341d05723e */ /* 0x002fe200000000ff */
[----:B------:R-:W-:Y:S01]  /*b090*/  IMAD.MOV.U32 R217, RZ, RZ, R156 ;  /* 0x000000ffffd97224 */ /* 0x000fe200078e009c */
[----:B------:R-:W-:Y:S01]  /*b0a0*/  LOP3.LUT R156, R6, R7, RZ, 0xc0, !PT ;  /* 0x00000007069c7212 */ /* 0x000fe200078ec0ff */
[----:B------:R-:W-:Y:S01]  /*b0b0*/  IMAD.MOV.U32 R107, RZ, RZ, R159 ;  /* 0x000000ffff6b7224 */ /* 0x000fe200078e009f */
[----:B------:R-:W-:Y:S01]  /*b0c0*/  LOP3.LUT R159, R4, R5, RZ, 0xc0, !PT ;  /* 0x00000005049f7212 */ /* 0x000fe200078ec0ff */
[----:B------:R-:W-:Y:S01]  /*b0d0*/  IMAD.MOV.U32 R189, RZ, RZ, R158 ;  /* 0x000000ffffbd7224 */ /* 0x000fe200078e009e */
[----:B------:R-:W-:Y:S01]  /*b0e0*/  LOP3.LUT R158, R2, R3, RZ, 0xc0, !PT ;  /* 0x00000003029e7212 */ /* 0x000fe200078ec0ff */
[----:B------:R-:W-:Y:S01]  /*b0f0*/  IMAD.MOV.U32 R232, RZ, RZ, R109 ;  /* 0x000000ffffe87224 */ /* 0x000fe200078e006d */
[--C-:B------:R-:W-:Y:S01]  /*b100*/  HSET2.LE.AND R2, R61, R0.reuse, PT ;  /* 0x000000003d027233 */ /* 0x100fe20003803000 */
[----:B------:R-:W-:Y:S01]  /*b110*/  FADD.FTZ R10, R178, R16 ;  /* 0x00000010b20a7221 */ /* 0x000fe20000010000 */
[--C-:B------:R-:W-:Y:S01]  /*b120*/  HSET2.LE.AND R4, R60, R0.reuse, PT ;  /* 0x000000003c047233 */ /* 0x100fe20003803000 */
[----:B------:R2:W5:Y:S01]  /*b130*/  LDL.LU R211, [R1+0xbc] ;  /* 0x0000bc0001d37983 */ /* 0x0005620000300800 */
[----:B------:R-:W-:-:S02]  /*b140*/  HSET2.LE.AND R6, R57, R0, PT ;  /* 0x0000000039067233 */ /* 0x000fc40003803000 */
[----:B------:R-:W-:Y:S01]  /*b150*/  HSET2.LE.AND R5, R56, R0, PT ;  /* 0x0000000038057233 */ /* 0x000fe20003803000 */
[----:B------:R-:W-:Y:S01]  /*b160*/  IMAD.MOV.U32 R178, RZ, RZ, R218 ;  /* 0x000000ffffb27224 */ /* 0x000fe200078e00da */
[----:B------:R-:W-:Y:S01]  /*b170*/  F2FP.F16.F32.PACK_AB R0, R99, R98 ;  /* 0x000000626300723e */ /* 0x000fe200000000ff */
[----:B------:R-:W-:Y:S02]  /*b180*/  IMAD.MOV.U32 R109, RZ, RZ, R191 ;  /* 0x000000ffff6d7224 */ /* 0x000fe400078e00bf */
[----:B------:R-:W-:Y:S01]  /*b190*/  FADD.FTZ R7, R180, R19 ;  /* 0x00000013b4077221 */ /* 0x000fe20000010000 */
[----:B------:R-:W-:Y:S02]  /*b1a0*/  IMAD.MOV.U32 R218, RZ, RZ, R146 ;  /* 0x000000ffffda7224 */ /* 0x000fe400078e0092 */
[----:B------:R-:W-:Y:S01]  /*b1b0*/  FADD.FTZ R8, R232, R18 ;  /* 0x00000012e8087221 */ /* 0x000fe20000010000 */
[----:B------:R-:W-:Y:S01]  /*b1c0*/  LOP3.LUT R146, R2, R0, RZ, 0xc0, !PT ;  /* 0x0000000002927212 */ /* 0x000fe200078ec0ff */
[----:B------:R-:W-:Y:S01]  /*b1d0*/  FADD.FTZ R9, R179, R17 ;  /* 0x00000011b3097221 */ /* 0x000fe20000010000 */
[----:B------:R-:W-:Y:S01]  /*b1e0*/  F2FP.F16.F32.PACK_AB R0, R100, R101 ;  /* 0x000000656400723e */ /* 0x000fe200000000ff */
[----:B------:R-:W-:Y:S01]  /*b1f0*/  IMAD.MOV.U32 R179, RZ, RZ, R107 ;  /* 0x000000ffffb37224 */ /* 0x000fe200078e006b */
[----:B------:R-:W-:Y:S01]  /*b200*/  F2FP.F16.F32.PACK_AB R2, R14, R79 ;  /* 0x0000004f0e02723e */ /* 0x000fe200000000ff */
[----:B------:R-:W-:Y:S01]  /*b210*/  FADD.FTZ R7, R109, R7 ;  /* 0x000000076d077221 */ /* 0x000fe20000010000 */
[----:B------:R-:W-:Y:S01]  /*b220*/  IMAD.MOV.U32 R107, RZ, RZ, R149 ;  /* 0x000000ffff6b7224 */ /* 0x000fe200078e0095 */
[----:B---3--:R-:W-:Y:S01]  /*b230*/  F2FP.F16.F32.PACK_AB R3, R15, R28 ;  /* 0x0000001c0f03723e */ /* 0x008fe200000000ff */
[----:B------:R-:W-:Y:S01]  /*b240*/  FADD.FTZ R8, R110, R8 ;  /* 0x000000086e087221 */ /* 0x000fe20000010000 */
[----:B------:R-:W-:Y:S01]  /*b250*/  IMAD.MOV.U32 R109, RZ, RZ, R148 ;  /* 0x000000ffff6d7224 */ /* 0x000fe200078e0094 */
[----:B------:R2:W5:Y:S01]  /*b260*/  LDL.LU R210, [R1+0xb8] ;  /* 0x0000b80001d27983 */ /* 0x0005620000300800 */
        /* <DEDUP_REMOVED lines=119> */
[----:B------:R2:W5:Y:S01]  /*b9e0*/  LDL.LU R204, [R1+0xa8] ;  /* 0x0000a80001cc7983 */ /* 0x0005620000300800 */
[----:B------:R-:W-:-:S03]  /*b9f0*/  FADD.FTZ R2, R55, R2 ;  /* 0x0000000237027221 */ /* 0x000fc60000010000 */
[----:B------:R2:W5:Y:S04]  /*ba00*/  LDL.LU R177, [R1+0xa4] ;  /* 0x0000a40001b17983 */ /* 0x0005680000300800 */
[----:B------:R2:W5:Y:S04]  /*ba10*/  LDL.LU R176, [R1+0xa0] ;  /* 0x0000a00001b07983 */ /* 0x0005680000300800 */
[----:B------:R2:W5:Y:S04]  /*ba20*/  LDL.LU R133, [R1+0x9c] ;  /* 0x00009c0001857983 */ /* 0x0005680000300800 */
[----:B------:R2:W5:Y:S04]  /*ba30*/  LDL.LU R88, [R1+0x98] ;  /* 0x0000980001587983 */ /* 0x0005680000300800 */
[----:B------:R2:W-:Y:S04]  /*ba40*/  STL [R1+0x30], R4 ;  /* 0x0000300401007387 */ /* 0x0005e80000100800 */
        /* <DEDUP_REMOVED lines=13> */
[----:B------:R-:W-:-:S08]  /*bb20*/  NOP ;  /* 0x0000000000007918 */ /* 0x000fd00000000000 */
[----:B--2---:R-:W-:-:S15]  /*bb30*/  @!P6 BRA `(.L_x_579) ;  /* 0x00000088007ce947 */ /* 0x004fde0003800000 */
[----:B------:R-:W2:Y:S01]  /*bb40*/  LDL.LU R184, [R1+0x14] ;  /* 0x0000140001b87983 */ /* 0x000ea20000300800 */
[----:B------:R-:W-:Y:S01]  /*bb50*/  ULDC UR4, c[0x0][0x2d0] ;  /* 0x0000b40000047ab9 */ /* 0x000fe20000000800 */
[----:B------:R-:W1:Y:S02]  /*bb60*/  LDC.64 R2, c[0x0][0x250] ;  /* 0x00009400ff027b82 */ /* 0x000e640000000a00 */
[----:B------:R-:W3:Y:S04]  /*bb70*/  LDL.LU R181, [R1+0x10] ;  /* 0x0000100001b57983 */ /* 0x000ee80000300800 */
[----:B------:R-:W4:Y:S01]  /*bb80*/  LDL.LU R187, [R1+0x18] ;  /* 0x0000180001bb7983 */ /* 0x000f220000300800 */
[----:B-----5:R-:W-:Y:S01]  /*bb90*/  ISETP.GE.AND P0, PT, R176, UR4, PT ;  /* 0x00000004b0007c0c */ /* 0x020fe2000bf06270 */
[----:B------:R-:W-:Y:S01]  /*bba0*/  IMAD.MOV.U32 R132, RZ, RZ, R140 ;  /* 0x000000ffff847224 */ /* 0x000fe200078e008c */
[----:B------:R-:W-:Y:S01]  /*bbb0*/  MOV R135, R139 ;  /* 0x0000008b00877202 */ /* 0x000fe20000000f00 */
[----:B------:R-:W1:Y:S01]  /*bbc0*/  S2R R186, SR_TID.X ;  /* 0x0000000000ba7919 */ /* 0x000e620000002100 */
[----:B------:R-:W-:Y:S01]  /*bbd0*/  MOV R137, R134 ;  /* 0x0000008600897202 */ /* 0x000fe20000000f00 */
[----:B------:R-:W-:Y:S01]  /*bbe0*/  IMAD.MOV.U32 R136, RZ, RZ, R138 ;  /* 0x000000ffff887224 */ /* 0x000fe200078e008a */
[----:B------:R-:W-:-:S07]  /*bbf0*/  ULDC UR4, c[0x0][0x2ec] ;  /* 0x0000bb0000047ab9 */ /* 0x000fce0000000800 */
[----:B------:R-:W1:Y:S02]  /*bc00*/  @!P0 LDC.64 R4, c[0x0][0x220] ;  /* 0x00008800ff048b82 */ /* 0x000e640000000a00 */
[----:B-1----:R1:W-:Y:S06]  /*bc10*/  STL.64 [R1+0x8], R2 ;  /* 0x0000080201007387 */ /* 0x0023ec0000100a00 */
[----:B------:R-:W1:Y:S08]  /*bc20*/  @!P0 LDC.64 R8, c[0x0][0x220] ;  /* 0x00008800ff088b82 */ /* 0x000e700000000a00 */
[----:B------:R-:W1:Y:S01]  /*bc30*/  @!P0 LDC.64 R6, c[0x0][0x220] ;  /* 0x00008800ff068b82 */ /* 0x000e620000000a00 */
[----:B------:R-:W-:Y:S01]  /*bc40*/  LOP3.LUT R186, R186, 0x3, RZ, 0xc0, !PT ;  /* 0x00000003baba7812 */ /* 0x000fe200078ec0ff */
[----:B------:R1:W-:Y:S02]  /*bc50*/  @!P0 STL.64 [R1+0x68], R4 ;  /* 0x0000680401008387 */ /* 0x0003e40000100a00 */
[----:B-1----:R-:W-:-:S02]  /*bc60*/  MOV R2, R3 ;  /* 0x0000000300027202 */ /* 0x002fc40000000f00 */
[----:B------:R-:W-:Y:S04]  /*bc70*/  @!P0 STL.64 [R1+0x60], R8 ;  /* 0x0000600801008387 */ /* 0x000fe80000100a00 */
[----:B------:R1:W-:Y:S01]  /*bc80*/  @!P0 STL.64 [R1+0x58], R6 ;  /* 0x0000580601008387 */ /* 0x0003e20000100a00 */
[----:B------:R-:W1:Y:S02]  /*bc90*/  @!P0 LDC.64 R4, c[0x0][0x220] ;  /* 0x00008800ff048b82 */ /* 0x000e640000000a00 */
[----:B-1----:R-:W-:-:S05]  /*bca0*/  IMAD.WIDE.U32 R6, R231, -0x326172a9, RZ ;  /* 0xcd9e8d57e7067825 */ /* 0x002fca00078e00ff */
[----:B------:R-:W-:Y:S01]  /*bcb0*/  LOP3.LUT R250, R7, R248, RZ, 0x3c, !PT ;  /* 0x000000f807fa7212 */ /* 0x000fe200078e3cff */
[----:B------:R1:W-:Y:S04]  /*bcc0*/  @!P0 STL.64 [R1+0x50], R4 ;  /* 0x0000500401008387 */ /* 0x0003e80000100a00 */
[----:B------:R-:W-:-:S04]  /*bcd0*/  IMAD.WIDE.U32 R250, R250, -0x2daee0ad, RZ ;  /* 0xd2511f53fafa7825 */ /* 0x000fc800078e00ff */
[----:B--2---:R-:W-:Y:S01]  /*bce0*/  IMAD R0, R186, -0x2, R184 ;  /* 0xfffffffeba007824 */ /* 0x004fe200078e02b8 */
[----:B------:R-:W-:Y:S02]  /*bcf0*/  IADD3 R186, R231, 0x4, RZ ;  /* 0x00000004e7ba7810 */ /* 0x000fe40007ffe0ff */
[----:B---3--:R-:W-:Y:S02]  /*bd00*/  LEA.HI.SX32 R227, R181, 0xfffffffe, 0x19 ;  /* 0xfffffffeb5e37811 */ /* 0x008fe400078fcaff */
[----:B------:R-:W-:Y:S01]  /*bd10*/  IADD3 R0, R88, R0, -R220 ;  /* 0x0000000058007210 */ /* 0x000fe20007ffe8dc */
[----:B-1----:R-:W-:-:S04]  /*bd20*/  IMAD.WIDE.U32 R4, R186, -0x326172a9, RZ ;  /* 0xcd9e8d57ba047825 */ /* 0x002fc800078e00ff */
[----:B------:R1:W-:Y:S01]  /*bd30*/  STL [R1+0x44], R0 ;  /* 0x0000440001007387 */ /* 0x0003e20000100800 */
[----:B------:R-:W-:Y:S01]  /*bd40*/  LOP3.LUT R248, R5, R248, RZ, 0x3c, !PT ;  /* 0x000000f805f87212 */ /* 0x000fe200078e3cff */
[----:B----4-:R-:W-:Y:S02]  /*bd50*/  IMAD.WIDE.U32 R234, R187, -0x2daee0ad, RZ ;  /* 0xd2511f53bbea7825 */ /* 0x010fe400078e00ff */
[----:B------:R2:W-:Y:S02]  /*bd60*/  STL.64 [R1+0x28], R6 ;  /* 0x0000280601007387 */ /* 0x0005e40000100a00 */
[----:B------:R-:W-:Y:S02]  /*bd70*/  IMAD.WIDE.U32 R248, R248, -0x2daee0ad, RZ ;  /* 0xd2511f53f8f87825 */ /* 0x000fe400078e00ff */
[----:B------:R2:W-:Y:S02]  /*bd80*/  STL.64 [R1+0x20], R4 ;  /* 0x0000200401007387 */ /* 0x0005e40000100a00 */
[----:B-1----:R-:W-:-:S05]  /*bd90*/  @!P0 IMAD R0, R2, 0x60, RZ ;  /* 0x0000006002008824 */ /* 0x002fca00078e02ff */
[----:B------:R2:W-:Y:S01]  /*bda0*/  @!P0 STL [R1+0x40], R0 ;  /* 0x0000400001008387 */ /* 0x0005e20000100800 */
[----:B------:R-:W-:Y:S05]  /*bdb0*/  BRA `(.L_x_580) ;  /* 0x0000000000e07947 */ /* 0x000fea0003800000 */
.L_x_582:
        /* <DEDUP_REMOVED lines=13> */
[-C--:B-1----:R-:W-:Y:S02]  /*be90*/  IMAD R3, R3, R138.reuse, RZ ;  /* 0x0000008a03037224 */ /* 0x082fe400078e02ff */
[C---:B------:R-:W-:Y:S04]  /*bea0*/  IMAD.WIDE.U32 R182, R2.reuse, R138, RZ ;  /* 0x0000008a02b67225 */ /* 0x040fe800078e00ff */
[----:B------:R-:W-:Y:S02]  /*beb0*/  IMAD R3, R2, R139, R3 ;  /* 0x0000008b02037224 */ /* 0x000fe400078e0203 */
[----:B------:R-:W-:Y:S02]  /*bec0*/  @!P0 IMAD R189, R139, 0x60, RZ ;  /* 0x000000608bbd8824 */ /* 0x000fe400078e02ff */
[----:B------:R-:W-:Y:S01]  /*bed0*/  IMAD.IADD R3, R183, 0x1, R3 ;  /* 0x00000001b7037824 */ /* 0x000fe200078e0203 */
[C---:B--2---:R-:W-:Y:S02]  /*bee0*/  LEA R2, P1, R182.reuse, R192, 0x7 ;  /* 0x000000c0b6027211 */ /* 0x044fe400078238ff */
[----:B------:R-:W1:Y:S02]  /*bef0*/  @!P0 LDC.64 R192, c[0x0][0x218] ;  /* 0x00008600ffc08b82 */ /* 0x000e640000000a00 */
[----:B---3--:R-:W-:Y:S02]  /*bf00*/  LEA.HI.X R3, R182, R197, R3, 0x7, P1 ;  /* 0x000000c5b6037211 */ /* 0x008fe400008f3c03 */
[----:B-----5:R-:W-:Y:S02]  /*bf10*/  @!P0 LEA R186, P1, R2, R186, 0x1 ;  /* 0x000000ba02ba8211 */ /* 0x020fe400078208ff */
[-C--:B----4-:R-:W-:Y:S02]  /*bf20*/  @!P0 IADD3 R181, P3, R188, R2.reuse, RZ ;  /* 0x00000002bcb58210 */ /* 0x090fe40007f7e0ff */
[----:B------:R-:W-:Y:S02]  /*bf30*/  @!P0 LEA.HI.X R187, R2, R187, R3, 0x1, P1 ;  /* 0x000000bb02bb8211 */ /* 0x000fe400008f0c03 */
[C---:B------:R-:W-:Y:S02]  /*bf40*/  @!P0 LEA R183, P1, R138.reuse, R2, 0x6 ;  /* 0x000000028ab78211 */ /* 0x040fe400078230ff */
[----:B------:R-:W-:Y:S01]  /*bf50*/  @!P0 LEA R184, P2, R181, R184, 0x1 ;  /* 0x000000b8b5b88211 */ /* 0x000fe200078408ff */
[----:B------:R-:W-:Y:S01]  /*bf60*/  @!PT LDS RZ, [RZ] ;  /* 0x00000000fffff984 */ /* 0x000fe20000000800 */
[----:B------:R-:W-:Y:S01]  /*bf70*/  @!PT LDS RZ, [RZ] ;  /* 0x00000000fffff984 */ /* 0x000fe20000000800 */
[----:B------:R-:W-:Y:S01]  /*bf80*/  @!PT LDS RZ, [RZ] ;  /* 0x00000000fffff984 */ /* 0x000fe20000000800 */
[----:B------:R2:W-:Y:S01]  /*bf90*/  @!P0 LDGSTS.E.BYPASS.LTC128B.128 [R223+0x2000], desc[UR18][R186.64] ;  /* 0x02000000badf8fae */ /* 0x0005e2000b901d52 */
[----:B------:R-:W-:Y:S01]  /*bfa0*/  @!P0 LEA.HI.X R188, R138, R3, R139, 0x6, P1 ;  /* 0x000000038abc8211 */ /* 0x000fe200008f348b */
[--C-:B------:R-:W-:Y:S01]  /*bfb0*/  @!P0 IMAD.X R139, R194, 0x1, R3.reuse, P3 ;  /* 0x00000001c28b8824 */ /* 0x100fe200018e0603 */
[----:B------:R-:W-:Y:S01]  /*bfc0*/  @!P0 LEA R182, P1, R183, R190, 0x1 ;  /* 0x000000beb7b68211 */ /* 0x000fe200078208ff */
[----:B------:R2:W-:Y:S01]  /*bfd0*/  @P0 STS.128 [R223+0x2800], RZ ;  /* 0x002800ffdf000388 */ /* 0x0005e20000000c00 */
[----:B------:R-:W-:Y:S03]  /*bfe0*/  @!P0 IMAD.WIDE.U32 R2, R138, 0x60, R2 ;  /* 0x000000608a028825 */ /* 0x000fe600078e0002 */
[----:B------:R-:W-:Y:S01]  /*bff0*/  @!P0 LEA.HI.X R185, R181, R185, R139, 0x1, P2 ;  /* 0x000000b9b5b98211 */ /* 0x000fe200010f0c8b */
[----:B------:R-:W-:Y:S01]  /*c000*/  @!P0 IMAD.IADD R3, R189, 0x1, R3 ;  /* 0x00000001bd038824 */ /* 0x000fe200078e0203 */
[----:B------:R-:W-:Y:S02]  /*c010*/  @!P0 LEA.HI.X R183, R183, R191, R188, 0x1, P1 ;  /* 0x000000bfb7b78211 */ /* 0x000fe400008f0cbc */
[C---:B-1----:R-:W-:Y:S01]  /*c020*/  @!P0 LEA R138, P1, R2.reuse, R192, 0x1 ;  /* 0x000000c0028a8211 */ /* 0x042fe200078208ff */
[----:B------:R-:W-:Y:S01]  /*c030*/  @!PT LDS RZ, [RZ] ;  /* 0x00000000fffff984 */ /* 0x000fe20000000800 */
[----:B------:R-:W-:Y:S01]  /*c040*/  @!PT LDS RZ, [RZ] ;  /* 0x00000000fffff984 */ /* 0x000fe20000000800 */
[----:B------:R-:W-:Y:S01]  /*c050*/  @!PT LDS RZ, [RZ] ;  /* 0x00000000fffff984 */ /* 0x000fe20000000800 */
[----:B------:R2:W-:Y:S03]  /*c060*/  @!P0 LDGSTS.E.BYPASS.LTC128B.128 [R223+0x2800], desc[UR18][R184.64] ;  /* 0x02800000b8df8fae */ /* 0x0005e6000b901d52 */
[----:B------:R-:W-:Y:S01]  /*c070*/  @!P0 LEA.HI.X R139, R2, R193, R3, 0x1, P1 ;  /* 0x000000c1028b8211 */ /* 0x000fe200008f0c03 */
        /* <DEDUP_REMOVED lines=10> */
[----:B------:R-:W0:Y:S01]  /*c120*/  LDGDEPBAR ;  /* 0x00000000000079af */ /* 0x000e220000000000 */
[----:B------:R-:W-:Y:S05]  /*c130*/  BRA `(.L_x_581) ;  /* 0x0000000c007c7947 */ /* 0x000fea0003800000 */
.L_x_580:
[----:B------:R-:W3:Y:S01]  /*c140*/  LDL R15, [R1+0x8] ;  /* 0x00000800010f7983 */ /* 0x000ee20000100800 */
[----:B------:R-:W-:Y:S04]  /*c150*/  DEPBAR.LE SB0, 0x0 ;  /* 0x000080000000791a */ /* 0x000fe80000000000 */
[----:B------:R-:W4:Y:S01]  /*c160*/  LDL R19, [R1+0xc] ;  /* 0x00000c0001137983 */ /* 0x000f220000100800 */
[----:B--2---:R-:W-:Y:S02]  /*c170*/  SHF.R.S32.HI R0, RZ, 0x1f, R227 ;  /* 0x0000001fff007819 */ /* 0x004fe400000114e3 */
[----:B-----5:R-:W-:Y:S02]  /*c180*/  LOP3.LUT R226, R226, 0xfffffffd, RZ, 0xc0, !PT ;  /* 0xfffffffde2e27812 */ /* 0x020fe400078ec0ff */
[----:B------:R-:W2:Y:S05]  /*c190*/  LDL.64 R10, [R1+0x78] ;  /* 0x00007800010a7983 */ /* 0x000eaa0000100a00 */
[----:B------:R-:W5:Y:S05]  /*c1a0*/  LDL R9, [R1+0x8c] ;  /* 0x00008c0001097983 */ /* 0x000f6a0000100800 */
[----:B------:R-:W5:Y:S05]  /*c1b0*/  LDL R8, [R1+0x68] ;  /* 0x0000680001087983 */ /* 0x000f6a0000100800 */
[----:B------:R-:W5:Y:S05]  /*c1c0*/  LDL R17, [R1+0x6c] ;  /* 0x00006c0001117983 */ /* 0x000f6a0000100800 */
[----:B------:R-:W5:Y:S05]  /*c1d0*/  LDL R7, [R1+0x60] ;  /* 0x0000600001077983 */ /* 0x000f6a0000100800 */
[----:B------:R-:W5:Y:S05]  /*c1e0*/  LDL R18, [R1+0x64] ;  /* 0x0000640001127983 */ /* 0x000f6a0000100800 */
[----:B-1----:R-:W5:Y:S05]  /*c1f0*/  LDL R6, [R1+0x58] ;  /* 0x0000580001067983 */ /* 0x002f6a0000100800 */
[----:B------:R-:W5:Y:S05]  /*c200*/  LDL R16, [R1+0x5c] ;  /* 0x00005c0001107983 */ /* 0x000f6a0000100800 */
[----:B------:R-:W5:Y:S05]  /*c210*/  LDL R14, [R1+0x40] ;  /* 0x00004000010e7983 */ /* 0x000f6a0000100800 */
[----:B------:R-:W5:Y:S05]  /*c220*/  LDL R13, [R1+0x50] ;  /* 0x00005000010d7983 */ /* 0x000f6a0000100800 */
[----:B------:R-:W5:Y:S01]  /*c230*/  LDL R12, [R1+0x54] ;  /* 0x00005400010c7983 */ /* 0x000f620000100800 */
[----:B------:R-:W-:Y:S06]  /*c240*/  BAR.SYNC.DEFER_BLOCKING 0x0 ;  /* 0x0000000000007b1d */ /* 0x000fec0000010000 */
[----:B------:R-:W-:Y:S05]  /*c250*/  @P0 STS [R223+0x4000], RZ ;  /* 0x004000ffdf000388 */ /* 0x000fea0000000800 */
[----:B------:R-:W-:Y:S05]  /*c260*/  @P0 STS [R223+0x4004], RZ ;  /* 0x004004ffdf000388 */ /* 0x000fea0000000800 */
[----:B------:R-:W-:Y:S05]  /*c270*/  @P0 STS.64 [R223+0x4008], RZ ;  /* 0x004008ffdf000388 */ /* 0x000fea0000000a00 */
[----:B------:R-:W5:Y:S01]  /*c280*/  LDL R134, [R1+0x44] ;  /* 0x0000440001867983 */ /* 0x000f620000100800 */
[-C--:B---3--:R-:W-:Y:S02]  /*c290*/  IMAD R0, R0, R15.reuse, RZ ;  /* 0x0000000f00007224 */ /* 0x088fe400078e02ff */
[C---:B------:R-:W-:Y:S04]  /*c2a0*/  IMAD.WIDE.U32 R4, R227.reuse, R15, RZ ;  /* 0x0000000fe3047225 */ /* 0x040fe800078e00ff */
[----:B----4-:R-:W-:Y:S01]  /*c2b0*/  IMAD R0, R227, R19, R0 ;  /* 0x00000013e3007224 */ /* 0x010fe200078e0200 */
[C---:B--2---:R-:W-:Y:S03]  /*c2c0*/  LEA R2, P1, R4.reuse, R10, 0x7 ;  /* 0x0000000a04027211 */ /* 0x044fe600078238ff */
[----:B------:R-:W-:Y:S01]  /*c2d0*/  IMAD.IADD R0, R5, 0x1, R0 ;  /* 0x0000000105007824 */ /* 0x000fe200078e0200 */
[C---:B------:R-:W-:Y:S04]  /*c2e0*/  @!P0 LEA R5, P4, R15.reuse, R2, 0x5 ;  /* 0x000000020f058211 */ /* 0x040fe800078828ff */
[----:B-----5:R-:W-:Y:S02]  /*c2f0*/  LEA.HI.X R3, R4, R9, R0, 0x7, P1 ;  /* 0x0000000904037211 */ /* 0x020fe400008f3c00 */
[C---:B------:R-:W-:Y:S02]  /*c300*/  @!P0 LEA R10, P5, R2.reuse, R8, 0x1 ;  /* 0x00000008020a8211 */ /* 0x040fe400078a08ff */
[C---:B------:R-:W-:Y:S02]  /*c310*/  @!P0 LEA.HI.X R4, R15.reuse, R3, R19, 0x5, P4 ;  /* 0x000000030f048211 */ /* 0x040fe400020f2c13 */
[----:B------:R-:W-:Y:S02]  /*c320*/  @!P0 LEA.HI.X R11, R2, R17, R3, 0x1, P5 ;  /* 0x00000011020b8211 */ /* 0x000fe400028f0c03 */
[----:B------:R-:W-:Y:S02]  /*c330*/  @!P0 LEA R0, P2, R15, R2, 0x6 ;  /* 0x000000020f008211 */ /* 0x000fe400078430ff */
[----:B------:R-:W-:Y:S01]  /*c340*/  @!P0 LEA R8, P3, R5, R7, 0x1 ;  /* 0x0000000705088211 */ /* 0x000fe200078608ff */
[----:B------:R-:W-:Y:S01]  /*c350*/  @!PT LDS RZ, [RZ] ;  /* 0x00000000fffff984 */ /* 0x000fe20000000800 */
[----:B------:R-:W-:Y:S01]  /*c360*/  @!PT LDS RZ, [RZ] ;  /* 0x00000000fffff984 */ /* 0x000fe20000000800 */
[----:B------:R-:W-:Y:S01]  /*c370*/  @!PT LDS RZ, [RZ] ;  /* 0x00000000fffff984 */ /* 0x000fe20000000800 */
[----:B------:R-:W-:Y:S01]  /*c380*/  @!P0 LDGSTS.E.BYPASS.LTC128B.128 [R223+0x4000], desc[UR18][R10.64] ;  /* 0x040000000adf8fae */ /* 0x000fe2000b901d52 */
[C---:B------:R-:W-:Y:S01]  /*c390*/  @!P0 LEA.HI.X R7, R15.reuse, R3, R19, 0x6, P2 ;  /* 0x000000030f078211 */ /* 0x040fe200010f3413 */
[----:B------:R-:W-:Y:S01]  /*c3a0*/  @!P0 IMAD.WIDE.U32 R2, R15, 0x60, R2 ;  /* 0x000000600f028825 */ /* 0x000fe200078e0002 */
[----:B------:R-:W-:Y:S02]  /*c3b0*/  @!P0 LEA.HI.X R9, R5, R18, R4, 0x1, P3 ;  /* 0x0000001205098211 */ /* 0x000fe400018f0c04 */
[----:B------:R-:W-:Y:S01]  /*c3c0*/  @P0 STS.128 [R223+0x4800], RZ ;  /* 0x004800ffdf000388 */ /* 0x000fe20000000c00 */
[C---:B------:R-:W-:Y:S04]  /*c3d0*/  @!P0 LEA R6, P1, R0.reuse, R6, 0x1 ;  /* 0x0000000600068211 */ /* 0x040fe800078208ff */
[----:B------:R-:W-:Y:S01]  /*c3e0*/  @!PT LDS RZ, [RZ] ;  /* 0x00000000fffff984 */ /* 0x000fe20000000800 */
[----:B------:R-:W-:Y:S01]  /*c3f0*/  @!PT LDS RZ, [RZ] ;  /* 0x00000000fffff984 */ /* 0x000fe20000000800 */
[----:B------:R-:W-:Y:S01]  /*c400*/  @!PT LDS RZ, [RZ] ;  /* 0x00000000fffff984 */ /* 0x000fe20000000800 */
[----:B------:R-:W-:Y:S01]  /*c410*/  @!P0 LDGSTS.E.BYPASS.LTC128B.128 [R223+0x4800], desc[UR18][R8.64] ;  /* 0x0480000008df8fae */ /* 0x000fe2000b901d52 */
[----:B------:R-:W-:Y:S04]  /*c420*/  @!P0 LEA.HI.X R7, R0, R16, R7, 0x1, P1 ;  /* 0x0000001000078211 */ /* 0x000fe800008f0c07 */
[----:B------:R-:W-:Y:S01]  /*c430*/  @P0 STS.128 [R223+0x5000], RZ ;  /* 0x005000ffdf000388 */ /* 0x000fe20000000c00 */
[----:B------:R-:W-:Y:S04]  /*c440*/  @!P0 IMAD.IADD R0, R14, 0x1, R3 ;  /* 0x000000010e008824 */ /* 0x000fe800078e0203 */
[----:B------:R-:W-:Y:S01]  /*c450*/  @!PT LDS RZ, [RZ] ;  /* 0x00000000fffff984 */ /* 0x000fe20000000800 */
[----:B------:R-:W-:Y:S01]  /*c460*/  @!PT LDS RZ, [RZ] ;  /* 0x00000000fffff984 */ /* 0x000fe20000000800 */
[----:B------:R-:W-:Y:S01]  /*c470*/  @!PT LDS RZ, [RZ] ;  /* 0x00000000fffff984 */ /* 0x000fe20000000800 */
[----:B------:R-:W-:Y:S01]  /*c480*/  @!P0 LDGSTS.E.BYPASS.LTC128B.128 [R223+0x5000], desc[UR18][R6.64] ;  /* 0x0500000006df8fae */ /* 0x000fe2000b901d52 */
[C---:B------:R-:W-:Y:S04]  /*c490*/  @!P0 LEA R4, P1, R2.reuse, R13, 0x1 ;  /* 0x0000000d02048211 */ /* 0x040fe800078208ff */
[----:B------:R-:W-:Y:S01]  /*c4a0*/  @P0 STS.128 [R223+0x5800], RZ ;  /* 0x005800ffdf000388 */ /* 0x000fe20000000c00 */
[----:B------:R-:W-:Y:S05]  /*c4b0*/  @!P0 LEA.HI.X R5, R2, R12, R0, 0x1, P1 ;  /* 0x0000000c02058211 */ /* 0x000fea00008f0c00 */
[----:B------:R-:W-:Y:S01]  /*c4c0*/  @!PT LDS RZ, [RZ] ;  /* 0x00000000fffff984 */ /* 0x000fe20000000800 */
[----:B------:R-:W-:Y:S01]  /*c4d0*/  @!PT LDS RZ, [RZ] ;  /* 0x00000000fffff984 */ /* 0x000fe20000000800 */
[----:B------:R-:W-:Y:S01]  /*c4e0*/  @!PT LDS RZ, [RZ] ;  /* 0x00000000fffff984 */ /* 0x000fe20000000800 */
[----:B------:R1:W-:Y:S05]  /*c4f0*/  @!P0 LDGSTS.E.BYPASS.LTC128B.128 [R223+0x5800], desc[UR18][R4.64] ;  /* 0x0580000004df8fae */ /* 0x0003ea000b901d52 */
[----:B------:R-:W-:Y:S05]  /*c500*/  LDSM.16.M88.4 R128, [R207] ;  /* 0x00000000cf80783b */ /* 0x000fea0000000200 */
[----:B------:R-:W1:Y:S05]  /*c510*/  LDSM.16.M88.4 R16, [R204+0x2000] ;  /* 0x00200000cc10783b */ /* 0x000e6a0000000200 */
[----:B------:R-:W2:Y:S05]  /*c520*/  LDSM.16.M88.4 R124, [R207+0x1000] ;  /* 0x00100000cf7c783b */ /* 0x000eaa0000000200 */
[----:B------:R-:W3:Y:S05]  /*c530*/  LDSM.16.M88.4 R32, [R204+0x2400] ;  /* 0x00240000cc20783b */ /* 0x000eea0000000200 */
[----:B------:R-:W0:Y:S05]  /*c540*/  LDGDEPBAR ;  /* 0x00000000000079af */ /* 0x000e2a0000000000 */
[----:B------:R-:W4:Y:S05]  /*c550*/  LDSM.16.M88.4 R48, [R204+0x2800] ;  /* 0x00280000cc30783b */ /* 0x000f2a0000000200 */
[----:B------:R-:W5:Y:S01]  /*c560*/  LDSM.16.M88.4 R64, [R204+0x2c00] ;  /* 0x002c0000cc40783b */ /* 0x000f620000000200 */
[----:B------:R-:W-:Y:S04]  /*c570*/  IMAD R0, R227, -0x80, R134 ;  /* 0xffffff80e3007824 */ /* 0x000fe800078e0286 */
[----:B------:R-:W5:Y:S01]  /*c580*/  LDSM.16.M88.4 R80, [R204+0x3000] ;  /* 0x00300000cc50783b */ /* 0x000f620000000200 */
[C---:B------:R-:W-:Y:S02]  /*c590*/  VIADD R134, R0.reuse, 0x47 ;  /* 0x0000004700867836 */ /* 0x040fe40000000000 */
[----:B------:R-:W-:Y:S02]  /*c5a0*/  VIADD R3, R0, 0x40 ;  /* 0x0000004000037836 */ /* 0x000fe40000000000 */
[----:B------:R-:W5:Y:S01]  /*c5b0*/  LDSM.16.M88.4 R96, [R204+0x3400] ;  /* 0x00340000cc60783b */ /* 0x000f620000000200 */
[----:B------:R-:W-:Y:S01]  /*c5c0*/  ISETP.GE.AND P1, PT, R134, RZ, PT ;  /* 0x000000ff8600720c */ /* 0x000fe20003f26270 */
[C---:B------:R-:W-:Y:S01]  /*c5d0*/  VIADD R2, R0.reuse, 0x3f ;  /* 0x0000003f00027836 */ /* 0x040fe20000000000 */
[----:B------:R-:W-:Y:S01]  /*c5e0*/  ISETP.GE.AND P2, PT, R3, RZ, PT ;  /* 0x000000ff0300720c */ /* 0x000fe20003f46270 */
[C---:B------:R-:W-:Y:S01]  /*c5f0*/  VIADD R139, R0.reuse, 0x30 ;  /* 0x00000030008b7836 */ /* 0x040fe20000000000 */
[----:B------:R-:W5:Y:S01]  /*c600*/  LDSM.16.M88.4 R112, [R204+0x3800] ;  /* 0x00380000cc70783b */ /* 0x000f620000000200 */
[-C--:B-1----:R-:W-:Y:S03]  /*c610*/  HMMA.16816.F32 R4, R128, R16.reuse, RZ ;  /* 0x000000108004723c */ /* 0x082fe600000018ff */
[C---:B------:R-:W-:Y:S01]  /*c620*/  VIADD R138, R0.reuse, 0x2f ;  /* 0x0000002f008a7836 */ /* 0x040fe20000000000 */
[----:B------:R-:W1:Y:S01]  /*c630*/  LDSM.16.M88.4 R140, [R204+0x3c00] ;  /* 0x003c0000cc8c783b */ /* 0x000e620000000200 */
[----:B------:R-:W-:Y:S01]  /*c640*/  ISETP.GE.AND P5, PT, R139, RZ, PT ;  /* 0x000000ff8b00720c */ /* 0x000fe20003fa6270 */
[C---:B--2---:R-:W-:Y:S02]  /*c650*/  HMMA.16816.F32 R8, R124.reuse, R16, RZ ;  /* 0x000000107c08723c */ /* 0x044fe400000018ff */
[----:B------:R-:W-:Y:S01]  /*c660*/  @!P1 IADD3 R134, -R0, -0x47, RZ ;  /* 0xffffffb900869810 */ /* 0x000fe20007ffe1ff */
[----:B------:R-:W-:Y:S01]  /*c670*/  LDSM.16.M88.4 R176, [R208] ;  /* 0x00000000d0b0783b */ /* 0x000fe20000000200 */
[----:B------:R-:W-:Y:S02]  /*c680*/  ISETP.GE.AND P1, PT, R2, RZ, PT ;  /* 0x000000ff0200720c */ /* 0x000fe40003f26270 */
[-C--:B------:R-:W-:Y:S01]  /*c690*/  HMMA.16816.F32 R12, R124, R18.reuse, RZ ;  /* 0x000000127c0c723c */ /* 0x080fe200000018ff */
[----:B------:R-:W-:Y:S01]  /*c6a0*/  @!P2 IADD3 R3, -R0, -0x40, RZ ;  /* 0xffffffc00003a810 */ /* 0x000fe20007ffe1ff */
[----:B------:R-:W2:Y:S01]  /*c6b0*/  LDSM.16.M88.4 R180, [R209] ;  /* 0x00000000d1b4783b */ /* 0x000ea20000000200 */
[----:B------:R-:W-:Y:S02]  /*c6c0*/  ISETP.GE.AND P4, PT, R138, RZ, PT ;  /* 0x000000ff8a00720c */ /* 0x000fe40003f86270 */
[----:B------:R-:W-:Y:S01]  /*c6d0*/  I2FP.F32.S32 R3, R3 ;  /* 0x0000000300037245 */ /* 0x000fe20000201400 */
[C---:B------:R-:W-:Y:S01]  /*c6e0*/  HMMA.16816.F32 R16, R128.reuse, R18, RZ ;  /* 0x000000128010723c */ /* 0x040fe200000018ff */
[----:B------:R-:W2:Y:S01]  /*c6f0*/  LDSM.16.M88.4 R184, [R208+0x1000] ;  /* 0x00100000d0b8783b */ /* 0x000ea20000000200 */
[----:B------:R-:W-:Y:S03]  /*c700*/  I2FP.F32.S32 R134, R134 ;  /* 0x0000008600867245 */ /* 0x000fe60000201400 */
[C---:B------:R-:W-:Y:S01]  /*c710*/  @!P1 IADD3 R2, -R0.reuse, -0x3f, RZ ;  /* 0xffffffc100029810 */ /* 0x040fe20007ffe1ff */
[-C--:B---3--:R-:W-:Y:S01]  /*c720*/  HMMA.16816.F32 R20, R128, R32.reuse, RZ ;  /* 0x000000208014723c */ /* 0x088fe200000018ff */
[----:B------:R-:W3:Y:S01]  /*c730*/  LDSM.16.M88.4 R188, [R216] ;  /* 0x00000000d8bc783b */ /* 0x000ee20000000200 */
[C---:B------:R-:W-:Y:S03]  /*c740*/  @!P5 IADD3 R139, -R0.reuse, -0x30, RZ ;  /* 0xffffffd0008bd810 */ /* 0x040fe60007ffe1ff */
[----:B------:R-:W-:Y:S01]  /*c750*/  I2FP.F32.S32 R2, R2 ;  /* 0x0000000200027245 */ /* 0x000fe20000201400 */
[C---:B------:R-:W-:Y:S01]  /*c760*/  HMMA.16816.F32 R24, R124.reuse, R32, RZ ;  /* 0x000000207c18723c */ /* 0x040fe200000018ff */
[----:B------:R-:W3:Y:S01]  /*c770*/  LDSM.16.M88.4 R192, [R215] ;  /* 0x00000000d7c0783b */ /* 0x000ee20000000200 */
[C---:B------:R-:W-:Y:S03]  /*c780*/  @!P4 IADD3 R138, -R0.reuse, -0x2f, RZ ;  /* 0xffffffd1008ac810 */ /* 0x040fe60007ffe1ff */
[----:B------:R-:W-:Y:S01]  /*c790*/  I2FP.F32.S32 R139, R139 ;  /* 0x0000008b008b7245 */ /* 0x000fe20000201400 */
[-C--:B------:R-:W-:Y:S01]  /*c7a0*/  HMMA.16816.F32 R28, R124, R34.reuse, RZ ;  /* 0x000000227c1c723c */ /* 0x080fe200000018ff */
[----:B------:R-:W3:Y:S01]  /*c7b0*/  LDSM.16.M88.4 R196, [R214] ;  /* 0x00000000d6c4783b */ /* 0x000ee20000000200 */
[----:B------:R-:W-:Y:S04]  /*c7c0*/  I2FP.F32.S32 R138, R138 ;  /* 0x0000008a008a7245 */ /* 0x000fe80000201400 */
[C---:B------:R-:W-:Y:S01]  /*c7d0*/  HMMA.16816.F32 R32, R128.reuse, R34, RZ ;  /* 0x000000228020723c */ /* 0x040fe200000018ff */
[----:B------:R-:W3:Y:S05]  /*c7e0*/  LDSM.16.M88.4 R200, [R213] ;  /* 0x00000000d5c8783b */ /* 0x000eea0000000200 */
        /* <DEDUP_REMOVED lines=23> */
[----:B------:R-:W-:Y:S01]  /*c960*/  HMMA.16816.F32 R128, R128, R142, RZ ;  /* 0x0000008e8080723c */ /* 0x000fe200000018ff */
[----:B------:R-:W1:Y:S05]  /*c970*/  LDSM.16.M88.4 R140, [R212] ;  /* 0x00000000d48c783b */ /* 0x000e6a0000000200 */
[-C--:B--2---:R-:W-:Y:S06]  /*c980*/  HMMA.16816.F32 R4, R176, R180.reuse, R4 ;  /* 0x000000b4b004723c */ /* 0x084fec0000001804 */
[C---:B------:R-:W-:Y:S06]  /*c990*/  HMMA.16816.F32 R8, R184.reuse, R180, R8 ;  /* 0x000000b4b808723c */ /* 0x040fec0000001808 */
[-C--:B------:R-:W-:Y:S06]  /*c9a0*/  HMMA.16816.F32 R12, R184, R182.reuse, R12 ;  /* 0x000000b6b80c723c */ /* 0x080fec000000180c */
[C---:B------:R-:W-:Y:S01]  /*c9b0*/  HMMA.16816.F32 R16, R176.reuse, R182, R16 ;  /* 0x000000b6b010723c */ /* 0x040fe20000001810 */
[----:B------:R-:W2:Y:S05]  /*c9c0*/  LDSM.16.M88.4 R180, [R211] ;  /* 0x00000000d3b4783b */ /* 0x000eaa0000000200 */
[-C--:B---3--:R-:W-:Y:S06]  /*c9d0*/  HMMA.16816.F32 R20, R176, R188.reuse, R20 ;  /* 0x000000bcb014723c */ /* 0x088fec0000001814 */
[C---:B------:R-:W-:Y:S05]  /*c9e0*/  HMMA.16816.F32 R24, R184.reuse, R188, R24 ;  /* 0x000000bcb818723c */ /* 0x040fea0000001818 */
[CC--:B------:R-:W-:Y:S01]  /*c9f0*/  FFMA.FTZ R8, R3.reuse, -R133.reuse, R8 ;  /* 0x8000008503087223 */ /* 0x0c0fe20000010008 */
[-C--:B------:R-:W-:Y:S05]  /*ca00*/  HMMA.16816.F32 R28, R184, R190.reuse, R28 ;  /* 0x000000beb81c723c */ /* 0x080fea000000181c */
[-C--:B------:R-:W-:Y:S01]  /*ca10*/  FFMA.FTZ R14, R3, -R133.reuse, R14 ;  /* 0x80000085030e7223 */ /* 0x080fe2000001000e */
[C---:B------:R-:W-:Y:S05]  /*ca20*/  HMMA.16816.F32 R32, R176.reuse, R190, R32 ;  /* 0x000000beb020723c */ /* 0x040fea0000001820 */
[----:B------:R-:W-:Y:S01]  /*ca30*/  VIADD R3, R0, 0x28 ;  /* 0x0000002800037836 */ /* 0x000fe20000000000 */
[-C--:B------:R-:W-:Y:S04]  /*ca40*/  HMMA.16816.F32 R36, R176, R192.reuse, R36 ;  /* 0x000000c0b024723c */ /* 0x080fe80000001824 */
[----:B------:R-:W-:Y:S01]  /*ca50*/  ISETP.GE.AND P3, PT, R3, RZ, PT ;  /* 0x000000ff0300720c */ /* 0x000fe20003f66270 */
[-C--:B------:R-:W-:Y:S01]  /*ca60*/  FFMA.FTZ R11, R134, -R133.reuse, R11 ;  /* 0x80000085860b7223 */ /* 0x080fe2000001000b */
[C---:B------:R-:W-:Y:S05]  /*ca70*/  HMMA.16816.F32 R40, R184.reuse, R192, R40 ;  /* 0x000000c0b828723c */ /* 0x040fea0000001828 */
[CC--:B------:R-:W-:Y:S01]  /*ca80*/  FFMA.FTZ R9, R2.reuse, -R133.reuse, R9 ;  /* 0x8000008502097223 */ /* 0x0c0fe20000010009 */
[-C--:B------:R-:W-:Y:S05]  /*ca90*/  HMMA.16816.F32 R44, R184, R194.reuse, R44 ;  /* 0x000000c2b82c723c */ /* 0x080fea000000182c */
[----:B------:R-:W-:Y:S01]  /*caa0*/  FFMA.FTZ R15, R2, -R133, R15 ;  /* 0x80000085020f7223 */ /* 0x000fe2000001000f */
[C---:B------:R-:W-:Y:S05]  /*cab0*/  HMMA.16816.F32 R48, R176.reuse, R194, R48 ;  /* 0x000000c2b030723c */ /* 0x040fea0000001830 */
[C---:B------:R-:W-:Y:S01]  /*cac0*/  VIADD R134, R0.reuse, 0x20 ;  /* 0x0000002000867836 */ /* 0x040fe20000000000 */
[-C--:B------:R-:W-:Y:S05]  /*cad0*/  HMMA.16816.F32 R52, R176, R196.reuse, R52 ;  /* 0x000000c4b034723c */ /* 0x080fea0000001834 */
[C---:B------:R-:W-:Y:S01]  /*cae0*/  VIADD R2, R0.reuse, 0x27 ;  /* 0x0000002700027836 */ /* 0x040fe20000000000 */
[C---:B------:R-:W-:Y:S05]  /*caf0*/  HMMA.16816.F32 R56, R184.reuse, R196, R56 ;  /* 0x000000c4b838723c */ /* 0x040fea0000001838 */
[----:B------:R-:W-:Y:S01]  /*cb00*/  @!P3 IADD3 R3, -R0, -0x28, RZ ;  /* 0xffffffd80003b810 */ /* 0x000fe20007ffe1ff */
[-C--:B------:R-:W-:Y:S03]  /*cb10*/  HMMA.16816.F32 R60, R184, R198.reuse, R60 ;  /* 0x000000c6b83c723c */ /* 0x080fe6000000183c */
[----:B------:R-:W-:Y:S02]  /*cb20*/  ISETP.GT.AND P3, PT, R227, RZ, PT ;  /* 0x000000ffe300720c */ /* 0x000fe40003f64270 */
[----:B------:R-:W-:Y:S01]  /*cb30*/  I2FP.F32.S32 R3, R3 ;  /* 0x0000000300037245 */ /* 0x000fe20000201400 */
[C---:B------:R-:W-:Y:S05]  /*cb40*/  HMMA.16816.F32 R64, R176.reuse, R198, R64 ;  /* 0x000000c6b040723c */ /* 0x040fea0000001840 */
[CC--:B------:R-:W-:Y:S01]  /*cb50*/  FFMA.FTZ R24, R139.reuse, -R133.reuse, R24 ;  /* 0x800000858b187223 */ /* 0x0c0fe20000010018 */
[-C--:B------:R-:W-:Y:S05]  /*cb60*/  HMMA.16816.F32 R68, R176, R200.reuse, R68 ;  /* 0x000000c8b044723c */ /* 0x080fea0000001844 */
[CC--:B------:R-:W-:Y:S01]  /*cb70*/  FFMA.FTZ R25, R138.reuse, -R133.reuse, R25 ;  /* 0x800000858a197223 */ /* 0x0c0fe20000010019 */
[C---:B------:R-:W-:Y:S05]  /*cb80*/  HMMA.16816.F32 R72, R184.reuse, R200, R72 ;  /* 0x000000c8b848723c */ /* 0x040fea0000001848 */
[-C--:B------:R-:W-:Y:S01]  /*cb90*/  FFMA.FTZ R30, R139, -R133.reuse, R30 ;  /* 0x800000858b1e7223 */ /* 0x080fe2000001001e */
[-C--:B------:R-:W-:Y:S05]  /*cba0*/  HMMA.16816.F32 R76, R184, R202.reuse, R76 ;  /* 0x000000cab84c723c */ /* 0x080fea000000184c */
[-C--:B------:R-:W-:Y:S01]  /*cbb0*/  FFMA.FTZ R31, R138, -R133.reuse, R31 ;  /* 0x800000858a1f7223 */ /* 0x080fe2000001001f */
[C---:B------:R-:W-:Y:S05]  /*cbc0*/  HMMA.16816.F32 R80, R176.reuse, R202, R80 ;  /* 0x000000cab050723c */ /* 0x040fea0000001850 */
[CC--:B------:R-:W-:Y:S01]  /*cbd0*/  FFMA.FTZ R28, R3.reuse, -R133.reuse, R28 ;  /* 0x80000085031c7223 */ /* 0x0c0fe2000001001c */
[-C--:B-1----:R-:W-:Y:S05]  /*cbe0*/  HMMA.16816.F32 R84, R176, R140.reuse, R84 ;  /* 0x0000008cb054723c */ /* 0x082fea0000001854 */
[-C--:B------:R-:W-:Y:S01]  /*cbf0*/  FFMA.FTZ R42, R3, -R133.reuse, R42 ;  /* 0x80000085032a7223 */ /* 0x080fe2000001002a */
[C---:B------:R-:W-:Y:S05]  /*cc00*/  HMMA.16816.F32 R88, R184.reuse, R140, R88 ;  /* 0x0000008cb858723c */ /* 0x040fea0000001858 */
[----:B------:R-:W-:Y:S01]  /*cc10*/  @P3 LOP3.LUT R226, R226, 0x2, RZ, 0xfc, !PT ;  /* 0x00000002e2e23812 */ /* 0x000fe200078efcff */
[-C--:B------:R-:W-:Y:S06]  /*cc20*/  HMMA.16816.F32 R92, R184, R142.reuse, R92 ;  /* 0x0000008eb85c723c */ /* 0x080fec000000185c */
[C---:B------:R-:W-:Y:S01]  /*cc30*/  HMMA.16816.F32 R96, R176.reuse, R142, R96 ;  /* 0x0000008eb060723c */ /* 0x040fe20000001860 */
[----:B------:R-:W1:Y:S01]  /*cc40*/  LDSM.16.M88.4 R140, [R210] ;  /* 0x00000000d28c783b */ /* 0x000e620000000200 */
[----:B------:R-:W-:Y:S04]  /*cc50*/  DEPBAR.LE SB0, 0x0 ;  /* 0x000080000000791a */ /* 0x000fe80000000000 */
[-C--:B--2---:R-:W-:Y:S01]  /*cc60*/  HMMA.16816.F32 R100, R176, R180.reuse, R100 ;  /* 0x000000b4b064723c */ /* 0x084fe20000001864 */
[----:B------:R-:W-:Y:S05]  /*cc70*/  BAR.SYNC.DEFER_BLOCKING 0x0 ;  /* 0x0000000000007b1d */ /* 0x000fea0000010000 */
[C---:B------:R-:W-:Y:S06]  /*cc80*/  HMMA.16816.F32 R104, R184.reuse, R180, R104 ;  /* 0x000000b4b868723c */ /* 0x040fec0000001868 */
[-C--:B------:R-:W-:Y:S05]  /*cc90*/  HMMA.16816.F32 R108, R184, R182.reuse, R108 ;  /* 0x000000b6b86c723c */ /* 0x080fea000000186c */
[----:B------:R-:W-:Y:S01]  /*cca0*/  VIADD R180, R0, 0x37 ;  /* 0x0000003700b47836 */ /* 0x000fe20000000000 */
[C---:B------:R-:W-:Y:S04]  /*ccb0*/  HMMA.16816.F32 R112, R176.reuse, R182, R112 ;  /* 0x000000b6b070723c */ /* 0x040fe80000001870 */
[----:B------:R-:W-:Y:S01]  /*ccc0*/  ISETP.GE.AND P1, PT, R180, RZ, PT ;  /* 0x000000ffb400720c */ /* 0x000fe20003f26270 */
[C---:B------:R-:W-:Y:S05]  /*ccd0*/  VIADD R181, R0.reuse, 0x38 ;  /* 0x0000003800b57836 */ /* 0x040fea0000000000 */
[----:B------:R-:W-:Y:S07]  /*cce0*/  ISETP.GE.AND P2, PT, R181, RZ, PT ;  /* 0x000000ffb500720c */ /* 0x000fee0003f46270 */
[----:B------:R-:W-:Y:S01]  /*ccf0*/  @!P1 IADD3 R180, -R0, -0x37, RZ ;  /* 0xffffffc900b49810 */ /* 0x000fe20007ffe1ff */
[-C--:B-1----:R-:W-:Y:S03]  /*cd00*/  HMMA.16816.F32 R116, R176, R140.reuse, R116 ;  /* 0x0000008cb074723c */ /* 0x082fe60000001874 */
[----:B------:R-:W-:Y:S02]  /*cd10*/  ISETP.GE.AND P1, PT, R134, RZ, PT ;  /* 0x000000ff8600720c */ /* 0x000fe40003f26270 */
[----:B------:R-:W-:Y:S01]  /*cd20*/  @!P2 IADD3 R181, -R0, -0x38, RZ ;  /* 0xffffffc800b5a810 */ /* 0x000fe20007ffe1ff */
[C---:B------:R-:W-:Y:S04]  /*cd30*/  HMMA.16816.F32 R120, R184.reuse, R140, R120 ;  /* 0x0000008cb878723c */ /* 0x040fe80000001878 */
[----:B------:R-:W-:Y:S02]  /*cd40*/  ISETP.GE.AND P2, PT, R2, RZ, PT ;  /* 0x000000ff0200720c */ /* 0x000fe40003f46270 */
[-C--:B------:R-:W-:Y:S05]  /*cd50*/  HMMA.16816.F32 R124, R184, R142.reuse, R124 ;  /* 0x0000008eb87c723c */ /* 0x080fea000000187c */
[C---:B------:R-:W-:Y:S01]  /*cd60*/  VIADD R141, R0.reuse, 0x17 ;  /* 0x00000017008d7836 */ /* 0x040fe20000000000 */
[C---:B------:R-:W-:Y:S01]  /*cd70*/  @!P1 IADD3 R134, -R0.reuse, -0x20, RZ ;  /* 0xffffffe000869810 */ /* 0x040fe20007ffe1ff */
[C---:B------:R-:W-:Y:S01]  /*cd80*/  VIADD R140, R0.reuse, 0x10 ;  /* 0x00000010008c7836 */ /* 0x040fe20000000000 */
[----:B------:R-:W-:Y:S01]  /*cd90*/  I2FP.F32.S32 R180, R180 ;  /* 0x000000b400b47245 */ /* 0x000fe20000201400 */
[----:B------:R-:W-:Y:S04]  /*cda0*/  HMMA.16816.F32 R128, R176, R142, R128 ;  /* 0x0000008eb080723c */ /* 0x000fe80000001880 */
[----:B------:R-:W-:Y:S01]  /*cdb0*/  @!P2 IADD3 R2, -R0, -0x27, RZ ;  /* 0xffffffd90002a810 */ /* 0x000fe20007ffe1ff */
[----:B------:R-:W-:Y:S01]  /*cdc0*/  FFMA.FTZ R13, R180, -R133, R13 ;  /* 0x80000085b40d7223 */ /* 0x000fe2000001000d */
[----:B------:R-:W-:Y:S01]  /*cdd0*/  I2FP.F32.S32 R134, R134 ;  /* 0x0000008600867245 */ /* 0x000fe20000201400 */
[C---:B------:R-:W-:Y:S01]  /*cde0*/  VIADD R178, R0.reuse, 0xffffffff ;  /* 0xffffffff00b27836 */ /* 0x040fe20000000000 */
[----:B------:R-:W-:Y:S03]  /*cdf0*/  I2FP.F32.S32 R181, R181 ;  /* 0x000000b500b57245 */ /* 0x000fe60000201400 */
[C---:B------:R-:W-:Y:S01]  /*ce00*/  VIADD R177, R0.reuse, 0x8 ;  /* 0x0000000800b17836 */ /* 0x040fe20000000000 */
[----:B------:R-:W-:Y:S01]  /*ce10*/  I2FP.F32.S32 R2, R2 ;  /* 0x0000000200027245 */ /* 0x000fe20000201400 */
[----:B------:R-:W-:Y:S02]  /*ce20*/  VIADD R176, R0, 0x7 ;  /* 0x0000000700b07836 */ /* 0x000fe40000000000 */
[-C--:B------:R-:W-:Y:S01]  /*ce30*/  FFMA.FTZ R27, R180, -R133.reuse, R27 ;  /* 0x80000085b41b7223 */ /* 0x080fe2000001001b */
[----:B------:R-:W-:Y:S02]  /*ce40*/  VIADD R143, R0, 0x1f ;  /* 0x0000001f008f7836 */ /* 0x000fe40000000000 */
[-C--:B------:R-:W-:Y:S01]  /*ce50*/  FFMA.FTZ R40, R134, -R133.reuse, R40 ;  /* 0x8000008586287223 */ /* 0x080fe20000010028 */
[----:B------:R-:W-:Y:S01]  /*ce60*/  VIADD R142, R0, 0x18 ;  /* 0x00000018008e7836 */ /* 0x000fe20000000000 */
[----:B------:R-:W-:Y:S01]  /*ce70*/  ISETP.GE.AND P4, PT, R178, RZ, PT ;  /* 0x000000ffb200720c */ /* 0x000fe20003f86270 */
[----:B------:R-:W-:Y:S02]  /*ce80*/  VIADD R180, R0, 0xffffffc0 ;  /* 0xffffffc000b47836 */ /* 0x000fe40000000000 */
[-C--:B------:R-:W-:Y:S01]  /*ce90*/  FFMA.FTZ R46, R134, -R133.reuse, R46 ;  /* 0x80000085862e7223 */ /* 0x080fe2000001002e */
[-C--:B------:R-:W-:Y:S01]  /*cea0*/  FFMA.FTZ R12, R181, -R133.reuse, R12 ;  /* 0x80000085b50c7223 */ /* 0x080fe2000001000c */
[----:B------:R-:W-:Y:S01]  /*ceb0*/  ISETP.GE.AND P5, PT, R177, RZ, PT ;  /* 0x000000ffb100720c */ /* 0x000fe20003fa6270 */
[----:B------:R-:W-:Y:S02]  /*cec0*/  VIADD R134, R0, 0xf ;  /* 0x0000000f00867836 */ /* 0x000fe40000000000 */
[-C--:B------:R-:W-:Y:S01]  /*ced0*/  FFMA.FTZ R26, R181, -R133.reuse, R26 ;  /* 0x80000085b51a7223 */ /* 0x080fe2000001001a */
[-C--:B------:R-:W-:Y:S01]  /*cee0*/  FFMA.FTZ R29, R2, -R133.reuse, R29 ;  /* 0x80000085021d7223 */ /* 0x080fe2000001001d */
[----:B------:R-:W-:Y:S01]  /*cef0*/  ISETP.GE.AND P6, PT, R176, RZ, PT ;  /* 0x000000ffb000720c */ /* 0x000fe20003fc6270 */
[----:B------:R-:W-:Y:S02]  /*cf00*/  VIADD R179, R0, 0xffffffbf ;  /* 0xffffffbf00b37836 */ /* 0x000fe40000000000 */
[----:B------:R-:W-:Y:S01]  /*cf10*/  FFMA.FTZ R43, R2, -R133, R43 ;  /* 0x80000085022b7223 */ /* 0x000fe2000001002b */
[----:B------:R-:W-:Y:S09]  /*cf20*/  @P3 BRA `(.L_x_582) ;  /* 0xffffffec00a43947 */ /* 0x000ff2000383ffff */
.L_x_581:
[----:B------:R-:W-:Y:S01]  /*cf30*/  ISETP.GE.AND P1, PT, R141, RZ, PT ;  /* 0x000000ff8d00720c */ /* 0x000fe20003f26270 */
[----:B------:R-:W3:Y:S01]  /*cf40*/  LDL.64 R238, [R1+0x20] ;  /* 0x0000200001ee7983 */ /* 0x000ee20000100a00 */
[----:B------:R-:W-:Y:S01]  /*cf50*/  ISETP.GE.AND P3, PT, R143, RZ, PT ;  /* 0x000000ff8f00720c */ /* 0x000fe20003f66270 */
[----:B--2---:R-:W-:Y:S01]  /*cf60*/  VIADD R182, R0, 0xffffffb7 ;  /* 0xffffffb700b67836 */ /* 0x004fe20000000000 */
[----:B------:R-:W-:Y:S01]  /*cf70*/  ISETP.GE.AND P2, PT, R142, RZ, PT ;  /* 0x000000ff8e00720c */ /* 0x000fe20003f46270 */
[----:B------:R-:W-:Y:S01]  /*cf80*/  IMAD.SHL.U32 R232, R227, 0x4, RZ ;  /* 0x00000004e3e87824 */ /* 0x000fe200078e00ff */
[C---:B------:R-:W-:Y:S01]  /*cf90*/  @!P4 IADD3 R178, -R0.reuse, 0x1, RZ ;  /* 0x0000000100b2c810 */ /* 0x040fe20007ffe1ff */
[----:B------:R-:W2:Y:S01]  /*cfa0*/  LDL.64 R242, [R1+0x28] ;  /* 0x0000280001f27983 */ /* 0x000ea20000100a00 */
[C---:B------:R-:W-:Y:S01]  /*cfb0*/  @!P5 IADD3 R177, -R0.reuse, -0x8, RZ ;  /* 0xfffffff800b1d810 */ /* 0x040fe20007ffe1ff */
[----:B------:R-:W-:Y:S01]  /*cfc0*/  UIADD3 UR16, UR20, -0x4ab325aa, URZ ;  /* 0xb54cda5614107890 */ /* 0x000fe2000fffe03f */
[----:B------:R-:W-:Y:S01]  /*cfd0*/  @!P6 IADD3 R176, -R0, -0x7, RZ ;  /* 0xfffffff900b0e810 */ /* 0x000fe20007ffe1ff */
[----:B------:R-:W-:Y:S01]  /*cfe0*/  UIADD3 UR15, UR21, 0x646e171e, URZ ;  /* 0x646e171e150f7890 */ /* 0x000fe2000fffe03f */
[----:B------:R-:W-:Y:S01]  /*cff0*/  ISETP.GE.AND P4, PT, R140, RZ, PT ;  /* 0x000000ff8c00720c */ /* 0x000fe20003f86270 */
[----:B------:R-:W-:Y:S01]  /*d000*/  STL [R1+0xd4], R205 ;  /* 0x0000d4cd01007387 */ /* 0x000fe20000100800 */
[C---:B------:R-:W-:Y:S01]  /*d010*/  @!P1 IADD3 R141, -R0.reuse, -0x17, RZ ;  /* 0xffffffe9008d9810 */ /* 0x040fe20007ffe1ff */
[----:B------:R-:W-:Y:S01]  /*d020*/  VIADD R189, R0, 0xffffffa8 ;  /* 0xffffffa800bd7836 */ /* 0x000fe20000000000 */
[----:B------:R-:W-:Y:S01]  /*d030*/  ISETP.GE.AND P1, PT, R182, RZ, PT ;  /* 0x000000ffb600720c */ /* 0x000fe20003f26270 */
[----:B------:R-:W-:Y:S01]  /*d040*/  STL [R1+0xd0], R206 ;  /* 0x0000d0ce01007387 */ /* 0x000fe20000100800 */
[C---:B------:R-:W-:Y:S01]  /*d050*/  @!P3 IADD3 R143, -R0.reuse, -0x1f, RZ ;  /* 0xffffffe1008fb810 */ /* 0x040fe20007ffe1ff */
[C---:B------:R-:W-:Y:S01]  /*d060*/  VIADD R181, R0.reuse, 0xffffffb8 ;  /* 0xffffffb800b57836 */ /* 0x040fe20000000000 */
[----:B------:R-:W-:Y:S01]  /*d070*/  @!P2 IADD3 R142, -R0, -0x18, RZ ;  /* 0xffffffe8008ea810 */ /* 0x000fe20007ffe1ff */
[----:B------:R-:W-:Y:S01]  /*d080*/  STL [R1+0xc4], R223 ;  /* 0x0000c4df01007387 */ /* 0x000fe20000100800 */
[----:B------:R-:W-:Y:S01]  /*d090*/  ISETP.GE.AND P6, PT, R134, RZ, PT ;  /* 0x000000ff8600720c */ /* 0x000fe20003fc6270 */
[----:B------:R-:W-:Y:S01]  /*d0a0*/  VIADD R196, R0, 0xffffff9f ;  /* 0xffffff9f00c47836 */ /* 0x000fe20000000000 */
[----:B------:R-:W-:Y:S01]  /*d0b0*/  ISETP.GE.AND P5, PT, R180, RZ, PT ;  /* 0x000000ffb400720c */ /* 0x000fe20003fa6270 */
[----:B------:R-:W-:Y:S01]  /*d0c0*/  STL [R1+0xc0], R216 ;  /* 0x0000c0d801007387 */ /* 0x000fe20000100800 */
[----:B------:R-:W-:Y:S01]  /*d0d0*/  ISETP.GE.AND P3, PT, R179, RZ, PT ;  /* 0x000000ffb300720c */ /* 0x000fe20003f66270 */
[C---:B------:R-:W-:Y:S01]  /*d0e0*/  VIADD R183, R0.reuse, 0xfffffff7 ;  /* 0xfffffff700b77836 */ /* 0x040fe20000000000 */
[----:B------:R-:W-:Y:S01]  /*d0f0*/  ISETP.GE.AND P2, PT, R181, RZ, PT ;  /* 0x000000ffb500720c */ /* 0x000fe20003f46270 */
[----:B------:R-:W-:Y:S01]  /*d100*/  STL [R1+0xbc], R215 ;  /* 0x0000bcd701007387 */ /* 0x000fe20000100800 */
[C---:B------:R-:W-:Y:S01]  /*d110*/  @!P1 IADD3 R182, -R0.reuse, 0x49, RZ ;  /* 0x0000004900b69810 */ /* 0x040fe20007ffe1ff */
[C---:B------:R-:W-:Y:S01]  /*d120*/  VIADD R185, R0.reuse, 0xfffffff0 ;  /* 0xfffffff000b97836 */ /* 0x040fe20000000000 */
[----:B------:R-:W-:Y:S01]  /*d130*/  ISETP.GE.AND P1, PT, R189, RZ, PT ;  /* 0x000000ffbd00720c */ /* 0x000fe20003f26270 */
[----:B------:R-:W-:Y:S01]  /*d140*/  STL [R1+0xb8], R214 ;  /* 0x0000b8d601007387 */ /* 0x000fe20000100800 */
[C---:B------:R-:W-:Y:S01]  /*d150*/  @!P4 IADD3 R140, -R0.reuse, -0x10, RZ ;  /* 0xfffffff0008cc810 */ /* 0x040fe20007ffe1ff */
[C---:B------:R-:W-:Y:S01]  /*d160*/  VIADD R186, R0.reuse, 0xffffffef ;  /* 0xffffffef00ba7836 */ /* 0x040fe20000000000 */
[C---:B------:R-:W-:Y:S01]  /*d170*/  @!P6 IADD3 R134, -R0.reuse, -0xf, RZ ;  /* 0xfffffff10086e810 */ /* 0x040fe20007ffe1ff */
[----:B------:R-:W-:Y:S01]  /*d180*/  STL [R1+0xb4], R213 ;  /* 0x0000b4d501007387 */ /* 0x000fe20000100800 */
[C---:B------:R-:W-:Y:S01]  /*d190*/  @!P5 IADD3 R180, -R0.reuse, 0x40, RZ ;  /* 0x0000004000b4d810 */ /* 0x040fe20007ffe1ff */
[C---:B------:R-:W-:Y:S01]  /*d1a0*/  VIADD R187, R0.reuse, 0xffffffb0 ;  /* 0xffffffb000bb7836 */ /* 0x040fe20000000000 */
[C---:B------:R-:W-:Y:S01]  /*d1b0*/  @!P3 IADD3 R179, -R0.reuse, 0x41, RZ ;  /* 0x0000004100b3b810 */ /* 0x040fe20007ffe1ff */
[----:B------:R-:W-:Y:S01]  /*d1c0*/  STL [R1+0xb0], R212 ;  /* 0x0000b0d401007387 */ /* 0x000fe20000100800 */
[C---:B------:R-:W-:Y:S01]  /*d1d0*/  @!P2 IADD3 R181, -R0.reuse, 0x48, RZ ;  /* 0x0000004800b5a810 */ /* 0x040fe20007ffe1ff */
[C---:B------:R-:W-:Y:S01]  /*d1e0*/  VIADD R188, R0.reuse, 0xffffffaf ;  /* 0xffffffaf00bc7836 */ /* 0x040fe20000000000 */
[----:B------:R-:W-:Y:S01]  /*d1f0*/  ISETP.GE.AND P6, PT, R183, RZ, PT ;  /* 0x000000ffb700720c */ /* 0x000fe20003fc6270 */
[----:B------:R-:W-:Y:S01]  /*d200*/  STL [R1+0xac], R211 ;  /* 0x0000acd301007387 */ /* 0x000fe20000100800 */
[C---:B------:R-:W-:Y:S01]  /*d210*/  @!P1 IADD3 R189, -R0.reuse, 0x58, RZ ;  /* 0x0000005800bd9810 */ /* 0x040fe20007ffe1ff */
[----:B------:R-:W-:Y:S01]  /*d220*/  VIADD R202, R0, 0xffffffcf ;  /* 0xffffffcf00ca7836 */ /* 0x000fe20000000000 */
[----:B------:R-:W-:Y:S01]  /*d230*/  ISETP.GE.AND P1, PT, R196, RZ, PT ;  /* 0x000000ffc400720c */ /* 0x000fe20003f26270 */
[----:B------:R-:W-:Y:S01]  /*d240*/  STL [R1+0xa8], R210 ;  /* 0x0000a8d201007387 */ /* 0x000fe20000100800 */
[----:B------:R-:W-:Y:S01]  /*d250*/  ISETP.GE.AND P5, PT, R185, RZ, PT ;  /* 0x000000ffb900720c */ /* 0x000fe20003fa6270 */
[----:B------:R-:W-:Y:S01]  /*d260*/  VIADD R184, R0, 0xfffffff8 ;  /* 0xfffffff800b87836 */ /* 0x000fe20000000000 */
[----:B------:R-:W-:Y:S01]  /*d270*/  ISETP.GE.AND P4, PT, R186, RZ, PT ;  /* 0x000000ffba00720c */ /* 0x000fe20003f86270 */
[----:B------:R-:W-:Y:S01]  /*d280*/  STL [R1+0xa4], R209 ;  /* 0x0000a4d101007387 */ /* 0x000fe20000100800 */
[----:B------:R-:W-:Y:S01]  /*d290*/  ISETP.GE.AND P3, PT, R187, RZ, PT ;  /* 0x000000ffbb00720c */ /* 0x000fe20003f66270 */
[----:B------:R-:W-:Y:S01]  /*d2a0*/  VIADD R190, R0, 0xffffffa7 ;  /* 0xffffffa700be7836 */ /* 0x000fe20000000000 */
[----:B------:R-:W-:Y:S01]  /*d2b0*/  ISETP.GE.AND P2, PT, R188, RZ, PT ;  /* 0x000000ffbc00720c */ /* 0x000fe20003f46270 */
[----:B------:R-:W-:Y:S01]  /*d2c0*/  STL [R1+0xa0], R208 ;  /* 0x0000a0d001007387 */ /* 0x000fe20000100800 */
[----:B------:R-:W-:Y:S01]  /*d2d0*/  LOP3.LUT R226, R226, 0xffffffef, RZ, 0xc0, !PT ;  /* 0xffffffefe2e27812 */ /* 0x000fe200078ec0ff */
[C---:B------:R-:W-:Y:S01]  /*d2e0*/  VIADD R192, R0.reuse, 0xffffffe7 ;  /* 0xffffffe700c07836 */ /* 0x040fe20000000000 */
[C---:B------:R-:W-:Y:S01]  /*d2f0*/  @!P6 IADD3 R183, -R0.reuse, 0x9, RZ ;  /* 0x0000000900b7e810 */ /* 0x040fe20007ffe1ff */
[----:B------:R-:W-:Y:S01]  /*d300*/  STL [R1+0x9c], R207 ;  /* 0x00009ccf01007387 */ /* 0x000fe20000100800 */
[C---:B------:R-:W-:Y:S01]  /*d310*/  @!P1 IADD3 R196, -R0.reuse, 0x61, RZ ;  /* 0x0000006100c49810 */ /* 0x040fe20007ffe1ff */
[----:B------:R-:W-:Y:S01]  /*d320*/  VIADD R193, R0, 0xffffffe0 ;  /* 0xffffffe000c17836 */ /* 0x000fe20000000000 */
[----:B------:R-:W-:Y:S01]  /*d330*/  ISETP.GE.AND P1, PT, R202, RZ, PT ;  /* 0x000000ffca00720c */ /* 0x000fe20003f26270 */
[----:B------:R-:W-:Y:S01]  /*d340*/  VIADD R194, R0, 0xffffffdf ;  /* 0xffffffdf00c27836 */ /* 0x000fe20000000000 */
[----:B------:R-:W-:Y:S01]  /*d350*/  @P0 LOP3.LUT R226, R226, 0x10, RZ, 0xfc, !PT ;  /* 0x00000010e2e20812 */ /* 0x000fe200078efcff */
[C---:B------:R-:W-:Y:S01]  /*d360*/  VIADD R195, R0.reuse, 0xffffffa0 ;  /* 0xffffffa000c37836 */ /* 0x040fe20000000000 */
[C---:B------:R-:W-:Y:S01]  /*d370*/  @!P5 IADD3 R185, -R0.reuse, 0x10, RZ ;  /* 0x0000001000b9d810 */ /* 0x040fe20007ffe1ff */
[----:B------:R1:W-:Y:S01]  /*d380*/  STL [R1+0x98], R204 ;  /* 0x000098cc01007387 */ /* 0x0003e20000100800 */
[C---:B------:R-:W-:Y:S01]  /*d390*/  @!P4 IADD3 R186, -R0.reuse, 0x11, RZ ;  /* 0x0000001100bac810 */ /* 0x040fe20007ffe1ff */
[C---:B------:R-:W-:Y:S01]  /*d3a0*/  VIADD R2, R0.reuse, 0x48 ;  /* 0x0000004800027836 */ /* 0x040fe20000000000 */
[C---:B------:R-:W-:Y:S01]  /*d3b0*/  @!P3 IADD3 R187, -R0.reuse, 0x50, RZ ;  /* 0x0000005000bbb810 */ /* 0x040fe20007ffe1ff */
        /* <DEDUP_REMOVED lines=8> */
[----:B------:R4:W-:Y:S01]  /*d440*/  STL [R1], R232 ;  /* 0x000000e801007387 */ /* 0x0009e20000100800 */
[----:B------:R-:W-:Y:S01]  /*d450*/  ISETP.GE.AND P4, PT, R193, RZ, PT ;  /* 0x000000ffc100720c */ /* 0x000fe20003f86270 */
[----:B------:R-:W-:Y:S01]  /*d460*/  VIADD R198, R0, 0xffffff97 ;  /* 0xffffff9700c67836 */ /* 0x000fe20000000000 */
[----:B------:R-:W-:Y:S01]  /*d470*/  ISETP.GE.AND P3, PT, R194, RZ, PT ;  /* 0x000000ffc200720c */ /* 0x000fe20003f66270 */
[C---:B------:R-:W-:Y:S01]  /*d480*/  VIADD R199, R0.reuse, 0xffffffd8 ;  /* 0xffffffd800c77836 */ /* 0x040fe20000000000 */
[----:B------:R-:W-:Y:S01]  /*d490*/  ISETP.GE.AND P2, PT, R195, RZ, PT ;  /* 0x000000ffc300720c */ /* 0x000fe20003f46270 */
[C---:B------:R-:W-:Y:S01]  /*d4a0*/  VIADD R200, R0.reuse, 0xffffffd7 ;  /* 0xffffffd700c87836 */ /* 0x040fe20000000000 */
[C---:B------:R-:W-:Y:S01]  /*d4b0*/  @!P1 IADD3 R202, -R0.reuse, 0x31, RZ ;  /* 0x0000003100ca9810 */ /* 0x040fe20007ffe1ff */
[----:B------:R-:W-:Y:S01]  /*d4c0*/  VIADD R201, R0, 0xffffffd0 ;  /* 0xffffffd000c97836 */ /* 0x000fe20000000000 */
[----:B------:R-:W-:Y:S01]  /*d4d0*/  ISETP.GE.AND P1, PT, R2, RZ, PT ;  /* 0x000000ff0200720c */ /* 0x000fe20003f26270 */
[C---:B------:R-:W-:Y:S01]  /*d4e0*/  VIADD R203, R0.reuse, 0xffffffc8 ;  /* 0xffffffc800cb7836 */ /* 0x040fe20000000000 */
[C---:B------:R-:W-:Y:S01]  /*d4f0*/  @!P0 IADD3 R184, -R0.reuse, 0x8, RZ ;  /* 0x0000000800b88810 */ /* 0x040fe20007ffe1ff */
        /* <DEDUP_REMOVED lines=9> */
[----:B------:R-:W-:Y:S01]  /*d590*/  @!P2 IADD3 R195, -R0, 0x60, RZ ;  /* 0x0000006000c3a810 */ /* 0x000fe20007ffe1ff */
[----:B------:R-:W-:Y:S01]  /*d5a0*/  UIADD3 UR17, UR21, -0x4498517b, URZ ;  /* 0xbb67ae8515117890 */ /* 0x000fe2000fffe03f */
[----:B------:R-:W-:Y:S01]  /*d5b0*/  ISETP.GE.AND P0, PT, R191, RZ, PT ;  /* 0x000000ffbf00720c */ /* 0x000fe20003f06270 */
[----:B------:R-:W-:Y:S01]  /*d5c0*/  UIADD3 UR14, UR20, -0x61c88647, URZ ;  /* 0x9e3779b9140e7890 */ /* 0x000fe2000fffe03f */
[----:B------:R-:W-:Y:S02]  /*d5d0*/  ISETP.GE.AND P5, PT, R197, RZ, PT ;  /* 0x000000ffc500720c */ /* 0x000fe40003fa6270 */
[----:B------:R-:W-:Y:S02]  /*d5e0*/  ISETP.GE.AND P4, PT, R198, RZ, PT ;  /* 0x000000ffc600720c */ /* 0x000fe40003f86270 */
[----:B------:R-:W-:Y:S02]  /*d5f0*/  ISETP.GE.AND P6, PT, R199, RZ, PT ;  /* 0x000000ffc700720c */ /* 0x000fe40003fc6270 */
[----:B------:R-:W-:Y:S02]  /*d600*/  ISETP.GE.AND P3, PT, R200, RZ, PT ;  /* 0x000000ffc800720c */ /* 0x000fe40003f66270 */
[----:B------:R-:W-:Y:S02]  /*d610*/  ISETP.GE.AND P2, PT, R201, RZ, PT ;  /* 0x000000ffc900720c */ /* 0x000fe40003f46270 */
[C---:B------:R-:W-:Y:S02]  /*d620*/  @!P1 IADD3 R2, -R0.reuse, -0x48, RZ ;  /* 0xffffffb800029810 */ /* 0x040fe40007ffe1ff */
[----:B------:R-:W-:Y:S02]  /*d630*/  I2FP.F32.S32 R140, R140 ;  /* 0x0000008c008c7245 */ /* 0x000fe40000201400 */
[----:B------:R-:W-:Y:S02]  /*d640*/  I2FP.F32.S32 R2, R2 ;  /* 0x0000000200027245 */ /* 0x000fe40000201400 */
[----:B------:R-:W-:Y:S01]  /*d650*/  @!P0 IADD3 R191, -R0, 0x18, RZ ;  /* 0x0000001800bf8810 */ /* 0x000fe20007ffe1ff */
[-C--:B------:R-:W-:Y:S01]  /*d660*/  FFMA.FTZ R62, R140, -R133.reuse, R62 ;  /* 0x800000858c3e7223 */ /* 0x080fe2000001003e */
[----:B------:R-:W-:Y:S01]  /*d670*/  @!P5 IADD3 R197, -R0, 0x68, RZ ;  /* 0x0000006800c5d810 */ /* 0x000fe20007ffe1ff */
[-C--:B------:R-:W-:Y:S01]  /*d680*/  FFMA.FTZ R56, R140, -R133.reuse, R56 ;  /* 0x800000858c387223 */ /* 0x080fe20000010038 */
[----:B------:R-:W-:Y:S01]  /*d690*/  @!P4 IADD3 R198, -R0, 0x69, RZ ;  /* 0x0000006900c6c810 */ /* 0x000fe20007ffe1ff */
[----:B------:R-:W-:Y:S01]  /*d6a0*/  FFMA.FTZ R10, R2, -R133, R10 ;  /* 0x80000085020a7223 */ /* 0x000fe2000001000a */
[C---:B------:R-:W-:Y:S02]  /*d6b0*/  @!P6 IADD3 R199, -R0.reuse, 0x28, RZ ;  /* 0x0000002800c7e810 */ /* 0x040fe40007ffe1ff */
[C---:B------:R-:W-:Y:S02]  /*d6c0*/  @!P3 IADD3 R200, -R0.reuse, 0x29, RZ ;  /* 0x0000002900c8b810 */ /* 0x040fe40007ffe1ff */
[----:B------:R-:W-:Y:S02]  /*d6d0*/  @!P2 IADD3 R201, -R0, 0x30, RZ ;  /* 0x0000003000c9a810 */ /* 0x000fe40007ffe1ff */
[----:B------:R-:W-:Y:S02]  /*d6e0*/  I2FP.F32.S32 R141, R141 ;  /* 0x0000008d008d7245 */ /* 0x000fe40000201400 */
[----:B------:R-:W-:Y:S02]  /*d6f0*/  ISETP.GE.AND P5, PT, R203, RZ, PT ;  /* 0x000000ffcb00720c */ /* 0x000fe40003fa6270 */
[----:B------:R-:W-:Y:S01]  /*d700*/  ISETP.GE.AND P0, PT, R217, RZ, PT ;  /* 0x000000ffd900720c */ /* 0x000fe20003f06270 */
[CC--:B------:R-:W-:Y:S01]  /*d710*/  FFMA.FTZ R59, R141.reuse, -R133.reuse, R59 ;  /* 0x800000858d3b7223 */ /* 0x0c0fe2000001003b */
[----:B------:R-:W-:Y:S01]  /*d720*/  ISETP.GE.AND P6, PT, R218, RZ, PT ;  /* 0x000000ffda00720c */ /* 0x000fe20003fc6270 */
[----:B------:R-:W-:Y:S01]  /*d730*/  FFMA.FTZ R45, R141, -R133, R45 ;  /* 0x800000858d2d7223 */ /* 0x000fe2000001002d */
[----:B------:R-:W-:Y:S02]  /*d740*/  ISETP.GE.AND P4, PT, R219, RZ, PT ;  /* 0x000000ffdb00720c */ /* 0x000fe40003f86270 */
[----:B------:R-:W-:Y:S02]  /*d750*/  ISETP.GE.AND P3, PT, R220, RZ, PT ;  /* 0x000000ffdc00720c */ /* 0x000fe40003f66270 */
[----:B------:R-:W-:Y:S02]  /*d760*/  ISETP.GE.AND P2, PT, R221, RZ, PT ;  /* 0x000000ffdd00720c */ /* 0x000fe40003f46270 */
[----:B------:R-:W-:Y:S02]  /*d770*/  LOP3.LUT R140, R235, UR21, R232, 0x96, !PT ;  /* 0x00000015eb8c7c12 */ /* 0x000fe4000f8e96e8 */
[----:B------:R-:W-:Y:S02]  /*d780*/  LOP3.LUT R2, R249, UR17, R234, 0x96, !PT ;  /* 0x00000011f9027c12 */ /* 0x000fe4000f8e96ea */
[----:B------:R-:W-:Y:S01]  /*d790*/  IABS R3, R0 ;  /* 0x0000000000037213 */ /* 0x000fe20000000000 */
[----:B------:R-:W-:Y:S01]  /*d7a0*/  IMAD.WIDE.U32 R140, R140, -0x326172a9, RZ ;  /* 0xcd9e8d578c8c7825 */ /* 0x000fe200078e00ff */
[C---:B------:R-:W-:Y:S02]  /*d7b0*/  @!P5 IADD3 R203, -R0.reuse, 0x38, RZ ;  /* 0x0000003800cbd810 */ /* 0x040fe40007ffe1ff */
[----:B------:R-:W-:Y:S01]  /*d7c0*/  @!P0 IADD3 R217, -R0, 0x39, RZ ;  /* 0x0000003900d98810 */ /* 0x000fe20007ffe1ff */
[----:B------:R-:W-:Y:S01]  /*d7d0*/  IMAD.WIDE.U32 R224, R2, -0x326172a9, RZ ;  /* 0xcd9e8d5702e07825 */ /* 0x000fe200078e00ff */
        /* <DEDUP_REMOVED lines=9> */
[----:B------:R-:W-:Y:S01]  /*d870*/  FFMA.FTZ R78, R0, -R133, R78 ;  /* 0x80000085004e7223 */ /* 0x000fe2000001004e */
[----:B------:R-:W-:Y:S01]  /*d880*/  I2FP.F32.S32 R177, R177 ;  /* 0x000000b100b17245 */ /* 0x000fe20000201400 */
[-C--:B------:R-:W-:Y:S01]  /*d890*/  FFMA.FTZ R75, R176, -R133.reuse, R75 ;  /* 0x80000085b04b7223 */ /* 0x080fe2000001004b */
[----:B------:R-:W-:Y:S01]  /*d8a0*/  I2FP.F32.S32 R134, R134 ;  /* 0x0000008600867245 */ /* 0x000fe20000201400 */
[CC--:B------:R-:W-:Y:S01]  /*d8b0*/  FFMA.FTZ R44, R142.reuse, -R133.reuse, R44 ;  /* 0x800000858e2c7223 */ /* 0x0c0fe2000001002c */
[----:B------:R-:W-:Y:S01]  /*d8c0*/  I2FP.F32.S32 R178, R178 ;  /* 0x000000b200b27245 */ /* 0x000fe20000201400 */
[-C--:B------:R-:W-:Y:S01]  /*d8d0*/  FFMA.FTZ R58, R142, -R133.reuse, R58 ;  /* 0x800000858e3a7223 */ /* 0x080fe2000001003a */
[----:B------:R-:W-:Y:S01]  /*d8e0*/  I2FP.F32.S32 R184, R184 ;  /* 0x000000b800b87245 */ /* 0x000fe20000201400 */
[-C--:B------:R-:W-:Y:S01]  /*d8f0*/  FFMA.FTZ R7, R176, -R133.reuse, R7 ;  /* 0x80000085b0077223 */ /* 0x080fe20000010007 */
[----:B------:R-:W-:Y:S01]  /*d900*/  I2FP.F32.S32 R180, R180 ;  /* 0x000000b400b47245 */ /* 0x000fe20000201400 */
[----:B------:R-:W-:Y:S01]  /*d910*/  FFMA.FTZ R73, R178, -R133, R73 ;  /* 0x80000085b2497223 */ /* 0x000fe20000010049 */
[----:B------:R-:W-:Y:S01]  /*d920*/  I2FP.F32.S32 R179, R179 ;  /* 0x000000b300b37245 */ /* 0x000fe20000201400 */
[-C--:B------:R-:W-:Y:S01]  /*d930*/  FFMA.FTZ R90, R184, -R133.reuse, R90 ;  /* 0x80000085b85a7223 */ /* 0x080fe2000001005a */
[----:B------:R-:W-:Y:S01]  /*d940*/  LOP3.LUT P0, RZ, R226, 0x10, RZ, 0xc0, !PT ;  /* 0x00000010e2ff7812 */ /* 0x000fe2000780c0ff */
[-C--:B------:R-:W-:Y:S01]  /*d950*/  FFMA.FTZ R68, R180, -R133.reuse, R68 ;  /* 0x80000085b4447223 */ /* 0x080fe20000010044 */
[----:B------:R-:W-:Y:S01]  /*d960*/  LOP3.LUT P5, RZ, R226, 0x2, RZ, 0xc0, !PT ;  /* 0x00000002e2ff7812 */ /* 0x000fe200078ac0ff */
[-C--:B------:R-:W-:Y:S01]  /*d970*/  FFMA.FTZ R69, R179, -R133.reuse, R69 ;  /* 0x80000085b3457223 */ /* 0x080fe20000010045 */
[-C--:B------:R-:W-:Y:S01]  /*d980*/  FFMA.FTZ R61, R176, -R133.reuse, R61 ;  /* 0x80000085b03d7223 */ /* 0x080fe2000001003d */
[----:B------:R-:W-:Y:S01]  /*d990*/  LOP3.LUT R176, R225, UR12, R140, 0x96, !PT ;  /* 0x0000000ce1b07c12 */ /* 0x000fe2000f8e968c */
[CC--:B------:R-:W-:Y:S01]  /*d9a0*/  FFMA.FTZ R41, R143.reuse, -R133.reuse, R41 ;  /* 0x800000858f297223 */ /* 0x0c0fe20000010029 */
[-C--:B------:R-:W-:Y:S01]  /*d9b0*/  FFMA.FTZ R47, R143, -R133.reuse, R47 ;  /* 0x800000858f2f7223 */ /* 0x080fe2000001002f */
[CC--:B------:R-:W-:Y:S01]  /*d9c0*/  FFMA.FTZ R6, R177.reuse, -R133.reuse, R6 ;  /* 0x80000085b1067223 */ /* 0x0c0fe20000010006 */
[-C--:B------:R-:W-:Y:S01]  /*d9d0*/  FFMA.FTZ R60, R177, -R133.reuse, R60 ;  /* 0x80000085b13c7223 */ /* 0x080fe2000001003c */
[CC--:B------:R-:W-:Y:S01]  /*d9e0*/  FFMA.FTZ R4, R0.reuse, -R133.reuse, R4 ;  /* 0x8000008500047223 */ /* 0x0c0fe20000010004 */
[-C--:B------:R-:W-:Y:S01]  /*d9f0*/  FFMA.FTZ R18, R0, -R133.reuse, R18 ;  /* 0x8000008500127223 */ /* 0x080fe20000010012 */
[----:B------:R-:W-:Y:S01]  /*da00*/  I2FP.F32.S32 R0, R182 ;  /* 0x000000b600007245 */ /* 0x000fe20000201400 */
[CC--:B------:R-:W-:Y:S01]  /*da10*/  FFMA.FTZ R57, R134.reuse, -R133.reuse, R57 ;  /* 0x8000008586397223 */ /* 0x0c0fe20000010039 */
[----:B------:R-:W-:Y:S01]  /*da20*/  FFMA.FTZ R63, R134, -R133, R63 ;  /* 0x80000085863f7223 */ /* 0x000fe2000001003f */
[----:B------:R-:W-:Y:S01]  /*da30*/  I2FP.F32.S32 R134, R181 ;  /* 0x000000b500867245 */ /* 0x000fe20000201400 */
[-C--:B------:R-:W-:Y:S01]  /*da40*/  FFMA.FTZ R19, R178, -R133.reuse, R19 ;  /* 0x80000085b2137223 */ /* 0x080fe20000010013 */
[CC--:B------:R-:W-:Y:S01]  /*da50*/  FFMA.FTZ R87, R0.reuse, -R133.reuse, R87 ;  /* 0x8000008500577223 */ /* 0x0c0fe20000010057 */
[-C--:B------:R-:W-:Y:S01]  /*da60*/  FFMA.FTZ R81, R0, -R133.reuse, R81 ;  /* 0x8000008500517223 */ /* 0x080fe20000010051 */
[-C--:B------:R-:W-:Y:S01]  /*da70*/  FFMA.FTZ R79, R178, -R133.reuse, R79 ;  /* 0x80000085b24f7223 */ /* 0x080fe2000001004f */
[CC--:B------:R-:W-:Y:S01]  /*da80*/  FFMA.FTZ R80, R134.reuse, -R133.reuse, R80 ;  /* 0x8000008586507223 */ /* 0x0c0fe20000010050 */
[-C--:B------:R-:W-:Y:S01]  /*da90*/  FFMA.FTZ R86, R134, -R133.reuse, R86 ;  /* 0x8000008586567223 */ /* 0x080fe20000010056 */
[CC--:B------:R-:W-:Y:S01]  /*daa0*/  FFMA.FTZ R16, R184.reuse, -R133.reuse, R16 ;  /* 0x80000085b8107223 */ /* 0x0c0fe20000010010 */
[-C--:B------:R-:W-:Y:S01]  /*dab0*/  FFMA.FTZ R76, R184, -R133.reuse, R76 ;  /* 0x80000085b84c7223 */ /* 0x080fe2000001004c */
[-C--:B------:R-:W-:Y:S01]  /*dac0*/  FFMA.FTZ R83, R179, -R133.reuse, R83 ;  /* 0x80000085b3537223 */ /* 0x080fe20000010053 */
[-C--:B------:R-:W-:Y:S01]  /*dad0*/  FFMA.FTZ R74, R177, -R133.reuse, R74 ;  /* 0x80000085b14a7223 */ /* 0x080fe2000001004a */
[-C--:B------:R-:W-:Y:S01]  /*dae0*/  FFMA.FTZ R5, R178, -R133.reuse, R5 ;  /* 0x80000085b2057223 */ /* 0x080fe20000010005 */
[-C--:B------:R-:W-:Y:S01]  /*daf0*/  FFMA.FTZ R22, R184, -R133.reuse, R22 ;  /* 0x80000085b8167223 */ /* 0x080fe20000010016 */
[----:B------:R-:W-:Y:S01]  /*db00*/  FFMA.FTZ R82, R180, -R133, R82 ;  /* 0x80000085b4527223 */ /* 0x000fe20000010052 */
[----:B------:R-:W-:Y:S01]  /*db10*/  IMAD.WIDE.U32 R176, R176, -0x2daee0ad, RZ ;  /* 0xd2511f53b0b07825 */ /* 0x000fe200078e00ff */
[----:B---3--:R-:W-:Y:S05]  /*db20*/  LOP3.LUT R2, R141, UR14, R238, 0x96, !PT ;  /* 0x0000000e8d027c12 */ /* 0x008fea000f8e96ee */
[----:B------:R-:W-:Y:S05]  /*db30*/  IMAD.WIDE.U32 R2, R2, -0x2daee0ad, RZ ;  /* 0xd2511f5302027825 */ /* 0x000fea00078e00ff */
[----:B------:R-:W-:Y:S02]  /*db40*/  LOP3.LUT R142, R3, UR11, R248, 0x96, !PT ;  /* 0x0000000b038e7c12 */ /* 0x000fe4000f8e96f8 */
[----:B------:R-:W-:Y:S03]  /*db50*/  LOP3.LUT R2, R177, UR9, R2, 0x96, !PT ;  /* 0x00000009b1027c12 */ /* 0x000fe6000f8e9602 */
[----:B------:R-:W-:Y:S04]  /*db60*/  IMAD.WIDE.U32 R142, R142, -0x326172a9, RZ ;  /* 0xcd9e8d578e8e7825 */ /* 0x000fe800078e00ff */
[----:B------:R-:W-:Y:S01]  /*db70*/  IMAD.WIDE.U32 R2, R2, -0x326172a9, RZ ;  /* 0xcd9e8d5702027825 */ /* 0x000fe200078e00ff */
[----:B------:R-:W-:Y:S05]  /*db80*/  LOP3.LUT R138, R143, UR10, R224, 0x96, !PT ;  /* 0x0000000a8f8a7c12 */ /* 0x000fea000f8e96e0 */
[----:B------:R-:W-:Y:S05]  /*db90*/  IMAD.WIDE.U32 R138, R138, -0x2daee0ad, RZ ;  /* 0xd2511f538a8a7825 */ /* 0x000fea00078e00ff */
[----:B------:R-:W-:Y:S02]  /*dba0*/  LOP3.LUT R143, R139, UR7, R176, 0x96, !PT ;  /* 0x000000078b8f7c12 */ /* 0x000fe4000f8e96b0 */
[----:B------:R-:W-:Y:S03]  /*dbb0*/  LOP3.LUT R176, R3, UR8, R142, 0x96, !PT ;  /* 0x0000000803b07c12 */ /* 0x000fe6000f8e968e */
[----:B------:R-:W-:Y:S04]  /*dbc0*/  IMAD.WIDE.U32 R142, R143, -0x326172a9, RZ ;  /* 0xcd9e8d578f8e7825 */ /* 0x000fe800078e00ff */
[----:B------:R-:W-:Y:S05]  /*dbd0*/  IMAD.WIDE.U32 R176, R176, -0x2daee0ad, RZ ;  /* 0xd2511f53b0b07825 */ /* 0x000fea00078e00ff */
[----:B------:R-:W-:Y:S02]  /*dbe0*/  LOP3.LUT R3, R177, UR5, R138, 0x96, !PT ;  /* 0x00000005b1037c12 */ /* 0x000fe4000f8e968a */
[----:B------:R-:W-:Y:S03]  /*dbf0*/  LOP3.LUT R138, R143, UR6, R2, 0x96, !PT ;  /* 0x000000068f8a7c12 */ /* 0x000fe6000f8e9602 */
[----:B------:R-:W-:Y:S04]  /*dc00*/  IMAD.WIDE.U32 R2, R3, -0x326172a9, RZ ;  /* 0xcd9e8d5703027825 */ /* 0x000fe800078e00ff */
[----:B------:R-:W-:Y:S01]  /*dc10*/  IMAD.WIDE.U32 R138, R138, -0x2daee0ad, RZ ;  /* 0xd2511f538a8a7825 */ /* 0x000fe200078e00ff */
[C---:B------:R-:W-:Y:S02]  /*dc20*/  LOP3.LUT R0, R2.reuse, 0xffff, RZ, 0xc0, !PT ;  /* 0x0000ffff02007812 */ /* 0x040fe400078ec0ff */
[----:B------:R-:W-:Y:S02]  /*dc30*/  LOP3.LUT R178, R3, UR16, R142, 0x96, !PT ;  /* 0x0000001003b27c12 */ /* 0x000fe4000f8e968e */
[----:B------:R-:W-:Y:S02]  /*dc40*/  LOP3.LUT R134, R2, 0xff, RZ, 0xc0, !PT ;  /* 0x000000ff02867812 */ /* 0x000fe400078ec0ff */
[----:B------:R-:W-:Y:S02]  /*dc50*/  SHF.R.U32.HI R0, RZ, 0x8, R0 ;  /* 0x00000008ff007819 */ /* 0x000fe40000011600 */
[----:B------:R-:W-:Y:S02]  /*dc60*/  SHF.R.U32.HI R3, RZ, 0x10, R2 ;  /* 0x00000010ff037819 */ /* 0x000fe40000011602 */
[----:B------:R-:W-:Y:S02]  /*dc70*/  PRMT R237, R134, 0x5410, R0 ;  /* 0x0000541086ed7816 */ /* 0x000fe40000000000 */
[----:B------:R-:W-:Y:S02]  /*dc80*/  SHF.R.U32.HI R2, RZ, 0x18, R2 ;  /* 0x00000018ff027819 */ /* 0x000fe40000011602 */
[----:B------:R-:W-:Y:S02]  /*dc90*/  LOP3.LUT R0, R3, 0xff, RZ, 0xc0, !PT ;  /* 0x000000ff03007812 */ /* 0x000fe400078ec0ff */
[----:B--2---:R-:W-:Y:S02]  /*dca0*/  LOP3.LUT R3, R141, UR14, R242, 0x96, !PT ;  /* 0x0000000e8d037c12 */ /* 0x004fe4000f8e96f2 */
[----:B------:R-:W-:Y:S02]  /*dcb0*/  PRMT R247, R0, 0x5410, R2 ;  /* 0x0000541000f77816 */ /* 0x000fe40000000002 */
[----:B------:R-:W-:Y:S02]  /*dcc0*/  LOP3.LUT R2, R251, UR17, R234, 0x96, !PT ;  /* 0x00000011fb027c12 */ /* 0x000fe4000f8e96ea */
[----:B------:R-:W-:Y:S02]  /*dcd0*/  LOP3.LUT R228, R138, 0xffff, RZ, 0xc0, !PT ;  /* 0x0000ffff8ae47812 */ /* 0x000fe400078ec0ff */
[--C-:B------:R-:W-:Y:S01]  /*dce0*/  SHF.R.U32.HI R229, RZ, 0x10, R138.reuse ;  /* 0x00000010ffe57819 */ /* 0x100fe2000001168a */
[----:B-1----:R-:W-:Y:S01]  /*dcf0*/  IMAD.WIDE.U32 R204, R2, -0x326172a9, RZ ;  /* 0xcd9e8d5702cc7825 */ /* 0x002fe200078e00ff */
[----:B------:R-:W-:Y:S02]  /*dd00*/  I2FP.F32.S32 R2, R185 ;  /* 0x000000b900027245 */ /* 0x000fe40000201400 */
[----:B------:R-:W-:Y:S02]  /*dd10*/  LOP3.LUT R231, R138, 0xff, RZ, 0xc0, !PT ;  /* 0x000000ff8ae77812 */ /* 0x000fe400078ec0ff */
[----:B------:R-:W-:Y:S01]  /*dd20*/  SHF.R.U32.HI R230, RZ, 0x18, R138 ;  /* 0x00000018ffe67819 */ /* 0x000fe2000001168a */
[CC--:B------:R-:W-:Y:S01]  /*dd30*/  FFMA.FTZ R88, R2.reuse, -R133.reuse, R88 ;  /* 0x8000008502587223 */ /* 0x0c0fe20000010058 */
[----:B------:R-:W-:Y:S01]  /*dd40*/  LOP3.LUT R140, R205, UR12, R140, 0x96, !PT ;  /* 0x0000000ccd8c7c12 */ /* 0x000fe2000f8e968c */
[CC--:B------:R-:W-:Y:S01]  /*dd50*/  FFMA.FTZ R20, R2.reuse, -R133.reuse, R20 ;  /* 0x8000008502147223 */ /* 0x0c0fe20000010014 */
[----:B------:R-:W-:Y:S01]  /*dd60*/  LOP3.LUT R222, R139, UR15, R176, 0x96, !PT ;  /* 0x0000000f8bde7c12 */ /* 0x000fe2000f8e96b0 */
[C---:B------:R-:W-:Y:S01]  /*dd70*/  FFMA.FTZ R34, R2.reuse, -R133, R34 ;  /* 0x8000008502227223 */ /* 0x040fe20000010022 */
[----:B------:R-:W-:Y:S01]  /*dd80*/  I2FP.F32.S32 R0, R183 ;  /* 0x000000b700007245 */ /* 0x000fe20000201400 */
[----:B------:R-:W-:Y:S01]  /*dd90*/  FFMA.FTZ R94, R2, -R133, R94 ;  /* 0x80000085025e7223 */ /* 0x000fe2000001005e */
[----:B------:R-:W-:Y:S01]  /*dda0*/  I2FP.F32.S32 R134, R187 ;  /* 0x000000bb00867245 */ /* 0x000fe20000201400 */
[----:B------:R-:W-:Y:S04]  /*ddb0*/  IMAD.WIDE.U32 R2, R3, -0x2daee0ad, RZ ;  /* 0xd2511f5303027825 */ /* 0x000fe800078e00ff */
[-C--:B------:R-:W-:Y:S01]  /*ddc0*/  FFMA.FTZ R17, R0, -R133.reuse, R17 ;  /* 0x8000008500117223 */ /* 0x080fe20000010011 */
[-C--:B------:R-:W-:Y:S01]  /*ddd0*/  FFMA.FTZ R84, R134, -R133.reuse, R84 ;  /* 0x8000008586547223 */ /* 0x080fe20000010054 */
[----:B------:R-:W-:Y:S01]  /*dde0*/  LOP3.LUT R138, R3, UR11, R250, 0x96, !PT ;  /* 0x0000000b038a7c12 */ /* 0x000fe2000f8e96fa */
[----:B------:R-:W-:Y:S04]  /*ddf0*/  IMAD.WIDE.U32 R142, R140, -0x2daee0ad, RZ ;  /* 0xd2511f538c8e7825 */ /* 0x000fe800078e00ff */
[-C--:B------:R-:W-:Y:S01]  /*de00*/  FFMA.FTZ R98, R134, -R133.reuse, R98 ;  /* 0x8000008586627223 */ /* 0x080fe20000010062 */
[-C--:B------:R-:W-:Y:S01]  /*de10*/  FFMA.FTZ R77, R0, -R133.reuse, R77 ;  /* 0x80000085004d7223 */ /* 0x080fe2000001004d */
[----:B------:R-:W-:Y:S01]  /*de20*/  IMAD.WIDE.U32 R138, R138, -0x326172a9, RZ ;  /* 0xcd9e8d578a8a7825 */ /* 0x000fe200078e00ff */
[----:B------:R-:W-:Y:S03]  /*de30*/  LOP3.LUT R140, R143, UR9, R2, 0x96, !PT ;  /* 0x000000098f8c7c12 */ /* 0x000fe6000f8e9602 */
[CC--:B------:R-:W-:Y:S01]  /*de40*/  FFMA.FTZ R91, R0.reuse, -R133.reuse, R91 ;  /* 0x80000085005b7223 */ /* 0x0c0fe2000001005b */
[-C--:B------:R-:W-:Y:S01]  /*de50*/  FFMA.FTZ R23, R0, -R133.reuse, R23 ;  /* 0x8000008500177223 */ /* 0x080fe20000010017 */
[----:B------:R-:W-:Y:S02]  /*de60*/  LOP3.LUT R2, R139, UR10, R204, 0x96, !PT ;  /* 0x0000000a8b027c12 */ /* 0x000fe4000f8e96cc */
[----:B------:R-:W-:Y:S03]  /*de70*/  I2FP.F32.S32 R0, R186 ;  /* 0x000000ba00007245 */ /* 0x000fe60000201400 */
[----:B------:R-:W-:Y:S04]  /*de80*/  IMAD.WIDE.U32 R2, R2, -0x2daee0ad, RZ ;  /* 0xd2511f5302027825 */ /* 0x000fe800078e00ff */
[CC--:B------:R-:W-:Y:S01]  /*de90*/  FFMA.FTZ R89, R0.reuse, -R133.reuse, R89 ;  /* 0x8000008500597223 */ /* 0x0c0fe20000010059 */
[-C--:B------:R-:W-:Y:S01]  /*dea0*/  FFMA.FTZ R21, R0, -R133.reuse, R21 ;  /* 0x8000008500157223 */ /* 0x080fe20000010015 */
[----:B------:R-:W-:Y:S01]  /*deb0*/  LOP3.LUT R139, R3, UR7, R142, 0x96, !PT ;  /* 0x00000007038b7c12 */ /* 0x000fe2000f8e968e */
[----:B------:R-:W-:Y:S04]  /*dec0*/  IMAD.WIDE.U32 R142, R140, -0x326172a9, RZ ;  /* 0xcd9e8d578c8e7825 */ /* 0x000fe800078e00ff */
[CC--:B------:R-:W-:Y:S01]  /*ded0*/  FFMA.FTZ R35, R0.reuse, -R133.reuse, R35 ;  /* 0x8000008500237223 */ /* 0x0c0fe20000010023 */
[-C--:B------:R-:W-:Y:S01]  /*dee0*/  FFMA.FTZ R95, R0, -R133.reuse, R95 ;  /* 0x80000085005f7223 */ /* 0x080fe2000001005f */
[----:B------:R-:W-:Y:S02]  /*def0*/  I2FP.F32.S32 R0, R188 ;  /* 0x000000bc00007245 */ /* 0x000fe40000201400 */
[----:B------:R-:W-:Y:S03]  /*df00*/  LOP3.LUT R138, R143, UR8, R138, 0x96, !PT ;  /* 0x000000088f8a7c12 */ /* 0x000fe6000f8e968a */
[CC--:B------:R-:W-:Y:S01]  /*df10*/  FFMA.FTZ R85, R0.reuse, -R133.reuse, R85 ;  /* 0x8000008500557223 */ /* 0x0c0fe20000010055 */
[----:B------:R-:W-:Y:S01]  /*df20*/  FFMA.FTZ R99, R0, -R133, R99 ;  /* 0x8000008500637223 */ /* 0x000fe20000010063 */
[----:B------:R-:W-:Y:S04]  /*df30*/  IMAD.WIDE.U32 R140, R138, -0x2daee0ad, RZ ;  /* 0xd2511f538a8c7825 */ /* 0x000fe800078e00ff */
[----:B------:R-:W-:Y:S01]  /*df40*/  IMAD.WIDE.U32 R138, R139, -0x326172a9, RZ ;  /* 0xcd9e8d578b8a7825 */ /* 0x000fe200078e00ff */
[----:B------:R-:W-:Y:S04]  /*df50*/  LOP3.LUT R2, R141, UR5, R2, 0x96, !PT ;  /* 0x000000058d027c12 */ /* 0x000fe8000f8e9602 */
        /* <DEDUP_REMOVED lines=9> */
[----:B------:R-:W-:Y:S02]  /*dff0*/  LOP3.LUT R2, R134, 0xff, RZ, 0xc0, !PT ;  /* 0x000000ff86027812 */ /* 0x000fe400078ec0ff */
[----:B------:R-:W-:Y:S02]  /*e000*/  I2FP.F32.S32 R134, R189 ;  /* 0x000000bd00867245 */ /* 0x000fe40000201400 */
[----:B------:R-:W-:Y:S01]  /*e010*/  PRMT R246, R2, 0x5410, R3 ;  /* 0x0000541002f67816 */ /* 0x000fe20000000003 */
[----:B------:R-:W-:Y:S01]  /*e020*/  IMAD.WIDE.U32 R2, R0, -0x2daee0ad, RZ ;  /* 0xd2511f5300027825 */ /* 0x000fe200078e00ff */
[----:B------:R-:W-:Y:S03]  /*e030*/  I2FP.F32.S32 R0, R190 ;  /* 0x000000be00007245 */ /* 0x000fe60000201400 */
[CC--:B------:R-:W-:Y:S01]  /*e040*/  FFMA.FTZ R96, R134.reuse, -R133.reuse, R96 ;  /* 0x8000008586607223 */ /* 0x0c0fe20000010060 */
[-C--:B------:R-:W-:Y:S01]  /*e050*/  FFMA.FTZ R102, R134, -R133.reuse, R102 ;  /* 0x8000008586667223 */ /* 0x080fe20000010066 */
[----:B------:R-:W-:Y:S01]  /*e060*/  LOP3.LUT R184, R3, UR15, R140, 0x96, !PT ;  /* 0x0000000f03b87c12 */ /* 0x000fe2000f8e968c */
[-C--:B------:R-:W-:Y:S01]  /*e070*/  FFMA.FTZ R97, R0, -R133.reuse, R97 ;  /* 0x8000008500617223 */ /* 0x080fe20000010061 */
[----:B------:R-:W-:Y:S01]  /*e080*/  LOP3.LUT R185, R2, 0xffff, RZ, 0xc0, !PT ;  /* 0x0000ffff02b97812 */ /* 0x000fe200078ec0ff */
[----:B------:R-:W-:Y:S01]  /*e090*/  FFMA.FTZ R103, R0, -R133, R103 ;  /* 0x8000008500677223 */ /* 0x000fe20000010067 */
[----:B------:R-:W-:Y:S01]  /*e0a0*/  I2FP.F32.S32 R0, R191 ;  /* 0x000000bf00007245 */ /* 0x000fe20000201400 */
[----:B------:R-:W-:Y:S01]  /*e0b0*/  VIADD R134, R232, 0x1 ;  /* 0x00000001e8867836 */ /* 0x000fe20000000000 */
[----:B------:R-:W-:Y:S01]  /*e0c0*/  LOP3.LUT R186, R2, 0xff, RZ, 0xc0, !PT ;  /* 0x000000ff02ba7812 */ /* 0x000fe200078ec0ff */
[----:B------:R-:W-:Y:S01]  /*e0d0*/  STL [R1+0xdc], R246 ;  /* 0x0000dcf601007387 */ /* 0x000fe20000100800 */
[----:B------:R-:W-:Y:S01]  /*e0e0*/  SHF.R.U32.HI R188, RZ, 0x10, R2 ;  /* 0x00000010ffbc7819 */ /* 0x000fe20000011602 */
[CC--:B------:R-:W-:Y:S01]  /*e0f0*/  FFMA.FTZ R32, R0.reuse, -R133.reuse, R32 ;  /* 0x8000008500207223 */ /* 0x0c0fe20000010020 */
[----:B------:R-:W-:Y:S01]  /*e100*/  SHF.R.U32.HI R189, RZ, 0x18, R2 ;  /* 0x00000018ffbd7819 */ /* 0x000fe20000011602 */
[-C--:B------:R-:W-:Y:S01]  /*e110*/  FFMA.FTZ R38, R0, -R133.reuse, R38 ;  /* 0x8000008500267223 */ /* 0x080fe20000010026 */
[----:B------:R-:W-:Y:S01]  /*e120*/  LOP3.LUT R3, R142, 0xff, RZ, 0xc0, !PT ;  /* 0x000000ff8e037812 */ /* 0x000fe200078ec0ff */
[CC--:B------:R-:W-:Y:S01]  /*e130*/  FFMA.FTZ R92, R0.reuse, -R133.reuse, R92 ;  /* 0x80000085005c7223 */ /* 0x0c0fe2000001005c */
[----:B------:R-:W-:Y:S01]  /*e140*/  LOP3.LUT R134, R235, UR21, R134, 0x96, !PT ;  /* 0x00000015eb867c12 */ /* 0x000fe2000f8e9686 */
[-C--:B------:R-:W-:Y:S01]  /*e150*/  FFMA.FTZ R106, R0, -R133.reuse, R106 ;  /* 0x80000085006a7223 */ /* 0x080fe2000001006a */
[----:B------:R-:W-:Y:S01]  /*e160*/  LOP3.LUT R0, R142, 0xffff, RZ, 0xc0, !PT ;  /* 0x0000ffff8e007812 */ /* 0x000fe200078ec0ff */
[----:B------:R-:W-:Y:S02]  /*e170*/  STL [R1+0xd8], R235 ;  /* 0x0000d8eb01007387 */ /* 0x000fe40000100800 */
[----:B------:R-:W-:Y:S01]  /*e180*/  IMAD.WIDE.U32 R140, R134, -0x326172a9, RZ ;  /* 0xcd9e8d57868c7825 */ /* 0x000fe200078e00ff */
[----:B------:R-:W-:Y:S02]  /*e190*/  SHF.R.U32.HI R2, RZ, 0x8, R0 ;  /* 0x00000008ff027819 */ /* 0x000fe40000011600 */
[----:B------:R-:W-:Y:S02]  /*e1a0*/  I2FP.F32.S32 R0, R192 ;  /* 0x000000c000007245 */ /* 0x000fe40000201400 */
[----:B------:R-:W-:Y:S02]  /*e1b0*/  PRMT R244, R3, 0x5410, R2 ;  /* 0x0000541003f47816 */ /* 0x000fe40000000002 */
[----:B------:R-:W-:Y:S01]  /*e1c0*/  I2FP.F32.S32 R2, R194 ;  /* 0x000000c200027245 */ /* 0x000fe20000201400 */
[C---:B------:R-:W-:Y:S01]  /*e1d0*/  FFMA.FTZ R107, R0.reuse, -R133, R107 ;  /* 0x80000085006b7223 */ /* 0x040fe2000001006b */
[----:B------:R-:W-:Y:S01]  /*e1e0*/  I2FP.F32.S32 R3, R193 ;  /* 0x000000c100037245 */ /* 0x000fe20000201400 */
[-C--:B------:R-:W-:Y:S01]  /*e1f0*/  FFMA.FTZ R33, R0, -R133.reuse, R33 ;  /* 0x8000008500217223 */ /* 0x080fe20000010021 */
[--C-:B----4-:R-:W-:Y:S01]  /*e200*/  LOP3.LUT R232, R205, UR12, R140.reuse, 0x96, !PT ;  /* 0x0000000ccde87c12 */ /* 0x110fe2000f8e968c */
[CC--:B------:R-:W-:Y:S01]  /*e210*/  FFMA.FTZ R37, R2.reuse, -R133.reuse, R37 ;  /* 0x8000008502257223 */ /* 0x0c0fe20000010025 */
[----:B------:R-:W-:Y:S01]  /*e220*/  LOP3.LUT R140, R225, UR12, R140, 0x96, !PT ;  /* 0x0000000ce18c7c12 */ /* 0x000fe2000f8e968c */
[CC--:B------:R-:W-:Y:S01]  /*e230*/  FFMA.FTZ R105, R2.reuse, -R133.reuse, R105 ;  /* 0x8000008502697223 */ /* 0x0c0fe20000010069 */
[C---:B------:R-:W-:Y:S01]  /*e240*/  LOP3.LUT R233, R141.reuse, UR14, R242, 0x96, !PT ;  /* 0x0000000e8de97c12 */ /* 0x040fe2000f8e96f2 */
[C---:B------:R-:W-:Y:S01]  /*e250*/  FFMA.FTZ R51, R2.reuse, -R133, R51 ;  /* 0x8000008502337223 */ /* 0x040fe20000010033 */
[----:B------:R-:W-:Y:S01]  /*e260*/  I2FP.F32.S32 R134, R197 ;  /* 0x000000c500867245 */ /* 0x000fe20000201400 */
[-C--:B------:R-:W-:Y:S01]  /*e270*/  FFMA.FTZ R111, R2, -R133.reuse, R111 ;  /* 0x80000085026f7223 */ /* 0x080fe2000001006f */
[----:B------:R-:W-:Y:S01]  /*e280*/  LOP3.LUT R2, R141, UR14, R238, 0x96, !PT ;  /* 0x0000000e8d027c12 */ /* 0x000fe2000f8e96ee */
[CC--:B------:R-:W-:Y:S01]  /*e290*/  FFMA.FTZ R93, R0.reuse, -R133.reuse, R93 ;  /* 0x80000085005d7223 */ /* 0x0c0fe2000001005d */
[----:B------:R-:W-:Y:S01]  /*e2a0*/  FFMA.FTZ R39, R0, -R133, R39 ;  /* 0x8000008500277223 */ /* 0x000fe20000010027 */
[----:B------:R-:W-:Y:S01]  /*e2b0*/  I2FP.F32.S32 R0, R195 ;  /* 0x000000c300007245 */ /* 0x000fe20000201400 */
[CC--:B------:R-:W-:Y:S01]  /*e2c0*/  FFMA.FTZ R36, R3.reuse, -R133.reuse, R36 ;  /* 0x8000008503247223 */ /* 0x0c0fe20000010024 */
[CC--:B------:R-:W-:Y:S01]  /*e2d0*/  FFMA.FTZ R104, R3.reuse, -R133.reuse, R104 ;  /* 0x8000008503687223 */ /* 0x0c0fe20000010068 */
[CC--:B------:R-:W-:Y:S01]  /*e2e0*/  FFMA.FTZ R50, R3.reuse, -R133.reuse, R50 ;  /* 0x8000008503327223 */ /* 0x0c0fe20000010032 */
[-C--:B------:R-:W-:Y:S01]  /*e2f0*/  FFMA.FTZ R110, R3, -R133.reuse, R110 ;  /* 0x80000085036e7223 */ /* 0x080fe2000001006e */
[----:B------:R-:W-:Y:S04]  /*e300*/  IMAD.WIDE.U32 R2, R2, -0x2daee0ad, RZ ;  /* 0xd2511f5302027825 */ /* 0x000fe800078e00ff */
[CC--:B------:R-:W-:Y:S01]  /*e310*/  FFMA.FTZ R100, R0.reuse, -R133.reuse, R100 ;  /* 0x8000008500647223 */ /* 0x0c0fe20000010064 */
[-C--:B------:R-:W-:Y:S01]  /*e320*/  FFMA.FTZ R114, R0, -R133.reuse, R114 ;  /* 0x8000008500727223 */ /* 0x080fe20000010072 */
[----:B------:R-:W-:Y:S01]  /*e330*/  I2FP.F32.S32 R0, R196 ;  /* 0x000000c400007245 */ /* 0x000fe20000201400 */
[----:B------:R-:W-:Y:S01]  /*e340*/  FFMA.FTZ R112, R134, -R133, R112 ;  /* 0x8000008586707223 */ /* 0x000fe20000010070 */
[----:B------:R-:W-:Y:S01]  /*e350*/  LOP3.LUT R138, R3, UR11, R248, 0x96, !PT ;  /* 0x0000000b038a7c12 */ /* 0x000fe2000f8e96f8 */
[----:B------:R-:W-:Y:S01]  /*e360*/  IMAD.WIDE.U32 R140, R140, -0x2daee0ad, RZ ;  /* 0xd2511f538c8c7825 */ /* 0x000fe200078e00ff */
[----:B------:R-:W-:Y:S03]  /*e370*/  I2FP.F32.S32 R3, R199 ;  /* 0x000000c700037245 */ /* 0x000fe60000201400 */
[CC--:B------:R-:W-:Y:S01]  /*e380*/  FFMA.FTZ R115, R0.reuse, -R133.reuse, R115 ;  /* 0x8000008500737223 */ /* 0x0c0fe20000010073 */
[-C--:B------:R-:W-:Y:S01]  /*e390*/  FFMA.FTZ R101, R0, -R133.reuse, R101 ;  /* 0x8000008500657223 */ /* 0x080fe20000010065 */
[----:B------:R-:W-:Y:S01]  /*e3a0*/  I2FP.F32.S32 R0, R198 ;  /* 0x000000c600007245 */ /* 0x000fe20000201400 */
[----:B------:R-:W-:Y:S01]  /*e3b0*/  IMAD.WIDE.U32 R138, R138, -0x326172a9, RZ ;  /* 0xcd9e8d578a8a7825 */ /* 0x000fe200078e00ff */
[----:B------:R-:W-:Y:S02]  /*e3c0*/  LOP3.LUT R2, R141, UR9, R2, 0x96, !PT ;  /* 0x000000098d027c12 */ /* 0x000fe4000f8e9602 */
[----:B------:R-:W-:Y:S01]  /*e3d0*/  SHF.R.U32.HI R141, RZ, 0x18, R142 ;  /* 0x00000018ff8d7819 */ /* 0x000fe2000001168e */
[CC--:B------:R-:W-:Y:S01]  /*e3e0*/  FFMA.FTZ R113, R0.reuse, -R133.reuse, R113 ;  /* 0x8000008500717223 */ /* 0x0c0fe20000010071 */
[-C--:B------:R-:W-:Y:S01]  /*e3f0*/  FFMA.FTZ R119, R0, -R133.reuse, R119 ;  /* 0x8000008500777223 */ /* 0x080fe20000010077 */
[----:B------:R-:W-:Y:S01]  /*e400*/  LOP3.LUT R0, R139, UR10, R224, 0x96, !PT ;  /* 0x0000000a8b007c12 */ /* 0x000fe2000f8e96e0 */
[----:B------:R-:W-:Y:S01]  /*e410*/  FFMA.FTZ R118, R134, -R133, R118 ;  /* 0x8000008586767223 */ /* 0x000fe20000010076 */
[----:B------:R-:W-:Y:S01]  /*e420*/  I2FP.F32.S32 R134, R203 ;  /* 0x000000cb00867245 */ /* 0x000fe20000201400 */
[C---:B------:R-:W-:Y:S01]  /*e430*/  FFMA.FTZ R108, R3.reuse, -R133, R108 ;  /* 0x80000085036c7223 */ /* 0x040fe2000001006c */
[----:B------:R-:W-:Y:S01]  /*e440*/  I2FP.F32.S32 R139, R201 ;  /* 0x000000c9008b7245 */ /* 0x000fe20000201400 */
[----:B------:R-:W-:Y:S01]  /*e450*/  IMAD.WIDE.U32 R176, R0, -0x2daee0ad, RZ ;  /* 0xd2511f5300b07825 */ /* 0x000fe200078e00ff */
[----:B------:R-:W-:Y:S03]  /*e460*/  I2FP.F32.S32 R0, R202 ;  /* 0x000000ca00007245 */ /* 0x000fe60000201400 */
[-C--:B------:R-:W-:Y:S01]  /*e470*/  FFMA.FTZ R70, R134, -R133.reuse, R70 ;  /* 0x8000008586467223 */ /* 0x080fe20000010046 */
[-C--:B------:R-:W-:Y:S01]  /*e480*/  FFMA.FTZ R122, R3, -R133.reuse, R122 ;  /* 0x80000085037a7223 */ /* 0x080fe2000001007a */
[----:B------:R-:W-:Y:S01]  /*e490*/  LOP3.LUT R140, R177, UR7, R140, 0x96, !PT ;  /* 0x00000007b18c7c12 */ /* 0x000fe2000f8e968c */
[CC--:B------:R-:W-:Y:S01]  /*e4a0*/  FFMA.FTZ R48, R3.reuse, -R133.reuse, R48 ;  /* 0x8000008503307223 */ /* 0x0c0fe20000010030 */
[-C--:B------:R-:W-:Y:S01]  /*e4b0*/  FFMA.FTZ R54, R3, -R133.reuse, R54 ;  /* 0x8000008503367223 */ /* 0x080fe20000010036 */
[----:B------:R-:W-:Y:S04]  /*e4c0*/  IMAD.WIDE.U32 R2, R2, -0x326172a9, RZ ;  /* 0xcd9e8d5702027825 */ /* 0x000fe800078e00ff */
[CC--:B------:R-:W-:Y:S01]  /*e4d0*/  FFMA.FTZ R124, R134.reuse, -R133.reuse, R124 ;  /* 0x80000085867c7223 */ /* 0x0c0fe2000001007c */
[-C--:B------:R-:W-:Y:S01]  /*e4e0*/  FFMA.FTZ R64, R134, -R133.reuse, R64 ;  /* 0x8000008586407223 */ /* 0x080fe20000010040 */
[----:B------:R-:W-:Y:S01]  /*e4f0*/  IMAD.WIDE.U32 R182, R140, -0x326172a9, RZ ;  /* 0xcd9e8d578cb67825 */ /* 0x000fe200078e00ff */
[----:B------:R-:W-:Y:S02]  /*e500*/  I2FP.F32.S32 R140, R200 ;  /* 0x000000c8008c7245 */ /* 0x000fe40000201400 */
[----:B------:R-:W-:Y:S01]  /*e510*/  LOP3.LUT R180, R3, UR8, R138, 0x96, !PT ;  /* 0x0000000803b47c12 */ /* 0x000fe2000f8e968a */
[----:B------:R-:W-:Y:S01]  /*e520*/  FFMA.FTZ R121, R0, -R133, R121 ;  /* 0x8000008500797223 */ /* 0x000fe20000010079 */
[----:B------:R-:W-:Y:S01]  /*e530*/  I2FP.F32.S32 R138, R217 ;  /* 0x000000d9008a7245 */ /* 0x000fe20000201400 */
[CC--:B------:R-:W-:Y:S01]  /*e540*/  FFMA.FTZ R55, R140.reuse, -R133.reuse, R55 ;  /* 0x800000858c377223 */ /* 0x0c0fe20000010037 */
[----:B------:R-:W-:Y:S01]  /*e550*/  LOP3.LUT R187, R183, UR6, R2, 0x96, !PT ;  /* 0x00000006b7bb7c12 */ /* 0x000fe2000f8e9602 */
[C---:B------:R-:W-:Y:S01]  /*e560*/  FFMA.FTZ R109, R140.reuse, -R133, R109 ;  /* 0x800000858c6d7223 */ /* 0x040fe2000001006d */
[----:B------:R-:W-:Y:S01]  /*e570*/  I2FP.F32.S32 R2, R219 ;  /* 0x000000db00027245 */ /* 0x000fe20000201400 */
[CC--:B------:R-:W-:Y:S01]  /*e580*/  FFMA.FTZ R123, R140.reuse, -R133.reuse, R123 ;  /* 0x800000858c7b7223 */ /* 0x0c0fe2000001007b */
[----:B------:R-:W-:Y:S01]  /*e590*/  I2FP.F32.S32 R3, R218 ;  /* 0x000000da00037245 */ /* 0x000fe20000201400 */
[-C--:B------:R-:W-:Y:S01]  /*e5a0*/  FFMA.FTZ R49, R140, -R133.reuse, R49 ;  /* 0x800000858c317223 */ /* 0x080fe20000010031 */
[----:B------:R-:W-:Y:S01]  /*e5b0*/  FMNMX.FTZ R140, R4, R132, !PT ;  /* 0x00000084048c7209 */ /* 0x000fe20007810000 */
[-C--:B------:R-:W-:Y:S01]  /*e5c0*/  FFMA.FTZ R125, R138, -R133.reuse, R125 ;  /* 0x800000858a7d7223 */ /* 0x080fe2000001007d */
[-C--:B------:R-:W-:Y:S01]  /*e5d0*/  FFMA.FTZ R127, R0, -R133.reuse, R127 ;  /* 0x80000085007f7223 */ /* 0x080fe2000001007f */
[-C--:B------:R-:W-:Y:S01]  /*e5e0*/  FFMA.FTZ R117, R2, -R133.reuse, R117 ;  /* 0x8000008502757223 */ /* 0x080fe20000010075 */
[----:B------:R-:W-:Y:S01]  /*e5f0*/  FMNMX.FTZ R140, R5, R140, !PT ;  /* 0x0000008c058c7209 */ /* 0x000fe20007810000 */
[-C--:B------:R-:W-:Y:S01]  /*e600*/  FFMA.FTZ R71, R138, -R133.reuse, R71 ;  /* 0x800000858a477223 */ /* 0x080fe20000010047 */
[-C--:B------:R-:W-:Y:S01]  /*e610*/  FFMA.FTZ R67, R0, -R133.reuse, R67 ;  /* 0x8000008500437223 */ /* 0x080fe20000010043 */
[-C--:B------:R-:W-:Y:S01]  /*e620*/  FFMA.FTZ R131, R2, -R133.reuse, R131 ;  /* 0x8000008502837223 */ /* 0x080fe20000010083 */
[----:B------:R-:W-:Y:S01]  /*e630*/  FMNMX.FTZ R134, R16, R140, !PT ;  /* 0x0000008c10867209 */ /* 0x000fe20007810000 */
[CC--:B------:R-:W-:Y:S01]  /*e640*/  FFMA.FTZ R116, R3.reuse, -R133.reuse, R116 ;  /* 0x8000008503747223 */ /* 0x0c0fe20000010074 */
[----:B------:R-:W-:Y:S01]  /*e650*/  FMNMX.FTZ R2, R8, R136, !PT ;  /* 0x0000008808027209 */ /* 0x000fe20007810000 */
[-C--:B------:R-:W-:Y:S01]  /*e660*/  FFMA.FTZ R130, R3, -R133.reuse, R130 ;  /* 0x8000008503827223 */ /* 0x080fe20000010082 */
[----:B------:R-:W-:Y:S01]  /*e670*/  FMNMX.FTZ R134, R17, R134, !PT ;  /* 0x0000008611867209 */ /* 0x000fe20007810000 */
[-C--:B------:R-:W-:Y:S01]  /*e680*/  FFMA.FTZ R52, R139, -R133.reuse, R52 ;  /* 0x800000858b347223 */ /* 0x080fe20000010034 */
[----:B------:R-:W-:Y:S01]  /*e690*/  FMNMX.FTZ R2, R9, R2, !PT ;  /* 0x0000000209027209 */ /* 0x000fe20007810000 */
[CC--:B------:R-:W-:Y:S01]  /*e6a0*/  FFMA.FTZ R66, R139.reuse, -R133.reuse, R66 ;  /* 0x800000858b427223 */ /* 0x0c0fe20000010042 */
[----:B------:R-:W-:Y:S01]  /*e6b0*/  FMNMX.FTZ R134, R20, R134, !PT ;  /* 0x0000008614867209 */ /* 0x000fe20007810000 */
[----:B------:R-:W-:Y:S01]  /*e6c0*/  FFMA.FTZ R65, R138, -R133, R65 ;  /* 0x800000858a417223 */ /* 0x000fe20000010041 */
[----:B------:R-:W-:Y:S01]  /*e6d0*/  FMNMX.FTZ R138, R6, R135, !PT ;  /* 0x00000087068a7209 */ /* 0x000fe20007810000 */
[-C--:B------:R-:W-:Y:S01]  /*e6e0*/  FFMA.FTZ R120, R139, -R133.reuse, R120 ;  /* 0x800000858b787223 */ /* 0x080fe20000010078 */
[----:B------:R-:W-:Y:S01]  /*e6f0*/  FMNMX.FTZ R134, R21, R134, !PT ;  /* 0x0000008615867209 */ /* 0x000fe20007810000 */
[-C--:B------:R-:W-:Y:S01]  /*e700*/  FFMA.FTZ R53, R0, -R133.reuse, R53 ;  /* 0x8000008500357223 */ /* 0x080fe20000010035 */
[----:B------:R-:W-:Y:S01]  /*e710*/  FMNMX.FTZ R0, R7, R138, !PT ;  /* 0x0000008a07007209 */ /* 0x000fe20007810000 */
[----:B------:R-:W-:Y:S01]  /*e720*/  FFMA.FTZ R126, R139, -R133, R126 ;  /* 0x800000858b7e7223 */ /* 0x000fe2000001007e */
[----:B------:R-:W-:Y:S01]  /*e730*/  FMNMX.FTZ R134, R32, R134, !PT ;  /* 0x0000008620867209 */ /* 0x000fe20007810000 */
        /* <DEDUP_REMOVED lines=87> */
[----:B------:R-:W-:Y:S01]  /*ecb0*/  FFMA.FTZ R128, R139, -R133, R128 ;  /* 0x800000858b807223 */ /* 0x000fe20000010080 */
        /* <DEDUP_REMOVED lines=30> */
[----:B------:R-:W-:Y:S01]  /*eea0*/  LOP3.LUT R139, R178, 0xffff, RZ, 0xc0, !PT ;  /* 0x0000ffffb28b7812 */ /* 0x000fe200078ec0ff */
[----:B------:R-:W2:Y:S01]  /*eeb0*/  SHFL.BFLY PT, R177, R134, 0x2, 0x1f ;  /* 0x0c401f0086b17f89 */ /* 0x000ea200000e0000 */
[----:B------:R-:W-:Y:S02]  /*eec0*/  FMNMX.FTZ R3, R121, R3, !PT ;  /* 0x0000000379037209 */ /* 0x000fe40007810000 */
[----:B------:R-:W-:Y:S02]  /*eed0*/  FMNMX.FTZ R0, R126, R0, !PT ;  /* 0x000000007e007209 */ /* 0x000fe40007810000 */
[----:B------:R-:W-:Y:S02]  /*eee0*/  LOP3.LUT R140, R178, 0xff, RZ, 0xc0, !PT ;  /* 0x000000ffb28c7812 */ /* 0x000fe400078ec0ff */
[----:B------:R-:W-:Y:S02]  /*eef0*/  SHF.R.U32.HI R139, RZ, 0x8, R139 ;  /* 0x00000008ff8b7819 */ /* 0x000fe4000001168b */
[----:B------:R-:W-:Y:S02]  /*ef00*/  FMNMX.FTZ R3, R124, R3, !PT ;  /* 0x000000037c037209 */ /* 0x000fe40007810000 */
[----:B------:R-:W-:Y:S02]  /*ef10*/  FMNMX.FTZ R0, R127, R0, !PT ;  /* 0x000000007f007209 */ /* 0x000fe40007810000 */
[----:B------:R-:W-:Y:S02]  /*ef20*/  PRMT R194, R140, 0x5410, R139 ;  /* 0x000054108cc27816 */ /* 0x000fe4000000008b */
[----:B------:R-:W-:Y:S02]  /*ef30*/  FMNMX.FTZ R3, R125, R3, !PT ;  /* 0x000000037d037209 */ /* 0x000fe40007810000 */
[----:B-1----:R-:W-:Y:S02]  /*ef40*/  FMNMX.FTZ R140, R2, R143, !PT ;  /* 0x0000008f028c7209 */ /* 0x002fe40007810000 */
[----:B------:R-:W1:Y:S01]  /*ef50*/  SHFL.BFLY PT, R2, R0, 0x2, 0x1f ;  /* 0x0c401f0000027f89 */ /* 0x000e6200000e0000 */
[----:B------:R-:W-:Y:S02]  /*ef60*/  SHF.R.U32.HI R138, RZ, 0x10, R142 ;  /* 0x00000010ff8a7819 */ /* 0x000fe4000001168e */
[----:B------:R-:W-:Y:S05]  /*ef70*/  LOP3.LUT R142, R181, UR5, R176, 0x96, !PT ;  /* 0x00000005b58e7c12 */ /* 0x000fea000f8e96b0 */
[----:B------:R-:W3:Y:S01]  /*ef80*/  SHFL.BFLY PT, R179, R3, 0x2, 0x1f ;  /* 0x0c401f0003b37f89 */ /* 0x000ee200000e0000 */
[----:B------:R-:W-:Y:S02]  /*ef90*/  LOP3.LUT R138, R138, 0xff, RZ, 0xc0, !PT ;  /* 0x000000ff8a8a7812 */ /* 0x000fe400078ec0ff */
[----:B--2---:R-:W-:Y:S05]  /*efa0*/  FMNMX.FTZ R134, R134, R177, !PT ;  /* 0x000000b186867209 */ /* 0x004fea0007810000 */
[----:B------:R-:W2:Y:S01]  /*efb0*/  SHFL.BFLY PT, R181, R140, 0x1, 0x1f ;  /* 0x0c201f008cb57f89 */ /* 0x000ea200000e0000 */
[----:B------:R-:W-:Y:S01]  /*efc0*/  PRMT R195, R138, 0x5410, R141 ;  /* 0x000054108ac37816 */ /* 0x000fe2000000008d */
[----:B------:R-:W-:Y:S01]  /*efd0*/  IMAD.WIDE.U32 R138, R142, -0x326172a9, RZ ;  /* 0xcd9e8d578e8a7825 */ /* 0x000fe200078e00ff */
[----:B------:R-:W-:Y:S02]  /*efe0*/  SHF.R.U32.HI R141, RZ, 0x10, R178 ;  /* 0x00000010ff8d7819 */ /* 0x000fe400000116b2 */
[----:B------:R-:W-:Y:S02]  /*eff0*/  LOP3.LUT R177, R188, 0xff, RZ, 0xc0, !PT ;  /* 0x000000ffbcb17812 */ /* 0x000fe400078ec0ff */
[----:B------:R-:W-:Y:S02]  /*f000*/  LOP3.LUT R142, R141, 0xff, RZ, 0xc0, !PT ;  /* 0x000000ff8d8e7812 */ /* 0x000fe400078ec0ff */
[----:B------:R-:W-:Y:S02]  /*f010*/  LOP3.LUT R141, R139, UR16, R182, 0x96, !PT ;  /* 0x000000108b8d7c12 */ /* 0x000fe4000f8e96b6 */
[----:B------:R-:W4:Y:S01]  /*f020*/  SHFL.BFLY PT, R182, R134, 0x1, 0x1f ;  /* 0x0c201f0086b67f89 */ /* 0x000f2200000e0000 */
[----:B------:R-:W-:Y:S02]  /*f030*/  PRMT R193, R177, 0x5410, R189 ;  /* 0x00005410b1c17816 */ /* 0x000fe400000000bd */
[----:B------:R-:W-:Y:S02]  /*f040*/  SHF.R.U32.HI R176, RZ, 0x18, R178 ;  /* 0x00000018ffb07819 */ /* 0x000fe400000116b2 */
[----:B-1----:R-:W-:Y:S02]  /*f050*/  FMNMX.FTZ R2, R0, R2, !PT ;  /* 0x0000000200027209 */ /* 0x002fe40007810000 */
[----:B------:R-:W-:Y:S02]  /*f060*/  SHF.R.U32.HI R0, RZ, 0x10, R184 ;  /* 0x00000010ff007819 */ /* 0x000fe400000116b8 */
[----:B---3--:R-:W-:Y:S02]  /*f070*/  FMNMX.FTZ R177, R3, R179, !PT ;  /* 0x000000b303b17209 */ /* 0x008fe40007810000 */
[----:B------:R-:W1:Y:S01]  /*f080*/  SHFL.BFLY PT, R3, R2, 0x1, 0x1f ;  /* 0x0c201f0002037f89 */ /* 0x000e6200000e0000 */
[----:B------:R-:W-:Y:S02]  /*f090*/  LOP3.LUT R183, R138, 0xffff, RZ, 0xc0, !PT ;  /* 0x0000ffff8ab77812 */ /* 0x000fe400078ec0ff */
[----:B------:R-:W-:Y:S02]  /*f0a0*/  PRMT R190, R142, 0x5410, R176 ;  /* 0x000054108ebe7816 */ /* 0x000fe400000000b0 */
[----:B------:R-:W-:Y:S02]  /*f0b0*/  SHF.R.U32.HI R139, RZ, 0x18, R184 ;  /* 0x00000018ff8b7819 */ /* 0x000fe400000116b8 */
[----:B------:R-:W-:Y:S02]  /*f0c0*/  LOP3.LUT R0, R0, 0xff, RZ, 0xc0, !PT ;  /* 0x000000ff00007812 */ /* 0x000fe400078ec0ff */
[----:B------:R-:W-:Y:S02]  /*f0d0*/  LOP3.LUT R142, R184, 0xffff, RZ, 0xc0, !PT ;  /* 0x0000ffffb88e7812 */ /* 0x000fe400078ec0ff */
[----:B------:R-:W-:Y:S02]  /*f0e0*/  SHF.R.U32.HI R143, RZ, 0x8, R185 ;  /* 0x00000008ff8f7819 */ /* 0x000fe400000116b9 */
[----:B------:R-:W-:Y:S02]  /*f0f0*/  PRMT R188, R0, 0x5410, R139 ;  /* 0x0000541000bc7816 */ /* 0x000fe4000000008b */
[----:B------:R-:W-:Y:S02]  /*f100*/  LOP3.LUT R178, R184, 0xff, RZ, 0xc0, !PT ;  /* 0x000000ffb8b27812 */ /* 0x000fe400078ec0ff */
[----:B------:R-:W-:Y:S02]  /*f110*/  SHF.R.U32.HI R142, RZ, 0x8, R142 ;  /* 0x00000008ff8e7819 */ /* 0x000fe4000001168e */
[----:B------:R-:W-:Y:S02]  /*f120*/  LOP3.LUT R0, R222, 0xffff, RZ, 0xc0, !PT ;  /* 0x0000ffffde007812 */ /* 0x000fe400078ec0ff */
[----:B------:R-:W-:Y:S02]  /*f130*/  PRMT R192, R186, 0x5410, R143 ;  /* 0x00005410bac07816 */ /* 0x000fe4000000008f */
[----:B------:R-:W-:Y:S02]  /*f140*/  LOP3.LUT R143, R229, 0xff, RZ, 0xc0, !PT ;  /* 0x000000ffe58f7812 */ /* 0x000fe400078ec0ff */
[--C-:B------:R-:W-:Y:S02]  /*f150*/  SHF.R.U32.HI R185, RZ, 0x10, R138.reuse ;  /* 0x00000010ffb97819 */ /* 0x100fe4000001168a */
[----:B------:R-:W-:Y:S02]  /*f160*/  LOP3.LUT R186, R138, 0xff, RZ, 0xc0, !PT ;  /* 0x000000ff8aba7812 */ /* 0x000fe400078ec0ff */
[----:B------:R-:W-:Y:S02]  /*f170*/  SHF.R.U32.HI R184, RZ, 0x18, R138 ;  /* 0x00000018ffb87819 */ /* 0x000fe4000001168a */
[----:B------:R-:W-:Y:S02]  /*f180*/  PRMT R191, R178, 0x5410, R142 ;  /* 0x00005410b2bf7816 */ /* 0x000fe4000000008e */
[----:B--2---:R-:W-:Y:S01]  /*f190*/  FMNMX.FTZ R140, R140, R181, !PT ;  /* 0x000000b58c8c7209 */ /* 0x004fe20007810000 */
[----:B------:R-:W2:Y:S01]  /*f1a0*/  SHFL.BFLY PT, R178, R177, 0x1, 0x1f ;  /* 0x0c201f00b1b27f89 */ /* 0x000ea200000e0000 */
[----:B------:R-:W-:Y:S02]  /*f1b0*/  LOP3.LUT R138, R222, 0xff, RZ, 0xc0, !PT ;  /* 0x000000ffde8a7812 */ /* 0x000fe400078ec0ff */
[----:B------:R-:W-:Y:S02]  /*f1c0*/  SHF.R.U32.HI R0, RZ, 0x8, R0 ;  /* 0x00000008ff007819 */ /* 0x000fe40000011600 */
[----:B------:R-:W-:Y:S01]  /*f1d0*/  PRMT R197, R143, 0x5410, R230 ;  /* 0x000054108fc57816 */ /* 0x000fe200000000e6 */
[----:B------:R-:W-:Y:S01]  /*f1e0*/  IMAD.WIDE.U32 R142, R187, -0x2daee0ad, RZ ;  /* 0xd2511f53bb8e7825 */ /* 0x000fe200078e00ff */
[----:B------:R-:W-:Y:S02]  /*f1f0*/  PRMT R187, R138, 0x5410, R0 ;  /* 0x000054108abb7816 */ /* 0x000fe40000000000 */
[----:B----4-:R-:W-:Y:S01]  /*f200*/  FMNMX.FTZ R139, R134, R182, !PT ;  /* 0x000000b6868b7209 */ /* 0x010fe20007810000 */
[----:B------:R-:W-:Y:S01]  /*f210*/  FADD.FTZ R0, -R140, R132 ;  /* 0x000000848c007221 */ /* 0x000fe20000010100 */
[----:B-1----:R-:W-:Y:S02]  /*f220*/  FMNMX.FTZ R134, R2, R3, !PT ;  /* 0x0000000302867209 */ /* 0x002fe40007810000 */
[----:B------:R-:W-:Y:S01]  /*f230*/  SHF.R.U32.HI R176, RZ, 0x8, R228 ;  /* 0x00000008ffb07819 */ /* 0x000fe200000116e4 */
[----:B------:R-:W-:Y:S01]  /*f240*/  FMUL.FTZ R132, R0, UR4 ;  /* 0x0000000400847c20 */ /* 0x000fe20008410000 */
[----:B------:R-:W-:Y:S01]  /*f250*/  FADD.FTZ R0, -R139, R135 ;  /* 0x000000878b007221 */ /* 0x000fe20000010100 */
[----:B------:R-:W-:Y:S02]  /*f260*/  LOP3.LUT R179, R142, 0xffff, RZ, 0xc0, !PT ;  /* 0x0000ffff8eb37812 */ /* 0x000fe400078ec0ff */
[----:B------:R-:W-:Y:S01]  /*f270*/  PRMT R196, R231, 0x5410, R176 ;  /* 0x00005410e7c47816 */ /* 0x000fe200000000b0 */
[----:B------:R-:W-:Y:S01]  /*f280*/  FMUL.FTZ R2, R0, UR4 ;  /* 0x0000000400027c20 */ /* 0x000fe20008410000 */
[----:B------:R-:W-:Y:S01]  /*f290*/  MUFU.EX2 R132, R132 ;  /* 0x0000008400847308 */ /* 0x000fe20000000800 */
[----:B------:R-:W-:Y:S02]  /*f2a0*/  LOP3.LUT R176, R143, UR15, R180, 0x96, !PT ;  /* 0x0000000f8fb07c12 */ /* 0x000fe4000f8e96b4 */
[--C-:B------:R-:W-:Y:S02]  /*f2b0*/  SHF.R.U32.HI R181, RZ, 0x10, R142.reuse ;  /* 0x00000010ffb57819 */ /* 0x100fe4000001168e */
[----:B------:R-:W-:Y:S02]  /*f2c0*/  FSETP.NEU.FTZ.AND P1, PT, R140, -INF , PT ;  /* 0xff8000008c00780b */ /* 0x000fe40003f3d000 */
[----:B--2---:R-:W-:Y:S03]  /*f2d0*/  FMNMX.FTZ R138, R177, R178, !PT ;  /* 0x000000b2b18a7209 */ /* 0x004fe60007810000 */
[----:B------:R1:W-:Y:S01]  /*f2e0*/  MUFU.EX2 R3, R2 ;  /* 0x0000000200037308 */ /* 0x0003e20000000800 */
[----:B------:R-:W-:Y:S02]  /*f2f0*/  LOP3.LUT R182, R142, 0xff, RZ, 0xc0, !PT ;  /* 0x000000ff8eb67812 */ /* 0x000fe400078ec0ff */
[----:B------:R-:W-:Y:S01]  /*f300*/  SHF.R.U32.HI R180, RZ, 0x18, R142 ;  /* 0x00000018ffb47819 */ /* 0x000fe2000001168e */
[----:B------:R-:W-:Y:S01]  /*f310*/  FADD.FTZ R0, -R138, R136 ;  /* 0x000000888a007221 */ /* 0x000fe20000010100 */
[C---:B------:R-:W-:Y:S01]  /*f320*/  LOP3.LUT R142, R141.reuse, 0xffff, RZ, 0xc0, !PT ;  /* 0x0000ffff8d8e7812 */ /* 0x040fe200078ec0ff */
[----:B------:R-:W-:Y:S01]  /*f330*/  FMUL.FTZ R136, R140, UR4 ;  /* 0x000000048c887c20 */ /* 0x000fe20008410000 */
[----:B------:R-:W-:Y:S02]  /*f340*/  SHF.R.U32.HI R135, RZ, 0x10, R222 ;  /* 0x00000010ff877819 */ /* 0x000fe400000116de */
[----:B------:R-:W-:Y:S02]  /*f350*/  LOP3.LUT R177, R141, 0xff, RZ, 0xc0, !PT ;  /* 0x000000ff8db17812 */ /* 0x000fe400078ec0ff */
[----:B------:R-:W-:Y:S02]  /*f360*/  SHF.R.U32.HI R143, RZ, 0x8, R142 ;  /* 0x00000008ff8f7819 */ /* 0x000fe4000001168e */
[----:B------:R-:W-:Y:S02]  /*f370*/  SHF.R.U32.HI R142, RZ, 0x18, R222 ;  /* 0x00000018ff8e7819 */ /* 0x000fe400000116de */
[----:B------:R-:W-:Y:S01]  /*f380*/  LOP3.LUT R135, R135, 0xff, RZ, 0xc0, !PT ;  /* 0x000000ff87877812 */ /* 0x000fe200078ec0ff */
[----:B-1----:R-:W-:Y:S01]  /*f390*/  FMUL.FTZ R2, R0, UR4 ;  /* 0x0000000400027c20 */ /* 0x002fe20008410000 */
[----:B------:R-:W-:Y:S01]  /*f3a0*/  FADD.FTZ R0, -R134, R137 ;  /* 0x0000008986007221 */ /* 0x000fe20000010100 */
[----:B------:R-:W-:Y:S02]  /*f3b0*/  SHF.R.U32.HI R137, RZ, 0x10, R141 ;  /* 0x00000010ff897819 */ /* 0x000fe4000001168d */
[----:B------:R-:W-:Y:S01]  /*f3c0*/  PRMT R189, R177, 0x5410, R143 ;  /* 0x00005410b1bd7816 */ /* 0x000fe2000000008f */
[----:B------:R-:W-:Y:S01]  /*f3d0*/  FMUL.FTZ R0, R0, UR4 ;  /* 0x0000000400007c20 */ /* 0x000fe20008410000 */
[----:B------:R-:W-:Y:S01]  /*f3e0*/  MUFU.EX2 R2, R2 ;  /* 0x0000000200027308 */ /* 0x000fe20000000800 */
[----:B------:R-:W-:Y:S01]  /*f3f0*/  PRMT R143, R135, 0x5410, R142 ;  /* 0x00005410878f7816 */ /* 0x000fe2000000008e */
[C---:B------:R-:W-:Y:S01]  /*f400*/  FMUL.FTZ R135, R139.reuse, UR4 ;  /* 0x000000048b877c20 */ /* 0x040fe20008410000 */
[----:B------:R-:W-:Y:S02]  /*f410*/  FSEL R136, R136, RZ, P1 ;  /* 0x000000ff88887208 */ /* 0x000fe40000800000 */
[----:B------:R-:W-:Y:S02]  /*f420*/  FSETP.NEU.FTZ.AND P1, PT, R139, -INF , PT ;  /* 0xff8000008b00780b */ /* 0x000fe40003f3d000 */
[----:B------:R-:W-:Y:S03]  /*f430*/  SHF.R.U32.HI R141, RZ, 0x18, R141 ;  /* 0x00000018ff8d7819 */ /* 0x000fe6000001168d */
[----:B------:R-:W-:Y:S01]  /*f440*/  MUFU.EX2 R0, R0 ;  /* 0x0000000000007308 */ /* 0x000fe20000000800 */
[----:B------:R-:W-:Y:S01]  /*f450*/  LOP3.LUT R137, R137, 0xff, RZ, 0xc0, !PT ;  /* 0x000000ff89897812 */ /* 0x000fe200078ec0ff */
[--C-:B------:R-:W-:Y:S01]  /*f460*/  FFMA.FTZ R4, R4, UR4, -R136.reuse ;  /* 0x0000000404047c23 */ /* 0x100fe20008010888 */
[----:B------:R-:W-:Y:S01]  /*f470*/  FSEL R135, R135, RZ, P1 ;  /* 0x000000ff87877208 */ /* 0x000fe20000800000 */
[--C-:B------:R-:W-:Y:S01]  /*f480*/  FFMA.FTZ R206, R80, UR4, -R136.reuse ;  /* 0x0000000450ce7c23 */ /* 0x100fe20008010888 */
[----:B------:R-:W-:Y:S01]  /*f490*/  PRMT R178, R137, 0x5410, R141 ;  /* 0x0000541089b27816 */ /* 0x000fe2000000008d */
[C---:B------:R-:W-:Y:S01]  /*f4a0*/  FMUL.FTZ R141, R138.reuse, UR4 ;  /* 0x000000048a8d7c20 */ /* 0x040fe20008410000 */
[----:B------:R-:W-:Y:S03]  /*f4b0*/  FSETP.NEU.FTZ.AND P2, PT, R138, -INF , PT ;  /* 0xff8000008a00780b */ /* 0x000fe60003f5d000 */
[----:B------:R1:W-:Y:S01]  /*f4c0*/  MUFU.EX2 R142, R4 ;  /* 0x00000004008e7308 */ /* 0x0003e20000000800 */
[--C-:B------:R-:W-:Y:S01]  /*f4d0*/  FFMA.FTZ R137, R6, UR4, -R135.reuse ;  /* 0x0000000406897c23 */ /* 0x100fe20008010887 */
[----:B------:R-:W-:Y:S01]  /*f4e0*/  FSETP.NEU.FTZ.AND P1, PT, R134, -INF , PT ;  /* 0xff8000008600780b */ /* 0x000fe20003f3d000 */
[--C-:B------:R-:W-:Y:S01]  /*f4f0*/  FFMA.FTZ R5, R5, UR4, -R136.reuse ;  /* 0x0000000405057c23 */ /* 0x100fe20008010888 */
[----:B------:R-:W-:Y:S01]  /*f500*/  FSEL R6, R141, RZ, P2 ;  /* 0x000000ff8d067208 */ /* 0x000fe20001000000 */
[--C-:B------:R-:W-:Y:S01]  /*f510*/  FFMA.FTZ R16, R16, UR4, -R136.reuse ;  /* 0x0000000410107c23 */ /* 0x100fe20008010888 */
[--C-:B------:R-:W-:Y:S01]  /*f520*/  FFMA.FTZ R246, R68, UR4, -R136.reuse ;  /* 0x0000000444f67c23 */ /* 0x100fe20008010888 */
[----:B------:R-:W-:Y:S03]  /*f530*/  FFMA.FTZ R223, R97, UR4, -R136 ;  /* 0x0000000461df7c23 */ /* 0x000fe60008010888 */
[----:B------:R-:W-:Y:S01]  /*f540*/  MUFU.EX2 R141, R137 ;  /* 0x00000089008d7308 */ /* 0x000fe20000000800 */
[----:B------:R-:W-:Y:S01]  /*f550*/  FFMA.FTZ R8, R8, UR4, -R6 ;  /* 0x0000000408087c23 */ /* 0x000fe20008010806 */
[--C-:B------:R-:W-:Y:S01]  /*f560*/  FFMA.FTZ R216, R98, UR4, -R135.reuse ;  /* 0x0000000462d87c23 */ /* 0x100fe20008010887 */
[--C-:B------:R-:W-:Y:S01]  /*f570*/  FFMA.FTZ R80, R69, UR4, -R136.reuse ;  /* 0x0000000445507c23 */ /* 0x100fe20008010888 */
[--C-:B------:R-:W-:Y:S01]  /*f580*/  FFMA.FTZ R226, R70, UR4, -R135.reuse ;  /* 0x0000000446e27c23 */ /* 0x100fe20008010887 */
[--C-:B------:R-:W-:Y:S01]  /*f590*/  FFMA.FTZ R209, R115, UR4, -R135.reuse ;  /* 0x0000000473d17c23 */ /* 0x100fe20008010887 */
[--C-:B------:R-:W-:Y:S01]  /*f5a0*/  FFMA.FTZ R227, R103, UR4, -R135.reuse ;  /* 0x0000000467e37c23 */ /* 0x100fe20008010887 */
[--C-:B------:R-:W-:Y:S03]  /*f5b0*/  FFMA.FTZ R214, R84, UR4, -R136.reuse ;  /* 0x0000000454d67c23 */ /* 0x100fe60008010888 */
[----:B------:R2:W-:Y:S01]  /*f5c0*/  MUFU.EX2 R228, R8 ;  /* 0x0000000800e47308 */ /* 0x0005e20000000800 */
[----:B-1----:R-:W-:Y:S01]  /*f5d0*/  FMUL.FTZ R4, R134, UR4 ;  /* 0x0000000486047c20 */ /* 0x002fe20008410000 */
[--C-:B------:R-:W-:Y:S01]  /*f5e0*/  FFMA.FTZ R213, R85, UR4, -R136.reuse ;  /* 0x0000000455d57c23 */ /* 0x100fe20008010888 */
[--C-:B------:R-:W-:Y:S01]  /*f5f0*/  FFMA.FTZ R210, R113, UR4, -R136.reuse ;  /* 0x0000000471d27c23 */ /* 0x100fe20008010888 */
[----:B------:R-:W-:Y:S01]  /*f600*/  FFMA.FTZ R235, R128, UR4, -R136 ;  /* 0x0000000480eb7c23 */ /* 0x000fe20008010888 */
[--C-:B------:R-:W-:Y:S01]  /*f610*/  FFMA.FTZ R211, R87, UR4, -R135.reuse ;  /* 0x0000000457d37c23 */ /* 0x100fe20008010887 */
[----:B------:R-:W-:Y:S01]  /*f620*/  FSEL R4, R4, RZ, P1 ;  /* 0x000000ff04047208 */ /* 0x000fe20000800000 */
[--C-:B------:R-:W-:Y:S03]  /*f630*/  FFMA.FTZ R215, R99, UR4, -R135.reuse ;  /* 0x0000000463d77c23 */ /* 0x100fe60008010887 */
[----:B------:R1:W-:Y:S01]  /*f640*/  MUFU.EX2 R236, R16 ;  /* 0x0000001000ec7308 */ /* 0x0003e20000000800 */
[--C-:B------:R-:W-:Y:S01]  /*f650*/  FFMA.FTZ R9, R9, UR4, -R6.reuse ;  /* 0x0000000409097c23 */ /* 0x100fe20008010806 */
[----:B------:R-:W-:Y:S01]  /*f660*/  FFMA.FTZ R12, R12, UR4, -R6 ;  /* 0x000000040c0c7c23 */ /* 0x000fe20008010806 */
[----:B------:R-:W-:Y:S01]  /*f670*/  FFMA.FTZ R10, R10, UR4, -R4 ;  /* 0x000000040a0a7c23 */ /* 0x000fe20008010804 */
[----:B------:R-:W-:Y:S01]  /*f680*/  FFMA.FTZ R212, R86, UR4, -R135 ;  /* 0x0000000456d47c23 */ /* 0x000fe20008010887 */
[--C-:B------:R-:W-:Y:S01]  /*f690*/  FFMA.FTZ R24, R24, UR4, -R6.reuse ;  /* 0x0000000418187c23 */ /* 0x100fe20008010806 */
[--C-:B------:R-:W-:Y:S01]  /*f6a0*/  FFMA.FTZ R29, R29, UR4, -R6.reuse ;  /* 0x000000041d1d7c23 */ /* 0x100fe20008010806 */
[--C-:B------:R-:W-:Y:S03]  /*f6b0*/  FFMA.FTZ R115, R72, UR4, -R6.reuse ;  /* 0x0000000448737c23 */ /* 0x100fe60008010806 */
[----:B------:R3:W-:Y:S01]  /*f6c0*/  MUFU.EX2 R137, R10 ;  /* 0x0000000a00897308 */ /* 0x0007e20000000800 */
[----:B--2---:R-:W-:Y:S01]  /*f6d0*/  SHF.R.U32.HI R8, RZ, 0x8, R183 ;  /* 0x00000008ff087819 */ /* 0x004fe200000116b7 */
[----:B------:R-:W-:Y:S01]  /*f6e0*/  FFMA.FTZ R13, R13, UR4, -R6 ;  /* 0x000000040d0d7c23 */ /* 0x000fe20008010806 */
[--C-:B------:R-:W-:Y:S01]  /*f6f0*/  FFMA.FTZ R14, R14, UR4, -R4.reuse ;  /* 0x000000040e0e7c23 */ /* 0x100fe20008010804 */
[----:B------:R-:W-:Y:S01]  /*f700*/  FFMA.FTZ R72, R62, UR4, -R4 ;  /* 0x000000043e487c23 */ /* 0x000fe20008010804 */
[----:B------:R-:W-:Y:S01]  /*f710*/  PRMT R186, R186, 0x5410, R8 ;  /* 0x00005410baba7816 */ /* 0x000fe20000000008 */
[----:B------:R-:W2:Y:S01]  /*f720*/  LDL.LU R62, [R1+0x30] ;  /* 0x00003000013e7983 */ /* 0x000ea20000300800 */
[----:B------:R-:W-:Y:S03]  /*f730*/  LOP3.LUT R8, R185, 0xff, RZ, 0xc0, !PT ;  /* 0x000000ffb9087812 */ /* 0x000fe600078ec0ff */
[----:B------:R-:W-:Y:S01]  /*f740*/  MUFU.EX2 R200, R9 ;  /* 0x0000000900c87308 */ /* 0x000fe20000000800 */
[--C-:B------:R-:W-:Y:S01]  /*f750*/  FFMA.FTZ R42, R42, UR4, -R4.reuse ;  /* 0x000000042a2a7c23 */ /* 0x100fe20008010804 */
[--C-:B------:R-:W-:Y:S01]  /*f760*/  FFMA.FTZ R43, R43, UR4, -R4.reuse ;  /* 0x000000042b2b7c23 */ /* 0x100fe20008010804 */
[----:B------:R-:W-:Y:S01]  /*f770*/  FFMA.FTZ R46, R46, UR4, -R4 ;  /* 0x000000042e2e7c23 */ /* 0x000fe20008010804 */
[--C-:B------:R-:W-:Y:S01]  /*f780*/  FFMA.FTZ R7, R7, UR4, -R135.reuse ;  /* 0x0000000407077c23 */ /* 0x100fe20008010887 */
[--C-:B------:R-:W-:Y:S01]  /*f790*/  FFMA.FTZ R18, R18, UR4, -R135.reuse ;  /* 0x0000000412127c23 */ /* 0x100fe20008010887 */
[--C-:B------:R-:W-:Y:S01]  /*f7a0*/  FFMA.FTZ R19, R19, UR4, -R135.reuse ;  /* 0x0000000413137c23 */ /* 0x100fe20008010887 */
[----:B-1----:R-:W-:Y:S03]  /*f7b0*/  IMAD.MOV.U32 R16, RZ, RZ, R238 ;  /* 0x000000ffff107224 */ /* 0x002fe600078e00ee */
[----:B------:R1:W-:Y:S01]  /*f7c0*/  MUFU.EX2 R185, R5 ;  /* 0x0000000500b97308 */ /* 0x0003e20000000800 */
[----:B---3--:R-:W-:Y:S01]  /*f7d0*/  LOP3.LUT R10, R176, 0xff, RZ, 0xc0, !PT ;  /* 0x000000ffb00a7812 */ /* 0x008fe200078ec0ff */
        /* <DEDUP_REMOVED lines=14> */
[----:B------:R3:W4:Y:S01]  /*f8c0*/  MUFU.EX2 R207, R13 ;  /* 0x0000000d00cf7308 */ /* 0x0007220000000800 */
[--C-:B------:R-:W-:Y:S01]  /*f8d0*/  FFMA.FTZ R103, R76, UR4, -R6.reuse ;  /* 0x000000044c677c23 */ /* 0x100fe20008010806 */
[--C-:B------:R-:W-:Y:S01]  /*f8e0*/  FFMA.FTZ R108, R108, UR4, -R6.reuse ;  /* 0x000000046c6c7c23 */ /* 0x100fe20008010806 */
[--C-:B------:R-:W-:Y:S01]  /*f8f0*/  FFMA.FTZ R109, R109, UR4, -R6.reuse ;  /* 0x000000046d6d7c23 */ /* 0x100fe20008010806 */
[----:B------:R-:W-:Y:S01]  /*f900*/  FFMA.FTZ R77, R104, UR4, -R6 ;  /* 0x00000004684d7c23 */ /* 0x000fe20008010806 */
[----:B------:R-:W-:Y:S01]  /*f910*/  FFMA.FTZ R104, R75, UR4, -R4 ;  /* 0x000000044b687c23 */ /* 0x000fe20008010804 */
[--C-:B------:R-:W-:Y:S01]  /*f920*/  FFMA.FTZ R17, R17, UR4, -R136.reuse ;  /* 0x0000000411117c23 */ /* 0x100fe20008010888 */
[----:B------:R-:W-:Y:S03]  /*f930*/  FFMA.FTZ R32, R32, UR4, -R136 ;  /* 0x0000000420207c23 */ /* 0x000fe60008010888 */
[----:B------:R-:W4:Y:S01]  /*f940*/  MUFU.EX2 R208, R14 ;  /* 0x0000000e00d07308 */ /* 0x000f220000000800 */
[--C-:B------:R-:W-:Y:S01]  /*f950*/  FFMA.FTZ R15, R15, UR4, -R4.reuse ;  /* 0x000000040f0f7c23 */ /* 0x100fe20008010804 */
[----:B------:R-:W-:Y:S01]  /*f960*/  FFMA.FTZ R26, R26, UR4, -R4 ;  /* 0x000000041a1a7c23 */ /* 0x000fe20008010804 */
[--C-:B------:R-:W-:Y:S01]  /*f970*/  FFMA.FTZ R33, R33, UR4, -R136.reuse ;  /* 0x0000000421217c23 */ /* 0x100fe20008010888 */
[--C-:B------:R-:W-:Y:S01]  /*f980*/  FFMA.FTZ R20, R20, UR4, -R136.reuse ;  /* 0x0000000414147c23 */ /* 0x100fe20008010888 */
[--C-:B------:R-:W-:Y:S01]  /*f990*/  FFMA.FTZ R21, R21, UR4, -R136.reuse ;  /* 0x0000000415157c23 */ /* 0x100fe20008010888 */
[----:B------:R-:W-:Y:S01]  /*f9a0*/  FFMA.FTZ R229, R81, UR4, -R136 ;  /* 0x0000000451e57c23 */ /* 0x000fe20008010888 */
[--C-:B------:R-:W-:Y:S03]  /*f9b0*/  FFMA.FTZ R34, R34, UR4, -R135.reuse ;  /* 0x0000000422227c23 */ /* 0x100fe60008010887 */
[----:B------:R-:W-:Y:S01]  /*f9c0*/  MUFU.EX2 R183, R7 ;  /* 0x0000000700b77308 */ /* 0x000fe20000000800 */
[----:B-1----:R-:W-:Y:S01]  /*f9d0*/  SHF.R.U32.HI R5, RZ, 0x10, R176 ;  /* 0x00000010ff057819 */ /* 0x002fe200000116b0 */
[----:B---3--:R-:W-:Y:S01]  /*f9e0*/  IMAD.WIDE.U32 R12, R232, -0x2daee0ad, RZ ;  /* 0xd2511f53e80c7825 */ /* 0x008fe200078e00ff */
[----:B------:R-:W-:Y:S03]  /*f9f0*/  PRMT R184, R8, 0x5410, R184 ;  /* 0x0000541008b87816 */ /* 0x000fe600000000b8 */
[----:B------:R-:W-:Y:S01]  /*fa00*/  FFMA.FTZ R35, R35, UR4, -R135 ;  /* 0x0000000423237c23 */ /* 0x000fe20008010887 */
[----:B----4-:R-:W-:Y:S02]  /*fa10*/  IMAD.MOV.U32 R81, RZ, RZ, R207 ;  /* 0x000000ffff517224 */ /* 0x010fe400078e00cf */
[--C-:B------:R-:W-:Y:S01]  /*fa20*/  FFMA.FTZ R50, R50, UR4, -R135.reuse ;  /* 0x0000000432327c23 */ /* 0x100fe20008010887 */
[----:B------:R1:W-:Y:S01]  /*fa30*/  MUFU.EX2 R230, R18 ;  /* 0x0000001200e67308 */ /* 0x0003e20000000800 */
[----:B------:R-:W-:Y:S02]  /*fa40*/  IMAD.MOV.U32 R99, RZ, RZ, R208 ;  /* 0x000000ffff637224 */ /* 0x000fe400078e00d0 */
[----:B------:R-:W-:Y:S01]  /*fa50*/  FFMA.FTZ R14, R100, UR4, -R136 ;  /* 0x00000004640e7c23 */ /* 0x000fe20008010888 */
[--C-:B------:R-:W-:Y:S01]  /*fa60*/  FFMA.FTZ R38, R38, UR4, -R135.reuse ;  /* 0x0000000426267c23 */ /* 0x100fe20008010887 */
[--C-:B------:R-:W-:Y:S01]  /*fa70*/  FFMA.FTZ R67, R67, UR4, -R135.reuse ;  /* 0x0000000443437c23 */ /* 0x100fe20008010887 */
[--C-:B------:R-:W-:Y:S01]  /*fa80*/  FFMA.FTZ R47, R47, UR4, -R4.reuse ;  /* 0x000000042f2f7c23 */ /* 0x100fe20008010804 */
[----:B------:R-:W-:Y:S01]  /*fa90*/  FFMA.FTZ R76, R122, UR4, -R4 ;  /* 0x000000047a4c7c23 */ /* 0x000fe20008010804 */
[----:B------:R-:W-:Y:S02]  /*faa0*/  IMAD.MOV.U32 R56, RZ, RZ, R16 ;  /* 0x000000ffff387224 */ /* 0x000fe400078e0010 */
[----:B------:R3:W-:Y:S01]  /*fab0*/  MUFU.EX2 R238, R19 ;  /* 0x0000001300ee7308 */ /* 0x0007e20000000800 */
[----:B------:R-:W-:Y:S01]  /*fac0*/  FMUL.FTZ R16, R132, R152 ;  /* 0x0000009884107220 */ /* 0x000fe20000410000 */
[----:B------:R-:W-:Y:S01]  /*fad0*/  LOP3.LUT R8, R176, 0xffff, RZ, 0xc0, !PT ;  /* 0x0000ffffb0087812 */ /* 0x000fe200078ec0ff */
[----:B------:R-:W-:Y:S01]  /*fae0*/  FFMA.FTZ R199, R130, UR4, -R135 ;  /* 0x0000000482c77c23 */ /* 0x000fe20008010887 */
[--C-:B------:R-:W-:Y:S01]  /*faf0*/  FFMA.FTZ R130, R93, UR4, -R6.reuse ;  /* 0x000000045d827c23 */ /* 0x100fe20008010806 */
[----:B------:R-:W-:Y:S01]  /*fb00*/  FFMA.FTZ R93, R120, UR4, -R6 ;  /* 0x00000004785d7c23 */ /* 0x000fe20008010806 */
[----:B------:R-:W-:Y:S01]  /*fb10*/  SHF.R.U32.HI R8, RZ, 0x8, R8 ;  /* 0x00000008ff087819 */ /* 0x000fe20000011608 */
[--C-:B------:R-:W-:Y:S03]  /*fb20*/  FFMA.FTZ R203, R101, UR4, -R136.reuse ;  /* 0x0000000465cb7c23 */ /* 0x100fe60008010888 */
[----:B------:R4:W4:Y:S01]  /*fb30*/  MUFU.EX2 R222, R15 ;  /* 0x0000000f00de7308 */ /* 0x0009220000000800 */
[----:B------:R-:W-:Y:S01]  /*fb40*/  LOP3.LUT R5, R5, 0xff, RZ, 0xc0, !PT ;  /* 0x000000ff05057812 */ /* 0x000fe200078ec0ff */
[----:B-1----:R-:W-:Y:S01]  /*fb50*/  FFMA.FTZ R18, R96, UR4, -R136 ;  /* 0x0000000460127c23 */ /* 0x002fe20008010888 */
[----:B------:R-:W-:Y:S01]  /*fb60*/  SHF.R.U32.HI R176, RZ, 0x18, R176 ;  /* 0x00000018ffb07819 */ /* 0x000fe200000116b0 */
[----:B------:R-:W-:Y:S01]  /*fb70*/  FFMA.FTZ R231, R129, UR4, -R136 ;  /* 0x0000000481e77c23 */ /* 0x000fe20008010888 */
[----:B------:R-:W-:Y:S01]  /*fb80*/  PRMT R177, R10, 0x5410, R8 ;  /* 0x000054100ab17816 */ /* 0x000fe20000000008 */
[----:B------:R-:W-:Y:S01]  /*fb90*/  FFMA.FTZ R10, R36, UR4, -R136 ;  /* 0x00000004240a7c23 */ /* 0x000fe20008010888 */
[----:B------:R-:W-:Y:S03]  /*fba0*/  PRMT R176, R5, 0x5410, R176 ;  /* 0x0000541005b07816 */ /* 0x000fe600000000b0 */
[----:B------:R1:W-:Y:S01]  /*fbb0*/  MUFU.EX2 R240, R17 ;  /* 0x0000001100f07308 */ /* 0x0003e20000000800 */
[----:B------:R-:W-:Y:S01]  /*fbc0*/  SHF.R.U32.HI R5, RZ, 0x8, R179 ;  /* 0x00000008ff057819 */ /* 0x000fe200000116b3 */
[--C-:B------:R-:W-:Y:S01]  /*fbd0*/  FFMA.FTZ R179, R112, UR4, -R136.reuse ;  /* 0x0000000470b37c23 */ /* 0x100fe20008010888 */
[----:B------:R-:W-:Y:S04]  /*fbe0*/  IMAD.WIDE.U32 R8, R233, -0x2daee0ad, RZ ;  /* 0xd2511f53e9087825 */ /* 0x000fe800078e00ff */
[----:B---3--:R-:W-:Y:S01]  /*fbf0*/  FFMA.FTZ R19, R116, UR4, -R136 ;  /* 0x0000000474137c23 */ /* 0x008fe20008010888 */
[----:B------:R-:W-:Y:S01]  /*fc00*/  FFMA.FTZ R220, R71, UR4, -R135 ;  /* 0x0000000447dc7c23 */ /* 0x000fe20008010887 */
[----:B------:R-:W-:Y:S01]  /*fc10*/  IMAD.MOV.U32 R100, RZ, RZ, R179 ;  /* 0x000000ffff647224 */ /* 0x000fe200078e00b3 */
[----:B------:R-:W-:Y:S01]  /*fc20*/  MUFU.EX2 R241, R35 ;  /* 0x0000002300f17308 */ /* 0x000fe20000000800 */
[----:B------:R-:W-:Y:S01]  /*fc30*/  LOP3.LUT R7, R9, UR11, R250, 0x96, !PT ;  /* 0x0000000b09077c12 */ /* 0x000fe2000f8e96fa */
[----:B------:R-:W-:Y:S01]  /*fc40*/  FFMA.FTZ R112, R73, UR4, -R6 ;  /* 0x0000000449707c23 */ /* 0x000fe20008010806 */
[----:B------:R-:W-:Y:S01]  /*fc50*/  LOP3.LUT R8, R13, UR9, R8, 0x96, !PT ;  /* 0x000000090d087c12 */ /* 0x000fe2000f8e9608 */
[----:B------:R-:W-:Y:S01]  /*fc60*/  FMUL.FTZ R13, R2, R169 ;  /* 0x000000a9020d7220 */ /* 0x000fe20000410000 */
[----:B----4-:R-:W-:Y:S01]  /*fc70*/  FFMA.FTZ R15, R131, UR4, -R135 ;  /* 0x00000004830f7c23 */ /* 0x010fe20008010887 */
[--C-:B------:R-:W-:Y:S01]  /*fc80*/  FFMA.FTZ R71, R61, UR4, -R6.reuse ;  /* 0x000000043d477c23 */ /* 0x100fe20008010806 */
[--C-:B------:R-:W-:Y:S03]  /*fc90*/  FFMA.FTZ R129, R88, UR4, -R6.reuse ;  /* 0x0000000458817c23 */ /* 0x100fe60008010806 */
[----:B------:R3:W-:Y:S01]  /*fca0*/  MUFU.EX2 R179, R10 ;  /* 0x0000000a00b37308 */ /* 0x0007e20000000800 */
[--C-:B------:R-:W-:Y:S01]  /*fcb0*/  FFMA.FTZ R116, R89, UR4, -R6.reuse ;  /* 0x0000000459747c23 */ /* 0x100fe20008010806 */
[--C-:B------:R-:W-:Y:S01]  /*fcc0*/  FFMA.FTZ R131, R92, UR4, -R6.reuse ;  /* 0x000000045c837c23 */ /* 0x100fe20008010806 */
[--C-:B------:R-:W-:Y:S01]  /*fcd0*/  FFMA.FTZ R96, R105, UR4, -R6.reuse ;  /* 0x0000000469607c23 */ /* 0x100fe20008010806 */
[----:B------:R-:W-:Y:S01]  /*fce0*/  FFMA.FTZ R101, R124, UR4, -R6 ;  /* 0x000000047c657c23 */ /* 0x000fe20008010806 */
[----:B------:R-:W-:Y:S04]  /*fcf0*/  IMAD.WIDE.U32 R8, R8, -0x326172a9, RZ ;  /* 0xcd9e8d5708087825 */ /* 0x000fe800078e00ff */
[--C-:B------:R-:W-:Y:S01]  /*fd00*/  FFMA.FTZ R11, R11, UR4, -R4.reuse ;  /* 0x000000040b0b7c23 */ /* 0x100fe20008010804 */
[----:B------:R-:W-:Y:S01]  /*fd10*/  MUFU.EX2 R208, R42 ;  /* 0x0000002a00d07308 */ /* 0x000fe20000000800 */
[----:B------:R-:W-:Y:S04]  /*fd20*/  IMAD.WIDE.U32 R6, R7, -0x326172a9, RZ ;  /* 0xcd9e8d5707067825 */ /* 0x000fe800078e00ff */
[----:B------:R-:W-:Y:S01]  /*fd30*/  FFMA.FTZ R105, R78, UR4, -R4 ;  /* 0x000000044e697c23 */ /* 0x000fe20008010804 */
[----:B------:R-:W-:Y:S01]  /*fd40*/  FFMA.FTZ R48, R48, UR4, -R136 ;  /* 0x0000000430307c23 */ /* 0x000fe20008010888 */
[----:B------:R-:W-:Y:S01]  /*fd50*/  IMAD.MOV.U32 R89, RZ, RZ, R247 ;  /* 0x000000ffff597224 */ /* 0x000fe200078e00f7 */
[----:B------:R-:W-:Y:S01]  /*fd60*/  LOP3.LUT R6, R9, UR8, R6, 0x96, !PT ;  /* 0x0000000809067c12 */ /* 0x000fe2000f8e9606 */
[----:B------:R-:W-:Y:S01]  /*fd70*/  IMAD.MOV.U32 R36, RZ, RZ, R242 ;  /* 0x000000ffff247224 */ /* 0x000fe200078e00f2 */
[----:B------:R4:W4:Y:S01]  /*fd80*/  MUFU.EX2 R202, R11 ;  /* 0x0000000b00ca7308 */ /* 0x0009220000000800 */
[----:B------:R-:W2:Y:S01]  /*fd90*/  LDL.LU R9, [R1+0x34] ;  /* 0x0000340001097983 */ /* 0x000ea20000300800 */
[----:B-1----:R-:W-:Y:S02]  /*fda0*/  IMAD.MOV.U32 R17, RZ, RZ, R239 ;  /* 0x000000ffff117224 */ /* 0x002fe400078e00ef */
[--C-:B------:R-:W-:Y:S01]  /*fdb0*/  FFMA.FTZ R49, R49, UR4, -R136.reuse ;  /* 0x0000000431317c23 */ /* 0x100fe20008010888 */
[--C-:B------:R-:W-:Y:S01]  /*fdc0*/  FFMA.FTZ R64, R64, UR4, -R136.reuse ;  /* 0x0000000440407c23 */ /* 0x100fe20008010888 */
[----:B---3--:R-:W3:Y:S01]  /*fdd0*/  LDL.LU R10, [R1+0x38] ;  /* 0x00003800010a7983 */ /* 0x008ee20000300800 */
[----:B------:R-:W-:Y:S02]  /*fde0*/  IMAD.MOV.U32 R57, RZ, RZ, R17 ;  /* 0x000000ffff397224 */ /* 0x000fe400078e0011 */
[----:B------:R-:W-:Y:S01]  /*fdf0*/  FMUL.FTZ R17, R132, R153 ;  /* 0x0000009984117220 */ /* 0x000fe20000410000 */
        /* <DEDUP_REMOVED lines=8> */
[----:B------:R-:W-:Y:S01]  /*fe80*/  MUFU.EX2 R239, R34 ;  /* 0x0000002200ef7308 */ /* 0x000fe20000000800 */
[--C-:B----4-:R-:W-:Y:S01]  /*fe90*/  FFMA.FTZ R11, R37, UR4, -R136.reuse ;  /* 0x00000004250b7c23 */ /* 0x110fe20008010888 */
[----:B------:R-:W-:Y:S01]  /*fea0*/  FFMA.FTZ R136, R117, UR4, -R136 ;  /* 0x0000000475887c23 */ /* 0x000fe20008010888 */
[----:B------:R-:W-:Y:S02]  /*feb0*/  IMAD.MOV.U32 R37, RZ, RZ, R243 ;  /* 0x000000ffff257224 */ /* 0x000fe400078e00f3 */
[--C-:B------:R-:W-:Y:S01]  /*fec0*/  FFMA.FTZ R66, R66, UR4, -R135.reuse ;  /* 0x0000000442427c23 */ /* 0x100fe20008010887 */
[--C-:B------:R-:W-:Y:S01]  /*fed0*/  FFMA.FTZ R54, R54, UR4, -R135.reuse ;  /* 0x0000000436367c23 */ /* 0x100fe20008010887 */
[----:B------:R-:W-:Y:S01]  /*fee0*/  FFMA.FTZ R201, R82, UR4, -R135 ;  /* 0x0000000452c97c23 */ /* 0x000fe20008010887 */
[----:B------:R-:W-:Y:S02]  /*fef0*/  IMAD.MOV.U32 R35, RZ, RZ, R37 ;  /* 0x000000ffff237224 */ /* 0x000fe400078e0025 */
[----:B------:R4:W-:Y:S01]  /*ff00*/  MUFU.EX2 R117, R26 ;  /* 0x0000001a00757308 */ /* 0x0009e20000000800 */
[----:B-1----:R-:W-:Y:S02]  /*ff10*/  IMAD.MOV.U32 R32, RZ, RZ, R204 ;  /* 0x000000ffff207224 */ /* 0x002fe400078e00cc */
[--C-:B------:R-:W-:Y:S01]  /*ff20*/  FFMA.FTZ R204, R118, UR4, -R135.reuse ;  /* 0x0000000476cc7c23 */ /* 0x100fe20008010887 */
[--C-:B------:R-:W-:Y:S01]  /*ff30*/  FFMA.FTZ R252, R83, UR4, -R135.reuse ;  /* 0x0000000453fc7c23 */ /* 0x100fe20008010887 */
[--C-:B------:R-:W-:Y:S01]  /*ff40*/  FFMA.FTZ R84, R114, UR4, -R135.reuse ;  /* 0x0000000472547c23 */ /* 0x100fe20008010887 */
[--C-:B------:R-:W-:Y:S01]  /*ff50*/  FFMA.FTZ R87, R102, UR4, -R135.reuse ;  /* 0x0000000466577c23 */ /* 0x100fe20008010887 */
[----:B------:R-:W-:Y:S01]  /*ff60*/  FFMA.FTZ R135, R119, UR4, -R135 ;  /* 0x0000000477877c23 */ /* 0x000fe20008010887 */
[--C-:B------:R-:W-:Y:S02]  /*ff70*/  FFMA.FTZ R119, R90, UR4, -R4.reuse ;  /* 0x000000045a777c23 */ /* 0x100fe40008010804 */
[----:B------:R1:W-:Y:S01]  /*ff80*/  MUFU.EX2 R243, R33 ;  /* 0x0000002100f37308 */ /* 0x0003e20000000800 */
[--C-:B------:R-:W-:Y:S01]  /*ff90*/  FFMA.FTZ R120, R110, UR4, -R4.reuse ;  /* 0x000000046e787c23 */ /* 0x100fe20008010804 */
[--C-:B------:R-:W-:Y:S01]  /*ffa0*/  FFMA.FTZ R90, R107, UR4, -R4.reuse ;  /* 0x000000046b5a7c23 */ /* 0x100fe20008010804 */
[--C-:B------:R-:W-:Y:S01]  /*ffb0*/  FFMA.FTZ R110, R127, UR4, -R4.reuse ;  /* 0x000000047f6e7c23 */ /* 0x100fe20008010804 */
[----:B------:R-:W-:Y:S01]  /*ffc0*/  PRMT R182, R182, 0x5410, R5 ;  /* 0x00005410b6b67816 */ /* 0x000fe20000000005 */
[--C-:B------:R-:W-:Y:S01]  /*ffd0*/  FFMA.FTZ R27, R27, UR4, -R4.reuse ;  /* 0x000000041b1b7c23 */ /* 0x100fe20008010804 */
[--C-:B------:R-:W-:Y:S01]  /*ffe0*/  FFMA.FTZ R30, R30, UR4, -R4.reuse ;  /* 0x000000041e1e7c23 */ /* 0x100fe20008010804 */
[----:B------:R-:W-:Y:S03]  /*fff0*/  FFMA.FTZ R31, R31, UR4, -R4 ;  /* 0x000000041f1f7c23 */ /* 0x000fe60008010804 */
[----:B------:R1:W-:Y:S01]  /*10000*/  MUFU.EX2 R198, R22 ;  /* 0x0000001600c67308 */ /* 0x0003e20000000800 */
[----:B----4-:R-:W-:Y:S02]  /*10010*/  IMAD.MOV.U32 R26, RZ, RZ, R32 ;  /* 0x000000ffff1a7224 */ /* 0x010fe400078e0020 */
[--C-:B------:R-:W-:Y:S01]  /*10020*/  FFMA.FTZ R60, R58, UR4, -R4.reuse ;  /* 0x000000043a3c7c23 */ /* 0x100fe20008010804 */
[--C-:B------:R-:W-:Y:S01]  /*10030*/  FFMA.FTZ R61, R59, UR4, -R4.reuse ;  /* 0x000000043b3d7c23 */ /* 0x100fe20008010804 */
[--C-:B------:R-:W-:Y:S01]  /*10040*/  FFMA.FTZ R73, R63, UR4, -R4.reuse ;  /* 0x000000043f497c23 */ /* 0x100fe20008010804 */
[--C-:B------:R-:W-:Y:S01]  /*10050*/  FFMA.FTZ R113, R79, UR4, -R4.reuse ;  /* 0x000000044f717c23 */ /* 0x100fe20008010804 */
[--C-:B------:R-:W-:Y:S01]  /*10060*/  FFMA.FTZ R92, R74, UR4, -R4.reuse ;  /* 0x000000044a5c7c23 */ /* 0x100fe20008010804 */
[--C-:B------:R-:W-:Y:S02]  /*10070*/  FFMA.FTZ R118, R91, UR4, -R4.reuse ;  /* 0x000000045b767c23 */ /* 0x100fe40008010804 */
[----:B------:R4:W-:Y:S01]  /*10080*/  MUFU.EX2 R221, R23 ;  /* 0x0000001700dd7308 */ /* 0x0009e20000000800 */
[--C-:B------:R-:W-:Y:S01]  /*10090*/  FFMA.FTZ R124, R94, UR4, -R4.reuse ;  /* 0x000000045e7c7c23 */ /* 0x100fe20008010804 */
[--C-:B------:R-:W-:Y:S01]  /*100a0*/  FFMA.FTZ R128, R95, UR4, -R4.reuse ;  /* 0x000000045f807c23 */ /* 0x100fe20008010804 */
[--C-:B------:R-:W-:Y:S01]  /*100b0*/  FFMA.FTZ R247, R111, UR4, -R4.reuse ;  /* 0x000000046ff77c23 */ /* 0x100fe20008010804 */
[--C-:B------:R-:W-:Y:S01]  /*100c0*/  FFMA.FTZ R106, R106, UR4, -R4.reuse ;  /* 0x000000046a6a7c23 */ /* 0x100fe20008010804 */
[--C-:B------:R-:W-:Y:S01]  /*100d0*/  FFMA.FTZ R126, R126, UR4, -R4.reuse ;  /* 0x000000047e7e7c23 */ /* 0x100fe20008010804 */
[----:B------:R-:W-:Y:S01]  /*100e0*/  FFMA.FTZ R85, R123, UR4, -R4 ;  /* 0x000000047b557c23 */ /* 0x000fe20008010804 */
[----:B------:R-:W-:Y:S03]  /*100f0*/  LOP3.LUT R5, R181, 0xff, RZ, 0xc0, !PT ;  /* 0x000000ffb5057812 */ /* 0x000fe600078ec0ff */
[----:B------:R-:W-:Y:S01]  /*10100*/  MUFU.EX2 R111, R30 ;  /* 0x0000001e006f7308 */ /* 0x000fe20000000800 */
[----:B------:R-:W-:Y:S01]  /*10110*/  LOP3.LUT R4, R7, UR10, R26, 0x96, !PT ;  /* 0x0000000a07047c12 */ /* 0x000fe2000f8e961a */
[----:B------:R-:W-:Y:S01]  /*10120*/  IMAD.MOV.U32 R34, RZ, RZ, R36 ;  /* 0x000000ffff227224 */ /* 0x000fe200078e0024 */
[----:B------:R-:W-:Y:S01]  /*10130*/  PRMT R180, R5, 0x5410, R180 ;  /* 0x0000541005b47816 */ /* 0x000fe200000000b4 */
[----:B------:R-:W-:Y:S04]  /*10140*/  IMAD.WIDE.U32 R36, R6, -0x2daee0ad, RZ ;  /* 0xd2511f5306247825 */ /* 0x000fe800078e00ff */
[----:B------:R-:W-:Y:S02]  /*10150*/  FMUL.FTZ R32, R132, R144 ;  /* 0x0000009084207220 */ /* 0x000fe40000410000 */
[----:B------:R-:W-:Y:S01]  /*10160*/  MUFU.EX2 R83, R27 ;  /* 0x0000001b00537308 */ /* 0x000fe20000000800 */
[----:B------:R-:W-:Y:S04]  /*10170*/  IMAD.WIDE.U32 R4, R4, -0x2daee0ad, RZ ;  /* 0xd2511f5304047825 */ /* 0x000fe800078e00ff */
[----:B-1----:R-:W-:Y:S01]  /*10180*/  IMAD.MOV.U32 R33, RZ, RZ, R205 ;  /* 0x000000ffff217224 */ /* 0x002fe200078e00cd */
[----:B------:R-:W-:Y:S01]  /*10190*/  LOP3.LUT R7, R5, UR7, R12, 0x96, !PT ;  /* 0x0000000705077c12 */ /* 0x000fe2000f8e960c */
[----:B------:R-:W-:Y:S01]  /*101a0*/  FMUL.FTZ R12, R2, R168 ;  /* 0x000000a8020c7220 */ /* 0x000fe20000410000 */
[----:B------:R-:W-:Y:S02]  /*101b0*/  LOP3.LUT R4, R37, UR5, R4, 0x96, !PT ;  /* 0x0000000525047c12 */ /* 0x000fe4000f8e9604 */
[----:B------:R1:W-:Y:S01]  /*101c0*/  MUFU.EX2 R205, R24 ;  /* 0x0000001800cd7308 */ /* 0x0003e20000000800 */
[----:B------:R-:W-:Y:S02]  /*101d0*/  IMAD.MOV.U32 R82, RZ, RZ, R231 ;  /* 0x000000ffff527224 */ /* 0x000fe400078e00e7 */
[----:B------:R-:W-:Y:S04]  /*101e0*/  IMAD.WIDE.U32 R6, R7, -0x326172a9, RZ ;  /* 0xcd9e8d5707067825 */ /* 0x000fe800078e00ff */
[----:B------:R-:W-:Y:S01]  /*101f0*/  IMAD.WIDE.U32 R4, R4, -0x326172a9, RZ ;  /* 0xcd9e8d5704047825 */ /* 0x000fe200078e00ff */
[----:B------:R-:W-:Y:S02]  /*10200*/  LOP3.LUT R7, R7, UR6, R8, 0x96, !PT ;  /* 0x0000000607077c12 */ /* 0x000fe4000f8e9608 */
[----:B------:R-:W-:Y:S01]  /*10210*/  MUFU.EX2 R207, R43 ;  /* 0x0000002b00cf7308 */ /* 0x000fe20000000800 */
[----:B------:R-:W-:Y:S01]  /*10220*/  IMAD.MOV.U32 R78, RZ, RZ, R204 ;  /* 0x000000ffff4e7224 */ /* 0x000fe200078e00cc */
[----:B------:R-:W-:Y:S01]  /*10230*/  LOP3.LUT R6, R5, UR16, R6, 0x96, !PT ;  /* 0x0000001005067c12 */ /* 0x000fe2000f8e9606 */
[----:B------:R-:W-:Y:S01]  /*10240*/  IMAD.MOV.U32 R22, RZ, RZ, R220 ;  /* 0x000000ffff167224 */ /* 0x000fe200078e00dc */
[C---:B------:R-:W-:Y:S01]  /*10250*/  LOP3.LUT R5, R4.reuse, 0xffff, RZ, 0xc0, !PT ;  /* 0x0000ffff04057812 */ /* 0x040fe200078ec0ff */
[----:B----4-:R-:W-:Y:S01]  /*10260*/  IMAD.MOV.U32 R23, RZ, RZ, R200 ;  /* 0x000000ffff177224 */ /* 0x010fe200078e00c8 */
[----:B------:R-:W-:Y:S04]  /*10270*/  LOP3.LUT R8, R4, 0xff, RZ, 0xc0, !PT ;  /* 0x000000ff04087812 */ /* 0x000fe800078ec0ff */
[----:B------:R-:W-:Y:S01]  /*10280*/  MUFU.EX2 R204, R46 ;  /* 0x0000002e00cc7308 */ /* 0x000fe20000000800 */
[----:B------:R-:W-:Y:S01]  /*10290*/  SHF.R.U32.HI R5, RZ, 0x8, R5 ;  /* 0x00000008ff057819 */ /* 0x000fe20000011605 */
[----:B-1----:R-:W-:Y:S02]  /*102a0*/  IMAD.MOV.U32 R24, RZ, RZ, R237 ;  /* 0x000000ffff187224 */ /* 0x002fe400078e00ed */
[----:B------:R-:W-:Y:S01]  /*102b0*/  IMAD.MOV.U32 R30, RZ, RZ, R56 ;  /* 0x000000ffff1e7224 */ /* 0x000fe200078e0038 */
[----:B------:R-:W-:Y:S01]  /*102c0*/  PRMT R58, R8, 0x5410, R5 ;  /* 0x00005410083a7816 */ /* 0x000fe20000000005 */
[----:B------:R-:W-:Y:S01]  /*102d0*/  IMAD.MOV.U32 R91, RZ, RZ, R23 ;  /* 0x000000ffff5b7224 */ /* 0x000fe200078e0017 */
[--C-:B------:R-:W-:Y:S03]  /*102e0*/  SHF.R.U32.HI R8, RZ, 0x10, R4.reuse ;  /* 0x00000010ff087819 */ /* 0x100fe60000011604 */
[----:B------:R-:W-:Y:S01]  /*102f0*/  MUFU.EX2 R88, R25 ;  /* 0x0000001900587308 */ /* 0x000fe20000000800 */
[----:B------:R-:W-:Y:S01]  /*10300*/  SHF.R.U32.HI R5, RZ, 0x18, R4 ;  /* 0x00000018ff057819 */ /* 0x000fe20000011604 */
[----:B------:R-:W-:Y:S01]  /*10310*/  FMUL.FTZ R23, R3, R151 ;  /* 0x0000009703177220 */ /* 0x000fe20000410000 */
[----:B------:R-:W-:Y:S01]  /*10320*/  LOP3.LUT R4, R8, 0xff, RZ, 0xc0, !PT ;  /* 0x000000ff08047812 */ /* 0x000fe200078ec0ff */
[----:B------:R-:W-:Y:S01]  /*10330*/  IMAD.MOV.U32 R94, RZ, RZ, R222 ;  /* 0x000000ffff5e7224 */ /* 0x000fe200078e00de */
[----:B------:R-:W-:Y:S01]  /*10340*/  LOP3.LUT R8, R6, 0xff, RZ, 0xc0, !PT ;  /* 0x000000ff06087812 */ /* 0x000fe200078ec0ff */
[----:B------:R-:W-:Y:S01]  /*10350*/  IMAD.MOV.U32 R95, RZ, RZ, R202 ;  /* 0x000000ffff5f7224 */ /* 0x000fe200078e00ca */
[----:B------:R-:W-:Y:S01]  /*10360*/  PRMT R59, R4, 0x5410, R5 ;  /* 0x00005410043b7816 */ /* 0x000fe20000000005 */
[----:B------:R-:W-:Y:S02]  /*10370*/  IMAD.WIDE.U32 R4, R7, -0x2daee0ad, RZ ;  /* 0xd2511f5307047825 */ /* 0x000fe400078e00ff */
[----:B------:R1:W4:Y:S02]  /*10380*/  MUFU.EX2 R25, R29 ;  /* 0x0000001d00197308 */ /* 0x0003240000000800 */
[----:B------:R-:W-:Y:S01]  /*10390*/  IMAD.MOV.U32 R107, RZ, RZ, R95 ;  /* 0x000000ffff6b7224 */ /* 0x000fe200078e005f */
[----:B------:R-:W-:Y:S01]  /*103a0*/  LOP3.LUT R36, R5, UR15, R36, 0x96, !PT ;  /* 0x0000000f05247c12 */ /* 0x000fe2000f8e9624 */
[----:B------:R-:W-:Y:S01]  /*103b0*/  IMAD.MOV.U32 R95, RZ, RZ, R24 ;  /* 0x000000ffff5f7224 */ /* 0x000fe200078e0018 */
[----:B------:R-:W-:Y:S01]  /*103c0*/  LOP3.LUT R5, R4, 0xffff, RZ, 0xc0, !PT ;  /* 0x0000ffff04057812 */ /* 0x000fe200078ec0ff */
[----:B------:R-:W-:Y:S01]  /*103d0*/  FMUL.FTZ R24, R2, R160 ;  /* 0x000000a002187220 */ /* 0x000fe20000410000 */
[----:B------:R-:W-:Y:S03]  /*103e0*/  LOP3.LUT R7, R4, 0xff, RZ, 0xc0, !PT ;  /* 0x000000ff04077812 */ /* 0x000fe600078ec0ff */
[----:B------:R-:W-:Y:S01]  /*103f0*/  MUFU.EX2 R181, R38 ;  /* 0x0000002600b57308 */ /* 0x000fe20000000800 */
[----:B------:R-:W-:Y:S01]  /*10400*/  SHF.R.U32.HI R5, RZ, 0x8, R5 ;  /* 0x00000008ff057819 */ /* 0x000fe20000011605 */
[----:B------:R-:W-:Y:S02]  /*10410*/  IMAD.MOV.U32 R27, RZ, RZ, R33 ;  /* 0x000000ffff1b7224 */ /* 0x000fe400078e0021 */
[----:B------:R-:W-:Y:S01]  /*10420*/  FMUL.FTZ R33, R132, R145 ;  /* 0x0000009184217220 */ /* 0x000fe20000410000 */
[----:B------:R-:W-:Y:S01]  /*10430*/  IMAD.MOV.U32 R122, RZ, RZ, R34 ;  /* 0x000000ffff7a7224 */ /* 0x000fe200078e0022 */
[----:B------:R-:W-:Y:S01]  /*10440*/  PRMT R42, R7, 0x5410, R5 ;  /* 0x00005410072a7816 */ /* 0x000fe20000000005 */
[----:B------:R-:W-:Y:S01]  /*10450*/  FMUL.FTZ R34, R3, R146 ;  /* 0x0000009203227220 */ /* 0x000fe20000410000 */
[--C-:B------:R-:W-:Y:S02]  /*10460*/  SHF.R.U32.HI R7, RZ, 0x10, R4.reuse ;  /* 0x00000010ff077819 */ /* 0x100fe40000011604 */
[----:B------:R4:W4:Y:S01]  /*10470*/  MUFU.EX2 R114, R28 ;  /* 0x0000001c00727308 */ /* 0x0009220000000800 */
[----:B------:R-:W-:Y:S01]  /*10480*/  SHF.R.U32.HI R5, RZ, 0x18, R4 ;  /* 0x00000018ff057819 */ /* 0x000fe20000011604 */
[----:B------:R-:W-:Y:S01]  /*10490*/  IMAD.MOV.U32 R86, RZ, RZ, R203 ;  /* 0x000000ffff567224 */ /* 0x000fe200078e00cb */
[----:B------:R-:W-:Y:S01]  /*104a0*/  LOP3.LUT R4, R7, 0xff, RZ, 0xc0, !PT ;  /* 0x000000ff07047812 */ /* 0x000fe200078ec0ff */
[----:B-1----:R-:W-:Y:S01]  /*104b0*/  FMUL.FTZ R29, R2, R157 ;  /* 0x0000009d021d7220 */ /* 0x002fe20000410000 */
[----:B------:R-:W-:Y:S01]  /*104c0*/  LOP3.LUT R7, R6, 0xffff, RZ, 0xc0, !PT ;  /* 0x0000ffff06077812 */ /* 0x000fe200078ec0ff */
[----:B----4-:R-:W-:Y:S02]  /*104d0*/  IMAD.MOV.U32 R127, RZ, RZ, R25 ;  /* 0x000000ffff7f7224 */ /* 0x010fe400078e0019 */
[----:B------:R-:W-:Y:S02]  /*104e0*/  FMUL.FTZ R25, R2, R161 ;  /* 0x000000a102197220 */ /* 0x000fe40000410000 */
[----:B------:R1:W-:Y:S01]  /*104f0*/  MUFU.EX2 R237, R51 ;  /* 0x0000003300ed7308 */ /* 0x0003e20000000800 */
[----:B------:R-:W-:Y:S01]  /*10500*/  SHF.R.U32.HI R7, RZ, 0x8, R7 ;  /* 0x00000008ff077819 */ /* 0x000fe20000011607 */
[----:B------:R-:W-:Y:S02]  /*10510*/  IMAD.MOV.U32 R123, RZ, RZ, R35 ;  /* 0x000000ffff7b7224 */ /* 0x000fe400078e0023 */
[C---:B------:R-:W-:Y:S01]  /*10520*/  FMUL.FTZ R35, R3.reuse, R147 ;  /* 0x0000009303237220 */ /* 0x040fe20000410000 */
[----:B------:R-:W-:Y:S01]  /*10530*/  IMAD.MOV.U32 R79, RZ, RZ, R19 ;  /* 0x000000ffff4f7224 */ /* 0x000fe200078e0013 */
[----:B------:R-:W-:Y:S01]  /*10540*/  PRMT R56, R8, 0x5410, R7 ;  /* 0x0000541008387816 */ /* 0x000fe20000000007 */
[C---:B------:R-:W-:Y:S01]  /*10550*/  FMUL.FTZ R19, R3.reuse, R155 ;  /* 0x0000009b03137220 */ /* 0x040fe20000410000 */
[--C-:B------:R-:W-:Y:S02]  /*10560*/  SHF.R.U32.HI R8, RZ, 0x10, R6.reuse ;  /* 0x00000010ff087819 */ /* 0x100fe40000011606 */
[----:B------:R4:W-:Y:S01]  /*10570*/  MUFU.EX2 R233, R49 ;  /* 0x0000003100e97308 */ /* 0x0009e20000000800 */
[----:B------:R-:W-:Y:S01]  /*10580*/  SHF.R.U32.HI R7, RZ, 0x18, R6 ;  /* 0x00000018ff077819 */ /* 0x000fe20000011606 */
[----:B------:R-:W-:Y:S01]  /*10590*/  IMAD.MOV.U32 R28, RZ, RZ, R83 ;  /* 0x000000ffff1c7224 */ /* 0x000fe200078e0053 */
[----:B------:R-:W-:Y:S01]  /*105a0*/  LOP3.LUT R6, R8, 0xff, RZ, 0xc0, !PT ;  /* 0x000000ff08067812 */ /* 0x000fe200078ec0ff */
[----:B------:R-:W-:Y:S02]  /*105b0*/  IMAD.MOV.U32 R83, RZ, RZ, R100 ;  /* 0x000000ffff537224 */ /* 0x000fe400078e0064 */
[C---:B------:R-:W-:Y:S01]  /*105c0*/  FMUL.FTZ R8, R2.reuse, R172 ;  /* 0x000000ac02087220 */ /* 0x040fe20000410000 */
[----:B------:R-:W-:Y:S03]  /*105d0*/  IMAD.MOV.U32 R43, RZ, RZ, R114 ;  /* 0x000000ffff2b7224 */ /* 0x000fe600078e0072 */
[----:B------:R4:W-:Y:S01]  /*105e0*/  MUFU.EX2 R231, R50 ;  /* 0x0000003200e77308 */ /* 0x0009e20000000800 */
[----:B-1----:R-:W-:Y:S02]  /*105f0*/  IMAD.MOV.U32 R51, RZ, RZ, R94 ;  /* 0x000000ffff337224 */ /* 0x002fe400078e005e */
[----:B------:R-:W-:Y:S02]  /*10600*/  IMAD.MOV.U32 R94, RZ, RZ, R99 ;  /* 0x000000ffff5e7224 */ /* 0x000fe400078e0063 */
[----:B------:R-:W-:Y:S02]  /*10610*/  IMAD.MOV.U32 R121, RZ, RZ, R199 ;  /* 0x000000ffff797224 */ /* 0x000fe400078e00c7 */
[----:B------:R-:W-:Y:S03]  /*10620*/  IMAD.MOV.U32 R102, RZ, RZ, R201 ;  /* 0x000000ffff667224 */ /* 0x000fe600078e00c9 */
[----:B------:R1:W2:Y:S01]  /*10630*/  MUFU.EX2 R75, R31 ;  /* 0x0000001f004b7308 */ /* 0x0002a20000000800 */
[----:B----4-:R-:W-:Y:S02]  /*10640*/  IMAD.MOV.U32 R49, RZ, RZ, R91 ;  /* 0x000000ffff317224 */ /* 0x010fe400078e005b */
[----:B------:R-:W-:Y:S02]  /*10650*/  IMAD.MOV.U32 R74, RZ, RZ, R121 ;  /* 0x000000ffff4a7224 */ /* 0x000fe400078e0079 */
[----:B------:R-:W-:Y:S02]  /*10660*/  IMAD.MOV.U32 R37, RZ, RZ, R49 ;  /* 0x000000ffff257224 */ /* 0x000fe400078e0031 */
[----:B------:R-:W-:Y:S03]  /*10670*/  IMAD.MOV.U32 R121, RZ, RZ, R18 ;  /* 0x000000ffff797224 */ /* 0x000fe600078e0012 */
[----:B------:R4:W-:Y:S01]  /*10680*/  MUFU.EX2 R220, R45 ;  /* 0x0000002d00dc7308 */ /* 0x0009e20000000800 */
[----:B------:R-:W-:Y:S02]  /*10690*/  IMAD.MOV.U32 R50, RZ, RZ, R28 ;  /* 0x000000ffff327224 */ /* 0x000fe400078e001c */
[----:B------:R-:W-:Y:S01]  /*106a0*/  FMUL.FTZ R28, R2, R156 ;  /* 0x0000009c021c7220 */ /* 0x000fe20000410000 */
[C---:B------:R-:W-:Y:S01]  /*106b0*/  FMUL.FTZ R18, R3.reuse, R154 ;  /* 0x0000009a03127220 */ /* 0x040fe20000410000 */
[----:B------:R-:W-:Y:S02]  /*106c0*/  IMAD.MOV.U32 R91, RZ, RZ, R81 ;  /* 0x000000ffff5b7224 */ /* 0x000fe400078e0051 */
[----:B------:R-:W-:Y:S03]  /*106d0*/  IMAD.MOV.U32 R38, RZ, RZ, R51 ;  /* 0x000000ffff267224 */ /* 0x000fe600078e0033 */
[----:B------:R4:W-:Y:S01]  /*106e0*/  MUFU.EX2 R203, R39 ;  /* 0x0000002700cb7308 */ /* 0x0009e20000000800 */
[----:B-1----:R-:W-:Y:S01]  /*106f0*/  IMAD.MOV.U32 R31, RZ, RZ, R57 ;  /* 0x000000ffff1f7224 */ /* 0x002fe200078e0039 */
[----:B------:R-:W-:Y:S01]  /*10700*/  PRMT R57, R6, 0x5410, R7 ;  /* 0x0000541006397816 */ /* 0x000fe20000000007 */
[C---:B------:R-:W-:Y:S01]  /*10710*/  FMUL.FTZ R6, R3.reuse, R166 ;  /* 0x000000a603067220 */ /* 0x040fe20000410000 */
[C---:B------:R-:W-:Y:S01]  /*10720*/  FMUL.FTZ R7, R3.reuse, R167 ;  /* 0x000000a703077220 */ /* 0x040fe20000410000 */
[----:B------:R-:W-:Y:S02]  /*10730*/  IMAD.MOV.U32 R49, RZ, RZ, R31 ;  /* 0x000000ffff317224 */ /* 0x000fe400078e001f */
[C---:B------:R-:W-:Y:S01]  /*10740*/  FMUL.FTZ R31, R0.reuse, R159 ;  /* 0x0000009f001f7220 */ /* 0x040fe20000410000 */
[----:B------:R-:W-:Y:S02]  /*10750*/  IMAD.MOV.U32 R51, RZ, RZ, R27 ;  /* 0x000000ffff337224 */ /* 0x000fe400078e001b */
[----:B------:R1:W-:Y:S01]  /*10760*/  MUFU.EX2 R218, R20 ;  /* 0x0000001400da7308 */ /* 0x0003e20000000800 */
[----:B----4-:R-:W-:Y:S02]  /*10770*/  IMAD.MOV.U32 R45, RZ, RZ, R127 ;  /* 0x000000ffff2d7224 */ /* 0x010fe400078e007f */
[----:B------:R-:W-:Y:S01]  /*10780*/  FMUL.FTZ R27, R0, R163 ;  /* 0x000000a3001b7220 */ /* 0x000fe20000410000 */
[----:B------:R-:W-:Y:S02]  /*10790*/  IMAD.MOV.U32 R127, RZ, RZ, R94 ;  /* 0x000000ffff7f7224 */ /* 0x000fe400078e005e */
[----:B------:R-:W-:Y:S02]  /*107a0*/  IMAD.MOV.U32 R159, RZ, RZ, R45 ;  /* 0x000000ffff9f7224 */ /* 0x000fe400078e002d */
[----:B------:R-:W-:Y:S02]  /*107b0*/  IMAD.MOV.U32 R45, RZ, RZ, R43 ;  /* 0x000000ffff2d7224 */ /* 0x000fe400078e002b */
[----:B------:R4:W-:Y:S01]  /*107c0*/  MUFU.EX2 R199, R41 ;  /* 0x0000002900c77308 */ /* 0x0009e20000000800 */
[----:B------:R-:W-:Y:S02]  /*107d0*/  IMAD.MOV.U32 R39, RZ, RZ, R50 ;  /* 0x000000ffff277224 */ /* 0x000fe400078e0032 */
[----:B------:R-:W-:Y:S02]  /*107e0*/  IMAD.MOV.U32 R63, RZ, RZ, R98 ;  /* 0x000000ffff3f7224 */ /* 0x000fe400078e0062 */
[----:B------:R-:W-:Y:S02]  /*107f0*/  IMAD.MOV.U32 R43, RZ, RZ, R39 ;  /* 0x000000ffff2b7224 */ /* 0x000fe400078e0027 */
[----:B------:R-:W-:Y:S03]  /*10800*/  IMAD.MOV.U32 R39, RZ, RZ, R107 ;  /* 0x000000ffff277224 */ /* 0x000fe600078e006b */
[----:B------:R2:W-:Y:S01]  /*10810*/  MUFU.EX2 R219, R21 ;  /* 0x0000001500db7308 */ /* 0x0005e20000000800 */
[----:B------:R-:W-:Y:S02]  /*10820*/  IMAD.MOV.U32 R107, RZ, RZ, R88 ;  /* 0x000000ffff6b7224 */ /* 0x000fe400078e0058 */
[----:B-1----:R-:W-:Y:S01]  /*10830*/  FMUL.FTZ R20, R132, R148 ;  /* 0x0000009484147220 */ /* 0x002fe20000410000 */
[----:B------:R-:W-:Y:S02]  /*10840*/  IMAD.MOV.U32 R88, RZ, RZ, R246 ;  /* 0x000000ffff587224 */ /* 0x000fe400078e00f6 */
[----:B------:R-:W-:Y:S02]  /*10850*/  IMAD.MOV.U32 R152, RZ, RZ, R43 ;  /* 0x000000ffff987224 */ /* 0x000fe400078e002b */
[----:B------:R-:W-:Y:S02]  /*10860*/  IMAD.MOV.U32 R43, RZ, RZ, R89 ;  /* 0x000000ffff2b7224 */ /* 0x000fe400078e0059 */
[----:B------:R1:W-:Y:S01]  /*10870*/  MUFU.EX2 R232, R48 ;  /* 0x0000003000e87308 */ /* 0x0003e20000000800 */
[----:B----4-:R-:W-:Y:S01]  /*10880*/  PRMT R41, R4, 0x5410, R5 ;  /* 0x0000541004297816 */ /* 0x010fe20000000005 */
        /* <DEDUP_REMOVED lines=8> */
[C---:B--2---:R-:W-:Y:S01]  /*10910*/  FMUL.FTZ R21, R132.reuse, R149 ;  /* 0x0000009584157220 */ /* 0x044fe20000410000 */
[----:B------:R-:W-:Y:S01]  /*10920*/  FFMA.FTZ R132, R132, R62, R142 ;  /* 0x0000003e84847223 */ /* 0x000fe2000001008e */
[----:B------:R-:W-:Y:S02]  /*10930*/  IMAD.MOV.U32 R62, RZ, RZ, R22 ;  /* 0x000000ffff3e7224 */ /* 0x000fe400078e0016 */
[C---:B------:R-:W-:Y:S01]  /*10940*/  FMUL.FTZ R22, R3.reuse, R150 ;  /* 0x0000009603167220 */ /* 0x040fe20000410000 */
[----:B------:R-:W-:Y:S02]  /*10950*/  IMAD.MOV.U32 R50, RZ, RZ, R26 ;  /* 0x000000ffff327224 */ /* 0x000fe400078e001a */
[C---:B------:R-:W-:Y:S01]  /*10960*/  FMUL.FTZ R26, R0.reuse, R162 ;  /* 0x000000a2001a7220 */ /* 0x040fe20000410000 */
[----:B------:R2:W-:Y:S01]  /*10970*/  MUFU.EX2 R200, R11 ;  /* 0x0000000b00c87308 */ /* 0x0005e20000000800 */
[----:B-1----:R-:W-:Y:S02]  /*10980*/  IMAD.MOV.U32 R48, RZ, RZ, R75 ;  /* 0x000000ffff307224 */ /* 0x002fe400078e004b */
[----:B------:R-:W-:Y:S02]  /*10990*/  IMAD.MOV.U32 R75, RZ, RZ, R77 ;  /* 0x000000ffff4b7224 */ /* 0x000fe400078e004d */
[----:B------:R-:W-:Y:S02]  /*109a0*/  IMAD.U32 R77, RZ, RZ, UR13 ;  /* 0x0000000dff4d7e24 */ /* 0x000fe4000f8e00ff */
[----:B------:R-:W-:Y:S03]  /*109b0*/  IMAD.MOV.U32 R164, RZ, RZ, R48 ;  /* 0x000000ffffa47224 */ /* 0x000fe600078e0030 */
[----:B------:R-:W-:Y:S01]  /*109c0*/  MUFU.EX2 R222, R64 ;  /* 0x0000004000de7308 */ /* 0x000fe20000000800 */
[----:B----4-:R-:W-:Y:S02]  /*109d0*/  IMAD.MOV.U32 R44, RZ, RZ, R111 ;  /* 0x000000ffff2c7224 */ /* 0x010fe400078e006f */
[----:B------:R-:W-:Y:S02]  /*109e0*/  IMAD.MOV.U32 R48, RZ, RZ, R30 ;  /* 0x000000ffff307224 */ /* 0x000fe400078e001e */
[C---:B------:R-:W-:Y:S01]  /*109f0*/  FMUL.FTZ R30, R0.reuse, R158 ;  /* 0x0000009e001e7220 */ /* 0x040fe20000410000 */
[----:B------:R-:W-:Y:S02]  /*10a00*/  IMAD.MOV.U32 R94, RZ, RZ, R75 ;  /* 0x000000ffff5e7224 */ /* 0x000fe400078e004b */
[----:B------:R-:W-:Y:S02]  /*10a10*/  IMAD.MOV.U32 R158, RZ, RZ, R164 ;  /* 0x000000ffff9e7224 */ /* 0x000fe400078e00a4 */
[----:B------:R-:W-:Y:S01]  /*10a20*/  MUFU.EX2 R202, R47 ;  /* 0x0000002f00ca7308 */ /* 0x000fe20000000800 */
[----:B------:R-:W-:Y:S02]  /*10a30*/  IMAD.MOV.U32 R75, RZ, RZ, R74 ;  /* 0x000000ffff4b7224 */ /* 0x000fe400078e004a */
[C---:B--2---:R-:W-:Y:S01]  /*10a40*/  FMUL.FTZ R11, R0.reuse, R175 ;  /* 0x000000af000b7220 */ /* 0x044fe20000410000 */
[----:B------:R-:W-:Y:S02]  /*10a50*/  IMAD.MOV.U32 R74, RZ, RZ, R79 ;  /* 0x000000ffff4a7224 */ /* 0x000fe400078e004f */
[----:B------:R-:W-:Y:S02]  /*10a60*/  IMAD.MOV.U32 R164, RZ, RZ, R44 ;  /* 0x000000ffffa47224 */ /* 0x000fe400078e002c */
[----:B------:R-:W-:Y:S02]  /*10a70*/  IMAD.MOV.U32 R111, RZ, RZ, R91 ;  /* 0x000000ffff6f7224 */ /* 0x000fe400078e005b */
[----:B------:R-:W-:Y:S01]  /*10a80*/  MUFU.EX2 R155, R55 ;  /* 0x00000037009b7308 */ /* 0x000fe20000000800 */
[----:B------:R-:W-:Y:S02]  /*10a90*/  IMAD.MOV.U32 R44, RZ, RZ, R37 ;  /* 0x000000ffff2c7224 */ /* 0x000fe400078e0025 */
[----:B------:R-:W-:Y:S02]  /*10aa0*/  IMAD.MOV.U32 R79, RZ, RZ, R82 ;  /* 0x000000ffff4f7224 */ /* 0x000fe400078e0052 */
[----:B------:R-:W-:Y:S02]  /*10ab0*/  IMAD.MOV.U32 R91, RZ, RZ, R15 ;  /* 0x000000ffff5b7224 */ /* 0x000fe400078e000f */
[C---:B------:R-:W-:Y:S01]  /*10ac0*/  FMUL.FTZ R15, R0.reuse, R171 ;  /* 0x000000ab000f7220 */ /* 0x040fe20000410000 */
[----:B------:R-:W-:Y:S02]  /*10ad0*/  IMAD.MOV.U32 R82, RZ, RZ, R14 ;  /* 0x000000ffff527224 */ /* 0x000fe400078e000e */
[----:B------:R-:W-:Y:S01]  /*10ae0*/  FMUL.FTZ R14, R0, R170 ;  /* 0x000000aa000e7220 */ /* 0x000fe20000410000 */
[----:B------:R-:W-:Y:S01]  /*10af0*/  IMAD.MOV.U32 R37, RZ, RZ, R38 ;  /* 0x000000ffff257224 */ /* 0x000fe200078e0026 */
[----:B------:R-:W-:Y:S01]  /*10b00*/  MUFU.EX2 R169, R54 ;  /* 0x0000003600a97308 */ /* 0x000fe20000000800 */
[----:B------:R-:W-:Y:S02]  /*10b10*/  IMAD.MOV.U32 R98, RZ, RZ, R229 ;  /* 0x000000ffff627224 */ /* 0x000fe400078e00e5 */
[----:B------:R-:W-:Y:S02]  /*10b20*/  IMAD.MOV.U32 R153, RZ, RZ, R44 ;  /* 0x000000ffff997224 */ /* 0x000fe400078e002c */
[----:B------:R-:W-:Y:S01]  /*10b30*/  IMAD.MOV.U32 R165, RZ, RZ, R37 ;  /* 0x000000ffffa57224 */ /* 0x000fe200078e0025 */
[----:B------:R-:W-:Y:S01]  /*10b40*/  SHF.R.U32.HI R37, RZ, 0x18, R36 ;  /* 0x00000018ff257819 */ /* 0x000fe20000011624 */
[----:B------:R-:W-:Y:S03]  /*10b50*/  IMAD.MOV.U32 R44, RZ, RZ, R95 ;  /* 0x000000ffff2c7224 */ /* 0x000fe600078e005f */
[----:B------:R-:W-:Y:S01]  /*10b60*/  MUFU.EX2 R229, R65 ;  /* 0x0000004100e57308 */ /* 0x000fe20000000800 */
[----:B------:R-:W-:Y:S02]  /*10b70*/  IMAD.MOV.U32 R81, RZ, RZ, R217 ;  /* 0x000000ffff517224 */ /* 0x000fe400078e00d9 */
[----:B------:R-:W-:Y:S02]  /*10b80*/  IMAD.MOV.U32 R95, RZ, RZ, R205 ;  /* 0x000000ffff5f7224 */ /* 0x000fe400078e00cd */
[----:B------:R-:W-:Y:S02]  /*10b90*/  IMAD.MOV.U32 R145, RZ, RZ, R126 ;  /* 0x000000ffff917224 */ /* 0x000fe400078e007e */
[----:B------:R-:W-:Y:S03]  /*10ba0*/  IMAD.MOV.U32 R126, RZ, RZ, R106 ;  /* 0x000000ffff7e7224 */ /* 0x000fe600078e006a */
[----:B------:R-:W1:Y:S01]  /*10bb0*/  MUFU.EX2 R40, R40 ;  /* 0x0000002800287308 */ /* 0x000e620000000800 */
[----:B------:R-:W-:Y:S02]  /*10bc0*/  IMAD.MOV.U32 R106, RZ, RZ, R63 ;  /* 0x000000ffff6a7224 */ /* 0x000fe400078e003f */
[----:B------:R-:W-:Y:S02]  /*10bd0*/  IMAD.MOV.U32 R175, RZ, RZ, R123 ;  /* 0x000000ffffaf7224 */ /* 0x000fe400078e007b */
[----:B------:R-:W-:Y:S02]  /*10be0*/  IMAD.MOV.U32 R123, RZ, RZ, R94 ;  /* 0x000000ffff7b7224 */ /* 0x000fe400078e005e */
[----:B------:R-:W-:Y:S03]  /*10bf0*/  IMAD.MOV.U32 R94, RZ, RZ, R93 ;  /* 0x000000ffff5e7224 */ /* 0x000fe600078e005d */
[----:B------:R2:W-:Y:S01]  /*10c00*/  MUFU.EX2 R166, R60 ;  /* 0x0000003c00a67308 */ /* 0x0005e20000000800 */
[----:B------:R-:W-:Y:S01]  /*10c10*/  IMAD.MOV.U32 R93, RZ, RZ, R89 ;  /* 0x000000ffff5d7224 */ /* 0x000fe200078e0059 */
[----:B------:R-:W-:Y:S01]  /*10c20*/  MOV R89, R88 ;  /* 0x0000005800597202 */ /* 0x000fe20000000f00 */
[----:B------:R-:W-:Y:S02]  /*10c30*/  IMAD.MOV.U32 R151, RZ, RZ, R108 ;  /* 0x000000ffff977224 */ /* 0x000fe400078e006c */
[----:B------:R-:W-:Y:S02]  /*10c40*/  IMAD.MOV.U32 R108, RZ, RZ, R86 ;  /* 0x000000ffff6c7224 */ /* 0x000fe400078e0056 */
[----:B------:R-:W-:Y:S03]  /*10c50*/  IMAD.MOV.U32 R144, RZ, RZ, R117 ;  /* 0x000000ffff907224 */ /* 0x000fe600078e0075 */
[----:B------:R4:W-:Y:S01]  /*10c60*/  MUFU.EX2 R167, R61 ;  /* 0x0000003d00a77308 */ /* 0x0009e20000000800 */
[----:B-1----:R-:W-:Y:S02]  /*10c70*/  IMAD.MOV.U32 R157, RZ, RZ, R40 ;  /* 0x000000ffff9d7224 */ /* 0x002fe400078e0028 */
[----:B------:R-:W-:Y:S02]  /*10c80*/  IMAD.MOV.U32 R154, RZ, RZ, R91 ;  /* 0x000000ffff9a7224 */ /* 0x000fe400078e005b */
[----:B------:R-:W-:Y:S02]  /*10c90*/  IMAD.MOV.U32 R91, RZ, RZ, R109 ;  /* 0x000000ffff5b7224 */ /* 0x000fe400078e006d */
[----:B------:R-:W-:Y:S03]  /*10ca0*/  IMAD.MOV.U32 R109, RZ, RZ, R87 ;  /* 0x000000ffff6d7224 */ /* 0x000fe600078e0057 */
[----:B------:R-:W-:Y:S01]  /*10cb0*/  MUFU.EX2 R217, R66 ;  /* 0x0000004200d97308 */ /* 0x000fe20000000800 */
[----:B------:R-:W-:Y:S02]  /*10cc0*/  IMAD.MOV.U32 R147, RZ, RZ, R151 ;  /* 0x000000ffff937224 */ /* 0x000fe400078e0097 */
[----:B------:R-:W-:Y:S02]  /*10cd0*/  IMAD.MOV.U32 R151, RZ, RZ, R145 ;  /* 0x000000ffff977224 */ /* 0x000fe400078e0091 */
[----:B------:R-:W-:Y:S02]  /*10ce0*/  IMAD.MOV.U32 R145, RZ, RZ, R75 ;  /* 0x000000ffff917224 */ /* 0x000fe400078e004b */
[----:B------:R-:W-:Y:S01]  /*10cf0*/  FFMA.FTZ R100, R3, R9, R141 ;  /* 0x0000000903647223 */ /* 0x000fe2000001008d */
[C---:B------:R-:W-:Y:S01]  /*10d00*/  FMUL.FTZ R9, R2.reuse, R173 ;  /* 0x000000ad02097220 */ /* 0x040fe20000410000 */
[----:B------:R-:W-:Y:S01]  /*10d10*/  IMAD.MOV.U32 R3, RZ, RZ, 0x7054 ;  /* 0x00007054ff037424 */ /* 0x000fe200078e00ff */
[----:B------:R1:W1:Y:S01]  /*10d20*/  MUFU.EX2 R173, R67 ;  /* 0x0000004300ad7308 */ /* 0x0002620000000800 */
[----:B---3--:R-:W-:Y:S01]  /*10d30*/  FFMA.FTZ R99, R2, R10, R228 ;  /* 0x0000000a02637223 */ /* 0x008fe200000100e4 */
[----:B------:R-:W-:Y:S01]  /*10d40*/  FMUL.FTZ R10, R0, R174 ;  /* 0x000000ae000a7220 */ /* 0x000fe20000410000 */
[----:B------:R-:W3:Y:S01]  /*10d50*/  LDL.LU R2, [R1+0x3c] ;  /* 0x00003c0001027983 */ /* 0x000ee20000300800 */
[----:B------:R-:W-:Y:S01]  /*10d60*/  PRMT R77, R77, R3, UR13 ;  /* 0x0000000d4d4d7e16 */ /* 0x000fe20008000003 */
[----:B------:R-:W-:Y:S01]  /*10d70*/  IMAD.MOV.U32 R174, RZ, RZ, R122 ;  /* 0x000000ffffae7224 */ /* 0x000fe200078e007a */
[----:B------:R-:W-:Y:S01]  /*10d80*/  LOP3.LUT R3, R36, 0xffff, RZ, 0xc0, !PT ;  /* 0x0000ffff24037812 */ /* 0x000fe200078ec0ff */
[----:B------:R-:W3:Y:S03]  /*10d90*/  LDL.LU R246, [R1+0xdc] ;  /* 0x0000dc0001f67983 */ /* 0x000ee60000300800 */
[----:B------:R1:W-:Y:S01]  /*10da0*/  MUFU.EX2 R168, R69 ;  /* 0x0000004500a87308 */ /* 0x0003e20000000800 */
[--C-:B------:R-:W-:Y:S01]  /*10db0*/  HSET2.LE.AND R38, R245, R77.reuse, PT ;  /* 0x0000004df5267233 */ /* 0x100fe20003803000 */
[----:B------:R-:W-:Y:S01]  /*10dc0*/  IMAD.MOV.U32 R245, RZ, RZ, R164 ;  /* 0x000000fffff57224 */ /* 0x000fe200078e00a4 */
[----:B------:R-:W-:Y:S01]  /*10dd0*/  SHF.R.U32.HI R3, RZ, 0x8, R3 ;  /* 0x00000008ff037819 */ /* 0x000fe20000011603 */
[----:B------:R-:W3:Y:S01]  /*10de0*/  LDL.LU R80, [R1] ;  /* 0x0000000001507983 */ /* 0x000ee20000300800 */
[--C-:B------:R-:W-:Y:S01]  /*10df0*/  HSET2.LE.AND R47, R43, R77.reuse, PT ;  /* 0x0000004d2b2f7233 */ /* 0x100fe20003803000 */
[----:B------:R-:W-:Y:S01]  /*10e00*/  IMAD.MOV.U32 R164, RZ, RZ, R39 ;  /* 0x000000ffffa47224 */ /* 0x000fe200078e0027 */
[--C-:B------:R-:W-:Y:S01]  /*10e10*/  HSET2.LE.AND R54, R196, R77.reuse, PT ;  /* 0x0000004dc4367233 */ /* 0x100fe20003803000 */
[----:B------:R-:W3:Y:S01]  /*10e20*/  LDL.LU R235, [R1+0xd8] ;  /* 0x0000d80001eb7983 */ /* 0x000ee20000300800 */
[--C-:B------:R-:W-:Y:S01]  /*10e30*/  HSET2.LE.AND R55, R197, R77.reuse, PT ;  /* 0x0000004dc5377233 */ /* 0x100fe20003803000 */
[----:B------:R-:W-:Y:S01]  /*10e40*/  IMAD.MOV.U32 R122, RZ, RZ, R79 ;  /* 0x000000ffff7a7224 */ /* 0x000fe200078e004f */
[--C-:B------:R-:W-:Y:S01]  /*10e50*/  HSET2.LE.AND R59, R59, R77.reuse, PT ;  /* 0x0000004d3b3b7233 */ /* 0x100fe20003803000 */
[----:B------:R-:W3:Y:S01]  /*10e60*/  LDL.LU R205, [R1+0xd4] ;  /* 0x0000d40001cd7983 */ /* 0x000ee20000300800 */
[--C-:B------:R-:W-:Y:S01]  /*10e70*/  HSET2.LE.AND R56, R56, R77.reuse, PT ;  /* 0x0000004d38387233 */ /* 0x100fe20003803000 */
[----:B------:R-:W-:Y:S01]  /*10e80*/  MUFU.EX2 R89, R89 ;  /* 0x0000005900597308 */ /* 0x000fe20000000800 */
[--C-:B--2---:R-:W-:Y:S01]  /*10e90*/  HSET2.LE.AND R60, R189, R77.reuse, PT ;  /* 0x0000004dbd3c7233 */ /* 0x104fe20003803000 */
[----:B------:R-:W-:Y:S01]  /*10ea0*/  IMAD.MOV.U32 R196, RZ, RZ, R96 ;  /* 0x000000ffffc47224 */ /* 0x000fe200078e0060 */
[--C-:B----4-:R-:W-:Y:S01]  /*10eb0*/  HSET2.LE.AND R61, R178, R77.reuse, PT ;  /* 0x0000004db23d7233 */ /* 0x110fe20003803000 */
[----:B------:R-:W-:Y:S01]  /*10ec0*/  IMAD.MOV.U32 R156, RZ, RZ, R85 ;  /* 0x000000ffff9c7224 */ /* 0x000fe200078e0055 */
[--C-:B-1----:R-:W-:Y:S01]  /*10ed0*/  HSET2.LE.AND R67, R41, R77.reuse, PT ;  /* 0x0000004d29437233 */ /* 0x102fe20003803000 */
[----:B------:R-:W-:Y:S01]  /*10ee0*/  IMAD.MOV.U32 R197, RZ, RZ, R196 ;  /* 0x000000ffffc57224 */ /* 0x000fe200078e00c4 */
[--C-:B------:R-:W-:Y:S03]  /*10ef0*/  HSET2.LE.AND R66, R42, R77.reuse, PT ;  /* 0x0000004d2a427233 */ /* 0x100fe60003803000 */
[----:B------:R-:W-:Y:S01]  /*10f00*/  MUFU.EX2 R105, R105 ;  /* 0x0000006900697308 */ /* 0x000fe20000000800 */
[--C-:B------:R-:W-:Y:S01]  /*10f10*/  HSET2.LE.AND R69, R176, R77.reuse, PT ;  /* 0x0000004db0457233 */ /* 0x100fe20003803000 */
[----:B------:R-:W-:Y:S01]  /*10f20*/  IMAD.MOV.U32 R178, RZ, RZ, R197 ;  /* 0x000000ffffb27224 */ /* 0x000fe200078e00c5 */
[--C-:B------:R-:W-:Y:S01]  /*10f30*/  HSET2.LE.AND R58, R58, R77.reuse, PT ;  /* 0x0000004d3a3a7233 */ /* 0x100fe20003803000 */
[----:B------:R-:W-:Y:S01]  /*10f40*/  IMAD.MOV.U32 R175, RZ, RZ, R151 ;  /* 0x000000ffffaf7224 */ /* 0x000fe200078e0097 */
[--C-:B------:R-:W-:Y:S02]  /*10f50*/  HSET2.LE.AND R57, R57, R77.reuse, PT ;  /* 0x0000004d39397233 */ /* 0x100fe40003803000 */
[--C-:B------:R-:W-:Y:S01]  /*10f60*/  HSET2.LE.AND R63, R184, R77.reuse, PT ;  /* 0x0000004db83f7233 */ /* 0x100fe20003803000 */
[----:B------:R-:W-:Y:S02]  /*10f70*/  IMAD.MOV.U32 R184, RZ, RZ, R178 ;  /* 0x000000ffffb87224 */ /* 0x000fe400078e00b2 */
[----:B------:R-:W-:Y:S10]  /*10f80*/  MUFU.EX2 R113, R113 ;  /* 0x0000007100717308 */ /* 0x000ff40000000800 */
[----:B------:R1:W-:Y:S10]  /*10f90*/  MUFU.EX2 R171, R52 ;  /* 0x0000003400ab7308 */ /* 0x0003f40000000800 */
[----:B------:R2:W4:Y:S10]  /*10fa0*/  MUFU.EX2 R170, R68 ;  /* 0x0000004400aa7308 */ /* 0x0005340000000800 */
[----:B------:R-:W-:Y:S01]  /*10fb0*/  MUFU.EX2 R163, R72 ;  /* 0x0000004800a37308 */ /* 0x000fe20000000800 */
[--C-:B-1----:R-:W-:Y:S01]  /*10fc0*/  HSET2.LE.AND R52, R187, R77.reuse, PT ;  /* 0x0000004dbb347233 */ /* 0x102fe20003803000 */
[----:B------:R-:W-:Y:S08]  /*10fd0*/  IMAD.MOV.U32 R187, RZ, RZ, R83 ;  /* 0x000000ffffbb7224 */ /* 0x000ff000078e0053 */
[----:B------:R-:W1:Y:S01]  /*10fe0*/  MUFU.EX2 R162, R73 ;  /* 0x0000004900a27308 */ /* 0x000e620000000800 */
[--C-:B--2---:R-:W-:Y:S09]  /*10ff0*/  HSET2.LE.AND R68, R177, R77.reuse, PT ;  /* 0x0000004db1447233 */ /* 0x104ff20003803000 */
[----:B------:R2:W1:Y:S10]  /*11000*/  MUFU.EX2 R172, R53 ;  /* 0x0000003500ac7308 */ /* 0x0004740000000800 */
[----:B------:R-:W-:Y:S10]  /*11010*/  MUFU.EX2 R102, R102 ;  /* 0x0000006600667308 */ /* 0x000ff40000000800 */
[----:B------:R-:W-:Y:S01]  /*11020*/  MUFU.EX2 R93, R93 ;  /* 0x0000005d005d7308 */ /* 0x000fe20000000800 */
[--C-:B--2---:R-:W-:Y:S01]  /*11030*/  HSET2.LE.AND R53, R143, R77.reuse, PT ;  /* 0x0000004d8f357233 */ /* 0x104fe20003803000 */
[----:B------:R-:W-:Y:S08]  /*11040*/  IMAD.MOV.U32 R143, RZ, RZ, R187 ;  /* 0x000000ffff8f7224 */ /* 0x000ff000078e00bb */
        /* <DEDUP_REMOVED lines=11> */
[----:B------:R-:W-:Y:S02]  /*11100*/  F2FP.F16.F32.PACK_AB R0, R240, R236 ;  /* 0x000000ecf000723e */ /* 0x000fe400000000ff */
[----:B------:R-:W-:Y:S02]  /*11110*/  LOP3.LUT R2, R36, 0xff, RZ, 0xc0, !PT ;  /* 0x000000ff24027812 */ /* 0x000fe400078ec0ff */
[----:B------:R-:W-:Y:S02]  /*11120*/  LOP3.LUT R38, R38, R0, RZ, 0xc0, !PT ;  /* 0x0000000026267212 */ /* 0x000fe400078ec0ff */
[----:B------:R-:W-:Y:S02]  /*11130*/  SHF.R.U32.HI R0, RZ, 0x10, R36 ;  /* 0x00000010ff007819 */ /* 0x000fe40000011624 */
[----:B------:R-:W-:Y:S01]  /*11140*/  PRMT R64, R2, 0x5410, R3 ;  /* 0x0000541002407816 */ /* 0x000fe20000000003 */
[----:B------:R-:W-:Y:S01]  /*11150*/  IMAD.MOV.U32 R146, RZ, RZ, R80 ;  /* 0x000000ffff927224 */ /* 0x000fe200078e0050 */
[--C-:B------:R-:W-:Y:S02]  /*11160*/  HSET2.LE.AND R39, R246, R77.reuse, PT ;  /* 0x0000004df6277233 */ /* 0x100fe40003803000 */
[----:B------:R-:W-:Y:S01]  /*11170*/  LOP3.LUT R3, R0, 0xff, RZ, 0xc0, !PT ;  /* 0x000000ff00037812 */ /* 0x000fe200078ec0ff */
[----:B------:R-:W-:Y:S01]  /*11180*/  VIADD R41, R146, 0x2 ;  /* 0x0000000292297836 */ /* 0x000fe20000000000 */
[----:B------:R-:W-:Y:S01]  /*11190*/  F2FP.F16.F32.PACK_AB R2, R185, R142 ;  /* 0x0000008eb902723e */ /* 0x000fe200000000ff */
[----:B------:R-:W-:Y:S01]  /*111a0*/  IMAD.MOV.U32 R142, RZ, RZ, R153 ;  /* 0x000000ffff8e7224 */ /* 0x000fe200078e0099 */
[----:B------:R-:W-:Y:S01]  /*111b0*/  F2FP.F16.F32.PACK_AB R0, R238, R230 ;  /* 0x000000e6ee00723e */ /* 0x000fe200000000ff */
[----:B------:R-:W-:Y:S01]  /*111c0*/  IMAD.MOV.U32 R153, RZ, RZ, R152 ;  /* 0x000000ffff997224 */ /* 0x000fe200078e0098 */
[--C-:B------:R-:W-:Y:S01]  /*111d0*/  HSET2.LE.AND R36, R244, R77.reuse, PT ;  /* 0x0000004df4247233 */ /* 0x100fe20003803000 */
        /* <DEDUP_REMOVED lines=9> */
[----:B------:R-:W-:Y:S01]  /*11270*/  PRMT R65, R3, 0x5410, R37 ;  /* 0x0000541003417816 */ /* 0x000fe20000000025 */
[----:B------:R-:W-:Y:S01]  /*11280*/  IMAD.MOV.U32 R228, RZ, RZ, R164 ;  /* 0x000000ffffe47224 */ /* 0x000fe200078e00a4 */
[--C-:B------:R-:W-:Y:S01]  /*11290*/  HSET2.LE.AND R44, R194, R77.reuse, PT ;  /* 0x0000004dc22c7233 */ /* 0x100fe20003803000 */
[----:B------:R-:W-:Y:S01]  /*112a0*/  IMAD.MOV.U32 R164, RZ, RZ, R45 ;  /* 0x000000ffffa47224 */ /* 0x000fe200078e002d */
[--C-:B------:R-:W-:Y:S01]  /*112b0*/  HSET2.LE.AND R45, R190, R77.reuse, PT ;  /* 0x0000004dbe2d7233 */ /* 0x100fe20003803000 */
[----:B------:R-:W-:Y:S01]  /*112c0*/  IMAD.MOV.U32 R152, RZ, RZ, R50 ;  /* 0x000000ffff987224 */ /* 0x000fe200078e0032 */
[----:B------:R-:W-:Y:S01]  /*112d0*/  F2FP.F16.F32.PACK_AB R3, R141, R137 ;  /* 0x000000898d03723e */ /* 0x000fe200000000ff */
[----:B------:R-:W-:Y:S01]  /*112e0*/  IMAD.MOV.U32 R137, RZ, RZ, R165 ;  /* 0x000000ffff897224 */ /* 0x000fe200078e00a5 */
[----:B------:R-:W-:Y:S01]  /*112f0*/  LOP3.LUT R44, R44, R2, RZ, 0xc0, !PT ;  /* 0x000000022c2c7212 */ /* 0x000fe200078ec0ff */
[----:B------:R-:W-:Y:S01]  /*11300*/  IMAD.MOV.U32 R194, RZ, RZ, R153 ;  /* 0x000000ffffc27224 */ /* 0x000fe200078e0099 */
[----:B------:R-:W-:Y:S01]  /*11310*/  LOP3.LUT R45, R45, R3, RZ, 0xc0, !PT ;  /* 0x000000032d2d7212 */ /* 0x000fe200078ec0ff */
[----:B------:R-:W-:Y:S01]  /*11320*/  IMAD.MOV.U32 R153, RZ, RZ, R51 ;  /* 0x000000ffff997224 */ /* 0x000fe200078e0033 */
[--C-:B------:R-:W-:Y:S01]  /*11330*/  HSET2.LE.AND R50, R192, R77.reuse, PT ;  /* 0x0000004dc0327233 */ /* 0x100fe20003803000 */
[----:B------:R-:W-:Y:S01]  /*11340*/  IMAD.MOV.U32 R160, RZ, RZ, R152 ;  /* 0x000000ffffa07224 */ /* 0x000fe200078e0098 */
        /* <DEDUP_REMOVED lines=8> */
[----:B------:R-:W-:Y:S01]  /*113d0*/  LOP3.LUT R50, R50, R3, RZ, 0xc0, !PT ;  /* 0x0000000332327212 */ /* 0x000fe200078ec0ff */
[----:B------:R-:W-:Y:S01]  /*113e0*/  IMAD.MOV.U32 R192, RZ, RZ, R152 ;  /* 0x000000ffffc07224 */ /* 0x000fe200078e0098 */
[--C-:B------:R-:W-:Y:S01]  /*113f0*/  HSET2.LE.AND R48, R191, R77.reuse, PT ;  /* 0x0000004dbf307233 */ /* 0x100fe20003803000 */
[----:B------:R-:W-:Y:S01]  /*11400*/  IMAD.MOV.U32 R148, RZ, RZ, R164 ;  /* 0x000000ffff947224 */ /* 0x000fe200078e00a4 */
[--C-:B------:R-:W-:Y:S01]  /*11410*/  HSET2.LE.AND R49, R188, R77.reuse, PT ;  /* 0x0000004dbc317233 */ /* 0x100fe20003803000 */
[----:B------:R2:W-:Y:S01]  /*11420*/  MUFU.EX2 R164, R71 ;  /* 0x0000004700a47308 */ /* 0x0005e20000000800 */
[----:B------:R-:W-:Y:S01]  /*11430*/  F2FP.F16.F32.PACK_AB R2, R219, R218 ;  /* 0x000000dadb02723e */ /* 0x000fe200000000ff */
[----:B------:R-:W-:Y:S01]  /*11440*/  IMAD.MOV.U32 R191, RZ, RZ, R95 ;  /* 0x000000ffffbf7224 */ /* 0x000fe200078e005f */
[----:B------:R-:W-:Y:S01]  /*11450*/  F2FP.F16.F32.PACK_AB R3, R221, R198 ;  /* 0x000000c6dd03723e */ /* 0x000fe200000000ff */
[----:B------:R-:W-:Y:S01]  /*11460*/  IMAD.MOV.U32 R95, RZ, RZ, R62 ;  /* 0x000000ffff5f7224 */ /* 0x000fe200078e003e */
[----:B------:R-:W-:Y:S01]  /*11470*/  LOP3.LUT R48, R48, R2, RZ, 0xc0, !PT ;  /* 0x0000000230307212 */ /* 0x000fe200078ec0ff */
[----:B------:R-:W-:Y:S01]  /*11480*/  IMAD.MOV.U32 R149, RZ, RZ, R165 ;  /* 0x000000ffff957224 */ /* 0x000fe200078e00a5 */
[----:B------:R-:W-:Y:S03]  /*11490*/  LOP3.LUT R49, R49, R3, RZ, 0xc0, !PT ;  /* 0x0000000331317212 */ /* 0x000fe600078ec0ff */
[----:B------:R3:W3:Y:S01]  /*114a0*/  MUFU.EX2 R165, R70 ;  /* 0x0000004600a57308 */ /* 0x0006e20000000800 */
[----:B------:R-:W-:Y:S01]  /*114b0*/  F2FP.F16.F32.PACK_AB R2, R159, R244 ;  /* 0x000000f49f02723e */ /* 0x000fe200000000ff */
[----:B------:R-:W-:Y:S01]  /*114c0*/  IMAD.MOV.U32 R177, RZ, RZ, R149 ;  /* 0x000000ffffb17224 */ /* 0x000fe200078e0095 */
[----:B------:R-:W-:Y:S01]  /*114d0*/  F2FP.F16.F32.PACK_AB R3, R158, R245 ;  /* 0x000000f59e03723e */ /* 0x000fe200000000ff */
[----:B------:R-:W-:Y:S01]  /*114e0*/  IMAD.MOV.U32 R177, RZ, RZ, R184 ;  /* 0x000000ffffb17224 */ /* 0x000fe200078e00b8 */
[----:B------:R-:W-:Y:S01]  /*114f0*/  LOP3.LUT R54, R54, R2, RZ, 0xc0, !PT ;  /* 0x0000000236367212 */ /* 0x000fe200078ec0ff */
[----:B------:R-:W-:Y:S01]  /*11500*/  IMAD.MOV.U32 R190, RZ, RZ, R144 ;  /* 0x000000ffffbe7224 */ /* 0x000fe200078e0090 */
        /* <DEDUP_REMOVED lines=11> */
[----:B------:R-:W-:Y:S01]  /*115c0*/  MUFU.EX2 R95, R95 ;  /* 0x0000005f005f7308 */ /* 0x000fe20000000800 */
[----:B------:R-:W-:Y:S01]  /*115d0*/  F2FP.F16.F32.PACK_AB R3, R207, R208 ;  /* 0x000000d0cf03723e */ /* 0x000fe200000000ff */
[----:B------:R-:W-:Y:S01]  /*115e0*/  IMAD.MOV.U32 R188, RZ, RZ, R81 ;  /* 0x000000ffffbc7224 */ /* 0x000fe200078e0051 */
[----:B------:R-:W-:Y:S02]  /*115f0*/  LOP3.LUT R60, R60, R2, RZ, 0xc0, !PT ;  /* 0x000000023c3c7212 */ /* 0x000fe400078ec0ff */
[----:B------:R-:W-:Y:S01]  /*11600*/  LOP3.LUT R61, R61, R3, RZ, 0xc0, !PT ;  /* 0x000000033d3d7212 */ /* 0x000fe200078ec0ff */
[----:B------:R-:W-:Y:S01]  /*11610*/  IMAD.MOV.U32 R189, RZ, RZ, R188 ;  /* 0x000000ffffbd7224 */ /* 0x000fe200078e00bc */
[----:B------:R-:W-:Y:S01]  /*11620*/  F2FP.F16.F32.PACK_AB R2, R229, R222 ;  /* 0x000000dee502723e */ /* 0x000fe200000000ff */
[----:B------:R-:W-:Y:S01]  /*11630*/  IMAD.MOV.U32 R188, RZ, RZ, R137 ;  /* 0x000000ffffbc7224 */ /* 0x000fe200078e0089 */
[----:B------:R-:W-:Y:S01]  /*11640*/  F2FP.F16.F32.PACK_AB R3, R173, R217 ;  /* 0x000000d9ad03723e */ /* 0x000fe200000000ff */
[----:B------:R-:W-:Y:S01]  /*11650*/  IMAD.MOV.U32 R178, RZ, RZ, R189 ;  /* 0x000000ffffb27224 */ /* 0x000fe200078e00bd */
[----:B------:R-:W-:Y:S01]  /*11660*/  LOP3.LUT R41, R235, UR21, R41, 0x96, !PT ;  /* 0x00000015eb297c12 */ /* 0x000fe2000f8e9629 */
        /* <DEDUP_REMOVED lines=8> */
[----:B------:R-:W-:Y:S01]  /*116f0*/  IMAD.WIDE.U32 R78, R41, -0x326172a9, RZ ;  /* 0xcd9e8d57294e7825 */ /* 0x000fe200078e00ff */
[----:B------:R-:W-:Y:S02]  /*11700*/  F2FP.F16.F32.PACK_AB R40, R228, R191 ;  /* 0x000000bfe428723e */ /* 0x000fe400000000ff */
[----:B----4-:R-:W-:Y:S01]  /*11710*/  F2FP.F16.F32.PACK_AB R2, R170, R169 ;  /* 0x000000a9aa02723e */ /* 0x010fe200000000ff */
[----:B------:R-:W-:Y:S01]  /*11720*/  IMAD.MOV.U32 R142, RZ, RZ, R109 ;  /* 0x000000ffff8e7224 */ /* 0x000fe200078e006d */
[----:B------:R-:W-:Y:S01]  /*11730*/  F2FP.F16.F32.PACK_AB R3, R168, R155 ;  /* 0x0000009ba803723e */ /* 0x000fe200000000ff */
[----:B------:R-:W-:Y:S01]  /*11740*/  IMAD.MOV.U32 R189, RZ, RZ, R197 ;  /* 0x000000ffffbd7224 */ /* 0x000fe200078e00c5 */
[----:B------:R-:W-:Y:S01]  /*11750*/  LOP3.LUT R52, R52, R40, RZ, 0xc0, !PT ;  /* 0x0000002834347212 */ /* 0x000fe200078ec0ff */
[----:B------:R-:W-:Y:S01]  /*11760*/  IMAD.MOV.U32 R197, RZ, RZ, R137 ;  /* 0x000000ffffc57224 */ /* 0x000fe200078e0089 */
[--C-:B------:R-:W-:Y:S01]  /*11770*/  HSET2.LE.AND R62, R186, R77.reuse, PT ;  /* 0x0000004dba3e7233 */ /* 0x100fe20003803000 */
[----:B------:R-:W-:Y:S01]  /*11780*/  IMAD.MOV.U32 R186, RZ, RZ, R190 ;  /* 0x000000ffffba7224 */ /* 0x000fe200078e00be */
[----:B------:R-:W-:Y:S01]  /*11790*/  LOP3.LUT R65, R65, R2, RZ, 0xc0, !PT ;  /* 0x0000000241417212 */ /* 0x000fe200078ec0ff */
[----:B------:R-:W-:Y:S01]  /*117a0*/  MUFU.EX2 R109, R252 ;  /* 0x000000fc006d7308 */ /* 0x000fe20000000800 */
[----:B------:R-:W-:Y:S02]  /*117b0*/  LOP3.LUT R68, R68, R3, RZ, 0xc0, !PT ;  /* 0x0000000344447212 */ /* 0x000fe400078ec0ff */
[--C-:B--2---:R-:W-:Y:S02]  /*117c0*/  HSET2.LE.AND R71, R180, R77.reuse, PT ;  /* 0x0000004db4477233 */ /* 0x104fe40003803000 */
[----:B------:R-:W-:Y:S02]  /*117d0*/  F2FP.F16.F32.PACK_AB R40, R220, R201 ;  /* 0x000000c9dc28723e */ /* 0x000fe400000000ff */
[----:B-1----:R-:W-:Y:S02]  /*117e0*/  F2FP.F16.F32.PACK_AB R2, R162, R163 ;  /* 0x000000a3a202723e */ /* 0x002fe400000000ff */
[----:B------:R-:W-:Y:S02]  /*117f0*/  LOP3.LUT R3, R79, UR14, R174, 0x96, !PT ;  /* 0x0000000e4f037c12 */ /* 0x000fe4000f8e96ae */
[----:B------:R-:W-:Y:S02]  /*11800*/  LOP3.LUT R62, R62, R40, RZ, 0xc0, !PT ;  /* 0x000000283e3e7212 */ /* 0x000fe400078ec0ff */
[----:B------:R-:W-:Y:S01]  /*11810*/  LOP3.LUT R71, R71, R2, RZ, 0xc0, !PT ;  /* 0x0000000247477212 */ /* 0x000fe200078ec0ff */
[----:B------:R-:W-:Y:S01]  /*11820*/  IMAD.WIDE.U32 R2, R3, -0x2daee0ad, RZ ;  /* 0xd2511f5303027825 */ /* 0x000fe200078e00ff */
[----:B------:R-:W-:Y:S02]  /*11830*/  F2FP.F16.F32.PACK_AB R40, R167, R166 ;  /* 0x000000a6a728723e */ /* 0x000fe400000000ff */
[----:B------:R-:W-:Y:S02]  /*11840*/  LOP3.LUT R42, R161, UR12, R78, 0x96, !PT ;  /* 0x0000000ca12a7c12 */ /* 0x000fe4000f8e964e */
[----:B------:R-:W-:Y:S02]  /*11850*/  LOP3.LUT R69, R69, R40, RZ, 0xc0, !PT ;  /* 0x0000002845457212 */ /* 0x000fe400078ec0ff */
[--C-:B------:R-:W-:Y:S01]  /*11860*/  HSET2.LE.AND R37, R195, R77.reuse, PT ;  /* 0x0000004dc3257233 */ /* 0x100fe20003803000 */
[----:B------:R-:W-:Y:S01]  /*11870*/  IMAD.MOV.U32 R195, RZ, RZ, R145 ;  /* 0x000000ffffc37224 */ /* 0x000fe200078e0091 */
[----:B------:R-:W-:Y:S01]  /*11880*/  LOP3.LUT R40, R3, UR11, R250, 0x96, !PT ;  /* 0x0000000b03287c12 */ /* 0x000fe2000f8e96fa */
[----:B------:R-:W-:Y:S01]  /*11890*/  IMAD.WIDE.U32 R42, R42, -0x2daee0ad, RZ ;  /* 0xd2511f532a2a7825 */ /* 0x000fe200078e00ff */
[--C-:B------:R-:W-:Y:S02]  /*118a0*/  HSET2.LE.AND R64, R64, R77.reuse, PT ;  /* 0x0000004d40407233 */ /* 0x100fe40003803000 */
[----:B------:R-:W-:Y:S01]  /*118b0*/  LOP3.LUT R37, R37, R0, RZ, 0xc0, !PT ;  /* 0x0000000025257212 */ /* 0x000fe200078ec0ff */
[----:B------:R-:W-:Y:S01]  /*118c0*/  IMAD.WIDE.U32 R40, R40, -0x326172a9, RZ ;  /* 0xcd9e8d5728287825 */ /* 0x000fe200078e00ff */
[----:B------:R-:W-:Y:S02]  /*118d0*/  F2FP.F16.F32.PACK_AB R0, R111, R81 ;  /* 0x000000516f00723e */ /* 0x000fe400000000ff */
[----:B------:R-:W-:Y:S01]  /*118e0*/  LOP3.LUT R43, R43, UR9, R2, 0x96, !PT ;  /* 0x000000092b2b7c12 */ /* 0x000fe2000f8e9602 */
[----:B------:R-:W-:Y:S01]  /*118f0*/  IMAD.MOV.U32 R192, RZ, RZ, R195 ;  /* 0x000000ffffc07224 */ /* 0x000fe200078e00c3 */
[----:B------:R-:W-:Y:S01]  /*11900*/  LOP3.LUT R46, R46, R0, RZ, 0xc0, !PT ;  /* 0x000000002e2e7212 */ /* 0x000fe200078ec0ff */
[----:B------:R-:W-:Y:S01]  /*11910*/  IMAD.MOV.U32 R195, RZ, RZ, R175 ;  /* 0x000000ffffc37224 */ /* 0x000fe200078e00af */
[----:B------:R-:W-:Y:S02]  /*11920*/  LOP3.LUT R2, R41, UR10, R160, 0x96, !PT ;  /* 0x0000000a29027c12 */ /* 0x000fe4000f8e96a0 */
[----:B------:R-:W-:Y:S02]  /*11930*/  F2FP.F16.F32.PACK_AB R0, R241, R239 ;  /* 0x000000eff100723e */ /* 0x000fe400000000ff */
[--C-:B---3--:R-:W-:Y:S01]  /*11940*/  HSET2.LE.AND R70, R182, R77.reuse, PT ;  /* 0x0000004db6467233 */ /* 0x108fe20003803000 */
[----:B------:R-:W-:Y:S01]  /*11950*/  IMAD.WIDE.U32 R2, R2, -0x2daee0ad, RZ ;  /* 0xd2511f5302027825 */ /* 0x000fe200078e00ff */
[----:B------:R-:W-:Y:S02]  /*11960*/  LOP3.LUT R51, R51, R0, RZ, 0xc0, !PT ;  /* 0x0000000033337212 */ /* 0x000fe400078ec0ff */
[----:B------:R-:W-:Y:S01]  /*11970*/  F2FP.F16.F32.PACK_AB R0, R194, R193 ;  /* 0x000000c1c200723e */ /* 0x000fe200000000ff */
[----:B------:R-:W-:Y:S01]  /*11980*/  IMAD.MOV.U32 R182, RZ, RZ, R189 ;  /* 0x000000ffffb67224 */ /* 0x000fe200078e00bd */
[----:B------:R-:W-:Y:S01]  /*11990*/  LOP3.LUT R41, R3, UR7, R42, 0x96, !PT ;  /* 0x0000000703297c12 */ /* 0x000fe2000f8e962a */
        /* <DEDUP_REMOVED lines=8> */
[----:B------:R-:W-:Y:S01]  /*11a20*/  IMAD.WIDE.U32 R72, R72, -0x2daee0ad, RZ ;  /* 0xd2511f5348487825 */ /* 0x000fe200078e00ff */
[----:B------:R-:W-:Y:S02]  /*11a30*/  LOP3.LUT R42, R41, UR6, R42, 0x96, !PT ;  /* 0x00000006292a7c12 */ /* 0x000fe4000f8e962a */
[----:B------:R-:W-:Y:S02]  /*11a40*/  LOP3.LUT R57, R57, R0, RZ, 0xc0, !PT ;  /* 0x0000000039397212 */ /* 0x000fe400078ec0ff */
[----:B------:R-:W-:Y:S02]  /*11a50*/  F2FP.F16.F32.PACK_AB R0, R202, R204 ;  /* 0x000000ccca00723e */ /* 0x000fe400000000ff */
[----:B------:R-:W-:Y:S02]  /*11a60*/  LOP3.LUT R2, R73, UR5, R2, 0x96, !PT ;  /* 0x0000000549027c12 */ /* 0x000fe4000f8e9602 */
[----:B------:R-:W-:Y:S02]  /*11a70*/  LOP3.LUT R63, R63, R0, RZ, 0xc0, !PT ;  /* 0x000000003f3f7212 */ /* 0x000fe400078ec0ff */
[----:B------:R-:W-:Y:S01]  /*11a80*/  F2FP.F16.F32.PACK_AB R0, R172, R171 ;  /* 0x000000abac00723e */ /* 0x000fe200000000ff */
[----:B------:R-:W-:Y:S03]  /*11a90*/  IMAD.WIDE.U32 R2, R2, -0x326172a9, RZ ;  /* 0xcd9e8d5702027825 */ /* 0x000fe600078e00ff */
[----:B------:R-:W-:Y:S02]  /*11aa0*/  LOP3.LUT R64, R64, R0, RZ, 0xc0, !PT ;  /* 0x0000000040407212 */ /* 0x000fe400078ec0ff */
[----:B------:R-:W-:Y:S02]  /*11ab0*/  F2FP.F16.F32.PACK_AB R0, R164, R165 ;  /* 0x000000a5a400723e */ /* 0x000fe400000000ff */
[----:B------:R-:W-:Y:S02]  /*11ac0*/  LOP3.LUT R40, R3, UR16, R40, 0x96, !PT ;  /* 0x0000001003287c12 */ /* 0x000fe4000f8e9628 */
        /* <DEDUP_REMOVED lines=36> */
[----:B------:R-:W-:Y:S02]  /*11d10*/  IMAD.MOV.U32 R146, RZ, RZ, R154 ;  /* 0x000000ffff927224 */ /* 0x000fe400078e009a */
[----:B------:R-:W-:Y:S01]  /*11d20*/  IMAD.MOV.U32 R154, RZ, RZ, R123 ;  /* 0x000000ffff9a7224 */ /* 0x000fe200078e007b */
[----:B------:R-:W-:Y:S01]  /*11d30*/  LOP3.LUT R0, R235, UR21, R0, 0x96, !PT ;  /* 0x00000015eb007c12 */ /* 0x000fe2000f8e9600 */
[----:B------:R-:W-:Y:S02]  /*11d40*/  IMAD.MOV.U32 R123, RZ, RZ, R74 ;  /* 0x000000ffff7b7224 */ /* 0x000fe400078e004a */
[----:B------:R-:W-:Y:S02]  /*11d50*/  IMAD.MOV.U32 R246, RZ, RZ, R154 ;  /* 0x000000fffff67224 */ /* 0x000fe400078e009a */
[----:B------:R-:W-:Y:S04]  /*11d60*/  IMAD.WIDE.U32 R74, R0, -0x326172a9, RZ ;  /* 0xcd9e8d57004a7825 */ /* 0x000fe800078e00ff */
[----:B------:R-:W-:Y:S01]  /*11d70*/  IMAD.MOV.U32 R190, RZ, RZ, R246 ;  /* 0x000000ffffbe7224 */ /* 0x000fe200078e00f6 */
[----:B------:R-:W-:Y:S01]  /*11d80*/  LOP3.LUT R2, R75, UR14, R174, 0x96, !PT ;  /* 0x0000000e4b027c12 */ /* 0x000fe2000f8e96ae */
[----:B------:R-:W-:Y:S01]  /*11d90*/  IMAD.MOV.U32 R246, RZ, RZ, R108 ;  /* 0x000000fffff67224 */ /* 0x000fe200078e006c */
[----:B------:R-:W-:Y:S01]  /*11da0*/  LOP3.LUT R0, R161, UR12, R74, 0x96, !PT ;  /* 0x0000000ca1007c12 */ /* 0x000fe2000f8e964a */
[----:B------:R-:W-:Y:S02]  /*11db0*/  IMAD.MOV.U32 R108, RZ, RZ, R98 ;  /* 0x000000ffff6c7224 */ /* 0x000fe400078e0062 */
[----:B------:R-:W-:Y:S04]  /*11dc0*/  IMAD.WIDE.U32 R2, R2, -0x2daee0ad, RZ ;  /* 0xd2511f5302027825 */ /* 0x000fe800078e00ff */
[----:B------:R-:W-:Y:S01]  /*11dd0*/  IMAD.MOV.U32 R98, RZ, RZ, R206 ;  /* 0x000000ffff627224 */ /* 0x000fe200078e00ce */
[----:B------:R-:W-:Y:S01]  /*11de0*/  LOP3.LUT R40, R3, UR11, R250, 0x96, !PT ;  /* 0x0000000b03287c12 */ /* 0x000fe2000f8e96fa */
[----:B------:R-:W-:Y:S01]  /*11df0*/  IMAD.WIDE.U32 R42, R0, -0x2daee0ad, RZ ;  /* 0xd2511f53002a7825 */ /* 0x000fe200078e00ff */
[----:B------:R-:W2:Y:S01]  /*11e00*/  LDL.LU R206, [R1+0xd0] ;  /* 0x0000d00001ce7983 */ /* 0x000ea20000300800 */
[----:B------:R-:W-:Y:S02]  /*11e10*/  MUFU.EX2 R108, R108 ;  /* 0x0000006c006c7308 */ /* 0x000fe40000000800 */
[----:B------:R-:W-:Y:S01]  /*11e20*/  IMAD.WIDE.U32 R40, R40, -0x326172a9, RZ ;  /* 0xcd9e8d5728287825 */ /* 0x000fe200078e00ff */
[----:B------:R-:W-:Y:S03]  /*11e30*/  LOP3.LUT R0, R43, UR9, R2, 0x96, !PT ;  /* 0x000000092b007c12 */ /* 0x000fe6000f8e9602 */
[----:B------:R-:W-:Y:S01]  /*11e40*/  IMAD.MOV.U32 R141, RZ, RZ, R246 ;  /* 0x000000ffff8d7224 */ /* 0x000fe200078e00f6 */
[----:B------:R-:W-:Y:S01]  /*11e50*/  LOP3.LUT R3, R41, UR10, R160, 0x96, !PT ;  /* 0x0000000a29037c12 */ /* 0x000fe2000f8e96a0 */
[----:B------:R-:W-:Y:S02]  /*11e60*/  IMAD.WIDE.U32 R72, R0, -0x326172a9, RZ ;  /* 0xcd9e8d5700487825 */ /* 0x000fe400078e00ff */
[----:B------:R-:W1:Y:S02]  /*11e70*/  MUFU.EX2 R98, R98 ;  /* 0x0000006200627308 */ /* 0x000e640000000800 */
[----:B------:R-:W-:Y:S01]  /*11e80*/  IMAD.WIDE.U32 R2, R3, -0x2daee0ad, RZ ;  /* 0xd2511f5303027825 */ /* 0x000fe200078e00ff */
[----:B------:R-:W-:Y:S03]  /*11e90*/  LOP3.LUT R40, R73, UR8, R40, 0x96, !PT ;  /* 0x0000000849287c12 */ /* 0x000fe6000f8e9628 */
[----:B------:R-:W-:Y:S01]  /*11ea0*/  IMAD.MOV.U32 R246, RZ, RZ, R227 ;  /* 0x000000fffff67224 */ /* 0x000fe200078e00e3 */
[----:B------:R-:W-:Y:S01]  /*11eb0*/  LOP3.LUT R41, R3, UR7, R42, 0x96, !PT ;  /* 0x0000000703297c12 */ /* 0x000fe2000f8e962a */
[----:B------:R-:W-:Y:S01]  /*11ec0*/  IMAD.WIDE.U32 R42, R40, -0x2daee0ad, RZ ;  /* 0xd2511f53282a7825 */ /* 0x000fe200078e00ff */
[----:B------:R-:W3:Y:S03]  /*11ed0*/  LDL.LU R227, [R1+0xcc] ;  /* 0x0000cc0001e37983 */ /* 0x000ee60000300800 */
[----:B------:R-:W-:Y:S01]  /*11ee0*/  IMAD.MOV.U32 R160, RZ, RZ, R147 ;  /* 0x000000ffffa07224 */ /* 0x000fe200078e0093 */
[----:B------:R-:W-:Y:S01]  /*11ef0*/  LOP3.LUT R2, R43, UR5, R2, 0x96, !PT ;  /* 0x000000052b027c12 */ /* 0x000fe2000f8e9602 */
[----:B------:R-:W-:Y:S04]  /*11f00*/  IMAD.WIDE.U32 R40, R41, -0x326172a9, RZ ;  /* 0xcd9e8d5729287825 */ /* 0x000fe800078e00ff */
[----:B------:R-:W-:Y:S01]  /*11f10*/  IMAD.WIDE.U32 R2, R2, -0x326172a9, RZ ;  /* 0xcd9e8d5702027825 */ /* 0x000fe200078e00ff */
[----:B------:R-:W-:Y:S03]  /*11f20*/  LOP3.LUT R0, R41, UR6, R72, 0x96, !PT ;  /* 0x0000000629007c12 */ /* 0x000fe6000f8e9648 */
[----:B------:R-:W-:Y:S01]  /*11f30*/  IMAD.MOV.U32 R161, RZ, RZ, R146 ;  /* 0x000000ffffa17224 */ /* 0x000fe200078e0092 */
[----:B------:R-:W-:Y:S01]  /*11f40*/  LOP3.LUT R40, R3, UR16, R40, 0x96, !PT ;  /* 0x0000001003287c12 */ /* 0x000fe2000f8e9628 */
[----:B------:R-:W-:Y:S01]  /*11f50*/  IMAD.MOV.U32 R174, RZ, RZ, R76 ;  /* 0x000000ffffae7224 */ /* 0x000fe200078e004c */
[C---:B------:R-:W-:Y:S01]  /*11f60*/  LOP3.LUT R3, R2.reuse, 0xffff, RZ, 0xc0, !PT ;  /* 0x0000ffff02037812 */ /* 0x040fe200078ec0ff */
[----:B------:R-:W-:Y:S01]  /*11f70*/  IMAD.MOV.U32 R137, RZ, RZ, R141 ;  /* 0x000000ffff897224 */ /* 0x000fe200078e008d */
[----:B------:R-:W-:Y:S01]  /*11f80*/  LOP3.LUT R41, R2, 0xff, RZ, 0xc0, !PT ;  /* 0x000000ff02297812 */ /* 0x000fe200078ec0ff */
[----:B------:R-:W-:Y:S01]  /*11f90*/  IMAD.MOV.U32 R141, RZ, RZ, R142 ;  /* 0x000000ffff8d7224 */ /* 0x000fe200078e008e */
[----:B------:R-:W-:Y:S01]  /*11fa0*/  SHF.R.U32.HI R3, RZ, 0x8, R3 ;  /* 0x00000008ff037819 */ /* 0x000fe20000011603 */
[----:B------:R-:W-:Y:S02]  /*11fb0*/  IMAD.MOV.U32 R142, RZ, RZ, R246 ;  /* 0x000000ffff8e7224 */ /* 0x000fe400078e00f6 */
[----:B------:R-:W-:Y:S01]  /*11fc0*/  IMAD.MOV.U32 R246, RZ, RZ, R90 ;  /* 0x000000fffff67224 */ /* 0x000fe200078e005a */
[----:B------:R-:W-:Y:S01]  /*11fd0*/  PRMT R96, R41, 0x5410, R3 ;  /* 0x0000541029607816 */ /* 0x000fe20000000003 */
[----:B------:R4:W1:Y:S01]  /*11fe0*/  MUFU.EX2 R90, R226 ;  /* 0x000000e2005a7308 */ /* 0x0008620000000800 */
[----:B------:R-:W-:Y:S01]  /*11ff0*/  SHF.R.U32.HI R41, RZ, 0x10, R2 ;  /* 0x00000010ff297819 */ /* 0x000fe20000011602 */
[----:B------:R-:W-:Y:S01]  /*12000*/  IMAD.MOV.U32 R189, RZ, RZ, R246 ;  /* 0x000000ffffbd7224 */ /* 0x000fe200078e00f6 */
[----:B------:R-:W-:Y:S01]  /*12010*/  SHF.R.U32.HI R3, RZ, 0x18, R2 ;  /* 0x00000018ff037819 */ /* 0x000fe20000011602 */
[----:B------:R-:W-:Y:S01]  /*12020*/  IMAD.MOV.U32 R246, RZ, RZ, R94 ;  /* 0x000000fffff67224 */ /* 0x000fe200078e005e */
[----:B------:R-:W-:Y:S01]  /*12030*/  LOP3.LUT R2, R41, 0xff, RZ, 0xc0, !PT ;  /* 0x000000ff29027812 */ /* 0x000fe200078ec0ff */
[----:B------:R-:W-:Y:S04]  /*12040*/  IMAD.MOV.U32 R175, RZ, RZ, R161 ;  /* 0x000000ffffaf7224 */ /* 0x000fe800078e00a1 */
[----:B------:R-:W-:Y:S01]  /*12050*/  MUFU.EX2 R94, R104 ;  /* 0x00000068005e7308 */ /* 0x000fe20000000800 */
[----:B------:R-:W-:Y:S01]  /*12060*/  PRMT R151, R2, 0x5410, R3 ;  /* 0x0000541002977816 */ /* 0x000fe20000000003 */
[----:B------:R-:W-:Y:S04]  /*12070*/  IMAD.WIDE.U32 R2, R0, -0x2daee0ad, RZ ;  /* 0xd2511f5300027825 */ /* 0x000fe800078e00ff */
[----:B------:R-:W-:Y:S01]  /*12080*/  IMAD.MOV.U32 R178, RZ, RZ, R141 ;  /* 0x000000ffffb27224 */ /* 0x000fe200078e008d */
[----:B------:R-:W-:Y:S03]  /*12090*/  LOP3.LUT R0, R3, UR15, R42, 0x96, !PT ;  /* 0x0000000f03007c12 */ /* 0x000fe6000f8e962a */
[----:B------:R-:W-:Y:S01]  /*120a0*/  MUFU.EX2 R104, R214 ;  /* 0x000000d600687308 */ /* 0x000fe20000000800 */
[C---:B------:R-:W-:Y:S01]  /*120b0*/  LOP3.LUT R3, R2.reuse, 0xffff, RZ, 0xc0, !PT ;  /* 0x0000ffff02037812 */ /* 0x040fe200078ec0ff */
[----:B----4-:R4:W5:Y:S01]  /*120c0*/  LDL.LU R226, [R1+0xc8] ;  /* 0x0000c80001e27983 */ /* 0x0109620000300800 */
[----:B------:R-:W-:Y:S01]  /*120d0*/  LOP3.LUT R42, R225, UR12, R78, 0x96, !PT ;  /* 0x0000000ce12a7c12 */ /* 0x000fe2000f8e964e */
[----:B------:R-:W-:Y:S01]  /*120e0*/  IMAD.MOV.U32 R141, RZ, RZ, R142 ;  /* 0x000000ffff8d7224 */ /* 0x000fe200078e008e */
[----:B------:R-:W-:Y:S01]  /*120f0*/  SHF.R.U32.HI R41, RZ, 0x8, R3 ;  /* 0x00000008ff297819 */ /* 0x000fe20000011603 */
[----:B------:R-:W-:Y:S01]  /*12100*/  IMAD.MOV.U32 R142, RZ, RZ, R91 ;  /* 0x000000ffff8e7224 */ /* 0x000fe200078e005b */
[----:B------:R-:W-:Y:S03]  /*12110*/  LOP3.LUT R3, R2, 0xff, RZ, 0xc0, !PT ;  /* 0x000000ff02037812 */ /* 0x000fe600078ec0ff */
[----:B------:R-:W-:Y:S01]  /*12120*/  MUFU.EX2 R91, R115 ;  /* 0x00000073005b7308 */ /* 0x000fe20000000800 */
[----:B------:R-:W-:Y:S01]  /*12130*/  IMAD.WIDE.U32 R42, R42, -0x2daee0ad, RZ ;  /* 0xd2511f532a2a7825 */ /* 0x000fe200078e00ff */
[----:B------:R-:W-:Y:S03]  /*12140*/  PRMT R154, R3, 0x5410, R41 ;  /* 0x00005410039a7816 */ /* 0x000fe60000000029 */
[----:B------:R-:W-:Y:S01]  /*12150*/  IMAD.MOV.U32 R161, RZ, RZ, R160 ;  /* 0x000000ffffa17224 */ /* 0x000fe200078e00a0 */
[----:B------:R-:W-:Y:S01]  /*12160*/  SHF.R.U32.HI R41, RZ, 0x10, R2 ;  /* 0x00000010ff297819 */ /* 0x000fe20000011602 */
[----:B------:R-:W-:Y:S01]  /*12170*/  IMAD.MOV.U32 R160, RZ, RZ, R84 ;  /* 0x000000ffffa07224 */ /* 0x000fe200078e0054 */
[----:B------:R-:W-:Y:S02]  /*12180*/  SHF.R.U32.HI R3, RZ, 0x18, R2 ;  /* 0x00000018ff037819 */ /* 0x000fe40000011602 */
[----:B------:R-:W-:Y:S01]  /*12190*/  MUFU.EX2 R115, R211 ;  /* 0x000000d300737308 */ /* 0x000fe20000000800 */
[----:B------:R-:W-:Y:S04]  /*121a0*/  LOP3.LUT R2, R41, 0xff, RZ, 0xc0, !PT ;  /* 0x000000ff29027812 */ /* 0x000fe800078ec0ff */
[----:B------:R-:W-:Y:S02]  /*121b0*/  PRMT R152, R2, 0x5410, R3 ;  /* 0x0000541002987816 */ /* 0x000fe40000000003 */
[C---:B------:R-:W-:Y:S03]  /*121c0*/  LOP3.LUT R2, R40.reuse, 0xffff, RZ, 0xc0, !PT ;  /* 0x0000ffff28027812 */ /* 0x040fe600078ec0ff */
[----:B------:R-:W-:Y:S01]  /*121d0*/  MUFU.EX2 R137, R137 ;  /* 0x0000008900897308 */ /* 0x000fe20000000800 */
[----:B------:R-:W-:Y:S02]  /*121e0*/  SHF.R.U32.HI R3, RZ, 0x8, R2 ;  /* 0x00000008ff037819 */ /* 0x000fe40000011602 */
[----:B------:R-:W-:Y:S07]  /*121f0*/  LOP3.LUT R2, R40, 0xff, RZ, 0xc0, !PT ;  /* 0x000000ff28027812 */ /* 0x000fee00078ec0ff */
[----:B------:R-:W-:Y:S01]  /*12200*/  MUFU.EX2 R141, R141 ;  /* 0x0000008d008d7308 */ /* 0x000fe20000000800 */
[----:B------:R-:W-:Y:S02]  /*12210*/  PRMT R147, R2, 0x5410, R3 ;  /* 0x0000541002937816 */ /* 0x000fe40000000003 */
[--C-:B------:R-:W-:Y:S02]  /*12220*/  SHF.R.U32.HI R2, RZ, 0x10, R40.reuse ;  /* 0x00000010ff027819 */ /* 0x100fe40000011628 */
[----:B------:R-:W-:Y:S02]  /*12230*/  SHF.R.U32.HI R40, RZ, 0x18, R40 ;  /* 0x00000018ff287819 */ /* 0x000fe40000011628 */
[----:B------:R-:W-:Y:S03]  /*12240*/  LOP3.LUT R2, R2, 0xff, RZ, 0xc0, !PT ;  /* 0x000000ff02027812 */ /* 0x000fe600078ec0ff */
[----:B------:R-:W-:Y:S01]  /*12250*/  MUFU.EX2 R160, R160 ;  /* 0x000000a000a07308 */ /* 0x000fe20000000800 */
[----:B------:R-:W-:Y:S02]  /*12260*/  PRMT R146, R2, 0x5410, R40 ;  /* 0x0000541002927816 */ /* 0x000fe40000000028 */
[C---:B------:R-:W-:Y:S07]  /*12270*/  LOP3.LUT R2, R0.reuse, 0xffff, RZ, 0xc0, !PT ;  /* 0x0000ffff00027812 */ /* 0x040fee00078ec0ff */
[----:B------:R-:W-:Y:S01]  /*12280*/  MUFU.EX2 R161, R161 ;  /* 0x000000a100a17308 */ /* 0x000fe20000000800 */
[----:B------:R-:W-:Y:S02]  /*12290*/  SHF.R.U32.HI R3, RZ, 0x8, R2 ;  /* 0x00000008ff037819 */ /* 0x000fe40000011602 */
[----:B------:R-:W-:Y:S04]  /*122a0*/  LOP3.LUT R2, R0, 0xff, RZ, 0xc0, !PT ;  /* 0x000000ff00027812 */ /* 0x000fe800078ec0ff */
[----:B------:R-:W-:Y:S03]  /*122b0*/  PRMT R149, R2, 0x5410, R3 ;  /* 0x0000541002957816 */ /* 0x000fe60000000003 */
[----:B------:R-:W-:Y:S01]  /*122c0*/  MUFU.EX2 R142, R142 ;  /* 0x0000008e008e7308 */ /* 0x000fe20000000800 */
[--C-:B------:R-:W-:Y:S02]  /*122d0*/  SHF.R.U32.HI R3, RZ, 0x10, R0.reuse ;  /* 0x00000010ff037819 */ /* 0x100fe40000011600 */
[----:B------:R-:W-:Y:S02]  /*122e0*/  SHF.R.U32.HI R2, RZ, 0x18, R0 ;  /* 0x00000018ff027819 */ /* 0x000fe40000011600 */
[----:B------:R-:W-:Y:S04]  /*122f0*/  LOP3.LUT R0, R3, 0xff, RZ, 0xc0, !PT ;  /* 0x000000ff03007812 */ /* 0x000fe800078ec0ff */
[----:B------:R-:W-:Y:S02]  /*12300*/  PRMT R148, R0, 0x5410, R2 ;  /* 0x0000541000947816 */ /* 0x000fe40000000002 */
[----:B------:R-:W-:Y:S05]  /*12310*/  LOP3.LUT R2, R79, UR14, R176, 0x96, !PT ;  /* 0x0000000e4f027c12 */ /* 0x000fea000f8e96b0 */
[----:B------:R-:W-:Y:S05]  /*12320*/  IMAD.WIDE.U32 R2, R2, -0x2daee0ad, RZ ;  /* 0xd2511f5302027825 */ /* 0x000fea00078e00ff */
[----:B------:R-:W-:Y:S02]  /*12330*/  LOP3.LUT R40, R3, UR11, R248, 0x96, !PT ;  /* 0x0000000b03287c12 */ /* 0x000fe4000f8e96f8 */
[----:B------:R-:W-:Y:S03]  /*12340*/  LOP3.LUT R43, R43, UR9, R2, 0x96, !PT ;  /* 0x000000092b2b7c12 */ /* 0x000fe6000f8e9602 */
        /* <DEDUP_REMOVED lines=9> */
[----:B------:R-:W-:Y:S05]  /*123e0*/  LOP3.LUT R2, R73, UR5, R2, 0x96, !PT ;  /* 0x0000000549027c12 */ /* 0x000fea000f8e9602 */
        /* <DEDUP_REMOVED lines=29> */
[----:B------:R-:W-:Y:S01]  /*125c0*/  LOP3.LUT R40, R225, UR12, R74, 0x96, !PT ;  /* 0x0000000ce1287c12 */ /* 0x000fe2000f8e964a */
[----:B------:R-:W-:Y:S01]  /*125d0*/  IMAD.MOV.U32 R225, RZ, RZ, R180 ;  /* 0x000000ffffe17224 */ /* 0x000fe200078e00b4 */
[----:B------:R-:W-:Y:S02]  /*125e0*/  SHF.R.U32.HI R3, RZ, 0x8, R0 ;  /* 0x00000008ff037819 */ /* 0x000fe40000011600 */
[----:B------:R-:W-:Y:S01]  /*125f0*/  LOP3.LUT R0, R2, 0xff, RZ, 0xc0, !PT ;  /* 0x000000ff02007812 */ /* 0x000fe200078ec0ff */
[----:B------:R-:W-:Y:S03]  /*12600*/  IMAD.WIDE.U32 R40, R40, -0x2daee0ad, RZ ;  /* 0xd2511f5328287825 */ /* 0x000fe600078e00ff */
[----:B------:R-:W-:Y:S02]  /*12610*/  PRMT R145, R0, 0x5410, R3 ;  /* 0x0000541000917816 */ /* 0x000fe40000000003 */
[--C-:B------:R-:W-:Y:S02]  /*12620*/  SHF.R.U32.HI R0, RZ, 0x10, R2.reuse ;  /* 0x00000010ff007819 */ /* 0x100fe40000011602 */
[----:B------:R-:W-:Y:S02]  /*12630*/  SHF.R.U32.HI R2, RZ, 0x18, R2 ;  /* 0x00000018ff027819 */ /* 0x000fe40000011602 */
[----:B------:R-:W-:Y:S04]  /*12640*/  LOP3.LUT R0, R0, 0xff, RZ, 0xc0, !PT ;  /* 0x000000ff00007812 */ /* 0x000fe800078ec0ff */
[----:B------:R-:W-:Y:S02]  /*12650*/  PRMT R144, R0, 0x5410, R2 ;  /* 0x0000541000907816 */ /* 0x000fe40000000002 */
[----:B------:R-:W-:Y:S01]  /*12660*/  LOP3.LUT R2, R75, UR14, R176, 0x96, !PT ;  /* 0x0000000e4b027c12 */ /* 0x000fe2000f8e96b0 */
[----:B------:R-:W-:Y:S02]  /*12670*/  IMAD.MOV.U32 R176, RZ, RZ, R197 ;  /* 0x000000ffffb07224 */ /* 0x000fe400078e00c5 */
[----:B------:R-:W-:Y:S02]  /*12680*/  IMAD.MOV.U32 R197, RZ, RZ, R111 ;  /* 0x000000ffffc57224 */ /* 0x000fe400078e006f */
[----:B------:R-:W-:Y:S01]  /*12690*/  IMAD.WIDE.U32 R2, R2, -0x2daee0ad, RZ ;  /* 0xd2511f5302027825 */ /* 0x000fe200078e00ff */
[----:B------:R-:W4:Y:S03]  /*126a0*/  MUFU.EX2 R111, R97 ;  /* 0x00000061006f7308 */ /* 0x000f260000000800 */
[----:B------:R-:W-:Y:S01]  /*126b0*/  IMAD.MOV.U32 R182, RZ, RZ, R176 ;  /* 0x000000ffffb67224 */ /* 0x000fe200078e00b0 */
[----:B------:R-:W-:Y:S01]  /*126c0*/  LOP3.LUT R42, R41, UR9, R2, 0x96, !PT ;  /* 0x00000009292a7c12 */ /* 0x000fe2000f8e9602 */
[----:B------:R-:W-:Y:S01]  /*126d0*/  IMAD.MOV.U32 R176, RZ, RZ, R178 ;  /* 0x000000ffffb07224 */ /* 0x000fe200078e00b2 */
[----:B------:R-:W-:Y:S01]  /*126e0*/  LOP3.LUT R72, R3, UR11, R248, 0x96, !PT ;  /* 0x0000000b03487c12 */ /* 0x000fe2000f8e96f8 */
[----:B------:R-:W-:Y:S03]  /*126f0*/  IMAD.MOV.U32 R178, RZ, RZ, R189 ;  /* 0x000000ffffb27224 */ /* 0x000fe600078e00bd */
[----:B------:R-:W-:Y:S01]  /*12700*/  MUFU.EX2 R97, R112 ;  /* 0x0000007000617308 */ /* 0x000fe20000000800 */
[----:B------:R-:W-:Y:S04]  /*12710*/  IMAD.WIDE.U32 R42, R42, -0x326172a9, RZ ;  /* 0xcd9e8d572a2a7825 */ /* 0x000fe800078e00ff */
[----:B------:R-:W-:Y:S05]  /*12720*/  IMAD.WIDE.U32 R72, R72, -0x326172a9, RZ ;  /* 0xcd9e8d5748487825 */ /* 0x000fea00078e00ff */
[----:B------:R-:W3:Y:S01]  /*12730*/  MUFU.EX2 R112, R213 ;  /* 0x000000d500707308 */ /* 0x000ee20000000800 */
[----:B------:R-:W-:Y:S01]  /*12740*/  IMAD.MOV.U32 R189, RZ, RZ, R196 ;  /* 0x000000ffffbd7224 */ /* 0x000fe200078e00c4 */
[----:B------:R-:W-:Y:S01]  /*12750*/  LOP3.LUT R72, R43, UR8, R72, 0x96, !PT ;  /* 0x000000082b487c12 */ /* 0x000fe2000f8e9648 */
[----:B------:R-:W-:Y:S01]  /*12760*/  IMAD.MOV.U32 R196, RZ, RZ, R192 ;  /* 0x000000ffffc47224 */ /* 0x000fe200078e00c0 */
[----:B------:R-:W-:Y:S01]  /*12770*/  LOP3.LUT R3, R73, UR10, R224, 0x96, !PT ;  /* 0x0000000a49037c12 */ /* 0x000fe2000f8e96e0 */
[----:B------:R-:W-:Y:S02]  /*12780*/  IMAD.MOV.U32 R192, RZ, RZ, R190 ;  /* 0x000000ffffc07224 */ /* 0x000fe400078e00be */
[----:B------:R-:W-:Y:S04]  /*12790*/  IMAD.WIDE.U32 R72, R72, -0x2daee0ad, RZ ;  /* 0xd2511f5348487825 */ /* 0x000fe800078e00ff */
[----:B------:R-:W-:Y:S04]  /*127a0*/  IMAD.WIDE.U32 R2, R3, -0x2daee0ad, RZ ;  /* 0xd2511f5303027825 */ /* 0x000fe800078e00ff */
[----:B------:R-:W-:Y:S01]  /*127b0*/  IMAD.MOV.U32 R180, RZ, RZ, R182 ;  /* 0x000000ffffb47224 */ /* 0x000fe200078e00b6 */
[----:B------:R-:W-:Y:S01]  /*127c0*/  LOP3.LUT R2, R73, UR5, R2, 0x96, !PT ;  /* 0x0000000549027c12 */ /* 0x000fe2000f8e9602 */
[----:B------:R-:W-:Y:S01]  /*127d0*/  IMAD.MOV.U32 R190, RZ, RZ, R195 ;  /* 0x000000ffffbe7224 */ /* 0x000fe200078e00c3 */
[----:B------:R-:W-:Y:S01]  /*127e0*/  LOP3.LUT R40, R3, UR7, R40, 0x96, !PT ;  /* 0x0000000703287c12 */ /* 0x000fe2000f8e9628 */
[----:B------:R-:W-:Y:S02]  /*127f0*/  IMAD.MOV.U32 R182, RZ, RZ, R176 ;  /* 0x000000ffffb67224 */ /* 0x000fe400078e00b0 */
[----:B------:R-:W-:Y:S04]  /*12800*/  IMAD.WIDE.U32 R2, R2, -0x326172a9, RZ ;  /* 0xcd9e8d5702027825 */ /* 0x000fe800078e00ff */
[----:B------:R-:W-:Y:S01]  /*12810*/  IMAD.WIDE.U32 R40, R40, -0x326172a9, RZ ;  /* 0xcd9e8d5728287825 */ /* 0x000fe200078e00ff */
[C---:B------:R-:W-:Y:S03]  /*12820*/  LOP3.LUT R0, R2.reuse, 0xffff, RZ, 0xc0, !PT ;  /* 0x0000ffff02007812 */ /* 0x040fe600078ec0ff */
[----:B------:R-:W-:Y:S01]  /*12830*/  IMAD.MOV.U32 R195, RZ, RZ, R175 ;  /* 0x000000ffffc37224 */ /* 0x000fe200078e00af */
[----:B------:R-:W-:Y:S01]  /*12840*/  LOP3.LUT R73, R3, UR16, R40, 0x96, !PT ;  /* 0x0000001003497c12 */ /* 0x000fe2000f8e9628 */
[----:B------:R-:W-:Y:S01]  /*12850*/  IMAD.MOV.U32 R176, RZ, RZ, R178 ;  /* 0x000000ffffb07224 */ /* 0x000fe200078e00b2 */
[----:B------:R-:W-:Y:S01]  /*12860*/  SHF.R.U32.HI R3, RZ, 0x8, R0 ;  /* 0x00000008ff037819 */ /* 0x000fe20000011600 */
[----:B------:R-:W-:Y:S01]  /*12870*/  IMAD.MOV.U32 R224, RZ, RZ, R225 ;  /* 0x000000ffffe07224 */ /* 0x000fe200078e00e1 */
[----:B------:R-:W-:Y:S01]  /*12880*/  LOP3.LUT R0, R2, 0xff, RZ, 0xc0, !PT ;  /* 0x000000ff02007812 */ /* 0x000fe200078ec0ff */
[----:B------:R-:W-:Y:S01]  /*12890*/  IMAD.MOV.U32 R175, RZ, RZ, R122 ;  /* 0x000000ffffaf7224 */ /* 0x000fe200078e007a */
[----:B------:R-:W-:Y:S01]  /*128a0*/  LOP3.LUT R42, R41, UR6, R42, 0x96, !PT ;  /* 0x00000006292a7c12 */ /* 0x000fe2000f8e962a */
[----:B------:R-:W-:Y:S01]  /*128b0*/  IMAD.MOV.U32 R178, RZ, RZ, R189 ;  /* 0x000000ffffb27224 */ /* 0x000fe200078e00bd */
[----:B------:R-:W-:Y:S01]  /*128c0*/  PRMT R82, R0, 0x5410, R3 ;  /* 0x0000541000527816 */ /* 0x000fe20000000003 */
[----:B------:R-:W-:Y:S01]  /*128d0*/  IMAD.MOV.U32 R122, RZ, RZ, R126 ;  /* 0x000000ffff7a7224 */ /* 0x000fe200078e007e */
[----:B------:R-:W-:Y:S01]  /*128e0*/  SHF.R.U32.HI R0, RZ, 0x10, R2 ;  /* 0x00000010ff007819 */ /* 0x000fe20000011602 */
[----:B------:R-:W-:Y:S01]  /*128f0*/  IMAD.MOV.U32 R189, RZ, RZ, R196 ;  /* 0x000000ffffbd7224 */ /* 0x000fe200078e00c4 */
[----:B------:R-:W-:Y:S01]  /*12900*/  SHF.R.U32.HI R2, RZ, 0x18, R2 ;  /* 0x00000018ff027819 */ /* 0x000fe20000011602 */
[----:B------:R-:W-:Y:S01]  /*12910*/  IMAD.MOV.U32 R225, RZ, RZ, R180 ;  /* 0x000000ffffe17224 */ /* 0x000fe200078e00b4 */
[----:B------:R-:W-:Y:S01]  /*12920*/  LOP3.LUT R0, R0, 0xff, RZ, 0xc0, !PT ;  /* 0x000000ff00007812 */ /* 0x000fe200078ec0ff */
[----:B------:R-:W-:Y:S01]  /*12930*/  IMAD.MOV.U32 R196, RZ, RZ, R192 ;  /* 0x000000ffffc47224 */ /* 0x000fe200078e00c0 */
[----:B------:R-:W-:Y:S01]  /*12940*/  MOV R126, R107 ;  /* 0x0000006b007e7202 */ /* 0x000fe20000000f00 */
[----:B------:R-:W-:Y:S01]  /*12950*/  IMAD.MOV.U32 R180, RZ, RZ, R182 ;  /* 0x000000ffffb47224 */ /* 0x000fe200078e00b6 */
[----:B------:R-:W-:Y:S01]  /*12960*/  PRMT R75, R0, 0x5410, R2 ;  /* 0x00005410004b7816 */ /* 0x000fe20000000002 */
[----:B------:R-:W-:Y:S02]  /*12970*/  IMAD.WIDE.U32 R2, R42, -0x2daee0ad, RZ ;  /* 0xd2511f532a027825 */ /* 0x000fe400078e00ff */
[----:B------:R-:W1:Y:S02]  /*12980*/  LDSM.16.MT88.4 R40, [R205+0x4000] ;  /* 0x00400000cd28783b */ /* 0x000e640000004200 */
[----:B------:R-:W-:Y:S01]  /*12990*/  IMAD.MOV.U32 R107, RZ, RZ, R106 ;  /* 0x000000ffff6b7224 */ /* 0x000fe200078e006a */
[----:B------:R-:W-:Y:S01]  /*129a0*/  LOP3.LUT R72, R3, UR15, R72, 0x96, !PT ;  /* 0x0000000f03487c12 */ /* 0x000fe2000f8e9648 */
[----:B------:R-:W-:Y:S01]  /*129b0*/  IMAD.MOV.U32 R106, RZ, RZ, R125 ;  /* 0x000000ffff6a7224 */ /* 0x000fe200078e007d */
[C---:B------:R-:W-:Y:S01]  /*129c0*/  LOP3.LUT R0, R2.reuse, 0xffff, RZ, 0xc0, !PT ;  /* 0x0000ffff02007812 */ /* 0x040fe200078ec0ff */
[----:B------:R2:W-:Y:S01]  /*129d0*/  MUFU.EX2 R125, R223 ;  /* 0x000000df007d7308 */ /* 0x0005e20000000800 */
[----:B------:R-:W-:Y:S02]  /*129e0*/  IMAD.MOV.U32 R192, RZ, RZ, R195 ;  /* 0x000000ffffc07224 */ /* 0x000fe400078e00c3 */
[----:B------:R-:W-:Y:S01]  /*129f0*/  IMAD.MOV.U32 R195, RZ, RZ, R175 ;  /* 0x000000ffffc37224 */ /* 0x000fe200078e00af */
[----:B------:R-:W-:Y:S01]  /*12a00*/  SHF.R.U32.HI R3, RZ, 0x8, R0 ;  /* 0x00000008ff037819 */ /* 0x000fe20000011600 */
[----:B------:R-:W-:Y:S01]  /*12a10*/  IMAD.MOV.U32 R175, RZ, RZ, R122 ;  /* 0x000000ffffaf7224 */ /* 0x000fe200078e007a */
[----:B------:R-:W-:Y:S01]  /*12a20*/  LOP3.LUT R0, R2, 0xff, RZ, 0xc0, !PT ;  /* 0x000000ff02007812 */ /* 0x000fe200078ec0ff */
[----:B------:R-:W-:Y:S03]  /*12a30*/  IMAD.MOV.U32 R182, RZ, RZ, R176 ;  /* 0x000000ffffb67224 */ /* 0x000fe600078e00b0 */
[----:B------:R4:W-:Y:S01]  /*12a40*/  MUFU.EX2 R122, R216 ;  /* 0x000000d8007a7308 */ /* 0x0009e20000000800 */
[----:B------:R-:W-:Y:S01]  /*12a50*/  IMAD.MOV.U32 R176, RZ, RZ, R178 ;  /* 0x000000ffffb07224 */ /* 0x000fe200078e00b2 */
[----:B------:R-:W-:Y:S01]  /*12a60*/  PRMT R84, R0, 0x5410, R3 ;  /* 0x0000541000547816 */ /* 0x000fe20000000003 */
[----:B------:R-:W-:Y:S01]  /*12a70*/  IMAD.MOV.U32 R3, RZ, RZ, R224 ;  /* 0x000000ffff037224 */ /* 0x000fe200078e00e0 */
[--C-:B------:R-:W-:Y:S01]  /*12a80*/  SHF.R.U32.HI R0, RZ, 0x10, R2.reuse ;  /* 0x00000010ff007819 */ /* 0x100fe20000011602 */
[----:B------:R-:W-:Y:S01]  /*12a90*/  IMAD.MOV.U32 R178, RZ, RZ, R189 ;  /* 0x000000ffffb27224 */ /* 0x000fe200078e00bd */
[----:B------:R-:W-:Y:S01]  /*12aa0*/  SHF.R.U32.HI R2, RZ, 0x18, R2 ;  /* 0x00000018ff027819 */ /* 0x000fe20000011602 */
[----:B------:R-:W-:Y:S01]  /*12ab0*/  IMAD.MOV.U32 R224, RZ, RZ, R225 ;  /* 0x000000ffffe07224 */ /* 0x000fe200078e00e1 */
[----:B------:R-:W-:Y:S01]  /*12ac0*/  LOP3.LUT R0, R0, 0xff, RZ, 0xc0, !PT ;  /* 0x000000ff00007812 */ /* 0x000fe200078ec0ff */
[----:B--2---:R2:W5:Y:S01]  /*12ad0*/  LDL.LU R223, [R1+0xc4] ;  /* 0x0000c40001df7983 */ /* 0x0045620000300800 */
[----:B------:R-:W-:Y:S02]  /*12ae0*/  IMAD.MOV.U32 R189, RZ, RZ, R196 ;  /* 0x000000ffffbd7224 */ /* 0x000fe400078e00c4 */
[----:B------:R-:W-:Y:S01]  /*12af0*/  IMAD.MOV.U32 R196, RZ, RZ, R192 ;  /* 0x000000ffffc47224 */ /* 0x000fe200078e00c0 */
[----:B------:R-:W-:Y:S01]  /*12b00*/  PRMT R74, R0, 0x5410, R2 ;  /* 0x00005410004a7816 */ /* 0x000fe20000000002 */
[----:B------:R-:W-:Y:S02]  /*12b10*/  IMAD.MOV.U32 R0, RZ, RZ, R3 ;  /* 0x000000ffff007224 */ /* 0x000fe400078e0003 */
[----:B------:R-:W-:Y:S01]  /*12b20*/  IMAD.MOV.U32 R3, RZ, RZ, R224 ;  /* 0x000000ffff037224 */ /* 0x000fe200078e00e0 */
[----:B----4-:R2:W5:Y:S01]  /*12b30*/  LDL.LU R216, [R1+0xc0] ;  /* 0x0000c00001d87983 */ /* 0x0105620000300800 */
[----:B------:R-:W-:Y:S02]  /*12b40*/  IMAD.MOV.U32 R192, RZ, RZ, R195 ;  /* 0x000000ffffc07224 */ /* 0x000fe400078e00c3 */
[----:B------:R-:W-:Y:S02]  /*12b50*/  IMAD.MOV.U32 R195, RZ, RZ, R175 ;  /* 0x000000ffffc37224 */ /* 0x000fe400078e00af */
[----:B------:R-:W-:Y:S02]  /*12b60*/  IMAD.MOV.U32 R175, RZ, RZ, R126 ;  /* 0x000000ffffaf7224 */ /* 0x000fe400078e007e */
[----:B------:R4:W-:Y:S01]  /*12b70*/  MUFU.EX2 R126, R215 ;  /* 0x000000d7007e7308 */ /* 0x0009e20000000800 */
[----:B------:R-:W-:Y:S01]  /*12b80*/  IMAD.MOV.U32 R225, RZ, RZ, R180 ;  /* 0x000000ffffe17224 */ /* 0x000fe200078e00b4 */
[-C--:B-1----:R-:W-:Y:S05]  /*12b90*/  HMMA.16816.F32 R4, R36, R40.reuse, R4 ;  /* 0x000000282404723c */ /* 0x082fea0000001804 */
[----:B------:R-:W-:Y:S01]  /*12ba0*/  IMAD.MOV.U32 R180, RZ, RZ, R182 ;  /* 0x000000ffffb47224 */ /* 0x000fe200078e00b6 */
[C---:B------:R-:W-:Y:S05]  /*12bb0*/  HMMA.16816.F32 R8, R44.reuse, R40, R8 ;  /* 0x000000282c08723c */ /* 0x040fea0000001808 */
[----:B------:R-:W-:Y:S01]  /*12bc0*/  IMAD.MOV.U32 R182, RZ, RZ, R176 ;  /* 0x000000ffffb67224 */ /* 0x000fe200078e00b0 */
[-C--:B------:R-:W-:Y:S01]  /*12bd0*/  HMMA.16816.F32 R12, R44, R42.reuse, R12 ;  /* 0x0000002a2c0c723c */ /* 0x080fe2000000180c */
[----:B----4-:R2:W5:Y:S04]  /*12be0*/  LDL.LU R215, [R1+0xbc] ;  /* 0x0000bc0001d77983 */ /* 0x0105680000300800 */
[----:B------:R-:W-:Y:S01]  /*12bf0*/  IMAD.MOV.U32 R176, RZ, RZ, R178 ;  /* 0x000000ffffb07224 */ /* 0x000fe200078e00b2 */
[C---:B------:R-:W-:Y:S01]  /*12c00*/  HMMA.16816.F32 R16, R36.reuse, R42, R16 ;  /* 0x0000002a2410723c */ /* 0x040fe20000001810 */
[----:B------:R-:W1:Y:S04]  /*12c10*/  LDSM.16.MT88.4 R40, [R206+0x4000] ;  /* 0x00400000ce28783b */ /* 0x000e680000004200 */
[----:B------:R-:W-:Y:S02]  /*12c20*/  IMAD.MOV.U32 R178, RZ, RZ, R189 ;  /* 0x000000ffffb27224 */ /* 0x000fe400078e00bd */
[----:B------:R-:W-:Y:S02]  /*12c30*/  IMAD.MOV.U32 R189, RZ, RZ, R196 ;  /* 0x000000ffffbd7224 */ /* 0x000fe400078e00c4 */
[----:B------:R2:W5:Y:S02]  /*12c40*/  LDL.LU R214, [R1+0xb8] ;  /* 0x0000b80001d67983 */ /* 0x0005640000300800 */
[----:B------:R-:W-:Y:S02]  /*12c50*/  IMAD.MOV.U32 R196, RZ, RZ, R192 ;  /* 0x000000ffffc47224 */ /* 0x000fe400078e00c0 */
[----:B------:R2:W5:Y:S01]  /*12c60*/  LDL.LU R213, [R1+0xb4] ;  /* 0x0000b40001d57983 */ /* 0x0005620000300800 */
        /* <DEDUP_REMOVED lines=11> */
[----:B------:R4:W-:Y:S01]  /*12d20*/  MUFU.EX2 R106, R212 ;  /* 0x000000d4006a7308 */ /* 0x0009e20000000800 */
[----:B------:R-:W-:Y:S02]  /*12d30*/  IMAD.MOV.U32 R189, RZ, RZ, R192 ;  /* 0x000000ffffbd7224 */ /* 0x000fe400078e00c0 */
[----:B------:R-:W-:Y:S01]  /*12d40*/  IMAD.MOV.U32 R192, RZ, RZ, R175 ;  /* 0x000000ffffc07224 */ /* 0x000fe200078e00af */
[-C--:B-1----:R-:W-:Y:S03]  /*12d50*/  HMMA.16816.F32 R20, R36, R40.reuse, R20 ;  /* 0x000000282414723c */ /* 0x082fe60000001814 */
[----:B------:R-:W-:Y:S02]  /*12d60*/  IMAD.MOV.U32 R196, RZ, RZ, R195 ;  /* 0x000000ffffc47224 */ /* 0x000fe400078e00c3 */
[----:B------:R-:W-:Y:S01]  /*12d70*/  IMAD.MOV.U32 R195, RZ, RZ, R110 ;  /* 0x000000ffffc37224 */ /* 0x000fe200078e006e */
[C---:B------:R-:W-:Y:S01]  /*12d80*/  HMMA.16816.F32 R24, R44.reuse, R40, R24 ;  /* 0x000000282c18723c */ /* 0x040fe20000001818 */
[----:B------:R-:W-:Y:S04]  /*12d90*/  MUFU.EX2 R110, R119 ;  /* 0x00000077006e7308 */ /* 0x000fe80000000800 */
[----:B------:R-:W-:Y:S01]  /*12da0*/  IMAD.MOV.U32 R175, RZ, RZ, R107 ;  /* 0x000000ffffaf7224 */ /* 0x000fe200078e006b */
[-C--:B------:R-:W-:Y:S01]  /*12db0*/  HMMA.16816.F32 R28, R44, R42.reuse, R28 ;  /* 0x0000002a2c1c723c */ /* 0x080fe2000000181c */
[----:B----4-:R2:W5:Y:S04]  /*12dc0*/  LDL.LU R212, [R1+0xb0] ;  /* 0x0000b00001d47983 */ /* 0x0105680000300800 */
[----:B------:R-:W-:Y:S01]  /*12dd0*/  MUFU.EX2 R107, R129 ;  /* 0x00000081006b7308 */ /* 0x000fe20000000800 */
[----:B------:R2:W5:Y:S01]  /*12de0*/  LDL.LU R211, [R1+0xac] ;  /* 0x0000ac0001d37983 */ /* 0x0005620000300800 */
[----:B------:R-:W-:Y:S03]  /*12df0*/  HMMA.16816.F32 R32, R36, R42, R32 ;  /* 0x0000002a2420723c */ /* 0x000fe60000001820 */
[----:B------:R-:W1:Y:S01]  /*12e00*/  LDSM.16.MT88.4 R36, [R205+0x4400] ;  /* 0x00440000cd24783b */ /* 0x000e620000004200 */
[----:B------:R-:W-:Y:S01]  /*12e10*/  IMAD.MOV.U32 R41, RZ, RZ, R0 ;  /* 0x000000ffff297224 */ /* 0x000fe200078e0000 */
[--C-:B------:R-:W-:Y:S01]  /*12e20*/  HSET2.LE.AND R45, R87, R77.reuse, PT ;  /* 0x0000004d572d7233 */ /* 0x100fe20003803000 */
[----:B------:R-:W-:Y:S01]  /*12e30*/  IMAD.MOV.U32 R0, RZ, RZ, R2 ;  /* 0x000000ffff007224 */ /* 0x000fe200078e0002 */
[----:B------:R-:W-:Y:S01]  /*12e40*/  F2FP.F16.F32.PACK_AB R44, R93, R89 ;  /* 0x000000595d2c723e */ /* 0x000fe200000000ff */
[----:B------:R-:W-:Y:S03]  /*12e50*/  MUFU.EX2 R87, R196 ;  /* 0x000000c400577308 */ /* 0x000fe60000000800 */
[----:B------:R-:W-:Y:S02]  /*12e60*/  IMAD.MOV.U32 R40, RZ, RZ, R0 ;  /* 0x000000ffff287224 */ /* 0x000fe400078e0000 */
[----:B------:R-:W-:Y:S02]  /*12e70*/  IMAD.MOV.U32 R47, RZ, RZ, R41 ;  /* 0x000000ffff2f7224 */ /* 0x000fe400078e0029 */
[----:B------:R-:W-:Y:S02]  /*12e80*/  IMAD.MOV.U32 R2, RZ, RZ, R225 ;  /* 0x000000ffff027224 */ /* 0x000fe400078e00e1 */
[----:B------:R-:W-:Y:S02]  /*12e90*/  IMAD.MOV.U32 R225, RZ, RZ, R180 ;  /* 0x000000ffffe17224 */ /* 0x000fe400078e00b4 */
[----:B------:R-:W-:Y:S02]  /*12ea0*/  IMAD.MOV.U32 R41, RZ, RZ, R2 ;  /* 0x000000ffff297224 */ /* 0x000fe400078e0002 */
[----:B------:R-:W-:Y:S02]  /*12eb0*/  IMAD.MOV.U32 R0, RZ, RZ, R225 ;  /* 0x000000ffff007224 */ /* 0x000fe400078e00e1 */
[----:B------:R-:W-:Y:S02]  /*12ec0*/  IMAD.MOV.U32 R180, RZ, RZ, R176 ;  /* 0x000000ffffb47224 */ /* 0x000fe400078e00b0 */
[----:B------:R4:W2:Y:S01]  /*12ed0*/  MUFU.EX2 R176, R210 ;  /* 0x000000d200b07308 */ /* 0x0008a20000000800 */
        /* <DEDUP_REMOVED lines=9> */
[----:B------:R-:W-:Y:S01]  /*12f70*/  MUFU.EX2 R127, R130 ;  /* 0x00000082007f7308 */ /* 0x000fe20000000800 */
[----:B----4-:R4:W5:Y:S01]  /*12f80*/  LDL.LU R210, [R1+0xa8] ;  /* 0x0000a80001d27983 */ /* 0x0109620000300800 */
[-C--:B-1----:R-:W-:Y:S05]  /*12f90*/  HMMA.16816.F32 R4, R48, R36.reuse, R4 ;  /* 0x000000243004723c */ /* 0x082fea0000001804 */
[----:B------:R-:W-:Y:S01]  /*12fa0*/  IMAD.MOV.U32 R2, RZ, RZ, R177 ;  /* 0x000000ffff027224 */ /* 0x000fe200078e00b1 */
[C---:B------:R-:W-:Y:S02]  /*12fb0*/  HMMA.16816.F32 R8, R52.reuse, R36, R8 ;  /* 0x000000243408723c */ /* 0x040fe40000001808 */
[----:B------:R1:W-:Y:S03]  /*12fc0*/  MUFU.EX2 R177, R209 ;  /* 0x000000d100b17308 */ /* 0x0003e60000000800 */
[--C-:B---3--:R-:W-:Y:S01]  /*12fd0*/  HSET2.LE.AND R46, R88, R77.reuse, PT ;  /* 0x0000004d582e7233 */ /* 0x108fe20003803000 */
[-C--:B------:R-:W-:Y:S06]  /*12fe0*/  HMMA.16816.F32 R12, R52, R38.reuse, R12 ;  /* 0x00000026340c723c */ /* 0x080fec000000180c */
[----:B------:R-:W-:Y:S01]  /*12ff0*/  MUFU.EX2 R130, R120 ;  /* 0x0000007800827308 */ /* 0x000fe20000000800 */
[----:B------:R-:W-:Y:S01]  /*13000*/  IMAD.MOV.U32 R189, RZ, RZ, R123 ;  /* 0x000000ffffbd7224 */ /* 0x000fe200078e007b */
[C---:B------:R-:W-:Y:S01]  /*13010*/  HMMA.16816.F32 R16, R48.reuse, R38, R16 ;  /* 0x000000263010723c */ /* 0x040fe20000001810 */
[----:B------:R-:W3:Y:S07]  /*13020*/  LDSM.16.MT88.4 R36, [R206+0x4400] ;  /* 0x00440000ce24783b */ /* 0x000eee0000004200 */
[----:B------:R-:W-:Y:S01]  /*13030*/  MUFU.EX2 R120, R225 ;  /* 0x000000e100787308 */ /* 0x000fe20000000800 */
[----:B-1----:R4:W5:Y:S09]  /*13040*/  LDL.LU R209, [R1+0xa4] ;  /* 0x0000a40001d17983 */ /* 0x0029720000300800 */
[----:B------:R-:W-:Y:S10]  /*13050*/  MUFU.EX2 R123, R131 ;  /* 0x00000083007b7308 */ /* 0x000ff40000000800 */
[----:B------:R1:W4:Y:S10]  /*13060*/  MUFU.EX2 R131, R47 ;  /* 0x0000002f00837308 */ /* 0x0003340000000800 */
[----:B------:R-:W-:Y:S01]  /*13070*/  MUFU.EX2 R88, R189 ;  /* 0x000000bd00587308 */ /* 0x000fe20000000800 */
[--C-:B-1----:R-:W-:Y:S09]  /*13080*/  HSET2.LE.AND R47, R86, R77.reuse, PT ;  /* 0x0000004d562f7233 */ /* 0x102ff20003803000 */
[----:B------:R-:W-:Y:S01]  /*13090*/  MUFU.EX2 R86, R187 ;  /* 0x000000bb00567308 */ /* 0x000fe20000000800 */
[-C--:B---3--:R-:W-:Y:S06]  /*130a0*/  HMMA.16816.F32 R20, R48, R36.reuse, R20 ;  /* 0x000000243014723c */ /* 0x088fec0000001814 */
[C---:B------:R-:W-:Y:S06]  /*130b0*/  HMMA.16816.F32 R24, R52.reuse, R36, R24 ;  /* 0x000000243418723c */ /* 0x040fec0000001818 */
[-C--:B------:R-:W-:Y:S06]  /*130c0*/  HMMA.16816.F32 R28, R52, R38.reuse, R28 ;  /* 0x00000026341c723c */ /* 0x080fec000000181c */
[----:B------:R-:W-:Y:S01]  /*130d0*/  HMMA.16816.F32 R32, R48, R38, R32 ;  /* 0x000000263020723c */ /* 0x000fe20000001820 */
[----:B------:R-:W1:Y:S04]  /*130e0*/  LDSM.16.MT88.4 R36, [R205+0x4800] ;  /* 0x00480000cd24783b */ /* 0x000e680000004200 */
[----:B------:R-:W-:Y:S02]  /*130f0*/  IMAD.MOV.U32 R52, RZ, RZ, R40 ;  /* 0x000000ffff347224 */ /* 0x000fe400078e0028 */
[----:B------:R-:W-:Y:S01]  /*13100*/  IMAD.MOV.U32 R53, RZ, RZ, R41 ;  /* 0x000000ffff357224 */ /* 0x000fe200078e0029 */
[--C-:B------:R-:W-:Y:S01]  /*13110*/  HSET2.LE.AND R50, R76, R77.reuse, PT ;  /* 0x0000004d4c327233 */ /* 0x100fe20003803000 */
[----:B------:R-:W-:Y:S02]  /*13120*/  LDSM.16.MT88.4 R40, [R206+0x4c00] ;  /* 0x004c0000ce28783b */ /* 0x000fe40000004200 */
[----:B------:R3:W-:Y:S01]  /*13130*/  MUFU.EX2 R119, R53 ;  /* 0x0000003500777308 */ /* 0x0007e20000000800 */
[--C-:B------:R-:W-:Y:S01]  /*13140*/  HSET2.LE.AND R51, R78, R77.reuse, PT ;  /* 0x0000004d4e337233 */ /* 0x100fe20003803000 */
[----:B------:R-:W-:Y:S01]  /*13150*/  IMAD.MOV.U32 R55, RZ, RZ, R0 ;  /* 0x000000ffff377224 */ /* 0x000fe200078e0000 */
[----:B------:R-:W-:Y:S01]  /*13160*/  F2FP.F16.F32.PACK_AB R0, R108, R98 ;  /* 0x000000626c00723e */ /* 0x000fe200000000ff */
[----:B------:R-:W-:Y:S01]  /*13170*/  IMAD.MOV.U32 R54, RZ, RZ, R2 ;  /* 0x000000ffff367224 */ /* 0x000fe200078e0002 */
[----:B------:R-:W-:Y:S02]  /*13180*/  F2FP.F16.F32.PACK_AB R2, R109, R102 ;  /* 0x000000666d02723e */ /* 0x000fe400000000ff */
[----:B------:R-:W-:Y:S02]  /*13190*/  LOP3.LUT R46, R46, R0, RZ, 0xc0, !PT ;  /* 0x000000002e2e7212 */ /* 0x000fe400078ec0ff */
[----:B------:R-:W-:Y:S02]  /*131a0*/  LOP3.LUT R47, R47, R2, RZ, 0xc0, !PT ;  /* 0x000000022f2f7212 */ /* 0x000fe400078ec0ff */
[----:B------:R-:W-:Y:S02]  /*131b0*/  LOP3.LUT R2, R73, 0xff, RZ, 0xc0, !PT ;  /* 0x000000ff49027812 */ /* 0x000fe400078ec0ff */
[----:B------:R-:W-:Y:S02]  /*131c0*/  F2FP.F16.F32.PACK_AB R0, R95, R90 ;  /* 0x0000005a5f00723e */ /* 0x000fe400000000ff */
[--C-:B------:R-:W-:Y:S02]  /*131d0*/  HSET2.LE.AND R48, R79, R77.reuse, PT ;  /* 0x0000004d4f307233 */ /* 0x100fe40003803000 */
[--C-:B---3--:R-:W-:Y:S02]  /*131e0*/  HSET2.LE.AND R53, R153, R77.reuse, PT ;  /* 0x0000004d99357233 */ /* 0x108fe40003803000 */
[----:B------:R-:W-:Y:S02]  /*131f0*/  LOP3.LUT R45, R45, R0, RZ, 0xc0, !PT ;  /* 0x000000002d2d7212 */ /* 0x000fe400078ec0ff */
[----:B------:R-:W-:Y:S02]  /*13200*/  LOP3.LUT R0, R73, 0xffff, RZ, 0xc0, !PT ;  /* 0x0000ffff49007812 */ /* 0x000fe400078ec0ff */
[--C-:B------:R-:W-:Y:S02]  /*13210*/  HSET2.LE.AND R49, R81, R77.reuse, PT ;  /* 0x0000004d51317233 */ /* 0x100fe40003803000 */
[----:B------:R-:W-:Y:S02]  /*13220*/  SHF.R.U32.HI R0, RZ, 0x8, R0 ;  /* 0x00000008ff007819 */ /* 0x000fe40000011600 */
[--C-:B------:R-:W-:Y:S02]  /*13230*/  HSET2.LE.AND R79, R74, R77.reuse, PT ;  /* 0x0000004d4a4f7233 */ /* 0x100fe40003803000 */
[--C-:B------:R-:W-:Y:S01]  /*13240*/  HSET2.LE.AND R78, R84, R77.reuse, PT ;  /* 0x0000004d544e7233 */ /* 0x100fe20003803000 */
[-C--:B-1----:R-:W-:Y:S01]  /*13250*/  HMMA.16816.F32 R4, R56, R36.reuse, R4 ;  /* 0x000000243804723c */ /* 0x082fe20000001804 */
[----:B------:R-:W-:Y:S04]  /*13260*/  MUFU.EX2 R84, R190 ;  /* 0x000000be00547308 */ /* 0x000fe80000000800 */
[--C-:B------:R-:W-:Y:S01]  /*13270*/  HSET2.LE.AND R74, R149, R77.reuse, PT ;  /* 0x0000004d954a7233 */ /* 0x100fe20003803000 */
[C---:B------:R-:W-:Y:S06]  /*13280*/  HMMA.16816.F32 R8, R60.reuse, R36, R8 ;  /* 0x000000243c08723c */ /* 0x040fec0000001808 */
[-C--:B------:R-:W-:Y:S06]  /*13290*/  HMMA.16816.F32 R12, R60, R38.reuse, R12 ;  /* 0x000000263c0c723c */ /* 0x080fec000000180c */
[C---:B------:R-:W-:Y:S01]  /*132a0*/  HMMA.16816.F32 R16, R56.reuse, R38, R16 ;  /* 0x000000263810723c */ /* 0x040fe20000001810 */
[----:B------:R-:W1:Y:S05]  /*132b0*/  LDSM.16.MT88.4 R36, [R206+0x4800] ;  /* 0x00480000ce24783b */ /* 0x000e6a0000004200 */
[-C--:B-1----:R-:W-:Y:S06]  /*132c0*/  HMMA.16816.F32 R20, R56, R36.reuse, R20 ;  /* 0x000000243814723c */ /* 0x082fec0000001814 */
[C---:B------:R-:W-:Y:S06]  /*132d0*/  HMMA.16816.F32 R24, R60.reuse, R36, R24 ;  /* 0x000000243c18723c */ /* 0x040fec0000001818 */
[-C--:B------:R-:W-:Y:S06]  /*132e0*/  HMMA.16816.F32 R28, R60, R38.reuse, R28 ;  /* 0x000000263c1c723c */ /* 0x080fec000000181c */
[----:B------:R-:W-:Y:S01]  /*132f0*/  HMMA.16816.F32 R32, R56, R38, R32 ;  /* 0x000000263820723c */ /* 0x000fe20000001820 */
[----:B------:R-:W1:Y:S04]  /*13300*/  LDSM.16.MT88.4 R36, [R205+0x4c00] ;  /* 0x004c0000cd24783b */ /* 0x000e680000004200 */
[--C-:B------:R-:W-:Y:S02]  /*13310*/  HSET2.LE.AND R61, R83, R77.reuse, PT ;  /* 0x0000004d533d7233 */ /* 0x100fe40003803000 */
[----:B------:R-:W-:Y:S01]  /*13320*/  FADD.FTZ R59, R52, R114 ;  /* 0x00000072343b7221 */ /* 0x000fe20000010000 */
[----:B------:R-:W-:Y:S01]  /*13330*/  FADD.FTZ R58, R3, R99 ;  /* 0x00000063033a7221 */ /* 0x000fe20000010000 */
[----:B------:R3:W-:Y:S02]  /*13340*/  MUFU.EX2 R114, R54 ;  /* 0x0000003600727308 */ /* 0x0007e40000000800 */
[----:B------:R-:W-:Y:S01]  /*13350*/  FADD.FTZ R57, R185, R132 ;  /* 0x00000084b9397221 */ /* 0x000fe20000010000 */
[----:B------:R-:W-:Y:S01]  /*13360*/  FADD.FTZ R58, R184, R58 ;  /* 0x0000003ab83a7221 */ /* 0x000fe20000010000 */
[----:B------:R-:W-:Y:S01]  /*13370*/  FADD.FTZ R56, R183, R100 ;  /* 0x00000064b7387221 */ /* 0x000fe20000010000 */
[----:B------:R-:W-:Y:S01]  /*13380*/  PRMT R63, R2, 0x5410, R0 ;  /* 0x00005410023f7816 */ /* 0x000fe20000000000 */
[----:B------:R-:W-:Y:S01]  /*13390*/  FADD.FTZ R57, R236, R57 ;  /* 0x00000039ec397221 */ /* 0x000fe20000010000 */
[----:B------:R-:W-:Y:S01]  /*133a0*/  FADD.FTZ R83, R197, R58 ;  /* 0x0000003ac5537221 */ /* 0x000fe20000010000 */
[----:B------:R-:W-:Y:S01]  /*133b0*/  FADD.FTZ R56, R230, R56 ;  /* 0x00000038e6387221 */ /* 0x000fe20000010000 */
[----:B------:R-:W-:Y:S01]  /*133c0*/  SHF.R.U32.HI R0, RZ, 0x10, R73 ;  /* 0x00000010ff007819 */ /* 0x000fe20000011649 */
[----:B------:R4:W-:Y:S01]  /*133d0*/  MUFU.EX2 R100, R55 ;  /* 0x0000003700647308 */ /* 0x0009e20000000800 */
[--C-:B------:R-:W-:Y:S01]  /*133e0*/  HSET2.LE.AND R3, R80, R77.reuse, PT ;  /* 0x0000004d50037233 */ /* 0x100fe20003803000 */
[----:B------:R-:W-:Y:S01]  /*133f0*/  FADD.FTZ R83, R191, R83 ;  /* 0x00000053bf537221 */ /* 0x000fe20000010000 */
[--C-:B------:R-:W-:Y:S02]  /*13400*/  HSET2.LE.AND R52, R101, R77.reuse, PT ;  /* 0x0000004d65347233 */ /* 0x100fe40003803000 */
[--C-:B------:R-:W-:Y:S02]  /*13410*/  HSET2.LE.AND R60, R85, R77.reuse, PT ;  /* 0x0000004d553c7233 */ /* 0x100fe40003803000 */
[----:B------:R-:W-:Y:S03]  /*13420*/  LOP3.LUT R44, R3, R44, RZ, 0xc0, !PT ;  /* 0x0000002c032c7212 */ /* 0x000fe600078ec0ff */
[----:B------:R-:W-:Y:S01]  /*13430*/  MUFU.EX2 R85, R192 ;  /* 0x000000c000557308 */ /* 0x000fe20000000800 */
[----:B------:R-:W-:Y:S02]  /*13440*/  SHF.R.U32.HI R3, RZ, 0x18, R73 ;  /* 0x00000018ff037819 */ /* 0x000fe40000011649 */
[--C-:B------:R-:W-:Y:S02]  /*13450*/  HSET2.LE.AND R73, R152, R77.reuse, PT ;  /* 0x0000004d98497233 */ /* 0x100fe40003803000 */
[--C-:B---3--:R-:W-:Y:S02]  /*13460*/  HSET2.LE.AND R54, R150, R77.reuse, PT ;  /* 0x0000004d96367233 */ /* 0x108fe40003803000 */
[----:B------:R-:W-:Y:S03]  /*13470*/  LOP3.LUT R2, R0, 0xff, RZ, 0xc0, !PT ;  /* 0x000000ff00027812 */ /* 0x000fe600078ec0ff */
[----:B------:R-:W-:Y:S01]  /*13480*/  MUFU.EX2 R101, R182 ;  /* 0x000000b600657308 */ /* 0x000fe20000000800 */
[----:B------:R-:W-:Y:S02]  /*13490*/  F2FP.F16.F32.PACK_AB R0, R111, R103 ;  /* 0x000000676f00723e */ /* 0x000fe400000000ff */
[----:B------:R-:W-:Y:S02]  /*134a0*/  PRMT R62, R2, 0x5410, R3 ;  /* 0x00005410023e7816 */ /* 0x000fe40000000003 */
[----:B------:R-:W-:Y:S01]  /*134b0*/  LOP3.LUT R50, R50, R0, RZ, 0xc0, !PT ;  /* 0x0000000032327212 */ /* 0x000fe200078ec0ff */
[-C--:B-1----:R-:W-:Y:S04]  /*134c0*/  HMMA.16816.F32 R4, R64, R36.reuse, R4 ;  /* 0x000000244004723c */ /* 0x082fe80000001804 */
[----:B------:R-:W1:Y:S01]  /*134d0*/  MUFU.EX2 R132, R247 ;  /* 0x000000f700847308 */ /* 0x000e620000000800 */
[C---:B------:R-:W-:Y:S01]  /*134e0*/  LOP3.LUT R0, R72.reuse, 0xffff, RZ, 0xc0, !PT ;  /* 0x0000ffff48007812 */ /* 0x040fe200078ec0ff */
[C---:B------:R-:W-:Y:S08]  /*134f0*/  HMMA.16816.F32 R8, R68.reuse, R36, R8 ;  /* 0x000000244408723c */ /* 0x040ff00000001808 */
[----:B------:R-:W3:Y:S03]  /*13500*/  MUFU.EX2 R99, R224 ;  /* 0x000000e000637308 */ /* 0x000ee60000000800 */
[----:B------:R-:W-:Y:S01]  /*13510*/  SHF.R.U32.HI R3, RZ, 0x8, R0 ;  /* 0x00000008ff037819 */ /* 0x000fe20000011600 */
[-C--:B------:R-:W-:Y:S03]  /*13520*/  HMMA.16816.F32 R12, R68, R38.reuse, R12 ;  /* 0x00000026440c723c */ /* 0x080fe6000000180c */
[----:B------:R-:W-:Y:S03]  /*13530*/  LOP3.LUT R36, R72, 0xff, RZ, 0xc0, !PT ;  /* 0x000000ff48247812 */ /* 0x000fe600078ec0ff */
[C---:B------:R-:W-:Y:S05]  /*13540*/  HMMA.16816.F32 R16, R64.reuse, R38, R16 ;  /* 0x000000264010723c */ /* 0x040fea0000001810 */
[----:B------:R-:W-:Y:S01]  /*13550*/  PRMT R76, R36, 0x5410, R3 ;  /* 0x00005410244c7816 */ /* 0x000fe20000000003 */
[-C--:B------:R-:W-:Y:S01]  /*13560*/  HMMA.16816.F32 R20, R64, R40.reuse, R20 ;  /* 0x000000284014723c */ /* 0x080fe20000001814 */
[----:B------:R-:W4:Y:S04]  /*13570*/  LDSM.16.MT88.4 R36, [R205+0x5000] ;  /* 0x00500000cd24783b */ /* 0x000f280000004200 */
[----:B------:R-:W-:Y:S01]  /*13580*/  F2FP.F16.F32.PACK_AB R0, R113, R105 ;  /* 0x000000697100723e */ /* 0x000fe200000000ff */
[C---:B------:R-:W-:Y:S05]  /*13590*/  HMMA.16816.F32 R24, R68.reuse, R40, R24 ;  /* 0x000000284418723c */ /* 0x040fea0000001818 */
[----:B------:R-:W-:Y:S01]  /*135a0*/  LOP3.LUT R51, R51, R0, RZ, 0xc0, !PT ;  /* 0x0000000033337212 */ /* 0x000fe200078ec0ff */
[-C--:B------:R-:W-:Y:S05]  /*135b0*/  HMMA.16816.F32 R28, R68, R42.reuse, R28 ;  /* 0x0000002a441c723c */ /* 0x080fea000000181c */
[----:B------:R-:W-:Y:S01]  /*135c0*/  F2FP.F16.F32.PACK_AB R40, R112, R104 ;  /* 0x000000687028723e */ /* 0x000fe200000000ff */
[----:B------:R-:W-:Y:S05]  /*135d0*/  HMMA.16816.F32 R32, R64, R42, R32 ;  /* 0x0000002a4020723c */ /* 0x000fea0000001820 */
[----:B------:R-:W-:Y:S02]  /*135e0*/  LOP3.LUT R52, R52, R40, RZ, 0xc0, !PT ;  /* 0x0000002834347212 */ /* 0x000fe400078ec0ff */
[--C-:B------:R-:W-:Y:S01]  /*135f0*/  HSET2.LE.AND R66, R96, R77.reuse, PT ;  /* 0x0000004d60427233 */ /* 0x100fe20003803000 */
[----:B------:R-:W-:Y:S01]  /*13600*/  FADD.FTZ R64, R186, R59 ;  /* 0x0000003bba407221 */ /* 0x000fe20000010000 */
[----:B------:R-:W-:Y:S02]  /*13610*/  MUFU.EX2 R96, R178 ;  /* 0x000000b200607308 */ /* 0x000fe40000000800 */
[----:B--2---:R-:W-:Y:S01]  /*13620*/  F2FP.F16.F32.PACK_AB R40, R176, R143 ;  /* 0x0000008fb028723e */ /* 0x004fe200000000ff */
[----:B------:R-:W-:Y:S01]  /*13630*/  FADD.FTZ R67, R240, R57 ;  /* 0x00000039f0437221 */ /* 0x000fe20000010000 */
[----:B------:R-:W-:Y:S01]  /*13640*/  F2FP.F16.F32.PACK_AB R2, R97, R91 ;  /* 0x0000005b6102723e */ /* 0x000fe200000000ff */
[----:B------:R-:W-:Y:S01]  /*13650*/  FADD.FTZ R65, R238, R56 ;  /* 0x00000038ee417221 */ /* 0x000fe20000010000 */
[----:B------:R-:W-:Y:S01]  /*13660*/  LOP3.LUT R66, R66, R40, RZ, 0xc0, !PT ;  /* 0x0000002842427212 */ /* 0x000fe200078ec0ff */
[----:B------:R-:W-:Y:S01]  /*13670*/  LDSM.16.MT88.4 R56, [R205+0x5400] ;  /* 0x00540000cd38783b */ /* 0x000fe20000004200 */
[--C-:B------:R-:W-:Y:S01]  /*13680*/  SHF.R.U32.HI R0, RZ, 0x10, R72.reuse ;  /* 0x00000010ff007819 */ /* 0x100fe20000011648 */
[----:B------:R-:W-:Y:S01]  /*13690*/  FADD.FTZ R81, R198, R65 ;  /* 0x00000041c6517221 */ /* 0x000fe20000010000 */
[----:B------:R-:W-:Y:S02]  /*136a0*/  LOP3.LUT R48, R48, R2, RZ, 0xc0, !PT ;  /* 0x0000000230307212 */ /* 0x000fe400078ec0ff */
[----:B------:R-:W-:Y:S01]  /*136b0*/  SHF.R.U32.HI R2, RZ, 0x18, R72 ;  /* 0x00000018ff027819 */ /* 0x000fe20000011648 */
[-C--:B----4-:R-:W-:Y:S02]  /*136c0*/  HMMA.16816.F32 R4, R44, R36.reuse, R4 ;  /* 0x000000242c04723c */ /* 0x090fe40000001804 */
[----:B------:R-:W2:Y:S03]  /*136d0*/  LDSM.16.MT88.4 R40, [R206+0x5000] ;  /* 0x00500000ce28783b */ /* 0x000ea60000004200 */
[----:B------:R-:W-:Y:S02]  /*136e0*/  LOP3.LUT R0, R0, 0xff, RZ, 0xc0, !PT ;  /* 0x000000ff00007812 */ /* 0x000fe400078ec0ff */
[--C-:B------:R-:W-:Y:S04]  /*136f0*/  HSET2.LE.AND R71, R62, R77.reuse, PT ;  /* 0x0000004d3e477233 */ /* 0x100fe80003803000 */
[----:B------:R-:W-:Y:S02]  /*13700*/  PRMT R80, R0, 0x5410, R2 ;  /* 0x0000541000507816 */ /* 0x000fe40000000002 */
[----:B------:R-:W-:Y:S02]  /*13710*/  F2FP.F16.F32.PACK_AB R0, R94, R92 ;  /* 0x0000005c5e00723e */ /* 0x000fe400000000ff */
[--C-:B------:R-:W-:Y:S02]  /*13720*/  HSET2.LE.AND R62, R145, R77.reuse, PT ;  /* 0x0000004d913e7233 */ /* 0x100fe40003803000 */
[----:B------:R-:W-:Y:S02]  /*13730*/  LOP3.LUT R49, R49, R0, RZ, 0xc0, !PT ;  /* 0x0000000031317212 */ /* 0x000fe400078ec0ff */
[--C-:B------:R-:W-:Y:S02]  /*13740*/  HSET2.LE.AND R72, R154, R77.reuse, PT ;  /* 0x0000004d9a487233 */ /* 0x100fe40003803000 */
[----:B------:R-:W-:Y:S02]  /*13750*/  F2FP.F16.F32.PACK_AB R65, R141, R131 ;  /* 0x000000838d41723e */ /* 0x000fe400000000ff */
[----:B------:R-:W-:Y:S01]  /*13760*/  F2FP.F16.F32.PACK_AB R0, R115, R106 ;  /* 0x0000006a7300723e */ /* 0x000fe200000000ff */
[C---:B------:R-:W-:Y:S04]  /*13770*/  HMMA.16816.F32 R8, R48.reuse, R36, R8 ;  /* 0x000000243008723c */ /* 0x040fe80000001808 */
[----:B------:R-:W-:Y:S02]  /*13780*/  LOP3.LUT R53, R53, R0, RZ, 0xc0, !PT ;  /* 0x0000000035357212 */ /* 0x000fe400078ec0ff */
[-C--:B------:R-:W-:Y:S05]  /*13790*/  HMMA.16816.F32 R12, R48, R38.reuse, R12 ;  /* 0x00000026300c723c */ /* 0x080fea000000180c */
[--C-:B------:R-:W-:Y:S01]  /*137a0*/  HSET2.LE.AND R36, R147, R77.reuse, PT ;  /* 0x0000004d93247233 */ /* 0x100fe20003803000 */
[C---:B------:R-:W-:Y:S05]  /*137b0*/  HMMA.16816.F32 R16, R44.reuse, R38, R16 ;  /* 0x000000262c10723c */ /* 0x040fea0000001810 */
[----:B------:R-:W-:Y:S01]  /*137c0*/  F2FP.F16.F32.PACK_AB R0, R127, R123 ;  /* 0x0000007b7f00723e */ /* 0x000fe200000000ff */
[-C--:B--2---:R-:W-:Y:S05]  /*137d0*/  HMMA.16816.F32 R20, R44, R40.reuse, R20 ;  /* 0x000000282c14723c */ /* 0x084fea0000001814 */
[----:B------:R-:W-:Y:S01]  /*137e0*/  LOP3.LUT R62, R62, R0, RZ, 0xc0, !PT ;  /* 0x000000003e3e7212 */ /* 0x000fe200078ec0ff */
[C---:B------:R-:W-:Y:S05]  /*137f0*/  HMMA.16816.F32 R24, R48.reuse, R40, R24 ;  /* 0x000000283018723c */ /* 0x040fea0000001818 */
[--C-:B------:R-:W-:Y:S01]  /*13800*/  HSET2.LE.AND R37, R146, R77.reuse, PT ;  /* 0x0000004d92257233 */ /* 0x100fe20003803000 */
[-C--:B------:R-:W-:Y:S05]  /*13810*/  HMMA.16816.F32 R28, R48, R42.reuse, R28 ;  /* 0x0000002a301c723c */ /* 0x080fea000000181c */
[----:B------:R-:W-:Y:S01]  /*13820*/  FADD.FTZ R0, R188, R64 ;  /* 0x00000040bc007221 */ /* 0x000fe20000010000 */
[----:B------:R-:W-:Y:S05]  /*13830*/  HMMA.16816.F32 R32, R44, R42, R32 ;  /* 0x0000002a2c20723c */ /* 0x000fea0000001820 */
[----:B------:R-:W-:Y:S02]  /*13840*/  F2FP.F16.F32.PACK_AB R64, R137, R129 ;  /* 0x000000818940723e */ /* 0x000fe400000000ff */
[----:B------:R-:W-:Y:S04]  /*13850*/  LOP3.LUT R65, R37, R65, RZ, 0xc0, !PT ;  /* 0x0000004125417212 */ /* 0x000fe800078ec0ff */
[----:B------:R-:W-:Y:S02]  /*13860*/  LOP3.LUT R64, R36, R64, RZ, 0xc0, !PT ;  /* 0x0000004024407212 */ /* 0x000fe400078ec0ff */
[----:B------:R-:W2:Y:S01]  /*13870*/  LDSM.16.MT88.4 R36, [R206+0x5400] ;  /* 0x00540000ce24783b */ /* 0x000ea20000004200 */
[----:B------:R-:W-:Y:S02]  /*13880*/  F2FP.F16.F32.PACK_AB R2, R125, R121 ;  /* 0x000000797d02723e */ /* 0x000fe400000000ff */
[--C-:B------:R-:W-:Y:S02]  /*13890*/  HSET2.LE.AND R55, R117, R77.reuse, PT ;  /* 0x0000004d75377233 */ /* 0x100fe40003803000 */
[----:B------:R-:W-:Y:S01]  /*138a0*/  LOP3.LUT R54, R54, R2, RZ, 0xc0, !PT ;  /* 0x0000000236367212 */ /* 0x000fe200078ec0ff */
[----:B------:R-:W4:Y:S01]  /*138b0*/  MUFU.EX2 R117, R180 ;  /* 0x000000b400757308 */ /* 0x000f220000000800 */
[----:B------:R-:W-:Y:S02]  /*138c0*/  F2FP.F16.F32.PACK_AB R3, R126, R122 ;  /* 0x0000007a7e03723e */ /* 0x000fe400000000ff */
[----:B------:R-:W-:Y:S02]  /*138d0*/  F2FP.F16.F32.PACK_AB R2, R116, R107 ;  /* 0x0000006b7402723e */ /* 0x000fe400000000ff */
[----:B------:R-:W-:Y:S02]  /*138e0*/  LOP3.LUT R55, R55, R3, RZ, 0xc0, !PT ;  /* 0x0000000337377212 */ /* 0x000fe400078ec0ff */
[----:B------:R-:W-:Y:S02]  /*138f0*/  LOP3.LUT R60, R60, R2, RZ, 0xc0, !PT ;  /* 0x000000023c3c7212 */ /* 0x000fe400078ec0ff */
[--C-:B------:R-:W-:Y:S02]  /*13900*/  HSET2.LE.AND R2, R144, R77.reuse, PT ;  /* 0x0000004d90027233 */ /* 0x100fe40003803000 */
[--C-:B------:R-:W-:Y:S01]  /*13910*/  HSET2.LE.AND R70, R63, R77.reuse, PT ;  /* 0x0000004d3f467233 */ /* 0x100fe20003803000 */
[-C--:B------:R-:W-:Y:S05]  /*13920*/  HMMA.16816.F32 R4, R52, R56.reuse, R4 ;  /* 0x000000383404723c */ /* 0x080fea0000001804 */
[----:B------:R-:W-:Y:S02]  /*13930*/  F2FP.F16.F32.PACK_AB R3, R118, R110 ;  /* 0x0000006e7603723e */ /* 0x000fe400000000ff */
[----:B------:R-:W-:Y:S04]  /*13940*/  F2FP.F16.F32.PACK_AB R63, R128, R124 ;  /* 0x0000007c803f723e */ /* 0x000fe800000000ff */
[----:B------:R-:W-:Y:S02]  /*13950*/  LOP3.LUT R61, R61, R3, RZ, 0xc0, !PT ;  /* 0x000000033d3d7212 */ /* 0x000fe400078ec0ff */
[----:B------:R-:W-:Y:S01]  /*13960*/  LOP3.LUT R63, R2, R63, RZ, 0xc0, !PT ;  /* 0x0000003f023f7212 */ /* 0x000fe200078ec0ff */
[----:B------:R-:W-:Y:S01]  /*13970*/  FADD.FTZ R2, R218, R67 ;  /* 0x00000043da027221 */ /* 0x000fe20000010000 */
[--C-:B------:R-:W-:Y:S02]  /*13980*/  HSET2.LE.AND R3, R151, R77.reuse, PT ;  /* 0x0000004d97037233 */ /* 0x100fe40003803000 */
[--C-:B------:R-:W-:Y:S01]  /*13990*/  HSET2.LE.AND R68, R82, R77.reuse, PT ;  /* 0x0000004d52447233 */ /* 0x100fe20003803000 */
[----:B------:R-:W-:Y:S01]  /*139a0*/  FADD.FTZ R82, R193, R0 ;  /* 0x00000000c1527221 */ /* 0x000fe20000010000 */
[----:B------:R-:W-:Y:S01]  /*139b0*/  FADD.FTZ R0, R221, R81 ;  /* 0x00000051dd007221 */ /* 0x000fe20000010000 */
[C---:B------:R-:W-:Y:S01]  /*139c0*/  HMMA.16816.F32 R8, R60.reuse, R56, R8 ;  /* 0x000000383c08723c */ /* 0x040fe20000001808 */
[----:B------:R-:W-:Y:S03]  /*139d0*/  MUFU.EX2 R57, R156 ;  /* 0x0000009c00397308 */ /* 0x000fe60000000800 */
[----:B------:R-:W-:Y:S01]  /*139e0*/  FADD.FTZ R40, R239, R0 ;  /* 0x00000000ef287221 */ /* 0x000fe20000010000 */
[--C-:B------:R-:W-:Y:S01]  /*139f0*/  HSET2.LE.AND R69, R75, R77.reuse, PT ;  /* 0x0000004d4b457233 */ /* 0x100fe20003803000 */
[-C--:B------:R-:W-:Y:S05]  /*13a00*/  HMMA.16816.F32 R12, R60, R58.reuse, R12 ;  /* 0x0000003a3c0c723c */ /* 0x080fea000000180c */
[----:B------:R-:W-:Y:S01]  /*13a10*/  FADD.FTZ R50, R241, R40 ;  /* 0x00000028f1327221 */ /* 0x000fe20000010000 */
[C---:B------:R-:W-:Y:S01]  /*13a20*/  HMMA.16816.F32 R16, R52.reuse, R58, R16 ;  /* 0x0000003a3410723c */ /* 0x040fe20000001810 */
[----:B------:R-:W-:Y:S04]  /*13a30*/  MUFU.EX2 R58, R174 ;  /* 0x000000ae003a7308 */ /* 0x000fe80000000800 */
[----:B------:R-:W-:Y:S01]  /*13a40*/  F2FP.F16.F32.PACK_AB R67, R177, R160 ;  /* 0x000000a0b143723e */ /* 0x000fe200000000ff */
[-C--:B--2---:R-:W-:Y:S05]  /*13a50*/  HMMA.16816.F32 R20, R52, R36.reuse, R20 ;  /* 0x000000243414723c */ /* 0x084fea0000001814 */
[--C-:B------:R-:W-:Y:S01]  /*13a60*/  HSET2.LE.AND R75, R148, R77.reuse, PT ;  /* 0x0000004d944b7233 */ /* 0x100fe20003803000 */
[C---:B------:R-:W-:Y:S05]  /*13a70*/  HMMA.16816.F32 R24, R60.reuse, R36, R24 ;  /* 0x000000243c18723c */ /* 0x040fea0000001818 */
[--C-:B------:R-:W-:Y:S01]  /*13a80*/  HSET2.LE.AND R76, R76, R77.reuse, PT ;  /* 0x0000004d4c4c7233 */ /* 0x100fe20003803000 */
[-C--:B------:R-:W-:Y:S05]  /*13a90*/  HMMA.16816.F32 R28, R60, R38.reuse, R28 ;  /* 0x000000263c1c723c */ /* 0x080fea000000181c */
[----:B------:R-:W-:Y:S01]  /*13aa0*/  HSET2.LE.AND R77, R80, R77, PT ;  /* 0x0000004d504d7233 */ /* 0x000fe20003803000 */
[----:B------:R-:W-:Y:S05]  /*13ab0*/  HMMA.16816.F32 R32, R52, R38, R32 ;  /* 0x000000263420723c */ /* 0x000fea0000001820 */
[----:B------:R-:W-:Y:S01]  /*13ac0*/  FADD.FTZ R80, R219, R2 ;  /* 0x00000002db507221 */ /* 0x000fe20000010000 */
[----:B------:R-:W-:Y:S01]  /*13ad0*/  LOP3.LUT R67, R3, R67, RZ, 0xc0, !PT ;  /* 0x0000004303437212 */ /* 0x000fe200078ec0ff */
[----:B------:R-:W-:Y:S01]  /*13ae0*/  FADD.FTZ R3, R194, R82 ;  /* 0x00000052c2037221 */ /* 0x000fe20000010000 */
[----:B------:R-:W-:Y:S03]  /*13af0*/  FADD.FTZ R2, R228, R83 ;  /* 0x00000053e4027221 */ /* 0x000fe60000010000 */
[----:B------:R-:W-:Y:S01]  /*13b00*/  FADD.FTZ R41, R242, R80 ;  /* 0x00000050f2297221 */ /* 0x000fe20000010000 */
[----:B------:R-:W-:Y:S01]  /*13b10*/  FADD.FTZ R0, R245, R3 ;  /* 0x00000003f5007221 */ /* 0x000fe20000010000 */
[----:B------:R-:W2:Y:S01]  /*13b20*/  MUFU.EX2 R80, R195 ;  /* 0x000000c300507308 */ /* 0x000ea20000000800 */
[----:B------:R-:W-:Y:S01]  /*13b30*/  FADD.FTZ R2, R244, R2 ;  /* 0x00000002f4027221 */ /* 0x000fe20000010000 */
[----:B------:R-:W-:Y:S01]  /*13b40*/  FADD.FTZ R3, R243, R41 ;  /* 0x00000029f3037221 */ /* 0x000fe20000010000 */
[----:B------:R-:W-:Y:S01]  /*13b50*/  FADD.FTZ R49, R158, R0 ;  /* 0x000000009e317221 */ /* 0x000fe20000010000 */
[----:B------:R-:W2:Y:S01]  /*13b60*/  LDSM.16.MT88.4 R40, [R205+0x5800] ;  /* 0x00580000cd28783b */ /* 0x000ea20000004200 */
        /* <DEDUP_REMOVED lines=12> */
[----:B-1----:R-:W-:Y:S01]  /*13c30*/  F2FP.F16.F32.PACK_AB R47, R132, R130 ;  /* 0x00000082842f723e */ /* 0x002fe200000000ff */
[----:B------:R1:W5:Y:S01]  /*13c40*/  LDL.LU R207, [R1+0x9c] ;  /* 0x00009c0001cf7983 */ /* 0x0003620000300800 */
[----:B------:R-:W-:Y:S01]  /*13c50*/  FADD.FTZ R36, R201, R3 ;  /* 0x00000003c9247221 */ /* 0x000fe20000010000 */
[----:B------:R-:W-:Y:S01]  /*13c60*/  FADD.FTZ R3, R204, R2 ;  /* 0x00000002cc037221 */ /* 0x000fe20000010000 */
[----:B------:R-:W-:Y:S01]  /*13c70*/  F2FP.F16.F32.PACK_AB R44, R114, R119 ;  /* 0x00000077722c723e */ /* 0x000fe200000000ff */
[----:B------:R1:W5:Y:S01]  /*13c80*/  LDL.LU R204, [R1+0x98] ;  /* 0x0000980001cc7983 */ /* 0x0003620000300800 */
[----:B---3--:R-:W-:Y:S01]  /*13c90*/  F2FP.F16.F32.PACK_AB R45, R99, R100 ;  /* 0x00000064632d723e */ /* 0x008fe200000000ff */
[----:B------:R-:W-:Y:S01]  /*13ca0*/  FADD.FTZ R0, R232, R56 ;  /* 0x00000038e8007221 */ /* 0x000fe20000010000 */
[----:B------:R-:W-:Y:S01]  /*13cb0*/  LOP3.LUT R46, R68, R46, RZ, 0xc0, !PT ;  /* 0x0000002e442e7212 */ /* 0x000fe200078ec0ff */
[----:B------:R-:W3:Y:S01]  /*13cc0*/  LDSM.16.MT88.4 R48, [R206+0x5800] ;  /* 0x00580000ce30783b */ /* 0x000ee20000004200 */
        /* <DEDUP_REMOVED lines=8> */
[----:B----4-:R-:W-:Y:S01]  /*13d50*/  F2FP.F16.F32.PACK_AB R146, R117, R120 ;  /* 0x000000787592723e */ /* 0x010fe200000000ff */
[----:B------:R-:W-:Y:S01]  /*13d60*/  FADD.FTZ R37, R169, R0 ;  /* 0x00000000a9257221 */ /* 0x000fe20000010000 */
[----:B------:R-:W-:Y:S01]  /*13d70*/  FADD.FTZ R0, R155, R2 ;  /* 0x000000029b007221 */ /* 0x000fe20000010000 */
[----:B------:R-:W-:Y:S01]  /*13d80*/  FADD.FTZ R2, R166, R3 ;  /* 0x00000003a6027221 */ /* 0x000fe20000010000 */
[----:B------:R-:W4:Y:S01]  /*13d90*/  LDSM.16.MT88.4 R152, [R205+0x5c00] ;  /* 0x005c0000cd98783b */ /* 0x000f220000004200 */
[----:B------:R-:W-:Y:S01]  /*13da0*/  FADD.FTZ R36, R172, R36 ;  /* 0x00000024ac247221 */ /* 0x000fe20000010000 */
[----:B------:R-:W-:Y:S01]  /*13db0*/  FADD.FTZ R3, R170, R37 ;  /* 0x00000025aa037221 */ /* 0x000fe20000010000 */
[----:B------:R-:W-:Y:S01]  /*13dc0*/  FADD.FTZ R0, R168, R0 ;  /* 0x00000000a8007221 */ /* 0x000fe20000010000 */
[----:B------:R-:W-:Y:S01]  /*13dd0*/  FADD.FTZ R2, R167, R2 ;  /* 0x00000002a7027221 */ /* 0x000fe20000010000 */
[-C--:B--2---:R-:W-:Y:S01]  /*13de0*/  HMMA.16816.F32 R4, R64, R40.reuse, R4 ;  /* 0x000000284004723c */ /* 0x084fe20000001804 */
[----:B------:R-:W-:Y:S04]  /*13df0*/  MUFU.EX2 R68, R175 ;  /* 0x000000af00447308 */ /* 0x000fe80000000800 */
[----:B------:R-:W-:Y:S01]  /*13e00*/  FADD.FTZ R37, R222, R36 ;  /* 0x00000024de257221 */ /* 0x000fe20000010000 */
[C---:B------:R-:W-:Y:S05]  /*13e10*/  HMMA.16816.F32 R8, R44.reuse, R40, R8 ;  /* 0x000000282c08723c */ /* 0x040fea0000001808 */
[----:B------:R-:W2:Y:S01]  /*13e20*/  MUFU.EX2 R69, R246 ;  /* 0x000000f600457308 */ /* 0x000ea20000000800 */
[----:B------:R-:W-:Y:S01]  /*13e30*/  FADD.FTZ R3, R217, R3 ;  /* 0x00000003d9037221 */ /* 0x000fe20000010000 */
[-C--:B------:R-:W-:Y:S04]  /*13e40*/  HMMA.16816.F32 R12, R44, R42.reuse, R12 ;  /* 0x0000002a2c0c723c */ /* 0x080fe8000000180c */
[----:B------:R-:W-:Y:S02]  /*13e50*/  FADD.FTZ R36, R165, R0 ;  /* 0x00000000a5247221 */ /* 0x000fe40000010000 */
[C---:B------:R-:W-:Y:S05]  /*13e60*/  HMMA.16816.F32 R16, R64.reuse, R42, R16 ;  /* 0x0000002a4010723c */ /* 0x040fea0000001810 */
[----:B------:R-:W-:Y:S01]  /*13e70*/  FADD.FTZ R36, R164, R36 ;  /* 0x00000024a4247221 */ /* 0x000fe20000010000 */
[-C--:B---3--:R-:W-:Y:S05]  /*13e80*/  HMMA.16816.F32 R20, R64, R48.reuse, R20 ;  /* 0x000000304014723c */ /* 0x088fea0000001814 */
        /* <DEDUP_REMOVED lines=8> */
[----:B------:R-:W-:Y:S01]  /*13f10*/  FADD.FTZ R2, R90, R37 ;  /* 0x000000255a027221 */ /* 0x000fe20000010000 */
[-C--:B------:R-:W-:Y:S01]  /*13f20*/  HMMA.16816.F32 R28, R44, R50.reuse, R28 ;  /* 0x000000322c1c723c */ /* 0x080fe2000000181c */
[----:B------:R-:W3:Y:S02]  /*13f30*/  LDSM.16.MT88.4 R36, [R206+0x5c00] ;  /* 0x005c0000ce24783b */ /* 0x000ee40000004200 */
[----:B------:R-:W-:Y:S01]  /*13f40*/  F2FP.F16.F32.PACK_AB R147, R96, R101 ;  /* 0x000000656093723e */ /* 0x000fe200000000ff */
        /* <DEDUP_REMOVED lines=17> */
[----:B------:R-:W-:Y:S01]  /*14060*/  FADD.FTZ R40, R109, R0 ;  /* 0x000000006d287221 */ /* 0x000fe20000010000 */
[-C--:B----4-:R-:W-:Y:S05]  /*14070*/  HMMA.16816.F32 R164, R144, R152.reuse, R4 ;  /* 0x0000009890a4723c */ /* 0x090fea0000001804 */
        /* <DEDUP_REMOVED lines=21> */
[----:B--2---:R-:W-:Y:S01]  /*141d0*/  F2FP.F16.F32.PACK_AB R156, R68, R69 ;  /* 0x00000045449c723e */ /* 0x004fe200000000ff */
[----:B------:R-:W-:Y:S01]  /*141e0*/  FADD.FTZ R0, R119, R2 ;  /* 0x0000000277007221 */ /* 0x000fe20000010000 */
[----:B------:R-:W-:Y:S01]  /*141f0*/  F2FP.F16.F32.PACK_AB R157, R57, R58 ;  /* 0x0000003a399d723e */ /* 0x000fe200000000ff */
        /* <DEDUP_REMOVED lines=22> */
[-C--:B---3--:R-:W-:Y:S05]  /*14360*/  HMMA.16816.F32 R148, R144, R36.reuse, R20 ;  /* 0x000000249094723c */ /* 0x088fea0000001814 */
        /* <DEDUP_REMOVED lines=10> */
[----:B------:R-:W-:Y:S02]  /*14410*/  IMAD.MOV.U32 R137, RZ, RZ, R134 ;  /* 0x000000ffff897224 */ /* 0x000fe400078e0086 */
[----:B------:R-:W-:Y:S03]  /*14420*/  FADD.FTZ R0, R57, R3 ;  /* 0x0000000339007221 */ /* 0x000fe60000010000 */
[----:B------:R-:W-:Y:S01]  /*14430*/  FADD.FTZ R3, R86, R2 ;  /* 0x0000000256037221 */ /* 0x000fe20000010000 */
[----:B------:R1:W-:Y:S01]  /*14440*/  STL [R1+0x30], R6 ;  /* 0x0000300601007387 */ /* 0x0003e20000100800 */
[----:B------:R-:W-:Y:S04]  /*14450*/  HMMA.16816.F32 R144, R144, R38, R32 ;  /* 0x000000269090723c */ /* 0x000fe80000001820 */
[----:B------:R-:W-:Y:S01]  /*14460*/  FADD.FTZ R4, R96, R5 ;  /* 0x0000000560047221 */ /* 0x000fe20000010000 */
[----:B------:R-:W-:Y:S01]  /*14470*/  FADD.FTZ R3, R85, R3 ;  /* 0x0000000355037221 */ /* 0x000fe20000010000 */
[----:B------:R-:W-:Y:S01]  /*14480*/  FADD.FTZ R2, R84, R0 ;  /* 0x0000000054027221 */ /* 0x000fe20000010000 */
[----:B------:R-:W-:Y:S02]  /*14490*/  VIADD R0, R227, 0xffffffff ;  /* 0xffffffffe3007836 */ /* 0x000fe40000000000 */
[----:B------:R1:W-:Y:S02]  /*144a0*/  STL [R1+0x34], R4 ;  /* 0x0000340401007387 */ /* 0x0003e40000100800 */
[----:B------:R-:W-:Y:S01]  /*144b0*/  FADD.FTZ R2, R80, R2 ;  /* 0x0000000250027221 */ /* 0x000fe20000010000 */
[----:B------:R-:W-:Y:S01]  /*144c0*/  IMAD.MOV.U32 R227, RZ, RZ, R0 ;  /* 0x000000ffffe37224 */ /* 0x000fe200078e0000 */
[----:B------:R1:W-:Y:S01]  /*144d0*/  STL [R1+0x38], R3 ;  /* 0x0000380301007387 */ /* 0x0003e20000100800 */
[----:B------:R-:W-:Y:S02]  /*144e0*/  IMAD.MOV.U32 R135, RZ, RZ, R139 ;  /* 0x000000ffff877224 */ /* 0x000fe400078e008b */
[----:B------:R-:W-:Y:S01]  /*144f0*/  IMAD.MOV.U32 R132, RZ, RZ, R140 ;  /* 0x000000ffff847224 */ /* 0x000fe200078e008c */
[----:B------:R1:W-:Y:S01]  /*14500*/  STL [R1+0x3c], R2 ;  /* 0x00003c0201007387 */ /* 0x0003e20000100800 */
[----:B------:R-:W-:Y:S01]  /*14510*/  IMAD.MOV.U32 R136, RZ, RZ, R138 ;  /* 0x000000ffff887224 */ /* 0x000fe200078e008a */
[----:B------:R-:W-:Y:S06]  /*14520*/  @P5 BRA `(.L_x_580) ;  /* 0xffffff7c00045947 */ /* 0x000fec000383ffff */
.L_x_579:
[----:B------:R-:W2:Y:S01]  /*14530*/  LDL.LU R8, [R1+0x30] ;  /* 0x0000300001087983 */ /* 0x000ea20000300800 */
[----:B------:R-:W-:-:S03]  /*14540*/  ULDC UR4, c[0x0][0x38c] ;  /* 0x0000e30000047ab9 */ /* 0x000fc60000000800 */
[----:B------:R-:W3:Y:S04]  /*14550*/  LDL.LU R7, [R1+0x34] ;  /* 0x0000340001077983 */ /* 0x000ee80000300800 */
[----:B------:R-:W4:Y:S04]  /*14560*/  LDL.LU R5, [R1+0x38] ;  /* 0x0000380001057983 */ /* 0x000f280000300800 */
[----:B-1----:R-:W4:Y:S04]  /*14570*/  LDL.LU R6, [R1+0x3c] ;  /* 0x00003c0001067983 */ /* 0x002f280000300800 */
[----:B------:R-:W4:Y:S01]  /*14580*/  LDL R24, [R1+0x90] ;  /* 0x0000900001187983 */ /* 0x000f220000100800 */
[----:B------:R-:W1:Y:S02]  /*14590*/  S2R R22, SR_TID.X ;  /* 0x0000000000167919 */ /* 0x000e640000002100 */
[----:B-1----:R-:W-:Y:S01]  /*145a0*/  SHF.R.S32.HI R21, RZ, 0x1f, R22 ;  /* 0x0000001fff157819 */ /* 0x002fe20000011416 */
[----:B------:R-:W-:Y:S01]  /*145b0*/  UMOV UR5, 0x400 ;  /* 0x0000040000057882 */ /* 0x000fe20000000000 */
[----:B--2---:R-:W1:Y:S04]  /*145c0*/  SHFL.BFLY PT, R3, R8, 0x2, 0x1f ;  /* 0x0c401f0008037f89 */ /* 0x004e6800000e0000 */
[----:B---3--:R-:W2:Y:S04]  /*145d0*/  SHFL.BFLY PT, R2, R7, 0x2, 0x1f ;  /* 0x0c401f0007027f89 */ /* 0x008ea800000e0000 */
        /* <DEDUP_REMOVED lines=26> */
[----:B------:R-:W-:-:S07]  /*14780*/  LOP3.LUT R7, R5, 0xfffffffc, RZ, 0xc0, !PT ;  /* 0xfffffffc05077812 */ /* 0x000fce00078ec0ff */
[----:B------:R-:W3:Y:S01]  /*14790*/  @P3 MUFU.RCP R3, R19 ;  /* 0x0000001300033308 */ /* 0x000ee20000001000 */
[----:B------:R-:W-:-:S07]  /*147a0*/  SHF.R.S32.HI R5, RZ, 0x1f, R28 ;  /* 0x0000001fff057819 */ /* 0x000fce000001141c */
[----:B------:R-:W4:Y:S01]  /*147b0*/  @P2 MUFU.RCP R4, R20 ;  /* 0x0000001400042308 */ /* 0x000f220000001000 */
[----:B------:R-:W-:Y:S01]  /*147c0*/  LEA.HI R5, R5, R28, RZ, 0x3 ;  /* 0x0000001c05057211 */ /* 0x000fe200078f18ff */
[----:B-1----:R-:W-:Y:S01]  /*147d0*/  FMUL.FTZ R2, R2, UR4 ;  /* 0x0000000402027c20 */ /* 0x002fe20008410000 */
[----:B------:R-:W-:Y:S02]  /*147e0*/  LEA.HI R21, R21, R22, RZ, 0x5 ;  /* 0x0000001615157211 */ /* 0x000fe400078f28ff */
        /* <DEDUP_REMOVED lines=11> */
[----:B------:R-:W-:Y:S01]  /*148a0*/  IADD3 R5, R28, -R5, RZ ;  /* 0x800000051c057210 */ /* 0x000fe20007ffe0ff */
[----:B----4-:R-:W-:Y:S01]  /*148b0*/  FMUL.FTZ R2, R4, UR4 ;  /* 0x0000000404027c20 */ /* 0x010fe20008410000 */
[----:B------:R-:W1:Y:S01]  /*148c0*/  S2UR UR4, SR_CgaCtaId ;  /* 0x00000000000479c3 */ /* 0x000e620000008800 */
[----:B------:R-:W-:-:S02]  /*148d0*/  SHF.R.S32.HI R6, RZ, 0x5, R21 ;  /* 0x00000005ff067819 */ /* 0x000fc40000011415 */
[----:B------:R-:W-:Y:S02]  /*148e0*/  IADD3 R7, -R7, R22, RZ ;  /* 0x0000001607077210 */ /* 0x000fe40007ffe1ff */
[----:B------:R-:W-:Y:S01]  /*148f0*/  LEA.HI R4, R5, R5, RZ, 0x1 ;  /* 0x0000000505047211 */ /* 0x000fe200078f08ff */
[C---:B------:R-:W-:Y:S01]  /*14900*/  FMUL.FTZ R164, R0.reuse, R164 ;  /* 0x000000a400a47220 */ /* 0x040fe20000410000 */
[----:B------:R-:W-:Y:S01]  /*14910*/  FMUL.FTZ R15, R0, R165 ;  /* 0x000000a5000f7220 */ /* 0x000fe20000410000 */
[----:B------:R-:W-:Y:S02]  /*14920*/  IMAD R10, R6, 0x100, R7 ;  /* 0x00000100060a7824 */ /* 0x000fe400078e0207 */
        /* <DEDUP_REMOVED lines=8> */
[----:B------:R-:W-:-:S03]  /*149b0*/  SHF.L.U32 R6, R0, 0x6, RZ ;  /* 0x0000000600067819 */ /* 0x000fc600000006ff */
[----:B------:R-:W-:Y:S01]  /*149c0*/  IMAD.IADD R4, R5, 0x1, -R4 ;  /* 0x0000000105047824 */ /* 0x000fe200078e0a04 */
[----:B------:R-:W-:Y:S02]  /*149d0*/  LOP3.LUT R5, R6, 0xc0, RZ, 0xc0, !PT ;  /* 0x000000c006057812 */ /* 0x000fe400078ec0ff */
[----:B------:R-:W-:Y:S02]  /*149e0*/  LOP3.LUT R6, R0, 0x1, RZ, 0xc0, !PT ;  /* 0x0000000100067812 */ /* 0x000fe400078ec0ff */
[----:B------:R-:W-:Y:S02]  /*149f0*/  LEA R4, R4, R10, 0x4 ;  /* 0x0000000a04047211 */ /* 0x000fe400078e20ff */
[----:B------:R-:W-:Y:S01]  /*14a00*/  LEA.HI R5, R5, R5, RZ, 0x1d ;  /* 0x0000000505057211 */ /* 0x000fe200078fe8ff */
[----:B-1----:R-:W-:Y:S01]  /*14a10*/  ULEA UR4, UR4, UR5, 0x18 ;  /* 0x0000000504047291 */ /* 0x002fe2000f8ec03f */
[----:B------:R-:W-:Y:S02]  /*14a20*/  ISETP.NE.U32.AND P6, PT, R6, 0x1, PT ;  /* 0x000000010600780c */ /* 0x000fe40003fc5070 */
[----:B------:R-:W-:Y:S01]  /*14a30*/  MOV R10, 0x10 ;  /* 0x00000010000a7802 */ /* 0x000fe20000000f00 */
[----:B------:R-:W-:Y:S01]  /*14a40*/  IMAD.U32 R4, R4, 0x2, R5 ;  /* 0x0000000204047824 */ /* 0x000fe200078e0005 */
[----:B------:R-:W-:-:S02]  /*14a50*/  LOP3.LUT P0, RZ, R0, 0x2, RZ, 0xc0, !PT ;  /* 0x0000000200ff7812 */ /* 0x000fc4000780c0ff */
[----:B------:R-:W-:Y:S02]  /*14a60*/  ISETP.NE.AND P1, PT, R24, -0x1, PT ;  /* 0xffffffff1800780c */ /* 0x000fe40003f25270 */
[----:B------:R-:W-:Y:S02]  /*14a70*/  SEL R10, R10, 0xfffffff0, P6 ;  /* 0xfffffff00a0a7807 */ /* 0x000fe40003000000 */
[----:B------:R-:W-:Y:S02]  /*14a80*/  LEA R0, R4, UR4, 0x1 ;  /* 0x0000000404007c11 */ /* 0x000fe4000f8e08ff */
[----:B------:R-:W-:Y:S02]  /*14a90*/  F2FP.F16.F32.PACK_AB R15, R15, R164 ;  /* 0x000000a40f0f723e */ /* 0x000fe400000000ff */
[----:B------:R-:W-:Y:S02]  /*14aa0*/  F2FP.F16.F32.PACK_AB R16, R16, R166 ;  /* 0x000000a61010723e */ /* 0x000fe400000000ff */
[----:B------:R-:W-:-:S02]  /*14ab0*/  F2FP.F16.F32.PACK_AB R14, R14, R152 ;  /* 0x000000980e0e723e */ /* 0x000fc400000000ff */
        /* <DEDUP_REMOVED lines=58> */
.L_x_583:
[----:B------:R-:W-:Y:S01]  /*14e60*/  STS [R6+0x1000], R9 ;  /* 0x0010000906007388 */ /* 0x000fe20000000800 */
[----:B------:R-:W-:Y:S01]  /*14e70*/  ULDC.U8 UR5, c[0x0][0x3d8] ;  /* 0x0000f60000057ab9 */ /* 0x000fe20000000000 */
[----:B------:R-:W1:Y:S01]  /*14e80*/  @P5 LDC R12, c[0x0][0x2e8] ;  /* 0x0000ba00ff0c5b82 */ /* 0x000e620000000800 */
[----:B------:R-:W-:Y:S01]  /*14e90*/  ISETP.NE.AND P0, PT, RZ, UR5, PT ;  /* 0x00000005ff007c0c */ /* 0x000fe2000bf05270 */
[----:B------:R2:W-:Y:S01]  /*14ea0*/  STS [R6+0x1200], R8 ;  /* 0x0012000806007388 */ /* 0x0005e20000000800 */
[----:B------:R-:W-:Y:S02]  /*14eb0*/  ULDC.U8 UR4, c[0x0][0x3d9] ;  /* 0x0000f64000047ab9 */ /* 0x000fe40000000000 */
[----:B------:R-:W-:Y:S01]  /*14ec0*/  ISETP.EQ.AND P0, PT, RZ, UR4, P0 ;  /* 0x00000004ff007c0c */ /* 0x000fe20008702270 */
[----:B------:R-:W3:Y:S01]  /*14ed0*/  S2R R23, SR_CTAID.Y ;  /* 0x0000000000177919 */ /* 0x000ee20000002600 */
[----:B------:R-:W-:Y:S01]  /*14ee0*/  ISETP.NE.AND P6, PT, RZ, UR4, PT ;  /* 0x00000004ff007c0c */ /* 0x000fe2000bfc5270 */
[----:B------:R-:W4:Y:S01]  /*14ef0*/  @P4 LDC R14, c[0x0][0x2e8] ;  /* 0x0000ba00ff0e4b82 */ /* 0x000f220000000800 */
[----:B------:R-:W1:Y:S01]  /*14f00*/  S2R R31, SR_CTAID.Z ;  /* 0x00000000001f7919 */ /* 0x000e620000002700 */
[----:B------:R-:W1:Y:S01]  /*14f10*/  S2R R30, SR_CTAID.X ;  /* 0x00000000001e7919 */ /* 0x000e620000002500 */
[----:B------:R-:W1:Y:S07]  /*14f20*/  S2R R11, SR_TID.X ;  /* 0x00000000000b7919 */ /* 0x000e6e0000002100 */
[----:B------:R-:W-:-:S02]  /*14f30*/  @!P0 CS2R R2, SRZ ;  /* 0x0000000000028805 */ /* 0x000fc4000001ff00 */
[----:B------:R-:W1:Y:S01]  /*14f40*/  @P6 LDC.64 R4, c[0x0][0x2c0] ;  /* 0x0000b000ff046b82 */ /* 0x000e620000000a00 */
[----:B------:R-:W-:Y:S04]  /*14f50*/  STS [R10+0x1200], R0 ;  /* 0x001200000a007388 */ /* 0x000fe80000000800 */
[----:B------:R3:W-:Y:S01]  /*14f60*/  STS [R10+0x1000], R7 ;  /* 0x001000070a007388 */ /* 0x0007e20000000800 */
[----:B--2---:R2:W1:Y:S01]  /*14f70*/  @P4 MUFU.LG2 R8, R18 ;  /* 0x0000001200084308 */ /* 0x0044620000000c00 */
[----:B------:R-:W-:Y:S02]  /*14f80*/  P2R R6, PR, RZ, 0x40 ;  /* 0x00000040ff067803 */ /* 0x000fe40000000000 */
[----:B------:R-:W-:-:S05]  /*14f90*/  @!P0 PLOP3.LUT P6, PT, PT, PT, PT, 0x8, 0x0 ;  /* 0x000000000000881c */ /* 0x000fca0003fce170 */
[----:B---3--:R2:W3:Y:S01]  /*14fa0*/  @P5 MUFU.LG2 R7, R17 ;  /* 0x0000001100075308 */ /* 0x0084e20000000c00 */
[----:B------:R-:W-:Y:S07]  /*14fb0*/  @!P0 BRA `(.L_x_584) ;  /* 0x0000000000188947 */ /* 0x000fee0003800000 */
[----:B------:R-:W4:Y:S01]  /*14fc0*/  S2R R2, SR_CTAID.Y ;  /* 0x0000000000027919 */ /* 0x000f220000002600 */
[----:B------:R-:W4:Y:S01]  /*14fd0*/  LDC R0, c[0x0][0x2c4] ;  /* 0x0000b100ff007b82 */ /* 0x000f220000000800 */
[----:B------:R-:W-:Y:S01]  /*14fe0*/  PLOP3.LUT P6, PT, PT, PT, PT, 0x80, 0x0 ;  /* 0x000000000000781c */ /* 0x000fe20003fcf070 */
[----:B----4-:R-:W-:-:S05]  /*14ff0*/  IMAD R2, R2, R0, RZ ;  /* 0x0000000002027224 */ /* 0x010fca00078e02ff */
[----:B------:R-:W-:-:S04]  /*15000*/  SEL R2, R2, R24, !P1 ;  /* 0x0000001802027207 */ /* 0x000fc80004800000 */
[----:B------:R-:W-:-:S07]  /*15010*/  SHF.R.S32.HI R3, RZ, 0x1f, R2 ;  /* 0x0000001fff037819 */ /* 0x000fce0000011402 */
.L_x_584:
[----:B------:R-:W-:Y:S02]  /*15020*/  ISETP.NE.AND P0, PT, R6, RZ, PT ;  /* 0x000000ff0600720c */ /* 0x000fe40003f05270 */
[----:B-1----:R-:W-:-:S11]  /*15030*/  SHF.R.S32.HI R29, RZ, 0x1f, R11 ;  /* 0x0000001fff1d7819 */ /* 0x002fd6000001140b */
[----:B------:R-:W1:Y:S01]  /*15040*/  @P0 LDC R6, c[0x0][0x2c0] ;  /* 0x0000b000ff060b82 */ /* 0x000e620000000800 */
[----:B------:R-:W-:Y:S01]  /*15050*/  @P0 IMAD R0, R5, R4, RZ ;  /* 0x0000000405000224 */ /* 0x000fe200078e02ff */
        /* <DEDUP_REMOVED lines=8> */
.L_x_585:
[----:B------:R2:W5:Y:S01]  /*150e0*/  LDL R36, [R1+0x94] ;  /* 0x0000940001247983 */ /* 0x0005620000100800 */
[----:B------:R-:W-:Y:S01]  /*150f0*/  LEA.HI R29, R29, R11, RZ, 0x2 ;  /* 0x0000000b1d1d7211 */ /* 0x000fe200078f10ff */
[----:B------:R-:W2:Y:S01]  /*15100*/  @P3 LDC R16, c[0x0][0x2e8] ;  /* 0x0000ba00ff103b82 */ /* 0x000ea20000000800 */
[----:B------:R-:W-:-:S07]  /*15110*/  LOP3.LUT R9, R21, 0xffffffe0, RZ, 0xc0, !PT ;  /* 0xffffffe015097812 */ /* 0x000fce00078ec0ff */
[----:B------:R-:W-:Y:S01]  /*15120*/  BAR.SYNC.DEFER_BLOCKING 0x0 ;  /* 0x0000000000007b1d */ /* 0x000fe20000010000 */
[----:B------:R-:W-:Y:S01]  /*15130*/  LOP3.LUT R5, R29, 0xfffffffc, RZ, 0xc0, !PT ;  /* 0xfffffffc1d057812 */ /* 0x000fe200078ec0ff */
[----:B------:R-:W-:Y:S01]  /*15140*/  IMAD R4, R23, R4, RZ ;  /* 0x0000000417047224 */ /* 0x000fe200078e02ff */
[----:B------:R-:W-:Y:S01]  /*15150*/  IADD3 R9, -R9, R22, RZ ;  /* 0x0000001609097210 */ /* 0x000fe20007ffe1ff */
[----:B---3--:R-:W-:Y:S01]  /*15160*/  @P5 FMUL.FTZ R7, R7, 0.69314718246459960938 ;  /* 0x3f31721807075820 */ /* 0x008fe20000410000 */
[----:B------:R-:W-:-:S03]  /*15170*/  MOV R24, 0x7f800000 ;  /* 0x7f80000000187802 */ /* 0x000fc60000000f00 */
[----:B------:R-:W3:Y:S01]  /*15180*/  @P2 LDC R15, c[0x0][0x2e8] ;  /* 0x0000ba00ff0f2b82 */ /* 0x000ee20000000800 */
[----:B------:R-:W-:Y:S01]  /*15190*/  IMAD.IADD R10, R11, 0x1, -R5 ;  /* 0x000000010b0a7824 */ /* 0x000fe200078e0a05 */
[----:B------:R-:W4:Y:S01]  /*151a0*/  @P3 MUFU.LG2 R13, R19 ;  /* 0x00000013000d3308 */ /* 0x000f220000000c00 */
[----:B------:R-:W-:Y:S01]  /*151b0*/  SEL R5, R4, RZ, !P6 ;  /* 0x000000ff04057207 */ /* 0x000fe20007000000 */
[----:B-1----:R-:W-:Y:S01]  /*151c0*/  IMAD R4, R30, R6, RZ ;  /* 0x000000061e047224 */ /* 0x002fe200078e02ff */
[----:B------:R-:W-:Y:S01]  /*151d0*/  LOP3.LUT P6, RZ, R9, 0x3, RZ, 0xc0, !PT ;  /* 0x0000000309ff7812 */ /* 0x000fe200078cc0ff */
[----:B------:R-:W-:Y:S01]  /*151e0*/  @P5 FFMA.FTZ R24, R140, R12, R7 ;  /* 0x0000000c8c185223 */ /* 0x000fe20000010007 */
[----:B------:R-:W-:Y:S01]  /*151f0*/  SHF.L.U32 R12, R10, 0x3, RZ ;  /* 0x000000030a0c7819 */ /* 0x000fe200000006ff */
[----:B------:R-:W-:Y:S01]  /*15200*/  IMAD R0, R31, R0, R5 ;  /* 0x000000001f007224 */ /* 0x000fe200078e0205 */
[----:B------:R-:W-:Y:S01]  /*15210*/  SHF.L.U32 R7, R4, 0x7, RZ ;  /* 0x0000000704077819 */ /* 0x000fe200000006ff */
[----:B------:R-:W1:Y:S01]  /*15220*/  @P2 MUFU.LG2 R11, R20 ;  /* 0x00000014000b2308 */ /* 0x000e620000000c00 */
[----:B------:R-:W-:Y:S01]  /*15230*/  @P4 FMUL.FTZ R8, R8, 0.69314718246459960938 ;  /* 0x3f31721808084820 */ /* 0x000fe20000410000 */
[----:B------:R-:W-:Y:S01]  /*15240*/  BSSY B0, `(.L_x_586) ;  /* 0x0000041000007945 */ /* 0x000fe20003800000 */
[--C-:B------:R-:W-:Y:S01]  /*15250*/  IADD3 R10, P1, P0, R7, R2, R0.reuse ;  /* 0x00000002070a7210 */ /* 0x100fe2000783e000 */
[----:B------:R-:W-:Y:S01]  /*15260*/  IMAD.MOV.U32 R25, RZ, RZ, 0x7f800000 ;  /* 0x7f800000ff197424 */ /* 0x000fe200078e00ff */
[----:B------:R-:W-:Y:S01]  /*15270*/  SHF.R.S32.HI R9, RZ, 0x1f, R7 ;  /* 0x0000001fff097819 */ /* 0x000fe20000011407 */
[----:B------:R-:W-:Y:S01]  /*15280*/  IMAD.MOV.U32 R23, RZ, RZ, 0x7f800000 ;  /* 0x7f800000ff177424 */ /* 0x000fe200078e00ff */
[----:B------:R-:W-:Y:S01]  /*15290*/  SHF.R.S32.HI R0, RZ, 0x1f, R0 ;  /* 0x0000001fff007819 */ /* 0x000fe20000011400 */
[----:B-----5:R3:W3:Y:S01]  /*152a0*/  LDS.128 R32, [R223+0x1800] ;  /* 0x00180000df207984 */ /* 0x0206e20000000c00 */
[----:B----4-:R-:W-:Y:S01]  /*152b0*/  @P3 FMUL.FTZ R5, R13, 0.69314718246459960938 ;  /* 0x3f3172180d053820 */ /* 0x010fe20000410000 */
[----:B------:R-:W-:Y:S01]  /*152c0*/  MOV R22, 0x7f800000 ;  /* 0x7f80000000167802 */ /* 0x000fe20000000f00 */
[----:B------:R-:W-:Y:S01]  /*152d0*/  @P4 FFMA.FTZ R25, R139, R14, R8 ;  /* 0x0000000e8b194223 */ /* 0x000fe20000010008 */
[----:B------:R-:W-:Y:S01]  /*152e0*/  SHF.R.S32.HI R30, RZ, 0x1f, R12 ;  /* 0x0000001fff1e7819 */ /* 0x000fe2000001140c */
[----:B--2---:R-:W-:Y:S01]  /*152f0*/  @P3 FFMA.FTZ R22, R138, R16, R5 ;  /* 0x000000108a163223 */ /* 0x004fe20000010005 */
[----:B------:R-:W-:Y:S01]  /*15300*/  IADD3.X R9, R9, R3, R0, P1, P0 ;  /* 0x0000000309097210 */ /* 0x000fe20000fe0400 */
[----:B-1----:R-:W-:-:S04]  /*15310*/  @P2 FMUL.FTZ R4, R11, 0.69314718246459960938 ;  /* 0x3f3172180b042820 */ /* 0x002fc80000410000 */
[----:B---3--:R-:W-:Y:S01]  /*15320*/  @P2 FFMA.FTZ R23, R134, R15, R4 ;  /* 0x0000000f86172223 */ /* 0x008fe20000010004 */
        /* <DEDUP_REMOVED lines=50> */
.L_x_587:
[----:B------:R-:W-:Y:S05]  /*15650*/  BSYNC B0 ;  /* 0x0000000000007941 */ /* 0x000fea0003800000 */
.L_x_586:
        /* <DEDUP_REMOVED lines=34> */
.L_x_589:
[----:B------:R-:W-:Y:S05]  /*15880*/  BSYNC B0 ;  /* 0x0000000000007941 */ /* 0x000fea0003800000 */
.L_x_588:
        /* <DEDUP_REMOVED lines=16> */
.L_x_591:
[----:B------:R-:W-:Y:S05]  /*15990*/  BSYNC B0 ;  /* 0x0000000000007941 */ /* 0x000fea0003800000 */
.L_x_590:
        /* <DEDUP_REMOVED lines=16> */
.L_x_593:
[----:B------:R-:W-:Y:S05]  /*15aa0*/  BSYNC B0 ;  /* 0x0000000000007941 */ /* 0x000fea0003800000 */
.L_x_592:
        /* <DEDUP_REMOVED lines=15> */
.L_x_549:
[----:B------:R-:W2:Y:S01]  /*15ba0*/  LDL.LU R21, [R1+0x90] ;  /* 0x0000900001157983 */ /* 0x000ea20000300800 */
[----:B------:R-:W1:Y:S01]  /*15bb0*/  LDC.U8 R2, c[0x0][0x3d9] ;  /* 0x0000f640ff027b82 */ /* 0x000e620000000000 */
[----:B------:R-:W-:Y:S01]  /*15bc0*/  LEA.HI R12, R33, R210, RZ, 0x2 ;  /* 0x000000d2210c7211 */ /* 0x000fe200078f10ff */
[----:B------:R-:W-:Y:S01]  /*15bd0*/  ULDC UR6, c[0x0][0x2d0] ;  /* 0x0000b40000067ab9 */ /* 0x000fe20000000800 */
[----:B------:R-:W3:Y:S01]  /*15be0*/  S2R R28, SR_CTAID.X ;  /* 0x00000000001c7919 */ /* 0x000ee20000002500 */
[----:B------:R-:W-:Y:S01]  /*15bf0*/  ULDC.64 UR4, c[0x0][0x2a0] ;  /* 0x0000a80000047ab9 */ /* 0x000fe20000000a00 */
[----:B------:R-:W-:Y:S03]  /*15c00*/  BSSY B0, `(.L_x_594) ;  /* 0x000004e000007945 */ /* 0x000fe60003800000 */
[----:B------:R-:W4:Y:S01]  /*15c10*/  LDC.U8 R0, c[0x0][0x3d8] ;  /* 0x0000f600ff007b82 */ /* 0x000f220000000000 */
[----:B-1----:R-:W-:-:S02]  /*15c20*/  ISETP.NE.AND P5, PT, R2, RZ, PT ;  /* 0x000000ff0200720c */ /* 0x002fc40003fa5270 */
[C---:B----4-:R-:W-:Y:S02]  /*15c30*/  ISETP.NE.AND P1, PT, R0.reuse, RZ, PT ;  /* 0x000000ff0000720c */ /* 0x050fe40003f25270 */
[----:B------:R-:W-:Y:S02]  /*15c40*/  ISETP.NE.AND P2, PT, R0, RZ, !P5 ;  /* 0x000000ff0000720c */ /* 0x000fe40006f45270 */
[----:B------:R-:W-:-:S07]  /*15c50*/  ISETP.EQ.AND P1, PT, R2, RZ, P1 ;  /* 0x000000ff0200720c */ /* 0x000fce0000f22270 */
[----:B------:R-:W1:Y:S08]  /*15c60*/  @!P5 LDC R6, c[0x0][0x2c4] ;  /* 0x0000b100ff06db82 */ /* 0x000e700000000800 */
[----:B------:R-:W4:Y:S01]  /*15c70*/  @P5 LDC.64 R10, c[0x0][0x2c0] ;  /* 0x0000b000ff0a5b82 */ /* 0x000f220000000a00 */
[----:B------:R-:W-:-:S07]  /*15c80*/  @!P1 CS2R R16, SRZ ;  /* 0x0000000000109805 */ /* 0x000fce000001ff00 */
        /* <DEDUP_REMOVED lines=17> */
[----:B------:R-:W-:Y:S02]  /*15da0*/  @P0 IMAD R9, R21, R9, R3 ;  /* 0x0000000915090224 */ /* 0x000fe400078e0203 */
[----:B-----5:R-:W-:Y:S02]  /*15db0*/  @!P2 IMAD R21, R35, R14, RZ ;  /* 0x0000000e2315a224 */ /* 0x020fe400078e02ff */
        /* <DEDUP_REMOVED lines=10> */
[----:B------:R-:W-:Y:S01]  /*15e60*/  @P1 SHF.R.S32.HI R17, RZ, 0x1f, R21 ;  /* 0x0000001fff111819 */ /* 0x000fe20000011415 */
[----:B------:R-:W-:-:S02]  /*15e70*/  @!P0 IMAD.IADD R9, R5, 0x1, R7 ;  /* 0x0000000105098824 */ /* 0x000fc400078e0207 */
[----:B------:R-:W-:Y:S01]  /*15e80*/  @!P0 IMAD.MOV.U32 R3, RZ, RZ, R4 ;  /* 0x000000ffff038224 */ /* 0x000fe200078e0004 */
[----:B------:R-:W-:Y:S01]  /*15e90*/  ISETP.GE.AND P0, PT, R24, R12, PT ;  /* 0x0000000c1800720c */ /* 0x000fe20003f06270 */
[----:B------:R-:W-:Y:S01]  /*15ea0*/  @P5 IMAD.MOV.U32 R2, RZ, RZ, 0x1 ;  /* 0x00000001ff025424 */ /* 0x000fe200078e00ff */
[----:B------:R-:W-:Y:S01]  /*15eb0*/  ISETP.NE.OR P6, PT, R0, RZ, P4 ;  /* 0x000000ff0000720c */ /* 0x000fe200027c5670 */
[----:B------:R-:W-:Y:S01]  /*15ec0*/  @!P5 IMAD R2, R6, R15, RZ ;  /* 0x0000000f0602d224 */ /* 0x000fe200078e02ff */
[C---:B------:R-:W-:Y:S01]  /*15ed0*/  ISETP.NE.OR P3, PT, R0.reuse, RZ, P3 ;  /* 0x000000ff0000720c */ /* 0x040fe20001f65670 */
[----:B------:R-:W-:Y:S01]  /*15ee0*/  @P1 IMAD.MOV.U32 R16, RZ, RZ, R21 ;  /* 0x000000ffff101224 */ /* 0x000fe200078e0015 */
[C---:B------:R-:W-:Y:S01]  /*15ef0*/  ISETP.NE.OR P2, PT, R0.reuse, RZ, P2 ;  /* 0x000000ff0000720c */ /* 0x040fe20001745670 */
[----:B------:R-:W-:Y:S01]  /*15f00*/  IMAD R5, R35, R2, RZ ;  /* 0x0000000223057224 */ /* 0x000fe200078e02ff */
[C---:B------:R-:W-:Y:S01]  /*15f10*/  ISETP.NE.OR P0, PT, R0.reuse, RZ, P0 ;  /* 0x000000ff0000720c */ /* 0x040fe20000705670 */
[----:B------:R-:W-:Y:S01]  /*15f20*/  IMAD.SHL.U32 R0, R0, 0x8, RZ ;  /* 0x0000000800007824 */ /* 0x000fe200078e00ff */
[----:B------:R-:W-:-:S02]  /*15f30*/  P2R R26, PR, RZ, 0x4 ;  /* 0x00000004ff1a7803 */ /* 0x000fc40000000000 */
[----:B------:R-:W-:Y:S02]  /*15f40*/  P2R R27, PR, RZ, 0x1 ;  /* 0x00000001ff1b7803 */ /* 0x000fe40000000000 */
[C---:B------:R-:W-:Y:S02]  /*15f50*/  IADD3 R2, P0, R0.reuse, R3, RZ ;  /* 0x0000000300027210 */ /* 0x040fe40007f1e0ff */
[C---:B------:R-:W-:Y:S02]  /*15f60*/  ISETP.GE.AND P2, PT, R0.reuse, UR6, PT ;  /* 0x0000000600007c0c */ /* 0x040fe4000bf46270 */
[----:B------:R-:W-:Y:S02]  /*15f70*/  LEA.HI.X.SX32 R3, R0, R9, 0x1, P0 ;  /* 0x0000000900037211 */ /* 0x000fe400000f0eff */
[----:B------:R-:W-:Y:S02]  /*15f80*/  ISETP.GE.OR P0, PT, R8, R12, P2 ;  /* 0x0000000c0800720c */ /* 0x000fe40001706670 */
[----:B------:R-:W-:Y:S01]  /*15f90*/  SHF.R.S32.HI R4, RZ, 0x1f, R18 ;  /* 0x0000001fff047819 */ /* 0x000fe20000011412 */
[----:B------:R-:W-:Y:S01]  /*15fa0*/  IMAD.WIDE.U32 R6, R18, UR4, R2 ;  /* 0x0000000412067c25 */ /* 0x000fe2000f8e0002 */
[----:B------:R-:W-:-:S02]  /*15fb0*/  SHF.R.S32.HI R9, RZ, 0x1f, R8 ;  /* 0x0000001fff097819 */ /* 0x000fc40000011408 */
[----:B------:R-:W-:Y:S01]  /*15fc0*/  P2R R25, PR, RZ, 0x8 ;  /* 0x00000008ff197803 */ /* 0x000fe20000000000 */
[----:B------:R-:W-:Y:S01]  /*15fd0*/  IMAD R4, R4, UR4, RZ ;  /* 0x0000000404047c24 */ /* 0x000fe2000f8e02ff */
[----:B-1----:R-:W-:Y:S01]  /*15fe0*/  SEL R21, R5, RZ, !P1 ;  /* 0x000000ff05157207 */ /* 0x002fe20004800000 */
[----:B---3--:R-:W-:Y:S01]  /*15ff0*/  IMAD.WIDE R2, R28, 0x80, R8 ;  /* 0x000000801c027825 */ /* 0x008fe200078e0208 */
[----:B------:R-:W-:-:S03]  /*16000*/  ISETP.GE.OR P3, PT, R22, R12, P2 ;  /* 0x0000000c1600720c */ /* 0x000fc60001766670 */
        /* <DEDUP_REMOVED lines=13> */
.L_x_595:
[----:B------:R-:W-:Y:S05]  /*160e0*/  BSYNC B0 ;  /* 0x0000000000007941 */ /* 0x000fea0003800000 */
.L_x_594:
        /* <DEDUP_REMOVED lines=19> */
.L_x_597:
[----:B------:R-:W-:Y:S05]  /*16220*/  BSYNC B0 ;  /* 0x0000000000007941 */ /* 0x000fea0003800000 */
.L_x_596:
        /* <DEDUP_REMOVED lines=15> */
.L_x_599:
[----:B------:R-:W-:Y:S05]  /*16320*/  BSYNC B0 ;  /* 0x0000000000007941 */ /* 0x000fea0003800000 */
.L_x_598:
        /* <DEDUP_REMOVED lines=17> */
.L_x_601:
[----:B------:R-:W-:Y:S05]  /*16440*/  BSYNC B0 ;  /* 0x0000000000007941 */ /* 0x000fea0003800000 */
.L_x_600:
        /* <DEDUP_REMOVED lines=11> */
.L_x_603:
[----:B------:R-:W-:Y:S05]  /*16500*/  BSYNC B0 ;  /* 0x0000000000007941 */ /* 0x000fea0003800000 */
.L_x_602:
        /* <DEDUP_REMOVED lines=11> */
.L_x_605:
[----:B------:R-:W-:Y:S05]  /*165c0*/  BSYNC B0 ;  /* 0x0000000000007941 */ /* 0x000fea0003800000 */
.L_x_604:
        /* <DEDUP_REMOVED lines=11> */
.L_x_607:
[----:B------:R-:W-:Y:S05]  /*16680*/  BSYNC B0 ;  /* 0x0000000000007941 */ /* 0x000fea0003800000 */
.L_x_606:
        /* <DEDUP_REMOVED lines=11> */
.L_x_608:
        /* <DEDUP_REMOVED lines=12> */
.L_x_1317:


//--------------------- .text._ZN5flash16flash_fwd_kernelI23Flash_fwd_kernel_traitsILi32ELi128ELi128ELi4ELb0ELb0EN7cutlass6half_tE19Flash_kernel_traitsILi32ELi128ELi128ELi4ES3_EELb1ELb0ELb0ELb0ELb0ELb0ELb0ELb1EEEvNS_16Flash_fwd_paramsE --------------------------
	.section	.text._ZN5flash16flash_fwd_kernelI23Flash_fwd_kernel_traitsILi32ELi128ELi128ELi4ELb0ELb0EN7cutlass6half_tE19Flash_kernel_traitsILi32ELi128ELi128ELi4ES3_EELb1ELb0ELb0ELb0ELb0ELb0ELb0ELb1EEEvNS_16Flash_fwd_paramsE,"ax",@progbits
	.align	128
        .global         _ZN5flash16flash_fwd_kernelI23Flash_fwd_kernel_traitsILi32ELi128ELi128ELi4ELb0ELb0EN7cutlass6half_tE19Flash_kernel_traitsILi32ELi128ELi128ELi4ES3_EELb1ELb0ELb0ELb0ELb0ELb0ELb0ELb1EEEvNS_16Flash_fwd_paramsE
        .type           _ZN5flash16flash_fwd_kernelI23Flash_fwd_kernel_traitsILi32ELi128ELi128ELi4ELb0ELb0EN7cutlass6half_tE19Flash_kernel_traitsILi32ELi128ELi128ELi4ES3_EELb1ELb0ELb0ELb0ELb0ELb0ELb0ELb1EEEvNS_16Flash_fwd_paramsE,@function
        .size           _ZN5flash16flash_fwd_kernelI23Flash_fwd_kernel_traitsILi32ELi128ELi128ELi4ELb0ELb0EN7cutlass6half_tE19Flash_kernel_traitsILi32ELi128ELi128ELi4ES3_EELb1ELb0ELb0ELb0ELb0ELb0ELb0ELb1EEEvNS_16Flash_fwd_paramsE,(.L_x_1318 - _ZN5flash16flash_fwd_kernelI23Flash_fwd_kernel_traitsILi32ELi128ELi128ELi4ELb0ELb0EN7cutlass6half_tE19Flash_kernel_traitsILi32ELi128ELi128ELi4ES3_EELb1ELb0ELb0ELb0ELb0ELb0ELb0ELb1EEEvNS_16Flash_fwd_paramsE)
        .other          _ZN5flash16flash_fwd_kernelI23Flash_fwd_kernel_traitsILi32ELi128ELi128ELi4ELb0ELb0EN7cutlass6half_tE19Flash_kernel_traitsILi32ELi128ELi128ELi4ES3_EELb1ELb0ELb0ELb0ELb0ELb0ELb0ELb1EEEvNS_16Flash_fwd_paramsE,@"STO_CUDA_ENTRY STV_DEFAULT"
_ZN5flash16flash_fwd_kernelI23Flash_fwd_kernel_traitsILi32ELi128ELi128ELi4ELb0ELb0EN7cutlass6half_tE19Flash_kernel_traitsILi32ELi128ELi128ELi4ES3_EELb1ELb0ELb0ELb0ELb0ELb0ELb0ELb1EEEvNS_16Flash_fwd_paramsE:
.text._ZN5flash16flash_fwd_kernelI23Flash_fwd_kernel_traitsILi32ELi128ELi128ELi4ELb0ELb0EN7cutlass6half_tE19Flash_kernel_traitsILi32ELi128ELi128ELi4ES3_EELb1ELb0ELb0ELb0ELb0ELb0ELb0ELb1EEEvNS_16Flash_fwd_paramsE:
        /* <DEDUP_REMOVED lines=11> */
[----:B-1----:R-:W-:-:S05]  /*00b0*/  VIADD R1, R1, 0xfffffb90 ;  /* 0xfffffb9001017836 */ /* 0x002fca0000000000 */
[----:B------:R-:W-:Y:S01]  /*00c0*/  S2UR UR14, SR_CTAID.X ;  /* 0x00000000000e79c3 */ /* 0x000fe20000002500 */
[----:B------:R2:W5:Y:S07]  /*00d0*/  @P2 LDG.E.64 R4, desc[UR20][R2.64] ;  /* 0x0000001402042981 */ /* 0x00056e000c1e1b00 */
[----:B------:R-:W-:Y:S08]  /*00e0*/  S2UR UR7, SR_CTAID.Y ;  /* 0x00000000000779c3 */ /* 0x000ff00000002600 */
[----:B------:R-:W1:Y:S01]  /*00f0*/  S2UR UR29, SR_CTAID.Z ;  /* 0x00000000001d79c3 */ /* 0x000e620000002700 */
[----:B------:R-:W-:Y:S01]  /*0100*/  ULDC.U8 UR6, c[0x0][0x3c2] ;  /* 0x0000f08000067ab9 */ /* 0x000fe20000000000 */
[----:B------:R-:W-:Y:S01]  /*0110*/  UMOV UR13, 0xffffffff ;  /* 0xffffffff000d7882 */ /* 0x000fe20000000000 */
[----:B------:R-:W-:Y:S01]  /*0120*/  UMOV UR34, URZ ;  /* 0x0000003f00227c82 */ /* 0x000fe20008000000 */
[----:B------:R-:W-:-:S04]  /*0130*/  ULDC.U8 UR12, c[0x0][0x388] ;  /* 0x0000e200000c7ab9 */ /* 0x000fc80000000000 */
[----:B------:R-:W5:Y:S01]  /*0140*/  @P2 LDC R0, c[0x0][0x3b0] ;  /* 0x0000ec00ff002b82 */ /* 0x000f620000000800 */
[----:B--2---:R-:W-:Y:S02]  /*0150*/  @P2 IMAD.MOV.U32 R2, RZ, RZ, R8 ;  /* 0x000000ffff022224 */ /* 0x004fe400078e0008 */
[----:B---3--:R-:W-:-:S06]  /*0160*/  @P2 IMAD.MOV.U32 R3, RZ, RZ, R9 ;  /* 0x000000ffff032224 */ /* 0x008fcc00078e0009 */
[----:B------:R-:W2:Y:S01]  /*0170*/  @P2 LDG.E.64 R2, desc[UR20][R2.64] ;  /* 0x0000001402022981 */ /* 0x000ea2000c1e1b00 */
[----:B------:R-:W-:Y:S02]  /*0180*/  UISETP.NE.U32.AND UP2, UPT, UR8, URZ, UPT ;  /* 0x0000003f0800728c */ /* 0x000fe4000bf45070 */
[----:B------:R-:W-:Y:S02]  /*0190*/  UISETP.NE.AND UP3, UPT, UR6, URZ, UPT ;  /* 0x0000003f0600728c */ /* 0x000fe4000bf65270 */
[----:B------:R-:W-:Y:S02]  /*01a0*/  UISETP.NE.AND.EX UP2, UPT, UR9, URZ, UPT, UP2 ;  /* 0x0000003f0900728c */ /* 0x000fe4000bf45320 */
[----:B-1----:R-:W-:Y:S01]  /*01b0*/  ULOP3.LUT UR4, UR29, UR14, UR7, 0xfe, !UPT ;  /* 0x0000000e1d047292 */ /* 0x002fe2000f8efe07 */
[----:B------:R-:W-:-:S03]  /*01c0*/  ULDC.64 UR8, c[0x0][0x2f0] ;  /* 0x0000bc0000087ab9 */ /* 0x000fc60000000a00 */
[----:B------:R-:W-:Y:S01]  /*01d0*/  PLOP3.LUT P0, PT, PT, PT, UP2, 0x80, 0x0 ;  /* 0x000000000000781c */ /* 0x000fe20003f0f028 */
[----:B------:R-:W-:Y:S01]  /*01e0*/  UIMAD.WIDE UR8, UR7, 0x4, UR8 ;  /* 0x00000004070878a5 */ /* 0x000fe2000f8e0208 */
[----:B----4-:R-:W-:Y:S01]  /*01f0*/  LOP3.LUT P3, RZ, R179, UR4, RZ, 0xfc, !PT ;  /* 0x00000004b3ff7c12 */ /* 0x010fe2000f86fcff */
[----:B------:R-:W-:Y:S02]  /*0200*/  ULDC.64 UR4, c[0x0][0x300] ;  /* 0x0000c00000047ab9 */ /* 0x000fe40000000a00 */
[----:B------:R-:W-:-:S04]  /*0210*/  UISETP.NE.U32.AND UP1, UPT, UR4, URZ, UPT ;  /* 0x0000003f0400728c */ /* 0x000fc8000bf25070 */
[----:B------:R-:W-:-:S03]  /*0220*/  UISETP.NE.AND.EX UP1, UPT, UR5, URZ, UPT, UP1 ;  /* 0x0000003f0500728c */ /* 0x000fc6000bf25310 */
[----:B------:R-:W-:Y:S02]  /*0230*/  ULDC.64 UR4, c[0x0][0x2f8] ;  /* 0x0000be0000047ab9 */ /* 0x000fe40000000a00 */
[----:B------:R-:W-:Y:S01]  /*0240*/  UISETP.EQ.U32.AND UP0, UPT, UR4, URZ, UPT ;  /* 0x0000003f0400728c */ /* 0x000fe2000bf02070 */
[----:B------:R-:W1:Y:S03]  /*0250*/  @!P3 LDC.64 R6, c[0x0][0x3b8] ;  /* 0x0000ee00ff06bb82 */ /* 0x000e660000000a00 */
[----:B------:R-:W-:Y:S02]  /*0260*/  UISETP.EQ.OR.EX UP0, UPT, UR5, URZ, !UP3, UP0 ;  /* 0x0000003f0500728c */ /* 0x000fe4000df02700 */
[----:B------:R-:W-:Y:S02]  /*0270*/  @UP1 ULDC.64 UR10, c[0x0][0x300] ;  /* 0x0000c000000a1ab9 */ /* 0x000fe40000000a00 */
[----:B------:R-:W-:Y:S01]  /*0280*/  @UP1 UIMAD.WIDE UR10, UR7, 0x4, UR10 ;  /* 0x00000004070a18a5 */ /* 0x000fe2000f8e020a */
[----:B-----5:R-:W-:-:S02]  /*0290*/  @P2 R2UR UR24, R4 ;  /* 0x00000000041822ca */ /* 0x020fc400000e0000 */
        /* <DEDUP_REMOVED lines=9> */
[----:B------:R-:W-:Y:S01]  /*0330*/  ULDC.64 UR8, c[0x0][0x2f8] ;  /* 0x0000be0000087ab9 */ /* 0x000fe20000000a00 */
[----:B-1----:R-:W-:Y:S02]  /*0340*/  @!P3 IMAD.MOV.U32 R4, RZ, RZ, R8 ;  /* 0x000000ffff04b224 */ /* 0x002fe400078e0008 */
[----:B------:R-:W-:-:S05]  /*0350*/  @!P3 IMAD.MOV.U32 R5, RZ, RZ, R9 ;  /* 0x000000ffff05b224 */ /* 0x000fca00078e0009 */
[----:B------:R1:W-:Y:S01]  /*0360*/  @!P3 STG.E.64 desc[UR20][R6.64+0x8], R4 ;  /* 0x000008040600b986 */ /* 0x0003e2000c101b14 */
[----:B------:R-:W-:Y:S01]  /*0370*/  PLOP3.LUT P2, PT, PT, PT, UP0, 0x80, 0x0 ;  /* 0x000000000000781c */ /* 0x000fe20003f4f008 */
[----:B------:R-:W-:Y:S02]  /*0380*/  UIMAD.WIDE UR8, UR7, 0x4, UR8 ;  /* 0x00000004070878a5 */ /* 0x000fe4000f8e0208 */
[----:B-1----:R-:W2:Y:S04]  /*0390*/  @P0 LDG.E R6, desc[UR20][R2.64] ;  /* 0x0000001402060981 */ /* 0x002ea8000c1e1900 */
[----:B------:R1:W3:Y:S02]  /*03a0*/  @P0 LDG.E R5, desc[UR20][R2.64+0x4] ;  /* 0x0000041402050981 */ /* 0x0002e4000c1e1900 */
[----:B-1----:R-:W-:-:S02]  /*03b0*/  IMAD.U32 R2, RZ, RZ, UR10 ;  /* 0x0000000aff027e24 */ /* 0x002fc4000f8e00ff */
[----:B------:R-:W-:-:S05]  /*03c0*/  IMAD.U32 R3, RZ, RZ, UR11 ;  /* 0x0000000bff037e24 */ /* 0x000fca000f8e00ff */
[----:B------:R1:W4:Y:S02]  /*03d0*/  @P1 LDG.E R0, desc[UR20][R2.64] ;  /* 0x0000001402001981 */ /* 0x000324000c1e1900 */
[----:B-1----:R-:W-:Y:S02]  /*03e0*/  IMAD.U32 R2, RZ, RZ, UR8 ;  /* 0x00000008ff027e24 */ /* 0x002fe4000f8e00ff */
[----:B------:R-:W-:-:S05]  /*03f0*/  IMAD.U32 R3, RZ, RZ, UR9 ;  /* 0x00000009ff037e24 */ /* 0x000fca000f8e00ff */
[----:B------:R-:W5:Y:S01]  /*0400*/  @!P2 LDG.E R4, desc[UR20][R2.64] ;  /* 0x000000140204a981 */ /* 0x000f62000c1e1900 */
[----:B------:R-:W-:Y:S01]  /*0410*/  SHF.R.S32.HI R11, RZ, 0x1f, R179 ;  /* 0x0000001fff0b7819 */ /* 0x000fe200000114b3 */
[----:B------:R-:W-:-:S03]  /*0420*/  UMOV UR8, 0xffffffff ;  /* 0xffffffff00087882 */ /* 0x000fc60000000000 */
[----:B------:R-:W-:Y:S02]  /*0430*/  LEA.HI R212, R11, R179, RZ, 0x5 ;  /* 0x000000b30bd47211 */ /* 0x000fe400078f28ff */
[----:B--2---:R-:W-:Y:S02]  /*0440*/  @P0 R2UR UR13, R6 ;  /* 0x00000000060d02ca */ /* 0x004fe400000e0000 */
[----:B---3--:R-:W-:Y:S02]  /*0450*/  @P0 R2UR UR15, R5 ;  /* 0x00000000050f02ca */ /* 0x008fe400000e0000 */
[----:B------:R-:W-:-:S04]  /*0460*/  ISETP.NE.U32.AND P0, PT, RZ, UR4, PT ;  /* 0x00000004ff007c0c */ /* 0x000fc8000bf05070 */
[----:B------:R-:W-:-:S07]  /*0470*/  ISETP.NE.AND.EX P0, PT, RZ, UR5, PT, P0 ;  /* 0x00000005ff007c0c */ /* 0x000fce000bf05300 */
[----:B------:R-:W-:-:S07]  /*0480*/  @UP2 UIADD3 UR15, UR15, -UR13, URZ ;  /* 0x8000000d0f0f2290 */ /* 0x000fce000fffe03f */
[----:B------:R-:W-:Y:S01]  /*0490*/  @!UP2 ULDC UR15, c[0x0][0x2c4] ;  /* 0x0000b100000faab9 */ /* 0x000fe20000000800 */
[----:B----4-:R-:W-:Y:S02]  /*04a0*/  @P1 R2UR UR34, R0 ;  /* 0x00000000002212ca */ /* 0x010fe400000e0000 */
[----:B------:R-:W-:-:S05]  /*04b0*/  LOP3.LUT R0, R212, 0xffffffe0, RZ, 0xc0, !PT ;  /* 0xffffffe0d4007812 */ /* 0x000fca00078ec0ff */
[----:B------:R-:W-:Y:S01]  /*04c0*/  IMAD.IADD R248, R179, 0x1, -R0 ;  /* 0x00000001b3f87824 */ /* 0x000fe200078e0a00 */
[----:B-----5:R-:W-:Y:S01]  /*04d0*/  @!P2 R2UR UR8, R4 ;  /* 0x000000000408a2ca */ /* 0x020fe200000e0000 */
[----:B------:R-:W-:-:S14]  /*04e0*/  @!P0 BRA `(.L_x_609) ;  /* 0x00000000001c8947 */ /* 0x000fdc0003800000 */
[----:B------:R-:W-:-:S13]  /*04f0*/  PLOP3.LUT P0, PT, PT, PT, UP3, 0x80, 0x0 ;  /* 0x000000000000781c */ /* 0x000fda0003f0f038 */
[----:B------:R-:W2:Y:S04]  /*0500*/  @P0 LDG.E R0, desc[UR20][R2.64+0x4] ;  /* 0x0000041402000981 */ /* 0x000ea8000c1e1900 */
[----:B------:R-:W3:Y:S01]  /*0510*/  @!P0 LDG.E R2, desc[UR20][R2.64] ;  /* 0x0000001402028981 */ /* 0x000ee2000c1e1900 */
[----:B--2---:R-:W-:-:S13]  /*0520*/  @P0 R2UR UR6, R0 ;  /* 0x00000000000602ca */ /* 0x004fda00000e0000 */
[----:B------:R-:W-:-:S07]  /*0530*/  @UP3 UIADD3 UR6, UR6, -UR8, URZ ;  /* 0x8000000806063290 */ /* 0x000fce000fffe03f */
[----:B---3--:R-:W-:Y:S01]  /*0540*/  @!P0 R2UR UR6, R2 ;  /* 0x00000000020682ca */ /* 0x008fe200000e0000 */
[----:B------:R-:W-:-:S14]  /*0550*/  BRA `(.L_x_610) ;  /* 0x0000000000047947 */ /* 0x000fdc0003800000 */
.L_x_609:
[----:B------:R-:W-:-:S05]  /*0560*/  ULDC UR6, c[0x0][0x2c8] ;  /* 0x0000b20000067ab9 */ /* 0x000fca0000000800 */
.L_x_610:
        /* <DEDUP_REMOVED lines=19> */
[----:B------:R-:W-:Y:S01]  /*06a0*/  @!UP2 UIADD3 UR23, UR4, UR6, -UR34 ;  /* 0x000000060417a290 */ /* 0x000fe2000fffe822 */
[----:B------:R-:W-:Y:S11]  /*06b0*/  @!P0 EXIT ;  /* 0x000000000000894d */ /* 0x000ff60003800000 */
[----:B------:R-:W-:Y:S02]  /*06c0*/  UISETP.GE.AND UP0, UPT, UR23, 0x1, UPT ;  /* 0x000000011700788c */ /* 0x000fe4000bf06270 */
[----:B------:R-:W-:-:S04]  /*06d0*/  UIADD3 UR4, UR23, 0x7f, URZ ;  /* 0x0000007f17047890 */ /* 0x000fc8000fffe03f */
[----:B------:R-:W-:Y:S01]  /*06e0*/  PLOP3.LUT P0, PT, PT, PT, UP0, 0x80, 0x0 ;  /* 0x000000000000781c */ /* 0x000fe20003f0f008 */
[----:B------:R-:W-:-:S04]  /*06f0*/  USHF.R.S32.HI UR18, URZ, 0x1f, UR4 ;  /* 0x0000001f3f127899 */ /* 0x000fc80008011404 */
[----:B------:R-:W-:-:S08]  /*0700*/  ULEA.HI UR18, UR18, UR4, URZ, 0x7 ;  /* 0x0000000412127291 */ /* 0x000fd0000f8f383f */
[----:B------:R-:W-:Y:S05]  /*0710*/  @!P0 BRA `(.L_x_611) ;  /* 0x000001cc00308947 */ /* 0x000fea0003800000 */
[----:B------:R-:W1:Y:S01]  /*0720*/  LDC R14, c[0x0][0x278] ;  /* 0x00009e00ff0e7b82 */ /* 0x000e620000000800 */
[----:B------:R-:W2:Y:S01]  /*0730*/  S2R R13, SR_CTAID.Z ;  /* 0x00000000000d7919 */ /* 0x000ea20000002700 */
[----:B------:R-:W-:Y:S01]  /*0740*/  ULDC UR22, c[0x0][0x270] ;  /* 0x00009c0000167ab9 */ /* 0x000fe20000000800 */
[----:B------:R-:W-:Y:S01]  /*0750*/  UISETP.NE.AND UP1, UPT, UR13, -0x1, UPT ;  /* 0xffffffff0d00788c */ /* 0x000fe2000bf25270 */
[CC--:B------:R-:W-:Y:S01]  /*0760*/  LEA.HI R10, R11.reuse, R179.reuse, RZ, 0x2 ;  /* 0x000000b30b0a7211 */ /* 0x0c0fe200078f10ff */
[----:B------:R-:W-:Y:S01]  /*0770*/  UIMAD UR22, UR7, UR22, UR29 ;  /* 0x00000016071672a4 */ /* 0x000fe2000f8e021d */
[----:B------:R-:W-:Y:S01]  /*0780*/  LEA.HI R21, R11, R179, RZ, 0x3 ;  /* 0x000000b30b157211 */ /* 0x000fe200078f18ff */
[----:B------:R-:W-:Y:S01]  /*0790*/  UISETP.NE.AND UP0, UPT, UR8, -0x1, UPT ;  /* 0xffffffff0800788c */ /* 0x000fe2000bf05270 */
[----:B------:R-:W-:Y:S01]  /*07a0*/  SHF.R.S32.HI R213, RZ, 0x5, R212 ;  /* 0x00000005ffd57819 */ /* 0x000fe200000114d4 */
[----:B------:R-:W-:Y:S01]  /*07b0*/  USHF.L.U32 UR10, UR22, 0x5, URZ ;  /* 0x00000005160a7899 */ /* 0x000fe2000800063f */
[----:B------:R-:W-:Y:S01]  /*07c0*/  SHF.R.S32.HI R20, RZ, 0x3, R21 ;  /* 0x00000003ff147819 */ /* 0x000fe20000011415 */
[----:B------:R-:W-:-:S02]  /*07d0*/  USHF.R.S32.HI UR18, URZ, 0x7, UR18 ;  /* 0x000000073f127899 */ /* 0x000fc40008011412 */
[----:B------:R-:W-:Y:S01]  /*07e0*/  USHF.R.S32.HI UR9, URZ, 0x1f, UR10 ;  /* 0x0000001f3f097899 */ /* 0x000fe2000801140a */
[----:B------:R-:W-:Y:S01]  /*07f0*/  PLOP3.LUT P2, PT, PT, PT, UP0, 0x80, 0x0 ;  /* 0x000000000000781c */ /* 0x000fe20003f4f008 */
[----:B------:R-:W-:Y:S01]  /*0800*/  @UP1 ULDC.64 UR30, c[0x0][0x240] ;  /* 0x00009000001e1ab9 */ /* 0x000fe20000000a00 */
[----:B------:R-:W-:Y:S01]  /*0810*/  IADD3 R4, P1, P0, R8, UR10, R248 ;  /* 0x0000000a08047c10 */ /* 0x000fe2000f83e0f8 */
[----:B------:R-:W-:Y:S02]  /*0820*/  @UP1 UIMAD.WIDE.U32 UR26, UR13, UR30, URZ ;  /* 0x0000001e0d1a12a5 */ /* 0x000fe4000f8e003f */
[----:B------:R-:W-:Y:S02]  /*0830*/  @!UP1 USHF.R.S32.HI UR6, URZ, 0x1f, UR7 ;  /* 0x0000001f3f069899 */ /* 0x000fe40008011407 */
[----:B------:R3:W-:Y:S01]  /*0840*/  STL [R1+0x1f4], R4 ;  /* 0x0001f40401007387 */ /* 0x0007e20000100800 */
[----:B------:R-:W-:Y:S01]  /*0850*/  @UP1 UIMAD UR31, UR13, UR31, UR27 ;  /* 0x0000001f0d1f12a4 */ /* 0x000fe2000f8e021b */
[----:B-1----:R-:W-:Y:S01]  /*0860*/  IABS R12, R14 ;  /* 0x0000000e000c7213 */ /* 0x002fe20000000000 */
[----:B------:R-:W-:Y:S01]  /*0870*/  @UP0 UIADD3 UR27, UR34, UR8, URZ ;  /* 0x00000008221b0290 */ /* 0x000fe2000fffe03f */
[----:B------:R-:W-:-:S02]  /*0880*/  @!UP1 ULDC.64 UR4, c[0x0][0x228] ;  /* 0x00008a0000049ab9 */ /* 0x000fc40000000a00 */
[----:B------:R-:W1:Y:S01]  /*0890*/  I2F.RP R2, R12 ;  /* 0x0000000c00027306 */ /* 0x000e620000209400 */
[----:B------:R-:W-:Y:S01]  /*08a0*/  @UP0 ULDC.64 UR10, c[0x0][0x248] ;  /* 0x00009200000a0ab9 */ /* 0x000fe20000000a00 */
[----:B------:R-:W-:Y:S02]  /*08b0*/  @!UP1 UIMAD UR6, UR6, UR4, URZ ;  /* 0x00000004060692a4 */ /* 0x000fe4000f8e023f */
[----:B------:R-:W-:Y:S01]  /*08c0*/  @!UP1 UIMAD.WIDE.U32 UR36, UR7, UR4, URZ ;  /* 0x00000004072492a5 */ /* 0x000fe2000f8e003f */
[----:B--2---:R-:W-:Y:S01]  /*08d0*/  IABS R13, R13 ;  /* 0x0000000d000d7213 */ /* 0x004fe20000000000 */
[----:B------:R-:W-:Y:S01]  /*08e0*/  @UP0 UIMAD.WIDE.U32 UR38, UR27, UR10, URZ ;  /* 0x0000000a1b2602a5 */ /* 0x000fe2000f8e003f */
[----:B------:R-:W-:Y:S01]  /*08f0*/  ULDC UR4, c[0x0][0x2d4] ;  /* 0x0000b50000047ab9 */ /* 0x000fe20000000800 */
[----:B------:R-:W-:Y:S02]  /*0900*/  @!UP1 UIMAD UR5, UR7, UR5, UR6 ;  /* 0x00000005070592a4 */ /* 0x000fe4000f8e0206 */
[----:B------:R-:W-:-:S02]  /*0910*/  UIADD3 UR17, UR18, -0x1, URZ ;  /* 0xffffffff12117890 */ /* 0x000fc4000fffe03f */
[----:B------:R-:W-:Y:S01]  /*0920*/  UIMAD UR22, UR22, UR4, UR33 ;  /* 0x00000004161672a4 */ /* 0x000fe2000f8e0221 */
[----:B-1----:R-:W1:Y:S01]  /*0930*/  MUFU.RCP R2, R2 ;  /* 0x0000000200027308 */ /* 0x002e620000001000 */
[----:B------:R-:W-:Y:S01]  /*0940*/  @UP0 UIMAD UR27, UR27, UR11, URZ ;  /* 0x0000000b1b1b02a4 */ /* 0x000fe2000f8e023f */
[----:B---3--:R-:W-:Y:S01]  /*0950*/  IMAD.SHL.U32 R4, R20, 0x40, RZ ;  /* 0x0000004014047824 */ /* 0x008fe200078e00ff */
[----:B------:R-:W-:Y:S01]  /*0960*/  ULDC UR19, c[0x0][0x2d8] ;  /* 0x0000b60000137ab9 */ /* 0x000fe20000000800 */
[----:B------:R-:W-:Y:S01]  /*0970*/  @UP1 UMOV UR6, UR26 ;  /* 0x0000001a00061c82 */ /* 0x000fe20008000000 */
[----:B------:R-:W-:Y:S02]  /*0980*/  UIMAD UR16, UR17, -0x80, UR23 ;  /* 0xffffff80111078a4 */ /* 0x000fe4000f8e0217 */
[----:B------:R-:W-:Y:S01]  /*0990*/  LOP3.LUT R4, R4, 0xc0, RZ, 0xc0, !PT ;  /* 0x000000c004047812 */ /* 0x000fe200078ec0ff */
[----:B------:R-:W-:Y:S02]  /*09a0*/  UIMAD UR22, UR22, UR19, URZ ;  /* 0x00000013161672a4 */ /* 0x000fe4000f8e023f */
[----:B------:R-:W-:Y:S01]  /*09b0*/  @UP0 UIADD3 UR27, UR39, UR27, URZ ;  /* 0x0000001b271b0290 */ /* 0x000fe2000fffe03f */
[----:B------:R-:W-:Y:S01]  /*09c0*/  SHF.R.U32.HI R7, RZ, 0x3, R4 ;  /* 0x00000003ff077819 */ /* 0x000fe20000011604 */
[----:B------:R-:W-:Y:S01]  /*09d0*/  @UP0 UMOV UR30, UR38 ;  /* 0x00000026001e0c82 */ /* 0x000fe20008000000 */
[----:B------:R-:W-:Y:S01]  /*09e0*/  @!UP1 UIADD3 UR31, UR37, UR5, URZ ;  /* 0x00000005251f9290 */ /* 0x000fe2000fffe03f */
[----:B------:R-:W-:Y:S01]  /*09f0*/  @!UP1 UMOV UR6, UR36 ;  /* 0x0000002400069c82 */ /* 0x000fe20008000000 */
[----:B-1----:R-:W-:-:S04]  /*0a00*/  VIADD R2, R2, 0xffffffe ;  /* 0x0ffffffe02027836 */ /* 0x002fc80000000000 */
[----:B------:R1:W2:Y:S02]  /*0a10*/  F2I.FTZ.U32.TRUNC.NTZ R3, R2 ;  /* 0x0000000200037305 */ /* 0x0002a4000021f000 */
[----:B-1----:R-:W-:Y:S01]  /*0a20*/  SHF.R.S32.HI R2, RZ, 0x1f, R248 ;  /* 0x0000001fff027819 */ /* 0x002fe200000114f8 */
[----:B--2---:R-:W-:-:S03]  /*0a30*/  IMAD.MOV R0, RZ, RZ, -R3 ;  /* 0x000000ffff007224 */ /* 0x004fc600078e0a03 */
[----:B------:R-:W-:Y:S01]  /*0a40*/  IADD3.X R224, R9, UR9, R2, P1, P0 ;  /* 0x0000000909e07c10 */ /* 0x000fe20008fe0402 */
[----:B------:R-:W-:Y:S02]  /*0a50*/  IMAD R0, R0, R12, RZ ;  /* 0x0000000c00007224 */ /* 0x000fe400078e02ff */
[----:B------:R-:W-:Y:S02]  /*0a60*/  IMAD.MOV.U32 R2, RZ, RZ, RZ ;  /* 0x000000ffff027224 */ /* 0x000fe400078e00ff */
[----:B------:R-:W-:Y:S02]  /*0a70*/  IMAD.U32 R9, RZ, RZ, UR14 ;  /* 0x0000000eff097e24 */ /* 0x000fe4000f8e00ff */
[----:B------:R-:W-:Y:S01]  /*0a80*/  IMAD.HI.U32 R5, R3, R0, R2 ;  /* 0x0000000003057227 */ /* 0x000fe200078e0002 */
[----:B------:R-:W-:Y:S02]  /*0a90*/  LOP3.LUT R0, R10, 0xfffffffc, RZ, 0xc0, !PT ;  /* 0xfffffffc0a007812 */ /* 0x000fe400078ec0ff */
[----:B------:R-:W-:-:S03]  /*0aa0*/  SHF.R.S32.HI R2, RZ, 0x2, R10 ;  /* 0x00000002ff027819 */ /* 0x000fc6000001140a */
[----:B------:R-:W-:Y:S01]  /*0ab0*/  IMAD.IADD R0, R179, 0x1, -R0 ;  /* 0x00000001b3007824 */ /* 0x000fe200078e0a00 */
[----:B------:R-:W-:-:S03]  /*0ac0*/  SHF.R.S32.HI R3, RZ, 0x1f, R2 ;  /* 0x0000001fff037819 */ /* 0x000fc60000011402 */
[----:B------:R-:W-:Y:S02]  /*0ad0*/  IMAD.SHL.U32 R136, R0, 0x8, RZ ;  /* 0x0000000800887824 */ /* 0x000fe400078e00ff */
[----:B------:R-:W-:-:S03]  /*0ae0*/  IMAD.HI.U32 R0, R5, R13, RZ ;  /* 0x0000000d05007227 */ /* 0x000fc600078e00ff */
[----:B------:R-:W-:Y:S01]  /*0af0*/  LOP3.LUT R8, R4, 0x18, R136, 0xf8, !PT ;  /* 0x0000001804087812 */ /* 0x000fe200078ef888 */
[----:B------:R-:W-:Y:S02]  /*0b00*/  IMAD.MOV R6, RZ, RZ, -R0 ;  /* 0x000000ffff067224 */ /* 0x000fe400078e0a00 */
[----:B------:R-:W-:Y:S01]  /*0b10*/  IMAD.WIDE R4, R9, 0x80, R2 ;  /* 0x0000008009047825 */ /* 0x000fe200078e0202 */
[----:B------:R-:W-:Y:S02]  /*0b20*/  LOP3.LUT R8, R8, R7, RZ, 0x3c, !PT ;  /* 0x0000000708087212 */ /* 0x000fe400078e3cff */
[----:B------:R-:W-:Y:S01]  /*0b30*/  LEA.HI R7, R10, R2, RZ, 0x1 ;  /* 0x000000020a077211 */ /* 0x000fe200078f08ff */
[----:B------:R-:W-:-:S03]  /*0b40*/  IMAD R6, R12, R6, R13 ;  /* 0x000000060c067224 */ /* 0x000fc600078e020d */
[----:B------:R-:W-:Y:S02]  /*0b50*/  LOP3.LUT R7, R7, 0x7fffffe, RZ, 0xc0, !PT ;  /* 0x07fffffe07077812 */ /* 0x000fe400078ec0ff */
[----:B------:R-:W-:-:S03]  /*0b60*/  ISETP.GT.U32.AND P0, PT, R12, R6, PT ;  /* 0x000000060c00720c */ /* 0x000fc60003f04070 */
[----:B------:R-:W-:Y:S01]  /*0b70*/  IMAD.IADD R7, R2, 0x1, -R7 ;  /* 0x0000000102077824 */ /* 0x000fe200078e0a07 */
[----:B------:R-:W-:Y:S09]  /*0b80*/  @P2 BRA `(.L_x_612) ;  /* 0x0000000000382947 */ /* 0x000ff20003800000 */
        /* <DEDUP_REMOVED lines=8> */
[----:B------:R-:W-:Y:S01]  /*0c10*/  UIMAD UR9, UR9, UR4, URZ ;  /* 0x00000004090972a4 */ /* 0x000fe2000f8e023f */
[----:B------:R-:W-:Y:S02]  /*0c20*/  UMOV UR26, UR36 ;  /* 0x00000024001a7c82 */ /* 0x000fe40008000000 */
[----:B------:R-:W-:Y:S02]  /*0c30*/  UIMAD.WIDE.U32 UR26, UR7, UR4, UR26 ;  /* 0x00000004071a72a5 */ /* 0x000fe4000f8e001a */
[----:B------:R-:W-:-:S04]  /*0c40*/  UIMAD UR5, UR7, UR5, UR9 ;  /* 0x00000005070572a4 */ /* 0x000fc8000f8e0209 */
[----:B------:R-:W-:Y:S01]  /*0c50*/  UIADD3 UR27, UR27, UR5, URZ ;  /* 0x000000051b1b7290 */ /* 0x000fe2000fffe03f */
[----:B------:R-:W-:-:S11]  /*0c60*/  UMOV UR30, UR26 ;  /* 0x0000001a001e7c82 */ /* 0x000fd60008000000 */
.L_x_612:
[----:B------:R-:W-:Y:S01]  /*0c70*/  @UP0 UIADD3 UR26, UR34, UR8, URZ ;  /* 0x00000008221a0290 */ /* 0x000fe2000fffe03f */
[----:B------:R-:W-:Y:S01]  /*0c80*/  IMAD R7, R213, 0x8, R7 ;  /* 0x00000008d5077824 */ /* 0x000fe200078e0207 */
[----:B------:R-:W-:Y:S01]  /*0c90*/  USHF.R.S32.HI UR32, URZ, 0x1f, UR29 ;  /* 0x0000001f3f207899 */ /* 0x000fe2000801141d */
[----:B------:R-:W-:Y:S01]  /*0ca0*/  @!P0 IMAD.IADD R6, R6, 0x1, -R12 ;  /* 0x0000000106068824 */ /* 0x000fe200078e0a0c */
[----:B------:R-:W-:Y:S02]  /*0cb0*/  @UP0 ULDC.64 UR8, c[0x0][0x250] ;  /* 0x0000940000080ab9 */ /* 0x000fe40000000a00 */
[----:B------:R-:W-:Y:S01]  /*0cc0*/  @UP0 UIMAD.WIDE.U32 UR4, UR26, UR8, URZ ;  /* 0x000000081a0402a5 */ /* 0x000fe2000f8e003f */
[----:B------:R-:W-:Y:S01]  /*0cd0*/  LEA R225, R7, R8, 0x5 ;  /* 0x0000000807e17211 */ /* 0x000fe200078e28ff */
[----:B------:R-:W-:Y:S01]  /*0ce0*/  @UP0 UIMAD UR26, UR26, UR9, URZ ;  /* 0x000000091a1a02a4 */ /* 0x000fe2000f8e023f */
[----:B------:R-:W-:Y:S02]  /*0cf0*/  LOP3.LUT R7, R14, UR29, RZ, 0x3c, !PT ;  /* 0x0000001d0e077c12 */ /* 0x000fe4000f8e3cff */
[----:B------:R-:W-:Y:S01]  /*0d00*/  ISETP.GE.U32.AND P1, PT, R6, R12, PT ;  /* 0x0000000c0600720c */ /* 0x000fe20003f26070 */
[----:B------:R-:W-:Y:S01]  /*0d10*/  @UP0 UIADD3 UR26, UR5, UR26, URZ ;  /* 0x0000001a051a0290 */ /* 0x000fe2000fffe03f */
[----:B------:R-:W-:Y:S01]  /*0d20*/  VIADD R6, R2, 0x20 ;  /* 0x0000002002067836 */ /* 0x000fe20000000000 */
[----:B------:R-:W-:Y:S01]  /*0d30*/  @UP0 UMOV UR28, UR4 ;  /* 0x00000004001c0c82 */ /* 0x000fe20008000000 */
[----:B------:R-:W-:Y:S09]  /*0d40*/  @P2 BRA `(.L_x_613) ;  /* 0x0000000000382947 */ /* 0x000ff20003800000 */
        /* <DEDUP_REMOVED lines=8> */
[----:B------:R-:W-:Y:S01]  /*0dd0*/  UIMAD UR26, UR26, UR4, URZ ;  /* 0x000000041a1a72a4 */ /* 0x000fe2000f8e023f */
[----:B------:R-:W-:-:S03]  /*0de0*/  UMOV UR34, UR36 ;  /* 0x0000002400227c82 */ /* 0x000fc60008000000 */
[----:B------:R-:W-:Y:S02]  /*0df0*/  UIMAD UR26, UR7, UR5, UR26 ;  /* 0x00000005071a72a4 */ /* 0x000fe4000f8e021a */
[----:B------:R-:W-:-:S04]  /*0e00*/  UIMAD.WIDE.U32 UR4, UR7, UR4, UR34 ;  /* 0x00000004070472a5 */ /* 0x000fc8000f8e0022 */
[----:B------:R-:W-:-:S03]  /*0e10*/  UIADD3 UR26, UR5, UR26, URZ ;  /* 0x0000001a051a7290 */ /* 0x000fc6000fffe03f */
[----:B------:R-:W-:-:S09]  /*0e20*/  UMOV UR28, UR4 ;  /* 0x00000004001c7c82 */ /* 0x000fd20008000000 */
.L_x_613:
[----:B------:R-:W-:Y:S01]  /*0e30*/  ISETP.GE.AND P4, PT, R7, RZ, PT ;  /* 0x000000ff0700720c */ /* 0x000fe20003f86270 */
[----:B------:R-:W1:Y:S01]  /*0e40*/  S2UR UR4, SR_CgaCtaId ;  /* 0x00000000000479c3 */ /* 0x000e620000008800 */
[----:B------:R-:W-:Y:S01]  /*0e50*/  @!P0 VIADD R0, R0, 0x1 ;  /* 0x0000000100008836 */ /* 0x000fe20000000000 */
[----:B------:R-:W-:Y:S01]  /*0e60*/  ISETP.NE.AND P3, PT, R14, RZ, PT ;  /* 0x000000ff0e00720c */ /* 0x000fe20003f65270 */
[----:B------:R-:W-:Y:S01]  /*0e70*/  UIADD3 UR5, -UR33, UR15, URZ ;  /* 0x0000000f21057290 */ /* 0x000fe2000fffe13f */
[----:B------:R-:W-:Y:S01]  /*0e80*/  ISETP.GE.AND P6, PT, R6, UR16, PT ;  /* 0x0000001006007c0c */ /* 0x000fe2000bfc6270 */
[----:B------:R-:W-:Y:S01]  /*0e90*/  @P1 VIADD R0, R0, 0x1 ;  /* 0x0000000100001836 */ /* 0x000fe20000000000 */
[C---:B------:R-:W-:Y:S01]  /*0ea0*/  ISETP.GE.AND P2, PT, R6.reuse, UR16, PT ;  /* 0x0000001006007c0c */ /* 0x040fe2000bf46270 */
[----:B------:R-:W-:Y:S01]  /*0eb0*/  BSSY B0, `(.L_x_614) ;  /* 0x0000033000007945 */ /* 0x000fe20003800000 */
[----:B------:R-:W-:Y:S01]  /*0ec0*/  SHF.R.S32.HI R137, RZ, 0x1f, R136 ;  /* 0x0000001fff897819 */ /* 0x000fe20000011488 */
[----:B------:R-:W-:Y:S01]  /*0ed0*/  IMAD.MOV.U32 R15, RZ, RZ, R0 ;  /* 0x000000ffff0f7224 */ /* 0x000fe200078e0000 */
[----:B------:R-:W-:Y:S01]  /*0ee0*/  ISETP.GE.AND P0, PT, R6, UR5, PT ;  /* 0x0000000506007c0c */ /* 0x000fe2000bf06270 */
[----:B------:R-:W-:Y:S01]  /*0ef0*/  VIADD R6, R2, 0x40 ;  /* 0x0000004002067836 */ /* 0x000fe20000000000 */
[----:B------:R-:W-:Y:S01]  /*0f00*/  IADD3 R8, P1, R136, UR6, RZ ;  /* 0x0000000688087c10 */ /* 0x000fe2000ff3e0ff */
[----:B------:R-:W-:Y:S01]  /*0f10*/  ULDC.64 UR6, c[0x0][0x258] ;  /* 0x0000960000067ab9 */ /* 0x000fe20000000a00 */
[----:B------:R-:W-:Y:S01]  /*0f20*/  @!P4 IMAD.MOV R15, RZ, RZ, -R15 ;  /* 0x000000ffff0fc224 */ /* 0x000fe200078e0a0f */
[----:B------:R-:W-:Y:S01]  /*0f30*/  @!P3 LOP3.LUT R15, RZ, R14, RZ, 0x33, !PT ;  /* 0x0000000eff0fb212 */ /* 0x000fe200078e33ff */
[----:B------:R-:W-:Y:S01]  /*0f40*/  IMAD.U32 R0, RZ, RZ, UR6 ;  /* 0x00000006ff007e24 */ /* 0x000fe2000f8e00ff */
[----:B------:R-:W-:Y:S01]  /*0f50*/  IADD3.X R9, R137, UR31, RZ, P1, !PT ;  /* 0x0000001f89097c10 */ /* 0x000fe20008ffe4ff */
[----:B------:R-:W-:Y:S01]  /*0f60*/  UIMAD UR32, UR32, UR6, URZ ;  /* 0x00000006202072a4 */ /* 0x000fe2000f8e023f */
[C---:B------:R-:W-:Y:S01]  /*0f70*/  ISETP.GE.AND P5, PT, R6.reuse, UR16, PT ;  /* 0x0000001006007c0c */ /* 0x040fe2000bfa6270 */
[----:B------:R-:W-:Y:S01]  /*0f80*/  UMOV UR31, 0x400 ;  /* 0x00000400001f7882 */ /* 0x000fe20000000000 */
[----:B------:R-:W-:Y:S01]  /*0f90*/  ISETP.GE.AND P1, PT, R6, UR16, PT ;  /* 0x0000001006007c0c */ /* 0x000fe2000bf26270 */
[----:B------:R-:W-:Y:S01]  /*0fa0*/  IMAD.WIDE.U32 R8, R0, UR29, R8 ;  /* 0x0000001d00087c25 */ /* 0x000fe2000f8e0008 */
[----:B------:R-:W-:Y:S01]  /*0fb0*/  ISETP.GE.AND P4, PT, R6, UR5, PT ;  /* 0x0000000506007c0c */ /* 0x000fe2000bf86270 */
[----:B------:R-:W-:Y:S01]  /*0fc0*/  UIMAD UR7, UR29, UR7, UR32 ;  /* 0x000000071d0772a4 */ /* 0x000fe2000f8e0220 */
[C---:B------:R-:W-:Y:S01]  /*0fd0*/  ISETP.GE.AND P3, PT, R2.reuse, UR5, PT ;  /* 0x0000000502007c0c */ /* 0x040fe2000bf66270 */
[----:B-1----:R-:W-:Y:S01]  /*0fe0*/  ULEA UR4, UR4, UR31, 0x18 ;  /* 0x0000001f04047291 */ /* 0x002fe2000f8ec03f */
[----:B------:R-:W-:Y:S01]  /*0ff0*/  LEA.HI R6, R11, R179, RZ, 0x4 ;  /* 0x000000b30b067211 */ /* 0x000fe200078f20ff */
[----:B------:R-:W-:-:S02]  /*1000*/  VIADD R19, R2, 0x60 ;  /* 0x0000006002137836 */ /* 0x000fc40000000000 */
[----:B------:R-:W-:Y:S01]  /*1010*/  VIADD R7, R9, UR7 ;  /* 0x0000000709077c36 */ /* 0x000fe20008000000 */
[C---:B------:R-:W-:Y:S02]  /*1020*/  LOP3.LUT R0, R6.reuse, 0xfffffff0, RZ, 0xc0, !PT ;  /* 0xfffffff006007812 */ /* 0x040fe400078ec0ff */
[----:B------:R-:W-:Y:S02]  /*1030*/  SHF.R.S32.HI R14, RZ, 0x4, R6 ;  /* 0x00000004ff0e7819 */ /* 0x000fe40000011406 */
[----:B------:R-:W-:Y:S01]  /*1040*/  LEA R225, R225, UR4, 0x1 ;  /* 0x00000004e1e17c11 */ /* 0x000fe2000f8e08ff */
[----:B------:R-:W-:Y:S01]  /*1050*/  IMAD.IADD R0, R179, 0x1, -R0 ;  /* 0x00000001b3007824 */ /* 0x000fe200078e0a00 */
[----:B------:R-:W-:-:S04]  /*1060*/  LEA.HI R6, R6, R14, RZ, 0x1 ;  /* 0x0000000e06067211 */ /* 0x000fc800078f08ff */
[----:B------:R-:W-:Y:S02]  /*1070*/  LOP3.LUT R16, R6, 0xfffffffe, RZ, 0xc0, !PT ;  /* 0xfffffffe06107812 */ /* 0x000fe400078ec0ff */
[----:B------:R-:W-:Y:S02]  /*1080*/  LEA.HI R17, R0, R0, RZ, 0x1 ;  /* 0x0000000000117211 */ /* 0x000fe400078f08ff */
[----:B------:R-:W-:Y:S01]  /*1090*/  SHF.R.S32.HI R18, RZ, 0x1f, R0 ;  /* 0x0000001fff127819 */ /* 0x000fe20000011400 */
        /* <DEDUP_REMOVED lines=20> */
.L_x_615:
[----:B------:R-:W-:Y:S05]  /*11e0*/  BSYNC B0 ;  /* 0x0000000000007941 */ /* 0x000fea0003800000 */
.L_x_614:
[----:B------:R-:W-:Y:S01]  /*11f0*/  LOP3.LUT R10, R17, 0x7fffffe, RZ, 0xc0, !PT ;  /* 0x07fffffe110a7812 */ /* 0x000fe200078ec0ff */
[----:B------:R-:W-:Y:S01]  /*1200*/  BSSY B0, `(.L_x_616) ;  /* 0x000001b000007945 */ /* 0x000fe20003800000 */
[----:B------:R-:W-:Y:S01]  /*1210*/  IMAD.IADD R16, R14, 0x1, -R16 ;  /* 0x000000010e107824 */ /* 0x000fe200078e0a10 */
[----:B------:R-:W-:Y:S02]  /*1220*/  ISETP.GE.AND P3, PT, R19, UR5, PT ;  /* 0x0000000513007c0c */ /* 0x000fe4000bf66270 */
[----:B------:R-:W-:Y:S01]  /*1230*/  LEA.HI R18, R18, R0, RZ, 0x3 ;  /* 0x0000000012127211 */ /* 0x000fe200078f18ff */
[----:B------:R-:W-:Y:S01]  /*1240*/  IMAD.IADD R178, R0, 0x1, -R10 ;  /* 0x0000000100b27824 */ /* 0x000fe200078e0a0a */
        /* <DEDUP_REMOVED lines=22> */
.L_x_617:
[----:B------:R-:W-:Y:S05]  /*13b0*/  BSYNC B0 ;  /* 0x0000000000007941 */ /* 0x000fea0003800000 */
.L_x_616:
        /* <DEDUP_REMOVED lines=22> */
.L_x_619:
[----:B------:R-:W-:Y:S05]  /*1520*/  BSYNC B0 ;  /* 0x0000000000007941 */ /* 0x000fea0003800000 */
.L_x_618:
        /* <DEDUP_REMOVED lines=21> */
.L_x_621:
[----:B------:R-:W-:Y:S05]  /*1680*/  BSYNC B0 ;  /* 0x0000000000007941 */ /* 0x000fea0003800000 */
.L_x_620:
[C---:B------:R-:W-:Y:S01]  /*1690*/  IMAD R0, R3.reuse, UR10, RZ ;  /* 0x0000000a03007c24 */ /* 0x040fe2000f8e02ff */
[----:B------:R-:W-:Y:S01]  /*16a0*/  SHF.R.S32.HI R10, RZ, 0x1, R17 ;  /* 0x00000001ff0a7819 */ /* 0x000fe20000011411 */
[C---:B------:R-:W-:Y:S01]  /*16b0*/  IMAD.WIDE.U32 R6, R2.reuse, UR10, R136 ;  /* 0x0000000a02067c25 */ /* 0x040fe2000f8e0088 */
[----:B------:R-:W-:Y:S01]  /*16c0*/  SHF.R.S32.HI R9, RZ, 0x1f, R17 ;  /* 0x0000001fff097819 */ /* 0x000fe20000011411 */
[----:B------:R-:W-:Y:S01]  /*16d0*/  ULDC.64 UR6, c[0x0][0x260] ;  /* 0x0000980000067ab9 */ /* 0x000fe20000000a00 */
[C---:B------:R-:W-:Y:S01]  /*16e0*/  ISETP.GE.AND P0, PT, R2.reuse, UR16, PT ;  /* 0x0000001002007c0c */ /* 0x040fe2000bf06270 */
[----:B------:R-:W-:Y:S01]  /*16f0*/  IMAD R3, R3, UR8, RZ ;  /* 0x0000000803037c24 */ /* 0x000fe2000f8e02ff */
[C---:B------:R-:W-:Y:S01]  /*1700*/  ISETP.GE.AND P3, PT, R2.reuse, UR16, PT ;  /* 0x0000001002007c0c */ /* 0x040fe2000bf66270 */
[----:B------:R-:W-:Y:S01]  /*1710*/  IMAD R8, R2, UR11, R0 ;  /* 0x0000000b02087c24 */ /* 0x000fe2000f8e0200 */
[----:B------:R-:W-:Y:S01]  /*1720*/  IADD3 R6, P4, R6, UR30, RZ ;  /* 0x0000001e06067c10 */ /* 0x000fe2000ff9e0ff */
[C---:B-1----:R-:W-:Y:S01]  /*1730*/  IMAD.WIDE.U32 R4, R2.reuse, UR8, R136 ;  /* 0x0000000802047c25 */ /* 0x042fe2000f8e0088 */
[----:B------:R-:W-:Y:S01]  /*1740*/  USHF.R.S32.HI UR30, URZ, 0x1f, UR17 ;  /* 0x0000001f3f1e7899 */ /* 0x000fe20008011411 */
[----:B------:R-:W-:Y:S01]  /*1750*/  BSSY B0, `(.L_x_622) ;  /* 0x0000035000007945 */ /* 0x000fe20003800000 */
[----:B------:R-:W-:Y:S01]  /*1760*/  IADD3.X R7, R7, UR27, R8, P4, !PT ;  /* 0x0000001b07077c10 */ /* 0x000fe2000a7fe408 */
[----:B------:R-:W-:Y:S01]  /*1770*/  IMAD R11, R2, UR9, R3 ;  /* 0x00000009020b7c24 */ /* 0x000fe2000f8e0203 */
[----:B------:R-:W-:Y:S01]  /*1780*/  LEA.HI R3, R9, R10, RZ, 0x2 ;  /* 0x0000000a09037211 */ /* 0x000fe200078f10ff */
[----:B------:R-:W-:Y:S01]  /*1790*/  IMAD.IADD R14, R179, 0x1, -R14 ;  /* 0x00000001b30e7824 */ /* 0x000fe200078e0a0e */
[----:B------:R-:W-:Y:S01]  /*17a0*/  SHF.R.S32.HI R2, RZ, 0x1f, R15 ;  /* 0x0000001fff027819 */ /* 0x000fe2000001140f */
[----:B------:R-:W-:Y:S01]  /*17b0*/  IMAD.WIDE.U32 R22, R15, UR6, R6 ;  /* 0x000000060f167c25 */ /* 0x000fe2000f8e0006 */
[----:B------:R-:W-:Y:S01]  /*17c0*/  LOP3.LUT R8, R3, 0xfffffffc, RZ, 0xc0, !PT ;  /* 0xfffffffc03087812 */ /* 0x000fe200078ec0ff */
[----:B------:R-:W-:Y:S01]  /*17d0*/  USHF.L.U32 UR27, UR10, 0x7, URZ ;  /* 0x000000070a1b7899 */ /* 0x000fe2000800063f */
[----:B------:R-:W-:Y:S01]  /*17e0*/  LEA.HI R0, R14, R14, RZ, 0x1 ;  /* 0x0000000e0e007211 */ /* 0x000fe200078f08ff */
[----:B------:R-:W-:Y:S01]  /*17f0*/  IMAD R3, R2, UR6, RZ ;  /* 0x0000000602037c24 */ /* 0x000fe2000f8e02ff */
[----:B------:R-:W-:Y:S01]  /*1800*/  IADD3 R4, P4, R4, UR28, RZ ;  /* 0x0000001c04047c10 */ /* 0x000fe2000ff9e0ff */
[----:B------:R-:W-:Y:S01]  /*1810*/  IMAD.MOV.U32 R226, RZ, RZ, R22 ;  /* 0x000000ffffe27224 */ /* 0x000fe200078e0016 */
[----:B------:R-:W-:Y:S01]  /*1820*/  LOP3.LUT R9, R0, 0x3fffffe, RZ, 0xc0, !PT ;  /* 0x03fffffe00097812 */ /* 0x000fe200078ec0ff */
[----:B------:R-:W-:Y:S01]  /*1830*/  IMAD R3, R15, UR7, R3 ;  /* 0x000000070f037c24 */ /* 0x000fe2000f8e0203 */
[----:B------:R-:W-:Y:S01]  /*1840*/  ULDC.64 UR6, c[0x0][0x268] ;  /* 0x00009a0000067ab9 */ /* 0x000fe20000000a00 */
[----:B------:R-:W-:Y:S01]  /*1850*/  IADD3.X R5, R5, UR26, R11, P4, !PT ;  /* 0x0000001a05057c10 */ /* 0x000fe2000a7fe40b */
[----:B------:R-:W-:Y:S01]  /*1860*/  IMAD R2, R2, UR6, RZ ;  /* 0x0000000602027c24 */ /* 0x000fe2000f8e02ff */
[----:B------:R1:W-:Y:S01]  /*1870*/  STL.64 [R1+0x2f8], R22 ;  /* 0x0002f81601007387 */ /* 0x0003e20000100a00 */
[----:B--2-4-:R-:W-:Y:S01]  /*1880*/  IMAD.IADD R12, R14, 0x1, -R9 ;  /* 0x000000010e0c7824 */ /* 0x014fe200078e0a09 */
[----:B------:R-:W-:Y:S01]  /*1890*/  USHF.L.U64.HI UR26, UR10, 0x7, UR11 ;  /* 0x000000070a1a7899 */ /* 0x000fe2000801020b */
[----:B------:R-:W-:Y:S01]  /*18a0*/  IMAD.IADD R227, R23, 0x1, R3 ;  /* 0x0000000117e37824 */ /* 0x000fe200078e0203 */
[----:B------:R-:W-:Y:S01]  /*18b0*/  MOV R177, UR27 ;  /* 0x0000001b00b17c02 */ /* 0x000fe20008000f00 */
[C---:B------:R-:W-:Y:S01]  /*18c0*/  IMAD R9, R15.reuse, UR7, R2 ;  /* 0x000000070f097c24 */ /* 0x040fe2000f8e0202 */
[----:B------:R-:W-:Y:S01]  /*18d0*/  UIMAD UR28, UR26, UR17, URZ ;  /* 0x000000111a1c72a4 */ /* 0x000fe2000f8e023f */
[----:B------:R-:W-:Y:S01]  /*18e0*/  IMAD.WIDE.U32 R14, R15, UR6, R4 ;  /* 0x000000060f0e7c25 */ /* 0x000fe2000f8e0004 */
[----:B------:R1:W-:Y:S01]  /*18f0*/  STL.64 [R1+0x2e8], R226 ;  /* 0x0002e8e201007387 */ /* 0x0003e20000100a00 */
[----:B------:R-:W-:Y:S01]  /*1900*/  SHF.L.U32 R6, R20, 0x3, RZ ;  /* 0x0000000314067819 */ /* 0x000fe200000006ff */
[----:B------:R-:W-:Y:S01]  /*1910*/  UIMAD UR28, UR30, UR27, UR28 ;  /* 0x0000001b1e1c72a4 */ /* 0x000fe2000f8e021c */
[----:B------:R-:W-:Y:S01]  /*1920*/  IMAD.IADD R21, R10, 0x1, -R8 ;  /* 0x000000010a157824 */ /* 0x000fe200078e0a08 */
[----:B------:R1:W-:Y:S01]  /*1930*/  STL.64 [R1+0x2f0], R14 ;  /* 0x0002f00e01007387 */ /* 0x0003e20000100a00 */
[----:B------:R-:W-:Y:S01]  /*1940*/  SHF.R.S32.HI R10, RZ, 0x1, R0 ;  /* 0x00000001ff0a7819 */ /* 0x000fe20000011400 */
[----:B------:R-:W-:Y:S01]  /*1950*/  IMAD.WIDE.U32 R2, R177, UR17, R226 ;  /* 0x00000011b1027c25 */ /* 0x000fe2000f8e00e2 */
[----:B------:R-:W-:-:S03]  /*1960*/  ISETP.GE.AND P4, PT, R19, UR16, PT ;  /* 0x0000001013007c0c */ /* 0x000fc6000bf86270 */
[----:B------:R-:W-:Y:S01]  /*1970*/  IMAD.SHL.U32 R0, R10, 0x40, RZ ;  /* 0x000000400a007824 */ /* 0x000fe200078e00ff */
[----:B------:R-:W-:-:S04]  /*1980*/  IADD3 R5, R3, UR28, RZ ;  /* 0x0000001c03057c10 */ /* 0x000fc8000fffe0ff */
[----:B------:R-:W-:-:S04]  /*1990*/  LOP3.LUT R0, R0, 0xc0, RZ, 0xc0, !PT ;  /* 0x000000c000007812 */ /* 0x000fc800078ec0ff */
[----:B------:R-:W-:Y:S02]  /*19a0*/  LOP3.LUT R4, R0, 0x8, R6, 0xf8, !PT ;  /* 0x0000000800047812 */ /* 0x000fe400078ef806 */
[----:B------:R-:W-:Y:S01]  /*19b0*/  SHF.R.U32.HI R0, RZ, 0x3, R0 ;  /* 0x00000003ff007819 */ /* 0x000fe20000011600 */
        /* <DEDUP_REMOVED lines=14> */
.L_x_623:
[----:B------:R-:W-:Y:S05]  /*1aa0*/  BSYNC B0 ;  /* 0x0000000000007941 */ /* 0x000fea0003800000 */
.L_x_622:
[----:B------:R-:W-:Y:S01]  /*1ab0*/  USHF.L.U64.HI UR28, UR10, 0x5, UR11 ;  /* 0x000000050a1c7899 */ /* 0x000fe2000801020b */
[----:B------:R-:W-:Y:S01]  /*1ac0*/  BSSY B0, `(.L_x_624) ;  /* 0x0000011000007945 */ /* 0x000fe20003800000 */
[----:B------:R-:W-:Y:S01]  /*1ad0*/  USHF.L.U32 UR29, UR10, 0x5, URZ ;  /* 0x000000050a1d7899 */ /* 0x000fe2000800063f */
[----:B------:R-:W-:Y:S02]  /*1ae0*/  LOP3.LUT R8, R4, R0, RZ, 0x3c, !PT ;  /* 0x0000000004087212 */ /* 0x000fe400078e3cff */
        /* <DEDUP_REMOVED lines=14> */
.L_x_625:
[----:B------:R-:W-:Y:S05]  /*1bd0*/  BSYNC B0 ;  /* 0x0000000000007941 */ /* 0x000fea0003800000 */
.L_x_624:
        /* <DEDUP_REMOVED lines=8> */
[----:B----4-:R-:W-:-:S03]  /*1c60*/  IMAD.U32 R6, RZ, RZ, UR11 ;  /* 0x0000000bff067e24 */ /* 0x010fc6000f8e00ff */
        /* <DEDUP_REMOVED lines=8> */
.L_x_627:
[----:B------:R-:W-:Y:S05]  /*1cf0*/  BSYNC B0 ;  /* 0x0000000000007941 */ /* 0x000fea0003800000 */
.L_x_626:
        /* <DEDUP_REMOVED lines=18> */
.L_x_629:
[----:B------:R-:W-:Y:S05]  /*1e20*/  BSYNC B0 ;  /* 0x0000000000007941 */ /* 0x000fea0003800000 */
.L_x_628:
[----:B------:R-:W0:Y:S01]  /*1e30*/  LDGDEPBAR ;  /* 0x00000000000079af */ /* 0x000e220000000000 */
[----:B------:R-:W-:Y:S01]  /*1e40*/  IMAD.IADD R9, R15, 0x1, R9 ;  /* 0x000000010f097824 */ /* 0x000fe200078e0209 */
[----:B------:R-:W-:Y:S01]  /*1e50*/  UIMAD UR6, UR30, UR8, URZ ;  /* 0x000000081e0672a4 */ /* 0x000fe2000f8e023f */
[----:B------:R-:W-:Y:S01]  /*1e60*/  IMAD.SHL.U32 R0, R21, 0x40, RZ ;  /* 0x0000004015007824 */ /* 0x000fe200078e00ff */
[----:B------:R-:W-:Y:S01]  /*1e70*/  UIMAD.WIDE.U32 UR30, UR17, UR8, URZ ;  /* 0x00000008111e72a5 */ /* 0x000fe2000f8e003f */
[----:B------:R-:W-:Y:S01]  /*1e80*/  IMAD.SHL.U32 R3, R18, 0x20, RZ ;  /* 0x0000002012037824 */ /* 0x000fe200078e00ff */
[----:B------:R2:W-:Y:S01]  /*1e90*/  STL [R1+0x300], R9 ;  /* 0x0003000901007387 */ /* 0x0005e20000100800 */
[----:B------:R-:W-:Y:S01]  /*1ea0*/  IMAD.SHL.U32 R2, R16, 0x8, RZ ;  /* 0x0000000810027824 */ /* 0x000fe200078e00ff */
[----:B------:R-:W-:Y:S01]  /*1eb0*/  LOP3.LUT R0, R0, 0xc0, RZ, 0xc0, !PT ;  /* 0x000000c000007812 */ /* 0x000fe200078ec0ff */
[----:B------:R-:W-:Y:S01]  /*1ec0*/  UIMAD UR6, UR17, UR9, UR6 ;  /* 0x00000009110672a4 */ /* 0x000fe2000f8e0206 */
[----:B------:R-:W-:Y:S01]  /*1ed0*/  LOP3.LUT R176, R3, 0xffffff00, RZ, 0xc0, !PT ;  /* 0xffffff0003b07812 */ /* 0x000fe200078ec0ff */
[----:B-1----:R-:W-:Y:S01]  /*1ee0*/  IMAD R5, R16, 0x8, R12 ;  /* 0x0000000810057824 */ /* 0x002fe200078e020c */
[----:B------:R-:W-:Y:S01]  /*1ef0*/  LOP3.LUT R3, R0, 0x8, R2, 0xf8, !PT ;  /* 0x0000000800037812 */ /* 0x000fe200078ef802 */
[----:B------:R-:W-:Y:S01]  /*1f00*/  UIADD3 UR6, UR31, UR6, URZ ;  /* 0x000000061f067290 */ /* 0x000fe2000fffe03f */
[----:B------:R-:W-:Y:S01]  /*1f10*/  SHF.R.U32.HI R2, RZ, 0x3, R0 ;  /* 0x00000003ff027819 */ /* 0x000fe20000011600 */
[----:B------:R-:W-:Y:S01]  /*1f20*/  IMAD R0, R213, 0x200, R176 ;  /* 0x00000200d5007824 */ /* 0x000fe200078e02b0 */
[----:B----4-:R-:W-:Y:S01]  /*1f30*/  MOV R7, UR31 ;  /* 0x0000001f00077c02 */ /* 0x010fe20008000f00 */
[----:B------:R-:W-:Y:S01]  /*1f40*/  IMAD.U32 R6, RZ, RZ, UR30 ;  /* 0x0000001eff067e24 */ /* 0x000fe2000f8e00ff */
[----:B------:R-:W-:Y:S01]  /*1f50*/  LOP3.LUT R138, R3, R2, RZ, 0x3c, !PT ;  /* 0x00000002038a7212 */ /* 0x000fe200078e3cff */
[----:B------:R-:W-:Y:S01]  /*1f60*/  IMAD R2, R178, 0x20, R0 ;  /* 0x00000020b2027824 */ /* 0x000fe200078e0200 */
[----:B------:R-:W-:Y:S01]  /*1f70*/  LEA R0, R5, R8, 0x5 ;  /* 0x0000000805007211 */ /* 0x000fe200078e28ff */
[----:B------:R-:W-:Y:S01]  /*1f80*/  IMAD.U32 R3, RZ, RZ, UR6 ;  /* 0x00000006ff037e24 */ /* 0x000fe2000f8e00ff */
[----:B------:R-:W-:Y:S01]  /*1f90*/  LEA R4, P0, R6, R14, 0x7 ;  /* 0x0000000e06047211 */ /* 0x000fe200078038ff */
[----:B------:R-:W-:Y:S01]  /*1fa0*/  IMAD.IADD R2, R138, 0x1, R2 ;  /* 0x000000018a027824 */ /* 0x000fe200078e0202 */
[----:B------:R-:W-:-:S04]  /*1fb0*/  DEPBAR.LE SB0, 0x0 ;  /* 0x000080000000791a */ /* 0x000fc80000000000 */
[----:B------:R-:W-:Y:S01]  /*1fc0*/  BAR.SYNC.DEFER_BLOCKING 0x0 ;  /* 0x0000000000007b1d */ /* 0x000fe20000010000 */
[----:B------:R-:W-:Y:S02]  /*1fd0*/  ISETP.GE.AND P4, PT, R19, UR16, PT ;  /* 0x0000001013007c0c */ /* 0x000fe4000bf86270 */
[----:B------:R-:W-:Y:S02]  /*1fe0*/  LEA.HI.X R5, R6, R9, R3, 0x7, P0 ;  /* 0x0000000906057211 */ /* 0x000fe400000f3c03 */
[----:B------:R-:W-:Y:S01]  /*1ff0*/  LEA R139, R0, UR4, 0x1 ;  /* 0x00000004008b7c11 */ /* 0x000fe2000f8e08ff */
[----:B------:R-:W-:Y:S01]  /*2000*/  BSSY B0, `(.L_x_630) ;  /* 0x0000013000007945 */ /* 0x000fe20003800000 */
        /* <DEDUP_REMOVED lines=18> */
.L_x_631:
[----:B------:R-:W-:Y:S05]  /*2130*/  BSYNC B0 ;  /* 0x0000000000007941 */ /* 0x000fea0003800000 */
.L_x_630:
        /* <DEDUP_REMOVED lines=18> */
.L_x_633:
[----:B------:R-:W-:Y:S05]  /*2260*/  BSYNC B0 ;  /* 0x0000000000007941 */ /* 0x000fea0003800000 */
.L_x_632:
        /* <DEDUP_REMOVED lines=18> */
.L_x_635:
[----:B------:R-:W-:Y:S05]  /*2390*/  BSYNC B0 ;  /* 0x0000000000007941 */ /* 0x000fea0003800000 */
.L_x_634:
        /* <DEDUP_REMOVED lines=8> */
[----:B------:R-:W-:Y:S01]  /*2420*/  UIMAD UR16, UR9, 0x60, URZ ;  /* 0x00000060091078a4 */ /* 0x000fe2000f8e023f */
[----:B------:R-:W-:Y:S02]  /*2430*/  ULDC.64 UR6, c[0x0][0x220] ;  /* 0x0000880000067ab9 */ /* 0x000fe40000000a00 */
[----:B------:R-:W-:-:S05]  /*2440*/  IMAD.WIDE.U32 R4, R0, 0x60, R4 ;  /* 0x0000006000047825 */ /* 0x000fca00078e0004 */
[----:B------:R-:W-:Y:S02]  /*2450*/  IADD3 R0, R5, UR16, RZ ;  /* 0x0000001005007c10 */ /* 0x000fe4000fffe0ff */
[----:B----4-:R-:W-:-:S04]  /*2460*/  LEA R2, P0, R4, UR6, 0x1 ;  /* 0x0000000604027c11 */ /* 0x010fc8000f8008ff */
[----:B------:R-:W-:-:S05]  /*2470*/  LEA.HI.X R3, R4, UR7, R0, 0x1, P0 ;  /* 0x0000000704037c11 */ /* 0x000fca00080f0c00 */
[----:B------:R-:W-:Y:S01]  /*2480*/  @!PT LDS RZ, [RZ] ;  /* 0x00000000fffff984 */ /* 0x000fe20000000800 */
[----:B------:R-:W-:Y:S01]  /*2490*/  @!PT LDS RZ, [RZ] ;  /* 0x00000000fffff984 */ /* 0x000fe20000000800 */
[----:B------:R-:W-:Y:S01]  /*24a0*/  @!PT LDS RZ, [RZ] ;  /* 0x00000000fffff984 */ /* 0x000fe20000000800 */
[----:B------:R4:W-:Y:S04]  /*24b0*/  LDGSTS.E.BYPASS.LTC128B.128 [R225+0x5800], desc[UR20][R2.64] ;  /* 0x0580000002e17fae */ /* 0x0009e8000b901d54 */
.L_x_637:
[----:B------:R-:W-:Y:S05]  /*24c0*/  BSYNC B0 ;  /* 0x0000000000007941 */ /* 0x000fea0003800000 */
.L_x_636:
[----:B------:R-:W-:Y:S01]  /*24d0*/  LDSM.16.M88.4 R16, [R214] ;  /* 0x00000000d610783b */ /* 0x000fe20000000200 */
[----:B------:R-:W-:Y:S01]  /*24e0*/  LOP3.LUT P0, RZ, R10, 0x2, RZ, 0xc0, !PT ;  /* 0x000000020aff7812 */ /* 0x000fe2000780c0ff */
[----:B------:R-:W-:Y:S01]  /*24f0*/  IMAD.MOV.U32 R0, RZ, RZ, 0x10 ;  /* 0x00000010ff007424 */ /* 0x000fe200078e00ff */
[----:B------:R-:W-:Y:S01]  /*2500*/  LOP3.LUT P1, RZ, R21, 0x2, RZ, 0xc0, !PT ;  /* 0x0000000215ff7812 */ /* 0x000fe2000782c0ff */
[----:B------:R-:W5:Y:S01]  /*2510*/  LDSM.16.M88.4 R4, [R139+0x2000] ;  /* 0x002000008b04783b */ /* 0x000f620000000200 */
[C---:B----4-:R-:W-:Y:S01]  /*2520*/  VIADD R2, R139.reuse, 0x2000 ;  /* 0x000020008b027836 */ /* 0x050fe20000000000 */
[----:B------:R-:W-:Y:S01]  /*2530*/  SHF.R.S32.HI R3, RZ, 0x1f, R248 ;  /* 0x0000001fff037819 */ /* 0x000fe200000114f8 */
[----:B------:R-:W-:Y:S01]  /*2540*/  VIADD R216, R139, 0x2020 ;  /* 0x000020208bd87836 */ /* 0x000fe20000000000 */
[----:B------:R-:W4:Y:S01]  /*2550*/  LDSM.16.M88.4 R12, [R214+0x1000] ;  /* 0x00100000d60c783b */ /* 0x000f220000000200 */
[----:B------:R-:W-:Y:S01]  /*2560*/  SEL R0, R0, 0xfffffff0, !P1 ;  /* 0xfffffff000007807 */ /* 0x000fe20004800000 */
[----:B------:R-:W-:-:S02]  /*2570*/  UISETP.GE.AND UP0, UPT, UR23, 0x81, UPT ;  /* 0x000000811700788c */ /* 0x000fc4000bf06270 */
[----:B------:R-:W2:Y:S01]  /*2580*/  LDSM.16.M88.4 R52, [R139+0x3c00] ;  /* 0x003c00008b34783b */ /* 0x000ea20000000200 */
[----:B------:R-:W-:Y:S01]  /*2590*/  LEA R215, R0, R214, 0x1 ;  /* 0x000000d600d77211 */ /* 0x000fe200078e08ff */
[----:B------:R-:W-:Y:S01]  /*25a0*/  @P0 VIADD R216, R2, 0xffffffe0 ;  /* 0xffffffe002d80836 */ /* 0x000fe20000000000 */
[----:B------:R-:W-:Y:S01]  /*25b0*/  SHF.R.S32.HI R2, RZ, 0x1f, R212 ;  /* 0x0000001fff027819 */ /* 0x000fe200000114d4 */
[----:B------:R-:W3:Y:S01]  /*25c0*/  LDSM.16.M88.4 R56, [R139+0x3800] ;  /* 0x003800008b38783b */ /* 0x000ee20000000200 */
[----:B------:R-:W-:Y:S01]  /*25d0*/  PLOP3.LUT P0, PT, PT, PT, UP0, 0x80, 0x0 ;  /* 0x000000000000781c */ /* 0x000fe20003f0f008 */
[----:B------:R-:W-:Y:S01]  /*25e0*/  VIADD R223, R216, 0x400 ;  /* 0x00000400d8df7836 */ /* 0x000fe20000000000 */
[----:B------:R-:W-:Y:S01]  /*25f0*/  LEA.HI R2, R2, R213, RZ, 0x2 ;  /* 0x000000d502027211 */ /* 0x000fe200078f10ff */
[----:B------:R-:W1:Y:S01]  /*2600*/  LDSM.16.M88.4 R76, [R139+0x2400] ;  /* 0x002400008b4c783b */ /* 0x000e620000000200 */
[C---:B------:R-:W-:Y:S01]  /*2610*/  IADD3 R222, R216.reuse, 0x800, RZ ;  /* 0x00000800d8de7810 */ /* 0x040fe20007ffe0ff */
[----:B------:R-:W-:Y:S01]  /*2620*/  VIADD R221, R216, 0xc00 ;  /* 0x00000c00d8dd7836 */ /* 0x000fe20000000000 */
[----:B------:R-:W-:Y:S01]  /*2630*/  LOP3.LUT R2, R2, 0xffffffc, RZ, 0xc0, !PT ;  /* 0x0ffffffc02027812 */ /* 0x000fe200078ec0ff */
[----:B------:R-:W1:Y:S01]  /*2640*/  LDSM.16.M88.4 R72, [R139+0x2800] ;  /* 0x002800008b48783b */ /* 0x000e620000000200 */
[C---:B------:R-:W-:Y:S01]  /*2650*/  VIADD R220, R216.reuse, 0x1000 ;  /* 0x00001000d8dc7836 */ /* 0x040fe20000000000 */
[C---:B------:R-:W-:Y:S01]  /*2660*/  IADD3 R218, R216.reuse, 0x1800, RZ ;  /* 0x00001800d8da7810 */ /* 0x040fe20007ffe0ff */
[----:B------:R-:W-:Y:S01]  /*2670*/  VIADD R219, R216, 0x1400 ;  /* 0x00001400d8db7836 */ /* 0x000fe20000000000 */
[----:B------:R-:W1:Y:S01]  /*2680*/  LDSM.16.M88.4 R68, [R139+0x2c00] ;  /* 0x002c00008b44783b */ /* 0x000e620000000200 */
[----:B------:R-:W-:-:S02]  /*2690*/  IMAD.IADD R2, R213, 0x1, -R2 ;  /* 0x00000001d5027824 */ /* 0x000fc400078e0a02 */
[----:B------:R-:W-:Y:S01]  /*26a0*/  VIADD R217, R216, 0x1c00 ;  /* 0x00001c00d8d97836 */ /* 0x000fe20000000000 */
[----:B------:R-:W1:Y:S04]  /*26b0*/  LDSM.16.M88.4 R64, [R139+0x3000] ;  /* 0x003000008b40783b */ /* 0x000e680000000200 */
[----:B------:R-:W1:Y:S04]  /*26c0*/  LDSM.16.M88.4 R60, [R139+0x3400] ;  /* 0x003400008b3c783b */ /* 0x000e680000000200 */
[----:B------:R-:W-:Y:S01]  /*26d0*/  LDSM.16.M88.4 R48, [R216+0x1c00] ;  /* 0x001c0000d830783b */ /* 0x000fe20000000200 */
[-C--:B-----5:R-:W-:Y:S03]  /*26e0*/  HMMA.16816.F32 R152, R16, R4.reuse, RZ ;  /* 0x000000041098723c */ /* 0x0a0fe600000018ff */
[----:B------:R-:W-:Y:S04]  /*26f0*/  LDSM.16.M88.4 R20, [R216+0x1800] ;  /* 0x00180000d814783b */ /* 0x000fe80000000200 */
[----:B------:R-:W-:Y:S01]  /*2700*/  LDSM.16.M88.4 R44, [R216] ;  /* 0x00000000d82c783b */ /* 0x000fe20000000200 */
[C---:B----4-:R-:W-:Y:S03]  /*2710*/  HMMA.16816.F32 R148, R12.reuse, R4, RZ ;  /* 0x000000040c94723c */ /* 0x050fe600000018ff */
[----:B------:R-:W-:Y:S03]  /*2720*/  LDSM.16.M88.4 R40, [R216+0x400] ;  /* 0x00040000d828783b */ /* 0x000fe60000000200 */
[-C--:B------:R-:W-:Y:S01]  /*2730*/  HMMA.16816.F32 R144, R12, R6.reuse, RZ ;  /* 0x000000060c90723c */ /* 0x080fe200000018ff */
[----:B------:R-:W-:Y:S04]  /*2740*/  LDSM.16.M88.4 R36, [R216+0x800] ;  /* 0x00080000d824783b */ /* 0x000fe80000000200 */
[----:B------:R-:W-:Y:S01]  /*2750*/  LDSM.16.M88.4 R32, [R216+0xc00] ;  /* 0x000c0000d820783b */ /* 0x000fe20000000200 */
[----:B------:R-:W-:Y:S03]  /*2760*/  HMMA.16816.F32 R180, R16, R6, RZ ;  /* 0x0000000610b4723c */ /* 0x000fe600000018ff */
[----:B------:R-:W4:Y:S03]  /*2770*/  LDSM.16.M88.4 R4, [R215+0x1000] ;  /* 0x00100000d704783b */ /* 0x000f260000000200 */
[C---:B--2---:R-:W-:Y:S01]  /*2780*/  HMMA.16816.F32 R88, R12.reuse, R52, RZ ;  /* 0x000000340c58723c */ /* 0x044fe200000018ff */
[----:B------:R-:W2:Y:S04]  /*2790*/  LDSM.16.M88.4 R28, [R216+0x1000] ;  /* 0x00100000d81c783b */ /* 0x000ea80000000200 */
[----:B------:R-:W5:Y:S01]  /*27a0*/  LDSM.16.M88.4 R24, [R216+0x1400] ;  /* 0x00140000d818783b */ /* 0x000f620000000200 */
[C---:B---3--:R-:W-:Y:S03]  /*27b0*/  HMMA.16816.F32 R92, R12.reuse, R58, RZ ;  /* 0x0000003a0c5c723c */ /* 0x048fe600000018ff */
[----:B------:R-:W3:Y:S03]  /*27c0*/  LDSM.16.M88.4 R8, [R215] ;  /* 0x00000000d708783b */ /* 0x000ee60000000200 */
[C---:B-1----:R-:W-:Y:S01]  /*27d0*/  HMMA.16816.F32 R140, R12.reuse, R76, RZ ;  /* 0x0000004c0c8c723c */ /* 0x042fe200000018ff */
        /* <DEDUP_REMOVED lines=27> */
[C---:B----4-:R-:W-:Y:S06]  /*2990*/  HMMA.16816.F32 R52, R4.reuse, R48, R88 ;  /* 0x000000300434723c */ /* 0x050fec0000001858 */
[C---:B------:R-:W-:Y:S06]  /*29a0*/  HMMA.16816.F32 R88, R4.reuse, R22, R92 ;  /* 0x000000160458723c */ /* 0x040fec000000185c */
[C---:B------:R-:W-:Y:S06]  /*29b0*/  HMMA.16816.F32 R148, R4.reuse, R44, R148 ;  /* 0x0000002c0494723c */ /* 0x040fec0000001894 */
[C---:B------:R-:W-:Y:S05]  /*29c0*/  HMMA.16816.F32 R188, R4.reuse, R40, R140 ;  /* 0x0000002804bc723c */ /* 0x040fea000000188c */
[----:B------:R-:W-:Y:S01]  /*29d0*/  STL.64 [R1+0x20], R52 ;  /* 0x0000203401007387 */ /* 0x000fe20000100a00 */
[C---:B------:R-:W-:Y:S03]  /*29e0*/  HMMA.16816.F32 R196, R4.reuse, R36, R132 ;  /* 0x0000002404c4723c */ /* 0x040fe60000001884 */
[----:B------:R-:W-:Y:S03]  /*29f0*/  STL.64 [R1+0x28], R54 ;  /* 0x0000283601007387 */ /* 0x000fe60000100a00 */
[C---:B------:R-:W-:Y:S01]  /*2a00*/  HMMA.16816.F32 R208, R4.reuse, R32, R120 ;  /* 0x0000002004d0723c */ /* 0x040fe20000001878 */
[----:B------:R1:W-:Y:S04]  /*2a10*/  STL.64 [R1], R88 ;  /* 0x0000005801007387 */ /* 0x0003e80000100a00 */
[----:B------:R4:W-:Y:S01]  /*2a20*/  STL.64 [R1+0x8], R90 ;  /* 0x0000085a01007387 */ /* 0x0009e20000100a00 */
[C---:B--2---:R-:W-:Y:S06]  /*2a30*/  HMMA.16816.F32 R232, R4.reuse, R28, R112 ;  /* 0x0000001c04e8723c */ /* 0x044fec0000001870 */
[C---:B-----5:R-:W-:Y:S06]  /*2a40*/  HMMA.16816.F32 R240, R4.reuse, R24, R104 ;  /* 0x0000001804f0723c */ /* 0x060fec0000001868 */
[C---:B------:R-:W-:Y:S06]  /*2a50*/  HMMA.16816.F32 R244, R4.reuse, R20, R96 ;  /* 0x0000001404f4723c */ /* 0x040fec0000001860 */
[----:B------:R-:W-:Y:S01]  /*2a60*/  HMMA.16816.F32 R144, R4, R46, R144 ;  /* 0x0000002e0490723c */ /* 0x000fe20000001890 */
[----:B-1----:R-:W-:-:S05]  /*2a70*/  LEA.HI R88, R3, R248, RZ, 0x2 ;  /* 0x000000f803587211 */ /* 0x002fca00078f10ff */
[----:B------:R-:W-:Y:S01]  /*2a80*/  HMMA.16816.F32 R128, R4, R42, R128 ;  /* 0x0000002a0480723c */ /* 0x000fe20000001880 */
[----:B------:R-:W-:-:S05]  /*2a90*/  SHF.R.S32.HI R3, RZ, 0x2, R88 ;  /* 0x00000002ff037819 */ /* 0x000fca0000011458 */
[C---:B------:R-:W-:Y:S06]  /*2aa0*/  HMMA.16816.F32 R184, R4.reuse, R38, R124 ;  /* 0x0000002604b8723c */ /* 0x040fec000000187c */
[C---:B------:R-:W-:Y:S06]  /*2ab0*/  HMMA.16816.F32 R192, R4.reuse, R34, R116 ;  /* 0x0000002204c0723c */ /* 0x040fec0000001874 */
[C---:B------:R-:W-:Y:S06]  /*2ac0*/  HMMA.16816.F32 R204, R4.reuse, R30, R108 ;  /* 0x0000001e04cc723c */ /* 0x040fec000000186c */
[C---:B------:R-:W-:Y:S06]  /*2ad0*/  HMMA.16816.F32 R228, R4.reuse, R26, R100 ;  /* 0x0000001a04e4723c */ /* 0x040fec0000001864 */
[----:B------:R-:W-:Y:S06]  /*2ae0*/  HMMA.16816.F32 R4, R4, R50, R84 ;  /* 0x000000320404723c */ /* 0x000fec0000001854 */
[C---:B---3--:R-:W-:Y:S06]  /*2af0*/  HMMA.16816.F32 R68, R8.reuse, R28, R68 ;  /* 0x0000001c0844723c */ /* 0x048fec0000001844 */
[C---:B------:R-:W-:Y:S06]  /*2b00*/  HMMA.16816.F32 R28, R8.reuse, R30, R160 ;  /* 0x0000001e081c723c */ /* 0x040fec00000018a0 */
[C---:B------:R-:W-:Y:S05]  /*2b10*/  HMMA.16816.F32 R160, R8.reuse, R50, R16 ;  /* 0x0000003208a0723c */ /* 0x040fea0000001810 */
[----:B------:R4:W-:Y:S01]  /*2b20*/  STL.64 [R1+0x10], R4 ;  /* 0x0000100401007387 */ /* 0x0009e20000100a00 */
[----:B------:R-:W-:Y:S01]  /*2b30*/  HMMA.16816.F32 R52, R8, R44, R152 ;  /* 0x0000002c0834723c */ /* 0x000fe20000001898 */
[----:B------:R-:W-:-:S02]  /*2b40*/  IMAD R18, R2, 0x10, R3 ;  /* 0x0000001002127824 */ /* 0x000fc400078e0203 */
[----:B------:R4:W-:Y:S03]  /*2b50*/  STL.64 [R1+0x18], R6 ;  /* 0x0000180601007387 */ /* 0x0009e60000100a00 */
[C---:B------:R-:W-:Y:S01]  /*2b60*/  HMMA.16816.F32 R80, R8.reuse, R40, R80 ;  /* 0x000000280850723c */ /* 0x040fe20000001850 */
[----:B------:R4:W-:Y:S05]  /*2b70*/  STL [R1+0x304], R18 ;  /* 0x0003041201007387 */ /* 0x0009ea0000100800 */
        /* <DEDUP_REMOVED lines=11> */
[----:B------:R-:W-:Y:S06]  /*2c30*/  BAR.SYNC.DEFER_BLOCKING 0x0 ;  /* 0x0000000000007b1d */ /* 0x000fec0000010000 */
[----:B------:R-:W-:-:S02]  /*2c40*/  NOP ;  /* 0x0000000000007918 */ /* 0x000fc40000000000 */
[----:B----4-:R-:W-:-:S15]  /*2c50*/  @!P0 BRA `(.L_x_638) ;  /* 0x0000000000e48947 */ /* 0x010fde0003800000 */
[----:B------:R-:W-:Y:S01]  /*2c60*/  ULDC UR6, c[0x0][0x2d0] ;  /* 0x0000b40000067ab9 */ /* 0x000fe20000000800 */
[----:B------:R-:W-:Y:S01]  /*2c70*/  UIADD3 UR7, UR18, -0x2, URZ ;  /* 0xfffffffe12077890 */ /* 0x000fe2000fffe03f */
[----:B------:R-:W-:Y:S01]  /*2c80*/  ISETP.GE.AND P1, PT, R136, UR6, PT ;  /* 0x0000000688007c0c */ /* 0x000fe2000bf26270 */
[----:B------:R-:W-:Y:S01]  /*2c90*/  IMAD.U32 R4, RZ, RZ, UR10 ;  /* 0x0000000aff047e24 */ /* 0x000fe2000f8e00ff */
[----:B------:R-:W-:Y:S01]  /*2ca0*/  BSSY B0, `(.L_x_639) ;  /* 0x0000033000007945 */ /* 0x000fe20003800000 */
[----:B------:R-:W-:Y:S01]  /*2cb0*/  USHF.R.S32.HI UR6, URZ, 0x1f, UR7 ;  /* 0x0000001f3f067899 */ /* 0x000fe20008011407 */
[----:B------:R-:W-:Y:S01]  /*2cc0*/  IMAD.U32 R6, RZ, RZ, UR11 ;  /* 0x0000000bff067e24 */ /* 0x000fe2000f8e00ff */
[----:B------:R-:W-:Y:S01]  /*2cd0*/  UIMAD UR26, UR26, UR7, URZ ;  /* 0x000000071a1a72a4 */ /* 0x000fe2000f8e023f */
[----:B------:R-:W-:-:S03]  /*2ce0*/  IMAD.WIDE.U32 R2, R177, UR7, R226 ;  /* 0x00000007b1027c25 */ /* 0x000fc6000f8e00e2 */
[----:B------:R-:W-:-:S04]  /*2cf0*/  UIMAD UR6, UR6, UR27, UR26 ;  /* 0x0000001b060672a4 */ /* 0x000fc8000f8e021a */
[----:B------:R-:W1:Y:S01]  /*2d00*/  @!P1 LDC.64 R8, c[0x0][0x218] ;  /* 0x00008600ff089b82 */ /* 0x000e620000000a00 */
[----:B------:R-:W-:Y:S01]  /*2d10*/  @!P1 LEA R12, P3, R4, R2, 0x6 ;  /* 0x00000002040c9211 */ /* 0x000fe200078630ff */
[----:B------:R-:W-:Y:S01]  /*2d20*/  VIADD R5, R3, UR6 ;  /* 0x0000000603057c36 */ /* 0x000fe20008000000 */
[----:B------:R-:W-:Y:S01]  /*2d30*/  @!P1 IADD3 R7, P2, R2, UR29, RZ ;  /* 0x0000001d02079c10 */ /* 0x000fe2000ff5e0ff */
[----:B------:R2:W-:Y:S03]  /*2d40*/  @P1 STS [R225+0x2000], RZ ;  /* 0x002000ffe1001388 */ /* 0x0005e60000000800 */
[----:B------:R-:W-:Y:S01]  /*2d50*/  @!P1 LEA.HI.X R13, R4, R5, R6, 0x6, P3 ;  /* 0x00000005040d9211 */ /* 0x000fe200018f3406 */
[----:B------:R-:W3:Y:S01]  /*2d60*/  @!P1 LDC.64 R14, c[0x0][0x218] ;  /* 0x00008600ff0e9b82 */ /* 0x000ee20000000a00 */
[----:B------:R-:W-:Y:S01]  /*2d70*/  @!P1 IADD3.X R11, R5, UR28, RZ, P2, !PT ;  /* 0x0000001c050b9c10 */ /* 0x000fe200097fe4ff */
[----:B------:R2:W-:Y:S04]  /*2d80*/  @P1 STS [R225+0x2004], RZ ;  /* 0x002004ffe1001388 */ /* 0x0005e80000000800 */
[----:B------:R2:W-:Y:S02]  /*2d90*/  @P1 STS.64 [R225+0x2008], RZ ;  /* 0x002008ffe1001388 */ /* 0x0005e40000000a00 */
[----:B------:R-:W4:Y:S01]  /*2da0*/  @!P1 LDC.64 R16, c[0x0][0x218] ;  /* 0x00008600ff109b82 */ /* 0x000f220000000a00 */
[----:B-1----:R-:W-:-:S04]  /*2db0*/  @!P1 LEA R8, P3, R7, R8, 0x1 ;  /* 0x0000000807089211 */ /* 0x002fc800078608ff */
[----:B------:R-:W-:Y:S02]  /*2dc0*/  @!P1 LEA.HI.X R9, R7, R9, R11, 0x1, P3 ;  /* 0x0000000907099211 */ /* 0x000fe400018f0c0b */
[----:B---3--:R-:W-:-:S04]  /*2dd0*/  @!P1 LEA R10, P4, R2, R14, 0x1 ;  /* 0x0000000e020a9211 */ /* 0x008fc800078808ff */
[----:B------:R-:W-:Y:S02]  /*2de0*/  @!P1 LEA.HI.X R11, R2, R15, R5, 0x1, P4 ;  /* 0x0000000f020b9211 */ /* 0x000fe400020f0c05 */
        /* <DEDUP_REMOVED lines=30> */
.L_x_640:
[----:B------:R-:W-:Y:S05]  /*2fd0*/  BSYNC B0 ;  /* 0x0000000000007941 */ /* 0x000fea0003800000 */
.L_x_639:
[----:B------:R-:W0:Y:S02]  /*2fe0*/  LDGDEPBAR ;  /* 0x00000000000079af */ /* 0x000e240000000000 */
.L_x_638:
[----:B--2---:R-:W2:Y:S01]  /*2ff0*/  LDL R7, [R1+0x1f4] ;  /* 0x0001f40001077983 */ /* 0x004ea20000100800 */
[----:B------:R-:W-:Y:S01]  /*3000*/  IMAD.SHL.U32 R2, R179, 0x2, RZ ;  /* 0x00000002b3027824 */ /* 0x000fe200078e00ff */
[----:B------:R-:W-:Y:S01]  /*3010*/  USHF.L.U32 UR6, UR17, 0x2, URZ ;  /* 0x0000000211067899 */ /* 0x000fe2000800063f */
[----:B------:R-:W-:Y:S01]  /*3020*/  IMAD.U32 R3, RZ, RZ, UR17 ;  /* 0x00000011ff037e24 */ /* 0x000fe2000f8e00ff */
[----:B------:R-:W-:Y:S01]  /*3030*/  STL [R1+0x340], R0 ;  /* 0x0003400001007387 */ /* 0x000fe20000100800 */
[----:B------:R-:W-:Y:S01]  /*3040*/  IMAD.U32 R6, RZ, RZ, UR14 ;  /* 0x0000000eff067e24 */ /* 0x000fe2000f8e00ff */
[----:B------:R-:W-:Y:S01]  /*3050*/  LOP3.LUT R2, R2, 0x6, RZ, 0xc0, !PT ;  /* 0x0000000602027812 */ /* 0x000fe200078ec0ff */
[----:B------:R-:W-:Y:S01]  /*3060*/  ULOP3.LUT UR7, UR6, UR25, URZ, 0x3c, !UPT ;  /* 0x0000001906077292 */ /* 0x000fe2000f8e3c3f */
[----:B------:R-:W-:Y:S01]  /*3070*/  STL [R1+0x33c], R225 ;  /* 0x00033ce101007387 */ /* 0x000fe20000100800 */
[----:B------:R-:W-:Y:S02]  /*3080*/  UIADD3 UR28, UR24, -0x61c88647, URZ ;  /* 0x9e3779b9181c7890 */ /* 0x000fe4000fffe03f */
[----:B------:R-:W-:Y:S01]  /*3090*/  IMAD R3, R3, 0x80, R2 ;  /* 0x0000008003037824 */ /* 0x000fe200078e0202 */
[----:B------:R-:W-:Y:S01]  /*30a0*/  STL [R1+0x338], R223 ;  /* 0x000338df01007387 */ /* 0x000fe20000100800 */
[----:B------:R-:W-:Y:S01]  /*30b0*/  IMAD R2, R178, 0x20, R176 ;  /* 0x00000020b2027824 */ /* 0x000fe200078e02b0 */
[----:B------:R-:W-:Y:S01]  /*30c0*/  UIADD3 UR27, UR25, -0x4498517b, URZ ;  /* 0xbb67ae85191b7890 */ /* 0x000fe2000fffe03f */
[C---:B-1----:R-:W-:Y:S01]  /*30d0*/  VIADD R4, R3.reuse, 0x8 ;  /* 0x0000000803047836 */ /* 0x042fe20000000000 */
[----:B------:R-:W-:Y:S01]  /*30e0*/  STL [R1+0x334], R222 ;  /* 0x000334de01007387 */ /* 0x000fe20000100800 */
[----:B------:R-:W-:Y:S01]  /*30f0*/  IMAD.IADD R2, R138, 0x1, R2 ;  /* 0x000000018a027824 */ /* 0x000fe200078e0202 */
[C---:B------:R-:W-:Y:S01]  /*3100*/  ISETP.GE.AND P5, PT, R3.reuse, UR23, PT ;  /* 0x0000001703007c0c */ /* 0x040fe2000bfa6270 */
[C---:B------:R-:W-:Y:S01]  /*3110*/  VIADD R5, R3.reuse, 0x1 ;  /* 0x0000000103057836 */ /* 0x040fe20000000000 */
[----:B------:R1:W-:Y:S01]  /*3120*/  STL [R1+0x330], R221 ;  /* 0x000330dd01007387 */ /* 0x0003e20000100800 */
[----:B------:R-:W-:Y:S01]  /*3130*/  ISETP.GE.AND P2, PT, R4, UR23, PT ;  /* 0x0000001704007c0c */ /* 0x000fe2000bf46270 */
[C---:B------:R-:W-:Y:S01]  /*3140*/  VIADD R4, R3.reuse, 0x11 ;  /* 0x0000001103047836 */ /* 0x040fe20000000000 */
[----:B------:R-:W-:Y:S01]  /*3150*/  FSEL R164, R150, -INF , !P5 ;  /* 0xff80000096a47808 */ /* 0x000fe20006800000 */
[----:B------:R-:W-:Y:S01]  /*3160*/  STL [R1+0x32c], R220 ;  /* 0x00032cdc01007387 */ /* 0x000fe20000100800 */
[----:B------:R-:W-:Y:S01]  /*3170*/  FSEL R150, R148, -INF , !P5 ;  /* 0xff80000094967808 */ /* 0x000fe20006800000 */
[----:B------:R-:W-:Y:S01]  /*3180*/  UIADD3 UR26, UR24, 0x3c6ef372, URZ ;  /* 0x3c6ef372181a7890 */ /* 0x000fe2000fffe03f */
[----:B------:R-:W-:Y:S01]  /*3190*/  ISETP.GE.AND P4, PT, R4, UR23, PT ;  /* 0x0000001704007c0c */ /* 0x000fe2000bf86270 */
[----:B------:R-:W-:Y:S01]  /*31a0*/  STL [R1+0x328], R219 ;  /* 0x000328db01007387 */ /* 0x000fe20000100800 */
[----:B------:R-:W-:Y:S01]  /*31b0*/  VIADD R4, R3, 0x18 ;  /* 0x0000001803047836 */ /* 0x000fe20000000000 */
[----:B------:R-:W-:-:S02]  /*31c0*/  FSEL R116, R54, -INF , !P5 ;  /* 0xff80000036747808 */ /* 0x000fc40006800000 */
[----:B------:R-:W-:Y:S01]  /*31d0*/  STL [R1+0x324], R218 ;  /* 0x000324da01007387 */ /* 0x000fe20000100800 */
[----:B------:R-:W-:Y:S02]  /*31e0*/  FSEL R104, R52, -INF , !P5 ;  /* 0xff80000034687808 */ /* 0x000fe40006800000 */
[----:B------:R-:W-:Y:S01]  /*31f0*/  ISETP.GE.AND P5, PT, R4, UR23, PT ;  /* 0x0000001704007c0c */ /* 0x000fe2000bfa6270 */
[----:B------:R-:W-:Y:S01]  /*3200*/  STL [R1+0x320], R217 ;  /* 0x000320d901007387 */ /* 0x000fe20000100800 */
[----:B------:R-:W-:Y:S01]  /*3210*/  ISETP.GE.AND P3, PT, R5, UR23, PT ;  /* 0x0000001705007c0c */ /* 0x000fe2000bf66270 */
[----:B------:R-:W-:Y:S01]  /*3220*/  VIADD R4, R3, 0x19 ;  /* 0x0000001903047836 */ /* 0x000fe20000000000 */
[----:B------:R-:W-:Y:S01]  /*3230*/  FSEL R155, R146, -INF , !P2 ;  /* 0xff800000929b7808 */ /* 0x000fe20005000000 */
[----:B------:R-:W-:Y:S01]  /*3240*/  STL [R1+0x31c], R216 ;  /* 0x00031cd801007387 */ /* 0x000fe20000100800 */
[----:B------:R-:W-:Y:S01]  /*3250*/  FSEL R156, R151, -INF , !P3 ;  /* 0xff800000979c7808 */ /* 0x000fe20005800000 */
[----:B------:R-:W-:Y:S01]  /*3260*/  VIADD R5, R3, 0x10 ;  /* 0x0000001003057836 */ /* 0x000fe20000000000 */
[----:B------:R-:W-:Y:S01]  /*3270*/  FSEL R148, R149, -INF , !P3 ;  /* 0xff80000095947808 */ /* 0x000fe20005800000 */
[----:B------:R-:W-:Y:S01]  /*3280*/  STL [R1+0x318], R215 ;  /* 0x000318d701007387 */ /* 0x000fe20000100800 */
[----:B-1----:R-:W-:Y:S01]  /*3290*/  IMAD R221, R6, 0x8, R213 ;  /* 0x0000000806dd7824 */ /* 0x002fe200078e02d5 */
[----:B------:R-:W-:Y:S01]  /*32a0*/  FSEL R111, R55, -INF , !P3 ;  /* 0xff800000376f7808 */ /* 0x000fe20005800000 */
[----:B------:R-:W-:Y:S01]  /*32b0*/  VIADD R6, R3, 0x9 ;  /* 0x0000000903067836 */ /* 0x000fe20000000000 */
[----:B------:R1:W-:Y:S01]  /*32c0*/  STL [R1+0x314], R214 ;  /* 0x000314d601007387 */ /* 0x0003e20000100800 */
[----:B------:R-:W-:Y:S01]  /*32d0*/  IMAD.WIDE.U32 R8, R221, -0x326172a9, RZ ;  /* 0xcd9e8d57dd087825 */ /* 0x000fe200078e00ff */
[----:B------:R-:W-:-:S02]  /*32e0*/  FSEL R100, R53, -INF , !P3 ;  /* 0xff80000035647808 */ /* 0x000fc40005800000 */
[----:B------:R-:W-:Y:S01]  /*32f0*/  STL [R1+0x310], R139 ;  /* 0x0003108b01007387 */ /* 0x000fe20000100800 */
[----:B------:R-:W-:Y:S01]  /*3300*/  ISETP.GE.AND P3, PT, R4, UR23, PT ;  /* 0x0000001704007c0c */ /* 0x000fe2000bf66270 */
[C---:B------:R-:W-:Y:S01]  /*3310*/  VIADD R4, R3.reuse, 0x20 ;  /* 0x0000002003047836 */ /* 0x040fe20000000000 */
[----:B------:R-:W-:Y:S01]  /*3320*/  FSEL R142, R144, -INF , !P2 ;  /* 0xff800000908e7808 */ /* 0x000fe20005000000 */
[----:B------:R-:W-:Y:S01]  /*3330*/  STL [R1+0x30c], R137 ;  /* 0x00030c8901007387 */ /* 0x000fe20000100800 */
[----:B------:R-:W-:Y:S02]  /*3340*/  FSEL R110, R46, -INF , !P2 ;  /* 0xff8000002e6e7808 */ /* 0x000fe40005000000 */
[----:B------:R-:W-:Y:S01]  /*3350*/  FSEL R97, R44, -INF , !P2 ;  /* 0xff8000002c617808 */ /* 0x000fe20005000000 */
[----:B------:R-:W-:Y:S01]  /*3360*/  STL [R1+0x308], R136 ;  /* 0x0003088801007387 */ /* 0x000fe20000100800 */
[----:B------:R-:W-:Y:S01]  /*3370*/  ISETP.GE.AND P2, PT, R4, UR23, PT ;  /* 0x0000001704007c0c */ /* 0x000fe2000bf46270 */
[----:B------:R-:W-:Y:S01]  /*3380*/  VIADD R4, R3, 0x21 ;  /* 0x0000002103047836 */ /* 0x000fe20000000000 */
[----:B------:R-:W-:Y:S01]  /*3390*/  ISETP.GE.AND P1, PT, R6, UR23, PT ;  /* 0x0000001706007c0c */ /* 0x000fe2000bf26270 */
[----:B------:R-:W-:Y:S01]  /*33a0*/  STL [R1+0x344], R2 ;  /* 0x0003440201007387 */ /* 0x000fe20000100800 */
[----:B------:R-:W-:Y:S01]  /*33b0*/  ISETP.GE.AND P6, PT, R5, UR23, PT ;  /* 0x0000001705007c0c */ /* 0x000fe2000bfc6270 */
[----:B------:R-:W-:Y:S01]  /*33c0*/  VIADD R6, R3, 0x71 ;  /* 0x0000007103067836 */ /* 0x000fe20000000000 */
[----:B------:R-:W-:Y:S01]  /*33d0*/  FSEL R154, R147, -INF , !P1 ;  /* 0xff800000939a7808 */ /* 0x000fe20004800000 */
[----:B------:R-:W-:Y:S01]  /*33e0*/  STL [R1+0x94], R221 ;  /* 0x000094dd01007387 */ /* 0x000fe20000100800 */
[----:B------:R-:W-:-:S02]  /*33f0*/  FSEL R141, R145, -INF , !P1 ;  /* 0xff800000918d7808 */ /* 0x000fc40004800000 */
[----:B------:R-:W-:Y:S01]  /*3400*/  FSEL R108, R47, -INF , !P1 ;  /* 0xff8000002f6c7808 */ /* 0x000fe20004800000 */
[----:B------:R3:W-:Y:S01]  /*3410*/  STL.64 [R1+0x70], R8 ;  /* 0x0000700801007387 */ /* 0x0007e20000100a00 */
[----:B------:R-:W-:Y:S02]  /*3420*/  FSEL R14, R45, -INF , !P1 ;  /* 0xff8000002d0e7808 */ /* 0x000fe40004800000 */
[----:B------:R-:W-:Y:S01]  /*3430*/  ISETP.GE.AND P1, PT, R4, UR23, PT ;  /* 0x0000001704007c0c */ /* 0x000fe2000bf26270 */
[----:B------:R-:W-:Y:S01]  /*3440*/  VIADD R4, R3, 0x28 ;  /* 0x0000002803047836 */ /* 0x000fe20000000000 */
[----:B------:R-:W-:Y:S02]  /*3450*/  FSEL R153, R190, -INF , !P6 ;  /* 0xff800000be997808 */ /* 0x000fe40007000000 */
[----:B------:R-:W-:Y:S02]  /*3460*/  FSEL R140, R188, -INF , !P6 ;  /* 0xff800000bc8c7808 */ /* 0x000fe40007000000 */
[----:B------:R-:W-:-:S02]  /*3470*/  FSEL R107, R82, -INF , !P6 ;  /* 0xff800000526b7808 */ /* 0x000fc40007000000 */
[----:B------:R-:W-:Y:S02]  /*3480*/  FSEL R19, R80, -INF , !P6 ;  /* 0xff80000050137808 */ /* 0x000fe40007000000 */
[----:B------:R-:W-:Y:S01]  /*3490*/  ISETP.GE.AND P6, PT, R4, UR23, PT ;  /* 0x0000001704007c0c */ /* 0x000fe2000bfc6270 */
[----:B------:R-:W-:Y:S01]  /*34a0*/  VIADD R4, R3, 0x29 ;  /* 0x0000002903047836 */ /* 0x000fe20000000000 */
[----:B------:R-:W-:Y:S02]  /*34b0*/  FSEL R152, R191, -INF , !P4 ;  /* 0xff800000bf987808 */ /* 0x000fe40006000000 */
[----:B------:R-:W-:Y:S02]  /*34c0*/  FSEL R138, R189, -INF , !P4 ;  /* 0xff800000bd8a7808 */ /* 0x000fe40006000000 */
[----:B------:R-:W-:Y:S02]  /*34d0*/  FSEL R105, R83, -INF , !P4 ;  /* 0xff80000053697808 */ /* 0x000fe40006000000 */
[----:B------:R-:W-:-:S02]  /*34e0*/  FSEL R23, R81, -INF , !P4 ;  /* 0xff80000051177808 */ /* 0x000fc40006000000 */
[----:B------:R-:W-:Y:S01]  /*34f0*/  ISETP.GE.AND P4, PT, R4, UR23, PT ;  /* 0x0000001704007c0c */ /* 0x000fe2000bf86270 */
[C---:B------:R-:W-:Y:S01]  /*3500*/  VIADD R4, R3.reuse, 0x30 ;  /* 0x0000003003047836 */ /* 0x040fe20000000000 */
[----:B------:R-:W-:Y:S02]  /*3510*/  FSEL R151, R130, -INF , !P5 ;  /* 0xff80000082977808 */ /* 0x000fe40006800000 */
[----:B------:R-:W-:Y:S02]  /*3520*/  FSEL R124, R128, -INF , !P5 ;  /* 0xff800000807c7808 */ /* 0x000fe40006800000 */
[----:B------:R-:W-:Y:S02]  /*3530*/  FSEL R102, R42, -INF , !P5 ;  /* 0xff8000002a667808 */ /* 0x000fe40006800000 */
[----:B------:R-:W-:Y:S02]  /*3540*/  FSEL R90, R40, -INF , !P5 ;  /* 0xff800000285a7808 */ /* 0x000fe40006800000 */
[----:B------:R-:W-:Y:S01]  /*3550*/  ISETP.GE.AND P5, PT, R4, UR23, PT ;  /* 0x0000001704007c0c */ /* 0x000fe2000bfa6270 */
[----:B------:R-:W-:Y:S01]  /*3560*/  VIADD R4, R3, 0x31 ;  /* 0x0000003103047836 */ /* 0x000fe20000000000 */
[----:B------:R-:W-:-:S02]  /*3570*/  FSEL R149, R131, -INF , !P3 ;  /* 0xff80000083957808 */ /* 0x000fc40005800000 */
[----:B------:R-:W-:Y:S02]  /*3580*/  FSEL R118, R129, -INF , !P3 ;  /* 0xff80000081767808 */ /* 0x000fe40005800000 */
[----:B------:R-:W-:Y:S02]  /*3590*/  FSEL R99, R43, -INF , !P3 ;  /* 0xff8000002b637808 */ /* 0x000fe40005800000 */
[----:B------:R-:W-:Y:S02]  /*35a0*/  FSEL R87, R41, -INF , !P3 ;  /* 0xff80000029577808 */ /* 0x000fe40005800000 */
[----:B------:R-:W-:Y:S01]  /*35b0*/  ISETP.GE.AND P3, PT, R4, UR23, PT ;  /* 0x0000001704007c0c */ /* 0x000fe2000bf66270 */
[----:B------:R-:W-:Y:S01]  /*35c0*/  VIADD R4, R3, 0x38 ;  /* 0x0000003803047836 */ /* 0x000fe20000000000 */
[----:B------:R-:W-:Y:S02]  /*35d0*/  FSEL R147, R198, -INF , !P2 ;  /* 0xff800000c6937808 */ /* 0x000fe40005000000 */
[----:B------:R-:W-:-:S02]  /*35e0*/  FSEL R114, R196, -INF , !P2 ;  /* 0xff800000c4727808 */ /* 0x000fc40005000000 */
[----:B------:R-:W-:Y:S02]  /*35f0*/  FSEL R96, R78, -INF , !P2 ;  /* 0xff8000004e607808 */ /* 0x000fe40005000000 */
        /* <DEDUP_REMOVED lines=14> */
[----:B------:R-:W-:Y:S01]  /*36e0*/  VIADD R4, R3, 0x41 ;  /* 0x0000004103047836 */ /* 0x000fe20000000000 */
        /* <DEDUP_REMOVED lines=30> */
[----:B------:R-:W-:Y:S02]  /*38d0*/  LOP3.LUT R223, R224, UR24, RZ, 0x3c, !PT ;  /* 0x00000018e0df7c12 */ /* 0x000fe4000f8e3cff */
[----:B------:R-:W-:Y:S02]  /*38e0*/  FSEL R128, R234, -INF , !P6 ;  /* 0xff800000ea807808 */ /* 0x000fe40007000000 */
[----:B------:R-:W-:Y:S02]  /*38f0*/  FSEL R88, R232, -INF , !P6 ;  /* 0xff800000e8587808 */ /* 0x000fe40007000000 */
[----:B------:R-:W-:Y:S02]  /*3900*/  FSEL R70, R70, -INF , !P6 ;  /* 0xff80000046467808 */ /* 0x000fe40007000000 */
[----:B------:R-:W-:-:S02]  /*3910*/  FSEL R62, R68, -INF , !P6 ;  /* 0xff800000443e7808 */ /* 0x000fc40007000000 */
[----:B------:R-:W-:Y:S01]  /*3920*/  ISETP.GE.AND P6, PT, R4, UR23, PT ;  /* 0x0000001704007c0c */ /* 0x000fe2000bfc6270 */
[----:B------:R-:W-:Y:S01]  /*3930*/  VIADD R4, R3, 0x59 ;  /* 0x0000005903047836 */ /* 0x000fe20000000000 */
[----:B------:R-:W-:Y:S02]  /*3940*/  LOP3.LUT R5, R9, R223, RZ, 0x3c, !PT ;  /* 0x000000df09057212 */ /* 0x000fe400078e3cff */
[----:B------:R-:W-:Y:S02]  /*3950*/  FSEL R127, R235, -INF , !P4 ;  /* 0xff800000eb7f7808 */ /* 0x000fe40006000000 */
[----:B------:R-:W-:Y:S02]  /*3960*/  FSEL R84, R233, -INF , !P4 ;  /* 0xff800000e9547808 */ /* 0x000fe40006000000 */
[----:B------:R-:W-:Y:S02]  /*3970*/  FSEL R71, R71, -INF , !P4 ;  /* 0xff80000047477808 */ /* 0x000fe40006000000 */
[----:B------:R-:W-:-:S02]  /*3980*/  FSEL R59, R69, -INF , !P4 ;  /* 0xff800000453b7808 */ /* 0x000fc40006000000 */
[----:B------:R-:W-:Y:S01]  /*3990*/  ISETP.GE.AND P4, PT, R4, UR23, PT ;  /* 0x0000001704007c0c */ /* 0x000fe2000bf86270 */
[----:B------:R-:W-:Y:S01]  /*39a0*/  VIADD R4, R3, 0x60 ;  /* 0x0000006003047836 */ /* 0x000fe20000000000 */
[----:B------:R-:W-:Y:S02]  /*39b0*/  FSEL R54, R120, -INF , !P2 ;  /* 0xff80000078367808 */ /* 0x000fe40005000000 */
[----:B------:R-:W-:Y:S01]  /*39c0*/  FSEL R53, R121, -INF , !P1 ;  /* 0xff80000079357808 */ /* 0x000fe20004800000 */
[----:B------:R-:W-:Y:S01]  /*39d0*/  IMAD.WIDE.U32 R120, R5, -0x2daee0ad, RZ ;  /* 0xd2511f5305787825 */ /* 0x000fe200078e00ff */
        /* <DEDUP_REMOVED lines=16> */
[----:B------:R-:W-:-:S02]  /*3ae0*/  FSEL R68, R229, -INF , !P4 ;  /* 0xff800000e5447808 */ /* 0x000fc40006000000 */
[----:B------:R-:W-:Y:S02]  /*3af0*/  FSEL R56, R27, -INF , !P4 ;  /* 0xff8000001b387808 */ /* 0x000fe40006000000 */
[----:B------:R-:W-:Y:S02]  /*3b00*/  FSEL R33, R25, -INF , !P4 ;  /* 0xff80000019217808 */ /* 0x000fe40006000000 */
[----:B------:R-:W-:Y:S01]  /*3b10*/  ISETP.GE.AND P2, PT, R4, UR23, PT ;  /* 0x0000001704007c0c */ /* 0x000fe2000bf46270 */
[----:B------:R-:W-:Y:S02]  /*3b20*/  VIADD R4, R3, 0x69 ;  /* 0x0000006903047836 */ /* 0x000fe40000000000 */
[----:B--2---:R-:W-:Y:S01]  /*3b30*/  IMAD.WIDE.U32 R10, R7, -0x2daee0ad, RZ ;  /* 0xd2511f53070a7825 */ /* 0x004fe200078e00ff */
[----:B------:R-:W-:Y:S02]  /*3b40*/  FSEL R117, R243, -INF , !P1 ;  /* 0xff800000f3757808 */ /* 0x000fe40004800000 */
[----:B------:R-:W-:-:S02]  /*3b50*/  FSEL R74, R241, -INF , !P1 ;  /* 0xff800000f14a7808 */ /* 0x000fc40004800000 */
[----:B------:R2:W-:Y:S01]  /*3b60*/  STL.64 [R1+0x1f8], R10 ;  /* 0x0001f80a01007387 */ /* 0x0005e20000100a00 */
[----:B------:R-:W-:Y:S01]  /*3b70*/  LOP3.LUT R5, R11, UR7, RZ, 0x3c, !PT ;  /* 0x000000070b057c12 */ /* 0x000fe2000f8e3cff */
[----:B------:R-:W-:Y:S01]  /*3b80*/  UIADD3 UR17, UR25, 0x76cf5d0a, URZ ;  /* 0x76cf5d0a19117890 */ /* 0x000fe2000fffe03f */
[----:B------:R-:W-:Y:S01]  /*3b90*/  FSEL R61, R123, -INF , !P1 ;  /* 0xff8000007b3d7808 */ /* 0x000fe20004800000 */
[----:B-1----:R-:W4:Y:S01]  /*3ba0*/  LDL.LU R214, [R1] ;  /* 0x0000000001d67983 */ /* 0x002f220000300800 */
[----:B------:R-:W-:Y:S01]  /*3bb0*/  ISETP.GE.AND P4, PT, R6, UR23, PT ;  /* 0x0000001706007c0c */ /* 0x000fe2000bf86270 */
[----:B------:R-:W-:Y:S01]  /*3bc0*/  IMAD.WIDE.U32 R196, R5, -0x326172a9, RZ ;  /* 0xcd9e8d5705c47825 */ /* 0x000fe200078e00ff */
[----:B------:R-:W-:Y:S01]  /*3bd0*/  ISETP.GE.AND P1, PT, R4, UR23, PT ;  /* 0x0000001704007c0c */ /* 0x000fe2000bf26270 */
[----:B------:R-:W2:Y:S01]  /*3be0*/  LDL.LU R220, [R1+0x4] ;  /* 0x0000040001dc7983 */ /* 0x000ea20000300800 */
[----:B------:R-:W-:Y:S01]  /*3bf0*/  FSEL R115, R230, -INF , !P6 ;  /* 0xff800000e6737808 */ /* 0x000fe20007000000 */
[----:B------:R-:W-:Y:S01]  /*3c00*/  VIADD R4, R3, 0x70 ;  /* 0x0000007003047836 */ /* 0x000fe20000000000 */
[----:B------:R-:W-:Y:S01]  /*3c10*/  LOP3.LUT R5, R197, UR28, R8, 0x96, !PT ;  /* 0x0000001cc5057c12 */ /* 0x000fe2000f8e9608 */
[----:B------:R-:W2:Y:S01]  /*3c20*/  LDL.LU R225, [R1+0x20] ;  /* 0x0000200001e17983 */ /* 0x000ea20000300800 */
[----:B------:R-:W-:Y:S01]  /*3c30*/  FSEL R69, R228, -INF , !P6 ;  /* 0xff800000e4457808 */ /* 0x000fe20007000000 */
[----:B------:R-:W-:Y:S01]  /*3c40*/  UIADD3 UR11, UR25, 0x32370b8f, URZ ;  /* 0x32370b8f190b7890 */ /* 0x000fe2000fffe03f */
[----:B------:R-:W-:Y:S01]  /*3c50*/  FSEL R58, R26, -INF , !P6 ;  /* 0xff8000001a3a7808 */ /* 0x000fe20007000000 */
[----:B------:R-:W2:Y:S01]  /*3c60*/  LDL.LU R0, [R1+0x24] ;  /* 0x0000240001007983 */ /* 0x000ea20000300800 */
[----:B------:R-:W-:Y:S01]  /*3c70*/  IMAD.WIDE.U32 R174, R5, -0x2daee0ad, RZ ;  /* 0xd2511f5305ae7825 */ /* 0x000fe200078e00ff */
[----:B------:R-:W-:Y:S01]  /*3c80*/  FSEL R52, R24, -INF , !P6 ;  /* 0xff80000018347808 */ /* 0x000fe20007000000 */
[----:B------:R-:W-:Y:S01]  /*3c90*/  UIADD3 UR10, UR24, 0x78dde6e4, URZ ;  /* 0x78dde6e4180a7890 */ /* 0x000fe2000fffe03f */
[----:B------:R-:W2:Y:S01]  /*3ca0*/  LDL.LU R21, [R1+0x10] ;  /* 0x0000100001157983 */ /* 0x000ea20000300800 */
[----:B------:R-:W-:Y:S01]  /*3cb0*/  ISETP.GE.AND P6, PT, R4, UR23, PT ;  /* 0x0000001704007c0c */ /* 0x000fe2000bfc6270 */
[----:B------:R-:W-:Y:S01]  /*3cc0*/  UIADD3 UR16, UR24, -0x255992d5, URZ ;  /* 0xdaa66d2b18107890 */ /* 0x000fe2000fffe03f */
[----:B------:R-:W-:Y:S01]  /*3cd0*/  LOP3.LUT R4, R121, UR27, R10, 0x96, !PT ;  /* 0x0000001b79047c12 */ /* 0x000fe2000f8e960a */
[----:B---3--:R-:W3:Y:S01]  /*3ce0*/  LDL.LU R8, [R1+0x14] ;  /* 0x0000140001087983 */ /* 0x008ee20000300800 */
[----:B------:R-:W-:Y:S01]  /*3cf0*/  FSEL R101, R246, -INF , !P5 ;  /* 0xff800000f6657808 */ /* 0x000fe20006800000 */
[----:B------:R-:W-:-:S02]  /*3d00*/  UIADD3 UR9, UR25, -0x126145ec, URZ ;  /* 0xed9eba1419097890 */ /* 0x000fc4000fffe03f */
[----:B------:R-:W-:Y:S01]  /*3d10*/  STL.64 [R1+0x358], R196 ;  /* 0x000358c401007387 */ /* 0x000fe20000100a00 */
[----:B------:R-:W-:Y:S01]  /*3d20*/  IMAD.WIDE.U32 R46, R4, -0x326172a9, RZ ;  /* 0xcd9e8d57042e7825 */ /* 0x000fe200078e00ff */
[----:B------:R-:W-:Y:S01]  /*3d30*/  FSEL R60, R244, -INF , !P5 ;  /* 0xff800000f43c7808 */ /* 0x000fe20006800000 */
[----:B------:R-:W-:Y:S01]  /*3d40*/  UIADD3 UR8, UR25, -0x56f99767, URZ ;  /* 0xa906689919087890 */ /* 0x000fe2000fffe03f */
[----:B------:R-:W-:Y:S01]  /*3d50*/  STL [R1+0x350], R175 ;  /* 0x000350af01007387 */ /* 0x000fe20000100800 */
[----:B------:R-:W-:Y:S01]  /*3d60*/  FSEL R49, R202, -INF , !P5 ;  /* 0xff800000ca317808 */ /* 0x000fe20006800000 */
[----:B------:R-:W-:Y:S01]  /*3d70*/  UIADD3 UR33, UR24, -0x4ab325aa, URZ ;  /* 0xb54cda5618217890 */ /* 0x000fe2000fffe03f */
[----:B------:R-:W-:Y:S01]  /*3d80*/  LOP3.LUT R4, R47, UR26, R196, 0x96, !PT ;  /* 0x0000001a2f047c12 */ /* 0x000fe2000f8e96c4 */
[----:B------:R-:W-:Y:S01]  /*3d90*/  ULDC UR7, c[0x0][0x2ec] ;  /* 0x0000bb0000077ab9 */ /* 0x000fe20000000800 */
[----:B----4-:R-:W-:Y:S02]  /*3da0*/  FSEL R40, R214, -INF , !P2 ;  /* 0xff800000d6287808 */ /* 0x010fe40005000000 */
[----:B------:R-:W4:Y:S01]  /*3db0*/  LDL.LU R214, [R1+0x8] ;  /* 0x0000080001d67983 */ /* 0x000f220000300800 */
[----:B--2---:R-:W-:Y:S01]  /*3dc0*/  FSEL R36, R0, -INF , !P4 ;  /* 0xff80000000247808 */ /* 0x004fe20006000000 */
[----:B------:R-:W-:-:S02]  /*3dd0*/  IMAD.MOV.U32 R0, RZ, RZ, R18 ;  /* 0x000000ffff007224 */ /* 0x000fc400078e0012 */
[----:B------:R-:W2:Y:S01]  /*3de0*/  LDL.LU R18, [R1+0xc] ;  /* 0x00000c0001127983 */ /* 0x000ea20000300800 */
[----:B------:R-:W-:Y:S01]  /*3df0*/  IMAD.WIDE.U32 R204, R4, -0x2daee0ad, RZ ;  /* 0xd2511f5304cc7825 */ /* 0x000fe200078e00ff */
[----:B------:R-:W-:-:S04]  /*3e00*/  LOP3.LUT R4, R175, UR17, R120, 0x96, !PT ;  /* 0x00000011af047c12 */ /* 0x000fc8000f8e9678 */
[----:B------:R-:W-:Y:S01]  /*3e10*/  LOP3.LUT R6, R205, UR11, R174, 0x96, !PT ;  /* 0x0000000bcd067c12 */ /* 0x000fe2000f8e96ae */
[----:B------:R-:W-:-:S04]  /*3e20*/  IMAD.WIDE.U32 R4, R4, -0x326172a9, RZ ;  /* 0xcd9e8d5704047825 */ /* 0x000fc800078e00ff */
[----:B------:R-:W-:Y:S01]  /*3e30*/  IMAD.WIDE.U32 R6, R6, -0x326172a9, RZ ;  /* 0xcd9e8d5706067825 */ /* 0x000fe200078e00ff */
[----:B------:R-:W-:Y:S02]  /*3e40*/  FSEL R39, R220, -INF , !P1 ;  /* 0xff800000dc277808 */ /* 0x000fe40004800000 */
[----:B------:R-:W4:Y:S02]  /*3e50*/  LDL R220, [R1+0x28] ;  /* 0x0000280001dc7983 */ /* 0x000f240000100800 */
[----:B------:R-:W-:Y:S01]  /*3e60*/  LOP3.LUT R7, R7, UR10, R4, 0x96, !PT ;  /* 0x0000000a07077c12 */ /* 0x000fe2000f8e9604 */
[----:B------:R-:W-:Y:S01]  /*3e70*/  VIADD R4, R3, 0x78 ;  /* 0x0000007803047836 */ /* 0x000fe20000000000 */
[----:B------:R-:W-:Y:S02]  /*3e80*/  FSEL R32, R200, -INF , !P5 ;  /* 0xff800000c8207808 */ /* 0x000fe40006800000 */
[----:B------:R-:W-:Y:S02]  /*3e90*/  FSEL R37, R225, -INF , !P6 ;  /* 0xff800000e1257808 */ /* 0x000fe40007000000 */
[----:B------:R-:W-:Y:S01]  /*3ea0*/  ISETP.GE.AND P5, PT, R4, UR23, PT ;  /* 0x0000001704007c0c */ /* 0x000fe2000bfa6270 */
[----:B------:R-:W4:Y:S03]  /*3eb0*/  LDL.LU R225, [R1+0x2c] ;  /* 0x00002c0001e17983 */ /* 0x000f260000300800 */
[----:B------:R-:W-:-:S02]  /*3ec0*/  FSEL R35, R21, -INF , !P5 ;  /* 0xff80000015237808 */ /* 0x000fc40006800000 */
[----:B------:R-:W4:Y:S01]  /*3ed0*/  LDL.LU R21, [R1+0x18] ;  /* 0x0000180001157983 */ /* 0x000f220000300800 */
[----:B------:R-:W-:Y:S01]  /*3ee0*/  LOP3.LUT R5, R5, UR16, R46, 0x96, !PT ;  /* 0x0000001005057c12 */ /* 0x000fe2000f8e962e */
[----:B------:R-:W-:-:S04]  /*3ef0*/  IMAD.WIDE.U32 R50, R7, -0x2daee0ad, RZ ;  /* 0xd2511f5307327825 */ /* 0x000fc800078e00ff */
[----:B------:R-:W-:-:S04]  /*3f00*/  IMAD.WIDE.U32 R4, R5, -0x2daee0ad, RZ ;  /* 0xd2511f5305047825 */ /* 0x000fc800078e00ff */
[----:B------:R-:W-:Y:S01]  /*3f10*/  VIADD R3, R3, 0x79 ;  /* 0x0000007903037836 */ /* 0x000fe20000000000 */
[----:B------:R-:W-:Y:S02]  /*3f20*/  LOP3.LUT R5, R5, UR9, R204, 0x96, !PT ;  /* 0x0000000905057c12 */ /* 0x000fe4000f8e96cc */
[----:B------:R-:W-:Y:S02]  /*3f30*/  LOP3.LUT R7, R51, UR8, R4, 0x96, !PT ;  /* 0x0000000833077c12 */ /* 0x000fe4000f8e9604 */
[----:B------:R-:W-:Y:S02]  /*3f40*/  FSEL R93, R247, -INF , !P3 ;  /* 0xff800000f75d7808 */ /* 0x000fe40005800000 */
[----:B------:R-:W-:Y:S02]  /*3f50*/  FSEL R51, R245, -INF , !P3 ;  /* 0xff800000f5337808 */ /* 0x000fe40005800000 */
[----:B------:R-:W-:Y:S02]  /*3f60*/  FSEL R48, R203, -INF , !P3 ;  /* 0xff800000cb307808 */ /* 0x000fe40005800000 */
[----:B------:R-:W-:-:S02]  /*3f70*/  FSEL R29, R201, -INF , !P3 ;  /* 0xff800000c91d7808 */ /* 0x000fc40005800000 */
[----:B------:R-:W-:Y:S01]  /*3f80*/  ISETP.GE.AND P3, PT, R3, UR23, PT ;  /* 0x0000001703007c0c */ /* 0x000fe2000bf66270 */
[----:B------:R-:W-:Y:S01]  /*3f90*/  UIADD3 UR23, UR24, 0x1715609d, URZ ;  /* 0x1715609d18177890 */ /* 0x000fe2000fffe03f */
[----:B------:R-:W-:Y:S01]  /*3fa0*/  IMAD.WIDE.U32 R4, R5, -0x326172a9, RZ ;  /* 0xcd9e8d5705047825 */ /* 0x000fe200078e00ff */
[----:B------:R-:W-:-:S03]  /*3fb0*/  FMNMX.FTZ R3, R104, R100, !PT ;  /* 0x0000006468037209 */ /* 0x000fc60007810000 */
[----:B------:R-:W-:Y:S01]  /*3fc0*/  IMAD.WIDE.U32 R10, R7, -0x326172a9, RZ ;  /* 0xcd9e8d57070a7825 */ /* 0x000fe200078e00ff */
[----:B------:R-:W-:Y:S02]  /*3fd0*/  LOP3.LUT R121, R5, UR23, R6, 0x96, !PT ;  /* 0x0000001705797c12 */ /* 0x000fe4000f8e9606 */
[----:B------:R-:W-:Y:S02]  /*3fe0*/  FMNMX.FTZ R6, R97, R3, !PT ;  /* 0x0000000361067209 */ /* 0x000fe40007810000 */
[----:B------:R-:W-:Y:S02]  /*3ff0*/  LOP3.LUT R9, R11, UR33, R4, 0x96, !PT ;  /* 0x000000210b097c12 */ /* 0x000fe4000f8e9604 */
        /* <DEDUP_REMOVED lines=34> */
[----:B--2---:R-:W-:Y:S02]  /*4220*/  FSEL R26, R18, -INF , !P1 ;  /* 0xff800000121a7808 */ /* 0x004fe40004800000 */
[----:B------:R-:W2:Y:S01]  /*4230*/  LDL R18, [R1+0x1c] ;  /* 0x00001c0001127983 */ /* 0x000ea20000100800 */
        /* <DEDUP_REMOVED lines=24> */
[----:B------:R-:W-:Y:S02]  /*43c0*/  FSEL R44, R135, -INF , !P1 ;  /* 0xff800000872c7808 */ /* 0x000fe40004800000 */
        /* <DEDUP_REMOVED lines=12> */
[----:B------:R-:W-:Y:S02]  /*4490*/  FSEL R27, R132, -INF , !P2 ;  /* 0xff800000841b7808 */ /* 0x000fe40005000000 */
[----:B------:R-:W-:Y:S02]  /*44a0*/  FMNMX.FTZ R3, R153, R3, !PT ;  /* 0x0000000399037209 */ /* 0x000fe40007810000 */
[----:B------:R-:W-:-:S02]  /*44b0*/  FMNMX.FTZ R135, R29, R135, !PT ;  /* 0x000000871d877209 */ /* 0x000fc40007810000 */
[----:B------:R-:W-:Y:S02]  /*44c0*/  FMNMX.FTZ R5, R49, R5, !PT ;  /* 0x0000000531057209 */ /* 0x000fe40007810000 */
[----:B------:R-:W-:Y:S02]  /*44d0*/  FMNMX.FTZ R4, R68, R4, !PT ;  /* 0x0000000444047209 */ /* 0x000fe40007810000 */
[----:B------:R-:W-:Y:S02]  /*44e0*/  FSEL R22, R133, -INF , !P1 ;  /* 0xff80000085167808 */ /* 0x000fe40004800000 */
[----:B------:R-:W-:Y:S02]  /*44f0*/  FMNMX.FTZ R3, R152, R3, !PT ;  /* 0x0000000398037209 */ /* 0x000fe40007810000 */
[----:B------:R-:W-:Y:S02]  /*4500*/  FMNMX.FTZ R135, R27, R135, !PT ;  /* 0x000000871b877209 */ /* 0x000fe40007810000 */
[----:B------:R-:W-:-:S02]  /*4510*/  FSEL R45, R134, -INF , !P2 ;  /* 0xff800000862d7808 */ /* 0x000fc40005000000 */
[----:B------:R-:W-:Y:S02]  /*4520*/  FMNMX.FTZ R5, R48, R5, !PT ;  /* 0x0000000530057209 */ /* 0x000fe40007810000 */
[----:B------:R-:W-:Y:S02]  /*4530*/  FMNMX.FTZ R4, R60, R4, !PT ;  /* 0x000000043c047209 */ /* 0x000fe40007810000 */
[----:B------:R-:W-:Y:S02]  /*4540*/  FSEL R16, R236, -INF , !P6 ;  /* 0xff800000ec107808 */ /* 0x000fe40007000000 */
[----:B------:R-:W-:Y:S02]  /*4550*/  FMNMX.FTZ R3, R151, R3, !PT ;  /* 0x0000000397037209 */ /* 0x000fe40007810000 */
[----:B------:R-:W-:Y:S02]  /*4560*/  FMNMX.FTZ R135, R22, R135, !PT ;  /* 0x0000008716877209 */ /* 0x000fe40007810000 */
[----:B------:R-:W-:-:S02]  /*4570*/  FMNMX.FTZ R5, R45, R5, !PT ;  /* 0x000000052d057209 */ /* 0x000fc40007810000 */
[----:B------:R-:W-:Y:S02]  /*4580*/  FMNMX.FTZ R4, R51, R4, !PT ;  /* 0x0000000433047209 */ /* 0x000fe40007810000 */
[----:B------:R-:W-:Y:S02]  /*4590*/  FSEL R15, R237, -INF , !P4 ;  /* 0xff800000ed0f7808 */ /* 0x000fe40006000000 */
[----:B------:R-:W-:Y:S02]  /*45a0*/  FMNMX.FTZ R3, R149, R3, !PT ;  /* 0x0000000395037209 */ /* 0x000fe40007810000 */
[----:B------:R-:W-:Y:S02]  /*45b0*/  FMNMX.FTZ R135, R16, R135, !PT ;  /* 0x0000008710877209 */ /* 0x000fe40007810000 */
[----:B------:R-:W-:Y:S02]  /*45c0*/  FSEL R43, R238, -INF , !P6 ;  /* 0xff800000ee2b7808 */ /* 0x000fe40007000000 */
        /* <DEDUP_REMOVED lines=14> */
[----:B------:R-:W-:Y:S02]  /*46b0*/  FMNMX.FTZ R3, R145, R3, !PT ;  /* 0x0000000391037209 */ /* 0x000fe40007810000 */
[----:B------:R-:W-:Y:S02]  /*46c0*/  FMNMX.FTZ R135, R12, R135, !PT ;  /* 0x000000870c877209 */ /* 0x000fe40007810000 */
[----:B------:R-:W-:Y:S02]  /*46d0*/  FSEL R17, R163, -INF , !P3 ;  /* 0xff800000a3117808 */ /* 0x000fe40005800000 */
[----:B------:R-:W-:Y:S02]  /*46e0*/  FMNMX.FTZ R5, R20, R5, !PT ;  /* 0x0000000514057209 */ /* 0x000fe40007810000 */
[----:B------:R-:W-:Y:S01]  /*46f0*/  FMNMX.FTZ R4, R36, R4, !PT ;  /* 0x0000000424047209 */ /* 0x000fe20007810000 */
[----:B------:R-:W1:Y:S01]  /*4700*/  SHFL.BFLY PT, R6, R135, 0x2, 0x1f ;  /* 0x0c401f0087067f89 */ /* 0x000e6200000e0000 */
[----:B------:R-:W-:-:S02]  /*4710*/  FMNMX.FTZ R3, R144, R3, !PT ;  /* 0x0000000390037209 */ /* 0x000fc40007810000 */
[----:B------:R-:W-:Y:S02]  /*4720*/  FMNMX.FTZ R134, R17, R5, !PT ;  /* 0x0000000511867209 */ /* 0x000fe40007810000 */
[----:B---3--:R-:W-:Y:S02]  /*4730*/  FSEL R34, R8, -INF , !P3 ;  /* 0xff80000008227808 */ /* 0x008fe40005800000 */
[----:B------:R-:W-:Y:S02]  /*4740*/  FMNMX.FTZ R4, R35, R4, !PT ;  /* 0x0000000423047209 */ /* 0x000fe40007810000 */
[----:B------:R-:W-:Y:S01]  /*4750*/  FMNMX.FTZ R3, R143, R3, !PT ;  /* 0x000000038f037209 */ /* 0x000fe20007810000 */
[----:B------:R-:W3:Y:S01]  /*4760*/  SHFL.BFLY PT, R7, R134, 0x2, 0x1f ;  /* 0x0c401f0086077f89 */ /* 0x000ee200000e0000 */
[----:B------:R-:W-:Y:S02]  /*4770*/  FMNMX.FTZ R133, R34, R4, !PT ;  /* 0x0000000422857209 */ /* 0x000fe40007810000 */
[----:B------:R-:W-:-:S03]  /*4780*/  FMNMX.FTZ R3, R131, R3, !PT ;  /* 0x0000000383037209 */ /* 0x000fc60007810000 */
[----:B------:R-:W3:Y:S01]  /*4790*/  SHFL.BFLY PT, R8, R133, 0x2, 0x1f ;  /* 0x0c401f0085087f89 */ /* 0x000ee200000e0000 */
[----:B------:R-:W-:-:S04]  /*47a0*/  FMNMX.FTZ R3, R130, R3, !PT ;  /* 0x0000000382037209 */ /* 0x000fc80007810000 */
[----:B------:R-:W-:-:S04]  /*47b0*/  FMNMX.FTZ R3, R129, R3, !PT ;  /* 0x0000000381037209 */ /* 0x000fc80007810000 */
[----:B------:R-:W-:Y:S02]  /*47c0*/  FMNMX.FTZ R3, R128, R3, !PT ;  /* 0x0000000380037209 */ /* 0x000fe40007810000 */
[----:B------:R-:W-:Y:S02]  /*47d0*/  SHF.R.U32.HI R5, RZ, 0x18, R10 ;  /* 0x00000018ff057819 */ /* 0x000fe4000001160a */
[----:B------:R-:W-:Y:S02]  /*47e0*/  FMNMX.FTZ R3, R127, R3, !PT ;  /* 0x000000037f037209 */ /* 0x000fe40007810000 */
[----:B-1----:R-:W-:Y:S02]  /*47f0*/  FMNMX.FTZ R135, R135, R6, !PT ;  /* 0x0000000687877209 */ /* 0x002fe40007810000 */
[----:B------:R-:W-:Y:S02]  /*4800*/  LOP3.LUT R4, R10, 0xff, RZ, 0xc0, !PT ;  /* 0x000000ff0a047812 */ /* 0x000fe400078ec0ff */
[----:B------:R-:W-:-:S02]  /*4810*/  FMNMX.FTZ R3, R126, R3, !PT ;  /* 0x000000037e037209 */ /* 0x000fc40007810000 */
[----:B------:R-:W-:Y:S02]  /*4820*/  ISETP.LE.U32.AND P1, PT, R5, UR12, PT ;  /* 0x0000000c05007c0c */ /* 0x000fe4000bf23070 */
[----:B----4-:R-:W-:Y:S01]  /*4830*/  FSEL R28, R214, -INF , !P2 ;  /* 0xff800000d61c7808 */ /* 0x010fe20005000000 */
[----:B------:R-:W1:Y:S01]  /*4840*/  SHFL.BFLY PT, R5, R135, 0x1, 0x1f ;  /* 0x0c201f0087057f89 */ /* 0x000e6200000e0000 */
[----:B---3--:R-:W-:Y:S02]  /*4850*/  FMNMX.FTZ R134, R134, R7, !PT ;  /* 0x0000000786867209 */ /* 0x008fe40007810000 */
[----:B------:R-:W-:Y:S02]  /*4860*/  ISETP.LE.U32.AND P2, PT, R4, UR12, PT ;  /* 0x0000000c04007c0c */ /* 0x000fe4000bf43070 */
[----:B------:R-:W-:Y:S02]  /*4870*/  FMNMX.FTZ R4, R125, R3, !PT ;  /* 0x000000037d047209 */ /* 0x000fe40007810000 */
[----:B------:R-:W-:Y:S01]  /*4880*/  SHF.R.U32.HI R3, RZ, 0x10, R9 ;  /* 0x00000010ff037819 */ /* 0x000fe20000011609 */
[----:B------:R-:W3:Y:S01]  /*4890*/  SHFL.BFLY PT, R6, R134, 0x1, 0x1f ;  /* 0x0c201f0086067f89 */ /* 0x000ee200000e0000 */
[----:B------:R-:W-:-:S02]  /*48a0*/  FMNMX.FTZ R133, R133, R8, !PT ;  /* 0x0000000885857209 */ /* 0x000fc40007810000 */
[----:B------:R-:W-:Y:S02]  /*48b0*/  FMNMX.FTZ R4, R119, R4, !PT ;  /* 0x0000000477047209 */ /* 0x000fe40007810000 */
[----:B------:R-:W-:Y:S01]  /*48c0*/  LOP3.LUT R3, R3, 0xff, RZ, 0xc0, !PT ;  /* 0x000000ff03037812 */ /* 0x000fe200078ec0ff */
[----:B------:R-:W4:Y:S01]  /*48d0*/  SHFL.BFLY PT, R7, R133, 0x1, 0x1f ;  /* 0x0c201f0085077f89 */ /* 0x000f2200000e0000 */
[----:B------:R-:W-:Y:S02]  /*48e0*/  FSEL R25, R220, -INF , !P6 ;  /* 0xff800000dc197808 */ /* 0x000fe40007000000 */
[----:B------:R-:W-:Y:S02]  /*48f0*/  FMNMX.FTZ R4, R117, R4, !PT ;  /* 0x0000000475047209 */ /* 0x000fe40007810000 */
[----:B------:R-:W-:Y:S02]  /*4900*/  ISETP.LE.U32.AND P6, PT, R3, UR12, PT ;  /* 0x0000000c03007c0c */ /* 0x000fe4000bfc3070 */
[----:B------:R-:W-:-:S02]  /*4910*/  LOP3.LUT R3, R9, 0xff, RZ, 0xc0, !PT ;  /* 0x000000ff09037812 */ /* 0x000fc400078ec0ff */
[----:B------:R-:W-:Y:S02]  /*4920*/  FMNMX.FTZ R4, R115, R4, !PT ;  /* 0x0000000473047209 */ /* 0x000fe40007810000 */
[----:B------:R-:W-:Y:S02]  /*4930*/  FSEL R24, R225, -INF , !P4 ;  /* 0xff800000e1187808 */ /* 0x000fe40006000000 */
[----:B------:R-:W-:Y:S02]  /*4940*/  ISETP.LE.U32.AND P4, PT, R3, UR12, PT ;  /* 0x0000000c03007c0c */ /* 0x000fe4000bf83070 */
[----:B------:R-:W-:Y:S02]  /*4950*/  SHF.R.U32.HI R3, RZ, 0x18, R9 ;  /* 0x00000018ff037819 */ /* 0x000fe40000011609 */
[----:B------:R-:W-:Y:S02]  /*4960*/  FMNMX.FTZ R4, R113, R4, !PT ;  /* 0x0000000471047209 */ /* 0x000fe40007810000 */
[----:B------:R-:W-:-:S02]  /*4970*/  FSEL R21, R21, -INF , !P5 ;  /* 0xff80000015157808 */ /* 0x000fc40006800000 */
[----:B------:R-:W-:Y:S02]  /*4980*/  ISETP.LE.U32.AND P5, PT, R3, UR12, PT ;  /* 0x0000000c03007c0c */ /* 0x000fe4000bfa3070 */
[----:B------:R-:W-:Y:S02]  /*4990*/  FMNMX.FTZ R3, R101, R4, !PT ;  /* 0x0000000465037209 */ /* 0x000fe40007810000 */
[----:B-1----:R-:W-:Y:S02]  /*49a0*/  FMNMX.FTZ R135, R135, R5, !PT ;  /* 0x0000000587877209 */ /* 0x002fe40007810000 */
[----:B------:R-:W-:Y:S02]  /*49b0*/  FMNMX.FTZ R3, R93, R3, !PT ;  /* 0x000000035d037209 */ /* 0x000fe40007810000 */
[----:B---3--:R-:W-:Y:S01]  /*49c0*/  FMNMX.FTZ R134, R134, R6, !PT ;  /* 0x0000000686867209 */ /* 0x008fe20007810000 */
[----:B------:R-:W-:Y:S01]  /*49d0*/  FMUL.FTZ R5, R135, UR7 ;  /* 0x0000000787057c20 */ /* 0x000fe20008410000 */
[----:B------:R-:W-:-:S02]  /*49e0*/  FMNMX.FTZ R3, R28, R3, !PT ;  /* 0x000000031c037209 */ /* 0x000fc40007810000 */
[----:B------:R-:W-:Y:S01]  /*49f0*/  LOP3.LUT R6, R9, 0xffff, RZ, 0xc0, !PT ;  /* 0x0000ffff09067812 */ /* 0x000fe200078ec0ff */
[----:B------:R-:W-:Y:S01]  /*4a00*/  FMUL.FTZ R4, R134, UR7 ;  /* 0x0000000786047c20 */ /* 0x000fe20008410000 */
[----:B----4-:R-:W-:Y:S02]  /*4a10*/  FMNMX.FTZ R133, R133, R7, !PT ;  /* 0x0000000785857209 */ /* 0x010fe40007810000 */
[----:B------:R-:W-:Y:S02]  /*4a20*/  FMNMX.FTZ R3, R26, R3, !PT ;  /* 0x000000031a037209 */ /* 0x000fe40007810000 */
[----:B------:R-:W-:Y:S02]  /*4a30*/  SHF.R.U32.HI R6, RZ, 0x8, R6 ;  /* 0x00000008ff067819 */ /* 0x000fe40000011606 */
[----:B------:R-:W-:Y:S01]  /*4a40*/  FMNMX.FTZ R132, R25, R3, !PT ;  /* 0x0000000319847209 */ /* 0x000fe20007810000 */
[----:B------:R-:W-:Y:S01]  /*4a50*/  FMUL.FTZ R3, R133, UR7 ;  /* 0x0000000785037c20 */ /* 0x000fe20008410000 */
[----:B------:R-:W-:Y:S01]  /*4a60*/  LOP3.LUT R6, R6, 0xffff, RZ, 0xc0, !PT ;  /* 0x0000ffff06067812 */ /* 0x000fe200078ec0ff */
[----:B------:R1:W-:Y:S04]  /*4a70*/  STL.64 [R1+0x348], R134 ;  /* 0x0003488601007387 */ /* 0x0003e80000100a00 */
[----:B------:R-:W3:Y:S01]  /*4a80*/  LDL.LU.64 R196, [R1+0x70] ;  /* 0x0000700001c47983 */ /* 0x000ee20000300a00 */
[----:B--2---:R-:W-:-:S02]  /*4a90*/  FSEL R18, R18, -INF , !P3 ;  /* 0xff80000012127808 */ /* 0x004fc40005800000 */
[----:B------:R-:W-:-:S04]  /*4aa0*/  FSETP.NEU.FTZ.AND P3, PT, R135, -INF , PT ;  /* 0xff8000008700780b */ /* 0x000fc80003f7d000 */
[----:B------:R-:W-:Y:S02]  /*4ab0*/  FSEL R5, R5, RZ, P3 ;  /* 0x000000ff05057208 */ /* 0x000fe40001800000 */
[----:B------:R-:W-:-:S04]  /*4ac0*/  FSETP.NEU.FTZ.AND P3, PT, R134, -INF , PT ;  /* 0xff8000008600780b */ /* 0x000fc80003f7d000 */
[----:B------:R-:W-:Y:S02]  /*4ad0*/  FSEL R4, R4, RZ, P3 ;  /* 0x000000ff04047208 */ /* 0x000fe40001800000 */
[----:B------:R-:W-:Y:S01]  /*4ae0*/  FSETP.NEU.FTZ.AND P3, PT, R133, -INF , PT ;  /* 0xff8000008500780b */ /* 0x000fe20003f7d000 */
[----:B------:R-:W-:-:S03]  /*4af0*/  FFMA.FTZ R7, R104, UR7, -R5 ;  /* 0x0000000768077c23 */ /* 0x000fc60008010805 */
[----:B------:R-:W-:Y:S02]  /*4b00*/  FSEL R3, R3, RZ, P3 ;  /* 0x000000ff03037208 */ /* 0x000fe40001800000 */
[----:B------:R-:W-:Y:S01]  /*4b10*/  ISETP.LE.U32.AND P3, PT, R6, UR12, PT ;  /* 0x0000000c06007c0c */ /* 0x000fe2000bf63070 */
[--C-:B------:R-:W-:Y:S01]  /*4b20*/  FFMA.FTZ R6, R100, UR7, -R5.reuse ;  /* 0x0000000764067c23 */ /* 0x100fe20008010805 */
[--C-:B------:R-:W-:Y:S01]  /*4b30*/  FFMA.FTZ R231, R13, UR7, -R5.reuse ;  /* 0x000000070de77c23 */ /* 0x100fe20008010805 */
[--C-:B------:R-:W-:Y:S01]  /*4b40*/  FFMA.FTZ R232, R12, UR7, -R5.reuse ;  /* 0x000000070ce87c23 */ /* 0x100fe20008010805 */
[----:B------:R-:W-:Y:S08]  /*4b50*/  MUFU.EX2 R13, R7 ;  /* 0x00000007000d7308 */ /* 0x000ff00000000800 */
[----:B------:R-:W2:Y:S01]  /*4b60*/  MUFU.EX2 R12, R6 ;  /* 0x00000006000c7308 */ /* 0x000ea20000000800 */
[--C-:B------:R-:W-:Y:S01]  /*4b70*/  FFMA.FTZ R191, R53, UR7, -R5.reuse ;  /* 0x0000000735bf7c23 */ /* 0x100fe20008010805 */
[----:B------:R-:W-:Y:S01]  /*4b80*/  FFMA.FTZ R30, R90, UR7, -R5 ;  /* 0x000000075a1e7c23 */ /* 0x000fe20008010805 */
[--C-:B------:R-:W-:Y:S01]  /*4b90*/  FFMA.FTZ R53, R94, UR7, -R4.reuse ;  /* 0x000000075e357c23 */ /* 0x100fe20008010804 */
[--C-:B------:R-:W-:Y:S01]  /*4ba0*/  FFMA.FTZ R94, R66, UR7, -R4.reuse ;  /* 0x00000007425e7c23 */ /* 0x100fe20008010804 */
[----:B------:R-:W-:Y:S01]  /*4bb0*/  FFMA.FTZ R90, R64, UR7, -R4 ;  /* 0x00000007405a7c23 */ /* 0x000fe20008010804 */
[----:B--2---:R-:W-:-:S04]  /*4bc0*/  F2FP.F16.F32.PACK_AB R6, R12, R13 ;  /* 0x0000000d0c06723e */ /* 0x004fc800000000ff */
[C---:B------:R-:W-:Y:S02]  /*4bd0*/  PRMT R66, R6.reuse, 0x7610, R66 ;  /* 0x0000761006427816 */ /* 0x040fe40000000042 */
[----:B------:R-:W-:-:S04]  /*4be0*/  PRMT R64, R6, 0x7632, R64 ;  /* 0x0000763206407816 */ /* 0x000fc80000000040 */
[----:B------:R-:W-:-:S05]  /*4bf0*/  PRMT R2, R66, 0x5410, R64 ;  /* 0x0000541042027816 */ /* 0x000fca0000000040 */
[----:B------:R-:W-:Y:S04]  /*4c00*/  STL [R1+0x1f0], R2 ;  /* 0x0001f00201007387 */ /* 0x000fe80000100800 */
[----:B-1----:R-:W2:Y:S01]  /*4c10*/  LDL.LU.64 R134, [R1+0x1f8] ;  /* 0x0001f80001867983 */ /* 0x002ea20000300a00 */
[----:B------:R-:W-:-:S04]  /*4c20*/  FMNMX.FTZ R132, R24, R132, !PT ;  /* 0x0000008418847209 */ /* 0x000fc80007810000 */
[----:B------:R-:W-:-:S04]  /*4c30*/  FMNMX.FTZ R132, R21, R132, !PT ;  /* 0x0000008415847209 */ /* 0x000fc80007810000 */
[----:B------:R-:W-:-:S05]  /*4c40*/  FMNMX.FTZ R132, R18, R132, !PT ;  /* 0x0000008412847209 */ /* 0x000fca0007810000 */
[----:B------:R-:W1:Y:S01]  /*4c50*/  SHFL.BFLY PT, R8, R132, 0x2, 0x1f ;  /* 0x0c401f0084087f89 */ /* 0x000e6200000e0000 */
[----:B------:R-:W-:Y:S01]  /*4c60*/  LOP3.LUT R41, R10, 0xffff, RZ, 0xc0, !PT ;  /* 0x0000ffff0a297812 */ /* 0x000fe200078ec0ff */
[--C-:B------:R-:W-:Y:S01]  /*4c70*/  FFMA.FTZ R192, R52, UR7, -R5.reuse ;  /* 0x0000000734c07c23 */ /* 0x100fe20008010805 */
[--C-:B------:R-:W-:Y:S01]  /*4c80*/  FFMA.FTZ R193, R33, UR7, -R5.reuse ;  /* 0x0000000721c17c23 */ /* 0x100fe20008010805 */
[--C-:B------:R-:W-:Y:S01]  /*4c90*/  FFMA.FTZ R194, R32, UR7, -R5.reuse ;  /* 0x0000000720c27c23 */ /* 0x100fe20008010805 */
[--C-:B------:R-:W-:Y:S01]  /*4ca0*/  FFMA.FTZ R201, R29, UR7, -R5.reuse ;  /* 0x000000071dc97c23 */ /* 0x100fe20008010805 */
[--C-:B------:R-:W-:Y:S01]  /*4cb0*/  FFMA.FTZ R208, R27, UR7, -R5.reuse ;  /* 0x000000071bd07c23 */ /* 0x100fe20008010805 */
[----:B------:R-:W-:Y:S01]  /*4cc0*/  SHF.R.U32.HI R38, RZ, 0x10, R10 ;  /* 0x00000010ff267819 */ /* 0x000fe2000001160a */
[--C-:B------:R-:W-:Y:S01]  /*4cd0*/  FFMA.FTZ R11, R97, UR7, -R5.reuse ;  /* 0x00000007610b7c23 */ /* 0x100fe20008010805 */
        /* <DEDUP_REMOVED lines=24> */
[----:B------:R-:W-:Y:S01]  /*4e60*/  FFMA.FTZ R211, R22, UR7, -R5 ;  /* 0x0000000716d37c23 */ /* 0x000fe20008010805 */
        /* <DEDUP_REMOVED lines=24> */
[----:B------:R-:W-:-:S04]  /*4ff0*/  IMAD.WIDE.U32 R4, R121, -0x2daee0ad, RZ ;  /* 0xd2511f5379047825 */ /* 0x000fc800078e00ff */
[----:B------:R-:W-:Y:S01]  /*5000*/  @!P4 HADD2 R169, -R66.H0_H0, -RZ.H0_H0 ;  /* 0xa00000ff42a9c230 */ /* 0x000fe20000000900 */
[----:B-1----:R-:W-:Y:S02]  /*5010*/  FMNMX.FTZ R132, R132, R8, !PT ;  /* 0x0000000884847209 */ /* 0x002fe40007810000 */
[C---:B------:R-:W-:Y:S02]  /*5020*/  LOP3.LUT R7, R4.reuse, 0xff, RZ, 0xc0, !PT ;  /* 0x000000ff04077812 */ /* 0x040fe400078ec0ff */
[----:B------:R-:W-:Y:S01]  /*5030*/  @!P4 PRMT R66, R169, 0x5410, RZ ;  /* 0x00005410a942c816 */ /* 0x000fe200000000ff */
[----:B------:R-:W-:Y:S01]  /*5040*/  MUFU.EX2 R8, R9 ;  /* 0x0000000900087308 */ /* 0x000fe20000000800 */
[----:B------:R-:W-:Y:S02]  /*5050*/  ISETP.LE.U32.AND P4, PT, R7, UR12, PT ;  /* 0x0000000c07007c0c */ /* 0x000fe4000bf83070 */
[----:B------:R-:W-:Y:S02]  /*5060*/  LOP3.LUT R22, R4, 0xffff, RZ, 0xc0, !PT ;  /* 0x0000ffff04167812 */ /* 0x000fe400078ec0ff */
[----:B------:R-:W-:-:S02]  /*5070*/  SHF.R.U32.HI R20, RZ, 0x10, R4 ;  /* 0x00000010ff147819 */ /* 0x000fc40000011604 */
[----:B------:R-:W-:Y:S01]  /*5080*/  SHF.R.U32.HI R17, RZ, 0x18, R4 ;  /* 0x00000018ff117819 */ /* 0x000fe20000011604 */
[----:B------:R-:W1:Y:S01]  /*5090*/  MUFU.EX2 R7, R10 ;  /* 0x0000000a00077308 */ /* 0x000e620000000800 */
[----:B------:R-:W4:Y:S01]  /*50a0*/  SHFL.BFLY PT, R4, R132, 0x1, 0x1f ;  /* 0x0c201f0084047f89 */ /* 0x000f2200000e0000 */
[----:B------:R-:W-:Y:S01]  /*50b0*/  IMAD.MOV.U32 R225, RZ, RZ, R0 ;  /* 0x000000ffffe17224 */ /* 0x000fe200078e0000 */
[----:B------:R-:W-:Y:S01]  /*50c0*/  UIADD3 UR32, UR25, 0x646e171e, URZ ;  /* 0x646e171e19207890 */ /* 0x000fe2000fffe03f */
        /* <DEDUP_REMOVED lines=32> */
[----:B-1----:R-:W-:Y:S01]  /*52d0*/  F2FP.F16.F32.PACK_AB R3, R7, R8 ;  /* 0x000000080703723e */ /* 0x002fe200000000ff */
[----:B------:R-:W-:Y:S01]  /*52e0*/  MUFU.EX2 R14, R14 ;  /* 0x0000000e000e7308 */ /* 0x000fe20000000800 */
[----:B------:R-:W-:-:S02]  /*52f0*/  LOP3.LUT R6, R5, UR32, R50, 0x96, !PT ;  /* 0x0000002005067c12 */ /* 0x000fc4000f8e9632 */
[C---:B------:R-:W-:Y:S01]  /*5300*/  PRMT R55, R3.reuse, 0x7632, R55 ;  /* 0x0000763203377816 */ /* 0x040fe20000000037 */
[----:B------:R-:W-:Y:S01]  /*5310*/  @!P3 HADD2 R171, -R64.H0_H0, -RZ.H0_H0 ;  /* 0xa00000ff40abb230 */ /* 0x000fe20000000900 */
[----:B------:R-:W-:-:S03]  /*5320*/  PRMT R54, R3, 0x7610, R54 ;  /* 0x0000761003367816 */ /* 0x000fc60000000036 */
[----:B------:R1:W1:Y:S01]  /*5330*/  MUFU.EX2 R5, R11 ;  /* 0x0000000b00057308 */ /* 0x0002620000000800 */
[----:B------:R-:W-:Y:S01]  /*5340*/  LOP3.LUT R3, R38, 0xff, RZ, 0xc0, !PT ;  /* 0x000000ff26037812 */ /* 0x000fe200078ec0ff */
[----:B------:R-:W-:Y:S01]  /*5350*/  @!P5 HADD2 R160, -R55.H0_H0, -RZ.H0_H0 ;  /* 0xa00000ff37a0d230 */ /* 0x000fe20000000900 */
[----:B----4-:R-:W-:Y:S02]  /*5360*/  FMNMX.FTZ R132, R132, R4, !PT ;  /* 0x0000000484847209 */ /* 0x010fe40007810000 */
[----:B------:R-:W-:Y:S02]  /*5370*/  @!P3 PRMT R64, R171, 0x5410, RZ ;  /* 0x00005410ab40b816 */ /* 0x000fe400000000ff */
[----:B------:R-:W-:Y:S02]  /*5380*/  ISETP.LE.U32.AND P3, PT, R3, UR12, PT ;  /* 0x0000000c03007c0c */ /* 0x000fe4000bf63070 */
[----:B------:R-:W-:Y:S02]  /*5390*/  PRMT R2, R54, 0x5410, R55 ;  /* 0x0000541036027816 */ /* 0x000fe40000000037 */
[----:B------:R-:W-:-:S02]  /*53a0*/  @!P5 PRMT R55, R160, 0x5410, RZ ;  /* 0x00005410a037d816 */ /* 0x000fc400000000ff */
[----:B------:R-:W-:Y:S02]  /*53b0*/  SHF.R.U32.HI R9, RZ, 0x8, R41 ;  /* 0x00000008ff097819 */ /* 0x000fe40000011629 */
[----:B------:R-:W-:Y:S01]  /*53c0*/  SHF.R.U32.HI R3, RZ, 0x10, R6 ;  /* 0x00000010ff037819 */ /* 0x000fe20000011606 */
[C---:B-1----:R-:W-:Y:S01]  /*53d0*/  FMUL.FTZ R11, R132.reuse, UR7 ;  /* 0x00000007840b7c20 */ /* 0x042fe20008410000 */
[----:B------:R-:W-:Y:S01]  /*53e0*/  FSETP.NEU.FTZ.AND P5, PT, R132, -INF , PT ;  /* 0xff8000008400780b */ /* 0x000fe20003fbd000 */
[----:B------:R-:W-:Y:S01]  /*53f0*/  @!P6 HADD2 R162, -R54.H0_H0, -RZ.H0_H0 ;  /* 0xa00000ff36a2e230 */ /* 0x000fe20000000900 */
[----:B------:R-:W-:Y:S02]  /*5400*/  LOP3.LUT R10, R3, 0xff, RZ, 0xc0, !PT ;  /* 0x000000ff030a7812 */ /* 0x000fe400078ec0ff */
[----:B------:R-:W-:Y:S01]  /*5410*/  LOP3.LUT R9, R9, 0xffff, RZ, 0xc0, !PT ;  /* 0x0000ffff09097812 */ /* 0x000fe200078ec0ff */
[----:B------:R-:W-:Y:S01]  /*5420*/  MUFU.EX2 R4, R15 ;  /* 0x0000000f00047308 */ /* 0x000fe20000000800 */
[----:B------:R-:W-:-:S02]  /*5430*/  FSEL R3, R11, RZ, P5 ;  /* 0x000000ff0b037208 */ /* 0x000fc40002800000 */
[----:B------:R-:W-:Y:S02]  /*5440*/  @!P6 PRMT R54, R162, 0x5410, RZ ;  /* 0x00005410a236e816 */ /* 0x000fe400000000ff */
[----:B------:R-:W-:-:S03]  /*5450*/  ISETP.LE.U32.AND P6, PT, R10, UR12, PT ;  /* 0x0000000c0a007c0c */ /* 0x000fc6000bfc3070 */
[----:B------:R-:W1:Y:S01]  /*5460*/  MUFU.EX2 R11, R16 ;  /* 0x00000010000b7308 */ /* 0x000e620000000800 */
[----:B------:R-:W-:Y:S01]  /*5470*/  ISETP.LE.U32.AND P5, PT, R9, UR12, PT ;  /* 0x0000000c09007c0c */ /* 0x000fe2000bfa3070 */
[----:B------:R-:W-:Y:S01]  /*5480*/  FADD.FTZ R10, R13, R12 ;  /* 0x0000000c0d0a7221 */ /* 0x000fe20000010000 */
[----:B------:R-:W-:Y:S01]  /*5490*/  F2FP.F16.F32.PACK_AB R9, R14, R5 ;  /* 0x000000050e09723e */ /* 0x000fe200000000ff */
[----:B------:R-:W-:Y:S02]  /*54a0*/  FADD.FTZ R12, R8, R7 ;  /* 0x00000007080c7221 */ /* 0x000fe40000010000 */
[----:B------:R-:W-:Y:S01]  /*54b0*/  FADD.FTZ R8, R5, R10 ;  /* 0x0000000a05087221 */ /* 0x000fe20000010000 */
[C---:B------:R-:W-:Y:S01]  /*54c0*/  PRMT R58, R9.reuse, 0x7610, R58 ;  /* 0x00007610093a7816 */ /* 0x040fe2000000003a */
[----:B------:R-:W-:Y:S01]  /*54d0*/  MUFU.EX2 R10, R23 ;  /* 0x00000017000a7308 */ /* 0x000fe20000000800 */
[----:B------:R-:W-:-:S03]  /*54e0*/  PRMT R63, R9, 0x7632, R63 ;  /* 0x00007632093f7816 */ /* 0x000fc6000000003f */
[----:B------:R-:W-:-:S04]  /*54f0*/  @!P2 HADD2 R163, -R58.H0_H0, -RZ.H0_H0 ;  /* 0xa00000ff3aa3a230 */ /* 0x000fc80000000900 */
[----:B------:R-:W4:Y:S01]  /*5500*/  MUFU.EX2 R9, R19 ;  /* 0x0000001300097308 */ /* 0x000f220000000800 */
[----:B------:R-:W-:Y:S01]  /*5510*/  LOP3.LUT R5, R6, 0xff, RZ, 0xc0, !PT ;  /* 0x000000ff06057812 */ /* 0x000fe200078ec0ff */
[----:B------:R-:W-:Y:S01]  /*5520*/  @!P5 HADD2 R165, -R63.H0_H0, -RZ.H0_H0 ;  /* 0xa00000ff3fa5d230 */ /* 0x000fe20000000900 */
[----:B------:R-:W-:Y:S02]  /*5530*/  PRMT R34, R58, 0x5410, R63 ;  /* 0x000054103a227816 */ /* 0x000fe4000000003f */
[----:B------:R-:W-:Y:S02]  /*5540*/  @!P2 PRMT R58, R163, 0x5410, RZ ;  /* 0x00005410a33aa816 */ /* 0x000fe400000000ff */
[----:B-1----:R-:W-:Y:S02]  /*5550*/  F2FP.F16.F32.PACK_AB R7, R11, R4 ;  /* 0x000000040b07723e */ /* 0x002fe400000000ff */
[----:B------:R-:W-:Y:S02]  /*5560*/  ISETP.LE.U32.AND P2, PT, R5, UR12, PT ;  /* 0x0000000c05007c0c */ /* 0x000fe4000bf43070 */
[----:B------:R-:W-:-:S02]  /*5570*/  SHF.R.U32.HI R5, RZ, 0x18, R6 ;  /* 0x00000018ff057819 */ /* 0x000fc40000011606 */
[----:B------:R-:W-:Y:S02]  /*5580*/  LOP3.LUT R6, R6, 0xffff, RZ, 0xc0, !PT ;  /* 0x0000ffff06067812 */ /* 0x000fe400078ec0ff */
[----:B------:R-:W-:Y:S02]  /*5590*/  PRMT R60, R7, 0x7610, R60 ;  /* 0x00007610073c7816 */ /* 0x000fe4000000003c */
[----:B------:R-:W-:Y:S02]  /*55a0*/  @!P5 PRMT R63, R165, 0x5410, RZ ;  /* 0x00005410a53fd816 */ /* 0x000fe400000000ff */
[----:B------:R-:W-:Y:S01]  /*55b0*/  ISETP.LE.U32.AND P5, PT, R5, UR12, PT ;  /* 0x0000000c05007c0c */ /* 0x000fe2000bfa3070 */
[----:B------:R-:W-:Y:S01]  /*55c0*/  FADD.FTZ R12, R4, R12 ;  /* 0x0000000c040c7221 */ /* 0x000fe20000010000 */
[----:B------:R-:W-:Y:S01]  /*55d0*/  SHF.R.U32.HI R5, RZ, 0x8, R6 ;  /* 0x00000008ff057819 */ /* 0x000fe20000011606 */
[----:B------:R-:W-:Y:S01]  /*55e0*/  @!P3 HADD2 R167, -R60.H0_H0, -RZ.H0_H0 ;  /* 0xa00000ff3ca7b230 */ /* 0x000fe20000000900 */
[----:B------:R-:W-:-:S02]  /*55f0*/  PRMT R61, R7, 0x7632, R61 ;  /* 0x00007632073d7816 */ /* 0x000fc4000000003d */
[----:B----4-:R-:W-:Y:S01]  /*5600*/  F2FP.F16.F32.PACK_AB R4, R10, R9 ;  /* 0x000000090a04723e */ /* 0x010fe200000000ff */
[----:B------:R-:W-:Y:S01]  /*5610*/  IMAD.MOV.U32 R35, RZ, RZ, R225 ;  /* 0x000000ffff237224 */ /* 0x000fe200078e00e1 */
[----:B------:R-:W-:Y:S02]  /*5620*/  LOP3.LUT R5, R5, 0xffff, RZ, 0xc0, !PT ;  /* 0x0000ffff05057812 */ /* 0x000fe400078ec0ff */
[----:B------:R-:W-:Y:S02]  /*5630*/  PRMT R225, R60, 0x5410, R61 ;  /* 0x000054103ce17816 */ /* 0x000fe4000000003d */
[C---:B------:R-:W-:Y:S02]  /*5640*/  PRMT R57, R4.reuse, 0x7610, R57 ;  /* 0x0000761004397816 */ /* 0x040fe40000000039 */
[----:B------:R-:W-:Y:S02]  /*5650*/  @!P3 PRMT R60, R167, 0x5410, RZ ;  /* 0x00005410a73cb816 */ /* 0x000fe400000000ff */
[----:B------:R-:W-:Y:S01]  /*5660*/  ISETP.LE.U32.AND P3, PT, R5, UR12, PT ;  /* 0x0000000c05007c0c */ /* 0x000fe2000bf63070 */
[----:B------:R-:W-:Y:S01]  /*5670*/  @!P2 HADD2 R170, -R57.H0_H0, -RZ.H0_H0 ;  /* 0xa00000ff39aaa230 */ /* 0x000fe20000000900 */
[----:B------:R-:W-:Y:S01]  /*5680*/  PRMT R68, R4, 0x7632, R68 ;  /* 0x0000763204447816 */ /* 0x000fe20000000044 */
[----:B------:R-:W-:Y:S01]  /*5690*/  IMAD.MOV.U32 R171, RZ, RZ, R223 ;  /* 0x000000ffffab7224 */ /* 0x000fe200078e00df */
[----:B------:R-:W-:-:S02]  /*56a0*/  LOP3.LUT R4, R20, 0xff, RZ, 0xc0, !PT ;  /* 0x000000ff14047812 */ /* 0x000fc400078ec0ff */
[----:B------:R-:W-:Y:S02]  /*56b0*/  PRMT R223, R57, 0x5410, R68 ;  /* 0x0000541039df7816 */ /* 0x000fe40000000044 */
[----:B------:R-:W-:Y:S02]  /*56c0*/  @!P2 PRMT R57, R170, 0x5410, RZ ;  /* 0x00005410aa39a816 */ /* 0x000fe400000000ff */
[----:B------:R-:W-:Y:S02]  /*56d0*/  ISETP.LE.U32.AND P2, PT, R4, UR12, PT ;  /* 0x0000000c04007c0c */ /* 0x000fe4000bf43070 */
[----:B------:R-:W-:Y:S01]  /*56e0*/  SHF.R.U32.HI R4, RZ, 0x8, R22 ;  /* 0x00000008ff047819 */ /* 0x000fe20000011616 */
[----:B------:R-:W-:Y:S01]  /*56f0*/  MUFU.EX2 R7, R30 ;  /* 0x0000001e00077308 */ /* 0x000fe20000000800 */
[----:B------:R-:W-:Y:S02]  /*5700*/  @!P3 HADD2 R168, -R68.H0_H0, -RZ.H0_H0 ;  /* 0xa00000ff44a8b230 */ /* 0x000fe40000000900 */
[----:B------:R-:W-:-:S05]  /*5710*/  LOP3.LUT R4, R4, 0xffff, RZ, 0xc0, !PT ;  /* 0x0000ffff04047812 */ /* 0x000fca00078ec0ff */
[----:B------:R-:W1:Y:S01]  /*5720*/  MUFU.EX2 R6, R31 ;  /* 0x0000001f00067308 */ /* 0x000e620000000800 */
[----:B------:R-:W-:Y:S02]  /*5730*/  @!P3 PRMT R68, R168, 0x5410, RZ ;  /* 0x00005410a844b816 */ /* 0x000fe400000000ff */
[----:B------:R-:W-:-:S05]  /*5740*/  ISETP.LE.U32.AND P3, PT, R4, UR12, PT ;  /* 0x0000000c04007c0c */ /* 0x000fca000bf63070 */
[----:B------:R-:W4:Y:S01]  /*5750*/  MUFU.EX2 R5, R27 ;  /* 0x0000001b00057308 */ /* 0x000f220000000800 */
[----:B------:R-:W-:Y:S02]  /*5760*/  IMAD.MOV.U32 R167, RZ, RZ, R108 ;  /* 0x000000ffffa77224 */ /* 0x000fe400078e006c */
[----:B------:R-:W-:Y:S01]  /*5770*/  FADD.FTZ R8, R14, R8 ;  /* 0x000000080e087221 */ /* 0x000fe20000010000 */
[--C-:B------:R-:W-:Y:S01]  /*5780*/  FFMA.FTZ R164, R164, UR7, -R3.reuse ;  /* 0x00000007a4a47c23 */ /* 0x100fe20008010803 */
[----:B------:R-:W-:-:S03]  /*5790*/  FFMA.FTZ R156, R156, UR7, -R3 ;  /* 0x000000079c9c7c23 */ /* 0x000fc60008010803 */
[----:B------:R3:W4:Y:S01]  /*57a0*/  MUFU.EX2 R4, R29 ;  /* 0x0000001d00047308 */ /* 0x0007220000000800 */
        /* <DEDUP_REMOVED lines=30> */
[----:B------:R-:W-:Y:S01]  /*5990*/  MUFU.EX2 R14, R33 ;  /* 0x00000021000e7308 */ /* 0x000fe20000000800 */
[----:B------:R-:W-:Y:S01]  /*59a0*/  FADD.FTZ R12, R11, R12 ;  /* 0x0000000c0b0c7221 */ /* 0x000fe20000010000 */
[----:B------:R-:W-:Y:S01]  /*59b0*/  FADD.FTZ R11, R9, R8 ;  /* 0x00000008090b7221 */ /* 0x000fe20000010000 */
[----:B-1----:R-:W-:-:S05]  /*59c0*/  F2FP.F16.F32.PACK_AB R8, R6, R7 ;  /* 0x000000070608723e */ /* 0x002fca00000000ff */
[----:B------:R-:W1:Y:S01]  /*59d0*/  MUFU.EX2 R3, R32 ;  /* 0x0000002000037308 */ /* 0x000e620000000800 */
[C---:B---3--:R-:W-:Y:S01]  /*59e0*/  PRMT R29, R8.reuse, 0x7610, R29 ;  /* 0x00007610081d7816 */ /* 0x048fe2000000001d */
[----:B------:R-:W-:Y:S01]  /*59f0*/  UIADD3 UR31, UR6, 0x1, URZ ;  /* 0x00000001061f7890 */ /* 0x000fe2000fffe03f */
[----:B------:R-:W-:Y:S01]  /*5a00*/  PRMT R30, R8, 0x7632, R30 ;  /* 0x00007632081e7816 */ /* 0x000fe2000000001e */
[----:B----4-:R-:W-:Y:S01]  /*5a10*/  FADD.FTZ R8, R5, R12 ;  /* 0x0000000c05087221 */ /* 0x010fe20000010000 */
[C---:B------:R-:W-:Y:S01]  /*5a20*/  F2FP.F16.F32.PACK_AB R9, R4.reuse, R5 ;  /* 0x000000050409723e */ /* 0x040fe200000000ff */
[----:B------:R-:W-:Y:S02]  /*5a30*/  ULOP3.LUT UR31, UR31, UR25, URZ, 0x3c, !UPT ;  /* 0x000000191f1f7292 */ /* 0x000fe4000f8e3c3f */
[----:B------:R-:W-:Y:S01]  /*5a40*/  FADD.FTZ R4, R4, R8 ;  /* 0x0000000804047221 */ /* 0x000fe20000010000 */
[C---:B------:R-:W-:Y:S02]  /*5a50*/  PRMT R59, R9.reuse, 0x7632, R59 ;  /* 0x00007632093b7816 */ /* 0x040fe4000000003b */
[----:B------:R-:W-:Y:S01]  /*5a60*/  PRMT R56, R9, 0x7610, R56 ;  /* 0x0000761009387816 */ /* 0x000fe20000000038 */
[----:B------:R-:W-:Y:S01]  /*5a70*/  FADD.FTZ R9, R10, R11 ;  /* 0x0000000b0a097221 */ /* 0x000fe20000010000 */
[----:B-1----:R-:W-:Y:S01]  /*5a80*/  F2FP.F16.F32.PACK_AB R5, R14, R3 ;  /* 0x000000030e05723e */ /* 0x002fe200000000ff */
[----:B------:R-:W-:Y:S01]  /*5a90*/  FADD.FTZ R16, R3, R4 ;  /* 0x0000000403107221 */ /* 0x000fe20000010000 */
[----:B--2---:R-:W-:Y:S01]  /*5aa0*/  LOP3.LUT R3, R135, UR31, RZ, 0x3c, !PT ;  /* 0x0000001f87037c12 */ /* 0x004fe2000f8e3cff */
[----:B------:R-:W-:-:S04]  /*5ab0*/  FADD.FTZ R7, R7, R9 ;  /* 0x0000000907077221 */ /* 0x000fc80000010000 */
[----:B------:R-:W-:-:S04]  /*5ac0*/  IMAD.WIDE.U32 R38, R3, -0x326172a9, RZ ;  /* 0xcd9e8d5703267825 */ /* 0x000fc800078e00ff */
[----:B------:R-:W-:Y:S01]  /*5ad0*/  FADD.FTZ R15, R6, R7 ;  /* 0x00000007060f7221 */ /* 0x000fe20000010000 */
[----:B------:R-:W-:Y:S02]  /*5ae0*/  LOP3.LUT R4, R39, UR28, R196, 0x96, !PT ;  /* 0x0000001c27047c12 */ /* 0x000fe4000f8e96c4 */
[----:B------:R-:W-:Y:S02]  /*5af0*/  LOP3.LUT R6, R47, UR26, R38, 0x96, !PT ;  /* 0x0000001a2f067c12 */ /* 0x000fe4000f8e9626 */
[C---:B------:R-:W-:Y:S02]  /*5b00*/  PRMT R165, R5.reuse, 0x7632, R165 ;  /* 0x0000763205a57816 */ /* 0x040fe400000000a5 */
[----:B------:R-:W-:Y:S01]  /*5b10*/  PRMT R175, R5, 0x7610, R175 ;  /* 0x0000761005af7816 */ /* 0x000fe200000000af */
        /* <DEDUP_REMOVED lines=13> */
[----:B------:R-:W-:Y:S02]  /*5bf0*/  @!P1 HADD2 R166, -R61.H0_H0, -RZ.H0_H0 ;  /* 0xa00000ff3da69230 */ /* 0x000fe40000000900 */
[----:B------:R-:W-:-:S04]  /*5c00*/  IMAD.WIDE.U32 R4, R4, -0x326172a9, RZ ;  /* 0xcd9e8d5704047825 */ /* 0x000fc800078e00ff */
[----:B------:R-:W-:Y:S01]  /*5c10*/  @!P2 HADD2 R159, -R175.H0_H0, -RZ.H0_H0 ;  /* 0xa00000ffaf9fa230 */ /* 0x000fe20000000900 */
[----:B------:R-:W-:Y:S02]  /*5c20*/  @!P1 PRMT R61, R166, 0x5410, RZ ;  /* 0x00005410a63d9816 */ /* 0x000fe400000000ff */
[----:B------:R-:W-:Y:S02]  /*5c30*/  LOP3.LUT R3, R5, UR33, R6, 0x96, !PT ;  /* 0x0000002105037c12 */ /* 0x000fe4000f8e9606 */
[----:B------:R-:W-:Y:S02]  /*5c40*/  ISETP.LE.U32.AND P1, PT, R17, UR12, PT ;  /* 0x0000000c11007c0c */ /* 0x000fe4000bf23070 */
[----:B------:R-:W-:Y:S02]  /*5c50*/  LOP3.LUT R6, R3, 0xff, RZ, 0xc0, !PT ;  /* 0x000000ff03067812 */ /* 0x000fe400078ec0ff */
[----:B------:R-:W-:Y:S02]  /*5c60*/  PRMT R32, R175, 0x5410, R165 ;  /* 0x00005410af207816 */ /* 0x000fe400000000a5 */
[----:B------:R-:W-:-:S02]  /*5c70*/  @!P2 PRMT R175, R159, 0x5410, RZ ;  /* 0x000054109fafa816 */ /* 0x000fc400000000ff */
[----:B------:R-:W-:Y:S02]  /*5c80*/  ISETP.LE.U32.AND P2, PT, R6, UR12, PT ;  /* 0x0000000c06007c0c */ /* 0x000fe4000bf43070 */
[----:B------:R-:W-:Y:S01]  /*5c90*/  LOP3.LUT R6, R3, 0xffff, RZ, 0xc0, !PT ;  /* 0x0000ffff03067812 */ /* 0x000fe200078ec0ff */
[----:B------:R-:W-:Y:S01]  /*5ca0*/  @!P3 HADD2 R122, -R30.H0_H0, -RZ.H0_H0 ;  /* 0xa00000ff1e7ab230 */ /* 0x000fe20000000900 */
[----:B------:R-:W-:Y:S02]  /*5cb0*/  LOP3.LUT R13, R7, UR23, R8, 0x96, !PT ;  /* 0x00000017070d7c12 */ /* 0x000fe4000f8e9608 */
[----:B------:R-:W-:Y:S01]  /*5cc0*/  SHF.R.U32.HI R6, RZ, 0x8, R6 ;  /* 0x00000008ff067819 */ /* 0x000fe20000011606 */
[----:B------:R-:W-:Y:S01]  /*5cd0*/  @!P1 HADD2 R157, -R165.H0_H0, -RZ.H0_H0 ;  /* 0xa00000ffa59d9230 */ /* 0x000fe20000000900 */
[----:B------:R-:W-:Y:S02]  /*5ce0*/  SHF.R.U32.HI R7, RZ, 0x18, R3 ;  /* 0x00000018ff077819 */ /* 0x000fe40000011603 */
[----:B------:R-:W-:-:S02]  /*5cf0*/  LOP3.LUT R6, R6, 0xffff, RZ, 0xc0, !PT ;  /* 0x0000ffff06067812 */ /* 0x000fc400078ec0ff */
[----:B------:R-:W-:Y:S01]  /*5d00*/  SHF.R.U32.HI R3, RZ, 0x10, R3 ;  /* 0x00000010ff037819 */ /* 0x000fe20000011603 */
[----:B------:R-:W-:Y:S01]  /*5d10*/  IMAD.MOV.U32 R166, RZ, RZ, R221 ;  /* 0x000000ffffa67224 */ /* 0x000fe200078e00dd */
[----:B------:R-:W-:Y:S02]  /*5d20*/  PRMT R221, R29, 0x5410, R30 ;  /* 0x000054101ddd7816 */ /* 0x000fe4000000001e */
[----:B------:R-:W-:Y:S01]  /*5d30*/  @!P1 PRMT R165, R157, 0x5410, RZ ;  /* 0x000054109da59816 */ /* 0x000fe200000000ff */
[----:B------:R-:W-:Y:S01]  /*5d40*/  @!P4 HADD2 R123, -R29.H0_H0, -RZ.H0_H0 ;  /* 0xa00000ff1d7bc230 */ /* 0x000fe20000000900 */
[----:B------:R-:W-:Y:S02]  /*5d50*/  @!P3 PRMT R30, R122, 0x5410, RZ ;  /* 0x000054107a1eb816 */ /* 0x000fe400000000ff */
[----:B------:R-:W-:Y:S02]  /*5d60*/  ISETP.LE.U32.AND P1, PT, R7, UR12, PT ;  /* 0x0000000c07007c0c */ /* 0x000fe4000bf23070 */
[----:B------:R-:W-:-:S02]  /*5d70*/  ISETP.LE.U32.AND P3, PT, R6, UR12, PT ;  /* 0x0000000c06007c0c */ /* 0x000fc4000bf63070 */
[----:B------:R-:W-:Y:S01]  /*5d80*/  LOP3.LUT R7, R3, 0xff, RZ, 0xc0, !PT ;  /* 0x000000ff03077812 */ /* 0x000fe200078ec0ff */
[----:B------:R-:W1:Y:S01]  /*5d90*/  MUFU.EX2 R6, R85 ;  /* 0x0000005500067308 */ /* 0x000e620000000800 */
[----:B------:R-:W-:Y:S01]  /*5da0*/  @!P6 HADD2 R158, -R56.H0_H0, -RZ.H0_H0 ;  /* 0xa00000ff389ee230 */ /* 0x000fe20000000900 */
[----:B------:R-:W-:-:S06]  /*5db0*/  @!P4 PRMT R29, R123, 0x5410, RZ ;  /* 0x000054107b1dc816 */ /* 0x000fcc00000000ff */
[----:B------:R-:W2:Y:S01]  /*5dc0*/  MUFU.EX2 R3, R83 ;  /* 0x0000005300037308 */ /* 0x000ea20000000800 */
[----:B------:R-:W-:Y:S02]  /*5dd0*/  ISETP.LE.U32.AND P4, PT, R7, UR12, PT ;  /* 0x0000000c07007c0c */ /* 0x000fe4000bf83070 */
[----:B------:R-:W-:Y:S02]  /*5de0*/  LOP3.LUT R7, R4, 0xff, RZ, 0xc0, !PT ;  /* 0x000000ff04077812 */ /* 0x000fe400078ec0ff */
[----:B------:R-:W-:Y:S01]  /*5df0*/  PRMT R27, R56, 0x5410, R59 ;  /* 0x00005410381b7816 */ /* 0x000fe2000000003b */
[----:B------:R-:W-:Y:S01]  /*5e00*/  @!P5 HADD2 R161, -R59.H0_H0, -RZ.H0_H0 ;  /* 0xa00000ff3ba1d230 */ /* 0x000fe20000000900 */
[----:B------:R-:W-:Y:S02]  /*5e10*/  @!P6 PRMT R56, R158, 0x5410, RZ ;  /* 0x000054109e38e816 */ /* 0x000fe400000000ff */
[----:B------:R-:W-:Y:S02]  /*5e20*/  ISETP.LE.U32.AND P6, PT, R7, UR12, PT ;  /* 0x0000000c07007c0c */ /* 0x000fe4000bfc3070 */
[----:B------:R-:W-:-:S02]  /*5e30*/  SHF.R.U32.HI R7, RZ, 0x18, R4 ;  /* 0x00000018ff077819 */ /* 0x000fc40000011604 */
[----:B------:R-:W-:Y:S02]  /*5e40*/  @!P5 PRMT R59, R161, 0x5410, RZ ;  /* 0x00005410a13bd816 */ /* 0x000fe400000000ff */
[----:B------:R-:W-:Y:S02]  /*5e50*/  LOP3.LUT R11, R4, 0xffff, RZ, 0xc0, !PT ;  /* 0x0000ffff040b7812 */ /* 0x000fe400078ec0ff */
[----:B------:R-:W-:Y:S01]  /*5e60*/  SHF.R.U32.HI R12, RZ, 0x10, R4 ;  /* 0x00000010ff0c7819 */ /* 0x000fe20000011604 */
[----:B-1----:R-:W-:Y:S01]  /*5e70*/  FADD.FTZ R4, R6, R15 ;  /* 0x0000000f06047221 */ /* 0x002fe20000010000 */
[----:B------:R-:W-:Y:S02]  /*5e80*/  ISETP.LE.U32.AND P5, PT, R7, UR12, PT ;  /* 0x0000000c07007c0c */ /* 0x000fe4000bfa3070 */
[C---:B--2---:R-:W-:Y:S01]  /*5e90*/  F2FP.F16.F32.PACK_AB R8, R3.reuse, R6 ;  /* 0x000000060308723e */ /* 0x044fe200000000ff */
[----:B------:R-:W1:Y:S01]  /*5ea0*/  MUFU.EX2 R7, R52 ;  /* 0x0000003400077308 */ /* 0x000e620000000800 */
[----:B------:R-:W-:Y:S01]  /*5eb0*/  FADD.FTZ R9, R14, R16 ;  /* 0x000000100e097221 */ /* 0x000fe20000010000 */
[----:B------:R-:W-:Y:S01]  /*5ec0*/  FADD.FTZ R14, R3, R4 ;  /* 0x00000004030e7221 */ /* 0x000fe20000010000 */
[----:B------:R-:W-:-:S05]  /*5ed0*/  PRMT R20, R8, 0x7610, R20 ;  /* 0x0000761008147816 */ /* 0x000fca0000000014 */
[----:B------:R-:W2:Y:S01]  /*5ee0*/  MUFU.EX2 R6, R53 ;  /* 0x0000003500067308 */ /* 0x000ea20000000800 */
[----:B------:R-:W-:-:S04]  /*5ef0*/  IMAD.WIDE.U32 R4, R13, -0x2daee0ad, RZ ;  /* 0xd2511f530d047825 */ /* 0x000fc800078e00ff */
[----:B------:R-:W-:Y:S01]  /*5f00*/  @!P2 HADD2 R172, -R20.H0_H0, -RZ.H0_H0 ;  /* 0xa00000ff14aca230 */ /* 0x000fe20000000900 */
[----:B------:R-:W-:Y:S02]  /*5f10*/  PRMT R159, R8, 0x7632, R159 ;  /* 0x00007632089f7816 */ /* 0x000fe4000000009f */
[----:B------:R-:W-:Y:S02]  /*5f20*/  LOP3.LUT R8, R4, 0xff, RZ, 0xc0, !PT ;  /* 0x000000ff04087812 */ /* 0x000fe400078ec0ff */
[----:B------:R-:W-:Y:S02]  /*5f30*/  PRMT R18, R20, 0x5410, R159 ;  /* 0x0000541014127816 */ /* 0x000fe4000000009f */
[----:B------:R-:W-:Y:S02]  /*5f40*/  @!P2 PRMT R20, R172, 0x5410, RZ ;  /* 0x00005410ac14a816 */ /* 0x000fe400000000ff */
[----:B------:R-:W-:Y:S02]  /*5f50*/  LOP3.LUT R15, R4, 0xffff, RZ, 0xc0, !PT ;  /* 0x0000ffff040f7812 */ /* 0x000fe400078ec0ff */
[----:B------:R-:W-:-:S02]  /*5f60*/  SHF.R.U32.HI R17, RZ, 0x10, R4 ;  /* 0x00000010ff117819 */ /* 0x000fc40000011604 */
[----:B------:R-:W-:Y:S02]  /*5f70*/  SHF.R.U32.HI R16, RZ, 0x18, R4 ;  /* 0x00000018ff107819 */ /* 0x000fe40000011604 */
[----:B------:R-:W-:Y:S01]  /*5f80*/  LOP3.LUT R3, R5, UR32, R10, 0x96, !PT ;  /* 0x0000002005037c12 */ /* 0x000fe2000f8e960a */
[----:B-1----:R-:W-:Y:S01]  /*5f90*/  FADD.FTZ R5, R7, R9 ;  /* 0x0000000907057221 */ /* 0x002fe20000010000 */
[----:B------:R-:W-:Y:S02]  /*5fa0*/  ISETP.LE.U32.AND P2, PT, R8, UR12, PT ;  /* 0x0000000c08007c0c */ /* 0x000fe4000bf43070 */
[----:B------:R-:W-:Y:S01]  /*5fb0*/  SHF.R.U32.HI R4, RZ, 0x8, R11 ;  /* 0x00000008ff047819 */ /* 0x000fe2000001160b */
[----:B------:R-:W-:Y:S01]  /*5fc0*/  MUFU.EX2 R8, R80 ;  /* 0x0000005000087308 */ /* 0x000fe20000000800 */
[----:B--2---:R-:W-:Y:S01]  /*5fd0*/  F2FP.F16.F32.PACK_AB R7, R6, R7 ;  /* 0x000000070607723e */ /* 0x004fe200000000ff */
[----:B------:R-:W-:-:S06]  /*5fe0*/  @!P3 HADD2 R173, -R159.H0_H0, -RZ.H0_H0 ;  /* 0xa00000ff9fadb230 */ /* 0x000fcc0000000900 */
[----:B------:R-:W1:Y:S01]  /*5ff0*/  MUFU.EX2 R11, R77 ;  /* 0x0000004d000b7308 */ /* 0x000e620000000800 */
[----:B------:R-:W-:Y:S02]  /*6000*/  PRMT R215, R7, 0x7632, R215 ;  /* 0x0000763207d77816 */ /* 0x000fe400000000d7 */
[----:B------:R-:W-:Y:S02]  /*6010*/  LOP3.LUT R4, R4, 0xffff, RZ, 0xc0, !PT ;  /* 0x0000ffff04047812 */ /* 0x000fe400078ec0ff */
[----:B------:R-:W-:Y:S01]  /*6020*/  @!P3 PRMT R159, R173, 0x5410, RZ ;  /* 0x00005410ad9fb816 */ /* 0x000fe200000000ff */
[----:B------:R-:W-:Y:S01]  /*6030*/  @!P1 HADD2 R177, -R215.H0_H0, -RZ.H0_H0 ;  /* 0xa00000ffd7b19230 */ /* 0x000fe20000000900 */
[----:B------:R-:W-:Y:S02]  /*6040*/  PRMT R53, R7, 0x7610, R53 ;  /* 0x0000761007357816 */ /* 0x000fe40000000035 */
[----:B------:R-:W-:Y:S02]  /*6050*/  ISETP.LE.U32.AND P3, PT, R4, UR12, PT ;  /* 0x0000000c04007c0c */ /* 0x000fe4000bf63070 */
[----:B------:R-:W-:-:S02]  /*6060*/  LOP3.LUT R4, R12, 0xff, RZ, 0xc0, !PT ;  /* 0x000000ff0c047812 */ /* 0x000fc400078ec0ff */
[----:B------:R-:W-:Y:S02]  /*6070*/  PRMT R163, R53, 0x5410, R215 ;  /* 0x0000541035a37816 */ /* 0x000fe400000000d7 */
[----:B------:R-:W-:Y:S01]  /*6080*/  @!P1 PRMT R215, R177, 0x5410, RZ ;  /* 0x00005410b1d79816 */ /* 0x000fe200000000ff */
[----:B------:R-:W-:Y:S01]  /*6090*/  FADD.FTZ R7, R6, R5 ;  /* 0x0000000506077221 */ /* 0x000fe20000010000 */
[----:B------:R-:W-:Y:S02]  /*60a0*/  ISETP.LE.U32.AND P1, PT, R4, UR12, PT ;  /* 0x0000000c04007c0c */ /* 0x000fe4000bf23070 */
[----:B-1----:R-:W-:Y:S02]  /*60b0*/  F2FP.F16.F32.PACK_AB R4, R11, R8 ;  /* 0x000000080b04723e */ /* 0x002fe400000000ff */
[----:B------:R-:W-:Y:S02]  /*60c0*/  SHF.R.U32.HI R5, RZ, 0x10, R3 ;  /* 0x00000010ff057819 */ /* 0x000fe40000011603 */
[----:B------:R-:W-:-:S02]  /*60d0*/  PRMT R217, R4, 0x7610, R217 ;  /* 0x0000761004d97816 */ /* 0x000fc400000000d9 */
[----:B------:R-:W-:Y:S02]  /*60e0*/  PRMT R52, R4, 0x7632, R52 ;  /* 0x0000763204347816 */ /* 0x000fe40000000034 */
[----:B------:R-:W1:Y:S01]  /*60f0*/  MUFU.EX2 R4, R92 ;  /* 0x0000005c00047308 */ /* 0x000e620000000800 */
[----:B------:R-:W-:Y:S01]  /*6100*/  LOP3.LUT R6, R5, 0xff, RZ, 0xc0, !PT ;  /* 0x000000ff05067812 */ /* 0x000fe200078ec0ff */
[----:B------:R-:W-:-:S06]  /*6110*/  @!P4 HADD2 R176, -R53.H0_H0, -RZ.H0_H0 ;  /* 0xa00000ff35b0c230 */ /* 0x000fcc0000000900 */
[----:B------:R-:W2:Y:S01]  /*6120*/  MUFU.EX2 R5, R89 ;  /* 0x0000005900057308 */ /* 0x000ea20000000800 */
[----:B------:R-:W-:Y:S01]  /*6130*/  @!P4 PRMT R53, R176, 0x5410, RZ ;  /* 0x00005410b035c816 */ /* 0x000fe200000000ff */
[----:B------:R-:W-:Y:S01]  /*6140*/  FADD.FTZ R13, R8, R14 ;  /* 0x0000000e080d7221 */ /* 0x000fe20000010000 */
[----:B------:R-:W-:Y:S01]  /*6150*/  ISETP.LE.U32.AND P4, PT, R6, UR12, PT ;  /* 0x0000000c06007c0c */ /* 0x000fe2000bf83070 */
[----:B------:R-:W-:Y:S01]  /*6160*/  @!P6 HADD2 R179, -R217.H0_H0, -RZ.H0_H0 ;  /* 0xa00000ffd9b3e230 */ /* 0x000fe20000000900 */
[C---:B------:R-:W-:Y:S02]  /*6170*/  LOP3.LUT R6, R3.reuse, 0xff, RZ, 0xc0, !PT ;  /* 0x000000ff03067812 */ /* 0x040fe400078ec0ff */
[----:B------:R-:W-:Y:S02]  /*6180*/  SHF.R.U32.HI R8, RZ, 0x18, R3 ;  /* 0x00000018ff087819 */ /* 0x000fe40000011603 */
[----:B------:R-:W-:Y:S01]  /*6190*/  LOP3.LUT R3, R3, 0xffff, RZ, 0xc0, !PT ;  /* 0x0000ffff03037812 */ /* 0x000fe200078ec0ff */
[----:B-1----:R-:W-:Y:S01]  /*61a0*/  FADD.FTZ R12, R4, R7 ;  /* 0x00000007040c7221 */ /* 0x002fe20000010000 */
[----:B------:R-:W-:-:S02]  /*61b0*/  PRMT R220, R217, 0x5410, R52 ;  /* 0x00005410d9dc7816 */ /* 0x000fc40000000034 */
[----:B------:R-:W-:Y:S01]  /*61c0*/  @!P6 PRMT R217, R179, 0x5410, RZ ;  /* 0x00005410b3d9e816 */ /* 0x000fe200000000ff */
[----:B------:R-:W-:Y:S01]  /*61d0*/  MUFU.EX2 R9, R73 ;  /* 0x0000004900097308 */ /* 0x000fe20000000800 */
[----:B------:R-:W-:Y:S02]  /*61e0*/  ISETP.LE.U32.AND P6, PT, R6, UR12, PT ;  /* 0x0000000c06007c0c */ /* 0x000fe4000bfc3070 */
[----:B--2---:R-:W-:Y:S02]  /*61f0*/  F2FP.F16.F32.PACK_AB R7, R5, R4 ;  /* 0x000000040507723e */ /* 0x004fe400000000ff */
[----:B------:R-:W-:-:S03]  /*6200*/  SHF.R.U32.HI R4, RZ, 0x8, R3 ;  /* 0x00000008ff047819 */ /* 0x000fc60000011603 */
[----:B------:R-:W1:Y:S01]  /*6210*/  MUFU.EX2 R6, R72 ;  /* 0x0000004800067308 */ /* 0x000e620000000800 */
[----:B------:R-:W-:-:S07]  /*6220*/  PRMT R136, R7, 0x7632, R136 ;  /* 0x0000763207887816 */ /* 0x000fce0000000088 */
[----:B------:R-:W-:Y:S01]  /*6230*/  MUFU.EX2 R3, R86 ;  /* 0x0000005600037308 */ /* 0x000fe20000000800 */
[----:B------:R-:W-:-:S07]  /*6240*/  @!P3 HADD2 R178, -R52.H0_H0, -RZ.H0_H0 ;  /* 0xa00000ff34b2b230 */ /* 0x000fce0000000900 */
[----:B------:R-:W2:Y:S01]  /*6250*/  MUFU.EX2 R10, R82 ;  /* 0x00000052000a7308 */ /* 0x000ea20000000800 */
[----:B------:R-:W-:Y:S01]  /*6260*/  @!P5 HADD2 R180, -R136.H0_H0, -RZ.H0_H0 ;  /* 0xa00000ff88b4d230 */ /* 0x000fe20000000900 */
[----:B------:R-:W-:Y:S01]  /*6270*/  PRMT R158, R7, 0x7610, R158 ;  /* 0x00007610079e7816 */ /* 0x000fe2000000009e */
[----:B------:R-:W-:Y:S01]  /*6280*/  IMAD.MOV.U32 R22, RZ, RZ, R0 ;  /* 0x000000ffff167224 */ /* 0x000fe200078e0000 */
[----:B------:R-:W-:Y:S01]  /*6290*/  @!P3 PRMT R52, R178, 0x5410, RZ ;  /* 0x00005410b234b816 */ /* 0x000fe200000000ff */
[----:B------:R-:W-:Y:S01]  /*62a0*/  FADD.FTZ R12, R5, R12 ;  /* 0x0000000c050c7221 */ /* 0x000fe20000010000 */
[----:B------:R-:W-:Y:S02]  /*62b0*/  LOP3.LUT R4, R4, 0xffff, RZ, 0xc0, !PT ;  /* 0x0000ffff04047812 */ /* 0x000fe400078ec0ff */
[----:B------:R-:W-:Y:S01]  /*62c0*/  ISETP.LE.U32.AND P3, PT, R8, UR12, PT ;  /* 0x0000000c08007c0c */ /* 0x000fe2000bf63070 */
[----:B------:R3:W-:Y:S01]  /*62d0*/  MUFU.EX2 R5, R67 ;  /* 0x0000004300057308 */ /* 0x0007e20000000800 */
[----:B------:R-:W-:-:S02]  /*62e0*/  PRMT R0, R158, 0x5410, R136 ;  /* 0x000054109e007816 */ /* 0x000fc40000000088 */
[----:B------:R-:W-:Y:S02]  /*62f0*/  @!P5 PRMT R136, R180, 0x5410, RZ ;  /* 0x00005410b488d816 */ /* 0x000fe400000000ff */
[----:B------:R-:W-:-:S03]  /*6300*/  ISETP.LE.U32.AND P5, PT, R4, UR12, PT ;  /* 0x0000000c04007c0c */ /* 0x000fc6000bfa3070 */
[----:B------:R-:W4:Y:S01]  /*6310*/  MUFU.EX2 R8, R65 ;  /* 0x0000004100087308 */ /* 0x000f220000000800 */
[----:B-1----:R-:W-:Y:S01]  /*6320*/  F2FP.F16.F32.PACK_AB R4, R9, R6 ;  /* 0x000000060904723e */ /* 0x002fe200000000ff */
[----:B------:R-:W-:Y:S01]  /*6330*/  FADD.FTZ R11, R11, R13 ;  /* 0x0000000d0b0b7221 */ /* 0x000fe20000010000 */
[----:B--2---:R-:W-:Y:S02]  /*6340*/  F2FP.F16.F32.PACK_AB R7, R10, R3 ;  /* 0x000000030a07723e */ /* 0x004fe400000000ff */
[----:B------:R-:W-:Y:S01]  /*6350*/  PRMT R19, R4, 0x7610, R19 ;  /* 0x0000761004137816 */ /* 0x000fe20000000013 */
[----:B------:R-:W-:Y:S01]  /*6360*/  FADD.FTZ R11, R6, R11 ;  /* 0x0000000b060b7221 */ /* 0x000fe20000010000 */
[----:B------:R-:W-:Y:S02]  /*6370*/  PRMT R28, R7, 0x7632, R28 ;  /* 0x00007632071c7816 */ /* 0x000fe4000000001c */
[----:B---3--:R-:W-:Y:S01]  /*6380*/  PRMT R67, R4, 0x7632, R67 ;  /* 0x0000763204437816 */ /* 0x008fe20000000043 */
[----:B------:R-:W-:Y:S01]  /*6390*/  MUFU.EX2 R6, R76 ;  /* 0x0000004c00067308 */ /* 0x000fe20000000800 */
[----:B------:R-:W-:-:S02]  /*63a0*/  SHF.R.U32.HI R4, RZ, 0x8, R15 ;  /* 0x00000008ff047819 */ /* 0x000fc4000001160f */
[----:B------:R-:W-:Y:S01]  /*63b0*/  PRMT R80, R7, 0x7610, R80 ;  /* 0x0000761007507816 */ /* 0x000fe20000000050 */
[----:B------:R-:W-:Y:S01]  /*63c0*/  @!P1 HADD2 R181, -R158.H0_H0, -RZ.H0_H0 ;  /* 0xa00000ff9eb59230 */ /* 0x000fe20000000900 */
[----:B------:R-:W-:-:S03]  /*63d0*/  LOP3.LUT R4, R4, 0xffff, RZ, 0xc0, !PT ;  /* 0x0000ffff04047812 */ /* 0x000fc600078ec0ff */
[----:B------:R1:W2:Y:S01]  /*63e0*/  MUFU.EX2 R7, R79 ;  /* 0x0000004f00077308 */ /* 0x0002a20000000800 */
[----:B------:R-:W-:Y:S02]  /*63f0*/  @!P1 PRMT R158, R181, 0x5410, RZ ;  /* 0x00005410b59e9816 */ /* 0x000fe400000000ff */
[----:B------:R-:W-:Y:S02]  /*6400*/  ISETP.LE.U32.AND P1, PT, R4, UR12, PT ;  /* 0x0000000c04007c0c */ /* 0x000fe4000bf23070 */
[----:B----4-:R-:W-:Y:S01]  /*6410*/  F2FP.F16.F32.PACK_AB R4, R8, R5 ;  /* 0x000000050804723e */ /* 0x010fe200000000ff */
[----:B------:R-:W-:Y:S02]  /*6420*/  @!P4 HADD2 R183, -R80.H0_H0, -RZ.H0_H0 ;  /* 0xa00000ff50b7c230 */ /* 0x000fe40000000900 */
[----:B------:R-:W-:Y:S01]  /*6430*/  IMAD.MOV.U32 R157, RZ, RZ, R22 ;  /* 0x000000ffff9d7224 */ /* 0x000fe200078e0016 */
[C---:B------:R-:W-:Y:S02]  /*6440*/  PRMT R222, R4.reuse, 0x7610, R222 ;  /* 0x0000761004de7816 */ /* 0x040fe400000000de */
[----:B------:R-:W-:-:S02]  /*6450*/  PRMT R77, R4, 0x7632, R77 ;  /* 0x00007632044d7816 */ /* 0x000fc4000000004d */
[----:B------:R-:W-:Y:S01]  /*6460*/  LOP3.LUT R4, R17, 0xff, RZ, 0xc0, !PT ;  /* 0x000000ff11047812 */ /* 0x000fe200078ec0ff */
[----:B-1----:R-:W-:Y:S02]  /*6470*/  IMAD.MOV.U32 R79, RZ, RZ, R28 ;  /* 0x000000ffff4f7224 */ /* 0x002fe400078e001c */
[----:B------:R-:W-:Y:S01]  /*6480*/  FADD.FTZ R12, R3, R12 ;  /* 0x0000000c030c7221 */ /* 0x000fe20000010000 */
[----:B------:R-:W-:Y:S01]  /*6490*/  IMAD.MOV.U32 R22, RZ, RZ, R214 ;  /* 0x000000ffff167224 */ /* 0x000fe200078e00d6 */
[----:B--2---:R-:W-:Y:S02]  /*64a0*/  F2FP.F16.F32.PACK_AB R3, R6, R7 ;  /* 0x000000070603723e */ /* 0x004fe400000000ff */
[----:B------:R-:W-:Y:S02]  /*64b0*/  PRMT R214, R80, 0x5410, R79 ;  /* 0x0000541050d67816 */ /* 0x000fe4000000004f */
[----:B------:R-:W-:Y:S02]  /*64c0*/  @!P4 PRMT R80, R183, 0x5410, RZ ;  /* 0x00005410b750c816 */ /* 0x000fe400000000ff */
[----:B------:R-:W-:-:S02]  /*64d0*/  ISETP.LE.U32.AND P4, PT, R4, UR12, PT ;  /* 0x0000000c04007c0c */ /* 0x000fc4000bf83070 */
[----:B------:R-:W1:Y:S01]  /*64e0*/  MUFU.EX2 R4, R62 ;  /* 0x0000003e00047308 */ /* 0x000e620000000800 */
[C---:B------:R-:W-:Y:S02]  /*64f0*/  PRMT R137, R3.reuse, 0x7610, R137 ;  /* 0x0000761003897816 */ /* 0x040fe40000000089 */
[----:B------:R-:W-:Y:S01]  /*6500*/  PRMT R218, R3, 0x7632, R218 ;  /* 0x0000763203da7816 */ /* 0x000fe200000000da */
[----:B------:R-:W-:-:S04]  /*6510*/  FADD.FTZ R9, R9, R11 ;  /* 0x0000000b09097221 */ /* 0x000fc80000010000 */
[----:B------:R-:W2:Y:S01]  /*6520*/  MUFU.EX2 R3, R87 ;  /* 0x0000005700037308 */ /* 0x000ea20000000800 */
[----:B------:R-:W-:Y:S01]  /*6530*/  FADD.FTZ R5, R5, R9 ;  /* 0x0000000905057221 */ /* 0x000fe20000010000 */
[----:B------:R-:W-:-:S03]  /*6540*/  UIADD3 UR30, UR6, 0x2, URZ ;  /* 0x00000002061e7890 */ /* 0x000fc6000fffe03f */
[----:B------:R-:W-:Y:S01]  /*6550*/  FADD.FTZ R5, R8, R5 ;  /* 0x0000000508057221 */ /* 0x000fe20000010000 */
[----:B------:R-:W-:-:S03]  /*6560*/  ULOP3.LUT UR30, UR30, UR25, URZ, 0x3c, !UPT ;  /* 0x000000191e1e7292 */ /* 0x000fc6000f8e3c3f */
[----:B-1----:R-:W-:Y:S01]  /*6570*/  FADD.FTZ R5, R4, R5 ;  /* 0x0000000504057221 */ /* 0x002fe20000010000 */
[----:B------:R-:W-:Y:S02]  /*6580*/  IMAD.MOV.U32 R73, RZ, RZ, R20 ;  /* 0x000000ffff497224 */ /* 0x000fe400078e0014 */
[----:B------:R-:W-:Y:S01]  /*6590*/  FADD.FTZ R9, R10, R12 ;  /* 0x0000000c0a097221 */ /* 0x000fe20000010000 */
[----:B------:R-:W-:Y:S02]  /*65a0*/  IMAD.MOV.U32 R20, RZ, RZ, R167 ;  /* 0x000000ffff147224 */ /* 0x000fe400078e00a7 */
[----:B------:R-:W-:Y:S02]  /*65b0*/  IMAD.MOV.U32 R167, RZ, RZ, R166 ;  /* 0x000000ffffa77224 */ /* 0x000fe400078e00a6 */
[C---:B--2---:R-:W-:Y:S01]  /*65c0*/  FADD.FTZ R15, R3.reuse, R5 ;  /* 0x00000005030f7221 */ /* 0x044fe20000010000 */
[----:B------:R-:W-:Y:S02]  /*65d0*/  F2FP.F16.F32.PACK_AB R17, R3, R4 ;  /* 0x000000040311723e */ /* 0x000fe400000000ff */
[----:B------:R-:W-:Y:S01]  /*65e0*/  LOP3.LUT R3, R135, UR30, RZ, 0x3c, !PT ;  /* 0x0000001e87037c12 */ /* 0x000fe2000f8e3cff */
[----:B------:R-:W-:-:S02]  /*65f0*/  IMAD.MOV.U32 R166, RZ, RZ, R34 ;  /* 0x000000ffffa67224 */ /* 0x000fc400078e0022 */
[----:B------:R-:W-:Y:S02]  /*6600*/  @!P3 HADD2 R182, -R28.H0_H0, -RZ.H0_H0 ;  /* 0xa00000ff1cb6b230 */ /* 0x000fe40000000900 */
[----:B------:R-:W-:Y:S02]  /*6610*/  IMAD.MOV.U32 R34, RZ, RZ, R35 ;  /* 0x000000ffff227224 */ /* 0x000fe400078e0023 */
[----:B------:R-:W-:Y:S01]  /*6620*/  FADD.FTZ R7, R7, R9 ;  /* 0x0000000907077221 */ /* 0x000fe20000010000 */
[----:B------:R-:W-:Y:S02]  /*6630*/  IMAD.MOV.U32 R35, RZ, RZ, R36 ;  /* 0x000000ffff237224 */ /* 0x000fe400078e0024 */
[----:B------:R-:W-:Y:S02]  /*6640*/  IMAD.MOV.U32 R28, RZ, RZ, R37 ;  /* 0x000000ffff1c7224 */ /* 0x000fe400078e0025 */
[----:B------:R-:W-:-:S04]  /*6650*/  IMAD.WIDE.U32 R36, R3, -0x326172a9, RZ ;  /* 0xcd9e8d5703247825 */ /* 0x000fc800078e00ff */
[----:B------:R-:W-:Y:S01]  /*6660*/  FADD.FTZ R13, R6, R7 ;  /* 0x00000007060d7221 */ /* 0x000fe20000010000 */
[----:B------:R-:W-:Y:S02]  /*6670*/  LOP3.LUT R4, R37, UR28, R196, 0x96, !PT ;  /* 0x0000001c25047c12 */ /* 0x000fe4000f8e96c4 */
[----:B------:R-:W-:-:S03]  /*6680*/  LOP3.LUT R6, R47, UR26, R36, 0x96, !PT ;  /* 0x0000001a2f067c12 */ /* 0x000fc6000f8e9624 */
        /* <DEDUP_REMOVED lines=14> */
[----:B------:R-:W-:-:S03]  /*6770*/  @!P3 PRMT R79, R182, 0x5410, RZ ;  /* 0x00005410b64fb816 */ /* 0x000fc600000000ff */
[----:B------:R-:W-:Y:S01]  /*6780*/  @!P4 HADD2 R189, -R137.H0_H0, -RZ.H0_H0 ;  /* 0xa00000ff89bdc230 */ /* 0x000fe20000000900 */
[----:B------:R-:W-:Y:S02]  /*6790*/  LOP3.LUT R3, R5, UR33, R6, 0x96, !PT ;  /* 0x0000002105037c12 */ /* 0x000fe4000f8e9606 */
[----:B------:R-:W-:Y:S02]  /*67a0*/  ISETP.LE.U32.AND P3, PT, R16, UR12, PT ;  /* 0x0000000c10007c0c */ /* 0x000fe4000bf63070 */
[----:B------:R-:W-:Y:S02]  /*67b0*/  LOP3.LUT R6, R3, 0xff, RZ, 0xc0, !PT ;  /* 0x000000ff03067812 */ /* 0x000fe400078ec0ff */
[----:B------:R-:W-:Y:S02]  /*67c0*/  PRMT R85, R137, 0x5410, R218 ;  /* 0x0000541089557816 */ /* 0x000fe400000000da */
[----:B------:R-:W-:Y:S02]  /*67d0*/  @!P4 PRMT R137, R189, 0x5410, RZ ;  /* 0x00005410bd89c816 */ /* 0x000fe400000000ff */
[----:B------:R-:W-:-:S02]  /*67e0*/  ISETP.LE.U32.AND P4, PT, R6, UR12, PT ;  /* 0x0000000c06007c0c */ /* 0x000fc4000bf83070 */
[----:B------:R-:W-:Y:S01]  /*67f0*/  LOP3.LUT R6, R3, 0xffff, RZ, 0xc0, !PT ;  /* 0x0000ffff03067812 */ /* 0x000fe200078ec0ff */
[----:B------:R-:W-:-:S03]  /*6800*/  @!P5 HADD2 R184, -R67.H0_H0, -RZ.H0_H0 ;  /* 0xa00000ff43b8d230 */ /* 0x000fc60000000900 */
[----:B------:R-:W-:Y:S01]  /*6810*/  SHF.R.U32.HI R6, RZ, 0x8, R6 ;  /* 0x00000008ff067819 */ /* 0x000fe20000011606 */
[----:B------:R-:W-:Y:S01]  /*6820*/  @!P3 HADD2 R187, -R218.H0_H0, -RZ.H0_H0 ;  /* 0xa00000ffdabbb230 */ /* 0x000fe20000000900 */
[--C-:B------:R-:W-:Y:S02]  /*6830*/  SHF.R.U32.HI R9, RZ, 0x10, R3.reuse ;  /* 0x00000010ff097819 */ /* 0x100fe40000011603 */
[----:B------:R-:W-:Y:S02]  /*6840*/  LOP3.LUT R6, R6, 0xffff, RZ, 0xc0, !PT ;  /* 0x0000ffff06067812 */ /* 0x000fe400078ec0ff */
[----:B------:R-:W-:Y:S02]  /*6850*/  SHF.R.U32.HI R3, RZ, 0x18, R3 ;  /* 0x00000018ff037819 */ /* 0x000fe40000011603 */
[----:B------:R-:W-:Y:S02]  /*6860*/  LOP3.LUT R14, R7, UR23, R8, 0x96, !PT ;  /* 0x00000017070e7c12 */ /* 0x000fe4000f8e9608 */
[----:B------:R-:W1:Y:S01]  /*6870*/  MUFU.EX2 R8, R97 ;  /* 0x0000006100087308 */ /* 0x000e620000000800 */
[----:B------:R-:W-:-:S02]  /*6880*/  PRMT R31, R19, 0x5410, R67 ;  /* 0x00005410131f7816 */ /* 0x000fc40000000043 */
[----:B------:R-:W-:Y:S02]  /*6890*/  @!P5 PRMT R67, R184, 0x5410, RZ ;  /* 0x00005410b843d816 */ /* 0x000fe400000000ff */
[----:B------:R-:W-:-:S03]  /*68a0*/  @!P3 PRMT R218, R187, 0x5410, RZ ;  /* 0x00005410bbdab816 */ /* 0x000fc600000000ff */
[----:B------:R-:W2:Y:S01]  /*68b0*/  MUFU.EX2 R7, R70 ;  /* 0x0000004600077308 */ /* 0x000ea20000000800 */
[----:B------:R-:W-:Y:S01]  /*68c0*/  ISETP.LE.U32.AND P5, PT, R6, UR12, PT ;  /* 0x0000000c06007c0c */ /* 0x000fe2000bfa3070 */
[----:B------:R-:W-:Y:S01]  /*68d0*/  @!P6 HADD2 R185, -R19.H0_H0, -RZ.H0_H0 ;  /* 0xa00000ff13b9e230 */ /* 0x000fe20000000900 */
[----:B------:R-:W-:Y:S02]  /*68e0*/  ISETP.LE.U32.AND P3, PT, R3, UR12, PT ;  /* 0x0000000c03007c0c */ /* 0x000fe4000bf63070 */
[----:B------:R-:W-:-:S03]  /*68f0*/  LOP3.LUT R9, R9, 0xff, RZ, 0xc0, !PT ;  /* 0x000000ff09097812 */ /* 0x000fc600078ec0ff */
[----:B------:R-:W-:Y:S01]  /*6900*/  MUFU.EX2 R6, R71 ;  /* 0x0000004700067308 */ /* 0x000fe20000000800 */
[----:B------:R-:W-:Y:S01]  /*6910*/  @!P6 PRMT R19, R185, 0x5410, RZ ;  /* 0x00005410b913e816 */ /* 0x000fe200000000ff */
[----:B------:R-:W-:-:S06]  /*6920*/  @!P2 HADD2 R188, -R222.H0_H0, -RZ.H0_H0 ;  /* 0xa00000ffdebca230 */ /* 0x000fcc0000000900 */
[----:B------:R-:W3:Y:S01]  /*6930*/  MUFU.EX2 R3, R100 ;  /* 0x0000006400037308 */ /* 0x000ee20000000800 */
[----:B------:R-:W-:Y:S02]  /*6940*/  ISETP.LE.U32.AND P6, PT, R9, UR12, PT ;  /* 0x0000000c09007c0c */ /* 0x000fe4000bfc3070 */
[----:B------:R-:W-:Y:S02]  /*6950*/  LOP3.LUT R9, R4, 0xff, RZ, 0xc0, !PT ;  /* 0x000000ff04097812 */ /* 0x000fe400078ec0ff */
[----:B------:R-:W-:Y:S02]  /*6960*/  PRMT R92, R222, 0x5410, R77 ;  /* 0x00005410de5c7816 */ /* 0x000fe4000000004d */
[----:B------:R-:W-:Y:S02]  /*6970*/  @!P2 PRMT R222, R188, 0x5410, RZ ;  /* 0x00005410bcdea816 */ /* 0x000fe400000000ff */
[----:B------:R-:W-:Y:S02]  /*6980*/  ISETP.LE.U32.AND P2, PT, R9, UR12, PT ;  /* 0x0000000c09007c0c */ /* 0x000fe4000bf43070 */
[----:B------:R-:W-:-:S02]  /*6990*/  SHF.R.U32.HI R9, RZ, 0x18, R4 ;  /* 0x00000018ff097819 */ /* 0x000fc40000011604 */
[----:B------:R-:W-:Y:S01]  /*69a0*/  LOP3.LUT R11, R4, 0xffff, RZ, 0xc0, !PT ;  /* 0x0000ffff040b7812 */ /* 0x000fe200078ec0ff */
[----:B-1----:R-:W-:Y:S01]  /*69b0*/  FADD.FTZ R5, R8, R15 ;  /* 0x0000000f08057221 */ /* 0x002fe20000010000 */
[----:B------:R-:W-:Y:S01]  /*69c0*/  SHF.R.U32.HI R12, RZ, 0x10, R4 ;  /* 0x00000010ff0c7819 */ /* 0x000fe20000011604 */
[----:B--2---:R-:W-:Y:S01]  /*69d0*/  FADD.FTZ R4, R7, R13 ;  /* 0x0000000d07047221 */ /* 0x004fe20000010000 */
[----:B------:R-:W-:Y:S02]  /*69e0*/  @!P1 HADD2 R186, -R77.H0_H0, -RZ.H0_H0 ;  /* 0xa00000ff4dba9230 */ /* 0x000fe40000000900 */
[----:B---3--:R-:W-:Y:S01]  /*69f0*/  FADD.FTZ R16, R3, R5 ;  /* 0x0000000503107221 */ /* 0x008fe20000010000 */
[----:B------:R-:W-:Y:S01]  /*6a00*/  FADD.FTZ R13, R6, R4 ;  /* 0x00000004060d7221 */ /* 0x000fe20000010000 */
[----:B------:R-:W-:Y:S01]  /*6a10*/  IMAD.WIDE.U32 R4, R14, -0x2daee0ad, RZ ;  /* 0xd2511f530e047825 */ /* 0x000fe200078e00ff */
[----:B------:R-:W-:Y:S02]  /*6a20*/  @!P1 PRMT R77, R186, 0x5410, RZ ;  /* 0x00005410ba4d9816 */ /* 0x000fe400000000ff */
[----:B------:R-:W-:-:S02]  /*6a30*/  PRMT R219, R17, 0x7632, R219 ;  /* 0x0000763211db7816 */ /* 0x000fc400000000db */
[----:B------:R-:W-:Y:S02]  /*6a40*/  ISETP.LE.U32.AND P1, PT, R9, UR12, PT ;  /* 0x0000000c09007c0c */ /* 0x000fe4000bf23070 */
[----:B------:R-:W-:Y:S02]  /*6a50*/  F2FP.F16.F32.PACK_AB R7, R6, R7 ;  /* 0x000000070607723e */ /* 0x000fe400000000ff */
[C---:B------:R-:W-:Y:S02]  /*6a60*/  LOP3.LUT R6, R4.reuse, 0xff, RZ, 0xc0, !PT ;  /* 0x000000ff04067812 */ /* 0x040fe400078ec0ff */
[----:B------:R-:W-:Y:S02]  /*6a70*/  LOP3.LUT R15, R4, 0xffff, RZ, 0xc0, !PT ;  /* 0x0000ffff040f7812 */ /* 0x000fe400078ec0ff */
[--C-:B------:R-:W-:Y:S02]  /*6a80*/  SHF.R.U32.HI R14, RZ, 0x10, R4.reuse ;  /* 0x00000010ff0e7819 */ /* 0x100fe40000011604 */
[----:B------:R-:W-:-:S02]  /*6a90*/  SHF.R.U32.HI R9, RZ, 0x18, R4 ;  /* 0x00000018ff097819 */ /* 0x000fc40000011604 */
[----:B------:R-:W-:Y:S01]  /*6aa0*/  SHF.R.U32.HI R4, RZ, 0x8, R11 ;  /* 0x00000008ff047819 */ /* 0x000fe2000001160b */
[----:B------:R-:W-:Y:S01]  /*6ab0*/  @!P5 HADD2 R199, -R219.H0_H0, -RZ.H0_H0 ;  /* 0xa00000ffdbc7d230 */ /* 0x000fe20000000900 */
[----:B------:R-:W-:Y:S02]  /*6ac0*/  PRMT R82, R17, 0x7610, R82 ;  /* 0x0000761011527816 */ /* 0x000fe40000000052 */
[----:B------:R-:W-:Y:S01]  /*6ad0*/  PRMT R216, R7, 0x7632, R216 ;  /* 0x0000763207d87816 */ /* 0x000fe200000000d8 */
[----:B------:R-:W-:Y:S01]  /*6ae0*/  IMAD.MOV.U32 R97, RZ, RZ, R28 ;  /* 0x000000ffff617224 */ /* 0x000fe200078e001c */
[----:B------:R-:W-:Y:S02]  /*6af0*/  LOP3.LUT R4, R4, 0xffff, RZ, 0xc0, !PT ;  /* 0x0000ffff04047812 */ /* 0x000fe400078ec0ff */
[----:B------:R-:W-:Y:S01]  /*6b00*/  PRMT R28, R82, 0x5410, R219 ;  /* 0x00005410521c7816 */ /* 0x000fe200000000db */
[----:B------:R-:W-:Y:S01]  /*6b10*/  @!P3 HADD2 R198, -R216.H0_H0, -RZ.H0_H0 ;  /* 0xa00000ffd8c6b230 */ /* 0x000fe20000000900 */
[----:B------:R-:W-:-:S02]  /*6b20*/  @!P5 PRMT R219, R199, 0x5410, RZ ;  /* 0x00005410c7dbd816 */ /* 0x000fc400000000ff */
[----:B------:R-:W-:Y:S02]  /*6b30*/  ISETP.LE.U32.AND P5, PT, R4, UR12, PT ;  /* 0x0000000c04007c0c */ /* 0x000fe4000bfa3070 */
[----:B------:R-:W-:Y:S02]  /*6b40*/  PRMT R62, R7, 0x7610, R62 ;  /* 0x00007610073e7816 */ /* 0x000fe4000000003e */
[----:B------:R-:W-:Y:S02]  /*6b50*/  LOP3.LUT R4, R12, 0xff, RZ, 0xc0, !PT ;  /* 0x000000ff0c047812 */ /* 0x000fe400078ec0ff */
[----:B------:R-:W-:Y:S02]  /*6b60*/  F2FP.F16.F32.PACK_AB R8, R3, R8 ;  /* 0x000000080308723e */ /* 0x000fe400000000ff */
[----:B------:R-:W-:Y:S02]  /*6b70*/  PRMT R21, R62, 0x5410, R216 ;  /* 0x000054103e157816 */ /* 0x000fe400000000d8 */
[----:B------:R-:W-:-:S02]  /*6b80*/  LOP3.LUT R3, R5, UR32, R10, 0x96, !PT ;  /* 0x0000002005037c12 */ /* 0x000fc4000f8e960a */
[----:B------:R-:W-:Y:S01]  /*6b90*/  @!P3 PRMT R216, R198, 0x5410, RZ ;  /* 0x00005410c6d8b816 */ /* 0x000fe200000000ff */
[----:B------:R-:W1:Y:S01]  /*6ba0*/  MUFU.EX2 R5, R94 ;  /* 0x0000005e00057308 */ /* 0x000e620000000800 */
[----:B------:R-:W-:Y:S01]  /*6bb0*/  ISETP.LE.U32.AND P3, PT, R4, UR12, PT ;  /* 0x0000000c04007c0c */ /* 0x000fe2000bf63070 */
[----:B------:R-:W-:-:S06]  /*6bc0*/  @!P4 HADD2 R195, -R82.H0_H0, -RZ.H0_H0 ;  /* 0xa00000ff52c3c230 */ /* 0x000fcc0000000900 */
[----:B------:R-:W2:Y:S01]  /*6bd0*/  MUFU.EX2 R4, R90 ;  /* 0x0000005a00047308 */ /* 0x000ea20000000800 */
[----:B------:R-:W-:Y:S02]  /*6be0*/  @!P4 PRMT R82, R195, 0x5410, RZ ;  /* 0x00005410c352c816 */ /* 0x000fe400000000ff */
[----:B------:R-:W-:Y:S02]  /*6bf0*/  ISETP.LE.U32.AND P4, PT, R6, UR12, PT ;  /* 0x0000000c06007c0c */ /* 0x000fe4000bf83070 */
[----:B------:R-:W-:Y:S01]  /*6c00*/  SHF.R.U32.HI R6, RZ, 0x10, R3 ;  /* 0x00000010ff067819 */ /* 0x000fe20000011603 */
[----:B------:R-:W-:-:S03]  /*6c10*/  @!P6 HADD2 R200, -R62.H0_H0, -RZ.H0_H0 ;  /* 0xa00000ff3ec8e230 */ /* 0x000fc60000000900 */
[----:B------:R-:W-:Y:S02]  /*6c20*/  LOP3.LUT R6, R6, 0xff, RZ, 0xc0, !PT ;  /* 0x000000ff06067812 */ /* 0x000fe400078ec0ff */
[----:B------:R-:W-:Y:S02]  /*6c30*/  @!P6 PRMT R62, R200, 0x5410, RZ ;  /* 0x00005410c83ee816 */ /* 0x000fe400000000ff */
[----:B------:R-:W-:Y:S01]  /*6c40*/  ISETP.LE.U32.AND P6, PT, R6, UR12, PT ;  /* 0x0000000c06007c0c */ /* 0x000fe2000bfc3070 */
[----:B-1----:R-:W-:Y:S01]  /*6c50*/  FADD.FTZ R6, R5, R13 ;  /* 0x0000000d05067221 */ /* 0x002fe20000010000 */
[C---:B------:R-:W-:Y:S02]  /*6c60*/  PRMT R26, R8.reuse, 0x7610, R26 ;  /* 0x00007610081a7816 */ /* 0x040fe4000000001a */
[----:B------:R-:W-:Y:S02]  /*6c70*/  PRMT R139, R8, 0x7632, R139 ;  /* 0x00007632088b7816 */ /* 0x000fe4000000008b */
[----:B--2---:R-:W-:Y:S01]  /*6c80*/  F2FP.F16.F32.PACK_AB R5, R4, R5 ;  /* 0x000000050405723e */ /* 0x004fe200000000ff */
[----:B------:R-:W-:-:S02]  /*6c90*/  @!P2 HADD2 R203, -R26.H0_H0, -RZ.H0_H0 ;  /* 0xa00000ff1acba230 */ /* 0x000fc40000000900 */
[----:B------:R-:W-:Y:S01]  /*6ca0*/  FADD.FTZ R8, R4, R6 ;  /* 0x0000000604087221 */ /* 0x000fe20000010000 */
[----:B------:R-:W-:Y:S01]  /*6cb0*/  @!P5 HADD2 R202, -R139.H0_H0, -RZ.H0_H0 ;  /* 0xa00000ff8bcad230 */ /* 0x000fe20000000900 */
[C---:B------:R-:W-:Y:S02]  /*6cc0*/  PRMT R161, R5.reuse, 0x7632, R161 ;  /* 0x0000763205a17816 */ /* 0x040fe400000000a1 */
[----:B------:R-:W-:Y:S02]  /*6cd0*/  PRMT R100, R5, 0x7610, R100 ;  /* 0x0000761005647816 */ /* 0x000fe40000000064 */
[----:B------:R-:W-:Y:S02]  /*6ce0*/  LOP3.LUT R4, R3, 0xff, RZ, 0xc0, !PT ;  /* 0x000000ff03047812 */ /* 0x000fe400078ec0ff */
[----:B------:R-:W-:Y:S02]  /*6cf0*/  SHF.R.U32.HI R5, RZ, 0x18, R3 ;  /* 0x00000018ff057819 */ /* 0x000fe40000011603 */
[----:B------:R-:W-:-:S02]  /*6d00*/  PRMT R90, R26, 0x5410, R139 ;  /* 0x000054101a5a7816 */ /* 0x000fc4000000008b */
[----:B------:R-:W-:Y:S02]  /*6d10*/  @!P2 PRMT R26, R203, 0x5410, RZ ;  /* 0x00005410cb1aa816 */ /* 0x000fe400000000ff */
[----:B------:R-:W-:Y:S02]  /*6d20*/  @!P5 PRMT R139, R202, 0x5410, RZ ;  /* 0x00005410ca8bd816 */ /* 0x000fe400000000ff */
[----:B------:R-:W-:Y:S02]  /*6d30*/  ISETP.LE.U32.AND P2, PT, R4, UR12, PT ;  /* 0x0000000c04007c0c */ /* 0x000fe4000bf43070 */
[----:B------:R-:W-:Y:S01]  /*6d40*/  ISETP.LE.U32.AND P5, PT, R5, UR12, PT ;  /* 0x0000000c05007c0c */ /* 0x000fe2000bfa3070 */
[----:B------:R-:W-:Y:S01]  /*6d50*/  MUFU.EX2 R4, R190 ;  /* 0x000000be00047308 */ /* 0x000fe20000000800 */
[----:B------:R-:W-:-:S07]  /*6d60*/  LOP3.LUT R3, R3, 0xffff, RZ, 0xc0, !PT ;  /* 0x0000ffff03037812 */ /* 0x000fce00078ec0ff */
[----:B------:R-:W1:Y:S01]  /*6d70*/  MUFU.EX2 R5, R191 ;  /* 0x000000bf00057308 */ /* 0x000e620000000800 */
[----:B------:R-:W-:Y:S01]  /*6d80*/  SHF.R.U32.HI R3, RZ, 0x8, R3 ;  /* 0x00000008ff037819 */ /* 0x000fe20000011603 */
[----:B------:R-:W-:Y:S02]  /*6d90*/  @!P3 HADD2 R207, -R100.H0_H0, -RZ.H0_H0 ;  /* 0xa00000ff64cfb230 */ /* 0x000fe40000000900 */
[----:B------:R-:W-:Y:S01]  /*6da0*/  IMAD.MOV.U32 R65, RZ, RZ, R22 ;  /* 0x000000ffff417224 */ /* 0x000fe200078e0016 */
[----:B------:R-:W-:Y:S01]  /*6db0*/  LOP3.LUT R3, R3, 0xffff, RZ, 0xc0, !PT ;  /* 0x0000ffff03037812 */ /* 0x000fe200078ec0ff */
[----:B------:R-:W-:Y:S01]  /*6dc0*/  IMAD.MOV.U32 R22, RZ, RZ, R171 ;  /* 0x000000ffff167224 */ /* 0x000fe200078e00ab */
[----:B------:R-:W-:Y:S02]  /*6dd0*/  PRMT R171, R100, 0x5410, R161 ;  /* 0x0000541064ab7816 */ /* 0x000fe400000000a1 */
[----:B------:R-:W-:Y:S02]  /*6de0*/  @!P3 PRMT R100, R207, 0x5410, RZ ;  /* 0x00005410cf64b816 */ /* 0x000fe400000000ff */
[----:B------:R-:W-:-:S02]  /*6df0*/  ISETP.LE.U32.AND P3, PT, R3, UR12, PT ;  /* 0x0000000c03007c0c */ /* 0x000fc4000bf63070 */
[----:B-1----:R-:W-:-:S04]  /*6e00*/  F2FP.F16.F32.PACK_AB R3, R5, R4 ;  /* 0x000000040503723e */ /* 0x002fc800000000ff */
[C---:B------:R-:W-:Y:S01]  /*6e10*/  PRMT R87, R3.reuse, 0x7610, R87 ;  /* 0x0000761003577816 */ /* 0x040fe20000000057 */
[----:B------:R-:W-:Y:S01]  /*6e20*/  FADD.FTZ R7, R4, R16 ;  /* 0x0000001004077221 */ /* 0x000fe20000010000 */
[----:B------:R-:W-:Y:S01]  /*6e30*/  PRMT R252, R3, 0x7632, R252 ;  /* 0x0000763203fc7816 */ /* 0x000fe200000000fc */
[----:B------:R-:W1:Y:S02]  /*6e40*/  MUFU.EX2 R4, R96 ;  /* 0x0000006000047308 */ /* 0x000e640000000800 */
[----:B------:R-:W-:Y:S01]  /*6e50*/  @!P2 HADD2 R209, -R87.H0_H0, -RZ.H0_H0 ;  /* 0xa00000ff57d1a230 */ /* 0x000fe20000000900 */
[----:B------:R-:W-:Y:S02]  /*6e60*/  LOP3.LUT R6, R14, 0xff, RZ, 0xc0, !PT ;  /* 0x000000ff0e067812 */ /* 0x000fe400078ec0ff */
[----:B------:R-:W-:Y:S02]  /*6e70*/  PRMT R94, R87, 0x5410, R252 ;  /* 0x00005410575e7816 */ /* 0x000fe400000000fc */
[----:B------:R-:W-:-:S02]  /*6e80*/  @!P2 PRMT R87, R209, 0x5410, RZ ;  /* 0x00005410d157a816 */ /* 0x000fc400000000ff */
[----:B------:R-:W-:Y:S02]  /*6e90*/  ISETP.LE.U32.AND P2, PT, R6, UR12, PT ;  /* 0x0000000c06007c0c */ /* 0x000fe4000bf43070 */
[----:B------:R-:W-:Y:S01]  /*6ea0*/  SHF.R.U32.HI R6, RZ, 0x8, R15 ;  /* 0x00000008ff067819 */ /* 0x000fe2000001160f */
[----:B------:R-:W-:Y:S02]  /*6eb0*/  @!P3 HADD2 R210, -R252.H0_H0, -RZ.H0_H0 ;  /* 0xa00000fffcd2b230 */ /* 0x000fe40000000900 */
[----:B------:R-:W-:Y:S01]  /*6ec0*/  @!P1 HADD2 R206, -R161.H0_H0, -RZ.H0_H0 ;  /* 0xa00000ffa1ce9230 */ /* 0x000fe20000000900 */
[----:B------:R-:W-:Y:S01]  /*6ed0*/  LOP3.LUT R6, R6, 0xffff, RZ, 0xc0, !PT ;  /* 0x0000ffff06067812 */ /* 0x000fe200078ec0ff */
[----:B------:R-:W2:Y:S01]  /*6ee0*/  MUFU.EX2 R3, R99 ;  /* 0x0000006300037308 */ /* 0x000ea20000000800 */
[----:B------:R-:W-:Y:S02]  /*6ef0*/  @!P3 PRMT R252, R210, 0x5410, RZ ;  /* 0x00005410d2fcb816 */ /* 0x000fe400000000ff */
[----:B------:R-:W-:Y:S01]  /*6f00*/  ISETP.LE.U32.AND P3, PT, R6, UR12, PT ;  /* 0x0000000c06007c0c */ /* 0x000fe2000bf63070 */
[----:B------:R-:W-:Y:S01]  /*6f10*/  FADD.FTZ R6, R5, R7 ;  /* 0x0000000705067221 */ /* 0x000fe20000010000 */
[----:B------:R-:W-:Y:S01]  /*6f20*/  @!P1 PRMT R161, R206, 0x5410, RZ ;  /* 0x00005410cea19816 */ /* 0x000fe200000000ff */
[----:B-1----:R-:W-:Y:S01]  /*6f30*/  FADD.FTZ R5, R4, R8 ;  /* 0x0000000804057221 */ /* 0x002fe20000010000 */
[----:B------:R-:W-:Y:S01]  /*6f40*/  ISETP.LE.U32.AND P1, PT, R9, UR12, PT ;  /* 0x0000000c09007c0c */ /* 0x000fe2000bf23070 */
[----:B------:R-:W-:Y:S08]  /*6f50*/  MUFU.EX2 R8, R104 ;  /* 0x0000006800087308 */ /* 0x000ff00000000800 */
[----:B------:R-:W1:Y:S08]  /*6f60*/  MUFU.EX2 R9, R102 ;  /* 0x0000006600097308 */ /* 0x000e700000000800 */
[----:B------:R-:W-:Y:S08]  /*6f70*/  MUFU.EX2 R10, R192 ;  /* 0x000000c0000a7308 */ /* 0x000ff00000000800 */
[----:B------:R-:W3:Y:S01]  /*6f80*/  MUFU.EX2 R11, R193 ;  /* 0x000000c1000b7308 */ /* 0x000ee20000000800 */
[----:B--2---:R-:W-:-:S04]  /*6f90*/  F2FP.F16.F32.PACK_AB R4, R3, R4 ;  /* 0x000000040304723e */ /* 0x004fc800000000ff */
[C---:B------:R-:W-:Y:S02]  /*6fa0*/  PRMT R251, R4.reuse, 0x7610, R251 ;  /* 0x0000761004fb7816 */ /* 0x040fe400000000fb */
[----:B------:R-:W-:Y:S01]  /*6fb0*/  PRMT R250, R4, 0x7632, R250 ;  /* 0x0000763204fa7816 */ /* 0x000fe200000000fa */
[----:B------:R-:W2:Y:S01]  /*6fc0*/  MUFU.EX2 R12, R194 ;  /* 0x000000c2000c7308 */ /* 0x000ea20000000800 */
[----:B-1----:R-:W-:Y:S01]  /*6fd0*/  F2FP.F16.F32.PACK_AB R4, R8, R9 ;  /* 0x000000090804723e */ /* 0x002fe200000000ff */
[----:B------:R-:W-:-:S03]  /*6fe0*/  FADD.FTZ R5, R3, R5 ;  /* 0x0000000503057221 */ /* 0x000fc60000010000 */
[C---:B------:R-:W-:Y:S02]  /*6ff0*/  PRMT R246, R4.reuse, 0x7610, R246 ;  /* 0x0000761004f67816 */ /* 0x040fe400000000f6 */
[----:B------:R-:W-:Y:S01]  /*7000*/  PRMT R245, R4, 0x7632, R245 ;  /* 0x0000763204f57816 */ /* 0x000fe200000000f5 */
[----:B------:R-:W1:Y:S01]  /*7010*/  MUFU.EX2 R7, R201 ;  /* 0x000000c900077308 */ /* 0x000e620000000800 */
[----:B---3--:R-:W-:Y:S01]  /*7020*/  F2FP.F16.F32.PACK_AB R3, R11, R10 ;  /* 0x0000000a0b03723e */ /* 0x008fe200000000ff */
[----:B------:R-:W-:-:S03]  /*7030*/  FADD.FTZ R10, R10, R6 ;  /* 0x000000060a0a7221 */ /* 0x000fc60000010000 */
[----:B------:R-:W-:-:S03]  /*7040*/  PRMT R249, R3, 0x7610, R249 ;  /* 0x0000761003f97816 */ /* 0x000fc600000000f9 */
[----:B------:R-:W3:Y:S01]  /*7050*/  MUFU.EX2 R4, R49 ;  /* 0x0000003100047308 */ /* 0x000ee20000000800 */
[----:B------:R-:W-:Y:S01]  /*7060*/  PRMT R247, R3, 0x7632, R247 ;  /* 0x0000763203f77816 */ /* 0x000fe200000000f7 */
[----:B------:R-:W-:Y:S01]  /*7070*/  FADD.FTZ R10, R11, R10 ;  /* 0x0000000a0b0a7221 */ /* 0x000fe20000010000 */
[----:B------:R-:W-:-:S05]  /*7080*/  FADD.FTZ R9, R9, R5 ;  /* 0x0000000509097221 */ /* 0x000fca0000010000 */
[----:B------:R-:W4:Y:S01]  /*7090*/  MUFU.EX2 R3, R48 ;  /* 0x0000003000037308 */ /* 0x000f220000000800 */
[----:B--2---:R-:W-:Y:S01]  /*70a0*/  FADD.FTZ R10, R12, R10 ;  /* 0x0000000a0c0a7221 */ /* 0x004fe20000010000 */
[----:B------:R-:W-:Y:S01]  /*70b0*/  UIADD3 UR29, UR6, 0x3, URZ ;  /* 0x00000003061d7890 */ /* 0x000fe2000fffe03f */
[----:B------:R-:W-:Y:S01]  /*70c0*/  FADD.FTZ R8, R8, R9 ;  /* 0x0000000908087221 */ /* 0x000fe20000010000 */
[C---:B-1----:R-:W-:Y:S01]  /*70d0*/  F2FP.F16.F32.PACK_AB R17, R7.reuse, R12 ;  /* 0x0000000c0711723e */ /* 0x042fe200000000ff */
[----:B------:R-:W-:Y:S01]  /*70e0*/  FADD.FTZ R9, R7, R10 ;  /* 0x0000000a07097221 */ /* 0x000fe20000010000 */
[----:B------:R-:W-:Y:S02]  /*70f0*/  ULOP3.LUT UR29, UR29, UR25, URZ, 0x3c, !UPT ;  /* 0x000000191d1d7292 */ /* 0x000fe4000f8e3c3f */
[----:B------:R-:W1:Y:S01]  /*7100*/  MUFU.EX2 R6, R208 ;  /* 0x000000d000067308 */ /* 0x000e620000000800 */
[----:B---3--:R-:W-:-:S07]  /*7110*/  FADD.FTZ R7, R4, R8 ;  /* 0x0000000804077221 */ /* 0x008fce0000010000 */
[----:B------:R-:W2:Y:S01]  /*7120*/  MUFU.EX2 R5, R211 ;  /* 0x000000d300057308 */ /* 0x000ea20000000800 */
[C---:B----4-:R-:W-:Y:S01]  /*7130*/  FADD.FTZ R16, R3.reuse, R7 ;  /* 0x0000000703107221 */ /* 0x050fe20000010000 */
[----:B------:R-:W-:Y:S02]  /*7140*/  F2FP.F16.F32.PACK_AB R23, R3, R4 ;  /* 0x000000040317723e */ /* 0x000fe400000000ff */
[----:B------:R-:W-:Y:S01]  /*7150*/  LOP3.LUT R3, R135, UR29, RZ, 0x3c, !PT ;  /* 0x0000001d87037c12 */ /* 0x000fe2000f8e3cff */
[----:B------:R-:W-:Y:S02]  /*7160*/  IMAD.MOV.U32 R104, RZ, RZ, R20 ;  /* 0x000000ffff687224 */ /* 0x000fe400078e0014 */
[----:B------:R-:W-:Y:S02]  /*7170*/  IMAD.MOV.U32 R71, RZ, RZ, R31 ;  /* 0x000000ffff477224 */ /* 0x000fe400078e001f */
[----:B------:R-:W-:Y:S02]  /*7180*/  IMAD.MOV.U32 R20, RZ, RZ, R166 ;  /* 0x000000ffff147224 */ /* 0x000fe400078e00a6 */
[----:B------:R-:W-:-:S02]  /*7190*/  IMAD.MOV.U32 R166, RZ, RZ, R34 ;  /* 0x000000ffffa67224 */ /* 0x000fc400078e0022 */
[----:B------:R-:W-:Y:S02]  /*71a0*/  IMAD.MOV.U32 R31, RZ, RZ, R35 ;  /* 0x000000ffff1f7224 */ /* 0x000fe400078e0023 */
[----:B------:R-:W-:-:S04]  /*71b0*/  IMAD.WIDE.U32 R34, R3, -0x326172a9, RZ ;  /* 0xcd9e8d5703227825 */ /* 0x000fc800078e00ff */
[----:B-1----:R-:W-:Y:S01]  /*71c0*/  FADD.FTZ R8, R6, R9 ;  /* 0x0000000906087221 */ /* 0x002fe20000010000 */
[----:B--2---:R-:W-:Y:S02]  /*71d0*/  F2FP.F16.F32.PACK_AB R25, R5, R6 ;  /* 0x000000060519723e */ /* 0x004fe400000000ff */
[----:B------:R-:W-:Y:S02]  /*71e0*/  LOP3.LUT R4, R35, UR28, R196, 0x96, !PT ;  /* 0x0000001c23047c12 */ /* 0x000fe4000f8e96c4 */
[----:B------:R-:W-:Y:S01]  /*71f0*/  LOP3.LUT R6, R47, UR26, R34, 0x96, !PT ;  /* 0x0000001a2f067c12 */ /* 0x000fe2000f8e9622 */
[----:B------:R-:W-:Y:S02]  /*7200*/  FADD.FTZ R15, R5, R8 ;  /* 0x00000008050f7221 */ /* 0x000fe40000010000 */
        /* <DEDUP_REMOVED lines=13> */
[----:B------:R-:W-:-:S04]  /*72e0*/  IMAD.WIDE.U32 R4, R4, -0x326172a9, RZ ;  /* 0xcd9e8d5704047825 */ /* 0x000fc800078e00ff */
[----:B------:R-:W-:Y:S01]  /*72f0*/  @!P4 HADD2 R228, -R249.H0_H0, -RZ.H0_H0 ;  /* 0xa00000fff9e4c230 */ /* 0x000fe20000000900 */
[----:B------:R-:W-:Y:S01]  /*7300*/  LOP3.LUT R3, R5, UR33, R6, 0x96, !PT ;  /* 0x0000002105037c12 */ /* 0x000fe2000f8e9606 */
[----:B------:R-:W-:Y:S02]  /*7310*/  IMAD.MOV.U32 R83, RZ, RZ, R22 ;  /* 0x000000ffff537224 */ /* 0x000fe400078e0016 */
[----:B------:R-:W-:Y:S01]  /*7320*/  IMAD.MOV.U32 R22, RZ, RZ, R167 ;  /* 0x000000ffff167224 */ /* 0x000fe200078e00a7 */
[----:B------:R-:W-:Y:S02]  /*7330*/  LOP3.LUT R6, R3, 0xff, RZ, 0xc0, !PT ;  /* 0x000000ff03067812 */ /* 0x000fe400078ec0ff */
[----:B------:R-:W-:Y:S02]  /*7340*/  PRMT R167, R249, 0x5410, R247 ;  /* 0x00005410f9a77816 */ /* 0x000fe400000000f7 */
[----:B------:R-:W-:Y:S02]  /*7350*/  @!P4 PRMT R249, R228, 0x5410, RZ ;  /* 0x00005410e4f9c816 */ /* 0x000fe400000000ff */
[----:B------:R-:W-:-:S02]  /*7360*/  ISETP.LE.U32.AND P4, PT, R6, UR12, PT ;  /* 0x0000000c06007c0c */ /* 0x000fc4000bf83070 */
[----:B------:R-:W-:Y:S02]  /*7370*/  LOP3.LUT R6, R3, 0xffff, RZ, 0xc0, !PT ;  /* 0x0000ffff03067812 */ /* 0x000fe400078ec0ff */
[----:B------:R-:W-:Y:S02]  /*7380*/  LOP3.LUT R14, R7, UR23, R8, 0x96, !PT ;  /* 0x00000017070e7c12 */ /* 0x000fe4000f8e9608 */
[----:B------:R-:W-:Y:S01]  /*7390*/  SHF.R.U32.HI R8, RZ, 0x8, R6 ;  /* 0x00000008ff087819 */ /* 0x000fe20000011606 */
[----:B------:R-:W-:Y:S02]  /*73a0*/  @!P5 HADD2 R213, -R250.H0_H0, -RZ.H0_H0 ;  /* 0xa00000fffad5d230 */ /* 0x000fe40000000900 */
[----:B------:R-:W-:Y:S01]  /*73b0*/  IMAD.MOV.U32 R96, RZ, RZ, R159 ;  /* 0x000000ffff607224 */ /* 0x000fe200078e009f */
[----:B------:R-:W-:Y:S01]  /*73c0*/  LOP3.LUT R8, R8, 0xffff, RZ, 0xc0, !PT ;  /* 0x0000ffff08087812 */ /* 0x000fe200078ec0ff */
[----:B------:R-:W1:Y:S01]  /*73d0*/  MUFU.EX2 R13, R229 ;  /* 0x000000e5000d7308 */ /* 0x000e620000000800 */
[----:B------:R-:W-:-:S02]  /*73e0*/  PRMT R159, R251, 0x5410, R250 ;  /* 0x00005410fb9f7816 */ /* 0x000fc400000000fa */
[----:B------:R-:W-:Y:S02]  /*73f0*/  @!P5 PRMT R250, R213, 0x5410, RZ ;  /* 0x00005410d5fad816 */ /* 0x000fe400000000ff */
[----:B------:R-:W-:Y:S02]  /*7400*/  ISETP.LE.U32.AND P5, PT, R8, UR12, PT ;  /* 0x0000000c08007c0c */ /* 0x000fe4000bfa3070 */
[--C-:B------:R-:W-:Y:S01]  /*7410*/  SHF.R.U32.HI R8, RZ, 0x10, R3.reuse ;  /* 0x00000010ff087819 */ /* 0x100fe20000011603 */
[----:B------:R-:W-:Y:S01]  /*7420*/  @!P2 HADD2 R227, -R246.H0_H0, -RZ.H0_H0 ;  /* 0xa00000fff6e3a230 */ /* 0x000fe20000000900 */
[----:B------:R-:W-:Y:S01]  /*7430*/  MUFU.EX2 R9, R230 ;  /* 0x000000e600097308 */ /* 0x000fe20000000800 */
[----:B------:R-:W-:Y:S02]  /*7440*/  SHF.R.U32.HI R11, RZ, 0x18, R3 ;  /* 0x00000018ff0b7819 */ /* 0x000fe40000011603 */
[----:B------:R-:W-:Y:S01]  /*7450*/  LOP3.LUT R3, R8, 0xff, RZ, 0xc0, !PT ;  /* 0x000000ff08037812 */ /* 0x000fe200078ec0ff */
[----:B------:R-:W-:Y:S01]  /*7460*/  @!P3 HADD2 R224, -R247.H0_H0, -RZ.H0_H0 ;  /* 0xa00000fff7e0b230 */ /* 0x000fe20000000900 */
[----:B------:R-:W-:-:S03]  /*7470*/  PRMT R89, R246, 0x5410, R245 ;  /* 0x00005410f6597816 */ /* 0x000fc600000000f5 */
[----:B------:R-:W2:Y:S01]  /*7480*/  MUFU.EX2 R7, R45 ;  /* 0x0000002d00077308 */ /* 0x000ea20000000800 */
[----:B------:R-:W-:Y:S01]  /*7490*/  @!P1 HADD2 R226, -R245.H0_H0, -RZ.H0_H0 ;  /* 0xa00000fff5e29230 */ /* 0x000fe20000000900 */
[----:B------:R-:W-:Y:S02]  /*74a0*/  @!P2 PRMT R246, R227, 0x5410, RZ ;  /* 0x00005410e3f6a816 */ /* 0x000fe400000000ff */
[----:B------:R-:W-:Y:S02]  /*74b0*/  ISETP.LE.U32.AND P2, PT, R3, UR12, PT ;  /* 0x0000000c03007c0c */ /* 0x000fe4000bf43070 */
[----:B------:R-:W-:Y:S02]  /*74c0*/  LOP3.LUT R3, R4, 0xff, RZ, 0xc0, !PT ;  /* 0x000000ff04037812 */ /* 0x000fe400078ec0ff */
[----:B------:R-:W3:Y:S01]  /*74d0*/  MUFU.EX2 R6, R44 ;  /* 0x0000002c00067308 */ /* 0x000ee20000000800 */
[----:B------:R-:W-:Y:S01]  /*74e0*/  @!P3 PRMT R247, R224, 0x5410, RZ ;  /* 0x00005410e0f7b816 */ /* 0x000fe200000000ff */
[----:B------:R-:W-:Y:S01]  /*74f0*/  IMAD.MOV.U32 R102, RZ, RZ, R21 ;  /* 0x000000ffff667224 */ /* 0x000fe200078e0015 */
[----:B------:R-:W-:Y:S01]  /*7500*/  @!P1 PRMT R245, R226, 0x5410, RZ ;  /* 0x00005410e2f59816 */ /* 0x000fe200000000ff */
[----:B------:R-:W-:Y:S01]  /*7510*/  @!P6 HADD2 R212, -R251.H0_H0, -RZ.H0_H0 ;  /* 0xa00000fffbd4e230 */ /* 0x000fe20000000900 */
[----:B------:R-:W-:Y:S01]  /*7520*/  ISETP.LE.U32.AND P3, PT, R11, UR12, PT ;  /* 0x0000000c0b007c0c */ /* 0x000fe2000bf63070 */
[----:B------:R-:W-:Y:S01]  /*7530*/  IMAD.MOV.U32 R76, RZ, RZ, R19 ;  /* 0x000000ffff4c7224 */ /* 0x000fe200078e0013 */
[----:B------:R-:W-:Y:S01]  /*7540*/  ISETP.LE.U32.AND P1, PT, R3, UR12, PT ;  /* 0x0000000c03007c0c */ /* 0x000fe2000bf23070 */
[----:B------:R4:W-:Y:S01]  /*7550*/  MUFU.EX2 R21, R105 ;  /* 0x0000006900157308 */ /* 0x0009e20000000800 */
[----:B------:R-:W-:-:S02]  /*7560*/  SHF.R.U32.HI R3, RZ, 0x18, R4 ;  /* 0x00000018ff037819 */ /* 0x000fc40000011604 */
[----:B------:R-:W-:Y:S02]  /*7570*/  LOP3.LUT R11, R4, 0xffff, RZ, 0xc0, !PT ;  /* 0x0000ffff040b7812 */ /* 0x000fe400078ec0ff */
[----:B------:R-:W-:Y:S01]  /*7580*/  SHF.R.U32.HI R19, RZ, 0x10, R4 ;  /* 0x00000010ff137819 */ /* 0x000fe20000011604 */
[----:B-1----:R-:W-:Y:S01]  /*7590*/  FADD.FTZ R4, R13, R15 ;  /* 0x0000000f0d047221 */ /* 0x002fe20000010000 */
[----:B------:R-:W-:Y:S02]  /*75a0*/  @!P6 PRMT R251, R212, 0x5410, RZ ;  /* 0x00005410d4fbe816 */ /* 0x000fe400000000ff */
[----:B------:R-:W-:Y:S02]  /*75b0*/  PRMT R244, R17, 0x7610, R244 ;  /* 0x0000761011f47816 */ /* 0x000fe400000000f4 */
[----:B------:R-:W-:Y:S01]  /*75c0*/  ISETP.LE.U32.AND P6, PT, R3, UR12, PT ;  /* 0x0000000c03007c0c */ /* 0x000fe2000bfc3070 */
[----:B--2---:R-:W-:Y:S01]  /*75d0*/  FADD.FTZ R3, R7, R16 ;  /* 0x0000001007037221 */ /* 0x004fe20000010000 */
[----:B----4-:R-:W-:-:S02]  /*75e0*/  IMAD.MOV.U32 R105, RZ, RZ, R31 ;  /* 0x000000ffff697224 */ /* 0x010fc400078e001f */
[----:B------:R-:W-:Y:S02]  /*75f0*/  IMAD.MOV.U32 R31, RZ, RZ, R20 ;  /* 0x000000ffff1f7224 */ /* 0x000fe400078e0014 */
[----:B------:R1:W-:Y:S01]  /*7600*/  MUFU.EX2 R20, R107 ;  /* 0x0000006b00147308 */ /* 0x0003e20000000800 */
[----:B------:R-:W-:Y:S02]  /*7610*/  IMAD.MOV.U32 R72, RZ, RZ, R18 ;  /* 0x000000ffff487224 */ /* 0x000fe400078e0012 */
[----:B------:R-:W-:Y:S02]  /*7620*/  @!P4 HADD2 R233, -R244.H0_H0, -RZ.H0_H0 ;  /* 0xa00000fff4e9c230 */ /* 0x000fe40000000900 */
[----:B------:R-:W-:Y:S01]  /*7630*/  IMAD.MOV.U32 R99, RZ, RZ, R22 ;  /* 0x000000ffff637224 */ /* 0x000fe200078e0016 */
[----:B------:R-:W-:Y:S01]  /*7640*/  PRMT R243, R17, 0x7632, R243 ;  /* 0x0000763211f37816 */ /* 0x000fe200000000f3 */
[C---:B---3--:R-:W-:Y:S01]  /*7650*/  FADD.FTZ R22, R6.reuse, R3 ;  /* 0x0000000306167221 */ /* 0x048fe20000010000 */
[----:B------:R-:W-:Y:S01]  /*7660*/  F2FP.F16.F32.PACK_AB R24, R6, R7 ;  /* 0x000000070618723e */ /* 0x000fe200000000ff */
[----:B------:R2:W-:Y:S01]  /*7670*/  MUFU.EX2 R18, R150 ;  /* 0x0000009600127308 */ /* 0x0005e20000000800 */
[----:B-1----:R-:W-:-:S02]  /*7680*/  IMAD.MOV.U32 R107, RZ, RZ, R32 ;  /* 0x000000ffff6b7224 */ /* 0x002fc400078e0020 */
[C---:B------:R-:W-:Y:S01]  /*7690*/  FADD.FTZ R32, R9.reuse, R4 ;  /* 0x0000000409207221 */ /* 0x040fe20000010000 */
[----:B------:R-:W-:Y:S01]  /*76a0*/  IMAD.WIDE.U32 R4, R14, -0x2daee0ad, RZ ;  /* 0xd2511f530e047825 */ /* 0x000fe200078e00ff */
[----:B------:R-:W-:Y:S02]  /*76b0*/  F2FP.F16.F32.PACK_AB R13, R9, R13 ;  /* 0x0000000d090d723e */ /* 0x000fe400000000ff */
[----:B------:R-:W-:Y:S01]  /*76c0*/  LOP3.LUT R6, R4, 0xff, RZ, 0xc0, !PT ;  /* 0x000000ff04067812 */ /* 0x000fe200078ec0ff */
[----:B--2---:R-:W-:Y:S02]  /*76d0*/  IMAD.MOV.U32 R150, RZ, RZ, R104 ;  /* 0x000000ffff967224 */ /* 0x004fe400078e0068 */
[----:B------:R-:W-:Y:S01]  /*76e0*/  IMAD.MOV.U32 R104, RZ, RZ, R96 ;  /* 0x000000ffff687224 */ /* 0x000fe200078e0060 */
[----:B------:R-:W-:Y:S01]  /*76f0*/  PRMT R96, R244, 0x5410, R243 ;  /* 0x00005410f4607816 */ /* 0x000fe200000000f3 */
[----:B------:R-:W-:Y:S01]  /*7700*/  IMAD.MOV.U32 R212, RZ, RZ, R102 ;  /* 0x000000ffffd47224 */ /* 0x000fe200078e0066 */
[----:B------:R-:W-:Y:S01]  /*7710*/  @!P4 PRMT R244, R233, 0x5410, RZ ;  /* 0x00005410e9f4c816 */ /* 0x000fe200000000ff */
[----:B------:R-:W-:Y:S01]  /*7720*/  IMAD.MOV.U32 R102, RZ, RZ, R31 ;  /* 0x000000ffff667224 */ /* 0x000fe200078e001f */
[----:B------:R-:W-:-:S02]  /*7730*/  ISETP.LE.U32.AND P4, PT, R6, UR12, PT ;  /* 0x0000000c06007c0c */ /* 0x000fc4000bf83070 */
[----:B------:R-:W-:Y:S02]  /*7740*/  LOP3.LUT R9, R4, 0xffff, RZ, 0xc0, !PT ;  /* 0x0000ffff04097812 */ /* 0x000fe400078ec0ff */
[--C-:B------:R-:W-:Y:S02]  /*7750*/  SHF.R.U32.HI R31, RZ, 0x10, R4.reuse ;  /* 0x00000010ff1f7819 */ /* 0x100fe40000011604 */
[----:B------:R-:W-:Y:S02]  /*7760*/  SHF.R.U32.HI R6, RZ, 0x18, R4 ;  /* 0x00000018ff067819 */ /* 0x000fe40000011604 */
[----:B------:R-:W-:Y:S01]  /*7770*/  SHF.R.U32.HI R4, RZ, 0x8, R11 ;  /* 0x00000008ff047819 */ /* 0x000fe2000001160b */
[----:B------:R-:W-:Y:S01]  /*7780*/  @!P5 HADD2 R234, -R243.H0_H0, -RZ.H0_H0 ;  /* 0xa00000fff3ead230 */ /* 0x000fe20000000900 */
[----:B------:R-:W-:Y:S02]  /*7790*/  PRMT R242, R23, 0x7632, R242 ;  /* 0x0000763217f27816 */ /* 0x000fe400000000f2 */
[----:B------:R-:W-:-:S02]  /*77a0*/  LOP3.LUT R4, R4, 0xffff, RZ, 0xc0, !PT ;  /* 0x0000ffff04047812 */ /* 0x000fc400078ec0ff */
[----:B------:R-:W-:Y:S01]  /*77b0*/  @!P5 PRMT R243, R234, 0x5410, RZ ;  /* 0x00005410eaf3d816 */ /* 0x000fe200000000ff */
[----:B------:R-:W-:Y:S01]  /*77c0*/  @!P3 HADD2 R235, -R242.H0_H0, -RZ.H0_H0 ;  /* 0xa00000fff2ebb230 */ /* 0x000fe20000000900 */
[----:B------:R-:W-:Y:S02]  /*77d0*/  PRMT R241, R23, 0x7610, R241 ;  /* 0x0000761017f17816 */ /* 0x000fe400000000f1 */
[----:B------:R-:W-:Y:S01]  /*77e0*/  ISETP.LE.U32.AND P5, PT, R4, UR12, PT ;  /* 0x0000000c04007c0c */ /* 0x000fe2000bfa3070 */
[----:B------:R-:W1:Y:S01]  /*77f0*/  MUFU.EX2 R12, R43 ;  /* 0x0000002b000c7308 */ /* 0x000e620000000800 */
[----:B------:R-:W-:Y:S01]  /*7800*/  LOP3.LUT R3, R5, UR32, R10, 0x96, !PT ;  /* 0x0000002005037c12 */ /* 0x000fe2000f8e960a */
[----:B------:R-:W-:Y:S01]  /*7810*/  IMAD.MOV.U32 R10, RZ, RZ, R76 ;  /* 0x000000ffff0a7224 */ /* 0x000fe200078e004c */
[----:B------:R-:W-:Y:S02]  /*7820*/  LOP3.LUT R4, R19, 0xff, RZ, 0xc0, !PT ;  /* 0x000000ff13047812 */ /* 0x000fe400078ec0ff */
[----:B------:R-:W-:-:S02]  /*7830*/  PRMT R76, R241, 0x5410, R242 ;  /* 0x00005410f14c7816 */ /* 0x000fc400000000f2 */
[----:B------:R-:W-:Y:S01]  /*7840*/  @!P3 PRMT R242, R235, 0x5410, RZ ;  /* 0x00005410ebf2b816 */ /* 0x000fe200000000ff */
[----:B------:R-:W2:Y:S01]  /*7850*/  MUFU.EX2 R8, R42 ;  /* 0x0000002a00087308 */ /* 0x000ea20000000800 */
[----:B------:R-:W-:Y:S02]  /*7860*/  ISETP.LE.U32.AND P3, PT, R4, UR12, PT ;  /* 0x0000000c04007c0c */ /* 0x000fe4000bf63070 */
[----:B------:R-:W-:Y:S01]  /*7870*/  LOP3.LUT R4, R3, 0xffff, RZ, 0xc0, !PT ;  /* 0x0000ffff03047812 */ /* 0x000fe200078ec0ff */
[----:B------:R-:W-:-:S03]  /*7880*/  @!P2 HADD2 R236, -R241.H0_H0, -RZ.H0_H0 ;  /* 0xa00000fff1eca230 */ /* 0x000fc60000000900 */
[----:B------:R-:W-:-:S04]  /*7890*/  SHF.R.U32.HI R4, RZ, 0x8, R4 ;  /* 0x00000008ff047819 */ /* 0x000fc80000011604 */
[----:B------:R-:W-:Y:S02]  /*78a0*/  LOP3.LUT R4, R4, 0xffff, RZ, 0xc0, !PT ;  /* 0x0000ffff04047812 */ /* 0x000fe400078ec0ff */
[----:B------:R-:W-:Y:S02]  /*78b0*/  @!P2 PRMT R241, R236, 0x5410, RZ ;  /* 0x00005410ecf1a816 */ /* 0x000fe400000000ff */
[----:B------:R-:W-:Y:S01]  /*78c0*/  ISETP.LE.U32.AND P2, PT, R4, UR12, PT ;  /* 0x0000000c04007c0c */ /* 0x000fe2000bf43070 */
[----:B-1----:R-:W-:Y:S01]  /*78d0*/  FADD.FTZ R4, R12, R22 ;  /* 0x000000160c047221 */ /* 0x002fe20000010000 */
[C---:B------:R-:W-:Y:S01]  /*78e0*/  PRMT R240, R25.reuse, 0x7610, R240 ;  /* 0x0000761019f07816 */ /* 0x040fe200000000f0 */
[----:B------:R1:W-:Y:S01]  /*78f0*/  MUFU.EX2 R17, R148 ;  /* 0x0000009400117308 */ /* 0x0003e20000000800 */
[----:B------:R-:W-:Y:S01]  /*7900*/  PRMT R239, R25, 0x7632, R239 ;  /* 0x0000763219ef7816 */ /* 0x000fe200000000ef */
[----:B--2---:R-:W-:Y:S01]  /*7910*/  FADD.FTZ R7, R8, R4 ;  /* 0x0000000408077221 */ /* 0x004fe20000010000 */
[----:B------:R-:W-:Y:S01]  /*7920*/  LOP3.LUT R4, R3, 0xff, RZ, 0xc0, !PT ;  /* 0x000000ff03047812 */ /* 0x000fe200078ec0ff */
[----:B------:R-:W-:-:S02]  /*7930*/  @!P1 HADD2 R237, -R240.H0_H0, -RZ.H0_H0 ;  /* 0xa00000fff0ed9230 */ /* 0x000fc40000000900 */
[----:B------:R-:W-:Y:S02]  /*7940*/  IMAD.MOV.U32 R213, RZ, RZ, R158 ;  /* 0x000000ffffd57224 */ /* 0x000fe400078e009e */
[----:B------:R-:W-:Y:S02]  /*7950*/  IMAD.MOV.U32 R158, RZ, RZ, R27 ;  /* 0x000000ffff9e7224 */ /* 0x000fe400078e001b */
[----:B------:R2:W3:Y:S01]  /*7960*/  LDL.LU.S16 R27, [R1+0x1c] ;  /* 0x00001c00011b7983 */ /* 0x0004e20000300600 */
[----:B-1----:R-:W-:Y:S02]  /*7970*/  IMAD.MOV.U32 R148, RZ, RZ, R100 ;  /* 0x000000ffff947224 */ /* 0x002fe400078e0064 */
[----:B------:R-:W-:Y:S01]  /*7980*/  IMAD.MOV.U32 R100, RZ, RZ, R77 ;  /* 0x000000ffff647224 */ /* 0x000fe200078e004d */
[----:B------:R-:W-:Y:S02]  /*7990*/  PRMT R77, R240, 0x5410, R239 ;  /* 0x00005410f04d7816 */ /* 0x000fe400000000ef */
[----:B------:R-:W-:-:S02]  /*79a0*/  @!P1 PRMT R240, R237, 0x5410, RZ ;  /* 0x00005410edf09816 */ /* 0x000fc400000000ff */
[----:B------:R-:W-:Y:S02]  /*79b0*/  ISETP.LE.U32.AND P1, PT, R4, UR12, PT ;  /* 0x0000000c04007c0c */ /* 0x000fe4000bf23070 */
[----:B------:R2:W4:Y:S01]  /*79c0*/  LDL.LU.S16 R4, [R1+0x28] ;  /* 0x0000280001047983 */ /* 0x0005220000300600 */
[C---:B------:R-:W-:Y:S01]  /*79d0*/  PRMT R238, R24.reuse, 0x7632, R238 ;  /* 0x0000763218ee7816 */ /* 0x040fe200000000ee */
[----:B------:R1:W-:Y:S01]  /*79e0*/  MUFU.EX2 R14, R142 ;  /* 0x0000008e000e7308 */ /* 0x0003e20000000800 */
[----:B------:R-:W-:-:S07]  /*79f0*/  PRMT R237, R24, 0x7610, R237 ;  /* 0x0000761018ed7816 */ /* 0x000fce00000000ed */
[----:B------:R2:W-:Y:S01]  /*7a00*/  MUFU.EX2 R24, R106 ;  /* 0x0000006a00187308 */ /* 0x0005e20000000800 */
[----:B-1----:R-:W-:Y:S02]  /*7a10*/  IMAD.MOV.U32 R142, RZ, RZ, R148 ;  /* 0x000000ffff8e7224 */ /* 0x002fe400078e0094 */
[----:B------:R-:W-:Y:S02]  /*7a20*/  IMAD.MOV.U32 R148, RZ, RZ, R150 ;  /* 0x000000ffff947224 */ /* 0x000fe400078e0096 */
[----:B------:R-:W-:Y:S02]  /*7a30*/  IMAD.MOV.U32 R150, RZ, RZ, R97 ;  /* 0x000000ffff967224 */ /* 0x000fe400078e0061 */
[----:B------:R-:W-:Y:S02]  /*7a40*/  IMAD.MOV.U32 R97, RZ, RZ, R67 ;  /* 0x000000ffff617224 */ /* 0x000fe400078e0043 */
[----:B------:R-:W-:Y:S01]  /*7a50*/  IMAD.MOV.U32 R67, RZ, RZ, R165 ;  /* 0x000000ffff437224 */ /* 0x000fe200078e00a5 */
[----:B------:R-:W-:Y:S01]  /*7a60*/  PRMT R165, R237, 0x5410, R238 ;  /* 0x00005410eda57816 */ /* 0x000fe200000000ee */
[----:B--2---:R1:W2:Y:S01]  /*7a70*/  LDL.LU.S16 R106, [R1+0x4c] ;  /* 0x00004c00016a7983 */ /* 0x0042a20000300600 */
[----:B----4-:R-:W-:-:S05]  /*7a80*/  @!P6 HADD2 R4, -R238.H0_H0, -RZ.H0_H0 ;  /* 0xa00000ffee04e230 */ /* 0x010fca0000000900 */
[----:B------:R-:W-:-:S04]  /*7a90*/  PRMT R22, R4, 0x7610, R22 ;  /* 0x0000761004167816 */ /* 0x000fc80000000016 */
[----:B------:R-:W-:Y:S02]  /*7aa0*/  @!P6 PRMT R238, R22, 0x5410, RZ ;  /* 0x0000541016eee816 */ /* 0x000fe400000000ff */
[----:B------:R1:W4:Y:S01]  /*7ab0*/  LDL.LU.S16 R22, [R1+0x48] ;  /* 0x0000480001167983 */ /* 0x0003220000300600 */
[----:B---3--:R-:W-:Y:S01]  /*7ac0*/  @!P5 HADD2 R27, -R239.H0_H0, -RZ.H0_H0 ;  /* 0xa00000ffef1bd230 */ /* 0x008fe20000000900 */
[C---:B------:R-:W-:Y:S01]  /*7ad0*/  PRMT R236, R13.reuse, 0x7610, R236 ;  /* 0x000076100dec7816 */ /* 0x040fe200000000ec */
[----:B------:R3:W-:Y:S01]  /*7ae0*/  MUFU.EX2 R25, R112 ;  /* 0x0000007000197308 */ /* 0x0007e20000000800 */
[----:B------:R-:W-:Y:S02]  /*7af0*/  SHF.R.U32.HI R4, RZ, 0x18, R3 ;  /* 0x00000018ff047819 */ /* 0x000fe40000011603 */
[----:B------:R-:W-:-:S05]  /*7b00*/  PRMT R235, R13, 0x7632, R235 ;  /* 0x000076320deb7816 */ /* 0x000fca00000000eb */
[----:B------:R2:W-:Y:S01]  /*7b10*/  MUFU.EX2 R16, R140 ;  /* 0x0000008c00107308 */ /* 0x0005e20000000800 */
[----:B---3--:R-:W-:-:S04]  /*7b20*/  PRMT R112, R27, 0x7610, R112 ;  /* 0x000076101b707816 */ /* 0x008fc80000000070 */
[----:B------:R-:W-:Y:S02]  /*7b30*/  @!P5 PRMT R239, R112, 0x5410, RZ ;  /* 0x0000541070efd816 */ /* 0x000fe400000000ff */
[----:B------:R-:W-:Y:S01]  /*7b40*/  ISETP.LE.U32.AND P5, PT, R4, UR12, PT ;  /* 0x0000000c04007c0c */ /* 0x000fe2000bfa3070 */
[----:B--2---:R-:W-:Y:S02]  /*7b50*/  IMAD.MOV.U32 R140, RZ, RZ, R142 ;  /* 0x000000ffff8c7224 */ /* 0x004fe400078e008e */
[----:B------:R-:W-:Y:S01]  /*7b60*/  IMAD.MOV.U32 R142, RZ, RZ, R166 ;  /* 0x000000ffff8e7224 */ /* 0x000fe200078e00a6 */
[----:B------:R-:W-:Y:S01]  /*7b70*/  PRMT R166, R236, 0x5410, R235 ;  /* 0x00005410eca67816 */ /* 0x000fe200000000eb */
[----:B----4-:R-:W-:-:S05]  /*7b80*/  @!P1 HADD2 R22, -R236.H0_H0, -RZ.H0_H0 ;  /* 0xa00000ffec169230 */ /* 0x010fca0000000900 */
[----:B------:R-:W-:-:S04]  /*7b90*/  PRMT R4, R22, 0x7610, R4 ;  /* 0x0000761016047816 */ /* 0x000fc80000000004 */
[----:B------:R-:W-:Y:S02]  /*7ba0*/  @!P1 PRMT R236, R4, 0x5410, RZ ;  /* 0x0000541004ec9816 */ /* 0x000fe400000000ff */
[----:B------:R1:W2:Y:S01]  /*7bb0*/  LDL.LU.S16 R4, [R1+0x50] ;  /* 0x0000500001047983 */ /* 0x0002a20000300600 */
[----:B------:R-:W-:-:S04]  /*7bc0*/  SHF.R.U32.HI R3, RZ, 0x10, R3 ;  /* 0x00000010ff037819 */ /* 0x000fc80000011603 */
[----:B------:R-:W-:-:S04]  /*7bd0*/  LOP3.LUT R3, R3, 0xff, RZ, 0xc0, !PT ;  /* 0x000000ff03037812 */ /* 0x000fc800078ec0ff */
[----:B------:R-:W-:Y:S02]  /*7be0*/  ISETP.LE.U32.AND P6, PT, R3, UR12, PT ;  /* 0x0000000c03007c0c */ /* 0x000fe4000bfc3070 */
[----:B------:R-:W-:Y:S01]  /*7bf0*/  ISETP.LE.U32.AND P1, PT, R6, UR12, PT ;  /* 0x0000000c06007c0c */ /* 0x000fe2000bf23070 */
[----:B--2---:R-:W-:-:S05]  /*7c00*/  @!P2 HADD2 R4, -R235.H0_H0, -RZ.H0_H0 ;  /* 0xa00000ffeb04a230 */ /* 0x004fca0000000900 */
[----:B------:R-:W-:-:S04]  /*7c10*/  PRMT R3, R4, 0x7610, R3 ;  /* 0x0000761004037816 */ /* 0x000fc80000000003 */
[----:B------:R-:W-:Y:S02]  /*7c20*/  @!P2 PRMT R235, R3, 0x5410, RZ ;  /* 0x0000541003eba816 */ /* 0x000fe400000000ff */
[----:B------:R1:W2:Y:S04]  /*7c30*/  LDL.LU.S16 R3, [R1+0x6c] ;  /* 0x00006c0001037983 */ /* 0x0002a80000300600 */
[----:B------:R1:W3:Y:S01]  /*7c40*/  LDL.LU.S16 R6, [R1+0x60] ;  /* 0x0000600001067983 */ /* 0x0002e20000300600 */
[----:B------:R-:W-:Y:S01]  /*7c50*/  F2FP.F16.F32.PACK_AB R5, R8, R12 ;  /* 0x0000000c0805723e */ /* 0x000fe200000000ff */
[----:B------:R-:W-:-:S03]  /*7c60*/  IMAD.MOV.U32 R70, RZ, RZ, R30 ;  /* 0x000000ffff467224 */ /* 0x000fc600078e001e */
[C---:B------:R-:W-:Y:S01]  /*7c70*/  PRMT R234, R5.reuse, 0x7610, R234 ;  /* 0x0000761005ea7816 */ /* 0x040fe200000000ea */
[----:B------:R-:W4:Y:S01]  /*7c80*/  MUFU.EX2 R30, R231 ;  /* 0x000000e7001e7308 */ /* 0x000f220000000800 */
[----:B------:R-:W-:Y:S02]  /*7c90*/  IMAD.MOV.U32 R86, RZ, RZ, R29 ;  /* 0x000000ffff567224 */ /* 0x000fe400078e001d */
[----:B------:R-:W-:Y:S01]  /*7ca0*/  @!P3 HADD2 R106, -R237.H0_H0, -RZ.H0_H0 ;  /* 0xa00000ffed6ab230 */ /* 0x000fe20000000900 */
[----:B------:R-:W-:-:S04]  /*7cb0*/  PRMT R233, R5, 0x7632, R233 ;  /* 0x0000763205e97816 */ /* 0x000fc800000000e9 */
[----:B------:R-:W1:Y:S01]  /*7cc0*/  MUFU.EX2 R29, R232 ;  /* 0x000000e8001d7308 */ /* 0x000e620000000800 */
[----:B------:R-:W-:-:S07]  /*7cd0*/  IMAD.MOV.U32 R230, RZ, RZ, R28 ;  /* 0x000000ffffe67224 */ /* 0x000fce00078e001c */
[----:B------:R-:W-:Y:S08]  /*7ce0*/  MUFU.EX2 R22, R98 ;  /* 0x0000006200167308 */ /* 0x000ff00000000800 */
[----:B------:R4:W1:Y:S08]  /*7cf0*/  MUFU.EX2 R11, R141 ;  /* 0x0000008d000b7308 */ /* 0x0008700000000800 */
[----:B------:R1:W-:Y:S01]  /*7d00*/  MUFU.EX2 R28, R114 ;  /* 0x00000072001c7308 */ /* 0x0003e20000000800 */
[----:B----4-:R-:W-:-:S07]  /*7d10*/  IMAD.MOV.U32 R141, RZ, RZ, R26 ;  /* 0x000000ffff8d7224 */ /* 0x010fce00078e001a */
[----:B------:R4:W-:Y:S01]  /*7d20*/  MUFU.EX2 R26, R103 ;  /* 0x00000067001a7308 */ /* 0x0009e20000000800 */
[----:B-1----:R-:W-:Y:S02]  /*7d30*/  IMAD.MOV.U32 R114, RZ, RZ, R230 ;  /* 0x000000ffff727224 */ /* 0x002fe400078e00e6 */
[----:B------:R-:W-:Y:S01]  /*7d40*/  IMAD.MOV.U32 R230, RZ, RZ, R97 ;  /* 0x000000ffffe67224 */ /* 0x000fe200078e0061 */
[----:B------:R-:W-:Y:S02]  /*7d50*/  PRMT R97, R234, 0x5410, R233 ;  /* 0x00005410ea617816 */ /* 0x000fe400000000e9 */
[----:B----4-:R-:W-:-:S04]  /*7d60*/  PRMT R103, R106, 0x7610, R103 ;  /* 0x000076106a677816 */ /* 0x010fc80000000067 */
[----:B------:R-:W-:Y:S01]  /*7d70*/  @!P3 PRMT R237, R103, 0x5410, RZ ;  /* 0x0000541067edb816 */ /* 0x000fe200000000ff */
[----:B--2---:R-:W-:-:S05]  /*7d80*/  @!P6 HADD2 R3, -R234.H0_H0, -RZ.H0_H0 ;  /* 0xa00000ffea03e230 */ /* 0x004fca0000000900 */
[----:B------:R-:W-:Y:S02]  /*7d90*/  PRMT R98, R3, 0x7610, R98 ;  /* 0x0000761003627816 */ /* 0x000fe40000000062 */
[----:B------:R-:W-:Y:S01]  /*7da0*/  SHF.R.U32.HI R3, RZ, 0x8, R9 ;  /* 0x00000008ff037819 */ /* 0x000fe20000011609 */
[----:B---3--:R-:W-:-:S03]  /*7db0*/  @!P5 HADD2 R6, -R233.H0_H0, -RZ.H0_H0 ;  /* 0xa00000ffe906d230 */ /* 0x008fc60000000900 */
[----:B------:R-:W-:Y:S02]  /*7dc0*/  LOP3.LUT R3, R3, 0xffff, RZ, 0xc0, !PT ;  /* 0x0000ffff03037812 */ /* 0x000fe400078ec0ff */
[----:B------:R-:W-:Y:S02]  /*7dd0*/  PRMT R5, R6, 0x7610, R5 ;  /* 0x0000761006057816 */ /* 0x000fe40000000005 */
[----:B------:R-:W-:Y:S01]  /*7de0*/  ISETP.LE.U32.AND P3, PT, R3, UR12, PT ;  /* 0x0000000c03007c0c */ /* 0x000fe2000bf63070 */
[----:B------:R-:W-:Y:S01]  /*7df0*/  FADD.FTZ R3, R30, R32 ;  /* 0x000000201e037221 */ /* 0x000fe20000010000 */
[----:B------:R-:W-:Y:S01]  /*7e00*/  @!P6 PRMT R234, R98, 0x5410, RZ ;  /* 0x0000541062eae816 */ /* 0x000fe200000000ff */
[----:B------:R1:W-:Y:S01]  /*7e10*/  MUFU.EX2 R6, R155 ;  /* 0x0000009b00067308 */ /* 0x0003e20000000800 */
[----:B------:R-:W-:Y:S01]  /*7e20*/  @!P5 PRMT R233, R5, 0x5410, RZ ;  /* 0x0000541005e9d816 */ /* 0x000fe200000000ff */
[----:B------:R-:W-:-:S06]  /*7e30*/  FADD.FTZ R98, R29, R3 ;  /* 0x000000031d627221 */ /* 0x000fcc0000010000 */
[----:B------:R2:W-:Y:S01]  /*7e40*/  MUFU.EX2 R5, R154 ;  /* 0x0000009a00057308 */ /* 0x0005e20000000800 */
[----:B-1----:R-:W-:Y:S02]  /*7e50*/  IMAD.MOV.U32 R155, RZ, RZ, R197 ;  /* 0x000000ffff9b7224 */ /* 0x002fe400078e00c5 */
[----:B--2---:R-:W-:Y:S02]  /*7e60*/  IMAD.MOV.U32 R154, RZ, RZ, R196 ;  /* 0x000000ffff9a7224 */ /* 0x004fe400078e00c4 */
[----:B------:R-:W2:Y:S04]  /*7e70*/  LDL.LU.64 R196, [R1+0x358] ;  /* 0x0003580001c47983 */ /* 0x000ea80000300a00 */
[----:B------:R1:W-:Y:S04]  /*7e80*/  STL [R1+0x1c], R98 ;  /* 0x00001c6201007387 */ /* 0x0003e80000100800 */
[----:B------:R3:W4:Y:S04]  /*7e90*/  LDL.LU.S16 R103, [R1+0x88] ;  /* 0x0000880001677983 */ /* 0x0007280000300600 */
[----:B-1----:R3:W3:Y:S01]  /*7ea0*/  LDL.LU.S16 R98, [R1+0x84] ;  /* 0x0000840001627983 */ /* 0x0026e20000300600 */
[----:B------:R-:W-:-:S04]  /*7eb0*/  LOP3.LUT R4, R31, 0xff, RZ, 0xc0, !PT ;  /* 0x000000ff1f047812 */ /* 0x000fc800078ec0ff */
[----:B------:R-:W-:Y:S02]  /*7ec0*/  ISETP.LE.U32.AND P2, PT, R4, UR12, PT ;  /* 0x0000000c04007c0c */ /* 0x000fe4000bf43070 */
[----:B------:R-:W-:-:S04]  /*7ed0*/  F2FP.F16.F32.PACK_AB R4, R29, R30 ;  /* 0x0000001e1d04723e */ /* 0x000fc800000000ff */
[----:B------:R-:W-:Y:S02]  /*7ee0*/  PRMT R231, R4, 0x7632, R231 ;  /* 0x0000763204e77816 */ /* 0x000fe400000000e7 */
[----:B------:R-:W-:-:S04]  /*7ef0*/  F2FP.F16.F32.PACK_AB R3, R20, R21 ;  /* 0x000000151403723e */ /* 0x000fc800000000ff */
[C---:B------:R-:W-:Y:S02]  /*7f00*/  PRMT R229, R3.reuse, 0x7610, R229 ;  /* 0x0000761003e57816 */ /* 0x040fe400000000e5 */
[----:B------:R-:W-:Y:S01]  /*7f10*/  PRMT R228, R3, 0x7632, R228 ;  /* 0x0000763203e47816 */ /* 0x000fe200000000e4 */
[----:B---3--:R-:W-:-:S05]  /*7f20*/  @!P3 HADD2 R98, -R231.H0_H0, -RZ.H0_H0 ;  /* 0xa00000ffe762b230 */ /* 0x008fca0000000900 */
[----:B------:R-:W-:Y:S02]  /*7f30*/  PRMT R8, R98, 0x7610, R8 ;  /* 0x0000761062087816 */ /* 0x000fe40000000008 */
[----:B------:R1:W3:Y:S04]  /*7f40*/  LDL.LU.S16 R98, [R1+0x80] ;  /* 0x0000800001627983 */ /* 0x0002e80000300600 */
[----:B------:R1:W2:Y:S01]  /*7f50*/  LDL.LU.S16 R3, [R1+0x7c] ;  /* 0x00007c0001037983 */ /* 0x0002a20000300600 */
[----:B------:R-:W-:-:S04]  /*7f60*/  FADD.FTZ R7, R21, R7 ;  /* 0x0000000715077221 */ /* 0x000fc80000010000 */
[----:B------:R-:W-:Y:S01]  /*7f70*/  FADD.FTZ R7, R20, R7 ;  /* 0x0000000714077221 */ /* 0x000fe20000010000 */
[----:B------:R-:W4:Y:S01]  /*7f80*/  MUFU.EX2 R15, R138 ;  /* 0x0000008a000f7308 */ /* 0x000f220000000800 */
[----:B------:R-:W-:-:S03]  /*7f90*/  IMAD.MOV.U32 R112, RZ, RZ, R10 ;  /* 0x000000ffff707224 */ /* 0x000fc600078e000a */
[----:B------:R1:W-:Y:S04]  /*7fa0*/  STL [R1+0x28], R7 ;  /* 0x0000280701007387 */ /* 0x0003e80000100800 */
[----:B------:R-:W-:Y:S08]  /*7fb0*/  MUFU.EX2 R13, R164 ;  /* 0x000000a4000d7308 */ /* 0x000ff00000000800 */
[----:B------:R-:W4:Y:S01]  /*7fc0*/  MUFU.EX2 R10, R156 ;  /* 0x0000009c000a7308 */ /* 0x000f220000000800 */
[----:B------:R-:W-:Y:S01]  /*7fd0*/  PRMT R232, R4, 0x7610, R232 ;  /* 0x0000761004e87816 */ /* 0x000fe200000000e8 */
[----:B-1----:R-:W-:-:S04]  /*7fe0*/  FADD.FTZ R7, R18, R17 ;  /* 0x0000001112077221 */ /* 0x002fc80000010000 */
[----:B------:R-:W-:-:S04]  /*7ff0*/  FADD.FTZ R7, R14, R7 ;  /* 0x000000070e077221 */ /* 0x000fc80000010000 */
[C---:B------:R-:W-:Y:S01]  /*8000*/  FADD.FTZ R7, R11.reuse, R7 ;  /* 0x000000070b077221 */ /* 0x040fe20000010000 */
[----:B------:R-:W1:Y:S03]  /*8010*/  MUFU.EX2 R4, R153 ;  /* 0x0000009900047308 */ /* 0x000e660000000800 */
[----:B------:R-:W-:Y:S01]  /*8020*/  FADD.FTZ R7, R16, R7 ;  /* 0x0000000710077221 */ /* 0x000fe20000010000 */
[----:B------:R-:W-:-:S03]  /*8030*/  F2FP.F16.F32.PACK_AB R30, R11, R14 ;  /* 0x0000000e0b1e723e */ /* 0x000fc600000000ff */
[----:B----4-:R-:W-:Y:S01]  /*8040*/  FADD.FTZ R14, R15, R7 ;  /* 0x000000070f0e7221 */ /* 0x010fe20000010000 */
[----:B------:R-:W-:Y:S01]  /*8050*/  FADD.FTZ R7, R13, R10 ;  /* 0x0000000a0d077221 */ /* 0x000fe20000010000 */
[----:B------:R-:W-:Y:S03]  /*8060*/  MUFU.EX2 R23, R124 ;  /* 0x0000007c00177308 */ /* 0x000fe60000000800 */
[----:B------:R-:W-:-:S05]  /*8070*/  FADD.FTZ R7, R6, R7 ;  /* 0x0000000706077221 */ /* 0x000fca0000010000 */
[----:B------:R-:W4:Y:S01]  /*8080*/  MUFU.EX2 R19, R118 ;  /* 0x0000007600137308 */ /* 0x000f220000000800 */
[----:B------:R-:W-:-:S07]  /*8090*/  FADD.FTZ R7, R5, R7 ;  /* 0x0000000705077221 */ /* 0x000fce0000010000 */
[----:B------:R-:W-:Y:S01]  /*80a0*/  MUFU.EX2 R27, R109 ;  /* 0x0000006d001b7308 */ /* 0x000fe20000000800 */
[----:B-1----:R-:W-:Y:S01]  /*80b0*/  FADD.FTZ R7, R4, R7 ;  /* 0x0000000704077221 */ /* 0x002fe20000010000 */
[----:B------:R-:W-:Y:S02]  /*80c0*/  F2FP.F16.F32.PACK_AB R29, R5, R6 ;  /* 0x00000006051d723e */ /* 0x000fe400000000ff */
[----:B------:R-:W-:-:S04]  /*80d0*/  F2FP.F16.F32.PACK_AB R18, R17, R18 ;  /* 0x000000121112723e */ /* 0x000fc800000000ff */
[----:B------:R-:W-:Y:S01]  /*80e0*/  MUFU.EX2 R11, R146 ;  /* 0x00000092000b7308 */ /* 0x000fe20000000800 */
[----:B------:R-:W-:-:S07]  /*80f0*/  F2FP.F16.F32.PACK_AB R17, R10, R13 ;  /* 0x0000000d0a11723e */ /* 0x000fce00000000ff */
[----:B------:R-:W-:Y:S01]  /*8100*/  MUFU.EX2 R10, R145 ;  /* 0x00000091000a7308 */ /* 0x000fe20000000800 */
[----:B----4-:R-:W-:-:S07]  /*8110*/  F2FP.F16.F32.PACK_AB R31, R19, R23 ;  /* 0x00000017131f723e */ /* 0x010fce00000000ff */
[----:B------:R-:W1:Y:S01]  /*8120*/  MUFU.EX2 R5, R144 ;  /* 0x0000009000057308 */ /* 0x000e620000000800 */
[----:B------:R-:W-:Y:S02]  /*8130*/  @!P4 HADD2 R103, -R232.H0_H0, -RZ.H0_H0 ;  /* 0xa00000ffe867c230 */ /* 0x000fe40000000900 */
[----:B------:R-:W-:Y:S02]  /*8140*/  IMAD.MOV.U32 R164, RZ, RZ, R140 ;  /* 0x000000ffffa47224 */ /* 0x000fe400078e008c */
[----:B------:R-:W-:Y:S01]  /*8150*/  IMAD.MOV.U32 R140, RZ, RZ, R212 ;  /* 0x000000ffff8c7224 */ /* 0x000fe200078e00d4 */
[----:B------:R-:W-:Y:S01]  /*8160*/  PRMT R21, R103, 0x7610, R21 ;  /* 0x0000761067157816 */ /* 0x000fe20000000015 */
[----:B------:R-:W-:Y:S02]  /*8170*/  IMAD.MOV.U32 R103, RZ, RZ, R112 ;  /* 0x000000ffff677224 */ /* 0x000fe400078e0070 */
[----:B------:R-:W-:Y:S02]  /*8180*/  IMAD.MOV.U32 R112, RZ, RZ, R104 ;  /* 0x000000ffff707224 */ /* 0x000fe400078e0068 */
[----:B------:R-:W-:-:S02]  /*8190*/  IMAD.MOV.U32 R104, RZ, RZ, R71 ;  /* 0x000000ffff687224 */ /* 0x000fc400078e0047 */
[----:B------:R-:W-:Y:S01]  /*81a0*/  IMAD.MOV.U32 R212, RZ, RZ, R70 ;  /* 0x000000ffffd47224 */ /* 0x000fe200078e0046 */
[----:B-1----:R-:W-:Y:S02]  /*81b0*/  F2FP.F16.F32.PACK_AB R45, R5, R10 ;  /* 0x0000000a052d723e */ /* 0x002fe400000000ff */
[----:B------:R-:W-:Y:S01]  /*81c0*/  F2FP.F16.F32.PACK_AB R33, R15, R16 ;  /* 0x000000100f21723e */ /* 0x000fe200000000ff */
[----:B------:R-:W-:Y:S01]  /*81d0*/  IMAD.MOV.U32 R106, RZ, RZ, R141 ;  /* 0x000000ffff6a7224 */ /* 0x000fe200078e008d */
[----:B------:R1:W4:Y:S01]  /*81e0*/  LDL.LU.S16 R144, [R1+0xa8] ;  /* 0x0000a80001907983 */ /* 0x0003220000300600 */
[----:B------:R-:W-:Y:S02]  /*81f0*/  IMAD.MOV.U32 R141, RZ, RZ, R148 ;  /* 0x000000ffff8d7224 */ /* 0x000fe400078e0094 */
[----:B------:R-:W-:Y:S02]  /*8200*/  IMAD.MOV.U32 R156, RZ, RZ, R142 ;  /* 0x000000ffff9c7224 */ /* 0x000fe400078e008e */
[----:B------:R-:W-:-:S02]  /*8210*/  IMAD.MOV.U32 R148, RZ, RZ, R86 ;  /* 0x000000ffff947224 */ /* 0x000fc400078e0056 */
[----:B------:R-:W-:Y:S02]  /*8220*/  IMAD.MOV.U32 R86, RZ, RZ, R53 ;  /* 0x000000ffff567224 */ /* 0x000fe400078e0035 */
[----:B------:R-:W-:Y:S02]  /*8230*/  IMAD.MOV.U32 R142, RZ, RZ, R52 ;  /* 0x000000ffff8e7224 */ /* 0x000fe400078e0034 */
[----:B---3--:R-:W-:Y:S02]  /*8240*/  @!P2 HADD2 R98, -R229.H0_H0, -RZ.H0_H0 ;  /* 0xa00000ffe562a230 */ /* 0x008fe40000000900 */
[----:B--2---:R-:W-:-:S03]  /*8250*/  @!P1 HADD2 R3, -R228.H0_H0, -RZ.H0_H0 ;  /* 0xa00000ffe4039230 */ /* 0x004fc60000000900 */
[----:B------:R-:W-:Y:S02]  /*8260*/  PRMT R12, R98, 0x7610, R12 ;  /* 0x00007610620c7816 */ /* 0x000fe4000000000c */
[----:B------:R-:W-:Y:S02]  /*8270*/  PRMT R98, R232, 0x5410, R231 ;  /* 0x00005410e8627816 */ /* 0x000fe400000000e7 */
[----:B------:R-:W-:Y:S02]  /*8280*/  PRMT R9, R3, 0x7610, R9 ;  /* 0x0000761003097816 */ /* 0x000fe40000000009 */
[----:B------:R-:W-:Y:S01]  /*8290*/  @!P3 PRMT R231, R8, 0x5410, RZ ;  /* 0x0000541008e7b816 */ /* 0x000fe200000000ff */
[----:B------:R-:W2:Y:S01]  /*82a0*/  MUFU.EX2 R3, R152 ;  /* 0x0000009800037308 */ /* 0x000ea20000000800 */
[----:B------:R-:W-:Y:S02]  /*82b0*/  IMAD.MOV.U32 R8, RZ, RZ, R230 ;  /* 0x000000ffff087224 */ /* 0x000fe400078e00e6 */
[----:B------:R-:W-:Y:S01]  /*82c0*/  IMAD.MOV.U32 R230, RZ, RZ, R99 ;  /* 0x000000ffffe67224 */ /* 0x000fe200078e0063 */
[----:B------:R-:W-:-:S02]  /*82d0*/  PRMT R99, R229, 0x5410, R228 ;  /* 0x00005410e5637816 */ /* 0x000fc400000000e4 */
[----:B------:R-:W-:Y:S02]  /*82e0*/  @!P1 PRMT R228, R9, 0x5410, RZ ;  /* 0x0000541009e49816 */ /* 0x000fe400000000ff */
[----:B------:R-:W3:Y:S01]  /*82f0*/  MUFU.EX2 R9, R151 ;  /* 0x0000009700097308 */ /* 0x000ee20000000800 */
[----:B------:R-:W-:Y:S01]  /*8300*/  IMAD.MOV.U32 R109, RZ, RZ, R8 ;  /* 0x000000ffff6d7224 */ /* 0x000fe200078e0008 */
[----:B------:R-:W-:-:S06]  /*8310*/  @!P2 PRMT R229, R12, 0x5410, RZ ;  /* 0x000054100ce5a816 */ /* 0x000fcc00000000ff */
[----:B------:R-:W1:Y:S01]  /*8320*/  MUFU.EX2 R8, R149 ;  /* 0x0000009500087308 */ /* 0x000e620000000800 */
[C---:B--2---:R-:W-:Y:S01]  /*8330*/  FADD.FTZ R6, R3.reuse, R7 ;  /* 0x0000000703067221 */ /* 0x044fe20000010000 */
[----:B------:R-:W-:-:S06]  /*8340*/  F2FP.F16.F32.PACK_AB R32, R3, R4 ;  /* 0x000000040320723e */ /* 0x000fcc00000000ff */
[----:B------:R-:W2:Y:S01]  /*8350*/  MUFU.EX2 R12, R147 ;  /* 0x00000093000c7308 */ /* 0x000ea20000000800 */
[----:B------:R-:W-:Y:S01]  /*8360*/  FADD.FTZ R4, R23, R14 ;  /* 0x0000000e17047221 */ /* 0x000fe20000010000 */
[----:B---3--:R-:W-:-:S03]  /*8370*/  FADD.FTZ R3, R9, R6 ;  /* 0x0000000609037221 */ /* 0x008fc60000010000 */
[----:B------:R-:W-:Y:S01]  /*8380*/  FADD.FTZ R4, R19, R4 ;  /* 0x0000000413047221 */ /* 0x000fe20000010000 */
[----:B-1----:R-:W-:-:S03]  /*8390*/  FADD.FTZ R3, R8, R3 ;  /* 0x0000000308037221 */ /* 0x002fc60000010000 */
[----:B------:R-:W-:Y:S02]  /*83a0*/  FADD.FTZ R6, R28, R4 ;  /* 0x000000041c067221 */ /* 0x000fe40000010000 */
[----:B------:R1:W3:Y:S02]  /*83b0*/  MUFU.EX2 R4, R143 ;  /* 0x0000008f00047308 */ /* 0x0002e40000000800 */
[----:B------:R-:W-:Y:S01]  /*83c0*/  FADD.FTZ R6, R25, R6 ;  /* 0x0000000619067221 */ /* 0x000fe20000010000 */
[----:B--2---:R-:W-:Y:S01]  /*83d0*/  FADD.FTZ R3, R12, R3 ;  /* 0x000000030c037221 */ /* 0x004fe20000010000 */
[----:B------:R-:W-:Y:S02]  /*83e0*/  F2FP.F16.F32.PACK_AB R19, R8, R9 ;  /* 0x000000090813723e */ /* 0x000fe400000000ff */
[----:B------:R-:W-:Y:S01]  /*83f0*/  FADD.FTZ R6, R27, R6 ;  /* 0x000000061b067221 */ /* 0x000fe20000010000 */
[----:B------:R-:W-:Y:S02]  /*8400*/  FADD.FTZ R8, R11, R3 ;  /* 0x000000030b087221 */ /* 0x000fe40000010000 */
[----:B------:R-:W2:Y:S01]  /*8410*/  MUFU.EX2 R3, R131 ;  /* 0x0000008300037308 */ /* 0x000ea20000000800 */
[----:B------:R-:W-:Y:S01]  /*8420*/  FADD.FTZ R7, R24, R6 ;  /* 0x0000000618077221 */ /* 0x000fe20000010000 */
[----:B------:R-:W-:Y:S01]  /*8430*/  FADD.FTZ R6, R10, R8 ;  /* 0x000000080a067221 */ /* 0x000fe20000010000 */
[----:B------:R-:W-:-:S03]  /*8440*/  VIADD R230, R230, 0x4 ;  /* 0x00000004e6e67836 */ /* 0x000fc60000000000 */
[----:B------:R-:W-:Y:S01]  /*8450*/  FADD.FTZ R6, R5, R6 ;  /* 0x0000000605067221 */ /* 0x000fe20000010000 */
[----:B------:R-:W-:Y:S01]  /*8460*/  IMAD.WIDE.U32 R70, R230, -0x326172a9, RZ ;  /* 0xcd9e8d57e6467825 */ /* 0x000fe200078e00ff */
[----:B------:R-:W-:Y:S01]  /*8470*/  @!P4 PRMT R232, R21, 0x5410, RZ ;  /* 0x0000541015e8c816 */ /* 0x000fe200000000ff */
[----:B-1----:R1:W4:Y:S02]  /*8480*/  LDL.LU.S16 R143, [R1+0xa4] ;  /* 0x0000a400018f7983 */ /* 0x0023240000300600 */
[----:B---3--:R-:W-:-:S04]  /*8490*/  FADD.FTZ R5, R4, R6 ;  /* 0x0000000604057221 */ /* 0x008fc80000010000 */
[C---:B--2---:R-:W-:Y:S01]  /*84a0*/  FADD.FTZ R16, R3.reuse, R5 ;  /* 0x0000000503107221 */ /* 0x044fe20000010000 */
[----:B------:R-:W-:Y:S02]  /*84b0*/  F2FP.F16.F32.PACK_AB R49, R3, R4 ;  /* 0x000000040331723e */ /* 0x000fe400000000ff */
[----:B------:R-:W-:-:S05]  /*84c0*/  LOP3.LUT R3, R71, R83, RZ, 0x3c, !PT ;  /* 0x0000005347037212 */ /* 0x000fca00078e3cff */
        /* <DEDUP_REMOVED lines=9> */
[----:B------:R-:W-:Y:S01]  /*8560*/  FADD.FTZ R7, R26, R7 ;  /* 0x000000071a077221 */ /* 0x000fe20000010000 */
[----:B------:R-:W-:Y:S02]  /*8570*/  LOP3.LUT R6, R9, UR16, R14, 0x96, !PT ;  /* 0x0000001009067c12 */ /* 0x000fe4000f8e960e */
[----:B------:R-:W-:Y:S01]  /*8580*/  LOP3.LUT R4, R53, UR11, R4, 0x96, !PT ;  /* 0x0000000b35047c12 */ /* 0x000fe2000f8e9604 */
[----:B------:R-:W-:Y:S02]  /*8590*/  FADD.FTZ R13, R22, R7 ;  /* 0x00000007160d7221 */ /* 0x000fe40000010000 */
[----:B------:R-:W-:-:S04]  /*85a0*/  IMAD.WIDE.U32 R6, R6, -0x2daee0ad, RZ ;  /* 0xd2511f5306067825 */ /* 0x000fc800078e00ff */
[----:B------:R-:W-:Y:S01]  /*85b0*/  IMAD.WIDE.U32 R4, R4, -0x326172a9, RZ ;  /* 0xcd9e8d5704047825 */ /* 0x000fe200078e00ff */
[----:B------:R-:W-:-:S04]  /*85c0*/  LOP3.LUT R9, R7, UR9, R52, 0x96, !PT ;  /* 0x0000000907097c12 */ /* 0x000fc8000f8e9634 */
[----:B------:R-:W-:Y:S01]  /*85d0*/  LOP3.LUT R10, R5, UR10, R8, 0x96, !PT ;  /* 0x0000000a050a7c12 */ /* 0x000fe2000f8e9608 */
[----:B------:R-:W-:Y:S01]  /*85e0*/  IMAD.WIDE.U32 R8, R9, -0x326172a9, RZ ;  /* 0xcd9e8d5709087825 */ /* 0x000fe200078e00ff */
[----:B------:R-:W-:-:S03]  /*85f0*/  F2FP.F16.F32.PACK_AB R40, R11, R12 ;  /* 0x0000000c0b28723e */ /* 0x000fc600000000ff */
[----:B------:R-:W-:Y:S01]  /*8600*/  IMAD.WIDE.U32 R10, R10, -0x2daee0ad, RZ ;  /* 0xd2511f530a0a7825 */ /* 0x000fe200078e00ff */
[----:B------:R-:W-:-:S04]  /*8610*/  LOP3.LUT R12, R9, UR23, R4, 0x96, !PT ;  /* 0x00000017090c7c12 */ /* 0x000fc8000f8e9604 */
[----:B------:R-:W-:-:S05]  /*8620*/  LOP3.LUT R4, R11, UR8, R6, 0x96, !PT ;  /* 0x000000080b047c12 */ /* 0x000fca000f8e9606 */
[----:B------:R-:W-:-:S05]  /*8630*/  IMAD.WIDE.U32 R4, R4, -0x326172a9, RZ ;  /* 0xcd9e8d5704047825 */ /* 0x000fca00078e00ff */
[----:B------:R-:W-:Y:S02]  /*8640*/  LOP3.LUT R3, R5, UR33, R8, 0x96, !PT ;  /* 0x0000002105037c12 */ /* 0x000fe4000f8e9608 */
[----:B------:R-:W2:Y:S08]  /*8650*/  MUFU.EX2 R8, R95 ;  /* 0x0000005f00087308 */ /* 0x000eb00000000800 */
[----:B------:R-:W3:Y:S01]  /*8660*/  MUFU.EX2 R7, R91 ;  /* 0x0000005b00077308 */ /* 0x000ee20000000800 */
[----:B--2---:R-:W-:-:S04]  /*8670*/  FADD.FTZ R11, R8, R13 ;  /* 0x0000000d080b7221 */ /* 0x004fc80000010000 */
[----:B---3--:R-:W-:Y:S01]  /*8680*/  FADD.FTZ R13, R7, R11 ;  /* 0x0000000b070d7221 */ /* 0x008fe20000010000 */
[----:B------:R1:W2:Y:S04]  /*8690*/  LDL.LU.S16 R91, [R1+0x98] ;  /* 0x00009800015b7983 */ /* 0x0002a80000300600 */
[----:B------:R1:W3:Y:S01]  /*86a0*/  LDL.LU.S16 R11, [R1+0xa0] ;  /* 0x0000a000010b7983 */ /* 0x0002e20000300600 */
[----:B------:R-:W-:-:S04]  /*86b0*/  LOP3.LUT R6, R3, 0xff, RZ, 0xc0, !PT ;  /* 0x000000ff03067812 */ /* 0x000fc800078ec0ff */
[----:B------:R-:W-:Y:S02]  /*86c0*/  ISETP.LE.U32.AND P4, PT, R6, UR12, PT ;  /* 0x0000000c06007c0c */ /* 0x000fe4000bf83070 */
[----:B------:R-:W-:-:S04]  /*86d0*/  LOP3.LUT R6, R3, 0xffff, RZ, 0xc0, !PT ;  /* 0x0000ffff03067812 */ /* 0x000fc800078ec0ff */
[----:B------:R-:W-:Y:S02]  /*86e0*/  SHF.R.U32.HI R6, RZ, 0x8, R6 ;  /* 0x00000008ff067819 */ /* 0x000fe40000011606 */
[--C-:B------:R-:W-:Y:S02]  /*86f0*/  SHF.R.U32.HI R9, RZ, 0x18, R3.reuse ;  /* 0x00000018ff097819 */ /* 0x100fe40000011603 */
[----:B------:R-:W-:Y:S02]  /*8700*/  LOP3.LUT R6, R6, 0xffff, RZ, 0xc0, !PT ;  /* 0x0000ffff06067812 */ /* 0x000fe400078ec0ff */
[----:B------:R-:W-:Y:S02]  /*8710*/  SHF.R.U32.HI R3, RZ, 0x10, R3 ;  /* 0x00000010ff037819 */ /* 0x000fe40000011603 */
[----:B------:R-:W-:Y:S02]  /*8720*/  ISETP.LE.U32.AND P3, PT, R6, UR12, PT ;  /* 0x0000000c06007c0c */ /* 0x000fe4000bf63070 */
[----:B------:R-:W-:Y:S01]  /*8730*/  ISETP.LE.U32.AND P1, PT, R9, UR12, PT ;  /* 0x0000000c09007c0c */ /* 0x000fe2000bf23070 */
[----:B------:R-:W1:Y:S01]  /*8740*/  MUFU.EX2 R6, R130 ;  /* 0x0000008200067308 */ /* 0x000e620000000800 */
[----:B------:R-:W-:-:S04]  /*8750*/  LOP3.LUT R9, R3, 0xff, RZ, 0xc0, !PT ;  /* 0x000000ff03097812 */ /* 0x000fc800078ec0ff */
[----:B------:R-:W-:-:S03]  /*8760*/  ISETP.LE.U32.AND P2, PT, R9, UR12, PT ;  /* 0x0000000c09007c0c */ /* 0x000fc6000bf43070 */
[----:B------:R-:W1:Y:S01]  /*8770*/  MUFU.EX2 R3, R129 ;  /* 0x0000008100037308 */ /* 0x000e620000000800 */
[----:B------:R-:W-:Y:S02]  /*8780*/  F2FP.F16.F32.PACK_AB R50, R22, R26 ;  /* 0x0000001a1632723e */ /* 0x000fe400000000ff */
[C---:B------:R-:W-:Y:S02]  /*8790*/  PRMT R26, R18.reuse, 0x7610, R26 ;  /* 0x00007610121a7816 */ /* 0x040fe4000000001a */
[----:B------:R-:W-:Y:S01]  /*87a0*/  PRMT R23, R17, 0x7610, R23 ;  /* 0x0000761011177816 */ /* 0x000fe20000000017 */
[----:B------:R-:W-:Y:S01]  /*87b0*/  IMAD.MOV.U32 R153, RZ, RZ, R155 ;  /* 0x000000ffff997224 */ /* 0x000fe200078e009b */
[----:B------:R-:W-:Y:S01]  /*87c0*/  F2FP.F16.F32.PACK_AB R41, R25, R28 ;  /* 0x0000001c1929723e */ /* 0x000fe200000000ff */
[----:B------:R-:W-:Y:S01]  /*87d0*/  IMAD.MOV.U32 R155, RZ, RZ, R103 ;  /* 0x000000ffff9b7224 */ /* 0x000fe200078e0067 */
[----:B------:R-:W-:Y:S01]  /*87e0*/  F2FP.F16.F32.PACK_AB R22, R7, R8 ;  /* 0x000000080716723e */ /* 0x000fe200000000ff */
[----:B------:R-:W-:Y:S01]  /*87f0*/  IMAD.MOV.U32 R103, RZ, RZ, R112 ;  /* 0x000000ffff677224 */ /* 0x000fe200078e0070 */
[----:B------:R-:W-:Y:S01]  /*8800*/  PRMT R25, R18, 0x7632, R25 ;  /* 0x0000763212197816 */ /* 0x000fe20000000019 */
[----:B----4-:R-:W-:-:S02]  /*8810*/  @!P4 HADD2 R144, -R26.H0_H0, -RZ.H0_H0 ;  /* 0xa00000ff1a90c230 */ /* 0x010fc40000000900 */
[----:B-1----:R-:W-:Y:S01]  /*8820*/  FADD.FTZ R7, R6, R16 ;  /* 0x0000001006077221 */ /* 0x002fe20000010000 */
[----:B------:R-:W-:Y:S02]  /*8830*/  IMAD.MOV.U32 R112, RZ, RZ, R141 ;  /* 0x000000ffff707224 */ /* 0x000fe400078e008d */
[----:B------:R-:W-:Y:S01]  /*8840*/  IMAD.MOV.U32 R141, RZ, RZ, R150 ;  /* 0x000000ffff8d7224 */ /* 0x000fe200078e0096 */
[----:B------:R-:W-:Y:S01]  /*8850*/  F2FP.F16.F32.PACK_AB R48, R24, R27 ;  /* 0x0000001b1830723e */ /* 0x000fe200000000ff */
[----:B------:R-:W-:Y:S01]  /*8860*/  IMAD.MOV.U32 R150, RZ, RZ, R163 ;  /* 0x000000ffff967224 */ /* 0x000fe200078e00a3 */
[----:B------:R-:W-:Y:S01]  /*8870*/  PRMT R24, R17, 0x7632, R24 ;  /* 0x0000763211187816 */ /* 0x000fe20000000018 */
[----:B------:R-:W-:Y:S02]  /*8880*/  IMAD.MOV.U32 R152, RZ, RZ, R154 ;  /* 0x000000ffff987224 */ /* 0x000fe400078e009a */
[C---:B------:R-:W-:Y:S01]  /*8890*/  FADD.FTZ R18, R3.reuse, R7 ;  /* 0x0000000703127221 */ /* 0x040fe20000010000 */
[----:B------:R-:W-:Y:S01]  /*88a0*/  F2FP.F16.F32.PACK_AB R21, R3, R6 ;  /* 0x000000060315723e */ /* 0x000fe200000000ff */
[----:B------:R-:W-:Y:S01]  /*88b0*/  IMAD.MOV.U32 R154, RZ, RZ, R112 ;  /* 0x000000ffff9a7224 */ /* 0x000fe200078e0070 */
[----:B------:R-:W-:Y:S01]  /*88c0*/  PRMT R9, R144, 0x7610, R9 ;  /* 0x0000761090097816 */ /* 0x000fe20000000009 */
[----:B------:R-:W-:-:S02]  /*88d0*/  IMAD.MOV.U32 R112, RZ, RZ, R141 ;  /* 0x000000ffff707224 */ /* 0x000fc400078e008d */
[----:B------:R-:W-:Y:S01]  /*88e0*/  IMAD.MOV.U32 R141, RZ, RZ, R150 ;  /* 0x000000ffff8d7224 */ /* 0x000fe200078e0096 */
[----:B------:R-:W-:Y:S01]  /*88f0*/  PRMT R163, R26, 0x5410, R25 ;  /* 0x000054101aa37816 */ /* 0x000fe20000000019 */
[----:B------:R-:W-:Y:S01]  /*8900*/  IMAD.MOV.U32 R150, RZ, RZ, R159 ;  /* 0x000000ffff967224 */ /* 0x000fe200078e009f */
[----:B------:R-:W-:Y:S02]  /*8910*/  PRMT R159, R23, 0x5410, R24 ;  /* 0x00005410179f7816 */ /* 0x000fe40000000018 */
[----:B------:R-:W-:Y:S02]  /*8920*/  @!P4 PRMT R26, R9, 0x5410, RZ ;  /* 0x00005410091ac816 */ /* 0x000fe400000000ff */
[----:B------:R-:W-:Y:S02]  /*8930*/  LOP3.LUT R9, R4, 0xffff, RZ, 0xc0, !PT ;  /* 0x0000ffff04097812 */ /* 0x000fe400078ec0ff */
[----:B------:R-:W-:Y:S01]  /*8940*/  SHF.R.U32.HI R7, RZ, 0x18, R4 ;  /* 0x00000018ff077819 */ /* 0x000fe20000011604 */
[----:B------:R-:W-:-:S05]  /*8950*/  @!P3 HADD2 R143, -R25.H0_H0, -RZ.H0_H0 ;  /* 0xa00000ff198fb230 */ /* 0x000fca0000000900 */
[----:B------:R-:W-:-:S04]  /*8960*/  PRMT R8, R143, 0x7610, R8 ;  /* 0x000076108f087816 */ /* 0x000fc80000000008 */
[----:B------:R-:W-:Y:S01]  /*8970*/  @!P3 PRMT R25, R8, 0x5410, RZ ;  /* 0x000054100819b816 */ /* 0x000fe200000000ff */
[----:B---3--:R-:W-:-:S05]  /*8980*/  @!P2 HADD2 R11, -R23.H0_H0, -RZ.H0_H0 ;  /* 0xa00000ff170ba230 */ /* 0x008fca0000000900 */
[----:B------:R-:W-:Y:S01]  /*8990*/  PRMT R3, R11, 0x7610, R3 ;  /* 0x000076100b037816 */ /* 0x000fe20000000003 */
[----:B--2---:R-:W-:Y:S01]  /*89a0*/  @!P1 HADD2 R91, -R24.H0_H0, -RZ.H0_H0 ;  /* 0xa00000ff185b9230 */ /* 0x004fe20000000900 */
[----:B------:R-:W-:Y:S02]  /*89b0*/  SHF.R.U32.HI R11, RZ, 0x10, R4 ;  /* 0x00000010ff0b7819 */ /* 0x000fe40000011604 */
[----:B------:R-:W-:Y:S02]  /*89c0*/  @!P2 PRMT R23, R3, 0x5410, RZ ;  /* 0x000054100317a816 */ /* 0x000fe400000000ff */
[----:B------:R-:W-:Y:S01]  /*89d0*/  LOP3.LUT R3, R4, 0xff, RZ, 0xc0, !PT ;  /* 0x000000ff04037812 */ /* 0x000fe200078ec0ff */
[----:B------:R-:W-:Y:S01]  /*89e0*/  IMAD.WIDE.U32 R4, R12, -0x2daee0ad, RZ ;  /* 0xd2511f530c047825 */ /* 0x000fe200078e00ff */
[----:B------:R-:W-:Y:S02]  /*89f0*/  PRMT R6, R91, 0x7610, R6 ;  /* 0x000076105b067816 */ /* 0x000fe40000000006 */
[----:B------:R-:W-:Y:S01]  /*8a00*/  ISETP.LE.U32.AND P3, PT, R3, UR12, PT ;  /* 0x0000000c03007c0c */ /* 0x000fe2000bf63070 */
[----:B------:R1:W2:Y:S01]  /*8a10*/  LDL.LU.S16 R91, [R1+0xac] ;  /* 0x0000ac00015b7983 */ /* 0x0002a20000300600 */
[----:B------:R-:W-:-:S02]  /*8a20*/  LOP3.LUT R3, R5, UR32, R10, 0x96, !PT ;  /* 0x0000002005037c12 */ /* 0x000fc4000f8e960a */
[----:B------:R-:W-:Y:S02]  /*8a30*/  @!P1 PRMT R24, R6, 0x5410, RZ ;  /* 0x0000541006189816 */ /* 0x000fe400000000ff */
[----:B------:R-:W-:-:S04]  /*8a40*/  SHF.R.U32.HI R6, RZ, 0x10, R3 ;  /* 0x00000010ff067819 */ /* 0x000fc80000011603 */
[----:B------:R-:W-:-:S04]  /*8a50*/  LOP3.LUT R6, R6, 0xff, RZ, 0xc0, !PT ;  /* 0x000000ff06067812 */ /* 0x000fc800078ec0ff */
[----:B------:R-:W-:Y:S02]  /*8a60*/  ISETP.LE.U32.AND P6, PT, R6, UR12, PT ;  /* 0x0000000c06007c0c */ /* 0x000fe4000bfc3070 */
[----:B------:R-:W-:-:S04]  /*8a70*/  LOP3.LUT R6, R4, 0xff, RZ, 0xc0, !PT ;  /* 0x000000ff04067812 */ /* 0x000fc800078ec0ff */
[----:B------:R-:W-:Y:S02]  /*8a80*/  ISETP.LE.U32.AND P4, PT, R6, UR12, PT ;  /* 0x0000000c06007c0c */ /* 0x000fe4000bf83070 */
[----:B------:R-:W3:Y:S01]  /*8a90*/  MUFU.EX2 R6, R88 ;  /* 0x0000005800067308 */ /* 0x000ee20000000800 */
[----:B------:R-:W-:Y:S02]  /*8aa0*/  LOP3.LUT R10, R4, 0xffff, RZ, 0xc0, !PT ;  /* 0x0000ffff040a7812 */ /* 0x000fe400078ec0ff */
[--C-:B------:R-:W-:Y:S02]  /*8ab0*/  SHF.R.U32.HI R12, RZ, 0x10, R4.reuse ;  /* 0x00000010ff0c7819 */ /* 0x100fe40000011604 */
[----:B------:R-:W-:-:S03]  /*8ac0*/  SHF.R.U32.HI R8, RZ, 0x18, R4 ;  /* 0x00000018ff087819 */ /* 0x000fc60000011604 */
[----:B------:R-:W4:Y:S01]  /*8ad0*/  MUFU.EX2 R4, R84 ;  /* 0x0000005400047308 */ /* 0x000f220000000800 */
[----:B------:R-:W-:-:S04]  /*8ae0*/  SHF.R.U32.HI R5, RZ, 0x8, R9 ;  /* 0x00000008ff057819 */ /* 0x000fc80000011609 */
[----:B------:R-:W-:-:S04]  /*8af0*/  LOP3.LUT R5, R5, 0xffff, RZ, 0xc0, !PT ;  /* 0x0000ffff05057812 */ /* 0x000fc800078ec0ff */
[----:B------:R-:W-:Y:S01]  /*8b00*/  ISETP.LE.U32.AND P5, PT, R5, UR12, PT ;  /* 0x0000000c05007c0c */ /* 0x000fe2000bfa3070 */
[----:B---3--:R-:W-:Y:S01]  /*8b10*/  FADD.FTZ R5, R6, R13 ;  /* 0x0000000d06057221 */ /* 0x008fe20000010000 */
[----:B------:R-:W-:Y:S02]  /*8b20*/  ISETP.LE.U32.AND P1, PT, R7, UR12, PT ;  /* 0x0000000c07007c0c */ /* 0x000fe4000bf23070 */
[----:B------:R-:W-:Y:S01]  /*8b30*/  LOP3.LUT R7, R11, 0xff, RZ, 0xc0, !PT ;  /* 0x000000ff0b077812 */ /* 0x000fe200078ec0ff */
[C---:B----4-:R-:W-:Y:S01]  /*8b40*/  FADD.FTZ R11, R4.reuse, R5 ;  /* 0x00000005040b7221 */ /* 0x050fe20000010000 */
[----:B------:R-:W-:Y:S02]  /*8b50*/  F2FP.F16.F32.PACK_AB R51, R4, R6 ;  /* 0x000000060433723e */ /* 0x000fe400000000ff */
[----:B------:R1:W3:Y:S01]  /*8b60*/  LDL.LU.S16 R4, [R1+0xb0] ;  /* 0x0000b00001047983 */ /* 0x0002e20000300600 */
[----:B------:R-:W-:Y:S01]  /*8b70*/  PRMT R28, R30, 0x7632, R28 ;  /* 0x000076321e1c7816 */ /* 0x000fe2000000001c */
[----:B------:R-:W-:-:S02]  /*8b80*/  IMAD.MOV.U32 R147, RZ, RZ, R153 ;  /* 0x000000ffff937224 */ /* 0x000fc400078e0099 */
[----:B------:R-:W-:Y:S02]  /*8b90*/  IMAD.MOV.U32 R153, RZ, RZ, R156 ;  /* 0x000000ffff997224 */ /* 0x000fe400078e009c */
[----:B------:R-:W-:Y:S02]  /*8ba0*/  IMAD.MOV.U32 R156, RZ, RZ, R105 ;  /* 0x000000ffff9c7224 */ /* 0x000fe400078e0069 */
[----:B------:R-:W-:Y:S01]  /*8bb0*/  IMAD.MOV.U32 R105, RZ, RZ, R158 ;  /* 0x000000ffff697224 */ /* 0x000fe200078e009e */
[----:B------:R-:W-:Y:S01]  /*8bc0*/  PRMT R158, R30, 0x5410, R28 ;  /* 0x000054101e9e7816 */ /* 0x000fe2000000001c */
[----:B--2---:R-:W-:-:S05]  /*8bd0*/  @!P3 HADD2 R91, -R30.H0_H0, -RZ.H0_H0 ;  /* 0xa00000ff1e5bb230 */ /* 0x004fca0000000900 */
[----:B------:R-:W-:-:S04]  /*8be0*/  PRMT R71, R91, 0x7610, R71 ;  /* 0x000076105b477816 */ /* 0x000fc80000000047 */
[----:B------:R-:W-:Y:S01]  /*8bf0*/  @!P3 PRMT R30, R71, 0x5410, RZ ;  /* 0x00005410471eb816 */ /* 0x000fe200000000ff */
[----:B---3--:R-:W-:-:S05]  /*8c00*/  @!P5 HADD2 R4, -R28.H0_H0, -RZ.H0_H0 ;  /* 0xa00000ff1c04d230 */ /* 0x008fca0000000900 */
[----:B------:R-:W-:Y:S02]  /*8c10*/  PRMT R13, R4, 0x7610, R13 ;  /* 0x00007610040d7816 */ /* 0x000fe4000000000d */
[----:B------:R-:W-:-:S04]  /*8c20*/  LOP3.LUT R4, R3, 0xff, RZ, 0xc0, !PT ;  /* 0x000000ff03047812 */ /* 0x000fc800078ec0ff */
[----:B------:R-:W-:Y:S02]  /*8c30*/  ISETP.LE.U32.AND P3, PT, R4, UR12, PT ;  /* 0x0000000c04007c0c */ /* 0x000fe4000bf63070 */
[----:B------:R1:W2:Y:S01]  /*8c40*/  LDL.LU.S16 R4, [R1+0xb4] ;  /* 0x0000b40001047983 */ /* 0x0002a20000300600 */
[----:B------:R-:W-:Y:S02]  /*8c50*/  PRMT R27, R29, 0x7632, R27 ;  /* 0x000076321d1b7816 */ /* 0x000fe4000000001b */
[----:B------:R-:W-:Y:S01]  /*8c60*/  ISETP.LE.U32.AND P2, PT, R7, UR12, PT ;  /* 0x0000000c07007c0c */ /* 0x000fe2000bf43070 */
[----:B------:R-:W-:Y:S02]  /*8c70*/  IMAD.MOV.U32 R146, RZ, RZ, R152 ;  /* 0x000000ffff927224 */ /* 0x000fe400078e0098 */
[----:B------:R-:W-:Y:S01]  /*8c80*/  IMAD.MOV.U32 R152, RZ, RZ, R156 ;  /* 0x000000ffff987224 */ /* 0x000fe200078e009c */
[----:B------:R-:W-:Y:S01]  /*8c90*/  PRMT R156, R29, 0x5410, R27 ;  /* 0x000054101d9c7816 */ /* 0x000fe2000000001b */
[----:B--2---:R-:W-:-:S05]  /*8ca0*/  @!P1 HADD2 R4, -R27.H0_H0, -RZ.H0_H0 ;  /* 0xa00000ff1b049230 */ /* 0x004fca0000000900 */
[----:B------:R-:W-:-:S04]  /*8cb0*/  PRMT R7, R4, 0x7610, R7 ;  /* 0x0000761004077816 */ /* 0x000fc80000000007 */
[----:B------:R-:W-:Y:S02]  /*8cc0*/  @!P1 PRMT R27, R7, 0x5410, RZ ;  /* 0x00005410071b9816 */ /* 0x000fe400000000ff */
[----:B------:R1:W2:Y:S01]  /*8cd0*/  LDL.LU.S16 R7, [R1+0xb8] ;  /* 0x0000b80001077983 */ /* 0x0002a20000300600 */
[----:B------:R-:W-:Y:S02]  /*8ce0*/  SHF.R.U32.HI R4, RZ, 0x18, R3 ;  /* 0x00000018ff047819 */ /* 0x000fe40000011603 */
[----:B------:R-:W-:Y:S02]  /*8cf0*/  @!P5 PRMT R28, R13, 0x5410, RZ ;  /* 0x000054100d1cd816 */ /* 0x000fe400000000ff */
[----:B------:R-:W-:Y:S01]  /*8d00*/  ISETP.LE.U32.AND P5, PT, R4, UR12, PT ;  /* 0x0000000c04007c0c */ /* 0x000fe2000bfa3070 */
[----:B--2---:R-:W-:-:S05]  /*8d10*/  @!P2 HADD2 R7, -R29.H0_H0, -RZ.H0_H0 ;  /* 0xa00000ff1d07a230 */ /* 0x004fca0000000900 */
[----:B------:R-:W-:-:S04]  /*8d20*/  PRMT R4, R7, 0x7610, R4 ;  /* 0x0000761007047816 */ /* 0x000fc80000000004 */
[----:B------:R-:W-:Y:S02]  /*8d30*/  @!P2 PRMT R29, R4, 0x5410, RZ ;  /* 0x00005410041da816 */ /* 0x000fe400000000ff */
[----:B------:R1:W2:Y:S01]  /*8d40*/  LDL.LU.S16 R4, [R1+0xbc] ;  /* 0x0000bc0001047983 */ /* 0x0002a20000300600 */
[C---:B------:R-:W-:Y:S02]  /*8d50*/  PRMT R227, R33.reuse, 0x7610, R227 ;  /* 0x0000761021e37816 */ /* 0x040fe400000000e3 */
[----:B------:R-:W-:Y:S01]  /*8d60*/  PRMT R226, R33, 0x7632, R226 ;  /* 0x0000763221e27816 */ /* 0x000fe200000000e2 */
[----:B------:R-:W-:Y:S02]  /*8d70*/  IMAD.MOV.U32 R151, RZ, RZ, R152 ;  /* 0x000000ffff977224 */ /* 0x000fe400078e0098 */
[----:B------:R-:W-:Y:S01]  /*8d80*/  IMAD.MOV.U32 R152, RZ, RZ, R157 ;  /* 0x000000ffff987224 */ /* 0x000fe200078e009d */
[----:B------:R-:W-:Y:S01]  /*8d90*/  PRMT R157, R227, 0x5410, R226 ;  /* 0x00005410e39d7816 */ /* 0x000fe200000000e2 */
[----:B--2---:R-:W-:-:S05]  /*8da0*/  @!P3 HADD2 R4, -R227.H0_H0, -RZ.H0_H0 ;  /* 0xa00000ffe304b230 */ /* 0x004fca0000000900 */
[----:B------:R-:W-:-:S04]  /*8db0*/  PRMT R5, R4, 0x7610, R5 ;  /* 0x0000761004057816 */ /* 0x000fc80000000005 */
[----:B------:R-:W-:Y:S02]  /*8dc0*/  @!P3 PRMT R227, R5, 0x5410, RZ ;  /* 0x0000541005e3b816 */ /* 0x000fe400000000ff */
[----:B------:R1:W2:Y:S04]  /*8dd0*/  LDL.LU.S16 R5, [R1+0xc0] ;  /* 0x0000c00001057983 */ /* 0x0002a80000300600 */
[----:B------:R1:W3:Y:S01]  /*8de0*/  LDL.LU.S16 R13, [R1+0xc4] ;  /* 0x0000c400010d7983 */ /* 0x0002e20000300600 */
[----:B------:R-:W-:-:S05]  /*8df0*/  PRMT R224, R32, 0x7632, R224 ;  /* 0x0000763220e07816 */ /* 0x000fca00000000e0 */
[----:B---3--:R-:W-:-:S05]  /*8e00*/  @!P5 HADD2 R13, -R224.H0_H0, -RZ.H0_H0 ;  /* 0xa00000ffe00dd230 */ /* 0x008fca0000000900 */
[----:B------:R-:W-:Y:S02]  /*8e10*/  PRMT R9, R13, 0x7610, R9 ;  /* 0x000076100d097816 */ /* 0x000fe40000000009 */
[----:B------:R1:W3:Y:S01]  /*8e20*/  LDL.LU.S16 R13, [R1+0xc8] ;  /* 0x0000c800010d7983 */ /* 0x0002e20000300600 */
[----:B------:R-:W-:Y:S02]  /*8e30*/  PRMT R211, R32, 0x7610, R211 ;  /* 0x0000761020d37816 */ /* 0x000fe400000000d3 */
[----:B------:R-:W-:Y:S02]  /*8e40*/  ISETP.LE.U32.AND P1, PT, R8, UR12, PT ;  /* 0x0000000c08007c0c */ /* 0x000fe4000bf23070 */
[----:B------:R-:W-:-:S04]  /*8e50*/  LOP3.LUT R3, R3, 0xffff, RZ, 0xc0, !PT ;  /* 0x0000ffff03037812 */ /* 0x000fc800078ec0ff */
[----:B------:R-:W-:-:S04]  /*8e60*/  SHF.R.U32.HI R3, RZ, 0x8, R3 ;  /* 0x00000008ff037819 */ /* 0x000fc80000011603 */
[----:B------:R-:W-:-:S04]  /*8e70*/  LOP3.LUT R3, R3, 0xffff, RZ, 0xc0, !PT ;  /* 0x0000ffff03037812 */ /* 0x000fc800078ec0ff */
[----:B------:R-:W-:Y:S01]  /*8e80*/  ISETP.LE.U32.AND P2, PT, R3, UR12, PT ;  /* 0x0000000c03007c0c */ /* 0x000fe2000bf43070 */
[----:B---3--:R-:W-:-:S05]  /*8e90*/  @!P6 HADD2 R13, -R211.H0_H0, -RZ.H0_H0 ;  /* 0xa00000ffd30de230 */ /* 0x008fca0000000900 */
[----:B------:R-:W-:Y:S02]  /*8ea0*/  PRMT R8, R13, 0x7610, R8 ;  /* 0x000076100d087816 */ /* 0x000fe40000000008 */
[----:B------:R1:W3:Y:S01]  /*8eb0*/  LDL.LU.S16 R13, [R1+0xd8] ;  /* 0x0000d800010d7983 */ /* 0x0002e20000300600 */
[----:B------:R-:W-:Y:S01]  /*8ec0*/  SHF.R.U32.HI R3, RZ, 0x8, R10 ;  /* 0x00000008ff037819 */ /* 0x000fe2000001160a */
[----:B------:R-:W4:Y:S03]  /*8ed0*/  MUFU.EX2 R4, R128 ;  /* 0x0000008000047308 */ /* 0x000f260000000800 */
[----:B------:R-:W-:-:S04]  /*8ee0*/  LOP3.LUT R3, R3, 0xffff, RZ, 0xc0, !PT ;  /* 0x0000ffff03037812 */ /* 0x000fc800078ec0ff */
[----:B------:R-:W-:Y:S02]  /*8ef0*/  ISETP.LE.U32.AND P3, PT, R3, UR12, PT ;  /* 0x0000000c03007c0c */ /* 0x000fe4000bf63070 */
[----:B------:R-:W1:Y:S01]  /*8f00*/  MUFU.EX2 R3, R127 ;  /* 0x0000007f00037308 */ /* 0x000e620000000800 */
[----:B------:R-:W-:Y:S01]  /*8f10*/  PRMT R210, R31, 0x7610, R210 ;  /* 0x000076101fd27816 */ /* 0x000fe200000000d2 */
[----:B------:R-:W-:Y:S02]  /*8f20*/  IMAD.MOV.U32 R149, RZ, RZ, R155 ;  /* 0x000000ffff957224 */ /* 0x000fe400078e009b */
[----:B--2---:R-:W-:Y:S01]  /*8f30*/  @!P2 HADD2 R5, -R226.H0_H0, -RZ.H0_H0 ;  /* 0xa00000ffe205a230 */ /* 0x004fe20000000900 */
[----:B------:R-:W-:Y:S02]  /*8f40*/  PRMT R155, R211, 0x5410, R224 ;  /* 0x00005410d39b7816 */ /* 0x000fe400000000e0 */
[----:B------:R-:W-:Y:S01]  /*8f50*/  @!P6 PRMT R211, R8, 0x5410, RZ ;  /* 0x0000541008d3e816 */ /* 0x000fe200000000ff */
[----:B----4-:R-:W-:Y:S01]  /*8f60*/  FADD.FTZ R8, R4, R18 ;  /* 0x0000001204087221 */ /* 0x010fe20000010000 */
[----:B------:R-:W-:-:S02]  /*8f70*/  PRMT R6, R5, 0x7610, R6 ;  /* 0x0000761005067816 */ /* 0x000fc40000000006 */
[----:B------:R-:W-:Y:S02]  /*8f80*/  @!P5 PRMT R224, R9, 0x5410, RZ ;  /* 0x0000541009e0d816 */ /* 0x000fe400000000ff */
[----:B------:R-:W-:Y:S01]  /*8f90*/  LOP3.LUT R5, R12, 0xff, RZ, 0xc0, !PT ;  /* 0x000000ff0c057812 */ /* 0x000fe200078ec0ff */
[C---:B-1----:R-:W-:Y:S01]  /*8fa0*/  FADD.FTZ R9, R3.reuse, R8 ;  /* 0x0000000803097221 */ /* 0x042fe20000010000 */
[----:B------:R-:W-:Y:S02]  /*8fb0*/  F2FP.F16.F32.PACK_AB R43, R3, R4 ;  /* 0x00000004032b723e */ /* 0x000fe400000000ff */
[----:B------:R1:W2:Y:S01]  /*8fc0*/  LDL.LU.S16 R3, [R1+0xd4] ;  /* 0x0000d40001037983 */ /* 0x0002a20000300600 */
[----:B---3--:R-:W-:-:S05]  /*8fd0*/  @!P4 HADD2 R13, -R210.H0_H0, -RZ.H0_H0 ;  /* 0xa00000ffd20dc230 */ /* 0x008fca0000000900 */
[----:B------:R-:W-:Y:S02]  /*8fe0*/  PRMT R12, R13, 0x7610, R12 ;  /* 0x000076100d0c7816 */ /* 0x000fe4000000000c */
[----:B------:R1:W3:Y:S01]  /*8ff0*/  LDL.LU.S16 R13, [R1+0xcc] ;  /* 0x0000cc00010d7983 */ /* 0x0002e20000300600 */
[----:B------:R-:W-:Y:S02]  /*9000*/  PRMT R208, R19, 0x7632, R208 ;  /* 0x0000763213d07816 */ /* 0x000fe400000000d0 */
[----:B------:R-:W-:Y:S02]  /*9010*/  @!P2 PRMT R226, R6, 0x5410, RZ ;  /* 0x0000541006e2a816 */ /* 0x000fe400000000ff */
[----:B------:R-:W-:Y:S02]  /*9020*/  PRMT R209, R31, 0x7632, R209 ;  /* 0x000076321fd17816 */ /* 0x000fe400000000d1 */
[----:B------:R-:W-:Y:S01]  /*9030*/  ISETP.LE.U32.AND P2, PT, R5, UR12, PT ;  /* 0x0000000c05007c0c */ /* 0x000fe2000bf43070 */
[----:B---3--:R-:W-:-:S05]  /*9040*/  @!P1 HADD2 R13, -R208.H0_H0, -RZ.H0_H0 ;  /* 0xa00000ffd00d9230 */ /* 0x008fca0000000900 */
[----:B------:R-:W-:Y:S02]  /*9050*/  PRMT R8, R13, 0x7610, R8 ;  /* 0x000076100d087816 */ /* 0x000fe40000000008 */
[----:B------:R1:W3:Y:S01]  /*9060*/  LDL.LU.S16 R13, [R1+0xd0] ;  /* 0x0000d000010d7983 */ /* 0x0002e20000300600 */
[----:B--2---:R-:W-:Y:S01]  /*9070*/  @!P3 HADD2 R3, -R209.H0_H0, -RZ.H0_H0 ;  /* 0xa00000ffd103b230 */ /* 0x004fe20000000900 */
[----:B------:R-:W-:Y:S01]  /*9080*/  MUFU.EX2 R5, R126 ;  /* 0x0000007e00057308 */ /* 0x000fe20000000800 */
[----:B------:R-:W-:Y:S01]  /*9090*/  PRMT R207, R19, 0x7610, R207 ;  /* 0x0000761013cf7816 */ /* 0x000fe200000000cf */
[----:B------:R-:W-:Y:S01]  /*90a0*/  IMAD.MOV.U32 R145, RZ, RZ, R147 ;  /* 0x000000ffff917224 */ /* 0x000fe200078e0093 */
[----:B------:R-:W-:Y:S01]  /*90b0*/  LOP3.LUT R16, R39, UR28, R70, 0x96, !PT ;  /* 0x0000001c27107c12 */ /* 0x000fe2000f8e9646 */
[----:B------:R-:W-:Y:S01]  /*90c0*/  IMAD.MOV.U32 R144, RZ, RZ, R146 ;  /* 0x000000ffff907224 */ /* 0x000fe200078e0092 */
[----:B------:R-:W-:Y:S01]  /*90d0*/  PRMT R10, R3, 0x7610, R10 ;  /* 0x00007610030a7816 */ /* 0x000fe2000000000a */
[----:B------:R1:W2:Y:S02]  /*90e0*/  LDL.LU.S16 R32, [R1+0xe0] ;  /* 0x0000e00001207983 */ /* 0x0002a40000300600 */
[----:B------:R-:W4:Y:S01]  /*90f0*/  MUFU.EX2 R3, R125 ;  /* 0x0000007d00037308 */ /* 0x000f220000000800 */
[----:B------:R-:W-:-:S02]  /*9100*/  IMAD.MOV.U32 R147, RZ, RZ, R149 ;  /* 0x000000ffff937224 */ /* 0x000fc400078e0095 */
[----:B------:R-:W-:Y:S02]  /*9110*/  IMAD.MOV.U32 R149, RZ, RZ, R151 ;  /* 0x000000ffff957224 */ /* 0x000fe400078e0097 */
[----:B------:R-:W-:Y:S02]  /*9120*/  IMAD.MOV.U32 R151, RZ, RZ, R152 ;  /* 0x000000ffff977224 */ /* 0x000fe400078e0098 */
[----:B------:R-:W-:Y:S01]  /*9130*/  IMAD.MOV.U32 R146, RZ, RZ, R147 ;  /* 0x000000ffff927224 */ /* 0x000fe200078e0093 */
[----:B------:R-:W1:Y:S01]  /*9140*/  MUFU.EX2 R7, R81 ;  /* 0x0000005100077308 */ /* 0x000e620000000800 */
[----:B------:R-:W-:Y:S01]  /*9150*/  IMAD.MOV.U32 R147, RZ, RZ, R151 ;  /* 0x000000ffff937224 */ /* 0x000fe200078e0097 */
[----:B------:R-:W-:-:S06]  /*9160*/  PRMT R151, R207, 0x5410, R208 ;  /* 0x00005410cf977816 */ /* 0x000fcc00000000d0 */
[----:B------:R-:W1:Y:S01]  /*9170*/  MUFU.EX2 R6, R78 ;  /* 0x0000004e00067308 */ /* 0x000e620000000800 */
[----:B----4-:R-:W-:Y:S02]  /*9180*/  F2FP.F16.F32.PACK_AB R44, R3, R5 ;  /* 0x00000005032c723e */ /* 0x010fe400000000ff */
[----:B------:R-:W-:Y:S02]  /*9190*/  PRMT R152, R210, 0x5410, R209 ;  /* 0x00005410d2987816 */ /* 0x000fe400000000d1 */
[----:B------:R-:W-:Y:S02]  /*91a0*/  @!P3 PRMT R209, R10, 0x5410, RZ ;  /* 0x000054100ad1b816 */ /* 0x000fe400000000ff */
[----:B------:R-:W-:Y:S02]  /*91b0*/  @!P1 PRMT R208, R8, 0x5410, RZ ;  /* 0x0000541008d09816 */ /* 0x000fe400000000ff */
[----:B------:R-:W-:Y:S01]  /*91c0*/  LOP3.LUT R17, R15, UR26, R38, 0x96, !PT ;  /* 0x0000001a0f117c12 */ /* 0x000fe2000f8e9626 */
[----:B-1----:R-:W-:-:S04]  /*91d0*/  FADD.FTZ R8, R7, R11 ;  /* 0x0000000b07087221 */ /* 0x002fc80000010000 */
[C---:B------:R-:W-:Y:S01]  /*91e0*/  FADD.FTZ R18, R6.reuse, R8 ;  /* 0x0000000806127221 */ /* 0x040fe20000010000 */
[----:B------:R-:W-:Y:S01]  /*91f0*/  F2FP.F16.F32.PACK_AB R42, R6, R7 ;  /* 0x00000007062a723e */ /* 0x000fe200000000ff */
[----:B------:R-:W-:Y:S01]  /*9200*/  IMAD.WIDE.U32 R6, R17, -0x2daee0ad, RZ ;  /* 0xd2511f5311067825 */ /* 0x000fe200078e00ff */
[----:B------:R-:W-:-:S03]  /*9210*/  @!P4 PRMT R210, R12, 0x5410, RZ ;  /* 0x000054100cd2c816 */ /* 0x000fc600000000ff */
[----:B---3--:R-:W-:-:S05]  /*9220*/  @!P2 HADD2 R13, -R207.H0_H0, -RZ.H0_H0 ;  /* 0xa00000ffcf0da230 */ /* 0x008fca0000000900 */
[----:B------:R-:W-:-:S04]  /*9230*/  PRMT R4, R13, 0x7610, R4 ;  /* 0x000076100d047816 */ /* 0x000fc80000000004 */
[----:B------:R-:W-:Y:S01]  /*9240*/  @!P2 PRMT R207, R4, 0x5410, RZ ;  /* 0x0000541004cfa816 */ /* 0x000fe200000000ff */
[----:B------:R-:W-:-:S04]  /*9250*/  FADD.FTZ R4, R5, R9 ;  /* 0x0000000905047221 */ /* 0x000fc80000010000 */
[----:B------:R-:W-:Y:S01]  /*9260*/  FADD.FTZ R13, R3, R4 ;  /* 0x00000004030d7221 */ /* 0x000fe20000010000 */
[----:B------:R-:W-:-:S05]  /*9270*/  IMAD.WIDE.U32 R4, R16, -0x2daee0ad, RZ ;  /* 0xd2511f5310047825 */ /* 0x000fca00078e00ff */
[----:B------:R-:W-:-:S05]  /*9280*/  LOP3.LUT R10, R5, UR17, R20, 0x96, !PT ;  /* 0x00000011050a7c12 */ /* 0x000fca000f8e9614 */
[----:B------:R-:W-:Y:S01]  /*9290*/  IMAD.WIDE.U32 R10, R10, -0x326172a9, RZ ;  /* 0xcd9e8d570a0a7825 */ /* 0x000fe200078e00ff */
[----:B------:R-:W-:-:S04]  /*92a0*/  LOP3.LUT R8, R7, UR11, R4, 0x96, !PT ;  /* 0x0000000b07087c12 */ /* 0x000fc8000f8e9604 */
[----:B------:R-:W-:-:S05]  /*92b0*/  LOP3.LUT R5, R11, UR16, R14, 0x96, !PT ;  /* 0x000000100b057c12 */ /* 0x000fca000f8e960e */
[----:B------:R-:W-:-:S05]  /*92c0*/  IMAD.WIDE.U32 R4, R5, -0x2daee0ad, RZ ;  /* 0xd2511f5305047825 */ /* 0x000fca00078e00ff */
[----:B------:R-:W-:Y:S01]  /*92d0*/  LOP3.LUT R6, R5, UR9, R6, 0x96, !PT ;  /* 0x0000000905067c12 */ /* 0x000fe2000f8e9606 */
[----:B------:R-:W-:-:S04]  /*92e0*/  IMAD.WIDE.U32 R8, R8, -0x326172a9, RZ ;  /* 0xcd9e8d5708087825 */ /* 0x000fc800078e00ff */
[----:B------:R-:W-:-:S05]  /*92f0*/  IMAD.WIDE.U32 R6, R6, -0x326172a9, RZ ;  /* 0xcd9e8d5706067825 */ /* 0x000fca00078e00ff */
[----:B------:R-:W-:Y:S02]  /*9300*/  LOP3.LUT R12, R7, UR23, R8, 0x96, !PT ;  /* 0x00000017070c7c12 */ /* 0x000fe4000f8e9608 */
[----:B------:R-:W1:Y:S01]  /*9310*/  MUFU.EX2 R8, R75 ;  /* 0x0000004b00087308 */ /* 0x000e620000000800 */
[----:B------:R-:W-:-:S07]  /*9320*/  LOP3.LUT R10, R9, UR10, R10, 0x96, !PT ;  /* 0x0000000a090a7c12 */ /* 0x000fce000f8e960a */
[----:B------:R-:W3:Y:S01]  /*9330*/  MUFU.EX2 R7, R74 ;  /* 0x0000004a00077308 */ /* 0x000ee20000000800 */
[----:B------:R-:W-:-:S05]  /*9340*/  IMAD.WIDE.U32 R10, R10, -0x2daee0ad, RZ ;  /* 0xd2511f530a0a7825 */ /* 0x000fca00078e00ff */
[----:B------:R-:W-:Y:S01]  /*9350*/  LOP3.LUT R4, R11, UR8, R4, 0x96, !PT ;  /* 0x000000080b047c12 */ /* 0x000fe2000f8e9604 */
[----:B-1----:R-:W-:-:S04]  /*9360*/  FADD.FTZ R11, R8, R18 ;  /* 0x00000012080b7221 */ /* 0x002fc80000010000 */
[C---:B---3--:R-:W-:Y:S01]  /*9370*/  FADD.FTZ R11, R7.reuse, R11 ;  /* 0x0000000b070b7221 */ /* 0x048fe20000010000 */
[----:B------:R-:W-:Y:S02]  /*9380*/  F2FP.F16.F32.PACK_AB R31, R7, R8 ;  /* 0x00000008071f723e */ /* 0x000fe400000000ff */
[----:B------:R1:W3:Y:S01]  /*9390*/  LDL.LU.S16 R7, [R1+0xdc] ;  /* 0x0000dc0001077983 */ /* 0x0002e20000300600 */
[----:B------:R-:W-:Y:S01]  /*93a0*/  IMAD.WIDE.U32 R4, R4, -0x326172a9, RZ ;  /* 0xcd9e8d5704047825 */ /* 0x000fe200078e00ff */
[----:B------:R-:W-:Y:S02]  /*93b0*/  PRMT R203, R41, 0x7632, R203 ;  /* 0x0000763229cb7816 */ /* 0x000fe400000000cb */
[----:B------:R1:W4:Y:S02]  /*93c0*/  LDL.LU.S16 R16, [R1+0xe4] ;  /* 0x0000e40001107983 */ /* 0x0003240000300600 */
[----:B------:R-:W-:-:S04]  /*93d0*/  LOP3.LUT R3, R5, UR33, R6, 0x96, !PT ;  /* 0x0000002105037c12 */ /* 0x000fc8000f8e9606 */
[----:B------:R-:W-:-:S04]  /*93e0*/  LOP3.LUT R6, R3, 0xff, RZ, 0xc0, !PT ;  /* 0x000000ff03067812 */ /* 0x000fc800078ec0ff */
[----:B------:R-:W-:Y:S02]  /*93f0*/  ISETP.LE.U32.AND P4, PT, R6, UR12, PT ;  /* 0x0000000c06007c0c */ /* 0x000fe4000bf83070 */
[----:B------:R-:W-:-:S04]  /*9400*/  LOP3.LUT R6, R3, 0xffff, RZ, 0xc0, !PT ;  /* 0x0000ffff03067812 */ /* 0x000fc800078ec0ff */
[----:B------:R-:W-:-:S04]  /*9410*/  SHF.R.U32.HI R6, RZ, 0x8, R6 ;  /* 0x00000008ff067819 */ /* 0x000fc80000011606 */
[----:B------:R-:W-:Y:S02]  /*9420*/  LOP3.LUT R6, R6, 0xffff, RZ, 0xc0, !PT ;  /* 0x0000ffff06067812 */ /* 0x000fe400078ec0ff */
[--C-:B------:R-:W-:Y:S02]  /*9430*/  SHF.R.U32.HI R9, RZ, 0x18, R3.reuse ;  /* 0x00000018ff097819 */ /* 0x100fe40000011603 */
[----:B------:R-:W-:Y:S02]  /*9440*/  ISETP.LE.U32.AND P3, PT, R6, UR12, PT ;  /* 0x0000000c06007c0c */ /* 0x000fe4000bf63070 */
[----:B------:R-:W-:Y:S01]  /*9450*/  SHF.R.U32.HI R3, RZ, 0x10, R3 ;  /* 0x00000010ff037819 */ /* 0x000fe20000011603 */
[----:B------:R-:W2:Y:S01]  /*9460*/  MUFU.EX2 R6, R119 ;  /* 0x0000007700067308 */ /* 0x000ea20000000800 */
[----:B------:R-:W-:Y:S02]  /*9470*/  ISETP.LE.U32.AND P1, PT, R9, UR12, PT ;  /* 0x0000000c09007c0c */ /* 0x000fe4000bf23070 */
[----:B------:R-:W-:-:S05]  /*9480*/  LOP3.LUT R9, R3, 0xff, RZ, 0xc0, !PT ;  /* 0x000000ff03097812 */ /* 0x000fca00078ec0ff */
[----:B------:R-:W1:Y:S02]  /*9490*/  MUFU.EX2 R3, R117 ;  /* 0x0000007500037308 */ /* 0x000e640000000800 */
[----:B---3--:R-:W-:-:S05]  /*94a0*/  @!P3 HADD2 R7, -R203.H0_H0, -RZ.H0_H0 ;  /* 0xa00000ffcb07b230 */ /* 0x008fca0000000900 */
[----:B------:R-:W-:Y:S01]  /*94b0*/  PRMT R8, R7, 0x7610, R8 ;  /* 0x0000761007087816 */ /* 0x000fe20000000008 */
[----:B--2---:R-:W-:-:S04]  /*94c0*/  FADD.FTZ R7, R6, R13 ;  /* 0x0000000d06077221 */ /* 0x004fc80000010000 */
[----:B-1----:R-:W-:Y:S02]  /*94d0*/  FADD.FTZ R17, R3, R7 ;  /* 0x0000000703117221 */ /* 0x002fe40000010000 */
[----:B------:R1:W2:Y:S01]  /*94e0*/  LDL.LU.S16 R7, [R1+0xe8] ;  /* 0x0000e80001077983 */ /* 0x0002a20000300600 */
[----:B------:R-:W-:Y:S02]  /*94f0*/  ISETP.LE.U32.AND P2, PT, R9, UR12, PT ;  /* 0x0000000c09007c0c */ /* 0x000fe4000bf43070 */
[C---:B------:R-:W-:Y:S02]  /*9500*/  PRMT R201, R40.reuse, 0x7610, R201 ;  /* 0x0000761028c97816 */ /* 0x040fe400000000c9 */
[----:B------:R-:W-:Y:S02]  /*9510*/  PRMT R202, R40, 0x7632, R202 ;  /* 0x0000763228ca7816 */ /* 0x000fe400000000ca */
[----:B------:R-:W-:Y:S01]  /*9520*/  F2FP.F16.F32.PACK_AB R33, R3, R6 ;  /* 0x000000060321723e */ /* 0x000fe200000000ff */
[----:B------:R-:W-:Y:S01]  /*9530*/  IMAD.MOV.U32 R75, RZ, RZ, R145 ;  /* 0x000000ffff4b7224 */ /* 0x000fe200078e0091 */
[----:B------:R-:W-:Y:S01]  /*9540*/  PRMT R206, R41, 0x7610, R206 ;  /* 0x0000761029ce7816 */ /* 0x000fe200000000ce */
[----:B------:R-:W-:Y:S01]  /*9550*/  IMAD.MOV.U32 R145, RZ, RZ, R146 ;  /* 0x000000ffff917224 */ /* 0x000fe200078e0092 */
[----:B------:R-:W-:Y:S01]  /*9560*/  PRMT R71, R201, 0x5410, R202 ;  /* 0x00005410c9477816 */ /* 0x000fe200000000ca */
[----:B------:R-:W-:-:S02]  /*9570*/  IMAD.MOV.U32 R146, RZ, RZ, R147 ;  /* 0x000000ffff927224 */ /* 0x000fc400078e0093 */
[----:B------:R-:W-:Y:S02]  /*9580*/  IMAD.MOV.U32 R147, RZ, RZ, R154 ;  /* 0x000000ffff937224 */ /* 0x000fe400078e009a */
[----:B------:R-:W-:Y:S02]  /*9590*/  @!P4 HADD2 R32, -R206.H0_H0, -RZ.H0_H0 ;  /* 0xa00000ffce20c230 */ /* 0x000fe40000000900 */
[----:B------:R-:W-:Y:S02]  /*95a0*/  IMAD.MOV.U32 R154, RZ, RZ, R150 ;  /* 0x000000ffff9a7224 */ /* 0x000fe400078e0096 */
[----:B----4-:R-:W-:Y:S01]  /*95b0*/  @!P1 HADD2 R16, -R202.H0_H0, -RZ.H0_H0 ;  /* 0xa00000ffca109230 */ /* 0x010fe20000000900 */
[----:B------:R-:W-:Y:S02]  /*95c0*/  PRMT R150, R206, 0x5410, R203 ;  /* 0x00005410ce967816 */ /* 0x000fe400000000cb */
[----:B------:R-:W-:Y:S02]  /*95d0*/  @!P3 PRMT R203, R8, 0x5410, RZ ;  /* 0x0000541008cbb816 */ /* 0x000fe400000000ff */
[----:B------:R-:W-:-:S02]  /*95e0*/  LOP3.LUT R8, R4, 0xffff, RZ, 0xc0, !PT ;  /* 0x0000ffff04087812 */ /* 0x000fc400078ec0ff */
[----:B------:R-:W-:Y:S02]  /*95f0*/  PRMT R9, R32, 0x7610, R9 ;  /* 0x0000761020097816 */ /* 0x000fe40000000009 */
[----:B------:R-:W-:Y:S01]  /*9600*/  PRMT R6, R16, 0x7610, R6 ;  /* 0x0000761010067816 */ /* 0x000fe20000000006 */
[----:B------:R1:W3:Y:S01]  /*9610*/  LDL.LU.S16 R32, [R1+0xec] ;  /* 0x0000ec0001207983 */ /* 0x0002e20000300600 */
[----:B------:R-:W-:Y:S02]  /*9620*/  @!P4 PRMT R206, R9, 0x5410, RZ ;  /* 0x0000541009cec816 */ /* 0x000fe400000000ff */
[----:B------:R-:W-:Y:S02]  /*9630*/  @!P1 PRMT R202, R6, 0x5410, RZ ;  /* 0x0000541006ca9816 */ /* 0x000fe400000000ff */
[----:B------:R-:W-:Y:S01]  /*9640*/  SHF.R.U32.HI R8, RZ, 0x8, R8 ;  /* 0x00000008ff087819 */ /* 0x000fe20000011608 */
[----:B--2---:R-:W-:-:S05]  /*9650*/  @!P2 HADD2 R7, -R201.H0_H0, -RZ.H0_H0 ;  /* 0xa00000ffc907a230 */ /* 0x004fca0000000900 */
[----:B------:R-:W-:-:S04]  /*9660*/  PRMT R3, R7, 0x7610, R3 ;  /* 0x0000761007037816 */ /* 0x000fc80000000003 */
[----:B------:R-:W-:Y:S02]  /*9670*/  @!P2 PRMT R201, R3, 0x5410, RZ ;  /* 0x0000541003c9a816 */ /* 0x000fe400000000ff */
[----:B------:R-:W-:Y:S02]  /*9680*/  LOP3.LUT R3, R4, 0xff, RZ, 0xc0, !PT ;  /* 0x000000ff04037812 */ /* 0x000fe400078ec0ff */
[--C-:B------:R-:W-:Y:S02]  /*9690*/  SHF.R.U32.HI R7, RZ, 0x10, R4.reuse ;  /* 0x00000010ff077819 */ /* 0x100fe40000011604 */
[----:B------:R-:W-:Y:S02]  /*96a0*/  ISETP.LE.U32.AND P3, PT, R3, UR12, PT ;  /* 0x0000000c03007c0c */ /* 0x000fe4000bf63070 */
[----:B------:R-:W-:Y:S01]  /*96b0*/  SHF.R.U32.HI R3, RZ, 0x18, R4 ;  /* 0x00000018ff037819 */ /* 0x000fe20000011604 */
[----:B------:R-:W-:-:S03]  /*96c0*/  IMAD.WIDE.U32 R4, R12, -0x2daee0ad, RZ ;  /* 0xd2511f530c047825 */ /* 0x000fc600078e00ff */
[----:B------:R-:W-:Y:S02]  /*96d0*/  ISETP.LE.U32.AND P2, PT, R3, UR12, PT ;  /* 0x0000000c03007c0c */ /* 0x000fe4000bf43070 */
[----:B------:R-:W-:Y:S02]  /*96e0*/  LOP3.LUT R3, R5, UR32, R10, 0x96, !PT ;  /* 0x0000002005037c12 */ /* 0x000fe4000f8e960a */
[C---:B------:R-:W-:Y:S02]  /*96f0*/  LOP3.LUT R6, R4.reuse, 0xff, RZ, 0xc0, !PT ;  /* 0x000000ff04067812 */ /* 0x040fe400078ec0ff */
[----:B------:R-:W-:Y:S02]  /*9700*/  LOP3.LUT R10, R4, 0xffff, RZ, 0xc0, !PT ;  /* 0x0000ffff040a7812 */ /* 0x000fe400078ec0ff */
[--C-:B------:R-:W-:Y:S02]  /*9710*/  SHF.R.U32.HI R12, RZ, 0x10, R4.reuse ;  /* 0x00000010ff0c7819 */ /* 0x100fe40000011604 */
[----:B------:R-:W-:-:S02]  /*9720*/  SHF.R.U32.HI R9, RZ, 0x18, R4 ;  /* 0x00000018ff097819 */ /* 0x000fc40000011604 */
[----:B------:R-:W-:Y:S01]  /*9730*/  LOP3.LUT R4, R7, 0xff, RZ, 0xc0, !PT ;  /* 0x000000ff07047812 */ /* 0x000fe200078ec0ff */
[----:B------:R-:W2:Y:S03]  /*9740*/  MUFU.EX2 R5, R69 ;  /* 0x0000004500057308 */ /* 0x000ea60000000800 */
[----:B------:R-:W-:Y:S02]  /*9750*/  ISETP.LE.U32.AND P1, PT, R4, UR12, PT ;  /* 0x0000000c04007c0c */ /* 0x000fe4000bf23070 */
[----:B------:R-:W-:-:S03]  /*9760*/  ISETP.LE.U32.AND P4, PT, R6, UR12, PT ;  /* 0x0000000c06007c0c */ /* 0x000fc6000bf83070 */
[----:B------:R-:W4:Y:S01]  /*9770*/  MUFU.EX2 R4, R111 ;  /* 0x0000006f00047308 */ /* 0x000f220000000800 */
[----:B------:R-:W-:-:S04]  /*9780*/  SHF.R.U32.HI R6, RZ, 0x10, R3 ;  /* 0x00000010ff067819 */ /* 0x000fc80000011603 */
[----:B------:R-:W-:Y:S02]  /*9790*/  LOP3.LUT R7, R6, 0xff, RZ, 0xc0, !PT ;  /* 0x000000ff06077812 */ /* 0x000fe400078ec0ff */
[----:B------:R-:W-:-:S04]  /*97a0*/  LOP3.LUT R6, R8, 0xffff, RZ, 0xc0, !PT ;  /* 0x0000ffff08067812 */ /* 0x000fc800078ec0ff */
[----:B------:R-:W-:Y:S01]  /*97b0*/  ISETP.LE.U32.AND P5, PT, R6, UR12, PT ;  /* 0x0000000c06007c0c */ /* 0x000fe2000bfa3070 */
[----:B--2---:R-:W-:-:S04]  /*97c0*/  FADD.FTZ R6, R5, R11 ;  /* 0x0000000b05067221 */ /* 0x004fc80000010000 */
[C---:B----4-:R-:W-:Y:S01]  /*97d0*/  FADD.FTZ R11, R4.reuse, R6 ;  /* 0x00000006040b7221 */ /* 0x050fe20000010000 */
[----:B------:R-:W-:Y:S02]  /*97e0*/  F2FP.F16.F32.PACK_AB R39, R4, R5 ;  /* 0x000000050427723e */ /* 0x000fe400000000ff */
[----:B------:R1:W2:Y:S01]  /*97f0*/  LDL.LU.S16 R4, [R1+0xf0] ;  /* 0x0000f00001047983 */ /* 0x0002a20000300600 */
[C---:B------:R-:W-:Y:S02]  /*9800*/  PRMT R199, R48.reuse, 0x7632, R199 ;  /* 0x0000763230c77816 */ /* 0x040fe400000000c7 */
[----:B------:R-:W-:Y:S01]  /*9810*/  PRMT R200, R48, 0x7610, R200 ;  /* 0x0000761030c87816 */ /* 0x000fe200000000c8 */
[----:B------:R-:W-:-:S04]  /*9820*/  IMAD.MOV.U32 R74, RZ, RZ, R144 ;  /* 0x000000ffff4a7224 */ /* 0x000fc800078e0090 */
[----:B---3--:R-:W-:Y:S02]  /*9830*/  @!P3 HADD2 R32, -R200.H0_H0, -RZ.H0_H0 ;  /* 0xa00000ffc820b230 */ /* 0x008fe40000000900 */
[----:B------:R-:W-:Y:S02]  /*9840*/  IMAD.MOV.U32 R144, RZ, RZ, R145 ;  /* 0x000000ffff907224 */ /* 0x000fe400078e0091 */
[----:B------:R-:W-:Y:S01]  /*9850*/  IMAD.MOV.U32 R145, RZ, RZ, R146 ;  /* 0x000000ffff917224 */ /* 0x000fe200078e0092 */
[----:B------:R-:W-:Y:S01]  /*9860*/  PRMT R19, R32, 0x7610, R19 ;  /* 0x0000761020137816 */ /* 0x000fe20000000013 */
[----:B------:R-:W-:Y:S02]  /*9870*/  IMAD.MOV.U32 R146, RZ, RZ, R153 ;  /* 0x000000ffff927224 */ /* 0x000fe400078e0099 */
[----:B------:R-:W-:Y:S01]  /*9880*/  IMAD.MOV.U32 R153, RZ, RZ, R62 ;  /* 0x000000ffff997224 */ /* 0x000fe200078e003e */
[----:B------:R-:W-:Y:S02]  /*9890*/  PRMT R62, R200, 0x5410, R199 ;  /* 0x00005410c83e7816 */ /* 0x000fe400000000c7 */
[----:B------:R-:W-:Y:S01]  /*98a0*/  @!P3 PRMT R200, R19, 0x5410, RZ ;  /* 0x0000541013c8b816 */ /* 0x000fe200000000ff */
[----:B--2---:R-:W-:-:S05]  /*98b0*/  @!P5 HADD2 R4, -R199.H0_H0, -RZ.H0_H0 ;  /* 0xa00000ffc704d230 */ /* 0x004fca0000000900 */
[----:B------:R-:W-:Y:S02]  /*98c0*/  PRMT R18, R4, 0x7610, R18 ;  /* 0x0000761004127816 */ /* 0x000fe40000000012 */
[----:B------:R-:W-:-:S04]  /*98d0*/  LOP3.LUT R4, R3, 0xff, RZ, 0xc0, !PT ;  /* 0x000000ff03047812 */ /* 0x000fc800078ec0ff */
[----:B------:R-:W-:Y:S02]  /*98e0*/  ISETP.LE.U32.AND P3, PT, R4, UR12, PT ;  /* 0x0000000c04007c0c */ /* 0x000fe4000bf63070 */
[----:B------:R1:W2:Y:S01]  /*98f0*/  LDL.LU.S16 R4, [R1+0xf4] ;  /* 0x0000f40001047983 */ /* 0x0002a20000300600 */
[----:B------:R-:W-:Y:S02]  /*9900*/  PRMT R198, R45, 0x7610, R198 ;  /* 0x000076102dc67816 */ /* 0x000fe400000000c6 */
[----:B------:R-:W-:Y:S02]  /*9910*/  ISETP.LE.U32.AND P6, PT, R7, UR12, PT ;  /* 0x0000000c07007c0c */ /* 0x000fe4000bfc3070 */
[----:B------:R-:W-:-:S04]  /*9920*/  PRMT R196, R45, 0x7632, R196 ;  /* 0x000076322dc47816 */ /* 0x000fc800000000c4 */
        /* <DEDUP_REMOVED lines=22> */
[----:B------:R-:W-:Y:S02]  /*9a90*/  PRMT R193, R49, 0x7610, R193 ;  /* 0x0000761031c17816 */ /* 0x000fe400000000c1 */
[----:B------:R-:W-:Y:S02]  /*9aa0*/  ISETP.LE.U32.AND P1, PT, R9, UR12, PT ;  /* 0x0000000c09007c0c */ /* 0x000fe4000bf23070 */
[----:B------:R-:W-:-:S04]  /*9ab0*/  LOP3.LUT R3, R3, 0xffff, RZ, 0xc0, !PT ;  /* 0x0000ffff03037812 */ /* 0x000fc800078ec0ff */
[----:B------:R-:W-:Y:S01]  /*9ac0*/  SHF.R.U32.HI R3, RZ, 0x8, R3 ;  /* 0x00000008ff037819 */ /* 0x000fe20000011603 */
[----:B---3--:R-:W-:-:S05]  /*9ad0*/  @!P6 HADD2 R18, -R193.H0_H0, -RZ.H0_H0 ;  /* 0xa00000ffc112e230 */ /* 0x008fca0000000900 */
[----:B------:R-:W-:Y:S02]  /*9ae0*/  PRMT R9, R18, 0x7610, R9 ;  /* 0x0000761012097816 */ /* 0x000fe40000000009 */
[----:B------:R1:W3:Y:S01]  /*9af0*/  LDL.LU.S16 R18, [R1+0x104] ;  /* 0x0001040001127983 */ /* 0x0002e20000300600 */
[----:B------:R-:W-:-:S04]  /*9b00*/  LOP3.LUT R3, R3, 0xffff, RZ, 0xc0, !PT ;  /* 0x0000ffff03037812 */ /* 0x000fc800078ec0ff */
[----:B------:R-:W-:Y:S02]  /*9b10*/  ISETP.LE.U32.AND P2, PT, R3, UR12, PT ;  /* 0x0000000c03007c0c */ /* 0x000fe4000bf43070 */
[----:B------:R-:W-:Y:S01]  /*9b20*/  SHF.R.U32.HI R3, RZ, 0x8, R10 ;  /* 0x00000008ff037819 */ /* 0x000fe2000001160a */
[----:B------:R-:W-:Y:S03]  /*9b30*/  MUFU.EX2 R4, R115 ;  /* 0x0000007300047308 */ /* 0x000fe60000000800 */
[----:B------:R-:W-:Y:S02]  /*9b40*/  LOP3.LUT R3, R3, 0xffff, RZ, 0xc0, !PT ;  /* 0x0000ffff03037812 */ /* 0x000fe400078ec0ff */
[----:B------:R-:W-:Y:S02]  /*9b50*/  PRMT R192, R49, 0x7632, R192 ;  /* 0x0000763231c07816 */ /* 0x000fe400000000c0 */
[----:B------:R-:W-:-:S02]  /*9b60*/  ISETP.LE.U32.AND P3, PT, R3, UR12, PT ;  /* 0x0000000c03007c0c */ /* 0x000fc4000bf63070 */
[----:B------:R-:W4:Y:S01]  /*9b70*/  MUFU.EX2 R3, R113 ;  /* 0x0000007100037308 */ /* 0x000f220000000800 */
[----:B------:R-:W-:Y:S02]  /*9b80*/  IMAD.MOV.U32 R95, RZ, RZ, R145 ;  /* 0x000000ffff5f7224 */ /* 0x000fe400078e0091 */
[----:B------:R-:W-:Y:S02]  /*9b90*/  IMAD.MOV.U32 R145, RZ, RZ, R112 ;  /* 0x000000ffff917224 */ /* 0x000fe400078e0070 */
[----:B------:R-:W-:Y:S01]  /*9ba0*/  IMAD.MOV.U32 R112, RZ, RZ, R148 ;  /* 0x000000ffff707224 */ /* 0x000fe200078e0094 */
[----:B------:R-:W-:Y:S02]  /*9bb0*/  PRMT R148, R193, 0x5410, R192 ;  /* 0x00005410c1947816 */ /* 0x000fe400000000c0 */
[----:B------:R-:W-:Y:S02]  /*9bc0*/  @!P6 PRMT R193, R9, 0x5410, RZ ;  /* 0x0000541009c1e816 */ /* 0x000fe400000000ff */
[----:B----4-:R-:W-:Y:S01]  /*9bd0*/  F2FP.F16.F32.PACK_AB R38, R3, R4 ;  /* 0x000000040326723e */ /* 0x010fe200000000ff */
[----:B---3--:R-:W-:-:S05]  /*9be0*/  @!P5 HADD2 R18, -R192.H0_H0, -RZ.H0_H0 ;  /* 0xa00000ffc012d230 */ /* 0x008fca0000000900 */
[----:B------:R-:W-:Y:S02]  /*9bf0*/  PRMT R8, R18, 0x7610, R8 ;  /* 0x0000761012087816 */ /* 0x000fe40000000008 */
[----:B------:R1:W3:Y:S02]  /*9c00*/  LDL.LU.S16 R18, [R1+0x110] ;  /* 0x0001100001127983 */ /* 0x0002e40000300600 */
[----:B------:R-:W-:Y:S01]  /*9c10*/  @!P5 PRMT R192, R8, 0x5410, RZ ;  /* 0x0000541008c0d816 */ /* 0x000fe200000000ff */
[----:B------:R-:W-:-:S04]  /*9c20*/  FADD.FTZ R8, R4, R17 ;  /* 0x0000001104087221 */ /* 0x000fc80000010000 */
[----:B------:R-:W-:Y:S02]  /*9c30*/  FADD.FTZ R9, R3, R8 ;  /* 0x0000000803097221 */ /* 0x000fe40000010000 */
[----:B------:R1:W4:Y:S04]  /*9c40*/  LDL.LU.S16 R3, [R1+0x10c] ;  /* 0x00010c0001037983 */ /* 0x0003280000300600 */
[----:B------:R1:W3:Y:S01]  /*9c50*/  LDL.LU.S16 R17, [R1+0x118] ;  /* 0x0001180001117983 */ /* 0x0002e20000300600 */
[----:B--2---:R-:W-:-:S05]  /*9c60*/  @!P2 HADD2 R5, -R194.H0_H0, -RZ.H0_H0 ;  /* 0xa00000ffc205a230 */ /* 0x004fca0000000900 */
[----:B------:R-:W-:Y:S02]  /*9c70*/  PRMT R6, R5, 0x7610, R6 ;  /* 0x0000761005067816 */ /* 0x000fe40000000006 */
[----:B------:R-:W-:Y:S02]  /*9c80*/  LOP3.LUT R5, R12, 0xff, RZ, 0xc0, !PT ;  /* 0x000000ff0c057812 */ /* 0x000fe400078ec0ff */
[----:B------:R-:W-:Y:S02]  /*9c90*/  @!P2 PRMT R194, R6, 0x5410, RZ ;  /* 0x0000541006c2a816 */ /* 0x000fe400000000ff */
[----:B------:R-:W-:Y:S02]  /*9ca0*/  ISETP.LE.U32.AND P2, PT, R5, UR12, PT ;  /* 0x0000000c05007c0c */ /* 0x000fe4000bf43070 */
[----:B------:R-:W-:-:S11]  /*9cb0*/  PRMT R189, R21, 0x7610, R189 ;  /* 0x0000761015bd7816 */ /* 0x000fd600000000bd */
[----:B---3--:R-:W-:-:S05]  /*9cc0*/  @!P2 HADD2 R17, -R189.H0_H0, -RZ.H0_H0 ;  /* 0xa00000ffbd11a230 */ /* 0x008fca0000000900 */
[----:B------:R-:W-:Y:S02]  /*9cd0*/  PRMT R8, R17, 0x7610, R8 ;  /* 0x0000761011087816 */ /* 0x000fe40000000008 */
[----:B------:R1:W2:Y:S01]  /*9ce0*/  LDL.LU.S16 R17, [R1+0x114] ;  /* 0x0001140001117983 */ /* 0x0002a20000300600 */
[----:B------:R-:W-:Y:S01]  /*9cf0*/  PRMT R190, R22, 0x7632, R190 ;  /* 0x0000763216be7816 */ /* 0x000fe200000000be */
[----:B------:R-:W-:Y:S04]  /*9d00*/  MUFU.EX2 R5, R101 ;  /* 0x0000006500057308 */ /* 0x000fe80000000800 */
[----:B----4-:R-:W-:Y:S01]  /*9d10*/  @!P3 HADD2 R3, -R190.H0_H0, -RZ.H0_H0 ;  /* 0xa00000ffbe03b230 */ /* 0x010fe20000000900 */
[----:B------:R-:W-:-:S04]  /*9d20*/  PRMT R188, R21, 0x7632, R188 ;  /* 0x0000763215bc7816 */ /* 0x000fc800000000bc */
[----:B------:R-:W-:Y:S02]  /*9d30*/  PRMT R10, R3, 0x7610, R10 ;  /* 0x00007610030a7816 */ /* 0x000fe4000000000a */
[----:B------:R-:W3:Y:S01]  /*9d40*/  MUFU.EX2 R3, R93 ;  /* 0x0000005d00037308 */ /* 0x000ee20000000800 */
[----:B------:R-:W-:Y:S02]  /*9d50*/  IMAD.MOV.U32 R91, RZ, RZ, R95 ;  /* 0x000000ffff5b7224 */ /* 0x000fe400078e005f */
[----:B------:R-:W-:Y:S02]  /*9d60*/  IMAD.MOV.U32 R95, RZ, RZ, R146 ;  /* 0x000000ffff5f7224 */ /* 0x000fe400078e0092 */
[----:B------:R-:W-:-:S03]  /*9d70*/  IMAD.MOV.U32 R88, RZ, RZ, R91 ;  /* 0x000000ffff587224 */ /* 0x000fc600078e005b */
[----:B------:R-:W4:Y:S01]  /*9d80*/  MUFU.EX2 R7, R116 ;  /* 0x0000007400077308 */ /* 0x000f220000000800 */
[----:B------:R-:W-:Y:S02]  /*9d90*/  IMAD.MOV.U32 R91, RZ, RZ, R95 ;  /* 0x000000ffff5b7224 */ /* 0x000fe400078e005f */
[----:B------:R-:W-:Y:S01]  /*9da0*/  IMAD.MOV.U32 R95, RZ, RZ, R147 ;  /* 0x000000ffff5f7224 */ /* 0x000fe200078e0093 */
[----:B------:R-:W-:-:S04]  /*9db0*/  PRMT R147, R189, 0x5410, R188 ;  /* 0x00005410bd937816 */ /* 0x000fc800000000bc */
[----:B------:R-:W1:Y:S01]  /*9dc0*/  MUFU.EX2 R6, R121 ;  /* 0x0000007900067308 */ /* 0x000e620000000800 */
[----:B------:R-:W-:Y:S02]  /*9dd0*/  LOP3.LUT R13, R37, UR28, R70, 0x96, !PT ;  /* 0x0000001c250d7c12 */ /* 0x000fe4000f8e9646 */
[----:B------:R-:W-:Y:S02]  /*9de0*/  PRMT R191, R22, 0x7610, R191 ;  /* 0x0000761016bf7816 */ /* 0x000fe400000000bf */
[----:B------:R-:W-:Y:S02]  /*9df0*/  LOP3.LUT R16, R15, UR26, R36, 0x96, !PT ;  /* 0x0000001a0f107c12 */ /* 0x000fe4000f8e9624 */
[----:B---3--:R-:W-:Y:S01]  /*9e00*/  F2FP.F16.F32.PACK_AB R36, R3, R5 ;  /* 0x000000050324723e */ /* 0x008fe200000000ff */
[----:B------:R-:W-:Y:S01]  /*9e10*/  @!P4 HADD2 R18, -R191.H0_H0, -RZ.H0_H0 ;  /* 0xa00000ffbf12c230 */ /* 0x000fe20000000900 */
[----:B------:R-:W-:Y:S02]  /*9e20*/  PRMT R146, R191, 0x5410, R190 ;  /* 0x00005410bf927816 */ /* 0x000fe400000000be */
[----:B------:R-:W-:Y:S01]  /*9e30*/  @!P2 PRMT R189, R8, 0x5410, RZ ;  /* 0x0000541008bda816 */ /* 0x000fe200000000ff */
[----:B----4-:R-:W-:Y:S01]  /*9e40*/  FADD.FTZ R8, R7, R11 ;  /* 0x0000000b07087221 */ /* 0x010fe20000010000 */
[----:B------:R-:W-:-:S02]  /*9e50*/  @!P3 PRMT R190, R10, 0x5410, RZ ;  /* 0x000054100abeb816 */ /* 0x000fc400000000ff */
[----:B------:R-:W-:Y:S01]  /*9e60*/  PRMT R12, R18, 0x7610, R12 ;  /* 0x00007610120c7816 */ /* 0x000fe2000000000c */
[C---:B-1----:R-:W-:Y:S01]  /*9e70*/  FADD.FTZ R18, R6.reuse, R8 ;  /* 0x0000000806127221 */ /* 0x042fe20000010000 */
[----:B------:R-:W-:Y:S01]  /*9e80*/  F2FP.F16.F32.PACK_AB R37, R6, R7 ;  /* 0x000000070625723e */ /* 0x000fe200000000ff */
[----:B------:R-:W-:Y:S01]  /*9e90*/  IMAD.WIDE.U32 R6, R16, -0x2daee0ad, RZ ;  /* 0xd2511f5310067825 */ /* 0x000fe200078e00ff */
[----:B------:R-:W-:Y:S02]  /*9ea0*/  @!P4 PRMT R191, R12, 0x5410, RZ ;  /* 0x000054100cbfc816 */ /* 0x000fe400000000ff */
[----:B------:R-:W-:-:S04]  /*9eb0*/  SHF.R.S32.HI R84, RZ, 0x1f, R248 ;  /* 0x0000001fff547819 */ /* 0x000fc800000114f8 */
[----:B------:R-:W-:Y:S01]  /*9ec0*/  LEA.HI R84, R84, R248, RZ, 0x2 ;  /* 0x000000f854547211 */ /* 0x000fe200078f10ff */
[----:B--2---:R-:W-:-:S05]  /*9ed0*/  @!P1 HADD2 R17, -R188.H0_H0, -RZ.H0_H0 ;  /* 0xa00000ffbc119230 */ /* 0x004fca0000000900 */
        /* <DEDUP_REMOVED lines=16> */
[----:B------:R-:W-:Y:S02]  /*9fe0*/  LOP3.LUT R13, R7, UR23, R8, 0x96, !PT ;  /* 0x00000017070d7c12 */ /* 0x000fe4000f8e9608 */
[----:B------:R-:W-:Y:S01]  /*9ff0*/  LOP3.LUT R7, R84, 0x7ffffffc, RZ, 0xc0, !PT ;  /* 0x7ffffffc54077812 */ /* 0x000fe200078ec0ff */
[----:B------:R-:W-:Y:S01]  /*a000*/  IMAD.MOV.U32 R84, RZ, RZ, R143 ;  /* 0x000000ffff547224 */ /* 0x000fe200078e008f */
[----:B------:R-:W1:Y:S03]  /*a010*/  MUFU.EX2 R8, R169 ;  /* 0x000000a900087308 */ /* 0x000e660000000800 */
[----:B------:R-:W-:-:S05]  /*a020*/  IMAD.IADD R32, R248, 0x1, -R7 ;  /* 0x00000001f8207824 */ /* 0x000fca00078e0a07 */
[----:B------:R-:W2:Y:S01]  /*a030*/  MUFU.EX2 R7, R84 ;  /* 0x0000005400077308 */ /* 0x000ea20000000800 */
[----:B------:R-:W-:-:S04]  /*a040*/  IMAD.WIDE.U32 R4, R4, -0x326172a9, RZ ;  /* 0xcd9e8d5704047825 */ /* 0x000fc800078e00ff */
[----:B------:R-:W-:Y:S02]  /*a050*/  IMAD.MOV.U32 R143, RZ, RZ, R164 ;  /* 0x000000ffff8f7224 */ /* 0x000fe400078e00a4 */
[----:B------:R-:W-:Y:S02]  /*a060*/  IMAD.MOV.U32 R164, RZ, RZ, R112 ;  /* 0x000000ffffa47224 */ /* 0x000fe400078e0070 */
[----:B------:R-:W-:Y:S01]  /*a070*/  IMAD.MOV.U32 R112, RZ, RZ, R100 ;  /* 0x000000ffff707224 */ /* 0x000fe200078e0064 */
[----:B------:R-:W-:Y:S01]  /*a080*/  LOP3.LUT R3, R5, UR33, R6, 0x96, !PT ;  /* 0x0000002105037c12 */ /* 0x000fe2000f8e9606 */
[----:B------:R-:W-:Y:S01]  /*a090*/  IMAD.MOV.U32 R100, RZ, RZ, R175 ;  /* 0x000000ffff647224 */ /* 0x000fe200078e00af */
[----:B------:R-:W-:Y:S01]  /*a0a0*/  LOP3.LUT R11, R4, 0xffff, RZ, 0xc0, !PT ;  /* 0x0000ffff040b7812 */ /* 0x000fe200078ec0ff */
[----:B------:R-:W3:Y:S01]  /*a0b0*/  LDL.LU R175, [R1+0x350] ;  /* 0x0003500001af7983 */ /* 0x000ee20000300800 */
[----:B-1----:R-:W-:-:S03]  /*a0c0*/  FADD.FTZ R5, R8, R18 ;  /* 0x0000001208057221 */ /* 0x002fc60000010000 */
[----:B------:R1:W4:Y:S01]  /*a0d0*/  LDL.LU.S16 R19, [R1+0x11c] ;  /* 0x00011c0001137983 */ /* 0x0003220000300600 */
[----:B--2---:R-:W-:-:S03]  /*a0e0*/  F2FP.F16.F32.PACK_AB R22, R7, R8 ;  /* 0x000000080716723e */ /* 0x004fc600000000ff */
[----:B------:R1:W2:Y:S01]  /*a0f0*/  LDL.LU.S16 R8, [R1+0x120] ;  /* 0x0001200001087983 */ /* 0x0002a20000300600 */
[----:B------:R-:W-:-:S04]  /*a100*/  LOP3.LUT R6, R3, 0xff, RZ, 0xc0, !PT ;  /* 0x000000ff03067812 */ /* 0x000fc800078ec0ff */
[----:B------:R-:W-:Y:S02]  /*a110*/  ISETP.LE.U32.AND P6, PT, R6, UR12, PT ;  /* 0x0000000c06007c0c */ /* 0x000fe4000bfc3070 */
[----:B------:R-:W-:-:S04]  /*a120*/  LOP3.LUT R6, R3, 0xffff, RZ, 0xc0, !PT ;  /* 0x0000ffff03067812 */ /* 0x000fc800078ec0ff */
[----:B------:R-:W-:-:S04]  /*a130*/  SHF.R.U32.HI R6, RZ, 0x8, R6 ;  /* 0x00000008ff067819 */ /* 0x000fc80000011606 */
[----:B------:R-:W-:Y:S02]  /*a140*/  LOP3.LUT R6, R6, 0xffff, RZ, 0xc0, !PT ;  /* 0x0000ffff06067812 */ /* 0x000fe400078ec0ff */
[--C-:B------:R-:W-:Y:S02]  /*a150*/  SHF.R.U32.HI R9, RZ, 0x10, R3.reuse ;  /* 0x00000010ff097819 */ /* 0x100fe40000011603 */
[----:B------:R-:W-:Y:S02]  /*a160*/  SHF.R.U32.HI R3, RZ, 0x18, R3 ;  /* 0x00000018ff037819 */ /* 0x000fe40000011603 */
[----:B------:R-:W-:Y:S02]  /*a170*/  ISETP.LE.U32.AND P3, PT, R6, UR12, PT ;  /* 0x0000000c06007c0c */ /* 0x000fe4000bf63070 */
[----:B------:R-:W1:Y:S01]  /*a180*/  MUFU.EX2 R6, R108 ;  /* 0x0000006c00067308 */ /* 0x000e620000000800 */
[----:B------:R-:W-:Y:S02]  /*a190*/  ISETP.LE.U32.AND P2, PT, R3, UR12, PT ;  /* 0x0000000c03007c0c */ /* 0x000fe4000bf43070 */
[----:B------:R-:W-:-:S05]  /*a1a0*/  LOP3.LUT R9, R9, 0xff, RZ, 0xc0, !PT ;  /* 0x000000ff09097812 */ /* 0x000fca00078ec0ff */
[----:B------:R-:W1:Y:S01]  /*a1b0*/  MUFU.EX2 R3, R110 ;  /* 0x0000006e00037308 */ /* 0x000e620000000800 */
[----:B------:R-:W-:Y:S02]  /*a1c0*/  ISETP.LE.U32.AND P4, PT, R9, UR12, PT ;  /* 0x0000000c09007c0c */ /* 0x000fe4000bf83070 */
[----:B------:R-:W-:Y:S02]  /*a1d0*/  LOP3.LUT R9, R4, 0xff, RZ, 0xc0, !PT ;  /* 0x000000ff04097812 */ /* 0x000fe400078ec0ff */
[----:B------:R-:W-:Y:S02]  /*a1e0*/  PRMT R185, R43, 0x7632, R185 ;  /* 0x000076322bb97816 */ /* 0x000fe400000000b9 */
[----:B------:R-:W-:Y:S02]  /*a1f0*/  ISETP.LE.U32.AND P1, PT, R9, UR12, PT ;  /* 0x0000000c09007c0c */ /* 0x000fe4000bf23070 */
[--C-:B------:R-:W-:Y:S02]  /*a200*/  SHF.R.U32.HI R9, RZ, 0x18, R4.reuse ;  /* 0x00000018ff097819 */ /* 0x100fe40000011604 */
[----:B------:R-:W-:Y:S01]  /*a210*/  SHF.R.U32.HI R10, RZ, 0x10, R4 ;  /* 0x00000010ff0a7819 */ /* 0x000fe20000011604 */
[----:B-1----:R-:W-:Y:S01]  /*a220*/  FADD.FTZ R4, R6, R17 ;  /* 0x0000001106047221 */ /* 0x002fe20000010000 */
[----:B------:R-:W-:-:S02]  /*a230*/  PRMT R186, R51, 0x7632, R186 ;  /* 0x0000763233ba7816 */ /* 0x000fc400000000ba */
[----:B------:R-:W-:Y:S01]  /*a240*/  PRMT R184, R43, 0x7610, R184 ;  /* 0x000076102bb87816 */ /* 0x000fe200000000b8 */
[C---:B------:R-:W-:Y:S01]  /*a250*/  FADD.FTZ R17, R3.reuse, R4 ;  /* 0x0000000403117221 */ /* 0x040fe20000010000 */
[----:B------:R-:W-:Y:S02]  /*a260*/  F2FP.F16.F32.PACK_AB R21, R3, R6 ;  /* 0x000000060315723e */ /* 0x000fe400000000ff */
[----:B------:R-:W-:Y:S01]  /*a270*/  LOP3.LUT R3, R10, 0xff, RZ, 0xc0, !PT ;  /* 0x000000ff0a037812 */ /* 0x000fe200078ec0ff */
[----:B------:R1:W-:Y:S02]  /*a280*/  MUFU.EX2 R6, R88 ;  /* 0x0000005800067308 */ /* 0x0003e40000000800 */
[----:B-1----:R-:W-:Y:S02]  /*a290*/  IMAD.MOV.U32 R88, RZ, RZ, R95 ;  /* 0x000000ffff587224 */ /* 0x002fe400078e005f */
[----:B------:R-:W-:Y:S02]  /*a2a0*/  IMAD.MOV.U32 R95, RZ, RZ, R143 ;  /* 0x000000ffff5f7224 */ /* 0x000fe400078e008f */
[----:B------:R-:W-:Y:S01]  /*a2b0*/  IMAD.MOV.U32 R143, RZ, RZ, R144 ;  /* 0x000000ffff8f7224 */ /* 0x000fe200078e0090 */
[----:B------:R-:W-:Y:S01]  /*a2c0*/  PRMT R144, R184, 0x5410, R185 ;  /* 0x00005410b8907816 */ /* 0x000fe200000000b9 */
[----:B----4-:R-:W-:-:S02]  /*a2d0*/  @!P3 HADD2 R19, -R186.H0_H0, -RZ.H0_H0 ;  /* 0xa00000ffba13b230 */ /* 0x010fc40000000900 */
[----:B--2---:R-:W-:-:S03]  /*a2e0*/  @!P2 HADD2 R8, -R185.H0_H0, -RZ.H0_H0 ;  /* 0xa00000ffb908a230 */ /* 0x004fc60000000900 */
[----:B------:R-:W-:Y:S02]  /*a2f0*/  PRMT R4, R19, 0x7610, R4 ;  /* 0x0000761013047816 */ /* 0x000fe40000000004 */
[----:B------:R1:W2:Y:S01]  /*a300*/  LDL.LU.S16 R19, [R1+0x124] ;  /* 0x0001240001137983 */ /* 0x0002a20000300600 */
[----:B------:R-:W-:-:S04]  /*a310*/  PRMT R10, R8, 0x7610, R10 ;  /* 0x00007610080a7816 */ /* 0x000fc8000000000a */
[----:B------:R-:W-:Y:S02]  /*a320*/  @!P2 PRMT R185, R10, 0x5410, RZ ;  /* 0x000054100ab9a816 */ /* 0x000fe400000000ff */
[----:B------:R1:W4:Y:S01]  /*a330*/  LDL.LU.S16 R10, [R1+0x128] ;  /* 0x00012800010a7983 */ /* 0x0003220000300600 */
[----:B------:R-:W-:Y:S01]  /*a340*/  PRMT R187, R51, 0x7610, R187 ;  /* 0x0000761033bb7816 */ /* 0x000fe200000000bb */
[----:B------:R-:W-:-:S04]  /*a350*/  IMAD.MOV.U32 R84, RZ, RZ, R145 ;  /* 0x000000ffff547224 */ /* 0x000fc800078e0091 */
[----:B------:R-:W-:Y:S01]  /*a360*/  @!P6 HADD2 R248, -R187.H0_H0, -RZ.H0_H0 ;  /* 0xa00000ffbbf8e230 */ /* 0x000fe20000000900 */
[----:B------:R-:W-:-:S04]  /*a370*/  PRMT R145, R187, 0x5410, R186 ;  /* 0x00005410bb917816 */ /* 0x000fc800000000ba */
[----:B------:R-:W-:Y:S02]  /*a380*/  @!P6 PRMT R187, R248, 0x5410, RZ ;  /* 0x00005410f8bbe816 */ /* 0x000fe400000000ff */
[----:B------:R-:W-:Y:S02]  /*a390*/  ISETP.LE.U32.AND P6, PT, R3, UR12, PT ;  /* 0x0000000c03007c0c */ /* 0x000fe4000bfc3070 */
[----:B------:R-:W-:Y:S02]  /*a3a0*/  SHF.R.U32.HI R3, RZ, 0x8, R11 ;  /* 0x00000008ff037819 */ /* 0x000fe4000001160b */
[----:B------:R-:W-:Y:S01]  /*a3b0*/  ISETP.LE.U32.AND P5, PT, R9, UR12, PT ;  /* 0x0000000c09007c0c */ /* 0x000fe2000bfa3070 */
[----:B------:R-:W-:Y:S01]  /*a3c0*/  FADD.FTZ R9, R7, R5 ;  /* 0x0000000507097221 */ /* 0x000fe20000010000 */
[----:B------:R-:W-:Y:S01]  /*a3d0*/  @!P3 PRMT R186, R4, 0x5410, RZ ;  /* 0x0000541004bab816 */ /* 0x000fe200000000ff */
[----:B------:R-:W-:Y:S01]  /*a3e0*/  IMAD.WIDE.U32 R4, R13, -0x2daee0ad, RZ ;  /* 0xd2511f530d047825 */ /* 0x000fe200078e00ff */
[----:B------:R-:W-:Y:S01]  /*a3f0*/  LOP3.LUT R3, R3, 0xffff, RZ, 0xc0, !PT ;  /* 0x0000ffff03037812 */ /* 0x000fe200078ec0ff */
[----:B------:R-:W3:Y:S03]  /*a400*/  MUFU.EX2 R7, R84 ;  /* 0x0000005400077308 */ /* 0x000ee60000000800 */
[----:B------:R-:W-:-:S02]  /*a410*/  ISETP.LE.U32.AND P3, PT, R3, UR12, PT ;  /* 0x0000000c03007c0c */ /* 0x000fc4000bf63070 */
[----:B------:R-:W-:Y:S02]  /*a420*/  LOP3.LUT R3, R5, UR32, R12, 0x96, !PT ;  /* 0x0000002005037c12 */ /* 0x000fe4000f8e960c */
[----:B------:R-:W-:Y:S02]  /*a430*/  PRMT R183, R42, 0x7610, R183 ;  /* 0x000076102ab77816 */ /* 0x000fe400000000b7 */
[----:B------:R-:W-:-:S04]  /*a440*/  SHF.R.U32.HI R8, RZ, 0x10, R3 ;  /* 0x00000010ff087819 */ /* 0x000fc80000011603 */
[----:B------:R-:W-:-:S04]  /*a450*/  LOP3.LUT R8, R8, 0xff, RZ, 0xc0, !PT ;  /* 0x000000ff08087812 */ /* 0x000fc800078ec0ff */
[----:B------:R-:W-:Y:S01]  /*a460*/  ISETP.LE.U32.AND P2, PT, R8, UR12, PT ;  /* 0x0000000c08007c0c */ /* 0x000fe2000bf43070 */
[----:B---3--:R-:W-:Y:S01]  /*a470*/  FADD.FTZ R8, R7, R9 ;  /* 0x0000000907087221 */ /* 0x008fe20000010000 */
[----:B----4-:R-:W-:-:S05]  /*a480*/  @!P1 HADD2 R10, -R183.H0_H0, -RZ.H0_H0 ;  /* 0xa00000ffb70a9230 */ /* 0x010fca0000000900 */
[----:B------:R-:W-:Y:S02]  /*a490*/  PRMT R9, R10, 0x7610, R9 ;  /* 0x000076100a097816 */ /* 0x000fe40000000009 */
[----:B------:R1:W3:Y:S01]  /*a4a0*/  LDL.LU.S16 R10, [R1+0x12c] ;  /* 0x00012c00010a7983 */ /* 0x0002e20000300600 */
[----:B------:R-:W-:Y:S01]  /*a4b0*/  PRMT R182, R42, 0x7632, R182 ;  /* 0x000076322ab67816 */ /* 0x000fe200000000b6 */
[----:B--2---:R-:W-:Y:S02]  /*a4c0*/  @!P4 HADD2 R19, -R184.H0_H0, -RZ.H0_H0 ;  /* 0xa00000ffb813c230 */ /* 0x004fe40000000900 */
[----:B------:R-:W-:-:S03]  /*a4d0*/  IMAD.MOV.U32 R41, RZ, RZ, R75 ;  /* 0x000000ffff297224 */ /* 0x000fc600078e004b */
[----:B------:R-:W-:Y:S01]  /*a4e0*/  PRMT R12, R19, 0x7610, R12 ;  /* 0x00007610130c7816 */ /* 0x000fe2000000000c */
[----:B------:R-:W-:Y:S01]  /*a4f0*/  FADD.FTZ R19, R6, R8 ;  /* 0x0000000806137221 */ /* 0x000fe20000010000 */
[----:B------:R-:W-:Y:S02]  /*a500*/  PRMT R75, R183, 0x5410, R182 ;  /* 0x00005410b74b7816 */ /* 0x000fe400000000b6 */
[----:B------:R-:W-:Y:S02]  /*a510*/  @!P1 PRMT R183, R9, 0x5410, RZ ;  /* 0x0000541009b79816 */ /* 0x000fe400000000ff */
[----:B------:R1:W2:Y:S01]  /*a520*/  LDL.LU.S16 R9, [R1+0x134] ;  /* 0x0001340001097983 */ /* 0x0002a20000300600 */
[----:B---3--:R-:W-:-:S05]  /*a530*/  @!P3 HADD2 R10, -R182.H0_H0, -RZ.H0_H0 ;  /* 0xa00000ffb60ab230 */ /* 0x008fca0000000900 */
[----:B------:R-:W-:-:S04]  /*a540*/  PRMT R8, R10, 0x7610, R8 ;  /* 0x000076100a087816 */ /* 0x000fc80000000008 */
[----:B------:R-:W-:Y:S02]  /*a550*/  @!P3 PRMT R182, R8, 0x5410, RZ ;  /* 0x0000541008b6b816 */ /* 0x000fe400000000ff */
[----:B------:R1:W3:Y:S01]  /*a560*/  LDL.LU.S16 R8, [R1+0x130] ;  /* 0x0001300001087983 */ /* 0x0002e20000300600 */
[----:B------:R-:W-:Y:S02]  /*a570*/  F2FP.F16.F32.PACK_AB R18, R6, R7 ;  /* 0x000000070612723e */ /* 0x000fe400000000ff */
[----:B------:R-:W-:Y:S02]  /*a580*/  LOP3.LUT R6, R3, 0xff, RZ, 0xc0, !PT ;  /* 0x000000ff03067812 */ /* 0x000fe400078ec0ff */
[----:B------:R-:W-:Y:S02]  /*a590*/  PRMT R180, R44, 0x7632, R180 ;  /* 0x000076322cb47816 */ /* 0x000fe400000000b4 */
[----:B------:R-:W-:Y:S02]  /*a5a0*/  @!P4 PRMT R184, R12, 0x5410, RZ ;  /* 0x000054100cb8c816 */ /* 0x000fe400000000ff */
[----:B------:R-:W-:-:S02]  /*a5b0*/  ISETP.LE.U32.AND P4, PT, R6, UR12, PT ;  /* 0x0000000c06007c0c */ /* 0x000fc4000bf83070 */
[----:B------:R-:W-:Y:S02]  /*a5c0*/  SHF.R.U32.HI R6, RZ, 0x18, R3 ;  /* 0x00000018ff067819 */ /* 0x000fe40000011603 */
[----:B------:R-:W-:Y:S02]  /*a5d0*/  PRMT R181, R44, 0x7610, R181 ;  /* 0x000076102cb57816 */ /* 0x000fe400000000b5 */
[----:B------:R-:W-:Y:S01]  /*a5e0*/  ISETP.LE.U32.AND P1, PT, R6, UR12, PT ;  /* 0x0000000c06007c0c */ /* 0x000fe2000bf23070 */
[----:B------:R-:W-:Y:S01]  /*a5f0*/  IMAD.MOV.U32 R40, RZ, RZ, R74 ;  /* 0x000000ffff287224 */ /* 0x000fe200078e004a */
[----:B------:R-:W-:Y:S01]  /*a600*/  PRMT R74, R181, 0x5410, R180 ;  /* 0x00005410b54a7816 */ /* 0x000fe200000000b4 */
[----:B---3--:R-:W-:-:S05]  /*a610*/  @!P5 HADD2 R8, -R180.H0_H0, -RZ.H0_H0 ;  /* 0xa00000ffb408d230 */ /* 0x008fca0000000900 */
[----:B------:R-:W-:-:S04]  /*a620*/  PRMT R6, R8, 0x7610, R6 ;  /* 0x0000761008067816 */ /* 0x000fc80000000006 */
[----:B------:R-:W-:Y:S02]  /*a630*/  @!P5 PRMT R180, R6, 0x5410, RZ ;  /* 0x0000541006b4d816 */ /* 0x000fe400000000ff */
[----:B------:R1:W3:Y:S04]  /*a640*/  LDL.LU.S16 R6, [R1+0x138] ;  /* 0x0001380001067983 */ /* 0x0002e80000300600 */
[----:B------:R1:W4:Y:S01]  /*a650*/  LDL.LU.S16 R12, [R1+0x13c] ;  /* 0x00013c00010c7983 */ /* 0x0003220000300600 */
[----:B------:R-:W-:-:S04]  /*a660*/  LOP3.LUT R3, R3, 0xffff, RZ, 0xc0, !PT ;  /* 0x0000ffff03037812 */ /* 0x000fc800078ec0ff */
[----:B------:R-:W-:-:S04]  /*a670*/  SHF.R.U32.HI R3, RZ, 0x8, R3 ;  /* 0x00000008ff037819 */ /* 0x000fc80000011603 */
[----:B------:R-:W-:Y:S01]  /*a680*/  LOP3.LUT R3, R3, 0xffff, RZ, 0xc0, !PT ;  /* 0x0000ffff03037812 */ /* 0x000fe200078ec0ff */
[----:B--2---:R-:W-:Y:S01]  /*a690*/  @!P6 HADD2 R9, -R181.H0_H0, -RZ.H0_H0 ;  /* 0xa00000ffb509e230 */ /* 0x004fe20000000900 */
[----:B------:R-:W-:Y:S02]  /*a6a0*/  PRMT R179, R31, 0x7610, R179 ;  /* 0x000076101fb37816 */ /* 0x000fe400000000b3 */
[----:B------:R-:W-:Y:S02]  /*a6b0*/  ISETP.LE.U32.AND P3, PT, R3, UR12, PT ;  /* 0x0000000c03007c0c */ /* 0x000fe4000bf63070 */
[----:B------:R-:W-:Y:S02]  /*a6c0*/  LOP3.LUT R16, R35, UR28, R70, 0x96, !PT ;  /* 0x0000001c23107c12 */ /* 0x000fe4000f8e9646 */
[----:B------:R-:W-:Y:S02]  /*a6d0*/  LOP3.LUT R15, R15, UR26, R34, 0x96, !PT ;  /* 0x0000001a0f0f7c12 */ /* 0x000fe4000f8e9622 */
[----:B------:R-:W-:-:S02]  /*a6e0*/  PRMT R7, R9, 0x7610, R7 ;  /* 0x0000761009077816 */ /* 0x000fc40000000007 */
[----:B------:R-:W-:Y:S01]  /*a6f0*/  PRMT R178, R31, 0x7632, R178 ;  /* 0x000076321fb27816 */ /* 0x000fe200000000b2 */
[----:B------:R-:W-:Y:S01]  /*a700*/  IMAD.WIDE.U32 R8, R15, -0x2daee0ad, RZ ;  /* 0xd2511f530f087825 */ /* 0x000fe200078e00ff */
[----:B------:R-:W-:-:S03]  /*a710*/  @!P6 PRMT R181, R7, 0x5410, RZ ;  /* 0x0000541007b5e816 */ /* 0x000fc600000000ff */
[----:B------:R-:W-:Y:S02]  /*a720*/  IMAD.MOV.U32 R84, RZ, RZ, R91 ;  /* 0x000000ffff547224 */ /* 0x000fe400078e005b */
[----:B------:R-:W-:Y:S01]  /*a730*/  IMAD.MOV.U32 R91, RZ, RZ, R73 ;  /* 0x000000ffff5b7224 */ /* 0x000fe200078e0049 */
[----:B------:R-:W-:Y:S01]  /*a740*/  PRMT R73, R179, 0x5410, R178 ;  /* 0x00005410b3497816 */ /* 0x000fe200000000b2 */
[----:B---3--:R-:W-:-:S05]  /*a750*/  @!P4 HADD2 R6, -R179.H0_H0, -RZ.H0_H0 ;  /* 0xa00000ffb306c230 */ /* 0x008fca0000000900 */
[----:B------:R-:W-:Y:S01]  /*a760*/  PRMT R11, R6, 0x7610, R11 ;  /* 0x00007610060b7816 */ /* 0x000fe2000000000b */
[----:B------:R-:W-:-:S04]  /*a770*/  IMAD.WIDE.U32 R6, R16, -0x2daee0ad, RZ ;  /* 0xd2511f5310067825 */ /* 0x000fc800078e00ff */
[----:B----4-:R-:W-:Y:S01]  /*a780*/  @!P3 HADD2 R12, -R178.H0_H0, -RZ.H0_H0 ;  /* 0xa00000ffb20cb230 */ /* 0x010fe20000000900 */
[----:B------:R-:W-:-:S04]  /*a790*/  LOP3.LUT R10, R9, UR11, R6, 0x96, !PT ;  /* 0x0000000b090a7c12 */ /* 0x000fc8000f8e9606 */
[----:B------:R-:W-:Y:S02]  /*a7a0*/  PRMT R6, R12, 0x7610, R6 ;  /* 0x000076100c067816 */ /* 0x000fe40000000006 */
[----:B------:R-:W-:Y:S02]  /*a7b0*/  @!P4 PRMT R179, R11, 0x5410, RZ ;  /* 0x000054100bb3c816 */ /* 0x000fe400000000ff */
[----:B------:R-:W-:Y:S01]  /*a7c0*/  @!P3 PRMT R178, R6, 0x5410, RZ ;  /* 0x0000541006b2b816 */ /* 0x000fe200000000ff */
[----:B------:R1:W2:Y:S04]  /*a7d0*/  LDL.LU.S16 R11, [R1+0x144] ;  /* 0x00014400010b7983 */ /* 0x0002a80000300600 */
[----:B------:R1:W3:Y:S01]  /*a7e0*/  LDL.LU.S16 R6, [R1+0x140] ;  /* 0x0001400001067983 */ /* 0x0002e20000300600 */
[----:B------:R-:W-:-:S02]  /*a7f0*/  PRMT R176, R33, 0x7632, R176 ;  /* 0x0000763221b07816 */ /* 0x000fc400000000b0 */
[----:B------:R-:W-:Y:S01]  /*a800*/  PRMT R177, R33, 0x7610, R177 ;  /* 0x0000761021b17816 */ /* 0x000fe200000000b1 */
[----:B------:R-:W-:Y:S01]  /*a810*/  IMAD.MOV.U32 R81, RZ, RZ, R143 ;  /* 0x000000ffff517224 */ /* 0x000fe200078e008f */
[----:B------:R-:W-:Y:S01]  /*a820*/  LOP3.LUT R7, R7, UR17, R20, 0x96, !PT ;  /* 0x0000001107077c12 */ /* 0x000fe2000f8e9614 */
[----:B------:R-:W-:Y:S01]  /*a830*/  IMAD.MOV.U32 R143, RZ, RZ, R153 ;  /* 0x000000ffff8f7224 */ /* 0x000fe200078e0099 */
[----:B------:R1:W4:Y:S01]  /*a840*/  LDL.LU.S16 R43, [R1+0x14c] ;  /* 0x00014c00012b7983 */ /* 0x0003220000300600 */
[----:B------:R-:W-:Y:S02]  /*a850*/  IMAD.MOV.U32 R153, RZ, RZ, R82 ;  /* 0x000000ffff997224 */ /* 0x000fe400078e0052 */
[----:B------:R-:W-:Y:S01]  /*a860*/  IMAD.MOV.U32 R82, RZ, RZ, R72 ;  /* 0x000000ffff527224 */ /* 0x000fe200078e0048 */
[----:B------:R-:W-:Y:S01]  /*a870*/  PRMT R72, R177, 0x5410, R176 ;  /* 0x00005410b1487816 */ /* 0x000fe200000000b0 */
[----:B--2---:R-:W-:Y:S02]  /*a880*/  @!P2 HADD2 R11, -R177.H0_H0, -RZ.H0_H0 ;  /* 0xa00000ffb10ba230 */ /* 0x004fe40000000900 */
[----:B---3--:R-:W-:-:S03]  /*a890*/  @!P1 HADD2 R6, -R176.H0_H0, -RZ.H0_H0 ;  /* 0xa00000ffb0069230 */ /* 0x008fc60000000900 */
[----:B------:R-:W-:Y:S02]  /*a8a0*/  PRMT R13, R11, 0x7610, R13 ;  /* 0x000076100b0d7816 */ /* 0x000fe4000000000d */
[----:B------:R-:W-:Y:S01]  /*a8b0*/  PRMT R3, R6, 0x7610, R3 ;  /* 0x0000761006037816 */ /* 0x000fe20000000003 */
[----:B------:R-:W-:-:S04]  /*a8c0*/  IMAD.WIDE.U32 R6, R7, -0x326172a9, RZ ;  /* 0xcd9e8d5707067825 */ /* 0x000fc800078e00ff */
[----:B------:R-:W-:Y:S01]  /*a8d0*/  IMAD.WIDE.U32 R10, R10, -0x326172a9, RZ ;  /* 0xcd9e8d570a0a7825 */ /* 0x000fe200078e00ff */
[----:B------:R-:W-:-:S04]  /*a8e0*/  LOP3.LUT R7, R7, UR16, R14, 0x96, !PT ;  /* 0x0000001007077c12 */ /* 0x000fc8000f8e960e */
[----:B------:R-:W-:Y:S01]  /*a8f0*/  LOP3.LUT R12, R11, UR10, R6, 0x96, !PT ;  /* 0x0000000a0b0c7c12 */ /* 0x000fe2000f8e9606 */
[----:B------:R-:W-:Y:S01]  /*a900*/  IMAD.WIDE.U32 R6, R7, -0x2daee0ad, RZ ;  /* 0xd2511f5307067825 */ /* 0x000fe200078e00ff */
[----:B------:R-:W-:-:S03]  /*a910*/  @!P2 PRMT R177, R13, 0x5410, RZ ;  /* 0x000054100db1a816 */ /* 0x000fc600000000ff */
[----:B------:R-:W-:Y:S01]  /*a920*/  IMAD.WIDE.U32 R12, R12, -0x2daee0ad, RZ ;  /* 0xd2511f530c0c7825 */ /* 0x000fe200078e00ff */
[----:B------:R-:W-:Y:S02]  /*a930*/  LOP3.LUT R7, R7, UR9, R8, 0x96, !PT ;  /* 0x0000000907077c12 */ /* 0x000fe4000f8e9608 */
[----:B------:R-:W-:Y:S02]  /*a940*/  @!P1 PRMT R176, R3, 0x5410, RZ ;  /* 0x0000541003b09816 */ /* 0x000fe400000000ff */
[----:B------:R-:W-:Y:S02]  /*a950*/  LOP3.LUT R3, R4, 0xff, RZ, 0xc0, !PT ;  /* 0x000000ff04037812 */ /* 0x000fe400078ec0ff */
[----:B------:R-:W-:Y:S01]  /*a960*/  LOP3.LUT R8, R13, UR8, R6, 0x96, !PT ;  /* 0x000000080d087c12 */ /* 0x000fe2000f8e9606 */
[----:B------:R-:W-:Y:S01]  /*a970*/  IMAD.WIDE.U32 R6, R7, -0x326172a9, RZ ;  /* 0xcd9e8d5707067825 */ /* 0x000fe200078e00ff */
[----:B------:R-:W-:Y:S02]  /*a980*/  ISETP.LE.U32.AND P2, PT, R3, UR12, PT ;  /* 0x0000000c03007c0c */ /* 0x000fe4000bf43070 */
[----:B------:R-:W-:-:S02]  /*a990*/  SHF.R.U32.HI R3, RZ, 0x18, R4 ;  /* 0x00000018ff037819 */ /* 0x000fc40000011604 */
[----:B------:R-:W-:Y:S02]  /*a9a0*/  LOP3.LUT R11, R4, 0xffff, RZ, 0xc0, !PT ;  /* 0x0000ffff040b7812 */ /* 0x000fe400078ec0ff */
[----:B------:R-:W-:Y:S01]  /*a9b0*/  SHF.R.U32.HI R13, RZ, 0x10, R4 ;  /* 0x00000010ff0d7819 */ /* 0x000fe20000011604 */
[----:B------:R-:W-:Y:S01]  /*a9c0*/  IMAD.WIDE.U32 R4, R8, -0x326172a9, RZ ;  /* 0xcd9e8d5708047825 */ /* 0x000fe200078e00ff */
[----:B------:R-:W-:-:S04]  /*a9d0*/  LOP3.LUT R10, R7, UR23, R10, 0x96, !PT ;  /* 0x00000017070a7c12 */ /* 0x000fc8000f8e960a */
[----:B------:R-:W-:Y:S02]  /*a9e0*/  LOP3.LUT R6, R5, UR33, R6, 0x96, !PT ;  /* 0x0000002105067c12 */ /* 0x000fe4000f8e9606 */
[C---:B------:R-:W-:Y:S02]  /*a9f0*/  LOP3.LUT R9, R4.reuse, 0xff, RZ, 0xc0, !PT ;  /* 0x000000ff04097812 */ /* 0x040fe400078ec0ff */
[----:B------:R-:W-:Y:S02]  /*aa00*/  LOP3.LUT R14, R4, 0xffff, RZ, 0xc0, !PT ;  /* 0x0000ffff040e7812 */ /* 0x000fe400078ec0ff */
[--C-:B------:R-:W-:Y:S02]  /*aa10*/  SHF.R.U32.HI R16, RZ, 0x10, R4.reuse ;  /* 0x00000010ff107819 */ /* 0x100fe40000011604 */
[----:B------:R-:W-:Y:S01]  /*aa20*/  SHF.R.U32.HI R15, RZ, 0x18, R4 ;  /* 0x00000018ff0f7819 */ /* 0x000fe20000011604 */
[----:B------:R-:W-:-:S03]  /*aa30*/  IMAD.WIDE.U32 R4, R10, -0x2daee0ad, RZ ;  /* 0xd2511f530a047825 */ /* 0x000fc600078e00ff */
[C---:B------:R-:W-:Y:S02]  /*aa40*/  LOP3.LUT R7, R4.reuse, 0xff, RZ, 0xc0, !PT ;  /* 0x000000ff04077812 */ /* 0x040fe400078ec0ff */
[----:B------:R-:W-:Y:S02]  /*aa50*/  ISETP.LE.U32.AND P6, PT, R3, UR12, PT ;  /* 0x0000000c03007c0c */ /* 0x000fe4000bfc3070 */
[----:B------:R-:W-:Y:S02]  /*aa60*/  ISETP.LE.U32.AND P4, PT, R7, UR12, PT ;  /* 0x0000000c07007c0c */ /* 0x000fe4000bf83070 */
[----:B------:R-:W2:Y:S01]  /*aa70*/  MUFU.EX2 R7, R160 ;  /* 0x000000a000077308 */ /* 0x000ea20000000800 */
[----:B------:R-:W-:Y:S02]  /*aa80*/  LOP3.LUT R3, R5, UR32, R12, 0x96, !PT ;  /* 0x0000002005037c12 */ /* 0x000fe4000f8e960c */
[----:B------:R-:W-:Y:S02]  /*aa90*/  SHF.R.U32.HI R8, RZ, 0x18, R4 ;  /* 0x00000018ff087819 */ /* 0x000fe40000011604 */
[----:B------:R-:W-:-:S02]  /*aaa0*/  LOP3.LUT R12, R4, 0xffff, RZ, 0xc0, !PT ;  /* 0x0000ffff040c7812 */ /* 0x000fc400078ec0ff */
[----:B------:R-:W-:Y:S02]  /*aab0*/  SHF.R.U32.HI R10, RZ, 0x10, R4 ;  /* 0x00000010ff0a7819 */ /* 0x000fe40000011604 */
[----:B------:R-:W3:Y:S01]  /*aac0*/  MUFU.EX2 R4, R162 ;  /* 0x000000a200047308 */ /* 0x000ee20000000800 */
[----:B------:R-:W-:-:S04]  /*aad0*/  SHF.R.U32.HI R5, RZ, 0x8, R11 ;  /* 0x00000008ff057819 */ /* 0x000fc8000001160b */
[----:B------:R-:W-:Y:S02]  /*aae0*/  LOP3.LUT R5, R5, 0xffff, RZ, 0xc0, !PT ;  /* 0x0000ffff05057812 */ /* 0x000fe400078ec0ff */
[----:B------:R-:W-:Y:S02]  /*aaf0*/  ISETP.LE.U32.AND P1, PT, R8, UR12, PT ;  /* 0x0000000c08007c0c */ /* 0x000fe4000bf23070 */
[----:B------:R-:W-:Y:S02]  /*ab00*/  LOP3.LUT R8, R13, 0xff, RZ, 0xc0, !PT ;  /* 0x000000ff0d087812 */ /* 0x000fe400078ec0ff */
[----:B------:R-:W-:Y:S01]  /*ab10*/  ISETP.LE.U32.AND P3, PT, R5, UR12, PT ;  /* 0x0000000c05007c0c */ /* 0x000fe2000bf63070 */
[----:B--2---:R-:W-:Y:S01]  /*ab20*/  FADD.FTZ R5, R7, R17 ;  /* 0x0000001107057221 */ /* 0x004fe20000010000 */
[----:B------:R-:W-:-:S03]  /*ab30*/  ISETP.LE.U32.AND P5, PT, R8, UR12, PT ;  /* 0x0000000c08007c0c */ /* 0x000fc6000bfa3070 */
[C---:B---3--:R-:W-:Y:S01]  /*ab40*/  FADD.FTZ R8, R4.reuse, R5 ;  /* 0x0000000504087221 */ /* 0x048fe20000010000 */
[----:B------:R-:W-:Y:S02]  /*ab50*/  F2FP.F16.F32.PACK_AB R7, R4, R7 ;  /* 0x000000070407723e */ /* 0x000fe400000000ff */
[----:B------:R1:W2:Y:S01]  /*ab60*/  LDL.LU.S16 R4, [R1+0x150] ;  /* 0x0001500001047983 */ /* 0x0002a20000300600 */
[--C-:B------:R-:W-:Y:S02]  /*ab70*/  LOP3.LUT R35, R205, UR11, R174.reuse, 0x96, !PT ;  /* 0x0000000bcd237c12 */ /* 0x100fe4000f8e96ae */
[----:B------:R-:W-:Y:S02]  /*ab80*/  PRMT R174, R39, 0x7632, R174 ;  /* 0x0000763227ae7816 */ /* 0x000fe400000000ae */
[----:B------:R-:W-:Y:S01]  /*ab90*/  LOP3.LUT R34, R175, UR17, R120, 0x96, !PT ;  /* 0x00000011af227c12 */ /* 0x000fe2000f8e9678 */
[----:B------:R-:W-:Y:S01]  /*aba0*/  IMAD.MOV.U32 R78, RZ, RZ, R143 ;  /* 0x000000ffff4e7224 */ /* 0x000fe200078e008f */
[----:B------:R-:W-:Y:S01]  /*abb0*/  PRMT R175, R39, 0x7610, R175 ;  /* 0x0000761027af7816 */ /* 0x000fe200000000af */
[----:B------:R-:W-:-:S02]  /*abc0*/  IMAD.MOV.U32 R143, RZ, RZ, R104 ;  /* 0x000000ffff8f7224 */ /* 0x000fc400078e0068 */
[----:B------:R-:W-:Y:S02]  /*abd0*/  IMAD.MOV.U32 R104, RZ, RZ, R65 ;  /* 0x000000ffff687224 */ /* 0x000fe400078e0041 */
[----:B------:R-:W-:Y:S01]  /*abe0*/  IMAD.MOV.U32 R65, RZ, RZ, R67 ;  /* 0x000000ffff417224 */ /* 0x000fe200078e0043 */
[----:B------:R-:W-:Y:S01]  /*abf0*/  PRMT R67, R175, 0x5410, R174 ;  /* 0x00005410af437816 */ /* 0x000fe200000000ae */
[----:B--2---:R-:W-:-:S05]  /*ac00*/  @!P3 HADD2 R4, -R174.H0_H0, -RZ.H0_H0 ;  /* 0xa00000ffae04b230 */ /* 0x004fca0000000900 */
[----:B------:R-:W-:-:S04]  /*ac10*/  PRMT R39, R4, 0x7610, R39 ;  /* 0x0000761004277816 */ /* 0x000fc80000000027 */
[----:B------:R-:W-:Y:S02]  /*ac20*/  @!P3 PRMT R174, R39, 0x5410, RZ ;  /* 0x0000541027aeb816 */ /* 0x000fe400000000ff */
[----:B------:R1:W2:Y:S01]  /*ac30*/  LDL.LU.S16 R39, [R1+0x154] ;  /* 0x0001540001277983 */ /* 0x0002a20000300600 */
[C---:B------:R-:W-:Y:S01]  /*ac40*/  PRMT R173, R38.reuse, 0x7610, R173 ;  /* 0x0000761026ad7816 */ /* 0x040fe200000000ad */
[----:B------:R-:W-:Y:S01]  /*ac50*/  IMAD.MOV.U32 R49, RZ, RZ, R41 ;  /* 0x000000ffff317224 */ /* 0x000fe200078e0029 */
[----:B------:R-:W-:Y:S01]  /*ac60*/  PRMT R172, R38, 0x7632, R172 ;  /* 0x0000763226ac7816 */ /* 0x000fe200000000ac */
[----:B------:R-:W-:Y:S02]  /*ac70*/  IMAD.MOV.U32 R41, RZ, RZ, R84 ;  /* 0x000000ffff297224 */ /* 0x000fe400078e0054 */
[----:B------:R-:W-:Y:S02]  /*ac80*/  IMAD.MOV.U32 R84, RZ, RZ, R143 ;  /* 0x000000ffff547224 */ /* 0x000fe400078e008f */
[----:B------:R-:W-:-:S02]  /*ac90*/  IMAD.MOV.U32 R143, RZ, RZ, R104 ;  /* 0x000000ffff8f7224 */ /* 0x000fc400078e0068 */
[----:B------:R-:W-:Y:S01]  /*aca0*/  IMAD.MOV.U32 R104, RZ, RZ, R65 ;  /* 0x000000ffff687224 */ /* 0x000fe200078e0041 */
[----:B------:R-:W-:Y:S01]  /*acb0*/  PRMT R65, R173, 0x5410, R172 ;  /* 0x00005410ad417816 */ /* 0x000fe200000000ac */
[----:B--2---:R-:W-:-:S05]  /*acc0*/  @!P5 HADD2 R39, -R173.H0_H0, -RZ.H0_H0 ;  /* 0xa00000ffad27d230 */ /* 0x004fca0000000900 */
[----:B------:R-:W-:-:S04]  /*acd0*/  PRMT R33, R39, 0x7610, R33 ;  /* 0x0000761027217816 */ /* 0x000fc80000000021 */
[----:B------:R-:W-:Y:S02]  /*ace0*/  @!P5 PRMT R173, R33, 0x5410, RZ ;  /* 0x0000541021add816 */ /* 0x000fe400000000ff */
[----:B------:R1:W2:Y:S01]  /*acf0*/  LDL.LU.S16 R33, [R1+0x15c] ;  /* 0x00015c0001217983 */ /* 0x0002a20000300600 */
[----:B------:R-:W-:-:S04]  /*ad00*/  SHF.R.U32.HI R4, RZ, 0x10, R6 ;  /* 0x00000010ff047819 */ /* 0x000fc80000011606 */
[----:B------:R-:W-:Y:S01]  /*ad10*/  LOP3.LUT R4, R4, 0xff, RZ, 0xc0, !PT ;  /* 0x000000ff04047812 */ /* 0x000fe200078ec0ff */
[----:B--2---:R-:W-:-:S05]  /*ad20*/  @!P6 HADD2 R33, -R172.H0_H0, -RZ.H0_H0 ;  /* 0xa00000ffac21e230 */ /* 0x004fca0000000900 */
[----:B------:R-:W-:-:S04]  /*ad30*/  PRMT R31, R33, 0x7610, R31 ;  /* 0x00007610211f7816 */ /* 0x000fc8000000001f */
[----:B------:R-:W-:Y:S02]  /*ad40*/  @!P6 PRMT R172, R31, 0x5410, RZ ;  /* 0x000054101face816 */ /* 0x000fe400000000ff */
[----:B------:R1:W2:Y:S01]  /*ad50*/  LDL.LU.S16 R31, [R1+0x164] ;  /* 0x00016400011f7983 */ /* 0x0002a20000300600 */
[----:B------:R-:W-:Y:S02]  /*ad60*/  ISETP.LE.U32.AND P3, PT, R4, UR12, PT ;  /* 0x0000000c04007c0c */ /* 0x000fe4000bf63070 */
[----:B------:R-:W-:-:S04]  /*ad70*/  LOP3.LUT R4, R6, 0xff, RZ, 0xc0, !PT ;  /* 0x000000ff06047812 */ /* 0x000fc800078ec0ff */
[----:B------:R-:W-:Y:S02]  /*ad80*/  ISETP.LE.U32.AND P5, PT, R4, UR12, PT ;  /* 0x0000000c04007c0c */ /* 0x000fe4000bfa3070 */
[----:B------:R-:W-:Y:S02]  /*ad90*/  LOP3.LUT R4, R6, 0xffff, RZ, 0xc0, !PT ;  /* 0x0000ffff06047812 */ /* 0x000fe400078ec0ff */
[----:B------:R-:W-:Y:S02]  /*ada0*/  PRMT R138, R37, 0x7610, R138 ;  /* 0x00007610258a7816 */ /* 0x000fe4000000008a */
[----:B------:R-:W-:-:S04]  /*adb0*/  SHF.R.U32.HI R4, RZ, 0x8, R4 ;  /* 0x00000008ff047819 */ /* 0x000fc80000011604 */
[----:B------:R-:W-:-:S04]  /*adc0*/  LOP3.LUT R4, R4, 0xffff, RZ, 0xc0, !PT ;  /* 0x0000ffff04047812 */ /* 0x000fc800078ec0ff */
[----:B------:R-:W-:Y:S01]  /*add0*/  ISETP.LE.U32.AND P6, PT, R4, UR12, PT ;  /* 0x0000000c04007c0c */ /* 0x000fe2000bfc3070 */
[----:B--2---:R-:W-:-:S05]  /*ade0*/  @!P5 HADD2 R31, -R138.H0_H0, -RZ.H0_H0 ;  /* 0xa00000ff8a1fd230 */ /* 0x004fca0000000900 */
[----:B------:R-:W-:Y:S02]  /*adf0*/  PRMT R4, R31, 0x7610, R4 ;  /* 0x000076101f047816 */ /* 0x000fe40000000004 */
[----:B------:R1:W2:Y:S01]  /*ae00*/  LDL.LU.S16 R31, [R1+0x168] ;  /* 0x00016800011f7983 */ /* 0x0002a20000300600 */
[----:B------:R-:W-:-:S05]  /*ae10*/  PRMT R131, R37, 0x7632, R131 ;  /* 0x0000763225837816 */ /* 0x000fca0000000083 */
[----:B--2---:R-:W-:-:S05]  /*ae20*/  @!P6 HADD2 R31, -R131.H0_H0, -RZ.H0_H0 ;  /* 0xa00000ff831fe230 */ /* 0x004fca0000000900 */
[----:B------:R-:W-:Y:S02]  /*ae30*/  PRMT R20, R31, 0x7610, R20 ;  /* 0x000076101f147816 */ /* 0x000fe40000000014 */
[----:B------:R1:W2:Y:S01]  /*ae40*/  LDL.LU.S16 R31, [R1+0x16c] ;  /* 0x00016c00011f7983 */ /* 0x0002a20000300600 */
[C---:B------:R-:W-:Y:S01]  /*ae50*/  PRMT R130, R36.reuse, 0x7610, R130 ;  /* 0x0000761024827816 */ /* 0x040fe20000000082 */
[----:B------:R-:W-:Y:S01]  /*ae60*/  IMAD.MOV.U32 R111, RZ, RZ, R88 ;  /* 0x000000ffff6f7224 */ /* 0x000fe200078e0058 */
[----:B------:R-:W-:Y:S01]  /*ae70*/  PRMT R129, R36, 0x7632, R129 ;  /* 0x0000763224817816 */ /* 0x000fe20000000081 */
[----:B------:R-:W-:Y:S02]  /*ae80*/  IMAD.MOV.U32 R88, RZ, RZ, R143 ;  /* 0x000000ffff587224 */ /* 0x000fe400078e008f */
[----:B------:R-:W-:Y:S01]  /*ae90*/  IMAD.MOV.U32 R143, RZ, RZ, R154 ;  /* 0x000000ffff8f7224 */ /* 0x000fe200078e009a */
[----:B------:R-:W-:Y:S01]  /*aea0*/  PRMT R154, R130, 0x5410, R129 ;  /* 0x00005410829a7816 */ /* 0x000fe20000000081 */
[----:B--2---:R-:W-:-:S05]  /*aeb0*/  @!P3 HADD2 R31, -R130.H0_H0, -RZ.H0_H0 ;  /* 0xa00000ff821fb230 */ /* 0x004fca0000000900 */
[----:B------:R-:W-:-:S04]  /*aec0*/  PRMT R17, R31, 0x7610, R17 ;  /* 0x000076101f117816 */ /* 0x000fc80000000011 */
[----:B------:R-:W-:Y:S02]  /*aed0*/  @!P3 PRMT R130, R17, 0x5410, RZ ;  /* 0x000054101182b816 */ /* 0x000fe400000000ff */
[----:B------:R1:W2:Y:S01]  /*aee0*/  LDL.LU.S16 R17, [R1+0x174] ;  /* 0x0001740001117983 */ /* 0x0002a20000300600 */
[----:B------:R-:W-:Y:S01]  /*aef0*/  IMAD.MOV.U32 R48, RZ, RZ, R40 ;  /* 0x000000ffff307224 */ /* 0x000fe200078e0028 */
[----:B------:R-:W-:Y:S01]  /*af00*/  SHF.R.U32.HI R6, RZ, 0x18, R6 ;  /* 0x00000018ff067819 */ /* 0x000fe20000011606 */
[----:B------:R-:W-:Y:S02]  /*af10*/  IMAD.MOV.U32 R40, RZ, RZ, R41 ;  /* 0x000000ffff287224 */ /* 0x000fe400078e0029 */
[----:B------:R-:W-:Y:S01]  /*af20*/  IMAD.MOV.U32 R41, RZ, RZ, R153 ;  /* 0x000000ffff297224 */ /* 0x000fe200078e0099 */
[----:B------:R-:W-:Y:S02]  /*af30*/  PRMT R153, R138, 0x5410, R131 ;  /* 0x000054108a997816 */ /* 0x000fe40000000083 */
[----:B------:R-:W-:-:S02]  /*af40*/  @!P5 PRMT R138, R4, 0x5410, RZ ;  /* 0x00005410048ad816 */ /* 0x000fc400000000ff */
[----:B------:R-:W-:Y:S02]  /*af50*/  ISETP.LE.U32.AND P5, PT, R6, UR12, PT ;  /* 0x0000000c06007c0c */ /* 0x000fe4000bfa3070 */
[----:B------:R-:W-:-:S04]  /*af60*/  SHF.R.U32.HI R4, RZ, 0x8, R14 ;  /* 0x00000008ff047819 */ /* 0x000fc8000001160e */
[----:B------:R-:W-:Y:S02]  /*af70*/  LOP3.LUT R4, R4, 0xffff, RZ, 0xc0, !PT ;  /* 0x0000ffff04047812 */ /* 0x000fe400078ec0ff */
[----:B------:R-:W-:Y:S02]  /*af80*/  @!P6 PRMT R131, R20, 0x5410, RZ ;  /* 0x000054101483e816 */ /* 0x000fe400000000ff */
[----:B------:R-:W-:Y:S02]  /*af90*/  ISETP.LE.U32.AND P6, PT, R4, UR12, PT ;  /* 0x0000000c04007c0c */ /* 0x000fe4000bfc3070 */
[----:B------:R-:W-:Y:S01]  /*afa0*/  LOP3.LUT R4, R16, 0xff, RZ, 0xc0, !PT ;  /* 0x000000ff10047812 */ /* 0x000fe200078ec0ff */
[----:B--2---:R-:W-:-:S05]  /*afb0*/  @!P5 HADD2 R17, -R129.H0_H0, -RZ.H0_H0 ;  /* 0xa00000ff8111d230 */ /* 0x004fca0000000900 */
[----:B------:R-:W-:Y:S02]  /*afc0*/  PRMT R16, R17, 0x7610, R16 ;  /* 0x0000761011107816 */ /* 0x000fe40000000010 */
[----:B------:R1:W2:Y:S01]  /*afd0*/  LDL.LU.S16 R17, [R1+0x170] ;  /* 0x0001700001117983 */ /* 0x0002a20000300600 */
[----:B----4-:R-:W-:-:S05]  /*afe0*/  @!P2 HADD2 R43, -R175.H0_H0, -RZ.H0_H0 ;  /* 0xa00000ffaf2ba230 */ /* 0x010fca0000000900 */
[----:B------:R-:W-:-:S04]  /*aff0*/  PRMT R42, R43, 0x7610, R42 ;  /* 0x000076102b2a7816 */ /* 0x000fc8000000002a */
[----:B------:R-:W-:Y:S02]  /*b000*/  @!P2 PRMT R175, R42, 0x5410, RZ ;  /* 0x000054102aafa816 */ /* 0x000fe400000000ff */
[----:B------:R-:W-:Y:S02]  /*b010*/  ISETP.LE.U32.AND P2, PT, R9, UR12, PT ;  /* 0x0000000c09007c0c */ /* 0x000fe4000bf43070 */
[----:B------:R-:W-:Y:S01]  /*b020*/  PRMT R128, R22, 0x7610, R128 ;  /* 0x0000761016807816 */ /* 0x000fe20000000080 */
[----:B------:R-:W-:Y:S01]  /*b030*/  IMAD.MOV.U32 R45, RZ, RZ, R111 ;  /* 0x000000ffff2d7224 */ /* 0x000fe200078e006f */
[----:B------:R-:W-:Y:S01]  /*b040*/  ISETP.LE.U32.AND P3, PT, R4, UR12, PT ;  /* 0x0000000c04007c0c */ /* 0x000fe2000bf63070 */
[----:B------:R-:W-:Y:S01]  /*b050*/  IMAD.MOV.U32 R111, RZ, RZ, R88 ;  /* 0x000000ffff6f7224 */ /* 0x000fe200078e0058 */
[----:B------:R-:W-:Y:S01]  /*b060*/  PRMT R127, R22, 0x7632, R127 ;  /* 0x00007632167f7816 */ /* 0x000fe2000000007f */
[----:B------:R-:W-:Y:S02]  /*b070*/  IMAD.MOV.U32 R88, RZ, RZ, R109 ;  /* 0x000000ffff587224 */ /* 0x000fe400078e006d */
[----:B------:R-:W-:Y:S01]  /*b080*/  IMAD.MOV.U32 R109, RZ, RZ, R141 ;  /* 0x000000ffff6d7224 */ /* 0x000fe200078e008d */
[----:B------:R-:W-:-:S03]  /*b090*/  PRMT R141, R128, 0x5410, R127 ;  /* 0x00005410808d7816 */ /* 0x000fc6000000007f */
[----:B--2---:R-:W-:-:S05]  /*b0a0*/  @!P2 HADD2 R17, -R128.H0_H0, -RZ.H0_H0 ;  /* 0xa00000ff8011a230 */ /* 0x004fca0000000900 */
[----:B------:R-:W-:-:S04]  /*b0b0*/  PRMT R4, R17, 0x7610, R4 ;  /* 0x0000761011047816 */ /* 0x000fc80000000004 */
[----:B------:R-:W-:Y:S02]  /*b0c0*/  @!P2 PRMT R128, R4, 0x5410, RZ ;  /* 0x000054100480a816 */ /* 0x000fe400000000ff */
[----:B------:R1:W2:Y:S01]  /*b0d0*/  LDL.LU.S16 R4, [R1+0x178] ;  /* 0x0001780001047983 */ /* 0x0002a20000300600 */
[----:B------:R-:W-:Y:S01]  /*b0e0*/  @!P5 PRMT R129, R16, 0x5410, RZ ;  /* 0x000054101081d816 */ /* 0x000fe200000000ff */
[----:B--2---:R-:W-:-:S05]  /*b0f0*/  @!P6 HADD2 R4, -R127.H0_H0, -RZ.H0_H0 ;  /* 0xa00000ff7f04e230 */ /* 0x004fca0000000900 */
[----:B------:R-:W-:Y:S02]  /*b100*/  PRMT R5, R4, 0x7610, R5 ;  /* 0x0000761004057816 */ /* 0x000fe40000000005 */
[----:B------:R-:W-:-:S04]  /*b110*/  LOP3.LUT R4, R10, 0xff, RZ, 0xc0, !PT ;  /* 0x000000ff0a047812 */ /* 0x000fc800078ec0ff */
[----:B------:R-:W-:Y:S02]  /*b120*/  ISETP.LE.U32.AND P2, PT, R4, UR12, PT ;  /* 0x0000000c04007c0c */ /* 0x000fe4000bf43070 */
[----:B------:R1:W2:Y:S04]  /*b130*/  LDL.LU.S16 R4, [R1+0x17c] ;  /* 0x00017c0001047983 */ /* 0x0002a80000300600 */
[----:B------:R1:W3:Y:S01]  /*b140*/  LDL.LU.S16 R16, [R1+0x180] ;  /* 0x0001800001107983 */ /* 0x0002e20000300600 */
[----:B------:R-:W-:Y:S02]  /*b150*/  ISETP.LE.U32.AND P5, PT, R15, UR12, PT ;  /* 0x0000000c0f007c0c */ /* 0x000fe4000bfa3070 */
[C---:B------:R-:W-:Y:S01]  /*b160*/  PRMT R125, R21.reuse, 0x7632, R125 ;  /* 0x00007632157d7816 */ /* 0x040fe2000000007d */
[----:B------:R-:W-:Y:S01]  /*b170*/  IMAD.MOV.U32 R50, RZ, RZ, R45 ;  /* 0x000000ffff327224 */ /* 0x000fe200078e002d */
[----:B------:R-:W-:Y:S01]  /*b180*/  PRMT R126, R21, 0x7610, R126 ;  /* 0x00007610157e7816 */ /* 0x000fe2000000007e */
[----:B------:R-:W-:-:S02]  /*b190*/  IMAD.MOV.U32 R45, RZ, RZ, R111 ;  /* 0x000000ffff2d7224 */ /* 0x000fc400078e006f */
[----:B------:R-:W-:Y:S02]  /*b1a0*/  IMAD.MOV.U32 R111, RZ, RZ, R40 ;  /* 0x000000ffff6f7224 */ /* 0x000fe400078e0028 */
[----:B------:R-:W-:Y:S02]  /*b1b0*/  IMAD.MOV.U32 R40, RZ, RZ, R78 ;  /* 0x000000ffff287224 */ /* 0x000fe400078e004e */
[----:B------:R-:W-:Y:S02]  /*b1c0*/  IMAD.MOV.U32 R78, RZ, RZ, R81 ;  /* 0x000000ffff4e7224 */ /* 0x000fe400078e0051 */
[----:B------:R-:W-:Y:S01]  /*b1d0*/  IMAD.MOV.U32 R81, RZ, RZ, R140 ;  /* 0x000000ffff517224 */ /* 0x000fe200078e008c */
[----:B------:R-:W-:Y:S01]  /*b1e0*/  PRMT R140, R126, 0x5410, R125 ;  /* 0x000054107e8c7816 */ /* 0x000fe2000000007d */
[----:B---3--:R-:W-:-:S05]  /*b1f0*/  @!P5 HADD2 R16, -R125.H0_H0, -RZ.H0_H0 ;  /* 0xa00000ff7d10d230 */ /* 0x008fca0000000900 */
[----:B------:R-:W-:-:S04]  /*b200*/  PRMT R14, R16, 0x7610, R14 ;  /* 0x00007610100e7816 */ /* 0x000fc8000000000e */
[----:B------:R-:W-:Y:S02]  /*b210*/  @!P5 PRMT R125, R14, 0x5410, RZ ;  /* 0x000054100e7dd816 */ /* 0x000fe400000000ff */
[----:B------:R1:W3:Y:S01]  /*b220*/  LDL.LU.S16 R14, [R1+0x184] ;  /* 0x00018400010e7983 */ /* 0x0002e20000300600 */
[----:B--2---:R-:W-:Y:S01]  /*b230*/  @!P3 HADD2 R4, -R126.H0_H0, -RZ.H0_H0 ;  /* 0xa00000ff7e04b230 */ /* 0x004fe20000000900 */
[----:B------:R-:W-:Y:S02]  /*b240*/  @!P6 PRMT R127, R5, 0x5410, RZ ;  /* 0x00005410057fe816 */ /* 0x000fe400000000ff */
[C---:B------:R-:W-:Y:S02]  /*b250*/  LOP3.LUT R5, R3.reuse, 0xff, RZ, 0xc0, !PT ;  /* 0x000000ff03057812 */ /* 0x040fe400078ec0ff */
[----:B------:R-:W-:Y:S02]  /*b260*/  PRMT R15, R4, 0x7610, R15 ;  /* 0x00007610040f7816 */ /* 0x000fe4000000000f */
[----:B------:R-:W-:-:S02]  /*b270*/  LOP3.LUT R4, R3, 0xffff, RZ, 0xc0, !PT ;  /* 0x0000ffff03047812 */ /* 0x000fc400078ec0ff */
[----:B------:R-:W-:Y:S02]  /*b280*/  ISETP.LE.U32.AND P6, PT, R5, UR12, PT ;  /* 0x0000000c05007c0c */ /* 0x000fe4000bfc3070 */
[----:B------:R-:W-:-:S04]  /*b290*/  SHF.R.U32.HI R4, RZ, 0x8, R4 ;  /* 0x00000008ff047819 */ /* 0x000fc80000011604 */
[----:B------:R-:W-:Y:S02]  /*b2a0*/  LOP3.LUT R4, R4, 0xffff, RZ, 0xc0, !PT ;  /* 0x0000ffff04047812 */ /* 0x000fe400078ec0ff */
[----:B------:R-:W-:Y:S02]  /*b2b0*/  @!P3 PRMT R126, R15, 0x5410, RZ ;  /* 0x000054100f7eb816 */ /* 0x000fe400000000ff */
[----:B------:R-:W-:Y:S02]  /*b2c0*/  ISETP.LE.U32.AND P3, PT, R4, UR12, PT ;  /* 0x0000000c04007c0c */ /* 0x000fe4000bf63070 */
[----:B------:R-:W-:Y:S02]  /*b2d0*/  SHF.R.U32.HI R4, RZ, 0x18, R3 ;  /* 0x00000018ff047819 */ /* 0x000fe40000011603 */
[----:B------:R-:W-:Y:S02]  /*b2e0*/  PRMT R124, R18, 0x7610, R124 ;  /* 0x00007610127c7816 */ /* 0x000fe4000000007c */
[----:B------:R-:W-:-:S02]  /*b2f0*/  ISETP.LE.U32.AND P5, PT, R4, UR12, PT ;  /* 0x0000000c04007c0c */ /* 0x000fc4000bfa3070 */
[----:B------:R2:W4:Y:S01]  /*b300*/  MUFU.EX2 R4, R50 ;  /* 0x0000003200047308 */ /* 0x0005220000000800 */
[----:B------:R-:W-:Y:S01]  /*b310*/  PRMT R123, R18, 0x7632, R123 ;  /* 0x00007632127b7816 */ /* 0x000fe2000000007b */
[----:B--2---:R-:W-:Y:S02]  /*b320*/  IMAD.MOV.U32 R50, RZ, RZ, R48 ;  /* 0x000000ffff327224 */ /* 0x004fe400078e0030 */
[----:B------:R-:W-:Y:S02]  /*b330*/  IMAD.MOV.U32 R48, RZ, RZ, R111 ;  /* 0x000000ffff307224 */ /* 0x000fe400078e006f */
[----:B------:R-:W-:Y:S02]  /*b340*/  IMAD.MOV.U32 R111, RZ, RZ, R40 ;  /* 0x000000ffff6f7224 */ /* 0x000fe400078e0028 */
[----:B------:R-:W-:Y:S02]  /*b350*/  IMAD.MOV.U32 R40, RZ, RZ, R78 ;  /* 0x000000ffff287224 */ /* 0x000fe400078e004e */
[----:B------:R-:W-:-:S02]  /*b360*/  IMAD.MOV.U32 R78, RZ, RZ, R81 ;  /* 0x000000ffff4e7224 */ /* 0x000fc400078e0051 */
[----:B------:R-:W-:Y:S02]  /*b370*/  IMAD.MOV.U32 R81, RZ, RZ, R91 ;  /* 0x000000ffff517224 */ /* 0x000fe400078e005b */
[----:B------:R-:W-:Y:S01]  /*b380*/  IMAD.MOV.U32 R91, RZ, RZ, R161 ;  /* 0x000000ffff5b7224 */ /* 0x000fe200078e00a1 */
[----:B------:R-:W-:Y:S01]  /*b390*/  PRMT R161, R124, 0x5410, R123 ;  /* 0x000054107ca17816 */ /* 0x000fe2000000007b */
[----:B---3--:R-:W-:-:S05]  /*b3a0*/  @!P6 HADD2 R14, -R124.H0_H0, -RZ.H0_H0 ;  /* 0xa00000ff7c0ee230 */ /* 0x008fca0000000900 */
[----:B------:R-:W-:-:S04]  /*b3b0*/  PRMT R13, R14, 0x7610, R13 ;  /* 0x000076100e0d7816 */ /* 0x000fc8000000000d */
[----:B------:R-:W-:Y:S02]  /*b3c0*/  @!P6 PRMT R124, R13, 0x5410, RZ ;  /* 0x000054100d7ce816 */ /* 0x000fe400000000ff */
[----:B------:R1:W2:Y:S01]  /*b3d0*/  LDL.LU.S16 R13, [R1+0x188] ;  /* 0x00018800010d7983 */ /* 0x0002a20000300600 */
[----:B------:R-:W-:-:S04]  /*b3e0*/  SHF.R.U32.HI R3, RZ, 0x10, R3 ;  /* 0x00000010ff037819 */ /* 0x000fc80000011603 */
[----:B------:R-:W-:-:S04]  /*b3f0*/  LOP3.LUT R3, R3, 0xff, RZ, 0xc0, !PT ;  /* 0x000000ff03037812 */ /* 0x000fc800078ec0ff */
[----:B------:R-:W-:Y:S02]  /*b400*/  ISETP.LE.U32.AND P6, PT, R3, UR12, PT ;  /* 0x0000000c03007c0c */ /* 0x000fe4000bfc3070 */
[----:B------:R-:W-:Y:S01]  /*b410*/  SHF.R.U32.HI R3, RZ, 0x8, R12 ;  /* 0x00000008ff037819 */ /* 0x000fe2000001160c */
[----:B--2---:R-:W-:-:S05]  /*b420*/  @!P3 HADD2 R13, -R123.H0_H0, -RZ.H0_H0 ;  /* 0xa00000ff7b0db230 */ /* 0x004fca0000000900 */
[----:B------:R-:W-:Y:S02]  /*b430*/  PRMT R12, R13, 0x7610, R12 ;  /* 0x000076100d0c7816 */ /* 0x000fe4000000000c */
[----:B------:R1:W2:Y:S02]  /*b440*/  LDL.LU.S16 R13, [R1+0x190] ;  /* 0x00019000010d7983 */ /* 0x0002a40000300600 */
[----:B------:R-:W-:Y:S02]  /*b450*/  @!P3 PRMT R123, R12, 0x5410, RZ ;  /* 0x000054100c7bb816 */ /* 0x000fe400000000ff */
[----:B------:R1:W3:Y:S01]  /*b460*/  LDL.LU.S16 R12, [R1+0x18c] ;  /* 0x00018c00010c7983 */ /* 0x0002e20000300600 */
[C---:B------:R-:W-:Y:S02]  /*b470*/  PRMT R122, R7.reuse, 0x7610, R122 ;  /* 0x00007610077a7816 */ /* 0x040fe4000000007a */
[----:B------:R-:W-:Y:S01]  /*b480*/  PRMT R121, R7, 0x7632, R121 ;  /* 0x0000763207797816 */ /* 0x000fe20000000079 */
[----:B------:R-:W4:Y:S02]  /*b490*/  MUFU.EX2 R248, R45 ;  /* 0x0000002d00f87308 */ /* 0x000f240000000800 */
[----:B--2---:R-:W-:-:S05]  /*b4a0*/  @!P6 HADD2 R13, -R122.H0_H0, -RZ.H0_H0 ;  /* 0xa00000ff7a0de230 */ /* 0x004fca0000000900 */
[----:B------:R-:W-:Y:S02]  /*b4b0*/  PRMT R11, R13, 0x7610, R11 ;  /* 0x000076100d0b7816 */ /* 0x000fe4000000000b */
[----:B------:R1:W2:Y:S01]  /*b4c0*/  LDL.LU.S16 R13, [R1+0x198] ;  /* 0x00019800010d7983 */ /* 0x0002a20000300600 */
[----:B---3--:R-:W-:-:S05]  /*b4d0*/  @!P5 HADD2 R12, -R121.H0_H0, -RZ.H0_H0 ;  /* 0xa00000ff790cd230 */ /* 0x008fca0000000900 */
[----:B------:R-:W-:Y:S02]  /*b4e0*/  PRMT R10, R12, 0x7610, R10 ;  /* 0x000076100c0a7816 */ /* 0x000fe4000000000a */
[----:B------:R1:W3:Y:S01]  /*b4f0*/  LDL.LU.S16 R12, [R1+0x194] ;  /* 0x00019400010c7983 */ /* 0x0002e20000300600 */
[----:B------:R-:W-:Y:S01]  /*b500*/  LOP3.LUT R3, R3, 0xffff, RZ, 0xc0, !PT ;  /* 0x0000ffff03037812 */ /* 0x000fe200078ec0ff */
[----:B----4-:R-:W-:Y:S01]  /*b510*/  FADD.FTZ R42, R4, R19 ;  /* 0x00000013042a7221 */ /* 0x010fe20000010000 */
[----:B------:R-:W-:Y:S02]  /*b520*/  F2FP.F16.F32.PACK_AB R4, R248, R4 ;  /* 0x00000004f804723e */ /* 0x000fe400000000ff */
[----:B------:R-:W-:Y:S02]  /*b530*/  ISETP.LE.U32.AND P3, PT, R3, UR12, PT ;  /* 0x0000000c03007c0c */ /* 0x000fe4000bf63070 */
[----:B------:R-:W4:Y:S01]  /*b540*/  MUFU.EX2 R3, R168 ;  /* 0x000000a800037308 */ /* 0x000f220000000800 */
[----:B------:R-:W-:Y:S01]  /*b550*/  PRMT R119, R4, 0x7610, R119 ;  /* 0x0000761004777816 */ /* 0x000fe20000000077 */
[----:B------:R-:W-:-:S02]  /*b560*/  IMAD.MOV.U32 R45, RZ, RZ, R48 ;  /* 0x000000ffff2d7224 */ /* 0x000fc400078e0030 */
[----:B------:R-:W-:Y:S02]  /*b570*/  IMAD.MOV.U32 R48, RZ, RZ, R40 ;  /* 0x000000ffff307224 */ /* 0x000fe400078e0028 */
[----:B------:R-:W-:Y:S01]  /*b580*/  IMAD.MOV.U32 R40, RZ, RZ, R78 ;  /* 0x000000ffff287224 */ /* 0x000fe200078e004e */
[----:B------:R-:W-:Y:S01]  /*b590*/  PRMT R118, R4, 0x7632, R118 ;  /* 0x0000763204767816 */ /* 0x000fe20000000076 */
[----:B------:R-:W-:Y:S02]  /*b5a0*/  IMAD.MOV.U32 R78, RZ, RZ, R81 ;  /* 0x000000ffff4e7224 */ /* 0x000fe400078e0051 */
[----:B------:R-:W-:Y:S02]  /*b5b0*/  IMAD.MOV.U32 R81, RZ, RZ, R143 ;  /* 0x000000ffff517224 */ /* 0x000fe400078e008f */
[----:B------:R-:W-:Y:S02]  /*b5c0*/  IMAD.MOV.U32 R51, RZ, RZ, R49 ;  /* 0x000000ffff337224 */ /* 0x000fe400078e0031 */
[----:B------:R-:W-:-:S02]  /*b5d0*/  IMAD.MOV.U32 R143, RZ, RZ, R106 ;  /* 0x000000ffff8f7224 */ /* 0x000fc400078e006a */
[----:B------:R-:W-:Y:S02]  /*b5e0*/  IMAD.MOV.U32 R106, RZ, RZ, R109 ;  /* 0x000000ffff6a7224 */ /* 0x000fe400078e006d */
[----:B------:R-:W-:Y:S01]  /*b5f0*/  IMAD.MOV.U32 R109, RZ, RZ, R142 ;  /* 0x000000ffff6d7224 */ /* 0x000fe200078e008e */
[----:B------:R-:W-:Y:S01]  /*b600*/  PRMT R142, R119, 0x5410, R118 ;  /* 0x00005410778e7816 */ /* 0x000fe20000000076 */
[----:B------:R-:W-:Y:S02]  /*b610*/  IMAD.MOV.U32 R39, RZ, RZ, R51 ;  /* 0x000000ffff277224 */ /* 0x000fe400078e0033 */
[----:B----4-:R-:W-:Y:S01]  /*b620*/  FADD.FTZ R51, R3, R8 ;  /* 0x0000000803337221 */ /* 0x010fe20000010000 */
[----:B------:R-:W4:Y:S01]  /*b630*/  MUFU.EX2 R205, R170 ;  /* 0x000000aa00cd7308 */ /* 0x000f220000000800 */
[----:B------:R-:W-:-:S04]  /*b640*/  ULEA UR6, UR18, UR22, 0x7 ;  /* 0x0000001612067291 */ /* 0x000fc8000f8e383f */
[----:B------:R-:W-:Y:S01]  /*b650*/  UIADD3 UR6, UR6, -0x80, URZ ;  /* 0xffffff8006067890 */ /* 0x000fe2000fffe03f */
[----:B----4-:R-:W-:Y:S01]  /*b660*/  F2FP.F16.F32.PACK_AB R4, R205, R3 ;  /* 0x00000003cd04723e */ /* 0x010fe200000000ff */
[----:B--2---:R-:W-:-:S05]  /*b670*/  @!P4 HADD2 R13, -R119.H0_H0, -RZ.H0_H0 ;  /* 0xa00000ff770dc230 */ /* 0x004fca0000000900 */
[----:B------:R-:W-:-:S04]  /*b680*/  PRMT R9, R13, 0x7610, R9 ;  /* 0x000076100d097816 */ /* 0x000fc80000000009 */
[----:B------:R-:W-:Y:S02]  /*b690*/  @!P4 PRMT R119, R9, 0x5410, RZ ;  /* 0x000054100977c816 */ /* 0x000fe400000000ff */
[----:B------:R1:W2:Y:S04]  /*b6a0*/  LDL.LU.S16 R9, [R1+0x1a0] ;  /* 0x0001a00001097983 */ /* 0x0002a80000300600 */
[----:B------:R1:W4:Y:S01]  /*b6b0*/  LDL.LU.S16 R8, [R1+0x19c] ;  /* 0x00019c0001087983 */ /* 0x0003220000300600 */
[----:B---3--:R-:W-:-:S05]  /*b6c0*/  @!P3 HADD2 R12, -R118.H0_H0, -RZ.H0_H0 ;  /* 0xa00000ff760cb230 */ /* 0x008fca0000000900 */
[----:B------:R-:W-:-:S04]  /*b6d0*/  PRMT R5, R12, 0x7610, R5 ;  /* 0x000076100c057816 */ /* 0x000fc80000000005 */
[----:B------:R-:W-:Y:S01]  /*b6e0*/  @!P3 PRMT R118, R5, 0x5410, RZ ;  /* 0x000054100576b816 */ /* 0x000fe200000000ff */
[----:B------:R-:W-:-:S04]  /*b6f0*/  IMAD.SHL.U32 R5, R32, 0x2, RZ ;  /* 0x0000000220057824 */ /* 0x000fc800078e00ff */
[----:B------:R-:W-:Y:S01]  /*b700*/  IMAD R3, R45, UR19, R5 ;  /* 0x000000132d037c24 */ /* 0x000fe2000f8e0205 */
[C---:B------:R-:W-:Y:S01]  /*b710*/  PRMT R117, R4.reuse, 0x7610, R117 ;  /* 0x0000761004757816 */ /* 0x040fe20000000075 */
[----:B------:R-:W-:Y:S01]  /*b720*/  IMAD.U32 R5, RZ, RZ, UR6 ;  /* 0x00000006ff057e24 */ /* 0x000fe2000f8e00ff */
[----:B------:R-:W-:Y:S02]  /*b730*/  PRMT R116, R4, 0x7632, R116 ;  /* 0x0000763204747816 */ /* 0x000fe40000000074 */
[----:B------:R-:W-:Y:S02]  /*b740*/  SHF.R.S32.HI R4, RZ, 0x1f, R3 ;  /* 0x0000001fff047819 */ /* 0x000fe40000011403 */
[----:B------:R-:W-:Y:S01]  /*b750*/  IADD3 R3, P3, R3, UR6, RZ ;  /* 0x0000000603037c10 */ /* 0x000fe2000ff7e0ff */
[----:B------:R-:W-:-:S03]  /*b760*/  ULDC.64 UR6, c[0x0][0x2a8] ;  /* 0x0000aa0000067ab9 */ /* 0x000fc60000000a00 */
[----:B------:R-:W-:Y:S02]  /*b770*/  LEA.HI.X.SX32 R5, R5, R4, 0x1, P3 ;  /* 0x0000000405057211 */ /* 0x000fe400018f0eff */
[C---:B------:R-:W-:Y:S01]  /*b780*/  LEA R4, P3, R3.reuse, UR6, 0x1 ;  /* 0x0000000603047c11 */ /* 0x040fe2000f8608ff */
[----:B------:R-:W-:Y:S01]  /*b790*/  USHF.L.U32 UR6, UR19, 0x3, URZ ;  /* 0x0000000313067899 */ /* 0x000fe2000800063f */
[----:B------:R-:W-:Y:S02]  /*b7a0*/  IMAD.MOV.U32 R45, RZ, RZ, R40 ;  /* 0x000000ffff2d7224 */ /* 0x000fe400078e0028 */
[----:B------:R-:W-:Y:S01]  /*b7b0*/  LEA.HI.X R5, R3, UR7, R5, 0x1, P3 ;  /* 0x0000000703057c11 */ /* 0x000fe200098f0c05 */
[----:B------:R-:W-:Y:S02]  /*b7c0*/  IMAD.MOV.U32 R38, RZ, RZ, R50 ;  /* 0x000000ffff267224 */ /* 0x000fe400078e0032 */
[----:B------:R-:W-:Y:S02]  /*b7d0*/  IMAD.MOV.U32 R115, RZ, RZ, R48 ;  /* 0x000000ffff737224 */ /* 0x000fe400078e0030 */
[----:B------:R-:W-:-:S02]  /*b7e0*/  IMAD.U32 R3, RZ, RZ, UR6 ;  /* 0x00000006ff037e24 */ /* 0x000fc4000f8e00ff */
[----:B------:R-:W-:Y:S02]  /*b7f0*/  IMAD.MOV.U32 R50, RZ, RZ, R45 ;  /* 0x000000ffff327224 */ /* 0x000fe400078e002d */
[----:B------:R-:W-:Y:S02]  /*b800*/  IMAD.MOV.U32 R45, RZ, RZ, R111 ;  /* 0x000000ffff2d7224 */ /* 0x000fe400078e006f */
[----:B------:R-:W-:Y:S02]  /*b810*/  IMAD.MOV.U32 R48, RZ, RZ, R84 ;  /* 0x000000ffff307224 */ /* 0x000fe400078e0054 */
[----:B------:R-:W-:Y:S02]  /*b820*/  IMAD.MOV.U32 R84, RZ, RZ, R82 ;  /* 0x000000ffff547224 */ /* 0x000fe400078e0052 */
[----:B------:R-:W-:Y:S02]  /*b830*/  IMAD.MOV.U32 R111, RZ, RZ, R83 ;  /* 0x000000ffff6f7224 */ /* 0x000fe400078e0053 */
[----:B------:R-:W-:-:S04]  /*b840*/  IMAD.WIDE R82, R3, 0x2, R4 ;  /* 0x0000000203527825 */ /* 0x000fc800078e0204 */
[----:B------:R-:W-:Y:S01]  /*b850*/  IMAD.MOV.U32 R49, RZ, RZ, R115 ;  /* 0x000000ffff317224 */ /* 0x000fe200078e0073 */
[----:B------:R-:W-:Y:S03]  /*b860*/  STG.E.U16 desc[UR20][R4.64], R66 ;  /* 0x0000004204007986 */ /* 0x000fe6000c101514 */
[----:B------:R-:W-:Y:S01]  /*b870*/  IMAD.MOV.U32 R169, RZ, RZ, R49 ;  /* 0x000000ffffa97224 */ /* 0x000fe200078e0031 */
[----:B------:R-:W-:Y:S01]  /*b880*/  STG.E.U16 desc[UR20][R4.64+0x2], R64 ;  /* 0x0000024004007986 */ /* 0x000fe2000c101514 */
[----:B------:R-:W-:Y:S02]  /*b890*/  IMAD.MOV.U32 R49, RZ, RZ, R103 ;  /* 0x000000ffff317224 */ /* 0x000fe400078e0067 */
[----:B------:R-:W-:Y:S01]  /*b8a0*/  IMAD.MOV.U32 R103, RZ, RZ, R106 ;  /* 0x000000ffff677224 */ /* 0x000fe200078e006a */
[----:B------:R3:W-:Y:S01]  /*b8b0*/  STG.E.U16 desc[UR20][R82.64], R54 ;  /* 0x0000003652007986 */ /* 0x0007e2000c101514 */
[----:B------:R-:W-:-:S03]  /*b8c0*/  IMAD.MOV.U32 R106, RZ, RZ, R104 ;  /* 0x000000ffff6a7224 */ /* 0x000fc600078e0068 */
[----:B------:R1:W-:Y:S01]  /*b8d0*/  STG.E.U16 desc[UR20][R82.64+0x2], R55 ;  /* 0x0000023752007986 */ /* 0x0003e2000c101514 */
[----:B------:R-:W-:Y:S02]  /*b8e0*/  IMAD.MOV.U32 R104, RZ, RZ, R100 ;  /* 0x000000ffff687224 */ /* 0x000fe400078e0064 */
[----:B---3--:R-:W-:Y:S02]  /*b8f0*/  IMAD.MOV.U32 R54, RZ, RZ, R38 ;  /* 0x000000ffff367224 */ /* 0x008fe400078e0026 */
[----:B------:R-:W-:Y:S02]  /*b900*/  IMAD.MOV.U32 R38, RZ, RZ, R134 ;  /* 0x000000ffff267224 */ /* 0x000fe400078e0086 */
[----:B-1----:R-:W-:Y:S02]  /*b910*/  IMAD.MOV.U32 R55, RZ, RZ, R39 ;  /* 0x000000ffff377224 */ /* 0x002fe400078e0027 */
[----:B------:R-:W-:Y:S02]  /*b920*/  IMAD.MOV.U32 R39, RZ, RZ, R135 ;  /* 0x000000ffff277224 */ /* 0x000fe400078e0087 */
[----:B------:R1:W5:Y:S04]  /*b930*/  LDL.LU.64 R134, [R1+0x348] ;  /* 0x0003480001867983 */ /* 0x0003680000300a00 */
[----:B------:R-:W3:Y:S01]  /*b940*/  LDL.LU R100, [R1+0x1f0] ;  /* 0x0001f00001647983 */ /* 0x000ee20000300800 */
[----:B------:R-:W-:-:S02]  /*b950*/  PRMT R160, R122, 0x5410, R121 ;  /* 0x000054107aa07816 */ /* 0x000fc40000000079 */
[----:B------:R-:W-:Y:S02]  /*b960*/  @!P6 PRMT R122, R11, 0x5410, RZ ;  /* 0x000054100b7ae816 */ /* 0x000fe400000000ff */
[----:B------:R-:W-:Y:S01]  /*b970*/  @!P5 PRMT R121, R10, 0x5410, RZ ;  /* 0x000054100a79d816 */ /* 0x000fe200000000ff */
[----:B------:R-:W-:-:S04]  /*b980*/  IMAD.WIDE.U32 R10, R35, -0x326172a9, RZ ;  /* 0xcd9e8d57230a7825 */ /* 0x000fc800078e00ff */
[----:B------:R-:W-:Y:S02]  /*b990*/  IMAD.MOV.U32 R40, RZ, RZ, R78 ;  /* 0x000000ffff287224 */ /* 0x000fe400078e004e */
[----:B------:R-:W-:Y:S01]  /*b9a0*/  IMAD.MOV.U32 R78, RZ, RZ, R143 ;  /* 0x000000ffff4e7224 */ /* 0x000fe200078e008f */
[----:B------:R-:W-:Y:S01]  /*b9b0*/  PRMT R143, R117, 0x5410, R116 ;  /* 0x00005410758f7816 */ /* 0x000fe20000000074 */
[----:B------:R-:W-:Y:S01]  /*b9c0*/  USHF.L.U32 UR6, UR19, 0x6, URZ ;  /* 0x0000000613067899 */ /* 0x000fe2000800063f */
[----:B------:R-:W-:Y:S01]  /*b9d0*/  IMAD.MOV.U32 R101, RZ, RZ, R48 ;  /* 0x000000ffff657224 */ /* 0x000fe200078e0030 */
[----:B------:R-:W-:Y:S01]  /*b9e0*/  UIMAD UR19, UR19, 0x48, URZ ;  /* 0x00000048131378a4 */ /* 0x000fe2000f8e023f */
[----:B------:R-:W-:-:S03]  /*b9f0*/  IMAD.MOV.U32 R48, RZ, RZ, R91 ;  /* 0x000000ffff307224 */ /* 0x000fc600078e005b */
[----:B------:R-:W-:Y:S02]  /*ba00*/  IMAD.U32 R3, RZ, RZ, UR6 ;  /* 0x00000006ff037e24 */ /* 0x000fe4000f8e00ff */
[----:B------:R-:W-:Y:S02]  /*ba10*/  IMAD.MOV.U32 R93, RZ, RZ, R45 ;  /* 0x000000ffff5d7224 */ /* 0x000fe400078e002d */
[----:B------:R-:W-:Y:S02]  /*ba20*/  IMAD.MOV.U32 R91, RZ, RZ, R87 ;  /* 0x000000ffff5b7224 */ /* 0x000fe400078e0057 */
[----:B------:R-:W-:Y:S02]  /*ba30*/  IMAD.MOV.U32 R45, RZ, RZ, R81 ;  /* 0x000000ffff2d7224 */ /* 0x000fe400078e0051 */
[----:B------:R-:W-:Y:S02]  /*ba40*/  IMAD.MOV.U32 R87, RZ, RZ, R80 ;  /* 0x000000ffff577224 */ /* 0x000fe400078e0050 */
[----:B------:R-:W-:-:S04]  /*ba50*/  IMAD.WIDE R80, R3, 0x2, R4 ;  /* 0x0000000203507825 */ /* 0x000fc800078e0204 */
[----:B------:R-:W-:Y:S02]  /*ba60*/  IMAD.MOV.U32 R113, RZ, RZ, R111 ;  /* 0x000000ffff717224 */ /* 0x000fe400078e006f */
[----:B------:R-:W-:Y:S02]  /*ba70*/  IMAD.U32 R3, RZ, RZ, UR19 ;  /* 0x00000013ff037e24 */ /* 0x000fe4000f8e00ff */
[----:B------:R-:W-:Y:S02]  /*ba80*/  IMAD.MOV.U32 R111, RZ, RZ, R88 ;  /* 0x000000ffff6f7224 */ /* 0x000fe400078e0058 */
[----:B------:R-:W-:Y:S02]  /*ba90*/  IMAD.MOV.U32 R88, RZ, RZ, R95 ;  /* 0x000000ffff587224 */ /* 0x000fe400078e005f */
[----:B------:R-:W-:Y:S02]  /*baa0*/  IMAD.MOV.U32 R115, RZ, RZ, R78 ;  /* 0x000000ffff737224 */ /* 0x000fe400078e004e */
[----:B------:R-:W-:-:S02]  /*bab0*/  IMAD.MOV.U32 R95, RZ, RZ, R79 ;  /* 0x000000ffff5f7224 */ /* 0x000fc400078e004f */
[----:B------:R-:W-:Y:S01]  /*bac0*/  IMAD.WIDE R78, R3, 0x2, R4 ;  /* 0x00000002034e7825 */ /* 0x000fe200078e0204 */
[----:B------:R-:W-:Y:S04]  /*bad0*/  STG.E.U16 desc[UR20][R80.64], R26 ;  /* 0x0000001a50007986 */ /* 0x000fe8000c101514 */
[----:B------:R-:W-:Y:S04]  /*bae0*/  STG.E.U16 desc[UR20][R80.64+0x2], R25 ;  /* 0x0000021950007986 */ /* 0x000fe8000c101514 */
[----:B------:R-:W-:Y:S04]  /*baf0*/  STG.E.U16 desc[UR20][R78.64], R23 ;  /* 0x000000174e007986 */ /* 0x000fe8000c101514 */
[----:B------:R-:W-:Y:S04]  /*bb00*/  STG.E.U16 desc[UR20][R78.64+0x2], R24 ;  /* 0x000002184e007986 */ /* 0x000fe8000c101514 */
[----:B------:R-:W-:Y:S04]  /*bb10*/  STG.E.U16 desc[UR20][R4.64+0x10], R58 ;  /* 0x0000103a04007986 */ /* 0x000fe8000c101514 */
[----:B------:R-:W-:Y:S04]  /*bb20*/  STG.E.U16 desc[UR20][R4.64+0x12], R63 ;  /* 0x0000123f04007986 */ /* 0x000fe8000c101514 */
[----:B------:R1:W-:Y:S01]  /*bb30*/  STG.E.U16 desc[UR20][R82.64+0x12], R61 ;  /* 0x0000123d52007986 */ /* 0x0003e2000c101514 */
[----:B--2---:R-:W-:-:S02]  /*bb40*/  @!P2 HADD2 R9, -R117.H0_H0, -RZ.H0_H0 ;  /* 0xa00000ff7509a230 */ /* 0x004fc40000000900 */
[----:B----4-:R-:W-:-:S03]  /*bb50*/  @!P1 HADD2 R8, -R116.H0_H0, -RZ.H0_H0 ;  /* 0xa00000ff74089230 */ /* 0x010fc60000000900 */
[----:B------:R-:W-:Y:S02]  /*bb60*/  PRMT R7, R9, 0x7610, R7 ;  /* 0x0000761009077816 */ /* 0x000fe40000000007 */
[----:B------:R-:W-:Y:S01]  /*bb70*/  PRMT R6, R8, 0x7610, R6 ;  /* 0x0000761008067816 */ /* 0x000fe20000000006 */
[----:B------:R-:W-:-:S03]  /*bb80*/  IMAD.WIDE.U32 R8, R34, -0x326172a9, RZ ;  /* 0xcd9e8d5722087825 */ /* 0x000fc600078e00ff */
[----:B------:R-:W-:Y:S02]  /*bb90*/  @!P1 PRMT R116, R6, 0x5410, RZ ;  /* 0x0000541006749816 */ /* 0x000fe400000000ff */
[----:B------:R-:W-:Y:S02]  /*bba0*/  LOP3.LUT R6, R9, UR16, R46, 0x96, !PT ;  /* 0x0000001009067c12 */ /* 0x000fe4000f8e962e */
[----:B------:R-:W-:Y:S02]  /*bbb0*/  LOP3.LUT R12, R11, UR10, R8, 0x96, !PT ;  /* 0x0000000a0b0c7c12 */ /* 0x000fe4000f8e9608 */
[----:B------:R-:W-:Y:S01]  /*bbc0*/  @!P2 PRMT R117, R7, 0x5410, RZ ;  /* 0x000054100775a816 */ /* 0x000fe200000000ff */
[----:B------:R-:W-:-:S04]  /*bbd0*/  IMAD.WIDE.U32 R6, R6, -0x2daee0ad, RZ ;  /* 0xd2511f5306067825 */ /* 0x000fc800078e00ff */
[----:B------:R-:W-:Y:S01]  /*bbe0*/  IMAD.WIDE.U32 R12, R12, -0x2daee0ad, RZ ;  /* 0xd2511f530c0c7825 */ /* 0x000fe200078e00ff */
[----:B------:R-:W-:-:S04]  /*bbf0*/  LOP3.LUT R9, R7, UR9, R204, 0x96, !PT ;  /* 0x0000000907097c12 */ /* 0x000fc8000f8e96cc */
[----:B------:R-:W-:Y:S01]  /*bc00*/  LOP3.LUT R6, R13, UR8, R6, 0x96, !PT ;  /* 0x000000080d067c12 */ /* 0x000fe2000f8e9606 */
[----:B------:R-:W-:-:S04]  /*bc10*/  IMAD.WIDE.U32 R8, R9, -0x326172a9, RZ ;  /* 0xcd9e8d5709087825 */ /* 0x000fc800078e00ff */
[----:B------:R-:W-:-:S05]  /*bc20*/  IMAD.WIDE.U32 R6, R6, -0x326172a9, RZ ;  /* 0xcd9e8d5706067825 */ /* 0x000fca00078e00ff */
[----:B------:R-:W-:Y:S02]  /*bc30*/  LOP3.LUT R3, R7, UR33, R8, 0x96, !PT ;  /* 0x0000002107037c12 */ /* 0x000fe4000f8e9608 */
[----:B------:R-:W-:-:S04]  /*bc40*/  LOP3.LUT R7, R6, 0xffff, RZ, 0xc0, !PT ;  /* 0x0000ffff06077812 */ /* 0x000fc800078ec0ff */
[----:B------:R-:W-:Y:S02]  /*bc50*/  SHF.R.U32.HI R8, RZ, 0x8, R7 ;  /* 0x00000008ff087819 */ /* 0x000fe40000011607 */
[----:B------:R-:W-:-:S04]  /*bc60*/  LOP3.LUT R7, R6, 0xff, RZ, 0xc0, !PT ;  /* 0x000000ff06077812 */ /* 0x000fc800078ec0ff */
[----:B------:R-:W-:Y:S02]  /*bc70*/  PRMT R22, R7, 0x5410, R8 ;  /* 0x0000541007167816 */ /* 0x000fe40000000008 */
[--C-:B------:R-:W-:Y:S02]  /*bc80*/  SHF.R.U32.HI R8, RZ, 0x10, R6.reuse ;  /* 0x00000010ff087819 */ /* 0x100fe40000011606 */
[----:B------:R-:W-:Y:S02]  /*bc90*/  SHF.R.U32.HI R7, RZ, 0x18, R6 ;  /* 0x00000018ff077819 */ /* 0x000fe40000011606 */
[----:B------:R-:W-:-:S04]  /*bca0*/  LOP3.LUT R6, R8, 0xff, RZ, 0xc0, !PT ;  /* 0x000000ff08067812 */ /* 0x000fc800078ec0ff */
[----:B------:R-:W-:Y:S02]  /*bcb0*/  PRMT R21, R6, 0x5410, R7 ;  /* 0x0000541006157816 */ /* 0x000fe40000000007 */
[----:B------:R-:W-:Y:S02]  /*bcc0*/  LOP3.LUT R6, R3, 0xffff, RZ, 0xc0, !PT ;  /* 0x0000ffff03067812 */ /* 0x000fe400078ec0ff */
[----:B------:R-:W-:Y:S02]  /*bcd0*/  LOP3.LUT R10, R9, UR23, R10, 0x96, !PT ;  /* 0x00000017090a7c12 */ /* 0x000fe4000f8e960a */
[----:B------:R-:W-:Y:S02]  /*bce0*/  SHF.R.U32.HI R7, RZ, 0x8, R6 ;  /* 0x00000008ff077819 */ /* 0x000fe40000011606 */
[----:B------:R-:W-:Y:S02]  /*bcf0*/  LOP3.LUT R6, R3, 0xff, RZ, 0xc0, !PT ;  /* 0x000000ff03067812 */ /* 0x000fe400078ec0ff */
[----:B------:R-:W-:-:S02]  /*bd00*/  SHF.R.U32.HI R8, RZ, 0x10, R3 ;  /* 0x00000010ff087819 */ /* 0x000fc40000011603 */
[----:B------:R-:W-:Y:S01]  /*bd10*/  PRMT R19, R6, 0x5410, R7 ;  /* 0x0000541006137816 */ /* 0x000fe20000000007 */
[----:B------:R-:W-:Y:S01]  /*bd20*/  IMAD.WIDE.U32 R6, R10, -0x2daee0ad, RZ ;  /* 0xd2511f530a067825 */ /* 0x000fe200078e00ff */
[----:B------:R-:W-:Y:S02]  /*bd30*/  SHF.R.U32.HI R9, RZ, 0x18, R3 ;  /* 0x00000018ff097819 */ /* 0x000fe40000011603 */
[----:B------:R-:W-:Y:S02]  /*bd40*/  LOP3.LUT R8, R8, 0xff, RZ, 0xc0, !PT ;  /* 0x000000ff08087812 */ /* 0x000fe400078ec0ff */
[----:B------:R-:W-:Y:S02]  /*bd50*/  LOP3.LUT R3, R7, UR32, R12, 0x96, !PT ;  /* 0x0000002007037c12 */ /* 0x000fe4000f8e960c */
[----:B------:R-:W-:Y:S02]  /*bd60*/  PRMT R18, R8, 0x5410, R9 ;  /* 0x0000541008127816 */ /* 0x000fe40000000009 */
        /* <DEDUP_REMOVED lines=8> */
[----:B------:R-:W-:-:S04]  /*bdf0*/  LOP3.LUT R3, R6, 0xffff, RZ, 0xc0, !PT ;  /* 0x0000ffff06037812 */ /* 0x000fc800078ec0ff */
[----:B------:R-:W-:Y:S02]  /*be00*/  SHF.R.U32.HI R7, RZ, 0x8, R3 ;  /* 0x00000008ff077819 */ /* 0x000fe40000011603 */
[----:B------:R-:W-:-:S04]  /*be10*/  LOP3.LUT R3, R6, 0xff, RZ, 0xc0, !PT ;  /* 0x000000ff06037812 */ /* 0x000fc800078ec0ff */
[----:B------:R-:W-:Y:S02]  /*be20*/  PRMT R15, R3, 0x5410, R7 ;  /* 0x00005410030f7816 */ /* 0x000fe40000000007 */
[--C-:B------:R-:W-:Y:S01]  /*be30*/  SHF.R.U32.HI R3, RZ, 0x10, R6.reuse ;  /* 0x00000010ff037819 */ /* 0x100fe20000011606 */
[----:B-1----:R-:W-:Y:S01]  /*be40*/  IMAD.MOV.U32 R61, RZ, RZ, R39 ;  /* 0x000000ffff3d7224 */ /* 0x002fe200078e0027 */
[----:B------:R-:W-:Y:S02]  /*be50*/  SHF.R.U32.HI R6, RZ, 0x18, R6 ;  /* 0x00000018ff067819 */ /* 0x000fe40000011606 */
[----:B------:R-:W-:-:S04]  /*be60*/  LOP3.LUT R3, R3, 0xff, RZ, 0xc0, !PT ;  /* 0x000000ff03037812 */ /* 0x000fc800078ec0ff */
[----:B------:R-:W-:Y:S02]  /*be70*/  PRMT R14, R3, 0x5410, R6 ;  /* 0x00005410030e7816 */ /* 0x000fe40000000006 */
[----:B------:R-:W-:-:S05]  /*be80*/  LOP3.LUT R3, R61, UR31, RZ, 0x3c, !PT ;  /* 0x0000001f3d037c12 */ /* 0x000fca000f8e3cff */
[----:B------:R-:W-:-:S05]  /*be90*/  IMAD.WIDE.U32 R24, R3, -0x326172a9, RZ ;  /* 0xcd9e8d5703187825 */ /* 0x000fca00078e00ff */
        /* <DEDUP_REMOVED lines=23> */
[----:B------:R-:W-:Y:S02]  /*c010*/  LOP3.LUT R10, R9, UR23, R10, 0x96, !PT ;  /* 0x00000017090a7c12 */ /* 0x000fe4000f8e960a */
[----:B------:R-:W-:-:S04]  /*c020*/  LOP3.LUT R6, R8, 0xff, RZ, 0xc0, !PT ;  /* 0x000000ff08067812 */ /* 0x000fc800078ec0ff */
[----:B------:R-:W-:Y:S01]  /*c030*/  PRMT R26, R6, 0x5410, R7 ;  /* 0x00005410061a7816 */ /* 0x000fe20000000007 */
[----:B------:R-:W-:-:S05]  /*c040*/  IMAD.WIDE.U32 R6, R10, -0x2daee0ad, RZ ;  /* 0xd2511f530a067825 */ /* 0x000fca00078e00ff */
[----:B------:R-:W-:Y:S02]  /*c050*/  LOP3.LUT R8, R7, UR32, R12, 0x96, !PT ;  /* 0x0000002007087c12 */ /* 0x000fe4000f8e960c */
[C---:B------:R-:W-:Y:S01]  /*c060*/  LOP3.LUT R7, R6.reuse, 0xffff, RZ, 0xc0, !PT ;  /* 0x0000ffff06077812 */ /* 0x040fe200078ec0ff */
[----:B------:R-:W-:Y:S03]  /*c070*/  STG.E.U16 desc[UR20][R82.64+0x10], R60 ;  /* 0x0000103c52007986 */ /* 0x000fe6000c101514 */
[----:B------:R-:W-:Y:S02]  /*c080*/  SHF.R.U32.HI R9, RZ, 0x8, R7 ;  /* 0x00000008ff097819 */ /* 0x000fe40000011607 */
[----:B------:R-:W-:Y:S01]  /*c090*/  LOP3.LUT R7, R6, 0xff, RZ, 0xc0, !PT ;  /* 0x000000ff06077812 */ /* 0x000fe200078ec0ff */
[----:B------:R1:W-:Y:S04]  /*c0a0*/  STG.E.U16 desc[UR20][R80.64+0x12], R28 ;  /* 0x0000121c50007986 */ /* 0x0003e8000c101514 */
[----:B------:R-:W-:Y:S04]  /*c0b0*/  STG.E.U16 desc[UR20][R80.64+0x10], R30 ;  /* 0x0000101e50007986 */ /* 0x000fe8000c101514 */
[----:B------:R2:W-:Y:S01]  /*c0c0*/  STG.E.U16 desc[UR20][R78.64+0x12], R27 ;  /* 0x0000121b4e007986 */ /* 0x0005e2000c101514 */
[----:B-1----:R-:W-:-:S02]  /*c0d0*/  PRMT R28, R7, 0x5410, R9 ;  /* 0x00005410071c7816 */ /* 0x002fc40000000009 */
[--C-:B------:R-:W-:Y:S02]  /*c0e0*/  SHF.R.U32.HI R9, RZ, 0x10, R6.reuse ;  /* 0x00000010ff097819 */ /* 0x100fe40000011606 */
[----:B------:R-:W-:Y:S02]  /*c0f0*/  SHF.R.U32.HI R7, RZ, 0x18, R6 ;  /* 0x00000018ff077819 */ /* 0x000fe40000011606 */
[----:B------:R-:W-:-:S04]  /*c100*/  LOP3.LUT R6, R9, 0xff, RZ, 0xc0, !PT ;  /* 0x000000ff09067812 */ /* 0x000fc800078ec0ff */
[----:B--2---:R-:W-:Y:S02]  /*c110*/  PRMT R27, R6, 0x5410, R7 ;  /* 0x00005410061b7816 */ /* 0x004fe40000000007 */
        /* <DEDUP_REMOVED lines=8> */
[----:B------:R-:W-:Y:S01]  /*c1a0*/  LOP3.LUT R3, R8, 0xffff, RZ, 0xc0, !PT ;  /* 0x0000ffff08037812 */ /* 0x000fe200078ec0ff */
[----:B------:R-:W-:-:S03]  /*c1b0*/  IMAD.MOV.U32 R70, RZ, RZ, R93 ;  /* 0x000000ffff467224 */ /* 0x000fc600078e005d */
[----:B------:R-:W-:Y:S02]  /*c1c0*/  SHF.R.U32.HI R6, RZ, 0x8, R3 ;  /* 0x00000008ff067819 */ /* 0x000fe40000011603 */
[----:B------:R-:W-:Y:S01]  /*c1d0*/  LOP3.LUT R3, R8, 0xff, RZ, 0xc0, !PT ;  /* 0x000000ff08037812 */ /* 0x000fe200078ec0ff */
[----:B------:R-:W-:Y:S02]  /*c1e0*/  IMAD.MOV.U32 R93, RZ, RZ, R50 ;  /* 0x000000ffff5d7224 */ /* 0x000fe400078e0032 */
[----:B------:R-:W-:Y:S01]  /*c1f0*/  IMAD.MOV.U32 R50, RZ, RZ, R40 ;  /* 0x000000ffff327224 */ /* 0x000fe200078e0028 */
[----:B------:R-:W-:Y:S01]  /*c200*/  PRMT R40, R3, 0x5410, R6 ;  /* 0x0000541003287816 */ /* 0x000fe20000000006 */
[----:B------:R-:W-:Y:S02]  /*c210*/  IMAD.U32 R3, RZ, RZ, UR12 ;  /* 0x0000000cff037e24 */ /* 0x000fe4000f8e00ff */
[----:B------:R-:W-:Y:S01]  /*c220*/  IMAD.MOV.U32 R108, RZ, RZ, R70 ;  /* 0x000000ffff6c7224 */ /* 0x000fe200078e0046 */
[----:B------:R-:W-:Y:S01]  /*c230*/  SHF.R.U32.HI R6, RZ, 0x10, R8 ;  /* 0x00000010ff067819 */ /* 0x000fe20000011608 */
[----:B------:R-:W-:Y:S01]  /*c240*/  IMAD.MOV.U32 R70, RZ, RZ, R101 ;  /* 0x000000ffff467224 */ /* 0x000fe200078e0065 */
[----:B------:R-:W-:Y:S01]  /*c250*/  LEA R3, R3, UR12, 0x10 ;  /* 0x0000000c03037c11 */ /* 0x000fe2000f8e80ff */
[----:B------:R-:W-:Y:S01]  /*c260*/  IMAD.MOV.U32 R110, RZ, RZ, R108 ;  /* 0x000000ffff6e7224 */ /* 0x000fe200078e006c */
[----:B------:R-:W-:Y:S01]  /*c270*/  SHF.R.U32.HI R9, RZ, 0x18, R8 ;  /* 0x00000018ff097819 */ /* 0x000fe20000011608 */
[----:B------:R-:W-:Y:S01]  /*c280*/  IMAD.MOV.U32 R108, RZ, RZ, R70 ;  /* 0x000000ffff6c7224 */ /* 0x000fe200078e0046 */
[----:B------:R-:W-:Y:S01]  /*c290*/  LOP3.LUT R8, R6, 0xff, RZ, 0xc0, !PT ;  /* 0x000000ff06087812 */ /* 0x000fe200078ec0ff */
[----:B------:R-:W-:Y:S01]  /*c2a0*/  IMAD.MOV.U32 R70, RZ, RZ, R113 ;  /* 0x000000ffff467224 */ /* 0x000fe200078e0071 */
[----:B------:R-:W-:Y:S01]  /*c2b0*/  HSET2.LE.AND R6, R18, R3, PT ;  /* 0x0000000312067233 */ /* 0x000fe20003803000 */
[----:B------:R-:W-:-:S02]  /*c2c0*/  IMAD.MOV.U32 R43, RZ, RZ, R108 ;  /* 0x000000ffff2b7224 */ /* 0x000fc400078e006c */
[----:B------:R-:W-:Y:S02]  /*c2d0*/  IMAD.MOV.U32 R108, RZ, RZ, R70 ;  /* 0x000000ffff6c7224 */ /* 0x000fe400078e0046 */
[----:B------:R-:W-:Y:S01]  /*c2e0*/  IMAD.MOV.U32 R70, RZ, RZ, R103 ;  /* 0x000000ffff467224 */ /* 0x000fe200078e0067 */
[----:B------:R-:W-:Y:S02]  /*c2f0*/  LOP3.LUT R101, R6, R2, RZ, 0xc0, !PT ;  /* 0x0000000206657212 */ /* 0x000fe400078ec0ff */
[--C-:B------:R-:W-:Y:S01]  /*c300*/  HSET2.LE.AND R6, R17, R3.reuse, PT ;  /* 0x0000000311067233 */ /* 0x100fe20003803000 */
[----:B------:R-:W-:Y:S01]  /*c310*/  IMAD.MOV.U32 R44, RZ, RZ, R70 ;  /* 0x000000ffff2c7224 */ /* 0x000fe200078e0046 */
[--C-:B------:R-:W-:Y:S01]  /*c320*/  HSET2.LE.AND R7, R19, R3.reuse, PT ;  /* 0x0000000313077233 */ /* 0x100fe20003803000 */
[----:B------:R-:W-:Y:S01]  /*c330*/  IMAD.MOV.U32 R70, RZ, RZ, R106 ;  /* 0x000000ffff467224 */ /* 0x000fe200078e006a */
[----:B------:R-:W-:Y:S01]  /*c340*/  PRMT R18, R8, 0x5410, R9 ;  /* 0x0000541008127816 */ /* 0x000fe20000000009 */
[----:B------:R-:W-:Y:S01]  /*c350*/  IMAD.MOV.U32 R106, RZ, RZ, R104 ;  /* 0x000000ffff6a7224 */ /* 0x000fe200078e0068 */
[----:B------:R-:W-:Y:S01]  /*c360*/  LOP3.LUT R104, R6, R223, RZ, 0xc0, !PT ;  /* 0x000000df06687212 */ /* 0x000fe200078ec0ff */
[----:B------:R1:W-:Y:S01]  /*c370*/  STG.E.U16 desc[UR20][R78.64+0x10], R29 ;  /* 0x0000101d4e007986 */ /* 0x0003e2000c101514 */
[----:B------:R-:W-:-:S02]  /*c380*/  HSET2.LE.AND R6, R14, R3, PT ;  /* 0x000000030e067233 */ /* 0x000fc40003803000 */
[----:B---3--:R-:W-:Y:S01]  /*c390*/  LOP3.LUT R100, R7, R100, RZ, 0xc0, !PT ;  /* 0x0000006407647212 */ /* 0x008fe200078ec0ff */
[----:B------:R-:W-:Y:S01]  /*c3a0*/  IMAD.MOV.U32 R113, RZ, RZ, R115 ;  /* 0x000000ffff717224 */ /* 0x000fe200078e0073 */
[----:B------:R-:W2:Y:S01]  /*c3b0*/  LDL.LU R2, [R1+0x344] ;  /* 0x0003440001027983 */ /* 0x000ea20000300800 */
[----:B------:R-:W-:Y:S02]  /*c3c0*/  LOP3.LUT R107, R6, R107, RZ, 0xc0, !PT ;  /* 0x0000006b066b7212 */ /* 0x000fe400078ec0ff */
[----:B------:R-:W-:Y:S02]  /*c3d0*/  LOP3.LUT R6, R61, UR30, RZ, 0x3c, !PT ;  /* 0x0000001e3d067c12 */ /* 0x000fe4000f8e3cff */
[--C-:B------:R-:W-:Y:S02]  /*c3e0*/  HSET2.LE.AND R7, R21, R3.reuse, PT ;  /* 0x0000000315077233 */ /* 0x100fe40003803000 */
[----:B------:R-:W-:Y:S01]  /*c3f0*/  HSET2.LE.AND R8, R22, R3, PT ;  /* 0x0000000316087233 */ /* 0x000fe20003803000 */
[----:B------:R-:W-:-:S02]  /*c400*/  IMAD.WIDE.U32 R22, R6, -0x326172a9, RZ ;  /* 0xcd9e8d5706167825 */ /* 0x000fc400078e00ff */
[----:B------:R-:W-:Y:S02]  /*c410*/  LOP3.LUT R103, R7, R225, RZ, 0xc0, !PT ;  /* 0x000000e107677212 */ /* 0x000fe400078ec0ff */
[----:B------:R-:W-:Y:S01]  /*c420*/  IMAD.MOV.U32 R33, RZ, RZ, R70 ;  /* 0x000000ffff217224 */ /* 0x000fe200078e0046 */
[--C-:B------:R-:W-:Y:S01]  /*c430*/  HSET2.LE.AND R7, R15, R3.reuse, PT ;  /* 0x000000030f077233 */ /* 0x100fe20003803000 */
[----:B------:R-:W-:Y:S01]  /*c440*/  IMAD.MOV.U32 R70, RZ, RZ, R106 ;  /* 0x000000ffff467224 */ /* 0x000fe200078e006a */
[----:B------:R-:W-:Y:S01]  /*c450*/  LOP3.LUT R6, R23, UR28, R54, 0x96, !PT ;  /* 0x0000001c17067c12 */ /* 0x000fe2000f8e9636 */
[----:B------:R-:W-:Y:S01]  /*c460*/  IMAD.MOV.U32 R106, RZ, RZ, R222 ;  /* 0x000000ffff6a7224 */ /* 0x000fe200078e00de */
[----:B------:R-:W-:Y:S01]  /*c470*/  LOP3.LUT R102, R8, R102, RZ, 0xc0, !PT ;  /* 0x0000006608667212 */ /* 0x000fe200078ec0ff */
[----:B------:R-:W-:Y:S01]  /*c480*/  IMAD.MOV.U32 R162, RZ, RZ, R70 ;  /* 0x000000ffffa27224 */ /* 0x000fe200078e0046 */
[----:B------:R-:W-:Y:S01]  /*c490*/  HSET2.LE.AND R8, R16, R3, PT ;  /* 0x0000000310087233 */ /* 0x000fe20003803000 */
[----:B------:R-:W-:Y:S01]  /*c4a0*/  IMAD.MOV.U32 R70, RZ, RZ, R106 ;  /* 0x000000ffff467224 */ /* 0x000fe200078e006a */
[----:B------:R-:W-:Y:S01]  /*c4b0*/  LOP3.LUT R106, R7, R221, RZ, 0xc0, !PT ;  /* 0x000000dd076a7212 */ /* 0x000fe200078ec0ff */
[----:B------:R-:W-:-:S02]  /*c4c0*/  IMAD.WIDE.U32 R6, R6, -0x2daee0ad, RZ ;  /* 0xd2511f5306067825 */ /* 0x000fc400078e00ff */
[----:B------:R-:W-:Y:S02]  /*c4d0*/  LOP3.LUT R105, R8, R105, RZ, 0xc0, !PT ;  /* 0x0000006908697212 */ /* 0x000fe400078ec0ff */
[----:B------:R-:W-:Y:S02]  /*c4e0*/  LOP3.LUT R8, R47, UR26, R22, 0x96, !PT ;  /* 0x0000001a2f087c12 */ /* 0x000fe4000f8e9616 */
[----:B------:R-:W-:-:S03]  /*c4f0*/  LOP3.LUT R7, R7, UR17, R120, 0x96, !PT ;  /* 0x0000001107077c12 */ /* 0x000fc6000f8e9678 */
[----:B------:R-:W-:-:S04]  /*c500*/  IMAD.WIDE.U32 R8, R8, -0x2daee0ad, RZ ;  /* 0xd2511f5308087825 */ /* 0x000fc800078e00ff */
[----:B------:R-:W-:Y:S01]  /*c510*/  IMAD.WIDE.U32 R12, R7, -0x326172a9, RZ ;  /* 0xcd9e8d57070c7825 */ /* 0x000fe200078e00ff */
[----:B------:R-:W-:-:S04]  /*c520*/  LOP3.LUT R10, R9, UR11, R6, 0x96, !PT ;  /* 0x0000000b090a7c12 */ /* 0x000fc8000f8e9606 */
[----:B------:R-:W-:Y:S01]  /*c530*/  LOP3.LUT R6, R13, UR16, R46, 0x96, !PT ;  /* 0x000000100d067c12 */ /* 0x000fe2000f8e962e */
[----:B------:R-:W-:-:S04]  /*c540*/  IMAD.WIDE.U32 R10, R10, -0x326172a9, RZ ;  /* 0xcd9e8d570a0a7825 */ /* 0x000fc800078e00ff */
[----:B------:R-:W-:-:S05]  /*c550*/  IMAD.WIDE.U32 R6, R6, -0x2daee0ad, RZ ;  /* 0xd2511f5306067825 */ /* 0x000fca00078e00ff */
[----:B------:R-:W-:Y:S02]  /*c560*/  LOP3.LUT R8, R7, UR9, R8, 0x96, !PT ;  /* 0x0000000907087c12 */ /* 0x000fe4000f8e9608 */
[----:B------:R-:W-:-:S05]  /*c570*/  LOP3.LUT R7, R11, UR10, R12, 0x96, !PT ;  /* 0x0000000a0b077c12 */ /* 0x000fca000f8e960c */
[----:B------:R-:W-:-:S05]  /*c580*/  IMAD.WIDE.U32 R12, R7, -0x2daee0ad, RZ ;  /* 0xd2511f53070c7825 */ /* 0x000fca00078e00ff */
[----:B------:R-:W-:Y:S01]  /*c590*/  LOP3.LUT R6, R13, UR8, R6, 0x96, !PT ;  /* 0x000000080d067c12 */ /* 0x000fe2000f8e9606 */
[----:B------:R-:W-:-:S04]  /*c5a0*/  IMAD.WIDE.U32 R8, R8, -0x326172a9, RZ ;  /* 0xcd9e8d5708087825 */ /* 0x000fc800078e00ff */
[----:B------:R-:W-:Y:S01]  /*c5b0*/  IMAD.WIDE.U32 R6, R6, -0x326172a9, RZ ;  /* 0xcd9e8d5706067825 */ /* 0x000fe200078e00ff */
[----:B------:R-:W-:-:S04]  /*c5c0*/  LOP3.LUT R10, R9, UR23, R10, 0x96, !PT ;  /* 0x00000017090a7c12 */ /* 0x000fc8000f8e960a */
        /* <DEDUP_REMOVED lines=8> */
[----:B------:R-:W-:Y:S01]  /*c650*/  PRMT R30, R6, 0x5410, R7 ;  /* 0x00005410061e7816 */ /* 0x000fe20000000007 */
[----:B------:R-:W-:-:S05]  /*c660*/  IMAD.WIDE.U32 R6, R10, -0x2daee0ad, RZ ;  /* 0xd2511f530a067825 */ /* 0x000fca00078e00ff */
[----:B------:R-:W-:Y:S02]  /*c670*/  LOP3.LUT R8, R7, UR32, R12, 0x96, !PT ;  /* 0x0000002007087c12 */ /* 0x000fe4000f8e960c */
[----:B------:R-:W-:Y:S01]  /*c680*/  LOP3.LUT R7, R6, 0xffff, RZ, 0xc0, !PT ;  /* 0x0000ffff06077812 */ /* 0x000fe200078ec0ff */
[----:B------:R-:W-:-:S03]  /*c690*/  IMAD.MOV.U32 R39, RZ, RZ, R70 ;  /* 0x000000ffff277224 */ /* 0x000fc600078e0046 */
[----:B------:R-:W-:Y:S02]  /*c6a0*/  SHF.R.U32.HI R10, RZ, 0x8, R7 ;  /* 0x00000008ff0a7819 */ /* 0x000fe40000011607 */
[----:B------:R-:W-:Y:S01]  /*c6b0*/  LOP3.LUT R7, R6, 0xff, RZ, 0xc0, !PT ;  /* 0x000000ff06077812 */ /* 0x000fe200078ec0ff */
[----:B------:R-:W-:Y:S02]  /*c6c0*/  IMAD.MOV.U32 R70, RZ, RZ, R109 ;  /* 0x000000ffff467224 */ /* 0x000fe400078e006d */
[----:B------:R-:W-:Y:S01]  /*c6d0*/  IMAD.MOV.U32 R109, RZ, RZ, R112 ;  /* 0x000000ffff6d7224 */ /* 0x000fe200078e0070 */
[----:B-1----:R-:W-:Y:S01]  /*c6e0*/  PRMT R29, R7, 0x5410, R10 ;  /* 0x00005410071d7816 */ /* 0x002fe2000000000a */
[----:B------:R-:W-:Y:S01]  /*c6f0*/  IMAD.MOV.U32 R112, RZ, RZ, R94 ;  /* 0x000000ffff707224 */ /* 0x000fe200078e005e */
[----:B------:R-:W-:Y:S01]  /*c700*/  SHF.R.U32.HI R7, RZ, 0x10, R6 ;  /* 0x00000010ff077819 */ /* 0x000fe20000011606 */
[----:B------:R-:W-:Y:S01]  /*c710*/  IMAD.MOV.U32 R94, RZ, RZ, R86 ;  /* 0x000000ffff5e7224 */ /* 0x000fe200078e0056 */
[----:B------:R-:W-:Y:S01]  /*c720*/  SHF.R.U32.HI R10, RZ, 0x18, R6 ;  /* 0x00000018ff0a7819 */ /* 0x000fe20000011606 */
[----:B------:R-:W-:Y:S01]  /*c730*/  IMAD.MOV.U32 R86, RZ, RZ, R220 ;  /* 0x000000ffff567224 */ /* 0x000fe200078e00dc */
[----:B------:R-:W-:-:S02]  /*c740*/  HSET2.LE.AND R6, R20, R3, PT ;  /* 0x0000000314067233 */ /* 0x000fc40003803000 */
[----:B------:R-:W-:-:S03]  /*c750*/  LOP3.LUT R7, R7, 0xff, RZ, 0xc0, !PT ;  /* 0x000000ff07077812 */ /* 0x000fc600078ec0ff */
[----:B------:R-:W-:Y:S02]  /*c760*/  LOP3.LUT R86, R6, R86, RZ, 0xc0, !PT ;  /* 0x0000005606567212 */ /* 0x000fe400078ec0ff */
[----:B------:R-:W-:Y:S01]  /*c770*/  LOP3.LUT R6, R9, 0xffff, RZ, 0xc0, !PT ;  /* 0x0000ffff09067812 */ /* 0x000fe200078ec0ff */
[----:B------:R-:W-:Y:S01]  /*c780*/  IMAD.MOV.U32 R115, RZ, RZ, R45 ;  /* 0x000000ffff737224 */ /* 0x000fe200078e002d */
[----:B------:R-:W-:Y:S01]  /*c790*/  PRMT R14, R7, 0x5410, R10 ;  /* 0x00005410070e7816 */ /* 0x000fe2000000000a */
[----:B------:R-:W-:Y:S01]  /*c7a0*/  IMAD.MOV.U32 R45, RZ, RZ, R48 ;  /* 0x000000ffff2d7224 */ /* 0x000fe200078e0030 */
[----:B------:R-:W-:Y:S01]  /*c7b0*/  SHF.R.U32.HI R7, RZ, 0x8, R6 ;  /* 0x00000008ff077819 */ /* 0x000fe20000011606 */
[----:B------:R-:W-:Y:S01]  /*c7c0*/  IMAD.MOV.U32 R48, RZ, RZ, R88 ;  /* 0x000000ffff307224 */ /* 0x000fe200078e0058 */
[----:B------:R-:W-:Y:S01]  /*c7d0*/  LOP3.LUT R6, R9, 0xff, RZ, 0xc0, !PT ;  /* 0x000000ff09067812 */ /* 0x000fe200078ec0ff */
[----:B------:R-:W-:Y:S02]  /*c7e0*/  IMAD.MOV.U32 R88, RZ, RZ, R91 ;  /* 0x000000ffff587224 */ /* 0x000fe400078e005b */
[----:B------:R-:W-:Y:S01]  /*c7f0*/  IMAD.MOV.U32 R91, RZ, RZ, R95 ;  /* 0x000000ffff5b7224 */ /* 0x000fe200078e005f */
[----:B------:R-:W-:Y:S01]  /*c800*/  PRMT R32, R6, 0x5410, R7 ;  /* 0x0000541006207816 */ /* 0x000fe20000000007 */
[----:B------:R-:W-:Y:S01]  /*c810*/  IMAD.MOV.U32 R95, RZ, RZ, R87 ;  /* 0x000000ffff5f7224 */ /* 0x000fe200078e0057 */
[----:B------:R-:W-:Y:S01]  /*c820*/  HSET2.LE.AND R6, R26, R3, PT ;  /* 0x000000031a067233 */ /* 0x000fe20003803000 */
[----:B------:R-:W-:Y:S01]  /*c830*/  IMAD.MOV.U32 R87, RZ, RZ, R0 ;  /* 0x000000ffff577224 */ /* 0x000fe200078e0000 */
[--C-:B------:R-:W-:Y:S01]  /*c840*/  SHF.R.U32.HI R7, RZ, 0x10, R9.reuse ;  /* 0x00000010ff077819 */ /* 0x100fe20000011609 */
[----:B------:R-:W-:Y:S01]  /*c850*/  IMAD.MOV.U32 R60, RZ, RZ, R38 ;  /* 0x000000ffff3c7224 */ /* 0x000fe200078e0026 */
[----:B------:R-:W-:Y:S01]  /*c860*/  SHF.R.U32.HI R9, RZ, 0x18, R9 ;  /* 0x00000018ff097819 */ /* 0x000fe20000011609 */
[----:B------:R-:W-:Y:S01]  /*c870*/  IMAD.MOV.U32 R66, RZ, RZ, R108 ;  /* 0x000000ffff427224 */ /* 0x000fe200078e006c */
[----:B------:R-:W-:Y:S01]  /*c880*/  LOP3.LUT R7, R7, 0xff, RZ, 0xc0, !PT ;  /* 0x000000ff07077812 */ /* 0x000fe200078ec0ff */
[----:B------:R-:W-:Y:S01]  /*c890*/  IMAD.MOV.U32 R64, RZ, RZ, R217 ;  /* 0x000000ffff407224 */ /* 0x000fe200078e00d9 */
[----:B------:R-:W-:Y:S01]  /*c8a0*/  LOP3.LUT R87, R6, R87, RZ, 0xc0, !PT ;  /* 0x0000005706577212 */ /* 0x000fe200078ec0ff */
[----:B------:R-:W-:Y:S01]  /*c8b0*/  IMAD.WIDE.U32 R16, R230, -0x326172a9, RZ ;  /* 0xcd9e8d57e6107825 */ /* 0x000fe200078e00ff */
[----:B------:R-:W-:Y:S01]  /*c8c0*/  LOP3.LUT R6, R8, 0xffff, RZ, 0xc0, !PT ;  /* 0x0000ffff08067812 */ /* 0x000fe200078ec0ff */
[----:B------:R1:W-:Y:S01]  /*c8d0*/  STG.E.U16 desc[UR20][R4.64+0x20], R57 ;  /* 0x0000203904007986 */ /* 0x0003e2000c101514 */
[----:B------:R-:W-:-:S02]  /*c8e0*/  PRMT R34, R7, 0x5410, R9 ;  /* 0x0000541007227816 */ /* 0x000fc40000000009 */
[----:B------:R-:W-:Y:S01]  /*c8f0*/  SHF.R.U32.HI R7, RZ, 0x8, R6 ;  /* 0x00000008ff077819 */ /* 0x000fe20000011606 */
[----:B------:R3:W-:Y:S01]  /*c900*/  STG.E.U16 desc[UR20][R4.64+0x22], R68 ;  /* 0x0000224404007986 */ /* 0x0007e2000c101514 */
[----:B------:R-:W-:Y:S01]  /*c910*/  LOP3.LUT R6, R8, 0xff, RZ, 0xc0, !PT ;  /* 0x000000ff08067812 */ /* 0x000fe200078ec0ff */
[----:B------:R-:W-:Y:S02]  /*c920*/  IMAD.MOV.U32 R38, RZ, RZ, R33 ;  /* 0x000000ffff267224 */ /* 0x000fe400078e0021 */
[----:B------:R-:W4:Y:S01]  /*c930*/  LDL.LU R0, [R1+0x340] ;  /* 0x0003400001007983 */ /* 0x000f220000300800 */
[----:B------:R-:W-:Y:S01]  /*c940*/  PRMT R37, R6, 0x5410, R7 ;  /* 0x0000541006257816 */ /* 0x000fe20000000007 */
[----:B------:R-:W-:Y:S01]  /*c950*/  IMAD.MOV.U32 R168, RZ, RZ, R38 ;  /* 0x000000ffffa87224 */ /* 0x000fe200078e0026 */
[----:B------:R-:W-:Y:S01]  /*c960*/  HSET2.LE.AND R6, R28, R3, PT ;  /* 0x000000031c067233 */ /* 0x000fe20003803000 */
[----:B------:R-:W-:Y:S02]  /*c970*/  IMAD.MOV.U32 R38, RZ, RZ, R39 ;  /* 0x000000ffff267224 */ /* 0x000fe400078e0027 */
[----:B------:R-:W-:-:S02]  /*c980*/  IMAD.MOV.U32 R108, RZ, RZ, R113 ;  /* 0x000000ffff6c7224 */ /* 0x000fc400078e0071 */
[----:B------:R-:W-:Y:S01]  /*c990*/  IMAD.MOV.U32 R204, RZ, RZ, R66 ;  /* 0x000000ffffcc7224 */ /* 0x000fe200078e0042 */
[----:B------:R3:W-:Y:S01]  /*c9a0*/  STG.E.U16 desc[UR20][R82.64+0x20], R56 ;  /* 0x0000203852007986 */ /* 0x0007e2000c101514 */
[----:B------:R-:W-:Y:S02]  /*c9b0*/  IMAD.MOV.U32 R39, RZ, RZ, R109 ;  /* 0x000000ffff277224 */ /* 0x000fe400078e006d */
[----:B------:R-:W-:Y:S01]  /*c9c0*/  IMAD.MOV.U32 R109, RZ, RZ, R94 ;  /* 0x000000ffff6d7224 */ /* 0x000fe200078e005e */
[----:B------:R-:W-:Y:S01]  /*c9d0*/  LOP3.LUT R94, R6, R92, RZ, 0xc0, !PT ;  /* 0x0000005c065e7212 */ /* 0x000fe200078ec0ff */
[----:B------:R-:W-:Y:S01]  /*c9e0*/  IMAD.MOV.U32 R33, RZ, RZ, R44 ;  /* 0x000000ffff217224 */ /* 0x000fe200078e002c */
[----:B------:R-:W-:Y:S01]  /*c9f0*/  LOP3.LUT R6, R61, UR29, RZ, 0x3c, !PT ;  /* 0x0000001d3d067c12 */ /* 0x000fe2000f8e3cff */
[----:B------:R3:W-:Y:S01]  /*ca00*/  STG.E.U16 desc[UR20][R82.64+0x22], R59 ;  /* 0x0000223b52007986 */ /* 0x0007e2000c101514 */
[--C-:B------:R-:W-:Y:S02]  /*ca10*/  SHF.R.U32.HI R7, RZ, 0x10, R8.reuse ;  /* 0x00000010ff077819 */ /* 0x100fe40000011608 */
[----:B------:R-:W-:Y:S01]  /*ca20*/  SHF.R.U32.HI R8, RZ, 0x18, R8 ;  /* 0x00000018ff087819 */ /* 0x000fe20000011608 */
[----:B------:R-:W-:Y:S01]  /*ca30*/  IMAD.WIDE.U32 R20, R6, -0x326172a9, RZ ;  /* 0xcd9e8d5706147825 */ /* 0x000fe200078e00ff */
[----:B------:R-:W-:Y:S01]  /*ca40*/  LOP3.LUT R7, R7, 0xff, RZ, 0xc0, !PT ;  /* 0x000000ff07077812 */ /* 0x000fe200078ec0ff */
[----:B------:R1:W5:Y:S01]  /*ca50*/  LDL.LU R225, [R1+0x33c] ;  /* 0x00033c0001e17983 */ /* 0x0003620000300800 */
[----:B------:R-:W-:-:S02]  /*ca60*/  HSET2.LE.AND R6, R27, R3, PT ;  /* 0x000000031b067233 */ /* 0x000fc40003803000 */
[----:B------:R-:W-:Y:S01]  /*ca70*/  PRMT R36, R7, 0x5410, R8 ;  /* 0x0000541007247816 */ /* 0x000fe20000000008 */
[----:B------:R-:W-:Y:S01]  /*ca80*/  IMAD.MOV.U32 R113, RZ, RZ, R115 ;  /* 0x000000ffff717224 */ /* 0x000fe200078e0073 */
[----:B------:R-:W-:Y:S01]  /*ca90*/  LOP3.LUT R7, R21, UR28, R54, 0x96, !PT ;  /* 0x0000001c15077c12 */ /* 0x000fe2000f8e9636 */
[----:B------:R-:W-:Y:S01]  /*caa0*/  IMAD.MOV.U32 R115, RZ, RZ, R88 ;  /* 0x000000ffff737224 */ /* 0x000fe200078e0058 */
[----:B------:R1:W5:Y:S01]  /*cab0*/  LDL.LU R223, [R1+0x338] ;  /* 0x0003380001df7983 */ /* 0x0003620000300800 */
[----:B------:R-:W-:Y:S01]  /*cac0*/  IMAD.MOV.U32 R88, RZ, RZ, R95 ;  /* 0x000000ffff587224 */ /* 0x000fe200078e005f */
[----:B------:R-:W-:Y:S01]  /*cad0*/  LOP3.LUT R95, R6, R85, RZ, 0xc0, !PT ;  /* 0x00000055065f7212 */ /* 0x000fe200078ec0ff */
[----:B------:R-:W-:Y:S01]  /*cae0*/  IMAD.WIDE.U32 R6, R7, -0x2daee0ad, RZ ;  /* 0xd2511f5307067825 */ /* 0x000fe200078e00ff */
[----:B------:R1:W5:Y:S04]  /*caf0*/  LDL.LU R222, [R1+0x334] ;  /* 0x0003340001de7983 */ /* 0x0003680000300800 */
[----:B------:R-:W-:Y:S01]  /*cb00*/  LOP3.LUT R8, R7, UR17, R120, 0x96, !PT ;  /* 0x0000001107087c12 */ /* 0x000fe2000f8e9678 */
[----:B------:R-:W-:Y:S01]  /*cb10*/  IMAD.MOV.U32 R54, RZ, RZ, R33 ;  /* 0x000000ffff367224 */ /* 0x000fe200078e0021 */
[----:B------:R-:W-:Y:S01]  /*cb20*/  LOP3.LUT R7, R47, UR26, R20, 0x96, !PT ;  /* 0x0000001a2f077c12 */ /* 0x000fe2000f8e9614 */
[----:B------:R-:W-:Y:S01]  /*cb30*/  IMAD.MOV.U32 R170, RZ, RZ, R38 ;  /* 0x000000ffffaa7224 */ /* 0x000fe200078e0026 */
[----:B------:R1:W5:Y:S01]  /*cb40*/  LDL.LU R221, [R1+0x330] ;  /* 0x0003300001dd7983 */ /* 0x0003620000300800 */
[----:B------:R-:W-:-:S03]  /*cb50*/  IMAD.WIDE.U32 R8, R8, -0x326172a9, RZ ;  /* 0xcd9e8d5708087825 */ /* 0x000fc600078e00ff */
[----:B------:R1:W5:Y:S01]  /*cb60*/  LDL.LU R220, [R1+0x32c] ;  /* 0x00032c0001dc7983 */ /* 0x0003620000300800 */
[----:B------:R-:W-:-:S05]  /*cb70*/  IMAD.WIDE.U32 R10, R7, -0x2daee0ad, RZ ;  /* 0xd2511f53070a7825 */ /* 0x000fca00078e00ff */
[----:B------:R-:W-:Y:S02]  /*cb80*/  LOP3.LUT R11, R11, UR11, R6, 0x96, !PT ;  /* 0x0000000b0b0b7c12 */ /* 0x000fe4000f8e9606 */
[----:B------:R-:W-:-:S05]  /*cb90*/  LOP3.LUT R6, R9, UR16, R46, 0x96, !PT ;  /* 0x0000001009067c12 */ /* 0x000fca000f8e962e */
[----:B------:R-:W-:-:S05]  /*cba0*/  IMAD.WIDE.U32 R6, R6, -0x2daee0ad, RZ ;  /* 0xd2511f5306067825 */ /* 0x000fca00078e00ff */
[----:B------:R-:W-:Y:S01]  /*cbb0*/  LOP3.LUT R9, R7, UR9, R10, 0x96, !PT ;  /* 0x0000000907097c12 */ /* 0x000fe2000f8e960a */
[----:B------:R-:W-:-:S05]  /*cbc0*/  IMAD.WIDE.U32 R10, R11, -0x326172a9, RZ ;  /* 0xcd9e8d570b0a7825 */ /* 0x000fca00078e00ff */
[----:B------:R-:W-:-:S05]  /*cbd0*/  LOP3.LUT R7, R11, UR10, R8, 0x96, !PT ;  /* 0x0000000a0b077c12 */ /* 0x000fca000f8e9608 */
[----:B------:R-:W-:-:S05]  /*cbe0*/  IMAD.WIDE.U32 R12, R7, -0x2daee0ad, RZ ;  /* 0xd2511f53070c7825 */ /* 0x000fca00078e00ff */
[----:B------:R-:W-:Y:S01]  /*cbf0*/  LOP3.LUT R6, R13, UR8, R6, 0x96, !PT ;  /* 0x000000080d067c12 */ /* 0x000fe2000f8e9606 */
[----:B------:R-:W-:-:S04]  /*cc00*/  IMAD.WIDE.U32 R8, R9, -0x326172a9, RZ ;  /* 0xcd9e8d5709087825 */ /* 0x000fc800078e00ff */
[----:B------:R-:W-:Y:S01]  /*cc10*/  IMAD.WIDE.U32 R6, R6, -0x326172a9, RZ ;  /* 0xcd9e8d5706067825 */ /* 0x000fe200078e00ff */
[----:B------:R-:W-:Y:S02]  /*cc20*/  LOP3.LUT R11, R9, UR23, R10, 0x96, !PT ;  /* 0x00000017090b7c12 */ /* 0x000fe4000f8e960a */
[----:B------:R-:W-:Y:S02]  /*cc30*/  HSET2.LE.AND R9, R31, R3, PT ;  /* 0x000000031f097233 */ /* 0x000fe40003803000 */
[----:B------:R-:W-:-:S03]  /*cc40*/  LOP3.LUT R8, R7, UR33, R8, 0x96, !PT ;  /* 0x0000002107087c12 */ /* 0x000fc6000f8e9608 */
[----:B------:R-:W-:Y:S02]  /*cc50*/  LOP3.LUT R84, R9, R84, RZ, 0xc0, !PT ;  /* 0x0000005409547212 */ /* 0x000fe400078ec0ff */
[----:B------:R-:W-:-:S04]  /*cc60*/  LOP3.LUT R9, R8, 0xffff, RZ, 0xc0, !PT ;  /* 0x0000ffff08097812 */ /* 0x000fc800078ec0ff */
[----:B------:R-:W-:Y:S02]  /*cc70*/  SHF.R.U32.HI R10, RZ, 0x8, R9 ;  /* 0x00000008ff0a7819 */ /* 0x000fe40000011609 */
[----:B------:R-:W-:-:S04]  /*cc80*/  LOP3.LUT R9, R8, 0xff, RZ, 0xc0, !PT ;  /* 0x000000ff08097812 */ /* 0x000fc800078ec0ff */
[----:B------:R-:W-:Y:S02]  /*cc90*/  PRMT R27, R9, 0x5410, R10 ;  /* 0x00005410091b7816 */ /* 0x000fe4000000000a */
[--C-:B------:R-:W-:Y:S02]  /*cca0*/  SHF.R.U32.HI R10, RZ, 0x10, R8.reuse ;  /* 0x00000010ff0a7819 */ /* 0x100fe40000011608 */
[----:B------:R-:W-:Y:S02]  /*ccb0*/  SHF.R.U32.HI R9, RZ, 0x18, R8 ;  /* 0x00000018ff097819 */ /* 0x000fe40000011608 */
[----:B------:R-:W-:Y:S02]  /*ccc0*/  LOP3.LUT R8, R10, 0xff, RZ, 0xc0, !PT ;  /* 0x000000ff0a087812 */ /* 0x000fe400078ec0ff */
[----:B------:R-:W-:Y:S02]  /*ccd0*/  LOP3.LUT R7, R6, 0xffff, RZ, 0xc0, !PT ;  /* 0x0000ffff06077812 */ /* 0x000fe400078ec0ff */
[----:B------:R-:W-:-:S02]  /*cce0*/  PRMT R26, R8, 0x5410, R9 ;  /* 0x00005410081a7816 */ /* 0x000fc40000000009 */
[----:B------:R-:W-:Y:S02]  /*ccf0*/  SHF.R.U32.HI R8, RZ, 0x8, R7 ;  /* 0x00000008ff087819 */ /* 0x000fe40000011607 */
[----:B------:R-:W-:-:S04]  /*cd00*/  LOP3.LUT R7, R6, 0xff, RZ, 0xc0, !PT ;  /* 0x000000ff06077812 */ /* 0x000fc800078ec0ff */
[----:B------:R-:W-:Y:S02]  /*cd10*/  PRMT R28, R7, 0x5410, R8 ;  /* 0x00005410071c7816 */ /* 0x000fe40000000008 */
[--C-:B------:R-:W-:Y:S02]  /*cd20*/  SHF.R.U32.HI R8, RZ, 0x10, R6.reuse ;  /* 0x00000010ff087819 */ /* 0x100fe40000011606 */
[----:B------:R-:W-:Y:S02]  /*cd30*/  SHF.R.U32.HI R7, RZ, 0x18, R6 ;  /* 0x00000018ff077819 */ /* 0x000fe40000011606 */
[----:B------:R-:W-:-:S04]  /*cd40*/  LOP3.LUT R6, R8, 0xff, RZ, 0xc0, !PT ;  /* 0x000000ff08067812 */ /* 0x000fc800078ec0ff */
[----:B------:R-:W-:Y:S01]  /*cd50*/  PRMT R33, R6, 0x5410, R7 ;  /* 0x0000541006217816 */ /* 0x000fe20000000007 */
[----:B------:R-:W-:Y:S01]  /*cd60*/  IMAD.WIDE.U32 R6, R11, -0x2daee0ad, RZ ;  /* 0xd2511f530b067825 */ /* 0x000fe200078e00ff */
[----:B------:R-:W-:-:S04]  /*cd70*/  HSET2.LE.AND R9, R35, R3, PT ;  /* 0x0000000323097233 */ /* 0x000fc80003803000 */
[----:B------:R-:W-:Y:S02]  /*cd80*/  LOP3.LUT R8, R7, UR32, R12, 0x96, !PT ;  /* 0x0000002007087c12 */ /* 0x000fe4000f8e960c */
[----:B------:R-:W-:Y:S02]  /*cd90*/  LOP3.LUT R85, R9, R54, RZ, 0xc0, !PT ;  /* 0x0000003609557212 */ /* 0x000fe400078ec0ff */
[C---:B------:R-:W-:Y:S01]  /*cda0*/  LOP3.LUT R9, R8.reuse, 0xffff, RZ, 0xc0, !PT ;  /* 0x0000ffff08097812 */ /* 0x040fe200078ec0ff */
[----:B------:R-:W-:Y:S02]  /*cdb0*/  IMAD.MOV.U32 R38, RZ, RZ, R39 ;  /* 0x000000ffff267224 */ /* 0x000fe400078e0027 */
[----:B------:R-:W-:Y:S01]  /*cdc0*/  IMAD.MOV.U32 R39, RZ, RZ, R43 ;  /* 0x000000ffff277224 */ /* 0x000fe200078e002b */
[----:B------:R-:W-:Y:S02]  /*cdd0*/  SHF.R.U32.HI R10, RZ, 0x8, R9 ;  /* 0x00000008ff0a7819 */ /* 0x000fe40000011609 */
[----:B------:R-:W-:Y:S01]  /*cde0*/  LOP3.LUT R9, R8, 0xff, RZ, 0xc0, !PT ;  /* 0x000000ff08097812 */ /* 0x000fe200078ec0ff */
[----:B------:R-:W-:-:S03]  /*cdf0*/  IMAD.MOV.U32 R58, RZ, RZ, R39 ;  /* 0x000000ffff3a7224 */ /* 0x000fc600078e0027 */
[----:B------:R-:W-:Y:S02]  /*ce00*/  PRMT R39, R9, 0x5410, R10 ;  /* 0x0000541009277816 */ /* 0x000fe4000000000a */
[--C-:B------:R-:W-:Y:S02]  /*ce10*/  SHF.R.U32.HI R10, RZ, 0x10, R8.reuse ;  /* 0x00000010ff0a7819 */ /* 0x100fe40000011608 */
[----:B------:R-:W-:Y:S02]  /*ce20*/  SHF.R.U32.HI R9, RZ, 0x18, R8 ;  /* 0x00000018ff097819 */ /* 0x000fe40000011608 */
[----:B------:R-:W-:Y:S02]  /*ce30*/  LOP3.LUT R8, R10, 0xff, RZ, 0xc0, !PT ;  /* 0x000000ff0a087812 */ /* 0x000fe400078ec0ff */
[----:B------:R-:W-:Y:S01]  /*ce40*/  LOP3.LUT R7, R6, 0xffff, RZ, 0xc0, !PT ;  /* 0x0000ffff06077812 */ /* 0x000fe200078ec0ff */
[----:B------:R-:W-:Y:S01]  /*ce50*/  IMAD.MOV.U32 R55, RZ, RZ, R38 ;  /* 0x000000ffff377224 */ /* 0x000fe200078e0026 */
[----:B------:R-:W-:-:S02]  /*ce60*/  PRMT R38, R8, 0x5410, R9 ;  /* 0x0000541008267816 */ /* 0x000fc40000000009 */
[----:B------:R-:W-:Y:S02]  /*ce70*/  SHF.R.U32.HI R8, RZ, 0x8, R7 ;  /* 0x00000008ff087819 */ /* 0x000fe40000011607 */
[----:B------:R-:W-:-:S04]  /*ce80*/  LOP3.LUT R7, R6, 0xff, RZ, 0xc0, !PT ;  /* 0x000000ff06077812 */ /* 0x000fc800078ec0ff */
[----:B------:R-:W-:Y:S02]  /*ce90*/  PRMT R35, R7, 0x5410, R8 ;  /* 0x0000541007237816 */ /* 0x000fe40000000008 */
[----:B------:R-:W-:Y:S01]  /*cea0*/  SHF.R.U32.HI R8, RZ, 0x10, R6 ;  /* 0x00000010ff087819 */ /* 0x000fe20000011606 */
[----:B------:R-:W-:Y:S01]  /*ceb0*/  IMAD.MOV.U32 R66, RZ, RZ, R170 ;  /* 0x000000ffff427224 */ /* 0x000fe200078e00aa */
[----:B------:R-:W-:Y:S02]  /*cec0*/  SHF.R.U32.HI R7, RZ, 0x18, R6 ;  /* 0x00000018ff077819 */ /* 0x000fe40000011606 */
[----:B------:R-:W-:Y:S02]  /*ced0*/  LOP3.LUT R6, R8, 0xff, RZ, 0xc0, !PT ;  /* 0x000000ff08067812 */ /* 0x000fe400078ec0ff */
[----:B------:R-:W-:Y:S01]  /*cee0*/  HSET2.LE.AND R8, R40, R3, PT ;  /* 0x0000000328087233 */ /* 0x000fe20003803000 */
[----:B------:R-:W-:Y:S02]  /*cef0*/  IMAD.MOV.U32 R54, RZ, RZ, R66 ;  /* 0x000000ffff367224 */ /* 0x000fe400078e0042 */
[----:B------:R-:W-:-:S02]  /*cf00*/  IMAD.MOV.U32 R44, RZ, RZ, R110 ;  /* 0x000000ffff2c7224 */ /* 0x000fc400078e006e */
[----:B------:R-:W-:Y:S01]  /*cf10*/  IMAD.MOV.U32 R170, RZ, RZ, R41 ;  /* 0x000000ffffaa7224 */ /* 0x000fe200078e0029 */
[----:B------:R-:W-:Y:S01]  /*cf20*/  LOP3.LUT R92, R8, R58, RZ, 0xc0, !PT ;  /* 0x0000003a085c7212 */ /* 0x000fe200078ec0ff */
[----:B------:R-:W-:Y:S01]  /*cf30*/  IMAD.MOV.U32 R110, RZ, RZ, R169 ;  /* 0x000000ffff6e7224 */ /* 0x000fe200078e00a9 */
[----:B------:R-:W-:Y:S01]  /*cf40*/  PRMT R31, R6, 0x5410, R7 ;  /* 0x00005410061f7816 */ /* 0x000fe20000000007 */
[----:B------:R-:W-:Y:S01]  /*cf50*/  IMAD.MOV.U32 R169, RZ, RZ, R93 ;  /* 0x000000ffffa97224 */ /* 0x000fe200078e005d */
[--C-:B------:R-:W-:Y:S01]  /*cf60*/  HSET2.LE.AND R7, R18, R3.reuse, PT ;  /* 0x0000000312077233 */ /* 0x100fe20003803000 */
[----:B------:R-:W-:Y:S01]  /*cf70*/  IMAD.MOV.U32 R58, RZ, RZ, R54 ;  /* 0x000000ffff3a7224 */ /* 0x000fe200078e0036 */
[----:B------:R-:W-:Y:S01]  /*cf80*/  HSET2.LE.AND R6, R15, R3, PT ;  /* 0x000000030f067233 */ /* 0x000fe20003803000 */
[----:B------:R-:W-:Y:S02]  /*cf90*/  IMAD.MOV.U32 R93, RZ, RZ, R219 ;  /* 0x000000ffff5d7224 */ /* 0x000fe400078e00db */
[----:B------:R-:W-:-:S02]  /*cfa0*/  IMAD.MOV.U32 R54, RZ, RZ, R64 ;  /* 0x000000ffff367224 */ /* 0x000fc400078e0040 */
[----:B------:R-:W-:Y:S01]  /*cfb0*/  IMAD.MOV.U32 R43, RZ, RZ, R45 ;  /* 0x000000ffff2b7224 */ /* 0x000fe200078e002d */
[----:B------:R-:W-:Y:S01]  /*cfc0*/  LOP3.LUT R90, R6, R90, RZ, 0xc0, !PT ;  /* 0x0000005a065a7212 */ /* 0x000fe200078ec0ff */
[----:B------:R-:W-:Y:S01]  /*cfd0*/  IMAD.MOV.U32 R64, RZ, RZ, R170 ;  /* 0x000000ffff407224 */ /* 0x000fe200078e00aa */
[----:B------:R-:W-:Y:S01]  /*cfe0*/  HSET2.LE.AND R8, R30, R3, PT ;  /* 0x000000031e087233 */ /* 0x000fe20003803000 */
[----:B------:R-:W-:Y:S01]  /*cff0*/  IMAD.MOV.U32 R170, RZ, RZ, R44 ;  /* 0x000000ffffaa7224 */ /* 0x000fe200078e002c */
[----:B------:R1:W5:Y:S01]  /*d000*/  LDL.LU R219, [R1+0x328] ;  /* 0x0003280001db7983 */ /* 0x0003620000300800 */
[----:B------:R-:W-:Y:S02]  /*d010*/  IMAD.MOV.U32 R44, RZ, RZ, R169 ;  /* 0x000000ffff2c7224 */ /* 0x000fe400078e00a9 */
[----:B------:R-:W-:Y:S01]  /*d020*/  IMAD.MOV.U32 R169, RZ, RZ, R93 ;  /* 0x000000ffffa97224 */ /* 0x000fe200078e005d */
[----:B------:R-:W-:Y:S02]  /*d030*/  LOP3.LUT R93, R7, R214, RZ, 0xc0, !PT ;  /* 0x000000d6075d7212 */ /* 0x000fe400078ec0ff */
[----:B------:R-:W-:-:S02]  /*d040*/  LOP3.LUT R7, R17, R204, RZ, 0x3c, !PT ;  /* 0x000000cc11077212 */ /* 0x000fc400078e3cff */
[----:B------:R-:W-:-:S03]  /*d050*/  LOP3.LUT R6, R197, UR28, R16, 0x96, !PT ;  /* 0x0000001cc5067c12 */ /* 0x000fc6000f8e9610 */
[----:B------:R-:W-:-:S04]  /*d060*/  IMAD.WIDE.U32 R18, R7, -0x2daee0ad, RZ ;  /* 0xd2511f5307127825 */ /* 0x000fc800078e00ff */
[----:B------:R-:W-:Y:S01]  /*d070*/  IMAD.WIDE.U32 R6, R6, -0x2daee0ad, RZ ;  /* 0xd2511f5306067825 */ /* 0x000fe200078e00ff */
[----:B------:R-:W-:-:S03]  /*d080*/  LOP3.LUT R10, R19, UR27, R60, 0x96, !PT ;  /* 0x0000001b130a7c12 */ /* 0x000fc6000f8e963c */
[----:B------:R-:W-:Y:S02]  /*d090*/  IMAD.MOV.U32 R45, RZ, RZ, R48 ;  /* 0x000000ffff2d7224 */ /* 0x000fe400078e0030 */
[----:B------:R-:W-:Y:S01]  /*d0a0*/  IMAD.MOV.U32 R48, RZ, RZ, R91 ;  /* 0x000000ffff307224 */ /* 0x000fe200078e005b */
[----:B------:R-:W-:Y:S01]  /*d0b0*/  LOP3.LUT R9, R7, UR17, R18, 0x96, !PT ;  /* 0x0000001107097c12 */ /* 0x000fe2000f8e9612 */
[----:B------:R-:W-:Y:S01]  /*d0c0*/  IMAD.MOV.U32 R91, RZ, RZ, R218 ;  /* 0x000000ffff5b7224 */ /* 0x000fe200078e00da */
[----:B------:R-:W-:Y:S01]  /*d0d0*/  LOP3.LUT R11, R53, UR11, R6, 0x96, !PT ;  /* 0x0000000b350b7c12 */ /* 0x000fe2000f8e9606 */
[----:B-1----:R-:W-:Y:S01]  /*d0e0*/  IMAD.MOV.U32 R57, RZ, RZ, R44 ;  /* 0x000000ffff397224 */ /* 0x002fe200078e002c */
[--C-:B------:R-:W-:Y:S01]  /*d0f0*/  HSET2.LE.AND R6, R14, R3.reuse, PT ;  /* 0x000000030e067233 */ /* 0x100fe20003803000 */
[----:B------:R-:W-:Y:S01]  /*d100*/  IMAD.MOV.U32 R44, RZ, RZ, R91 ;  /* 0x000000ffff2c7224 */ /* 0x000fe200078e005b */
[----:B------:R-:W-:Y:S01]  /*d110*/  LOP3.LUT R91, R8, R171, RZ, 0xc0, !PT ;  /* 0x000000ab085b7212 */ /* 0x000fe200078ec0ff */
[----:B------:R-:W-:Y:S01]  /*d120*/  IMAD.WIDE.U32 R8, R9, -0x326172a9, RZ ;  /* 0xcd9e8d5709087825 */ /* 0x000fe200078e00ff */
[----:B------:R-:W-:Y:S01]  /*d130*/  HSET2.LE.AND R7, R29, R3, PT ;  /* 0x000000031d077233 */ /* 0x000fe20003803000 */
[----:B------:R1:W5:Y:S02]  /*d140*/  LDL.LU R218, [R1+0x324] ;  /* 0x0003240001da7983 */ /* 0x0003640000300800 */
[----:B------:R-:W-:-:S02]  /*d150*/  IMAD.WIDE.U32 R14, R10, -0x326172a9, RZ ;  /* 0xcd9e8d570a0e7825 */ /* 0x000fc400078e00ff */
[----:B------:R1:W5:Y:S02]  /*d160*/  LDL.LU R217, [R1+0x320] ;  /* 0x0003200001d97983 */ /* 0x0003640000300800 */
[----:B------:R-:W-:Y:S02]  /*d170*/  IMAD.MOV.U32 R63, RZ, RZ, R170 ;  /* 0x000000ffff3f7224 */ /* 0x000fe400078e00aa */
[----:B------:R-:W-:Y:S01]  /*d180*/  IMAD.MOV.U32 R170, RZ, RZ, R115 ;  /* 0x000000ffffaa7224 */ /* 0x000fe200078e0073 */
[----:B------:R-:W-:Y:S01]  /*d190*/  LOP3.LUT R115, R6, R89, RZ, 0xc0, !PT ;  /* 0x0000005906737212 */ /* 0x000fe200078ec0ff */
[----:B------:R-:W-:Y:S01]  /*d1a0*/  IMAD.MOV.U32 R61, RZ, RZ, R54 ;  /* 0x000000ffff3d7224 */ /* 0x000fe200078e0036 */
[----:B------:R-:W-:Y:S01]  /*d1b0*/  LOP3.LUT R6, R9, UR16, R14, 0x96, !PT ;  /* 0x0000001009067c12 */ /* 0x000fe2000f8e960e */
[----:B------:R-:W-:Y:S02]  /*d1c0*/  IMAD.MOV.U32 R54, RZ, RZ, R88 ;  /* 0x000000ffff367224 */ /* 0x000fe400078e0058 */
[----:B------:R-:W-:Y:S01]  /*d1d0*/  IMAD.MOV.U32 R88, RZ, RZ, R114 ;  /* 0x000000ffff587224 */ /* 0x000fe200078e0072 */
[----:B------:R-:W-:Y:S01]  /*d1e0*/  LOP3.LUT R114, R7, R167, RZ, 0xc0, !PT ;  /* 0x000000a707727212 */ /* 0x000fe200078ec0ff */
[----:B------:R-:W-:-:S04]  /*d1f0*/  IMAD.WIDE.U32 R6, R6, -0x2daee0ad, RZ ;  /* 0xd2511f5306067825 */ /* 0x000fc800078e00ff */
[----:B------:R-:W-:Y:S01]  /*d200*/  IMAD.WIDE.U32 R10, R11, -0x326172a9, RZ ;  /* 0xcd9e8d570b0a7825 */ /* 0x000fe200078e00ff */
[----:B------:R-:W-:-:S04]  /*d210*/  LOP3.LUT R9, R7, UR9, R52, 0x96, !PT ;  /* 0x0000000907097c12 */ /* 0x000fc8000f8e9634 */
[----:B------:R-:W-:-:S05]  /*d220*/  LOP3.LUT R7, R11, UR10, R8, 0x96, !PT ;  /* 0x0000000a0b077c12 */ /* 0x000fca000f8e9608 */
[----:B------:R-:W-:-:S05]  /*d230*/  IMAD.WIDE.U32 R12, R7, -0x2daee0ad, RZ ;  /* 0xd2511f53070c7825 */ /* 0x000fca00078e00ff */
[----:B------:R-:W-:Y:S01]  /*d240*/  LOP3.LUT R6, R13, UR8, R6, 0x96, !PT ;  /* 0x000000080d067c12 */ /* 0x000fe2000f8e9606 */
[----:B------:R-:W-:-:S04]  /*d250*/  IMAD.WIDE.U32 R8, R9, -0x326172a9, RZ ;  /* 0xcd9e8d5709087825 */ /* 0x000fc800078e00ff */
[----:B------:R-:W-:Y:S01]  /*d260*/  IMAD.WIDE.U32 R6, R6, -0x326172a9, RZ ;  /* 0xcd9e8d5706067825 */ /* 0x000fe200078e00ff */
[----:B------:R-:W-:-:S04]  /*d270*/  LOP3.LUT R10, R9, UR23, R10, 0x96, !PT ;  /* 0x00000017090a7c12 */ /* 0x000fc8000f8e960a */
[----:B------:R-:W-:Y:S02]  /*d280*/  LOP3.LUT R9, R7, UR33, R8, 0x96, !PT ;  /* 0x0000002107097c12 */ /* 0x000fe4000f8e9608 */
[----:B------:R-:W-:Y:S01]  /*d290*/  LOP3.LUT R7, R6, 0xffff, RZ, 0xc0, !PT ;  /* 0x0000ffff06077812 */ /* 0x000fe200078ec0ff */
[----:B------:R-:W-:-:S03]  /*d2a0*/  IMAD.MOV.U32 R60, RZ, RZ, R64 ;  /* 0x000000ffff3c7224 */ /* 0x000fc600078e0040 */
[----:B------:R-:W-:Y:S02]  /*d2b0*/  SHF.R.U32.HI R8, RZ, 0x8, R7 ;  /* 0x00000008ff087819 */ /* 0x000fe40000011607 */
[----:B------:R-:W-:Y:S01]  /*d2c0*/  LOP3.LUT R7, R6, 0xff, RZ, 0xc0, !PT ;  /* 0x000000ff06077812 */ /* 0x000fe200078ec0ff */
[----:B------:R-:W-:-:S03]  /*d2d0*/  IMAD.MOV.U32 R64, RZ, RZ, R48 ;  /* 0x000000ffff407224 */ /* 0x000fc600078e0030 */
[----:B------:R-:W-:Y:S02]  /*d2e0*/  PRMT R48, R7, 0x5410, R8 ;  /* 0x0000541007307816 */ /* 0x000fe40000000008 */
[--C-:B------:R-:W-:Y:S02]  /*d2f0*/  SHF.R.U32.HI R8, RZ, 0x10, R6.reuse ;  /* 0x00000010ff087819 */ /* 0x100fe40000011606 */
[----:B------:R-:W-:Y:S02]  /*d300*/  SHF.R.U32.HI R7, RZ, 0x18, R6 ;  /* 0x00000018ff077819 */ /* 0x000fe40000011606 */
[----:B------:R-:W-:-:S04]  /*d310*/  LOP3.LUT R6, R8, 0xff, RZ, 0xc0, !PT ;  /* 0x000000ff08067812 */ /* 0x000fc800078ec0ff */
[----:B------:R-:W-:Y:S01]  /*d320*/  PRMT R47, R6, 0x5410, R7 ;  /* 0x00005410062f7816 */ /* 0x000fe20000000007 */
        /* <DEDUP_REMOVED lines=8> */
[----:B------:R-:W-:Y:S02]  /*d3b0*/  HSET2.LE.AND R6, R32, R3, PT ;  /* 0x0000000320067233 */ /* 0x000fe40003803000 */
[----:B------:R-:W-:-:S03]  /*d3c0*/  LOP3.LUT R7, R7, 0xff, RZ, 0xc0, !PT ;  /* 0x000000ff07077812 */ /* 0x000fc600078ec0ff */
[----:B------:R-:W-:Y:S02]  /*d3d0*/  LOP3.LUT R88, R6, R88, RZ, 0xc0, !PT ;  /* 0x0000005806587212 */ /* 0x000fe400078ec0ff */
[----:B------:R-:W-:Y:S02]  /*d3e0*/  LOP3.LUT R6, R9, 0xffff, RZ, 0xc0, !PT ;  /* 0x0000ffff09067812 */ /* 0x000fe400078ec0ff */
[----:B------:R-:W-:Y:S02]  /*d3f0*/  PRMT R30, R7, 0x5410, R10 ;  /* 0x00005410071e7816 */ /* 0x000fe4000000000a */
[----:B------:R-:W-:Y:S01]  /*d400*/  SHF.R.U32.HI R7, RZ, 0x8, R6 ;  /* 0x00000008ff077819 */ /* 0x000fe20000011606 */
[----:B---3--:R-:W-:Y:S01]  /*d410*/  IMAD.MOV.U32 R68, RZ, RZ, R55 ;  /* 0x000000ffff447224 */ /* 0x008fe200078e0037 */
[----:B------:R-:W-:Y:S01]  /*d420*/  LOP3.LUT R6, R9, 0xff, RZ, 0xc0, !PT ;  /* 0x000000ff09067812 */ /* 0x000fe200078ec0ff */
[----:B------:R-:W-:Y:S02]  /*d430*/  IMAD.MOV.U32 R55, RZ, RZ, R42 ;  /* 0x000000ffff377224 */ /* 0x000fe400078e002a */
[----:B------:R-:W-:Y:S01]  /*d440*/  IMAD.MOV.U32 R42, RZ, RZ, R45 ;  /* 0x000000ffff2a7224 */ /* 0x000fe200078e002d */
[----:B------:R-:W-:Y:S01]  /*d450*/  PRMT R45, R6, 0x5410, R7 ;  /* 0x00005410062d7816 */ /* 0x000fe20000000007 */
[----:B------:R-:W-:Y:S01]  /*d460*/  IMAD.MOV.U32 R56, RZ, RZ, R57 ;  /* 0x000000ffff387224 */ /* 0x000fe200078e0039 */
[----:B------:R-:W-:-:S02]  /*d470*/  HSET2.LE.AND R6, R34, R3, PT ;  /* 0x0000000322067233 */ /* 0x000fc40003803000 */
[--C-:B------:R-:W-:Y:S02]  /*d480*/  SHF.R.U32.HI R7, RZ, 0x10, R9.reuse ;  /* 0x00000010ff077819 */ /* 0x100fe40000011609 */
[----:B------:R-:W-:Y:S02]  /*d490*/  SHF.R.U32.HI R9, RZ, 0x18, R9 ;  /* 0x00000018ff097819 */ /* 0x000fe40000011609 */
[----:B------:R-:W-:Y:S02]  /*d4a0*/  LOP3.LUT R7, R7, 0xff, RZ, 0xc0, !PT ;  /* 0x000000ff07077812 */ /* 0x000fe400078ec0ff */
[----:B------:R-:W-:Y:S02]  /*d4b0*/  LOP3.LUT R89, R6, R56, RZ, 0xc0, !PT ;  /* 0x0000003806597212 */ /* 0x000fe400078ec0ff */
[----:B------:R-:W-:Y:S02]  /*d4c0*/  LOP3.LUT R6, R8, 0xffff, RZ, 0xc0, !PT ;  /* 0x0000ffff08067812 */ /* 0x000fe400078ec0ff */
[----:B------:R-:W-:-:S02]  /*d4d0*/  PRMT R32, R7, 0x5410, R9 ;  /* 0x0000541007207816 */ /* 0x000fc40000000009 */
[----:B------:R-:W-:Y:S02]  /*d4e0*/  SHF.R.U32.HI R7, RZ, 0x8, R6 ;  /* 0x00000008ff077819 */ /* 0x000fe40000011606 */
[----:B------:R-:W-:Y:S01]  /*d4f0*/  LOP3.LUT R6, R8, 0xff, RZ, 0xc0, !PT ;  /* 0x000000ff08067812 */ /* 0x000fe200078ec0ff */
[----:B------:R-:W-:Y:S02]  /*d500*/  IMAD.MOV.U32 R59, RZ, RZ, R55 ;  /* 0x000000ffff3b7224 */ /* 0x000fe400078e0037 */
[----:B------:R-:W-:Y:S01]  /*d510*/  IMAD.MOV.U32 R55, RZ, RZ, R44 ;  /* 0x000000ffff377224 */ /* 0x000fe200078e002c */
[----:B------:R-:W-:Y:S02]  /*d520*/  PRMT R44, R6, 0x5410, R7 ;  /* 0x00005410062c7816 */ /* 0x000fe40000000007 */
[--C-:B------:R-:W-:Y:S02]  /*d530*/  SHF.R.U32.HI R6, RZ, 0x10, R8.reuse ;  /* 0x00000010ff067819 */ /* 0x100fe40000011608 */
[----:B------:R-:W-:-:S02]  /*d540*/  SHF.R.U32.HI R7, RZ, 0x18, R8 ;  /* 0x00000018ff077819 */ /* 0x000fc40000011608 */
[----:B------:R-:W-:-:S04]  /*d550*/  LOP3.LUT R6, R6, 0xff, RZ, 0xc0, !PT ;  /* 0x000000ff06067812 */ /* 0x000fc800078ec0ff */
[----:B------:R-:W-:Y:S02]  /*d560*/  PRMT R29, R6, 0x5410, R7 ;  /* 0x00005410061d7816 */ /* 0x000fe40000000007 */
[--C-:B------:R-:W-:Y:S01]  /*d570*/  HSET2.LE.AND R6, R37, R3.reuse, PT ;  /* 0x0000000325067233 */ /* 0x100fe20003803000 */
[----:B------:R-:W-:Y:S01]  /*d580*/  IMAD.MOV.U32 R66, RZ, RZ, R108 ;  /* 0x000000ffff427224 */ /* 0x000fe200078e006c */
[--C-:B------:R-:W-:Y:S01]  /*d590*/  HSET2.LE.AND R7, R27, R3.reuse, PT ;  /* 0x000000031b077233 */ /* 0x100fe20003803000 */
[----:B------:R-:W-:Y:S02]  /*d5a0*/  IMAD.MOV.U32 R120, RZ, RZ, R59 ;  /* 0x000000ffff787224 */ /* 0x000fe400078e003b */
[----:B------:R-:W-:Y:S01]  /*d5b0*/  LOP3.LUT R112, R6, R112, RZ, 0xc0, !PT ;  /* 0x0000007006707212 */ /* 0x000fe200078ec0ff */
[----:B------:R-:W-:Y:S01]  /*d5c0*/  IMAD.MOV.U32 R108, RZ, RZ, R215 ;  /* 0x000000ffff6c7224 */ /* 0x000fe200078e00d7 */
[----:B------:R-:W-:Y:S02]  /*d5d0*/  HSET2.LE.AND R6, R26, R3, PT ;  /* 0x000000031a067233 */ /* 0x000fe40003803000 */
[----:B------:R-:W-:Y:S01]  /*d5e0*/  LOP3.LUT R9, R25, UR28, R16, 0x96, !PT ;  /* 0x0000001c19097c12 */ /* 0x000fe2000f8e9610 */
[----:B------:R-:W-:-:S02]  /*d5f0*/  IMAD.MOV.U32 R197, RZ, RZ, R120 ;  /* 0x000000ffffc57224 */ /* 0x000fc400078e0078 */
[----:B------:R-:W-:Y:S01]  /*d600*/  IMAD.MOV.U32 R40, RZ, RZ, R108 ;  /* 0x000000ffff287224 */ /* 0x000fe200078e006c */
[----:B------:R-:W-:Y:S01]  /*d610*/  LOP3.LUT R108, R7, R96, RZ, 0xc0, !PT ;  /* 0x00000060076c7212 */ /* 0x000fe200078ec0ff */
[----:B------:R-:W-:Y:S01]  /*d620*/  IMAD.MOV.U32 R120, RZ, RZ, R109 ;  /* 0x000000ffff787224 */ /* 0x000fe200078e006d */
[----:B------:R-:W-:Y:S01]  /*d630*/  LOP3.LUT R109, R6, R76, RZ, 0xc0, !PT ;  /* 0x0000004c066d7212 */ /* 0x000fe200078ec0ff */
[----:B------:R-:W-:Y:S01]  /*d640*/  IMAD.WIDE.U32 R6, R9, -0x2daee0ad, RZ ;  /* 0xd2511f5309067825 */ /* 0x000fe200078e00ff */
[----:B------:R-:W-:Y:S02]  /*d650*/  HSET2.LE.AND R8, R36, R3, PT ;  /* 0x0000000324087233 */ /* 0x000fe40003803000 */
[----:B------:R-:W-:Y:S02]  /*d660*/  LOP3.LUT R10, R15, UR26, R24, 0x96, !PT ;  /* 0x0000001a0f0a7c12 */ /* 0x000fe4000f8e9618 */
[----:B------:R-:W-:Y:S02]  /*d670*/  LOP3.LUT R7, R7, UR17, R18, 0x96, !PT ;  /* 0x0000001107077c12 */ /* 0x000fe4000f8e9612 */
[----:B------:R-:W-:Y:S01]  /*d680*/  LOP3.LUT R113, R8, R113, RZ, 0xc0, !PT ;  /* 0x0000007108717212 */ /* 0x000fe200078ec0ff */
        /* <DEDUP_REMOVED lines=20> */
[----:B------:R-:W-:Y:S01]  /*d7d0*/  HSET2.LE.AND R6, R28, R3, PT ;  /* 0x000000031c067233 */ /* 0x000fe20003803000 */
[----:B------:R-:W-:Y:S01]  /*d7e0*/  IMAD.MOV.U32 R28, RZ, RZ, R110 ;  /* 0x000000ffff1c7224 */ /* 0x000fe200078e006e */
[----:B------:R-:W-:-:S03]  /*d7f0*/  LOP3.LUT R7, R7, 0xff, RZ, 0xc0, !PT ;  /* 0x000000ff07077812 */ /* 0x000fc600078ec0ff */
[----:B------:R-:W-:Y:S02]  /*d800*/  LOP3.LUT R110, R6, R77, RZ, 0xc0, !PT ;  /* 0x0000004d066e7212 */ /* 0x000fe400078ec0ff */
[C---:B------:R-:W-:Y:S02]  /*d810*/  LOP3.LUT R6, R8.reuse, 0xffff, RZ, 0xc0, !PT ;  /* 0x0000ffff08067812 */ /* 0x040fe400078ec0ff */
[----:B------:R-:W-:Y:S02]  /*d820*/  PRMT R27, R7, 0x5410, R9 ;  /* 0x00005410071b7816 */ /* 0x000fe40000000009 */
        /* <DEDUP_REMOVED lines=9> */
[----:B------:R-:W-:Y:S01]  /*d8c0*/  LOP3.LUT R8, R7, UR32, R12, 0x96, !PT ;  /* 0x0000002007087c12 */ /* 0x000fe2000f8e960c */
[----:B------:R-:W-:Y:S01]  /*d8d0*/  IMAD.MOV.U32 R76, RZ, RZ, R111 ;  /* 0x000000ffff4c7224 */ /* 0x000fe200078e006f */
[----:B------:R-:W-:Y:S01]  /*d8e0*/  LOP3.LUT R111, R9, R165, RZ, 0xc0, !PT ;  /* 0x000000a5096f7212 */ /* 0x000fe200078ec0ff */
[----:B------:R-:W-:Y:S01]  /*d8f0*/  IMAD.MOV.U32 R57, RZ, RZ, R58 ;  /* 0x000000ffff397224 */ /* 0x000fe200078e003a */
[C---:B------:R-:W-:Y:S01]  /*d900*/  LOP3.LUT R9, R8.reuse, 0xffff, RZ, 0xc0, !PT ;  /* 0x0000ffff08097812 */ /* 0x040fe200078ec0ff */
[----:B------:R-:W-:Y:S02]  /*d910*/  IMAD.MOV.U32 R58, RZ, RZ, R66 ;  /* 0x000000ffff3a7224 */ /* 0x000fe400078e0042 */
[----:B------:R-:W-:Y:S01]  /*d920*/  IMAD.MOV.U32 R66, RZ, RZ, R139 ;  /* 0x000000ffff427224 */ /* 0x000fe200078e008b */
[----:B------:R-:W-:Y:S01]  /*d930*/  SHF.R.U32.HI R10, RZ, 0x8, R9 ;  /* 0x00000008ff0a7819 */ /* 0x000fe20000011609 */
[----:B------:R-:W-:Y:S01]  /*d940*/  IMAD.MOV.U32 R34, RZ, RZ, R55 ;  /* 0x000000ffff227224 */ /* 0x000fe200078e0037 */
[----:B------:R-:W-:Y:S01]  /*d950*/  LOP3.LUT R9, R8, 0xff, RZ, 0xc0, !PT ;  /* 0x000000ff08097812 */ /* 0x000fe200078ec0ff */
[----:B------:R-:W-:-:S02]  /*d960*/  IMAD.MOV.U32 R55, RZ, RZ, R66 ;  /* 0x000000ffff377224 */ /* 0x000fc400078e0042 */
[----:B------:R-:W-:Y:S01]  /*d970*/  IMAD.MOV.U32 R66, RZ, RZ, R43 ;  /* 0x000000ffff427224 */ /* 0x000fe200078e002b */
[----:B------:R-:W-:Y:S02]  /*d980*/  PRMT R43, R9, 0x5410, R10 ;  /* 0x00005410092b7816 */ /* 0x000fe4000000000a */
[--C-:B------:R-:W-:Y:S02]  /*d990*/  SHF.R.U32.HI R10, RZ, 0x10, R8.reuse ;  /* 0x00000010ff0a7819 */ /* 0x100fe40000011608 */
[----:B------:R-:W-:Y:S01]  /*d9a0*/  SHF.R.U32.HI R9, RZ, 0x18, R8 ;  /* 0x00000018ff097819 */ /* 0x000fe20000011608 */
[----:B------:R-:W-:Y:S01]  /*d9b0*/  IMAD.MOV.U32 R167, RZ, RZ, R120 ;  /* 0x000000ffffa77224 */ /* 0x000fe200078e0078 */
[----:B------:R-:W-:Y:S01]  /*d9c0*/  LOP3.LUT R8, R10, 0xff, RZ, 0xc0, !PT ;  /* 0x000000ff0a087812 */ /* 0x000fe200078ec0ff */
[----:B------:R-:W-:Y:S01]  /*d9d0*/  IMAD.MOV.U32 R120, RZ, RZ, R64 ;  /* 0x000000ffff787224 */ /* 0x000fe200078e0040 */
[----:B------:R-:W-:Y:S01]  /*d9e0*/  LOP3.LUT R7, R6, 0xffff, RZ, 0xc0, !PT ;  /* 0x0000ffff06077812 */ /* 0x000fe200078ec0ff */
[----:B------:R-:W-:Y:S01]  /*d9f0*/  IMAD.MOV.U32 R64, RZ, RZ, R42 ;  /* 0x000000ffff407224 */ /* 0x000fe200078e002a */
[----:B------:R-:W-:Y:S01]  /*da00*/  PRMT R42, R8, 0x5410, R9 ;  /* 0x00005410082a7816 */ /* 0x000fe20000000009 */
        /* <DEDUP_REMOVED lines=9> */
[--C-:B------:R-:W-:Y:S01]  /*daa0*/  SHF.R.U32.HI R8, RZ, 0x10, R6.reuse ;  /* 0x00000010ff087819 */ /* 0x100fe20000011606 */
[----:B------:R1:W5:Y:S01]  /*dab0*/  LDL.LU R216, [R1+0x31c] ;  /* 0x00031c0001d87983 */ /* 0x0003620000300800 */
[----:B------:R-:W-:-:S02]  /*dac0*/  SHF.R.U32.HI R7, RZ, 0x18, R6 ;  /* 0x00000018ff077819 */ /* 0x000fc40000011606 */
[----:B------:R-:W-:Y:S02]  /*dad0*/  LOP3.LUT R6, R8, 0xff, RZ, 0xc0, !PT ;  /* 0x000000ff08067812 */ /* 0x000fe400078ec0ff */
[----:B------:R-:W-:Y:S01]  /*dae0*/  LOP3.LUT R10, R15, UR26, R22, 0x96, !PT ;  /* 0x0000001a0f0a7c12 */ /* 0x000fe2000f8e9616 */
[----:B------:R-:W-:Y:S01]  /*daf0*/  IMAD.MOV.U32 R59, RZ, RZ, R56 ;  /* 0x000000ffff3b7224 */ /* 0x000fe200078e0038 */
[----:B------:R-:W-:Y:S01]  /*db00*/  PRMT R40, R6, 0x5410, R7 ;  /* 0x0000541006287816 */ /* 0x000fe20000000007 */
[----:B------:R-:W-:Y:S01]  /*db10*/  IMAD.MOV.U32 R165, RZ, RZ, R77 ;  /* 0x000000ffffa57224 */ /* 0x000fe200078e004d */
[--C-:B------:R-:W-:Y:S01]  /*db20*/  HSET2.LE.AND R6, R39, R3.reuse, PT ;  /* 0x0000000327067233 */ /* 0x100fe20003803000 */
[----:B------:R1:W5:Y:S01]  /*db30*/  LDL.LU R215, [R1+0x318] ;  /* 0x0003180001d77983 */ /* 0x0003620000300800 */
[----:B------:R-:W-:-:S03]  /*db40*/  HSET2.LE.AND R7, R35, R3, PT ;  /* 0x0000000323077233 */ /* 0x000fc60003803000 */
[----:B------:R-:W-:Y:S02]  /*db50*/  LOP3.LUT R96, R6, R166, RZ, 0xc0, !PT ;  /* 0x000000a606607212 */ /* 0x000fe400078ec0ff */
[--C-:B------:R-:W-:Y:S01]  /*db60*/  HSET2.LE.AND R8, R38, R3.reuse, PT ;  /* 0x0000000326087233 */ /* 0x100fe20003803000 */
[----:B------:R-:W-:Y:S01]  /*db70*/  IMAD.MOV.U32 R22, RZ, RZ, R58 ;  /* 0x000000ffff167224 */ /* 0x000fe200078e003a */
[----:B------:R-:W-:Y:S01]  /*db80*/  HSET2.LE.AND R6, R31, R3, PT ;  /* 0x000000031f067233 */ /* 0x000fe20003803000 */
[----:B------:R-:W-:Y:S01]  /*db90*/  IMAD.MOV.U32 R56, RZ, RZ, R68 ;  /* 0x000000ffff387224 */ /* 0x000fe200078e0044 */
[----:B------:R-:W-:Y:S01]  /*dba0*/  LOP3.LUT R98, R7, R98, RZ, 0xc0, !PT ;  /* 0x0000006207627212 */ /* 0x000fe200078ec0ff */
[----:B------:R1:W5:Y:S02]  /*dbb0*/  LDL.LU R214, [R1+0x314] ;  /* 0x0003140001d67983 */ /* 0x0003640000300800 */
[----:B------:R-:W-:Y:S01]  /*dbc0*/  LOP3.LUT R99, R6, R99, RZ, 0xc0, !PT ;  /* 0x0000006306637212 */ /* 0x000fe200078ec0ff */
[----:B------:R-:W-:Y:S01]  /*dbd0*/  IMAD.WIDE.U32 R6, R9, -0x2daee0ad, RZ ;  /* 0xd2511f5309067825 */ /* 0x000fe200078e00ff */
[----:B------:R-:W-:Y:S01]  /*dbe0*/  LOP3.LUT R97, R8, R97, RZ, 0xc0, !PT ;  /* 0x0000006108617212 */ /* 0x000fe200078ec0ff */
[----:B------:R1:W5:Y:S03]  /*dbf0*/  LDL.LU R139, [R1+0x310] ;  /* 0x00031000018b7983 */ /* 0x0003660000300800 */
[----:B------:R-:W-:Y:S01]  /*dc00*/  LOP3.LUT R7, R7, UR17, R18, 0x96, !PT ;  /* 0x0000001107077c12 */ /* 0x000fe2000f8e9612 */
[----:B------:R-:W-:Y:S01]  /*dc10*/  IMAD.WIDE.U32 R8, R10, -0x2daee0ad, RZ ;  /* 0xd2511f530a087825 */ /* 0x000fe200078e00ff */
[----:B------:R1:W5:Y:S03]  /*dc20*/  LDL.LU R137, [R1+0x30c] ;  /* 0x00030c0001897983 */ /* 0x0003660000300800 */
        /* <DEDUP_REMOVED lines=30> */
[----:B------:R-:W-:-:S04]  /*de10*/  LOP3.LUT R8, R7, UR32, R12, 0x96, !PT ;  /* 0x0000002007087c12 */ /* 0x000fc8000f8e960c */
        /* <DEDUP_REMOVED lines=15> */
[----:B------:R-:W-:Y:S02]  /*df10*/  PRMT R52, R6, 0x5410, R7 ;  /* 0x0000541006347816 */ /* 0x000fe40000000007 */
[----:B------:R-:W-:-:S05]  /*df20*/  LOP3.LUT R6, R21, UR28, R16, 0x96, !PT ;  /* 0x0000001c15067c12 */ /* 0x000fca000f8e9610 */
[----:B------:R-:W-:Y:S01]  /*df30*/  IMAD.WIDE.U32 R6, R6, -0x2daee0ad, RZ ;  /* 0xd2511f5306067825 */ /* 0x000fe200078e00ff */
[----:B------:R-:W-:-:S04]  /*df40*/  LOP3.LUT R10, R15, UR26, R20, 0x96, !PT ;  /* 0x0000001a0f0a7c12 */ /* 0x000fc8000f8e9614 */
[----:B------:R-:W-:Y:S01]  /*df50*/  LOP3.LUT R7, R7, UR17, R18, 0x96, !PT ;  /* 0x0000001107077c12 */ /* 0x000fe2000f8e9612 */
[----:B------:R-:W-:-:S04]  /*df60*/  IMAD.WIDE.U32 R10, R10, -0x2daee0ad, RZ ;  /* 0xd2511f530a0a7825 */ /* 0x000fc800078e00ff */
[----:B------:R-:W-:Y:S01]  /*df70*/  IMAD.WIDE.U32 R8, R7, -0x326172a9, RZ ;  /* 0xcd9e8d5707087825 */ /* 0x000fe200078e00ff */
[----:B------:R-:W-:-:S04]  /*df80*/  LOP3.LUT R11, R11, UR11, R6, 0x96, !PT ;  /* 0x0000000b0b0b7c12 */ /* 0x000fc8000f8e9606 */
        /* <DEDUP_REMOVED lines=8> */
[----:B------:R-:W-:-:S04]  /*e010*/  IMAD.WIDE.U32 R6, R6, -0x326172a9, RZ ;  /* 0xcd9e8d5706067825 */ /* 0x000fc800078e00ff */
[----:B------:R-:W-:Y:S01]  /*e020*/  IMAD.MOV.U32 R18, RZ, RZ, R76 ;  /* 0x000000ffff127224 */ /* 0x000fe200078e004c */
        /* <DEDUP_REMOVED lines=15> */
[----:B------:R-:W-:Y:S02]  /*e120*/  IMAD.MOV.U32 R68, RZ, RZ, R57 ;  /* 0x000000ffff447224 */ /* 0x000fe400078e0039 */
[----:B------:R-:W-:Y:S01]  /*e130*/  IMAD.MOV.U32 R57, RZ, RZ, R61 ;  /* 0x000000ffff397224 */ /* 0x000fe200078e003d */
[----:B------:R-:W-:Y:S02]  /*e140*/  SHF.R.U32.HI R8, RZ, 0x8, R7 ;  /* 0x00000008ff087819 */ /* 0x000fe40000011607 */
[----:B------:R-:W-:Y:S01]  /*e150*/  LOP3.LUT R7, R6, 0xff, RZ, 0xc0, !PT ;  /* 0x000000ff06077812 */ /* 0x000fe200078ec0ff */
[----:B------:R-:W-:Y:S02]  /*e160*/  IMAD.MOV.U32 R23, RZ, RZ, R68 ;  /* 0x000000ffff177224 */ /* 0x000fe400078e0044 */
[----:B------:R-:W-:Y:S01]  /*e170*/  IMAD.MOV.U32 R68, RZ, RZ, R57 ;  /* 0x000000ffff447224 */ /* 0x000fe200078e0039 */
[----:B------:R-:W-:-:S02]  /*e180*/  PRMT R57, R7, 0x5410, R8 ;  /* 0x0000541007397816 */ /* 0x000fc40000000008 */
[----:B------:R-:W-:Y:S01]  /*e190*/  SHF.R.U32.HI R7, RZ, 0x10, R6 ;  /* 0x00000010ff077819 */ /* 0x000fe20000011606 */
[----:B------:R-:W-:-:S03]  /*e1a0*/  IMAD.MOV.U32 R39, RZ, RZ, R56 ;  /* 0x000000ffff277224 */ /* 0x000fc600078e0038 */
[----:B------:R-:W-:Y:S01]  /*e1b0*/  LOP3.LUT R8, R7, 0xff, RZ, 0xc0, !PT ;  /* 0x000000ff07087812 */ /* 0x000fe200078ec0ff */
[----:B------:R-:W-:Y:S01]  /*e1c0*/  IMAD.MOV.U32 R14, RZ, RZ, R39 ;  /* 0x000000ffff0e7224 */ /* 0x000fe200078e0027 */
[----:B------:R-:W-:Y:S01]  /*e1d0*/  HSET2.LE.AND R7, R48, R3, PT ;  /* 0x0000000330077233 */ /* 0x000fe20003803000 */
[----:B------:R-:W-:Y:S02]  /*e1e0*/  IMAD.MOV.U32 R39, RZ, RZ, R169 ;  /* 0x000000ffff277224 */ /* 0x000fe400078e00a9 */
[----:B------:R-:W-:Y:S02]  /*e1f0*/  IMAD.MOV.U32 R166, RZ, RZ, R28 ;  /* 0x000000ffffa67224 */ /* 0x000fe400078e001c */
[----:B------:R-:W-:Y:S01]  /*e200*/  IMAD.MOV.U32 R169, RZ, RZ, R212 ;  /* 0x000000ffffa97224 */ /* 0x000fe200078e00d4 */
[----:B--2---:R-:W-:Y:S01]  /*e210*/  LEA R212, R2, UR4, 0x1 ;  /* 0x0000000402d47c11 */ /* 0x004fe2000f8e08ff */
[----:B------:R-:W-:Y:S01]  /*e220*/  IMAD.MOV.U32 R28, RZ, RZ, R34 ;  /* 0x000000ffff1c7224 */ /* 0x000fe200078e0022 */
[----:B------:R-:W-:Y:S01]  /*e230*/  LOP3.LUT R34, R7, R158, RZ, 0xc0, !PT ;  /* 0x0000009e07227212 */ /* 0x000fe200078ec0ff */
        /* <DEDUP_REMOVED lines=8> */
[----:B------:R-:W2:Y:S01]  /*e2c0*/  LDSM.16.MT88.4 R48, [R212+0x4000] ;  /* 0x00400000d430783b */ /* 0x000ea20000004200 */
[----:B------:R-:W-:Y:S02]  /*e2d0*/  SHF.R.U32.HI R9, RZ, 0x18, R6 ;  /* 0x00000018ff097819 */ /* 0x000fe40000011606 */
[--C-:B------:R-:W-:Y:S02]  /*e2e0*/  HSET2.LE.AND R6, R47, R3.reuse, PT ;  /* 0x000000032f067233 */ /* 0x100fe40003803000 */
[----:B------:R-:W-:-:S03]  /*e2f0*/  HSET2.LE.AND R7, R46, R3, PT ;  /* 0x000000032e077233 */ /* 0x000fc60003803000 */
[----:B------:R-:W-:Y:S02]  /*e300*/  LOP3.LUT R35, R6, R156, RZ, 0xc0, !PT ;  /* 0x0000009c06237212 */ /* 0x000fe400078ec0ff */
[--C-:B------:R-:W-:Y:S02]  /*e310*/  HSET2.LE.AND R6, R30, R3.reuse, PT ;  /* 0x000000031e067233 */ /* 0x100fe40003803000 */
[----:B------:R-:W-:Y:S02]  /*e320*/  LOP3.LUT R30, R7, R152, RZ, 0xc0, !PT ;  /* 0x00000098071e7212 */ /* 0x000fe400078ec0ff */
[--C-:B------:R-:W-:Y:S02]  /*e330*/  HSET2.LE.AND R7, R44, R3.reuse, PT ;  /* 0x000000032c077233 */ /* 0x100fe40003803000 */
[----:B------:R-:W-:Y:S02]  /*e340*/  LOP3.LUT R31, R6, R151, RZ, 0xc0, !PT ;  /* 0x00000097061f7212 */ /* 0x000fe400078ec0ff */
[----:B------:R-:W-:-:S02]  /*e350*/  HSET2.LE.AND R6, R45, R3, PT ;  /* 0x000000032d067233 */ /* 0x000fc40003803000 */
[----:B------:R-:W3:Y:S01]  /*e360*/  LDSM.16.MT88.4 R44, [R212+0x4400] ;  /* 0x00440000d42c783b */ /* 0x000ee20000004200 */
[--C-:B------:R-:W-:Y:S01]  /*e370*/  HSET2.LE.AND R2, R32, R3.reuse, PT ;  /* 0x0000000320027233 */ /* 0x100fe20003803000 */
[----:B------:R-:W-:Y:S02]  /*e380*/  IMAD.MOV.U32 R15, RZ, RZ, R33 ;  /* 0x000000ffff0f7224 */ /* 0x000fe400078e0021 */
[----:B------:R-:W-:Y:S01]  /*e390*/  IMAD.MOV.U32 R20, RZ, RZ, R28 ;  /* 0x000000ffff147224 */ /* 0x000fe200078e001c */
[----:B------:R-:W-:Y:S01]  /*e3a0*/  LOP3.LUT R28, R7, R157, RZ, 0xc0, !PT ;  /* 0x0000009d071c7212 */ /* 0x000fe200078ec0ff */
[----:B------:R-:W-:Y:S01]  /*e3b0*/  IMAD.MOV.U32 R157, RZ, RZ, R14 ;  /* 0x000000ffff9d7224 */ /* 0x000fe200078e000e */
[----:B------:R-:W-:Y:S01]  /*e3c0*/  LOP3.LUT R33, R2, R159, RZ, 0xc0, !PT ;  /* 0x0000009f02217212 */ /* 0x000fe200078ec0ff */
[----:B------:R-:W-:Y:S02]  /*e3d0*/  IMAD.MOV.U32 R159, RZ, RZ, R15 ;  /* 0x000000ffff9f7224 */ /* 0x000fe400078e000f */
[----:B------:R-:W-:Y:S01]  /*e3e0*/  IMAD.MOV.U32 R61, RZ, RZ, R60 ;  /* 0x000000ffff3d7224 */ /* 0x000fe200078e003c */
[----:B--2---:R-:W-:Y:S01]  /*e3f0*/  HMMA.16816.F32 R12, R100, R48, RZ ;  /* 0x00000030640c723c */ /* 0x004fe200000018ff */
[----:B------:R-:W-:Y:S01]  /*e400*/  IMAD.MOV.U32 R60, RZ, RZ, R63 ;  /* 0x000000ffff3c7224 */ /* 0x000fe200078e003f */
[----:B------:R-:W-:Y:S01]  /*e410*/  LOP3.LUT R32, R6, R163, RZ, 0xc0, !PT ;  /* 0x000000a306207212 */ /* 0x000fe200078ec0ff */
[----:B------:R-:W-:Y:S01]  /*e420*/  IMAD.MOV.U32 R63, RZ, RZ, R136 ;  /* 0x000000ffff3f7224 */ /* 0x000fe200078e0088 */
[--C-:B------:R-:W-:Y:S01]  /*e430*/  HSET2.LE.AND R6, R29, R3.reuse, PT ;  /* 0x000000031d067233 */ /* 0x100fe20003803000 */
[----:B------:R1:W5:Y:S01]  /*e440*/  LDL.LU R136, [R1+0x308] ;  /* 0x0003080001887983 */ /* 0x0003620000300800 */
[----:B------:R-:W-:-:S02]  /*e450*/  HSET2.LE.AND R2, R26, R3, PT ;  /* 0x000000031a027233 */ /* 0x000fc40003803000 */
[--C-:B------:R-:W-:Y:S02]  /*e460*/  HSET2.LE.AND R7, R24, R3.reuse, PT ;  /* 0x0000000318077233 */ /* 0x100fe40003803000 */
[----:B------:R-:W-:Y:S02]  /*e470*/  LOP3.LUT R29, R6, R155, RZ, 0xc0, !PT ;  /* 0x0000009b061d7212 */ /* 0x000fe400078ec0ff */
[----:B------:R-:W-:Y:S02]  /*e480*/  LOP3.LUT R26, R2, R62, RZ, 0xc0, !PT ;  /* 0x0000003e021a7212 */ /* 0x000fe400078ec0ff */
[--C-:B------:R-:W-:Y:S02]  /*e490*/  HSET2.LE.AND R2, R27, R3.reuse, PT ;  /* 0x000000031b027233 */ /* 0x100fe40003803000 */
[----:B------:R-:W-:Y:S01]  /*e4a0*/  HSET2.LE.AND R6, R25, R3, PT ;  /* 0x0000000319067233 */ /* 0x000fe20003803000 */
[----:B------:R-:W-:Y:S01]  /*e4b0*/  IMAD.MOV.U32 R155, RZ, RZ, R11 ;  /* 0x000000ffff9b7224 */ /* 0x000fe200078e000b */
[----:B------:R-:W-:-:S02]  /*e4c0*/  PRMT R56, R8, 0x5410, R9 ;  /* 0x0000541008387816 */ /* 0x000fc40000000009 */
[----:B------:R-:W-:Y:S01]  /*e4d0*/  LOP3.LUT R25, R7, R71, RZ, 0xc0, !PT ;  /* 0x0000004707197212 */ /* 0x000fe200078ec0ff */
[----:B------:R-:W-:Y:S01]  /*e4e0*/  HMMA.16816.F32 R8, R32, R48, RZ ;  /* 0x000000302008723c */ /* 0x000fe200000018ff */
[----:B------:R-:W-:Y:S01]  /*e4f0*/  LOP3.LUT R27, R2, R69, RZ, 0xc0, !PT ;  /* 0x00000045021b7212 */ /* 0x000fe200078ec0ff */
[----:B------:R-:W-:Y:S01]  /*e500*/  IMAD.MOV.U32 R7, RZ, RZ, R61 ;  /* 0x000000ffff077224 */ /* 0x000fe200078e003d */
[----:B------:R-:W-:Y:S02]  /*e510*/  LOP3.LUT R24, R6, R150, RZ, 0xc0, !PT ;  /* 0x0000009606187212 */ /* 0x000fe400078ec0ff */
[--C-:B------:R-:W-:Y:S02]  /*e520*/  HSET2.LE.AND R2, R43, R3.reuse, PT ;  /* 0x000000032b027233 */ /* 0x100fe40003803000 */
[----:B------:R-:W-:Y:S01]  /*e530*/  IMAD.MOV.U32 R49, RZ, RZ, R60 ;  /* 0x000000ffff317224 */ /* 0x000fe200078e003c */
[----:B------:R-:W-:Y:S01]  /*e540*/  HSET2.LE.AND R6, R42, R3, PT ;  /* 0x000000032a067233 */ /* 0x000fe20003803000 */
[----:B------:R-:W-:-:S02]  /*e550*/  IMAD.MOV.U32 R48, RZ, RZ, R63 ;  /* 0x000000ffff307224 */ /* 0x000fc400078e003f */
[----:B---3--:R-:W-:Y:S01]  /*e560*/  HMMA.16816.F32 R60, R104, R44, R12 ;  /* 0x0000002c683c723c */ /* 0x008fe2000000180c */
[----:B------:R-:W-:Y:S01]  /*e570*/  IMAD.MOV.U32 R163, RZ, RZ, R20 ;  /* 0x000000ffffa37224 */ /* 0x000fe200078e0014 */
[----:B------:R-:W-:Y:S01]  /*e580*/  LOP3.LUT R20, R2, R149, RZ, 0xc0, !PT ;  /* 0x0000009502147212 */ /* 0x000fe200078ec0ff */
[----:B------:R-:W-:-:S04]  /*e590*/  IMAD.MOV.U32 R156, RZ, RZ, R21 ;  /* 0x000000ffff9c7224 */ /* 0x000fc800078e0015 */
[----:B------:R-:W-:Y:S02]  /*e5a0*/  IMAD.MOV.U32 R15, RZ, RZ, R213 ;  /* 0x000000ffff0f7224 */ /* 0x000fe400078e00d5 */
[----:B----4-:R-:W-:Y:S01]  /*e5b0*/  IMAD R213, R0, 0x2, R212 ;  /* 0x0000000200d57824 */ /* 0x010fe200078e02d4 */
[----:B------:R-:W-:Y:S02]  /*e5c0*/  LOP3.LUT R21, R6, R148, RZ, 0xc0, !PT ;  /* 0x0000009406157212 */ /* 0x000fe400078ec0ff */
[--C-:B------:R-:W-:Y:S02]  /*e5d0*/  HSET2.LE.AND R2, R41, R3.reuse, PT ;  /* 0x0000000329027233 */ /* 0x100fe40003803000 */
[----:B------:R-:W-:Y:S02]  /*e5e0*/  HSET2.LE.AND R6, R40, R3, PT ;  /* 0x0000000328067233 */ /* 0x000fe40003803000 */
[----:B------:R-:W2:Y:S01]  /*e5f0*/  LDSM.16.MT88.4 R40, [R213+0x4000] ;  /* 0x00400000d528783b */ /* 0x000ea20000004200 */
[----:B------:R-:W-:-:S02]  /*e600*/  IMAD.MOV.U32 R14, RZ, RZ, R70 ;  /* 0x000000ffff0e7224 */ /* 0x000fc400078e0046 */
[----:B------:R-:W-:Y:S01]  /*e610*/  IMAD.MOV.U32 R151, RZ, RZ, R23 ;  /* 0x000000ffff977224 */ /* 0x000fe200078e0017 */
[----:B------:R-:W-:Y:S01]  /*e620*/  LOP3.LUT R23, R6, R147, RZ, 0xc0, !PT ;  /* 0x0000009306177212 */ /* 0x000fe200078ec0ff */
[----:B------:R-:W-:Y:S01]  /*e630*/  IMAD.MOV.U32 R152, RZ, RZ, R22 ;  /* 0x000000ffff987224 */ /* 0x000fe200078e0016 */
[----:B------:R-:W-:Y:S01]  /*e640*/  LOP3.LUT R22, R2, R146, RZ, 0xc0, !PT ;  /* 0x0000009202167212 */ /* 0x000fe200078ec0ff */
[----:B------:R-:W-:Y:S02]  /*e650*/  IMAD.MOV.U32 R150, RZ, RZ, R68 ;  /* 0x000000ffff967224 */ /* 0x000fe400078e0044 */
[----:B------:R-:W-:Y:S01]  /*e660*/  IMAD.MOV.U32 R147, RZ, RZ, R14 ;  /* 0x000000ffff937224 */ /* 0x000fe200078e000e */
[--C-:B------:R-:W-:Y:S01]  /*e670*/  HSET2.LE.AND R0, R38, R3.reuse, PT ;  /* 0x0000000326007233 */ /* 0x100fe20003803000 */
[----:B------:R-:W-:Y:S01]  /*e680*/  IMAD.MOV.U32 R14, RZ, RZ, R48 ;  /* 0x000000ffff0e7224 */ /* 0x000fe200078e0030 */
[----:B------:R-:W-:Y:S01]  /*e690*/  HSET2.LE.AND R2, R19, R3, PT ;  /* 0x0000000313027233 */ /* 0x000fe20003803000 */
[----:B------:R-:W-:-:S02]  /*e6a0*/  IMAD.MOV.U32 R13, RZ, RZ, R15 ;  /* 0x000000ffff0d7224 */ /* 0x000fc400078e000f */
[----:B------:R-:W-:Y:S02]  /*e6b0*/  IMAD.MOV.U32 R48, RZ, RZ, R16 ;  /* 0x000000ffff307224 */ /* 0x000fe400078e0010 */
[----:B------:R-:W-:Y:S01]  /*e6c0*/  IMAD.MOV.U32 R15, RZ, RZ, R7 ;  /* 0x000000ffff0f7224 */ /* 0x000fe200078e0007 */
[----:B------:R-:W-:Y:S01]  /*e6d0*/  HMMA.16816.F32 R68, R28, R44, R8 ;  /* 0x0000002c1c44723c */ /* 0x000fe20000001808 */
[----:B------:R-:W-:Y:S02]  /*e6e0*/  IMAD.MOV.U32 R7, RZ, RZ, R150 ;  /* 0x000000ffff077224 */ /* 0x000fe400078e0096 */
[----:B------:R-:W-:Y:S01]  /*e6f0*/  IMAD.MOV.U32 R150, RZ, RZ, R158 ;  /* 0x000000ffff967224 */ /* 0x000fe200078e009e */
[----:B------:R-:W-:Y:S01]  /*e700*/  LOP3.LUT R19, R2, R74, RZ, 0xc0, !PT ;  /* 0x0000004a02137212 */ /* 0x000fe200078ec0ff */
[----:B------:R-:W-:Y:S01]  /*e710*/  IMAD.MOV.U32 R158, RZ, RZ, R18 ;  /* 0x000000ffff9e7224 */ /* 0x000fe200078e0012 */
[----:B------:R-:W-:Y:S01]  /*e720*/  LOP3.LUT R18, R0, R75, RZ, 0xc0, !PT ;  /* 0x0000004b00127212 */ /* 0x000fe200078ec0ff */
[----:B------:R-:W-:Y:S01]  /*e730*/  IMAD.MOV.U32 R45, RZ, RZ, R48 ;  /* 0x000000ffff2d7224 */ /* 0x000fe200078e0030 */
[--C-:B------:R-:W-:Y:S01]  /*e740*/  HSET2.LE.AND R0, R37, R3.reuse, PT ;  /* 0x0000000325007233 */ /* 0x100fe20003803000 */
[----:B------:R-:W-:Y:S01]  /*e750*/  IMAD.MOV.U32 R48, RZ, RZ, R49 ;  /* 0x000000ffff307224 */ /* 0x000fe200078e0031 */
[----:B------:R-:W-:Y:S01]  /*e760*/  HSET2.LE.AND R2, R36, R3, PT ;  /* 0x0000000324027233 */ /* 0x000fe20003803000 */
[----:B------:R-:W-:-:S02]  /*e770*/  IMAD.MOV.U32 R49, RZ, RZ, R39 ;  /* 0x000000ffff317224 */ /* 0x000fc400078e0027 */
[----:B------:R-:W3:Y:S01]  /*e780*/  LDSM.16.MT88.4 R36, [R213+0x4400] ;  /* 0x00440000d524783b */ /* 0x000ee20000004200 */
[--C-:B------:R-:W-:Y:S01]  /*e790*/  HSET2.LE.AND R6, R17, R3.reuse, PT ;  /* 0x0000000311067233 */ /* 0x100fe20003803000 */
[----:B------:R-:W-:Y:S01]  /*e7a0*/  IMAD.MOV.U32 R146, RZ, RZ, R7 ;  /* 0x000000ffff927224 */ /* 0x000fe200078e0007 */
[----:B------:R-:W-:Y:S01]  /*e7b0*/  LOP3.LUT R16, R0, R145, RZ, 0xc0, !PT ;  /* 0x0000009100107212 */ /* 0x000fe200078ec0ff */
[----:B------:R-:W-:Y:S01]  /*e7c0*/  IMAD.MOV.U32 R7, RZ, RZ, R55 ;  /* 0x000000ffff077224 */ /* 0x000fe200078e0037 */
[----:B------:R-:W-:Y:S02]  /*e7d0*/  LOP3.LUT R17, R2, R144, RZ, 0xc0, !PT ;  /* 0x0000009002117212 */ /* 0x000fe400078ec0ff */
[----:B------:R-:W-:Y:S02]  /*e7e0*/  LOP3.LUT R12, R6, R73, RZ, 0xc0, !PT ;  /* 0x00000049060c7212 */ /* 0x000fe400078ec0ff */
[--C-:B------:R-:W-:Y:S02]  /*e7f0*/  HSET2.LE.AND R0, R54, R3.reuse, PT ;  /* 0x0000000336007233 */ /* 0x100fe40003803000 */
[----:B------:R-:W-:-:S02]  /*e800*/  HSET2.LE.AND R2, R53, R3, PT ;  /* 0x0000000335027233 */ /* 0x000fc40003803000 */
[----:B------:R-:W-:Y:S02]  /*e810*/  HSET2.LE.AND R6, R52, R3, PT ;  /* 0x0000000334067233 */ /* 0x000fe40003803000 */
[-C--:B--2---:R-:W-:Y:S01]  /*e820*/  HMMA.16816.F32 R52, R100, R40.reuse, RZ ;  /* 0x000000286434723c */ /* 0x084fe200000018ff */
[----:B------:R-:W-:Y:S02]  /*e830*/  IMAD.MOV.U32 R11, RZ, RZ, R15 ;  /* 0x000000ffff0b7224 */ /* 0x000fe400078e000f */
[----:B------:R-:W-:Y:S01]  /*e840*/  LOP3.LUT R15, R6, R65, RZ, 0xc0, !PT ;  /* 0x00000041060f7212 */ /* 0x000fe200078ec0ff */
[----:B------:R-:W-:Y:S02]  /*e850*/  IMAD.MOV.U32 R145, RZ, RZ, R13 ;  /* 0x000000ffff917224 */ /* 0x000fe400078e000d */
[----:B------:R-:W-:Y:S01]  /*e860*/  IMAD.MOV.U32 R6, RZ, RZ, R11 ;  /* 0x000000ffff067224 */ /* 0x000fe200078e000b */
[----:B------:R-:W-:Y:S01]  /*e870*/  LOP3.LUT R13, R0, R72, RZ, 0xc0, !PT ;  /* 0x00000048000d7212 */ /* 0x000fe200078ec0ff */
[----:B------:R-:W-:Y:S01]  /*e880*/  HMMA.16816.F32 R8, R32, R40, RZ ;  /* 0x000000282008723c */ /* 0x000fe200000018ff */
[----:B------:R-:W-:-:S15]  /*e890*/  IMAD.MOV.U32 R144, RZ, RZ, R14 ;  /* 0x000000ffff907224 */ /* 0x000fde00078e000e */
[----:B---3--:R-:W-:Y:S06]  /*e8a0*/  HMMA.16816.F32 R72, R104, R36, R52 ;  /* 0x000000246848723c */ /* 0x008fec0000001834 */
[C---:B------:R-:W-:Y:S06]  /*e8b0*/  HMMA.16816.F32 R52, R32.reuse, R50, RZ ;  /* 0x000000322034723c */ /* 0x040fec00000018ff */
[----:B------:R-:W-:Y:S01]  /*e8c0*/  HMMA.16816.F32 R32, R32, R42, RZ ;  /* 0x0000002a2020723c */ /* 0x000fe200000018ff */
[----:B------:R-:W-:-:S02]  /*e8d0*/  LOP3.LUT R14, R2, R67, RZ, 0xc0, !PT ;  /* 0x00000043020e7212 */ /* 0x000fc400078ec0ff */
[--C-:B------:R-:W-:Y:S02]  /*e8e0*/  HSET2.LE.AND R0, R59, R3.reuse, PT ;  /* 0x000000033b007233 */ /* 0x100fe40003803000 */
[--C-:B------:R-:W-:Y:S01]  /*e8f0*/  HSET2.LE.AND R2, R58, R3.reuse, PT ;  /* 0x000000033a027233 */ /* 0x100fe20003803000 */
[----:B------:R-:W-:Y:S02]  /*e900*/  IMAD.MOV.U32 R149, RZ, RZ, R64 ;  /* 0x000000ffff957224 */ /* 0x000fe400078e0040 */
[----:B------:R-:W-:Y:S02]  /*e910*/  IMAD.MOV.U32 R148, RZ, RZ, R66 ;  /* 0x000000ffff947224 */ /* 0x000fe400078e0042 */
[----:B------:R-:W-:Y:S07]  /*e920*/  HMMA.16816.F32 R64, R28, R36, R8 ;  /* 0x000000241c40723c */ /* 0x000fee0000001808 */
[----:B------:R-:W-:Y:S01]  /*e930*/  LOP3.LUT R10, R0, R141, RZ, 0xc0, !PT ;  /* 0x0000008d000a7212 */ /* 0x000fe200078ec0ff */
[----:B------:R-:W-:Y:S01]  /*e940*/  IMAD.MOV.U32 R8, RZ, RZ, R48 ;  /* 0x000000ffff087224 */ /* 0x000fe200078e0030 */
[----:B------:R-:W-:Y:S01]  /*e950*/  LOP3.LUT R11, R2, R140, RZ, 0xc0, !PT ;  /* 0x0000008c020b7212 */ /* 0x000fe200078ec0ff */
[----:B------:R-:W-:Y:S01]  /*e960*/  IMAD.MOV.U32 R9, RZ, RZ, R49 ;  /* 0x000000ffff097224 */ /* 0x000fe200078e0031 */
[--C-:B------:R-:W-:Y:S01]  /*e970*/  HSET2.LE.AND R0, R57, R3.reuse, PT ;  /* 0x0000000339007233 */ /* 0x100fe20003803000 */
[----:B------:R-:W-:Y:S01]  /*e980*/  HMMA.16816.F32 R48, R100, R50, RZ ;  /* 0x000000326430723c */ /* 0x000fe200000018ff */
[----:B------:R-:W-:-:S05]  /*e990*/  HSET2.LE.AND R2, R56, R3, PT ;  /* 0x0000000338027233 */ /* 0x000fca0003803000 */
[C---:B------:R-:W-:Y:S06]  /*e9a0*/  HMMA.16816.F32 R56, R28.reuse, R46, R52 ;  /* 0x0000002e1c38723c */ /* 0x040fec0000001834 */
[----:B------:R-:W-:Y:S01]  /*e9b0*/  HMMA.16816.F32 R52, R28, R38, R32 ;  /* 0x000000261c34723c */ /* 0x000fe20000001820 */
[----:B------:R-:W2:Y:S04]  /*e9c0*/  LDSM.16.MT88.4 R32, [R212+0x4800] ;  /* 0x00480000d420783b */ /* 0x000ea80000004200 */
[----:B------:R-:W3:Y:S01]  /*e9d0*/  LDSM.16.MT88.4 R28, [R213+0x4800] ;  /* 0x00480000d51c783b */ /* 0x000ee20000004200 */
[----:B------:R-:W-:Y:S01]  /*e9e0*/  HMMA.16816.F32 R40, R100, R42, RZ ;  /* 0x0000002a6428723c */ /* 0x000fe200000018ff */
[----:B------:R-:W-:-:S05]  /*e9f0*/  IMAD.MOV.U32 R37, RZ, RZ, R45 ;  /* 0x000000ffff257224 */ /* 0x000fca00078e002d */
[----:B------:R-:W-:-:S15]  /*ea00*/  HMMA.16816.F32 R48, R104, R46, R48 ;  /* 0x0000002e6830723c */ /* 0x000fde0000001830 */
[----:B------:R-:W-:-:S03]  /*ea10*/  NOP ;  /* 0x0000000000007918 */ /* 0x000fc60000000000 */
[----:B------:R-:W-:Y:S01]  /*ea20*/  HMMA.16816.F32 R44, R104, R38, R40 ;  /* 0x00000026682c723c */ /* 0x000fe20000001828 */
[----:B------:R-:W4:Y:S06]  /*ea30*/  LDSM.16.MT88.4 R40, [R212+0x4c00] ;  /* 0x004c0000d428783b */ /* 0x000f2c0000004200 */
[----:B------:R-:W-:Y:S02]  /*ea40*/  IMAD.MOV.U32 R106, RZ, RZ, R37 ;  /* 0x000000ffff6a7224 */ /* 0x000fe400078e0025 */
[----:B------:R-:W1:Y:S01]  /*ea50*/  LDSM.16.MT88.4 R36, [R213+0x4c00] ;  /* 0x004c0000d524783b */ /* 0x000e620000004200 */
[C---:B--2---:R-:W-:Y:S06]  /*ea60*/  HMMA.16816.F32 R68, R24.reuse, R32, R68 ;  /* 0x000000201844723c */ /* 0x044fec0000001844 */
[C---:B---3--:R-:W-:Y:S06]  /*ea70*/  HMMA.16816.F32 R64, R24.reuse, R28, R64 ;  /* 0x0000001c1840723c */ /* 0x048fec0000001840 */
[C---:B------:R-:W-:Y:S06]  /*ea80*/  HMMA.16816.F32 R56, R24.reuse, R34, R56 ;  /* 0x000000221838723c */ /* 0x040fec0000001838 */
[----:B------:R-:W-:Y:S06]  /*ea90*/  HMMA.16816.F32 R24, R24, R30, R52 ;  /* 0x0000001e1818723c */ /* 0x000fec0000001834 */
[C---:B------:R-:W-:Y:S06]  /*eaa0*/  HMMA.16816.F32 R60, R84.reuse, R32, R60 ;  /* 0x00000020543c723c */ /* 0x040fec000000183c */
[C---:B------:R-:W-:Y:S06]  /*eab0*/  HMMA.16816.F32 R52, R84.reuse, R34, R48 ;  /* 0x000000225434723c */ /* 0x040fec0000001830 */
[C---:B------:R-:W-:Y:S06]  /*eac0*/  HMMA.16816.F32 R32, R84.reuse, R28, R72 ;  /* 0x0000001c5420723c */ /* 0x040fec0000001848 */
[----:B------:R-:W-:Y:S06]  /*ead0*/  HMMA.16816.F32 R28, R84, R30, R44 ;  /* 0x0000001e541c723c */ /* 0x000fec000000182c */
[C---:B----4-:R-:W-:Y:S06]  /*eae0*/  HMMA.16816.F32 R72, R20.reuse, R40, R68 ;  /* 0x000000281448723c */ /* 0x050fec0000001844 */
[C---:B------:R-:W-:Y:S06]  /*eaf0*/  HMMA.16816.F32 R68, R20.reuse, R42, R56 ;  /* 0x0000002a1444723c */ /* 0x040fec0000001838 */
[C---:B-1----:R-:W-:Y:S06]  /*eb00*/  HMMA.16816.F32 R64, R20.reuse, R36, R64 ;  /* 0x000000241440723c */ /* 0x042fec0000001840 */
[----:B------:R-:W-:Y:S01]  /*eb10*/  HMMA.16816.F32 R48, R20, R38, R24 ;  /* 0x000000261430723c */ /* 0x000fe20000001818 */
[----:B------:R-:W1:Y:S04]  /*eb20*/  LDSM.16.MT88.4 R20, [R212+0x5000] ;  /* 0x00500000d414783b */ /* 0x000e680000004200 */
[----:B------:R-:W2:Y:S01]  /*eb30*/  LDSM.16.MT88.4 R24, [R213+0x5000] ;  /* 0x00500000d518783b */ /* 0x000ea20000004200 */
[C---:B------:R-:W-:Y:S06]  /*eb40*/  HMMA.16816.F32 R44, R92.reuse, R40, R60 ;  /* 0x000000285c2c723c */ /* 0x040fec000000183c */
[C---:B------:R-:W-:Y:S01]  /*eb50*/  HMMA.16816.F32 R56, R92.reuse, R36, R32 ;  /* 0x000000245c38723c */ /* 0x040fe20000001820 */
[----:B------:R-:W-:Y:S05]  /*eb60*/  LDSM.16.MT88.4 R32, [R213+0x5400] ;  /* 0x00540000d520783b */ /* 0x000fea0000004200 */
[C---:B------:R-:W-:Y:S06]  /*eb70*/  HMMA.16816.F32 R52, R92.reuse, R42, R52 ;  /* 0x0000002a5c34723c */ /* 0x040fec0000001834 */
[----:B------:R-:W-:Y:S01]  /*eb80*/  HMMA.16816.F32 R60, R92, R38, R28 ;  /* 0x000000265c3c723c */ /* 0x000fe2000000181c */
[----:B------:R-:W3:Y:S04]  /*eb90*/  LDSM.16.MT88.4 R28, [R212+0x5400] ;  /* 0x00540000d41c783b */ /* 0x000ee80000004200 */
[----:B------:R-:W-:Y:S04]  /*eba0*/  STG.E.U16 desc[UR20][R80.64+0x20], R227 ;  /* 0x000020e350007986 */ /* 0x000fe8000c101514 */
[----:B------:R-:W-:Y:S01]  /*ebb0*/  STG.E.U16 desc[UR20][R80.64+0x22], R226 ;  /* 0x000022e250007986 */ /* 0x000fe2000c101514 */
[----:B-1----:R-:W-:Y:S06]  /*ebc0*/  HMMA.16816.F32 R40, R88, R20, R44 ;  /* 0x000000145828723c */ /* 0x002fec000000182c */
[C---:B--2---:R-:W-:Y:S06]  /*ebd0*/  HMMA.16816.F32 R64, R16.reuse, R24, R64 ;  /* 0x000000181040723c */ /* 0x044fec0000001840 */
[----:B------:R-:W-:Y:S06]  /*ebe0*/  HMMA.16816.F32 R48, R16, R26, R48 ;  /* 0x0000001a1030723c */ /* 0x000fec0000001830 */
[----:B------:R-:W-:Y:S01]  /*ebf0*/  HMMA.16816.F32 R44, R88, R24, R56 ;  /* 0x00000018582c723c */ /* 0x000fe20000001838 */
[----:B------:R-:W-:Y:S05]  /*ec00*/  STG.E.U16 desc[UR20][R78.64+0x20], R211 ;  /* 0x000020d34e007986 */ /* 0x000fea000c101514 */
[----:B------:R-:W-:Y:S01]  /*ec10*/  HMMA.16816.F32 R72, R16, R20, R72 ;  /* 0x000000141048723c */ /* 0x000fe20000001848 */
[----:B------:R-:W-:-:S05]  /*ec20*/  IMAD.MOV.U32 R56, RZ, RZ, R171 ;  /* 0x000000ffff387224 */ /* 0x000fca00078e00ab */
[-C--:B------:R-:W-:Y:S01]  /*ec30*/  HMMA.16816.F32 R68, R16, R22.reuse, R68 ;  /* 0x000000161044723c */ /* 0x080fe20000001844 */
[----:B------:R-:W-:Y:S05]  /*ec40*/  STG.E.U16 desc[UR20][R78.64+0x22], R224 ;  /* 0x000022e04e007986 */ /* 0x000fea000c101514 */
[C---:B------:R-:W-:Y:S06]  /*ec50*/  HMMA.16816.F32 R36, R88.reuse, R22, R52 ;  /* 0x000000165824723c */ /* 0x040fec0000001834 */
[----:B------:R-:W-:Y:S01]  /*ec60*/  HMMA.16816.F32 R24, R88, R26, R60 ;  /* 0x0000001a5818723c */ /* 0x000fe2000000183c */
[----:B------:R-:W-:Y:S01]  /*ec70*/  IMAD.MOV.U32 R58, RZ, RZ, R165 ;  /* 0x000000ffff3a7224 */ /* 0x000fe200078e00a5 */
[----:B------:R-:W1:Y:S01]  /*ec80*/  LDSM.16.MT88.4 R16, [R212+0x5800] ;  /* 0x00580000d410783b */ /* 0x000e620000004200 */
[----:B------:R-:W-:-:S02]  /*ec90*/  IMAD.MOV.U32 R57, RZ, RZ, R167 ;  /* 0x000000ffff397224 */ /* 0x000fc400078e00a7 */
[----:B------:R-:W-:Y:S01]  /*eca0*/  IMAD.MOV.U32 R59, RZ, RZ, R146 ;  /* 0x000000ffff3b7224 */ /* 0x000fe200078e0092 */
[----:B------:R-:W2:Y:S01]  /*ecb0*/  LDSM.16.MT88.4 R20, [R213+0x5800] ;  /* 0x00580000d514783b */ /* 0x000ea20000004200 */
[----:B------:R-:W-:Y:S02]  /*ecc0*/  IMAD.MOV.U32 R60, RZ, RZ, R169 ;  /* 0x000000ffff3c7224 */ /* 0x000fe400078e00a9 */
[----:B------:R-:W-:Y:S02]  /*ecd0*/  IMAD.MOV.U32 R91, RZ, RZ, R164 ;  /* 0x000000ffff5b7224 */ /* 0x000fe400078e00a4 */
[----:B------:R-:W-:Y:S02]  /*ece0*/  IMAD.MOV.U32 R62, RZ, RZ, R168 ;  /* 0x000000ffff3e7224 */ /* 0x000fe400078e00a8 */
[----:B------:R-:W-:Y:S01]  /*ecf0*/  IMAD.MOV.U32 R61, RZ, RZ, R162 ;  /* 0x000000ffff3d7224 */ /* 0x000fe200078e00a2 */
[----:B------:R-:W-:Y:S01]  /*ed00*/  STG.E.U16 desc[UR20][R4.64+0x30], R91 ;  /* 0x0000305b04007986 */ /* 0x000fe2000c101514 */
[----:B------:R-:W-:-:S03]  /*ed10*/  IMAD.MOV.U32 R63, RZ, RZ, R170 ;  /* 0x000000ffff3f7224 */ /* 0x000fc600078e00aa */
[----:B------:R-:W-:Y:S01]  /*ed20*/  STG.E.U16 desc[UR20][R4.64+0x32], R60 ;  /* 0x0000323c04007986 */ /* 0x000fe2000c101514 */
[----:B------:R-:W-:-:S03]  /*ed30*/  IMAD.MOV.U32 R52, RZ, RZ, R147 ;  /* 0x000000ffff347224 */ /* 0x000fc600078e0093 */
[----:B------:R-:W-:Y:S01]  /*ed40*/  STG.E.U16 desc[UR20][R82.64+0x30], R61 ;  /* 0x0000303d52007986 */ /* 0x000fe2000c101514 */
[----:B------:R-:W-:-:S03]  /*ed50*/  IMAD.MOV.U32 R54, RZ, RZ, R144 ;  /* 0x000000ffff367224 */ /* 0x000fc600078e0090 */
[----:B------:R-:W-:Y:S01]  /*ed60*/  STG.E.U16 desc[UR20][R82.64+0x32], R62 ;  /* 0x0000323e52007986 */ /* 0x000fe2000c101514 */
[----:B------:R-:W-:-:S03]  /*ed70*/  IMAD.MOV.U32 R53, RZ, RZ, R145 ;  /* 0x000000ffff357224 */ /* 0x000fc600078e0091 */
[----:B------:R-:W-:Y:S04]  /*ed80*/  STG.E.U16 desc[UR20][R80.64+0x30], R210 ;  /* 0x000030d250007986 */ /* 0x000fe8000c101514 */
[----:B------:R-:W-:Y:S04]  /*ed90*/  STG.E.U16 desc[UR20][R80.64+0x32], R209 ;  /* 0x000032d150007986 */ /* 0x000fe8000c101514 */
[----:B------:R-:W-:Y:S04]  /*eda0*/  STG.E.U16 desc[UR20][R78.64+0x30], R207 ;  /* 0x000030cf4e007986 */ /* 0x000fe8000c101514 */
        /* <DEDUP_REMOVED lines=25> */
[----:B------:R-:W-:-:S03]  /*ef40*/  LOP3.LUT R143, R2, R143, RZ, 0xc0, !PT ;  /* 0x0000008f028f7212 */ /* 0x000fc600078ec0ff */
[----:B------:R-:W-:Y:S01]  /*ef50*/  STG.E.U16 desc[UR20][R4.64+0x60], R55 ;  /* 0x0000603704007986 */ /* 0x000fe2000c101514 */
[----:B------:R-:W-:-:S03]  /*ef60*/  IMAD.MOV.U32 R104, RZ, RZ, R9 ;  /* 0x000000ffff687224 */ /* 0x000fc600078e0009 */
[----:B------:R-:W-:Y:S01]  /*ef70*/  STG.E.U16 desc[UR20][R4.64+0x62], R92 ;  /* 0x0000625c04007986 */ /* 0x000fe2000c101514 */
[----:B------:R-:W-:-:S03]  /*ef80*/  IMAD.MOV.U32 R87, RZ, RZ, R6 ;  /* 0x000000ffff577224 */ /* 0x000fc600078e0006 */
[----:B------:R-:W-:Y:S01]  /*ef90*/  STG.E.U16 desc[UR20][R82.64+0x60], R93 ;  /* 0x0000605d52007986 */ /* 0x000fe2000c101514 */
[----:B------:R-:W-:-:S03]  /*efa0*/  LOP3.LUT R142, R0, R142, RZ, 0xc0, !PT ;  /* 0x0000008e008e7212 */ /* 0x000fc600078ec0ff */
[----:B------:R-:W-:Y:S01]  /*efb0*/  STG.E.U16 desc[UR20][R82.64+0x62], R94 ;  /* 0x0000625e52007986 */ /* 0x000fe2000c101514 */
[----:B------:R-:W-:Y:S01]  /*efc0*/  IMAD.MOV.U32 R105, RZ, RZ, R8 ;  /* 0x000000ffff697224 */ /* 0x000fe200078e0008 */
[----:B------:R-:W-:Y:S02]  /*efd0*/  LOP3.LUT R2, R76, 0xffff, RZ, 0xc0, !PT ;  /* 0x0000ffff4c027812 */ /* 0x000fe400078ec0ff */
[----:B------:R-:W-:Y:S01]  /*efe0*/  STG.E.U16 desc[UR20][R80.64+0x60], R195 ;  /* 0x000060c350007986 */ /* 0x000fe2000c101514 */
[----:B------:R-:W-:-:S03]  /*eff0*/  SHF.R.U32.HI R0, RZ, 0x10, R76 ;  /* 0x00000010ff007819 */ /* 0x000fc6000001164c */
[----:B------:R-:W-:Y:S01]  /*f000*/  STG.E.U16 desc[UR20][R80.64+0x62], R194 ;  /* 0x000062c250007986 */ /* 0x000fe2000c101514 */
[C---:B---3--:R-:W-:Y:S03]  /*f010*/  HMMA.16816.F32 R72, R12.reuse, R28, R72 ;  /* 0x0000001c0c48723c */ /* 0x048fe60000001848 */
[----:B------:R-:W-:Y:S04]  /*f020*/  STG.E.U16 desc[UR20][R78.64+0x60], R193 ;  /* 0x000060c14e007986 */ /* 0x000fe8000c101514 */
[----:B------:R-:W-:Y:S01]  /*f030*/  STG.E.U16 desc[UR20][R78.64+0x62], R192 ;  /* 0x000062c04e007986 */ /* 0x000fe2000c101514 */
[----:B------:R-:W-:Y:S03]  /*f040*/  HMMA.16816.F32 R68, R12, R30, R68 ;  /* 0x0000001e0c44723c */ /* 0x000fe60000001844 */
[----:B------:R-:W-:Y:S01]  /*f050*/  STG.E.U16 desc[UR20][R4.64+0x70], R95 ;  /* 0x0000705f04007986 */ /* 0x000fe2000c101514 */
[----:B------:R-:W-:-:S03]  /*f060*/  IMAD.MOV.U32 R100, RZ, RZ, R7 ;  /* 0x000000ffff647224 */ /* 0x000fc600078e0007 */
[----:B------:R-:W-:Y:S01]  /*f070*/  STG.E.U16 desc[UR20][R4.64+0x72], R84 ;  /* 0x0000725404007986 */ /* 0x000fe2000c101514 */
[C---:B------:R-:W-:Y:S01]  /*f080*/  HMMA.16816.F32 R64, R12.reuse, R32, R64 ;  /* 0x000000200c40723c */ /* 0x040fe20000001840 */
[----:B------:R-:W-:Y:S02]  /*f090*/  IMAD.MOV.U32 R107, RZ, RZ, R150 ;  /* 0x000000ffff6b7224 */ /* 0x000fe400078e0096 */
[----:B------:R-:W-:Y:S01]  /*f0a0*/  STG.E.U16 desc[UR20][R82.64+0x70], R85 ;  /* 0x0000705552007986 */ /* 0x000fe2000c101514 */
[----:B------:R-:W-:Y:S02]  /*f0b0*/  IMAD.MOV.U32 R102, RZ, RZ, R148 ;  /* 0x000000ffff667224 */ /* 0x000fe400078e0094 */
[----:B------:R-:W-:Y:S01]  /*f0c0*/  HMMA.16816.F32 R48, R12, R34, R48 ;  /* 0x000000220c30723c */ /* 0x000fe20000001830 */
[----:B------:R-:W-:Y:S01]  /*f0d0*/  STG.E.U16 desc[UR20][R82.64+0x72], R86 ;  /* 0x0000725652007986 */ /* 0x000fe2000c101514 */
[----:B------:R-:W-:Y:S01]  /*f0e0*/  IMAD.MOV.U32 R101, RZ, RZ, R149 ;  /* 0x000000ffff657224 */ /* 0x000fe200078e0095 */
[----:B------:R-:W-:-:S02]  /*f0f0*/  LOP3.LUT R7, R76, 0xff, RZ, 0xc0, !PT ;  /* 0x000000ff4c077812 */ /* 0x000fc400078ec0ff */
[----:B------:R-:W-:Y:S01]  /*f100*/  STG.E.U16 desc[UR20][R80.64+0x70], R191 ;  /* 0x000070bf50007986 */ /* 0x000fe2000c101514 */
[C---:B------:R-:W-:Y:S01]  /*f110*/  HMMA.16816.F32 R40, R112.reuse, R28, R40 ;  /* 0x0000001c7028723c */ /* 0x040fe20000001828 */
[----:B------:R-:W-:Y:S02]  /*f120*/  SHF.R.U32.HI R2, RZ, 0x8, R2 ;  /* 0x00000008ff027819 */ /* 0x000fe40000011602 */
[----:B------:R-:W-:Y:S01]  /*f130*/  STG.E.U16 desc[UR20][R80.64+0x72], R190 ;  /* 0x000072be50007986 */ /* 0x000fe2000c101514 */
[----:B------:R-:W-:Y:S02]  /*f140*/  SHF.R.U32.HI R8, RZ, 0x18, R76 ;  /* 0x00000018ff087819 */ /* 0x000fe4000001164c */
[----:B------:R-:W-:Y:S01]  /*f150*/  HMMA.16816.F32 R12, R112, R32, R44 ;  /* 0x00000020700c723c */ /* 0x000fe2000000182c */
[----:B------:R-:W-:Y:S01]  /*f160*/  STG.E.U16 desc[UR20][R78.64+0x70], R189 ;  /* 0x000070bd4e007986 */ /* 0x000fe2000c101514 */
[----:B------:R-:W-:-:S03]  /*f170*/  LOP3.LUT R6, R0, 0xff, RZ, 0xc0, !PT ;  /* 0x000000ff00067812 */ /* 0x000fc600078ec0ff */
[----:B------:R-:W-:Y:S01]  /*f180*/  STG.E.U16 desc[UR20][R78.64+0x72], R188 ;  /* 0x000072bc4e007986 */ /* 0x000fe2000c101514 */
[C---:B------:R-:W-:Y:S03]  /*f190*/  HMMA.16816.F32 R36, R112.reuse, R30, R36 ;  /* 0x0000001e7024723c */ /* 0x040fe60000001824 */
[----:B------:R-:W-:Y:S03]  /*f1a0*/  STG.E.U16 desc[UR20][R4.64+0x80], R87 ;  /* 0x0000805704007986 */ /* 0x000fe6000c101514 */
[----:B------:R-:W-:Y:S01]  /*f1b0*/  HMMA.16816.F32 R32, R112, R34, R24 ;  /* 0x000000227020723c */ /* 0x000fe20000001818 */
[----:B------:R-:W-:Y:S01]  /*f1c0*/  STG.E.U16 desc[UR20][R4.64+0x82], R104 ;  /* 0x0000826804007986 */ /* 0x000fe2000c101514 */
[----:B------:R-:W-:-:S03]  /*f1d0*/  IMAD.MOV.U32 R103, RZ, RZ, R151 ;  /* 0x000000ffff677224 */ /* 0x000fc600078e0097 */
[----:B------:R-:W-:Y:S01]  /*f1e0*/  STG.E.U16 desc[UR20][R82.64+0x80], R105 ;  /* 0x0000806952007986 */ /* 0x000fe2000c101514 */
[----:B------:R-:W-:-:S03]  /*f1f0*/  PRMT R0, R7, 0x5410, R2 ;  /* 0x0000541007007816 */ /* 0x000fc60000000002 */
[----:B------:R-:W-:Y:S01]  /*f200*/  STG.E.U16 desc[UR20][R82.64+0x82], R106 ;  /* 0x0000826a52007986 */ /* 0x000fe2000c101514 */
[----:B------:R-:W-:-:S03]  /*f210*/  PRMT R2, R6, 0x5410, R8 ;  /* 0x0000541006027816 */ /* 0x000fc60000000008 */
[----:B------:R-:W-:Y:S04]  /*f220*/  STG.E.U16 desc[UR20][R80.64+0x80], R187 ;  /* 0x000080bb50007986 */ /* 0x000fe8000c101514 */
[----:B------:R-:W-:Y:S04]  /*f230*/  STG.E.U16 desc[UR20][R80.64+0x82], R186 ;  /* 0x000082ba50007986 */ /* 0x000fe8000c101514 */
[----:B------:R-:W-:Y:S04]  /*f240*/  STG.E.U16 desc[UR20][R78.64+0x80], R184 ;  /* 0x000080b84e007986 */ /* 0x000fe8000c101514 */
[----:B------:R-:W-:Y:S04]  /*f250*/  STG.E.U16 desc[UR20][R78.64+0x82], R185 ;  /* 0x000082b94e007986 */ /* 0x000fe8000c101514 */
[----:B------:R-:W-:Y:S04]  /*f260*/  STG.E.U16 desc[UR20][R4.64+0x90], R107 ;  /* 0x0000906b04007986 */ /* 0x000fe8000c101514 */
[----:B------:R-:W-:Y:S04]  /*f270*/  STG.E.U16 desc[UR20][R4.64+0x92], R100 ;  /* 0x0000926404007986 */ /* 0x000fe8000c101514 */
[----:B------:R-:W-:Y:S04]  /*f280*/  STG.E.U16 desc[UR20][R82.64+0x90], R101 ;  /* 0x0000906552007986 */ /* 0x000fe8000c101514 */
[----:B------:R-:W-:Y:S04]  /*f290*/  STG.E.U16 desc[UR20][R82.64+0x92], R102 ;  /* 0x0000926652007986 */ /* 0x000fe8000c101514 */
[----:B------:R-:W3:Y:S04]  /*f2a0*/  LDSM.16.MT88.4 R164, [R212+0x5c00] ;  /* 0x005c0000d4a4783b */ /* 0x000ee80000004200 */
[----:B------:R-:W4:Y:S04]  /*f2b0*/  LDSM.16.MT88.4 R156, [R213+0x5c00] ;  /* 0x005c0000d59c783b */ /* 0x000f280000004200 */
[----:B------:R-:W-:Y:S04]  /*f2c0*/  STG.E.U16 desc[UR20][R80.64+0x90], R183 ;  /* 0x000090b750007986 */ /* 0x000fe8000c101514 */
[----:B------:R-:W-:Y:S01]  /*f2d0*/  STG.E.U16 desc[UR20][R80.64+0x92], R182 ;  /* 0x000092b650007986 */ /* 0x000fe2000c101514 */
[----:B------:R-:W-:-:S03]  /*f2e0*/  HSET2.LE.AND R0, R0, R3, PT ;  /* 0x0000000300007233 */ /* 0x000fc60003803000 */
[----:B------:R-:W-:Y:S01]  /*f2f0*/  STG.E.U16 desc[UR20][R78.64+0x90], R181 ;  /* 0x000090b54e007986 */ /* 0x000fe2000c101514 */
[----:B------:R-:W-:-:S03]  /*f300*/  HSET2.LE.AND R2, R2, R3, PT ;  /* 0x0000000302027233 */ /* 0x000fc60003803000 */
        /* <DEDUP_REMOVED lines=8> */
[----:B------:R-:W-:Y:S01]  /*f390*/  STG.E.U16 desc[UR20][R78.64+0xa2], R176 ;  /* 0x0000a2b04e007986 */ /* 0x000fe2000c101514 */
[----:B------:R-:W-:-:S03]  /*f3a0*/  LOP3.LUT R8, R0, R153, RZ, 0xc0, !PT ;  /* 0x0000009900087212 */ /* 0x000fc600078ec0ff */
[----:B------:R-:W-:Y:S01]  /*f3b0*/  STG.E.U16 desc[UR20][R4.64+0xb0], R249 ;  /* 0x0000b0f904007986 */ /* 0x000fe2000c101514 */
[----:B------:R-:W-:-:S03]  /*f3c0*/  LOP3.LUT R9, R2, R154, RZ, 0xc0, !PT ;  /* 0x0000009a02097212 */ /* 0x000fc600078ec0ff */
        /* <DEDUP_REMOVED lines=9> */
[----:B------:R-:W-:-:S03]  /*f460*/  LOP3.LUT R0, R77, 0xffff, RZ, 0xc0, !PT ;  /* 0x0000ffff4d007812 */ /* 0x000fc600078ec0ff */
[----:B------:R-:W-:Y:S04]  /*f470*/  STG.E.U16 desc[UR20][R82.64+0xc0], R241 ;  /* 0x0000c0f152007986 */ /* 0x000fe8000c101514 */
[----:B------:R-:W-:Y:S01]  /*f480*/  STG.E.U16 desc[UR20][R82.64+0xc2], R242 ;  /* 0x0000c2f252007986 */ /* 0x000fe2000c101514 */
[----:B------:R-:W-:-:S03]  /*f490*/  SHF.R.U32.HI R2, RZ, 0x10, R77 ;  /* 0x00000010ff027819 */ /* 0x000fc6000001164d */
[----:B------:R-:W-:Y:S04]  /*f4a0*/  STG.E.U16 desc[UR20][R80.64+0xc0], R138 ;  /* 0x0000c08a50007986 */ /* 0x000fe8000c101514 */
[----:B------:R-:W-:Y:S01]  /*f4b0*/  STG.E.U16 desc[UR20][R80.64+0xc2], R131 ;  /* 0x0000c28350007986 */ /* 0x000fe2000c101514 */
[C---:B-1----:R-:W-:Y:S03]  /*f4c0*/  HMMA.16816.F32 R152, R8.reuse, R16, R72 ;  /* 0x000000100898723c */ /* 0x042fe60000001848 */
[----:B------:R-:W-:Y:S04]  /*f4d0*/  STG.E.U16 desc[UR20][R78.64+0xc0], R130 ;  /* 0x0000c0824e007986 */ /* 0x000fe8000c101514 */
[----:B------:R-:W-:Y:S01]  /*f4e0*/  STG.E.U16 desc[UR20][R78.64+0xc2], R129 ;  /* 0x0000c2814e007986 */ /* 0x000fe2000c101514 */
[C---:B------:R-:W-:Y:S03]  /*f4f0*/  HMMA.16816.F32 R148, R8.reuse, R18, R68 ;  /* 0x000000120894723c */ /* 0x040fe60000001844 */
[----:B------:R-:W-:Y:S04]  /*f500*/  STG.E.U16 desc[UR20][R4.64+0xd0], R240 ;  /* 0x0000d0f004007986 */ /* 0x000fe8000c101514 */
[----:B------:R-:W-:Y:S01]  /*f510*/  STG.E.U16 desc[UR20][R4.64+0xd2], R239 ;  /* 0x0000d2ef04007986 */ /* 0x000fe2000c101514 */
[----:B--2---:R-:W-:Y:S03]  /*f520*/  HMMA.16816.F32 R144, R8, R20, R64 ;  /* 0x000000140890723c */ /* 0x004fe60000001840 */
[----:B------:R-:W-:Y:S01]  /*f530*/  STG.E.U16 desc[UR20][R82.64+0xd0], R237 ;  /* 0x0000d0ed52007986 */ /* 0x000fe2000c101514 */
[----:B------:R-:W-:-:S03]  /*f540*/  LOP3.LUT R7, R77, 0xff, RZ, 0xc0, !PT ;  /* 0x000000ff4d077812 */ /* 0x000fc600078ec0ff */
[----:B------:R-:W-:Y:S01]  /*f550*/  STG.E.U16 desc[UR20][R82.64+0xd2], R238 ;  /* 0x0000d2ee52007986 */ /* 0x000fe2000c101514 */
[----:B------:R-:W-:Y:S01]  /*f560*/  HMMA.16816.F32 R48, R8, R22, R48 ;  /* 0x000000160830723c */ /* 0x000fe20000001830 */
[----:B------:R-:W-:Y:S02]  /*f570*/  SHF.R.U32.HI R6, RZ, 0x8, R0 ;  /* 0x00000008ff067819 */ /* 0x000fe40000011600 */
[----:B------:R-:W-:Y:S01]  /*f580*/  STG.E.U16 desc[UR20][R80.64+0xd0], R128 ;  /* 0x0000d08050007986 */ /* 0x000fe2000c101514 */
[----:B------:R-:W-:Y:S02]  /*f590*/  LOP3.LUT R0, R2, 0xff, RZ, 0xc0, !PT ;  /* 0x000000ff02007812 */ /* 0x000fe400078ec0ff */
[----:B------:R-:W-:Y:S01]  /*f5a0*/  HMMA.16816.F32 R40, R108, R16, R40 ;  /* 0x000000106c28723c */ /* 0x000fe20000001828 */
[----:B------:R-:W-:Y:S01]  /*f5b0*/  STG.E.U16 desc[UR20][R80.64+0xd2], R127 ;  /* 0x0000d27f50007986 */ /* 0x000fe2000c101514 */
[----:B------:R-:W-:-:S03]  /*f5c0*/  SHF.R.U32.HI R8, RZ, 0x18, R77 ;  /* 0x00000018ff087819 */ /* 0x000fc6000001164d */
[----:B------:R-:W-:Y:S01]  /*f5d0*/  STG.E.U16 desc[UR20][R78.64+0xd0], R126 ;  /* 0x0000d07e4e007986 */ /* 0x000fe2000c101514 */
[C---:B------:R-:W-:Y:S03]  /*f5e0*/  HMMA.16816.F32 R12, R108.reuse, R20, R12 ;  /* 0x000000146c0c723c */ /* 0x040fe6000000180c */
[----:B------:R-:W-:Y:S03]  /*f5f0*/  STG.E.U16 desc[UR20][R78.64+0xd2], R125 ;  /* 0x0000d27d4e007986 */ /* 0x000fe6000c101514 */
[C---:B------:R-:W-:Y:S01]  /*f600*/  HMMA.16816.F32 R36, R108.reuse, R18, R36 ;  /* 0x000000126c24723c */ /* 0x040fe20000001824 */
[----:B------:R-:W-:Y:S04]  /*f610*/  STG.E.U16 desc[UR20][R4.64+0xe0], R236 ;  /* 0x0000e0ec04007986 */ /* 0x000fe8000c101514 */
[----:B------:R-:W-:Y:S01]  /*f620*/  STG.E.U16 desc[UR20][R4.64+0xe2], R235 ;  /* 0x0000e2eb04007986 */ /* 0x000fe2000c101514 */
[----:B------:R-:W-:Y:S03]  /*f630*/  HMMA.16816.F32 R32, R108, R22, R32 ;  /* 0x000000166c20723c */ /* 0x000fe60000001820 */
        /* <DEDUP_REMOVED lines=11> */
[----:B------:R1:W-:Y:S01]  /*f6f0*/  STG.E.U16 desc[UR20][R82.64+0xf2], R228 ;  /* 0x0000f2e452007986 */ /* 0x0003e2000c101514 */
[----:B------:R-:W-:-:S03]  /*f700*/  HSET2.LE.AND R0, R6, R3, PT ;  /* 0x0000000306007233 */ /* 0x000fc60003803000 */
[----:B------:R2:W-:Y:S04]  /*f710*/  STG.E.U16 desc[UR20][R80.64+0xf0], R119 ;  /* 0x0000f07750007986 */ /* 0x0005e8000c101514 */
[----:B------:R2:W-:Y:S01]  /*f720*/  STG.E.U16 desc[UR20][R80.64+0xf2], R118 ;  /* 0x0000f27650007986 */ /* 0x0005e2000c101514 */
[----:B------:R-:W-:-:S03]  /*f730*/  HSET2.LE.AND R3, R2, R3, PT ;  /* 0x0000000302037233 */ /* 0x000fc60003803000 */
[----:B------:R2:W-:Y:S04]  /*f740*/  STG.E.U16 desc[UR20][R78.64+0xf0], R117 ;  /* 0x0000f0754e007986 */ /* 0x0005e8000c101514 */
[----:B------:R2:W-:Y:S01]  /*f750*/  STG.E.U16 desc[UR20][R78.64+0xf2], R116 ;  /* 0x0000f2744e007986 */ /* 0x0005e2000c101514 */
[----:B------:R-:W-:Y:S02]  /*f760*/  LOP3.LUT R140, R0, R161, RZ, 0xc0, !PT ;  /* 0x000000a1008c7212 */ /* 0x000fe400078ec0ff */
[----:B------:R-:W-:Y:S01]  /*f770*/  LOP3.LUT R141, R3, R160, RZ, 0xc0, !PT ;  /* 0x000000a0038d7212 */ /* 0x000fe200078ec0ff */
[-C--:B---3--:R-:W-:Y:S06]  /*f780*/  HMMA.16816.F32 R168, R96, R164.reuse, R40 ;  /* 0x000000a460a8723c */ /* 0x088fec0000001828 */
[----:B------:R-:W-:Y:S01]  /*f790*/  HMMA.16816.F32 R152, R140, R164, R152 ;  /* 0x000000a48c98723c */ /* 0x000fe20000001898 */
[----:B-1----:R-:W-:-:S05]  /*f7a0*/  FADD.FTZ R228, R248, R197 ;  /* 0x000000c5f8e47221 */ /* 0x002fca0000010000 */
[----:B------:R-:W-:Y:S01]  /*f7b0*/  HMMA.16816.F32 R148, R140, R166, R148 ;  /* 0x000000a68c94723c */ /* 0x000fe20000001894 */
[----:B------:R-:W-:-:S05]  /*f7c0*/  FADD.FTZ R229, R205, R120 ;  /* 0x00000078cde57221 */ /* 0x000fca0000010000 */
[C---:B----4-:R-:W-:Y:S06]  /*f7d0*/  HMMA.16816.F32 R144, R140.reuse, R156, R144 ;  /* 0x0000009c8c90723c */ /* 0x050fec0000001890 */
[----:B------:R-:W-:Y:S06]  /*f7e0*/  HMMA.16816.F32 R140, R140, R158, R48 ;  /* 0x0000009e8c8c723c */ /* 0x000fec0000001830 */
[C---:B------:R-:W-:Y:S06]  /*f7f0*/  HMMA.16816.F32 R160, R96.reuse, R156, R12 ;  /* 0x0000009c60a0723c */ /* 0x040fec000000180c */
[C---:B------:R-:W-:Y:S06]  /*f800*/  HMMA.16816.F32 R164, R96.reuse, R166, R36 ;  /* 0x000000a660a4723c */ /* 0x040fec0000001824 */
[----:B------:R-:W-:Y:S01]  /*f810*/  HMMA.16816.F32 R156, R96, R158, R32 ;  /* 0x0000009e609c723c */ /* 0x000fe20000001820 */
[----:B------:R-:W-:-:S08]  /*f820*/  NOP ;  /* 0x0000000000007918 */ /* 0x000fd00000000000 */
[----:B--2---:R-:W-:-:S15]  /*f830*/  @!P0 BRA `(.L_x_641) ;  /* 0x000000c400808947 */ /* 0x004fde0003800000 */
[----:B------:R-:W2:Y:S01]  /*f840*/  LDL.LU R197, [R1+0x94] ;  /* 0x0000940001c57983 */ /* 0x000ea20000300800 */
[----:B------:R-:W1:Y:S01]  /*f850*/  LDC.64 R2, c[0x0][0x250] ;  /* 0x00009400ff027b82 */ /* 0x000e620000000a00 */
[----:B------:R-:W-:Y:S02]  /*f860*/  ULDC UR4, c[0x0][0x2d0] ;  /* 0x0000b40000047ab9 */ /* 0x000fe40000000800 */
[----:B------:R-:W3:Y:S01]  /*f870*/  LDL.LU R120, [R1+0x1f4] ;  /* 0x0001f40001787983 */ /* 0x000ee20000300800 */
[----:B-----5:R-:W-:Y:S01]  /*f880*/  ISETP.GE.AND P1, PT, R136, UR4, PT ;  /* 0x0000000488007c0c */ /* 0x020fe2000bf26270 */
[----:B------:R-:W-:Y:S01]  /*f890*/  UIADD3 UR27, UR18, -0x2, URZ ;  /* 0xfffffffe121b7890 */ /* 0x000fe2000fffe03f */
[----:B------:R-:W-:Y:S01]  /*f8a0*/  IADD3 R0, P0, R4, -0x100, RZ ;  /* 0xffffff0004007810 */ /* 0x000fe20007f1e0ff */
[----:B------:R-:W-:Y:S01]  /*f8b0*/  ULDC UR4, c[0x0][0x2ec] ;  /* 0x0000bb0000047ab9 */ /* 0x000fe20000000800 */
[----:B------:R-:W-:Y:S02]  /*f8c0*/  MOV R136, R134 ;  /* 0x0000008600887202 */ /* 0x000fe40000000f00 */
[----:B------:R-:W-:-:S07]  /*f8d0*/  IADD3.X R252, R5, -0x1, RZ, P0, !PT ;  /* 0xffffffff05fc7810 */ /* 0x000fce00007fe4ff */
[----:B------:R-:W4:Y:S01]  /*f8e0*/  @!P1 LDC.64 R10, c[0x0][0x220] ;  /* 0x00008800ff0a9b82 */ /* 0x000f220000000a00 */
[----:B-1----:R1:W-:Y:S01]  /*f8f0*/  STL.64 [R1+0x88], R2 ;  /* 0x0000880201007387 */ /* 0x0023e20000100a00 */
[----:B------:R-:W-:-:S06]  /*f900*/  MOV R7, R3 ;  /* 0x0000000300077202 */ /* 0x000fcc0000000f00 */
[----:B------:R-:W4:Y:S08]  /*f910*/  @!P1 LDC.64 R8, c[0x0][0x220] ;  /* 0x00008800ff089b82 */ /* 0x000f300000000a00 */
[----:B-1----:R-:W1:Y:S02]  /*f920*/  @!P1 LDC.64 R2, c[0x0][0x220] ;  /* 0x00008800ff029b82 */ /* 0x002e640000000a00 */
[----:B-1----:R1:W-:Y:S04]  /*f930*/  @!P1 STL.64 [R1+0x2e0], R2 ;  /* 0x0002e00201009387 */ /* 0x0023e80000100a00 */
[----:B----4-:R-:W-:Y:S04]  /*f940*/  @!P1 STL.64 [R1+0x2d8], R10 ;  /* 0x0002d80a01009387 */ /* 0x010fe80000100a00 */
[----:B------:R4:W-:Y:S01]  /*f950*/  @!P1 STL.64 [R1+0x2d0], R8 ;  /* 0x0002d00801009387 */ /* 0x0009e20000100a00 */
[----:B-1----:R-:W1:Y:S01]  /*f960*/  @!P1 LDC.64 R2, c[0x0][0x220] ;  /* 0x00008800ff029b82 */ /* 0x002e620000000a00 */
[----:B----4-:R-:W-:-:S05]  /*f970*/  IMAD.WIDE.U32 R8, R230, -0x326172a9, RZ ;  /* 0xcd9e8d57e6087825 */ /* 0x010fca00078e00ff */
[----:B------:R-:W-:Y:S01]  /*f980*/  LOP3.LUT R4, R9, R204, RZ, 0x3c, !PT ;  /* 0x000000cc09047212 */ /* 0x000fe200078e3cff */
[----:B-1----:R1:W-:Y:S04]  /*f990*/  @!P1 STL.64 [R1+0x2c8], R2 ;  /* 0x0002c80201009387 */ /* 0x0023e80000100a00 */
[----:B------:R4:W-:Y:S01]  /*f9a0*/  STL [R1+0x98], R0 ;  /* 0x0000980001007387 */ /* 0x0009e20000100800 */
[----:B-1----:R-:W-:Y:S01]  /*f9b0*/  IMAD.MOV.U32 R3, RZ, RZ, R135 ;  /* 0x000000ffff037224 */ /* 0x002fe200078e0087 */
[----:B------:R-:W-:Y:S01]  /*f9c0*/  MOV R2, R132 ;  /* 0x0000008400027202 */ /* 0x000fe20000000f00 */
[----:B----4-:R-:W-:Y:S02]  /*f9d0*/  IMAD.MOV.U32 R0, RZ, RZ, R133 ;  /* 0x000000ffff007224 */ /* 0x010fe400078e0085 */
[----:B--2---:R-:W-:-:S04]  /*f9e0*/  IMAD.WIDE.U32 R10, R197, -0x326172a9, RZ ;  /* 0xcd9e8d57c50a7825 */ /* 0x004fc800078e00ff */
[----:B---3--:R-:W-:Y:S01]  /*f9f0*/  IMAD.WIDE.U32 R12, R120, -0x2daee0ad, RZ ;  /* 0xd2511f53780c7825 */ /* 0x008fe200078e00ff */
[----:B------:R-:W-:Y:S01]  /*fa00*/  LOP3.LUT R6, R11, R204, RZ, 0x3c, !PT ;  /* 0x000000cc0b067212 */ /* 0x000fe200078e3cff */
[----:B------:R1:W-:Y:S04]  /*fa10*/  STL.64 [R1+0x80], R10 ;  /* 0x0000800a01007387 */ /* 0x0003e80000100a00 */
[----:B------:R2:W-:Y:S04]  /*fa20*/  STL.64 [R1+0x90], R8 ;  /* 0x0000900801007387 */ /* 0x0005e80000100a00 */
[----:B------:R3:W-:Y:S01]  /*fa30*/  STL.64 [R1+0x58], R12 ;  /* 0x0000580c01007387 */ /* 0x0007e20000100a00 */
[----:B-1----:R-:W-:-:S04]  /*fa40*/  IMAD.WIDE.U32 R10, R6, -0x2daee0ad, RZ ;  /* 0xd2511f53060a7825 */ /* 0x002fc800078e00ff */
[----:B--2---:R-:W-:Y:S01]  /*fa50*/  IMAD.WIDE.U32 R8, R4, -0x2daee0ad, RZ ;  /* 0xd2511f5304087825 */ /* 0x004fe200078e00ff */
[----:B------:R3:W-:Y:S03]  /*fa60*/  STL.64 [R1+0x68], R10 ;  /* 0x0000680a01007387 */ /* 0x0007e60000100a00 */
[----:B------:R-:W-:Y:S01]  /*fa70*/  @!P1 IMAD R4, R7, 0x60, RZ ;  /* 0x0000006007049824 */ /* 0x000fe200078e02ff */
[----:B------:R3:W-:Y:S04]  /*fa80*/  STL.64 [R1+0x78], R8 ;  /* 0x0000780801007387 */ /* 0x0007e80000100a00 */
[----:B------:R3:W-:Y:S01]  /*fa90*/  @!P1 STL [R1+0x2c4], R4 ;  /* 0x0002c40401009387 */ /* 0x0007e20000100800 */
[----:B------:R-:W-:Y:S05]  /*faa0*/  BRA `(.L_x_642) ;  /* 0x0000000000d87947 */ /* 0x000fea0003800000 */
.L_x_644:
[----:B------:R-:W2:Y:S01]  /*fab0*/  LDL.64 R196, [R1+0x2f8] ;  /* 0x0002f80001c47983 */ /* 0x000ea20000100a00 */
[----:B------:R-:W1:Y:S01]  /*fac0*/  LDC.64 R134, c[0x0][0x248] ;  /* 0x00009200ff867b82 */ /* 0x000e620000000a00 */
[----:B------:R-:W-:Y:S02]  /*fad0*/  UIADD3 UR7, UR27, -0x1, URZ ;  /* 0xffffffff1b077890 */ /* 0x000fe4000fffe03f */
[----:B------:R-:W3:Y:S02]  /*fae0*/  LDL.64 R194, [R1+0x2e8] ;  /* 0x0002e80001c27983 */ /* 0x000ee40000100a00 */
[----:B------:R-:W-:Y:S02]  /*faf0*/  USHF.R.S32.HI UR6, URZ, 0x1f, UR7 ;  /* 0x0000001f3f067899 */ /* 0x000fe40008011407 */
[----:B------:R4:W-:Y:S04]  /*fb00*/  @P1 STS [R225+0x2000], RZ ;  /* 0x002000ffe1001388 */ /* 0x0009e80000000800 */
[----:B------:R4:W-:Y:S04]  /*fb10*/  @P1 STS [R225+0x2004], RZ ;  /* 0x002004ffe1001388 */ /* 0x0009e80000000800 */
[----:B------:R4:W-:Y:S01]  /*fb20*/  @P1 STS.64 [R225+0x2008], RZ ;  /* 0x002008ffe1001388 */ /* 0x0009e20000000a00 */
[C---:B-1----:R-:W-:Y:S02]  /*fb30*/  IMAD R133, R134.reuse, UR6, RZ ;  /* 0x0000000686857c24 */ /* 0x042fe4000f8e02ff */
[----:B------:R-:W-:Y:S04]  /*fb40*/  IMAD.WIDE.U32 R172, R134, UR7, RZ ;  /* 0x0000000786ac7c25 */ /* 0x000fe8000f8e00ff */
[----:B------:R-:W-:Y:S04]  /*fb50*/  IMAD R133, R135, UR7, R133 ;  /* 0x0000000787857c24 */ /* 0x000fe8000f8e0285 */
[----:B------:R-:W-:Y:S01]  /*fb60*/  IMAD.IADD R133, R173, 0x1, R133 ;  /* 0x00000001ad857824 */ /* 0x000fe200078e0285 */
[C---:B--2---:R-:W-:Y:S04]  /*fb70*/  LEA R132, P0, R172.reuse, R196, 0x7 ;  /* 0x000000c4ac847211 */ /* 0x044fe800078038ff */
[----:B---3--:R-:W-:Y:S02]  /*fb80*/  LEA.HI.X R133, R172, R195, R133, 0x7, P0 ;  /* 0x000000c3ac857211 */ /* 0x008fe400000f3c85 */
[----:B------:R-:W1:Y:S01]  /*fb90*/  @!P1 LDC.64 R172, c[0x0][0x218] ;  /* 0x00008600ffac9b82 */ /* 0x000e620000000a00 */
[C---:B------:R-:W-:Y:S04]  /*fba0*/  @!P1 LEA R137, P2, R134.reuse, R132, 0x5 ;  /* 0x0000008486899211 */ /* 0x040fe800078428ff */
[----:B------:R-:W-:Y:S02]  /*fbb0*/  @!P1 LEA.HI.X R174, R134, R133, R135, 0x5, P2 ;  /* 0x0000008586ae9211 */ /* 0x000fe400010f2c87 */
[C---:B-1----:R-:W-:Y:S04]  /*fbc0*/  @!P1 LEA R172, P0, R132.reuse, R172, 0x1 ;  /* 0x000000ac84ac9211 */ /* 0x042fe800078008ff */
[----:B------:R-:W-:Y:S05]  /*fbd0*/  @!P1 LEA.HI.X R173, R132, R173, R133, 0x1, P0 ;  /* 0x000000ad84ad9211 */ /* 0x000fea00000f0c85 */
[----:B------:R-:W-:Y:S01]  /*fbe0*/  @!PT LDS RZ, [RZ] ;  /* 0x00000000fffff984 */ /* 0x000fe20000000800 */
[----:B------:R-:W-:Y:S01]  /*fbf0*/  @!PT LDS RZ, [RZ] ;  /* 0x00000000fffff984 */ /* 0x000fe20000000800 */
[----:B------:R-:W-:Y:S01]  /*fc00*/  @!PT LDS RZ, [RZ] ;  /* 0x00000000fffff984 */ /* 0x000fe20000000800 */
[----:B------:R1:W-:Y:S04]  /*fc10*/  @!P1 LDGSTS.E.BYPASS.LTC128B.128 [R225+0x2000], desc[UR20][R172.64] ;  /* 0x02000000ace19fae */ /* 0x0003e8000b901d54 */
[----:B------:R4:W-:Y:S01]  /*fc20*/  @P1 STS.128 [R225+0x2800], RZ ;  /* 0x002800ffe1001388 */ /* 0x0009e20000000c00 */
[----:B-1----:R-:W1:Y:S02]  /*fc30*/  @!P1 LDC.64 R172, c[0x0][0x218] ;  /* 0x00008600ffac9b82 */ /* 0x002e640000000a00 */
[C---:B-1----:R-:W-:Y:S04]  /*fc40*/  @!P1 LEA R172, P0, R137.reuse, R172, 0x1 ;  /* 0x000000ac89ac9211 */ /* 0x042fe800078008ff */
[----:B------:R-:W-:Y:S02]  /*fc50*/  @!P1 LEA.HI.X R173, R137, R173, R174, 0x1, P0 ;  /* 0x000000ad89ad9211 */ /* 0x000fe400000f0cae */
[C---:B------:R-:W-:Y:S03]  /*fc60*/  @!P1 LEA R137, P2, R134.reuse, R132, 0x6 ;  /* 0x0000008486899211 */ /* 0x040fe600078430ff */
[----:B------:R-:W-:Y:S01]  /*fc70*/  @!PT LDS RZ, [RZ] ;  /* 0x00000000fffff984 */ /* 0x000fe20000000800 */
[----:B------:R-:W-:Y:S01]  /*fc80*/  @!PT LDS RZ, [RZ] ;  /* 0x00000000fffff984 */ /* 0x000fe20000000800 */
[----:B------:R-:W-:Y:S01]  /*fc90*/  @!PT LDS RZ, [RZ] ;  /* 0x00000000fffff984 */ /* 0x000fe20000000800 */
[----:B------:R1:W-:Y:S01]  /*fca0*/  @!P1 LDGSTS.E.BYPASS.LTC128B.128 [R225+0x2800], desc[UR20][R172.64] ;  /* 0x02800000ace19fae */ /* 0x0003e2000b901d54 */
[C---:B------:R-:W-:Y:S01]  /*fcb0*/  @!P1 LEA.HI.X R174, R134.reuse, R133, R135, 0x6, P2 ;  /* 0x0000008586ae9211 */ /* 0x040fe200010f3487 */
[----:B------:R-:W-:Y:S02]  /*fcc0*/  @!P1 IMAD.WIDE.U32 R132, R134, 0x60, R132 ;  /* 0x0000006086849825 */ /* 0x000fe400078e0084 */
[----:B------:R4:W-:Y:S02]  /*fcd0*/  @P1 STS.128 [R225+0x3000], RZ ;  /* 0x003000ffe1001388 */ /* 0x0009e40000000c00 */
[----:B------:R-:W-:Y:S04]  /*fce0*/  @!P1 IMAD R135, R135, 0x60, RZ ;  /* 0x0000006087879824 */ /* 0x000fe800078e02ff */
[----:B------:R-:W-:Y:S01]  /*fcf0*/  @!P1 IMAD.IADD R135, R135, 0x1, R133 ;  /* 0x0000000187879824 */ /* 0x000fe200078e0285 */
[----:B-1----:R-:W1:Y:S02]  /*fd00*/  @!P1 LDC.64 R172, c[0x0][0x218] ;  /* 0x00008600ffac9b82 */ /* 0x002e640000000a00 */
        /* <DEDUP_REMOVED lines=9> */
[----:B------:R-:W-:Y:S05]  /*fda0*/  @!P1 LEA.HI.X R135, R132, R173, R135, 0x1, P0 ;  /* 0x000000ad84879211 */ /* 0x000fea00000f0c87 */
[----:B------:R-:W-:Y:S01]  /*fdb0*/  @!PT LDS RZ, [RZ] ;  /* 0x00000000fffff984 */ /* 0x000fe20000000800 */
[----:B------:R-:W-:Y:S01]  /*fdc0*/  @!PT LDS RZ, [RZ] ;  /* 0x00000000fffff984 */ /* 0x000fe20000000800 */
[----:B------:R-:W-:Y:S01]  /*fdd0*/  @!PT LDS RZ, [RZ] ;  /* 0x00000000fffff984 */ /* 0x000fe20000000800 */
[----:B------:R4:W-:Y:S04]  /*fde0*/  @!P1 LDGSTS.E.BYPASS.LTC128B.128 [R225+0x3800], desc[UR20][R134.64] ;  /* 0x0380000086e19fae */ /* 0x0009e8000b901d54 */
[----:B------:R-:W0:Y:S01]  /*fdf0*/  LDGDEPBAR ;  /* 0x00000000000079af */ /* 0x000e220000000000 */
[----:B------:R-:W-:Y:S05]  /*fe00*/  BRA `(.L_x_643) ;  /* 0x0000001000a07947 */ /* 0x000fea0003800000 */
.L_x_642:
[----:B------:R-:W2:Y:S01]  /*fe10*/  LDL R18, [R1+0x88] ;  /* 0x0000880001127983 */ /* 0x000ea20000100800 */
[----:B------:R-:W-:Y:S04]  /*fe20*/  DEPBAR.LE SB0, 0x0 ;  /* 0x000080000000791a */ /* 0x000fe80000000000 */
[----:B----4-:R-:W4:Y:S01]  /*fe30*/  LDL R14, [R1+0x8c] ;  /* 0x00008c00010e7983 */ /* 0x010f220000100800 */
[----:B------:R-:W-:Y:S02]  /*fe40*/  USHF.R.S32.HI UR6, URZ, 0x1f, UR27 ;  /* 0x0000001f3f067899 */ /* 0x000fe4000801141b */
[----:B------:R-:W-:Y:S02]  /*fe50*/  USHF.L.U32 UR19, UR27, 0x2, URZ ;  /* 0x000000021b137899 */ /* 0x000fe4000800063f */
[----:B---3--:R-:W3:Y:S01]  /*fe60*/  LDL.64 R12, [R1+0x2f0] ;  /* 0x0002f000010c7983 */ /* 0x008ee20000100a00 */
[----:B------:R-:W-:Y:S02]  /*fe70*/  UIADD3 UR18, UR24, -0x61c88647, URZ ;  /* 0x9e3779b918127890 */ /* 0x000fe4000fffe03f */
[----:B------:R-:W-:Y:S02]  /*fe80*/  UISETP.GE.AND UP0, UPT, UR27, 0x1, UPT ;  /* 0x000000011b00788c */ /* 0x000fe4000bf06270 */
[----:B-----5:R-:W5:Y:S05]  /*fe90*/  LDL R11, [R1+0x300] ;  /* 0x00030000010b7983 */ /* 0x020f6a0000100800 */
[----:B------:R-:W5:Y:S05]  /*fea0*/  LDL R10, [R1+0x2e0] ;  /* 0x0002e000010a7983 */ /* 0x000f6a0000100800 */
[----:B------:R-:W5:Y:S05]  /*feb0*/  LDL R20, [R1+0x2e4] ;  /* 0x0002e40001147983 */ /* 0x000f6a0000100800 */
[----:B------:R-:W5:Y:S05]  /*fec0*/  LDL R9, [R1+0x2d8] ;  /* 0x0002d80001097983 */ /* 0x000f6a0000100800 */
[----:B------:R-:W5:Y:S05]  /*fed0*/  LDL R21, [R1+0x2dc] ;  /* 0x0002dc0001157983 */ /* 0x000f6a0000100800 */
[----:B------:R-:W5:Y:S05]  /*fee0*/  LDL R8, [R1+0x2d0] ;  /* 0x0002d00001087983 */ /* 0x000f6a0000100800 */
        /* <DEDUP_REMOVED lines=8> */
[----:B------:R-:W5:Y:S05]  /*ff70*/  LDL.64 R234, [R1+0x58] ;  /* 0x0000580001ea7983 */ /* 0x000f6a0000100a00 */
[----:B------:R-:W5:Y:S05]  /*ff80*/  LDL.64 R230, [R1+0x68] ;  /* 0x0000680001e67983 */ /* 0x000f6a0000100a00 */
[----:B------:R-:W5:Y:S05]  /*ff90*/  LDL.64 R226, [R1+0x78] ;  /* 0x0000780001e27983 */ /* 0x000f6a0000100a00 */
[----:B------:R-:W5:Y:S05]  /*ffa0*/  LDL.64 R232, [R1+0x90] ;  /* 0x0000900001e87983 */ /* 0x000f6a0000100a00 */
[----:B------:R-:W5:Y:S01]  /*ffb0*/  LDL.64 R236, [R1+0x80] ;  /* 0x0000800001ec7983 */ /* 0x000f620000100a00 */
[C---:B--2---:R-:W-:Y:S01]  /*ffc0*/  IMAD R4, R18.reuse, UR6, RZ ;  /* 0x0000000612047c24 */ /* 0x044fe2000f8e02ff */
[----:B------:R-:W-:Y:S01]  /*ffd0*/  UIADD3 UR6, UR25, -0x4498517b, URZ ;  /* 0xbb67ae8519067890 */ /* 0x000fe2000fffe03f */
[----:B------:R-:W-:Y:S04]  /*ffe0*/  IMAD.WIDE.U32 R6, R18, UR27, RZ ;  /* 0x0000001b12067c25 */ /* 0x000fe8000f8e00ff */
[----:B----4-:R-:W-:Y:S01]  /*fff0*/  IMAD R5, R14, UR27, R4 ;  /* 0x0000001b0e057c24 */ /* 0x010fe2000f8e0204 */
[----:B---3--:R-:W-:Y:S03]  /*10000*/  LEA R4, P2, R6, R12, 0x7 ;  /* 0x0000000c06047211 */ /* 0x008fe600078438ff */
[----:B------:R-:W-:Y:S01]  /*10010*/  IMAD.IADD R5, R7, 0x1, R5 ;  /* 0x0000000107057824 */ /* 0x000fe200078e0205 */
[----:B------:R-:W-:Y:S04]  /*10020*/  @!P1 LEA R7, P0, R18, R4, 0x5 ;  /* 0x0000000412079211 */ /* 0x000fe800078028ff */
[----:B-----5:R-:W-:Y:S02]  /*10030*/  LEA.HI.X R5, R6, R11, R5, 0x7, P2 ;  /* 0x0000000b06057211 */ /* 0x020fe400010f3c05 */
[----:B------:R-:W-:Y:S02]  /*10040*/  @!P1 LEA R12, P4, R4, R10, 0x1 ;  /* 0x0000000a040c9211 */ /* 0x000fe400078808ff */
[----:B------:R-:W-:Y:S02]  /*10050*/  @!P1 LEA R6, P2, R18, R4, 0x6 ;  /* 0x0000000412069211 */ /* 0x000fe400078430ff */
[----:B------:R-:W-:Y:S02]  /*10060*/  @!P1 LEA.HI.X R13, R4, R20, R5, 0x1, P4 ;  /* 0x00000014040d9211 */ /* 0x000fe400020f0c05 */
[C---:B------:R-:W-:Y:S03]  /*10070*/  @!P1 LEA R10, P3, R7.reuse, R9, 0x1 ;  /* 0x00000009070a9211 */ /* 0x040fe600078608ff */
[----:B------:R-:W-:Y:S01]  /*10080*/  @!PT LDS RZ, [RZ] ;  /* 0x00000000fffff984 */ /* 0x000fe20000000800 */
[----:B------:R-:W-:Y:S01]  /*10090*/  @!PT LDS RZ, [RZ] ;  /* 0x00000000fffff984 */ /* 0x000fe20000000800 */
[----:B------:R-:W-:Y:S01]  /*100a0*/  @!PT LDS RZ, [RZ] ;  /* 0x00000000fffff984 */ /* 0x000fe20000000800 */
[----:B------:R-:W-:Y:S01]  /*100b0*/  @!P1 LDGSTS.E.BYPASS.LTC128B.128 [R225+0x4000], desc[UR20][R12.64] ;  /* 0x040000000ce19fae */ /* 0x000fe2000b901d54 */
[CCC-:B------:R-:W-:Y:S02]  /*100c0*/  @!P1 LEA.HI.X R9, R18.reuse, R5.reuse, R14.reuse, 0x5, P0 ;  /* 0x0000000512099211 */ /* 0x1c0fe400000f2c0e */
[C---:B------:R-:W-:Y:S02]  /*100d0*/  @!P1 LEA.HI.X R14, R18.reuse, R5, R14, 0x6, P2 ;  /* 0x00000005120e9211 */ /* 0x040fe400010f340e */
[----:B------:R-:W-:Y:S01]  /*100e0*/  @P1 STS.128 [R225+0x4800], RZ ;  /* 0x004800ffe1001388 */ /* 0x000fe20000000c00 */
[----:B------:R-:W-:Y:S01]  /*100f0*/  @!P1 LEA.HI.X R11, R7, R21, R9, 0x1, P3 ;  /* 0x00000015070b9211 */ /* 0x000fe200018f0c09 */
[----:B------:R-:W-:Y:S01]  /*10100*/  @!P1 IMAD.WIDE.U32 R4, R18, 0x60, R4 ;  /* 0x0000006012049825 */ /* 0x000fe200078e0004 */
[C---:B------:R-:W-:Y:S03]  /*10110*/  @!P1 LEA R8, P0, R6.reuse, R8, 0x1 ;  /* 0x0000000806089211 */ /* 0x040fe600078008ff */
        /* <DEDUP_REMOVED lines=13> */
[----:B------:R-:W-:Y:S02]  /*101f0*/  @!P1 LEA.HI.X R7, R4, R15, R5, 0x1, P0 ;  /* 0x0000000f04079211 */ /* 0x000fe400000f0c05 */
[----:B------:R-:W-:Y:S03]  /*10200*/  PLOP3.LUT P0, PT, PT, PT, UP0, 0x80, 0x0 ;  /* 0x000000000000781c */ /* 0x000fe60003f0f008 */
        /* <DEDUP_REMOVED lines=10> */
[----:B------:R-:W5:Y:S05]  /*102b0*/  LDSM.16.M88.4 R64, [R139+0x2c00] ;  /* 0x002c00008b40783b */ /* 0x000f6a0000000200 */
[----:B------:R-:W5:Y:S05]  /*102c0*/  LDSM.16.M88.4 R80, [R139+0x3000] ;  /* 0x003000008b50783b */ /* 0x000f6a0000000200 */
[----:B------:R-:W5:Y:S05]  /*102d0*/  LDSM.16.M88.4 R96, [R139+0x3400] ;  /* 0x003400008b60783b */ /* 0x000f6a0000000200 */
[----:B------:R-:W5:Y:S01]  /*102e0*/  LDSM.16.M88.4 R112, [R139+0x3800] ;  /* 0x003800008b70783b */ /* 0x000f620000000200 */
[-C--:B-1----:R-:W-:Y:S04]  /*102f0*/  HMMA.16816.F32 R4, R128, R16.reuse, RZ ;  /* 0x000000108004723c */ /* 0x082fe800000018ff */
[----:B------:R-:W1:Y:S02]  /*10300*/  LDSM.16.M88.4 R132, [R139+0x3c00] ;  /* 0x003c00008b84783b */ /* 0x000e640000000200 */
[C---:B--2---:R-:W-:Y:S03]  /*10310*/  HMMA.16816.F32 R8, R124.reuse, R16, RZ ;  /* 0x000000107c08723c */ /* 0x044fe600000018ff */
[----:B------:R-:W-:Y:S03]  /*10320*/  LDSM.16.M88.4 R172, [R215] ;  /* 0x00000000d7ac783b */ /* 0x000fe60000000200 */
[-C--:B------:R-:W-:Y:S02]  /*10330*/  HMMA.16816.F32 R12, R124, R18.reuse, RZ ;  /* 0x000000127c0c723c */ /* 0x080fe400000018ff */
[----:B------:R-:W2:Y:S04]  /*10340*/  LDSM.16.M88.4 R176, [R216] ;  /* 0x00000000d8b0783b */ /* 0x000ea80000000200 */
[C---:B------:R-:W-:Y:S01]  /*10350*/  HMMA.16816.F32 R16, R128.reuse, R18, RZ ;  /* 0x000000128010723c */ /* 0x040fe200000018ff */
[----:B------:R-:W2:Y:S05]  /*10360*/  LDSM.16.M88.4 R180, [R215+0x1000] ;  /* 0x00100000d7b4783b */ /* 0x000eaa0000000200 */
[-C--:B---3--:R-:W-:Y:S01]  /*10370*/  HMMA.16816.F32 R20, R128, R32.reuse, RZ ;  /* 0x000000208014723c */ /* 0x088fe200000018ff */
[----:B------:R-:W3:Y:S05]  /*10380*/  LDSM.16.M88.4 R184, [R223] ;  /* 0x00000000dfb8783b */ /* 0x000eea0000000200 */
[C---:B------:R-:W-:Y:S01]  /*10390*/  HMMA.16816.F32 R24, R124.reuse, R32, RZ ;  /* 0x000000207c18723c */ /* 0x040fe200000018ff */
[----:B------:R-:W3:Y:S05]  /*103a0*/  LDSM.16.M88.4 R188, [R222] ;  /* 0x00000000debc783b */ /* 0x000eea0000000200 */
[-C--:B------:R-:W-:Y:S01]  /*103b0*/  HMMA.16816.F32 R28, R124, R34.reuse, RZ ;  /* 0x000000227c1c723c */ /* 0x080fe200000018ff */
[----:B------:R-:W3:Y:S05]  /*103c0*/  LDSM.16.M88.4 R192, [R221] ;  /* 0x00000000ddc0783b */ /* 0x000eea0000000200 */
[C---:B------:R-:W-:Y:S01]  /*103d0*/  HMMA.16816.F32 R32, R128.reuse, R34, RZ ;  /* 0x000000228020723c */ /* 0x040fe200000018ff */
[----:B------:R-:W3:Y:S05]  /*103e0*/  LDSM.16.M88.4 R196, [R220] ;  /* 0x00000000dcc4783b */ /* 0x000eea0000000200 */
[-C--:B----4-:R-:W-:Y:S01]  /*103f0*/  HMMA.16816.F32 R36, R128, R48.reuse, RZ ;  /* 0x000000308024723c */ /* 0x090fe200000018ff */
[----:B------:R-:W4:Y:S05]  /*10400*/  LDSM.16.M88.4 R200, [R219] ;  /* 0x00000000dbc8783b */ /* 0x000f2a0000000200 */
[C---:B------:R-:W-:Y:S01]  /*10410*/  HMMA.16816.F32 R40, R124.reuse, R48, RZ ;  /* 0x000000307c28723c */ /* 0x040fe200000018ff */
[----:B------:R-:W4:Y:S05]  /*10420*/  LDSM.16.M88.4 R204, [R218] ;  /* 0x00000000dacc783b */ /* 0x000f2a0000000200 */
[-C--:B------:R-:W-:Y:S01]  /*10430*/  HMMA.16816.F32 R44, R124, R50.reuse, RZ ;  /* 0x000000327c2c723c */ /* 0x080fe200000018ff */
[----:B------:R-:W4:Y:S01]  /*10440*/  LDSM.16.M88.4 R208, [R217] ;  /* 0x00000000d9d0783b */ /* 0x000f220000000200 */
[----:B------:R-:W-:Y:S04]  /*10450*/  DEPBAR.LE SB0, 0x0 ;  /* 0x000080000000791a */ /* 0x000fe80000000000 */
[C---:B------:R-:W-:Y:S01]  /*10460*/  HMMA.16816.F32 R48, R128.reuse, R50, RZ ;  /* 0x000000328030723c */ /* 0x040fe200000018ff */
[----:B------:R-:W-:Y:S05]  /*10470*/  BAR.SYNC.DEFER_BLOCKING 0x0 ;  /* 0x0000000000007b1d */ /* 0x000fea0000010000 */
        /* <DEDUP_REMOVED lines=18> */
[-C--:B------:R-:W-:Y:S01]  /*105a0*/  HMMA.16816.F32 R124, R124, R134.reuse, RZ ;  /* 0x000000867c7c723c */ /* 0x080fe200000018ff */
[----:B------:R-:W-:Y:S04]  /*105b0*/  IMAD.U32 R132, RZ, RZ, UR25 ;  /* 0x00000019ff847e24 */ /* 0x000fe8000f8e00ff */
[----:B------:R-:W-:Y:S01]  /*105c0*/  IMAD.U32 R133, RZ, RZ, UR25 ;  /* 0x00000019ff857e24 */ /* 0x000fe2000f8e00ff */
[----:B------:R-:W-:Y:S05]  /*105d0*/  HMMA.16816.F32 R128, R128, R134, RZ ;  /* 0x000000868080723c */ /* 0x000fea00000018ff */
[C---:B------:R-:W-:Y:S01]  /*105e0*/  LOP3.LUT R133, R235.reuse, UR19, R133, 0x96, !PT ;  /* 0x00000013eb857c12 */ /* 0x040fe2000f8e9685 */
[-C--:B--2---:R-:W-:Y:S05]  /*105f0*/  HMMA.16816.F32 R4, R172, R176.reuse, R4 ;  /* 0x000000b0ac04723c */ /* 0x084fea0000001804 */
[----:B------:R-:W-:Y:S01]  /*10600*/  LOP3.LUT R134, R235, UR19, R132, 0x96, !PT ;  /* 0x00000013eb867c12 */ /* 0x000fe2000f8e9684 */
[C---:B------:R-:W-:Y:S05]  /*10610*/  HMMA.16816.F32 R8, R180.reuse, R176, R8 ;  /* 0x000000b0b408723c */ /* 0x040fea0000001808 */
[----:B------:R-:W-:Y:S01]  /*10620*/  LOP3.LUT R132, R227, UR6, R234, 0x96, !PT ;  /* 0x00000006e3847c12 */ /* 0x000fe2000f8e96ea */
[-C--:B------:R-:W-:Y:S05]  /*10630*/  HMMA.16816.F32 R12, R180, R178.reuse, R12 ;  /* 0x000000b2b40c723c */ /* 0x080fea000000180c */
[----:B------:R-:W-:Y:S01]  /*10640*/  IMAD.WIDE.U32 R176, R133, -0x326172a9, RZ ;  /* 0xcd9e8d5785b07825 */ /* 0x000fe200078e00ff */
[C---:B------:R-:W-:Y:S05]  /*10650*/  HMMA.16816.F32 R16, R172.reuse, R178, R16 ;  /* 0x000000b2ac10723c */ /* 0x040fea0000001810 */
[----:B------:R-:W-:Y:S01]  /*10660*/  LOP3.LUT R135, R177, UR18, R236, 0x96, !PT ;  /* 0x00000012b1877c12 */ /* 0x000fe2000f8e96ec */
[-C--:B---3--:R-:W-:Y:S05]  /*10670*/  HMMA.16816.F32 R20, R172, R184.reuse, R20 ;  /* 0x000000b8ac14723c */ /* 0x088fea0000001814 */
[----:B------:R-:W-:Y:S01]  /*10680*/  IMAD.WIDE.U32 R178, R134, -0x326172a9, RZ ;  /* 0xcd9e8d5786b27825 */ /* 0x000fe200078e00ff */
[C---:B------:R-:W-:Y:S04]  /*10690*/  HMMA.16816.F32 R24, R180.reuse, R184, R24 ;  /* 0x000000b8b418723c */ /* 0x040fe80000001818 */
[----:B------:R1:W-:Y:S02]  /*106a0*/  STL.64 [R1+0x20], R178 ;  /* 0x000020b201007387 */ /* 0x0003e40000100a00 */
[-C--:B------:R-:W-:Y:S05]  /*106b0*/  HMMA.16816.F32 R28, R180, R186.reuse, R28 ;  /* 0x000000bab41c723c */ /* 0x080fea000000181c */
[----:B------:R-:W-:Y:S01]  /*106c0*/  LOP3.LUT R184, R231, UR6, R234, 0x96, !PT ;  /* 0x00000006e7b87c12 */ /* 0x000fe2000f8e96ea */
[C---:B------:R-:W-:Y:S05]  /*106d0*/  HMMA.16816.F32 R32, R172.reuse, R186, R32 ;  /* 0x000000baac20723c */ /* 0x040fea0000001820 */
[----:B------:R-:W-:Y:S01]  /*106e0*/  IMAD.WIDE.U32 R184, R184, -0x326172a9, RZ ;  /* 0xcd9e8d57b8b87825 */ /* 0x000fe200078e00ff */
[-C--:B------:R-:W-:Y:S05]  /*106f0*/  HMMA.16816.F32 R36, R172, R188.reuse, R36 ;  /* 0x000000bcac24723c */ /* 0x080fea0000001824 */
[----:B------:R-:W-:Y:S01]  /*10700*/  LOP3.LUT R133, R185, UR26, R176, 0x96, !PT ;  /* 0x0000001ab9857c12 */ /* 0x000fe2000f8e96b0 */
[C---:B------:R-:W-:Y:S05]  /*10710*/  HMMA.16816.F32 R40, R180.reuse, R188, R40 ;  /* 0x000000bcb428723c */ /* 0x040fea0000001828 */
[----:B------:R-:W-:Y:S01]  /*10720*/  IMAD.WIDE.U32 R176, R135, -0x2daee0ad, RZ ;  /* 0xd2511f5387b07825 */ /* 0x000fe200078e00ff */
[-C--:B------:R-:W-:Y:S05]  /*10730*/  HMMA.16816.F32 R44, R180, R190.reuse, R44 ;  /* 0x000000beb42c723c */ /* 0x080fea000000182c */
[----:B------:R-:W-:Y:S01]  /*10740*/  LOP3.LUT R135, R177, UR17, R230, 0x96, !PT ;  /* 0x00000011b1877c12 */ /* 0x000fe2000f8e96e6 */
[C---:B------:R-:W-:Y:S06]  /*10750*/  HMMA.16816.F32 R48, R172.reuse, R190, R48 ;  /* 0x000000beac30723c */ /* 0x040fec0000001830 */
[-C--:B------:R-:W-:Y:S06]  /*10760*/  HMMA.16816.F32 R52, R172, R192.reuse, R52 ;  /* 0x000000c0ac34723c */ /* 0x080fec0000001834 */
[C---:B------:R-:W-:Y:S06]  /*10770*/  HMMA.16816.F32 R56, R180.reuse, R192, R56 ;  /* 0x000000c0b438723c */ /* 0x040fec0000001838 */
[-C--:B------:R-:W-:Y:S05]  /*10780*/  HMMA.16816.F32 R60, R180, R194.reuse, R60 ;  /* 0x000000c2b43c723c */ /* 0x080fea000000183c */
[----:B------:R-:W-:Y:S01]  /*10790*/  IMAD.WIDE.U32 R192, R132, -0x326172a9, RZ ;  /* 0xcd9e8d5784c07825 */ /* 0x000fe200078e00ff */
[----:B------:R-:W-:Y:S01]  /*107a0*/  LOP3.LUT R132, R179, UR18, R232, 0x96, !PT ;  /* 0x00000012b3847c12 */ /* 0x000fe2000f8e96e8 */
[C---:B------:R-:W-:Y:S04]  /*107b0*/  HMMA.16816.F32 R64, R172.reuse, R194, R64 ;  /* 0x000000c2ac40723c */ /* 0x040fe80000001840 */
[----:B------:R-:W-:Y:S02]  /*107c0*/  LOP3.LUT R134, R193, UR26, R178, 0x96, !PT ;  /* 0x0000001ac1867c12 */ /* 0x000fe4000f8e96b2 */
[-C--:B------:R-:W-:Y:S05]  /*107d0*/  HMMA.16816.F32 R68, R172, R196.reuse, R68 ;  /* 0x000000c4ac44723c */ /* 0x080fea0000001844 */
[----:B------:R-:W-:Y:S01]  /*107e0*/  IMAD.WIDE.U32 R186, R134, -0x2daee0ad, RZ ;  /* 0xd2511f5386ba7825 */ /* 0x000fe200078e00ff */
[----:B------:R-:W-:Y:S01]  /*107f0*/  FMNMX.FTZ R134, R4, R3, !PT ;  /* 0x0000000304867209 */ /* 0x000fe20007810000 */
[C---:B------:R-:W-:Y:S06]  /*10800*/  HMMA.16816.F32 R72, R180.reuse, R196, R72 ;  /* 0x000000c4b448723c */ /* 0x040fec0000001848 */
[-C--:B------:R-:W-:Y:S06]  /*10810*/  HMMA.16816.F32 R76, R180, R198.reuse, R76 ;  /* 0x000000c6b44c723c */ /* 0x080fec000000184c */
[C---:B------:R-:W-:Y:S06]  /*10820*/  HMMA.16816.F32 R80, R172.reuse, R198, R80 ;  /* 0x000000c6ac50723c */ /* 0x040fec0000001850 */
[-C--:B----4-:R-:W-:Y:S06]  /*10830*/  HMMA.16816.F32 R84, R172, R200.reuse, R84 ;  /* 0x000000c8ac54723c */ /* 0x090fec0000001854 */
[C---:B------:R-:W-:Y:S06]  /*10840*/  HMMA.16816.F32 R88, R180.reuse, R200, R88 ;  /* 0x000000c8b458723c */ /* 0x040fec0000001858 */
[-C--:B------:R-:W-:Y:S06]  /*10850*/  HMMA.16816.F32 R92, R180, R202.reuse, R92 ;  /* 0x000000cab45c723c */ /* 0x080fec000000185c */
        /* <DEDUP_REMOVED lines=8> */
[----:B------:R-:W-:Y:S05]  /*108e0*/  HMMA.16816.F32 R128, R172, R210, R128 ;  /* 0x000000d2ac80723c */ /* 0x000fea0000001880 */
[----:B------:R-:W-:Y:S06]  /*108f0*/  IMAD.WIDE.U32 R182, R133, -0x2daee0ad, RZ ;  /* 0xd2511f5385b67825 */ /* 0x000fec00078e00ff */
[----:B------:R-:W-:Y:S01]  /*10900*/  LOP3.LUT R137, R183, UR11, R176, 0x96, !PT ;  /* 0x0000000bb7897c12 */ /* 0x000fe2000f8e96b0 */
[----:B------:R-:W-:Y:S04]  /*10910*/  IMAD.WIDE.U32 R132, R132, -0x2daee0ad, RZ ;  /* 0xd2511f5384847825 */ /* 0x000fe800078e00ff */
[----:B------:R-:W-:Y:S01]  /*10920*/  IMAD.WIDE.U32 R176, R135, -0x326172a9, RZ ;  /* 0xcd9e8d5787b07825 */ /* 0x000fe200078e00ff */
[----:B------:R-:W-:Y:S02]  /*10930*/  LOP3.LUT R188, R133, UR17, R226, 0x96, !PT ;  /* 0x0000001185bc7c12 */ /* 0x000fe4000f8e96e2 */
[----:B------:R-:W-:Y:S01]  /*10940*/  FMNMX.FTZ R133, R5, R134, !PT ;  /* 0x0000008605857209 */ /* 0x000fe20007810000 */
[----:B------:R-:W-:Y:S01]  /*10950*/  IMAD.WIDE.U32 R190, R137, -0x326172a9, RZ ;  /* 0xcd9e8d5789be7825 */ /* 0x000fe200078e00ff */
        /* <DEDUP_REMOVED lines=110> */
[----:B-1----:R-:W-:Y:S02]  /*11040*/  FMNMX.FTZ R178, R105, R135, !PT ;  /* 0x0000008769b27209 */ /* 0x002fe40007810000 */
[----:B------:R-:W-:Y:S02]  /*11050*/  FMNMX.FTZ R175, R107, R132, !PT ;  /* 0x000000846baf7209 */ /* 0x000fe40007810000 */
[----:B------:R-:W-:Y:S02]  /*11060*/  FMNMX.FTZ R179, R119, R133, !PT ;  /* 0x0000008577b37209 */ /* 0x000fe40007810000 */
[----:B------:R-:W-:Y:S01]  /*11070*/  FMNMX.FTZ R138, R129, R138, !PT ;  /* 0x0000008a818a7209 */ /* 0x000fe20007810000 */
[----:B------:R-:W-:Y:S06]  /*11080*/  @P0 BRA `(.L_x_644) ;  /* 0xffffffe800880947 */ /* 0x000fec000383ffff */
.L_x_643:
[----:B------:R-:W-:Y:S01]  /*11090*/  FMNMX.FTZ R133, R108, R178, !PT ;  /* 0x000000b26c857209 */ /* 0x000fe20007810000 */
[----:B------:R-:W-:Y:S01]  /*110a0*/  STL [R1+0x468], R185 ;  /* 0x000468b901007387 */ /* 0x000fe20000100800 */
[----:B------:R-:W-:Y:S01]  /*110b0*/  FMNMX.FTZ R132, R110, R175, !PT ;  /* 0x000000af6e847209 */ /* 0x000fe20007810000 */
[----:B------:R-:W1:Y:S01]  /*110c0*/  LDC R211, c[0x0][0x2d8] ;  /* 0x0000b600ffd37b82 */ /* 0x000e620000000800 */
[----:B----4-:R-:W-:Y:S01]  /*110d0*/  FMNMX.FTZ R135, R109, R133, !PT ;  /* 0x000000856d877209 */ /* 0x010fe20007810000 */
        /* <DEDUP_REMOVED lines=10> */
[----:B------:R-:W-:Y:S01]  /*11180*/  UIADD3 UR7, UR25, 0x646e171e, URZ ;  /* 0x646e171e19077890 */ /* 0x000fe2000fffe03f */
[----:B------:R-:W-:Y:S01]  /*11190*/  LOP3.LUT R175, R175, UR10, R132, 0x96, !PT ;  /* 0x0000000aafaf7c12 */ /* 0x000fe2000f8e9684 */
[----:B------:R-:W-:Y:S01]  /*111a0*/  STL [R1+0x334], R225 ;  /* 0x000334e101007387 */ /* 0x000fe20000100800 */
[----:B------:R-:W-:Y:S01]  /*111b0*/  LOP3.LUT R173, R133, UR16, R192, 0x96, !PT ;  /* 0x0000001085ad7c12 */ /* 0x000fe2000f8e96c0 */
[----:B------:R-:W-:Y:S01]  /*111c0*/  UIADD3 UR6, UR24, -0x4ab325aa, URZ ;  /* 0xb54cda5618067890 */ /* 0x000fe2000fffe03f */
[----:B------:R-:W-:Y:S01]  /*111d0*/  FMNMX.FTZ R133, R121, R135, !PT ;  /* 0x0000008779857209 */ /* 0x000fe20007810000 */
[----:B------:R-:W-:Y:S01]  /*111e0*/  STL [R1+0x330], R223 ;  /* 0x000330df01007387 */ /* 0x000fe20000100800 */
[----:B------:R-:W-:Y:S01]  /*111f0*/  FMNMX.FTZ R172, R123, R134, !PT ;  /* 0x000000867bac7209 */ /* 0x000fe20007810000 */
[----:B------:R-:W-:Y:S01]  /*11200*/  IMAD.WIDE.U32 R196, R175, -0x2daee0ad, RZ ;  /* 0xd2511f53afc47825 */ /* 0x000fe200078e00ff */
[----:B------:R-:W-:Y:S01]  /*11210*/  LOP3.LUT R176, R191, UR10, R176, 0x96, !PT ;  /* 0x0000000abfb07c12 */ /* 0x000fe2000f8e96b0 */
[----:B------:R-:W-:Y:S01]  /*11220*/  STL [R1+0x460], R223 ;  /* 0x000460df01007387 */ /* 0x000fe20000100800 */
[----:B------:R-:W-:Y:S01]  /*11230*/  FMNMX.FTZ R132, R126, R172, !PT ;  /* 0x000000ac7e847209 */ /* 0x000fe20007810000 */
[----:B------:R-:W-:Y:S01]  /*11240*/  IMAD.WIDE.U32 R134, R181, -0x2daee0ad, RZ ;  /* 0xd2511f53b5867825 */ /* 0x000fe200078e00ff */
        /* <DEDUP_REMOVED lines=8> */
[----:B------:R-:W-:Y:S01]  /*112d0*/  LOP3.LUT R176, R195, UR8, R134, 0x96, !PT ;  /* 0x00000008c3b07c12 */ /* 0x000fe2000f8e9686 */
[----:B------:R-:W-:Y:S01]  /*112e0*/  STL [R1+0x324], R220 ;  /* 0x000324dc01007387 */ /* 0x000fe20000100800 */
[----:B------:R-:W-:Y:S01]  /*112f0*/  LOP3.LUT R224, R224, 0xfbffffff, RZ, 0xc0, !PT ;  /* 0xfbffffffe0e07812 */ /* 0x000fe200078ec0ff */
[----:B------:R-:W-:Y:S01]  /*11300*/  IMAD.WIDE.U32 R188, R172, -0x326172a9, RZ ;  /* 0xcd9e8d57acbc7825 */ /* 0x000fe200078e00ff */
[----:B------:R-:W-:Y:S01]  /*11310*/  UIADD3 UR22, UR19, 0x1, URZ ;  /* 0x0000000113167890 */ /* 0x000fe2000fffe03f */
[----:B------:R-:W-:Y:S01]  /*11320*/  STL [R1+0x320], R219 ;  /* 0x000320db01007387 */ /* 0x000fe20000100800 */
[----:B------:R-:W-:Y:S01]  /*11330*/  @P1 LOP3.LUT R224, R224, 0x4000000, RZ, 0xfc, !PT ;  /* 0x04000000e0e01812 */ /* 0x000fe200078efcff */
[----:B-1----:R-:W-:Y:S01]  /*11340*/  IMAD R181, R211, 0x48, RZ ;  /* 0x00000048d3b57824 */ /* 0x002fe200078e02ff */
[----:B------:R-:W-:Y:S01]  /*11350*/  LOP3.LUT R190, R189, UR23, R190, 0x96, !PT ;  /* 0x00000017bdbe7c12 */ /* 0x000fe2000f8e96be */
[----:B------:R-:W-:Y:S01]  /*11360*/  STL [R1+0x31c], R218 ;  /* 0x00031cda01007387 */ /* 0x000fe20000100800 */
[----:B------:R-:W-:Y:S03]  /*11370*/  LOP3.LUT R224, R224, 0x7fffffff, RZ, 0xc0, !PT ;  /* 0x7fffffffe0e07812 */ /* 0x000fe600078ec0ff */
[----:B------:R-:W-:Y:S01]  /*11380*/  STL [R1+0x318], R217 ;  /* 0x000318d901007387 */ /* 0x000fe20000100800 */
[----:B------:R-:W-:Y:S03]  /*11390*/  IMAD.WIDE.U32 R190, R190, -0x2daee0ad, RZ ;  /* 0xd2511f53bebe7825 */ /* 0x000fe600078e00ff */
[----:B------:R-:W-:Y:S02]  /*113a0*/  STL [R1+0x314], R216 ;  /* 0x000314d801007387 */ /* 0x000fe40000100800 */
[----:B------:R-:W-:Y:S02]  /*113b0*/  LOP3.LUT R187, R191, UR7, R194, 0x96, !PT ;  /* 0x00000007bfbb7c12 */ /* 0x000fe4000f8e96c2 */
[C---:B------:R-:W-:Y:S01]  /*113c0*/  LOP3.LUT R195, R190.reuse, 0xff, RZ, 0xc0, !PT ;  /* 0x000000ffbec37812 */ /* 0x040fe200078ec0ff */
[----:B------:R-:W-:Y:S01]  /*113d0*/  STL [R1+0x310], R215 ;  /* 0x000310d701007387 */ /* 0x000fe20000100800 */
[----:B------:R-:W-:Y:S02]  /*113e0*/  LOP3.LUT R207, R190, 0xffff, RZ, 0xc0, !PT ;  /* 0x0000ffffbecf7812 */ /* 0x000fe400078ec0ff */
[----:B------:R-:W-:Y:S01]  /*113f0*/  ISETP.LE.U32.AND P1, PT, R195, UR12, PT ;  /* 0x0000000cc3007c0c */ /* 0x000fe2000bf23070 */
[----:B------:R-:W-:Y:S01]  /*11400*/  STL [R1+0x30c], R214 ;  /* 0x00030cd601007387 */ /* 0x000fe20000100800 */
[----:B------:R-:W-:Y:S03]  /*11410*/  SHF.R.U32.HI R208, RZ, 0x18, R190 ;  /* 0x00000018ffd07819 */ /* 0x000fe600000116be */
[----:B------:R1:W-:Y:S04]  /*11420*/  STL [R1+0x308], R139 ;  /* 0x0003088b01007387 */ /* 0x0003e80000100800 */
[----:B------:R-:W-:Y:S04]  /*11430*/  STL.64 [R1+0xa8], R196 ;  /* 0x0000a8c401007387 */ /* 0x000fe80000100a00 */
[----:B------:R-:W2:Y:S04]  /*11440*/  SHFL.BFLY PT, R177, R138, 0x2, 0x1f ;  /* 0x0c401f008ab17f89 */ /* 0x000ea800000e0000 */
[----:B------:R-:W3:Y:S04]  /*11450*/  SHFL.BFLY PT, R180, R137, 0x2, 0x1f ;  /* 0x0c401f0089b47f89 */ /* 0x000ee800000e0000 */
[----:B------:R-:W4:Y:S04]  /*11460*/  SHFL.BFLY PT, R173, R133, 0x2, 0x1f ;  /* 0x0c401f0085ad7f89 */ /* 0x000f2800000e0000 */
[----:B------:R-:W4:Y:S04]  /*11470*/  SHFL.BFLY PT, R178, R132, 0x2, 0x1f ;  /* 0x0c401f0084b27f89 */ /* 0x000f2800000e0000 */
[----:B-1----:R-:W4:Y:S01]  /*11480*/  LDL.LU R139, [R1+0x98] ;  /* 0x00009800018b7983 */ /* 0x002f220000300800 */
[----:B--2---:R-:W-:Y:S01]  /*11490*/  FMNMX.FTZ R135, R138, R177, !PT ;  /* 0x000000b18a877209 */ /* 0x004fe20007810000 */
[----:B------:R-:W-:Y:S01]  /*114a0*/  IMAD.WIDE.U32 R176, R176, -0x326172a9, RZ ;  /* 0xcd9e8d57b0b07825 */ /* 0x000fe200078e00ff */
[----:B------:R-:W-:Y:S02]  /*114b0*/  LOP3.LUT R138, R183, UR9, R186, 0x96, !PT ;  /* 0x00000009b78a7c12 */ /* 0x000fe4000f8e96ba */
[----:B---3--:R-:W-:Y:S01]  /*114c0*/  FMNMX.FTZ R134, R137, R180, !PT ;  /* 0x000000b489867209 */ /* 0x008fe20007810000 */
[----:B------:R-:W1:Y:S01]  /*114d0*/  SHFL.BFLY PT, R179, R135, 0x1, 0x1f ;  /* 0x0c201f0087b37f89 */ /* 0x000e6200000e0000 */
[----:B------:R-:W-:Y:S01]  /*114e0*/  LOP3.LUT R180, R176, 0xff, RZ, 0xc0, !PT ;  /* 0x000000ffb0b47812 */ /* 0x000fe200078ec0ff */
[----:B------:R-:W-:Y:S01]  /*114f0*/  IMAD.WIDE.U32 R198, R138, -0x326172a9, RZ ;  /* 0xcd9e8d578ac67825 */ /* 0x000fe200078e00ff */
[--C-:B------:R-:W-:Y:S01]  /*11500*/  SHF.R.U32.HI R175, RZ, 0x18, R176.reuse ;  /* 0x00000018ffaf7819 */ /* 0x100fe200000116b0 */
[----:B------:R-:W2:Y:S01]  /*11510*/  SHFL.BFLY PT, R137, R134, 0x1, 0x1f ;  /* 0x0c201f0086897f89 */ /* 0x000ea200000e0000 */
[----:B------:R-:W-:Y:S02]  /*11520*/  SHF.R.U32.HI R189, RZ, 0x10, R176 ;  /* 0x00000010ffbd7819 */ /* 0x000fe400000116b0 */
[----:B------:R-:W-:Y:S01]  /*11530*/  LOP3.LUT R200, R176, 0xffff, RZ, 0xc0, !PT ;  /* 0x0000ffffb0c87812 */ /* 0x000fe200078ec0ff */
[----:B------:R-:W-:Y:S01]  /*11540*/  STL.64 [R1+0xa0], R198 ;  /* 0x0000a0c601007387 */ /* 0x000fe20000100a00 */
[----:B----4-:R-:W-:Y:S02]  /*11550*/  FMNMX.FTZ R133, R133, R173, !PT ;  /* 0x000000ad85857209 */ /* 0x010fe40007810000 */
[----:B------:R-:W-:Y:S01]  /*11560*/  FMNMX.FTZ R132, R132, R178, !PT ;  /* 0x000000b284847209 */ /* 0x000fe20007810000 */
[----:B------:R4:W3:Y:S01]  /*11570*/  LDL.S16 R194, [R1+0xdc] ;  /* 0x0000dc0001c27983 */ /* 0x0008e20000100600 */
[----:B------:R-:W-:Y:S01]  /*11580*/  LOP3.LUT R172, R177, UR6, R188, 0x96, !PT ;  /* 0x00000006b1ac7c12 */ /* 0x000fe2000f8e96bc */
[----:B------:R-:W-:Y:S01]  /*11590*/  IMAD.MOV.U32 R177, RZ, RZ, R252 ;  /* 0x000000ffffb17224 */ /* 0x000fe200078e00fc */
[----:B------:R-:W-:Y:S02]  /*115a0*/  LOP3.LUT R201, R199, UR23, R174, 0x96, !PT ;  /* 0x00000017c7c97c12 */ /* 0x000fe4000f8e96ae */
[----:B------:R-:W-:Y:S01]  /*115b0*/  LOP3.LUT R138, R172, 0xff, RZ, 0xc0, !PT ;  /* 0x000000ffac8a7812 */ /* 0x000fe200078ec0ff */
[----:B------:R-:W2:Y:S01]  /*115c0*/  SHFL.BFLY PT, R174, R132, 0x1, 0x1f ;  /* 0x0c201f0084ae7f89 */ /* 0x000ea200000e0000 */
[----:B------:R-:W-:Y:S02]  /*115d0*/  ISETP.LE.U32.AND P2, PT, R175, UR12, PT ;  /* 0x0000000caf007c0c */ /* 0x000fe4000bf43070 */
[----:B------:R-:W-:Y:S02]  /*115e0*/  ISETP.LE.U32.AND P6, PT, R138, UR12, PT ;  /* 0x0000000c8a007c0c */ /* 0x000fe4000bfc3070 */
[----:B------:R-:W-:Y:S01]  /*115f0*/  SHF.R.U32.HI R175, RZ, 0x18, R172 ;  /* 0x00000018ffaf7819 */ /* 0x000fe200000116ac */
[----:B------:R-:W2:Y:S01]  /*11600*/  SHFL.BFLY PT, R138, R133, 0x1, 0x1f ;  /* 0x0c201f00858a7f89 */ /* 0x000ea200000e0000 */
[----:B-1----:R-:W-:Y:S01]  /*11610*/  FMNMX.FTZ R135, R135, R179, !PT ;  /* 0x000000b387877209 */ /* 0x002fe20007810000 */
[----:B------:R-:W-:Y:S01]  /*11620*/  IMAD.SHL.U32 R179, R211, 0x8, RZ ;  /* 0x00000008d3b37824 */ /* 0x000fe200078e00ff */
[----:B------:R-:W-:Y:S02]  /*11630*/  ISETP.LE.U32.AND P4, PT, R175, UR12, PT ;  /* 0x0000000caf007c0c */ /* 0x000fe4000bf83070 */
[C---:B------:R-:W-:Y:S01]  /*11640*/  FSETP.NEU.FTZ.AND P0, PT, R135.reuse, -INF , PT ;  /* 0xff8000008700780b */ /* 0x040fe20003f1d000 */
[----:B------:R-:W-:Y:S01]  /*11650*/  FMUL.FTZ R173, R135, UR4 ;  /* 0x0000000487ad7c20 */ /* 0x000fe20008410000 */
[----:B------:R-:W-:Y:S01]  /*11660*/  ISETP.LE.U32.AND P3, PT, R180, UR12, PT ;  /* 0x0000000cb4007c0c */ /* 0x000fe2000bf63070 */
[----:B------:R-:W-:Y:S01]  /*11670*/  IMAD R175, R211, 0x38, R179 ;  /* 0x00000038d3af7824 */ /* 0x000fe200078e02b3 */
[----:B--2---:R-:W-:Y:S02]  /*11680*/  FMNMX.FTZ R134, R134, R137, !PT ;  /* 0x0000008986867209 */ /* 0x004fe40007810000 */
[----:B------:R-:W-:Y:S02]  /*11690*/  FSEL R173, R173, RZ, P0 ;  /* 0x000000ffadad7208 */ /* 0x000fe40000000000 */
[----:B------:R-:W-:Y:S02]  /*116a0*/  LOP3.LUT R137, R172, 0xffff, RZ, 0xc0, !PT ;  /* 0x0000ffffac897812 */ /* 0x000fe400078ec0ff */
[----:B------:R-:W-:Y:S01]  /*116b0*/  LOP3.LUT R186, R197, UR8, R182, 0x96, !PT ;  /* 0x00000008c5ba7c12 */ /* 0x000fe2000f8e96b6 */
[----:B------:R-:W-:Y:S01]  /*116c0*/  FFMA.FTZ R4, R4, UR4, -R173 ;  /* 0x0000000404047c23 */ /* 0x000fe200080108ad */
[----:B------:R-:W-:Y:S01]  /*116d0*/  SHF.R.U32.HI R137, RZ, 0x8, R137 ;  /* 0x00000008ff897819 */ /* 0x000fe20000011689 */
[--C-:B------:R-:W-:Y:S01]  /*116e0*/  FFMA.FTZ R5, R5, UR4, -R173.reuse ;  /* 0x0000000405057c23 */ /* 0x100fe200080108ad */
[----:B------:R-:W-:Y:S01]  /*116f0*/  FMNMX.FTZ R132, R132, R174, !PT ;  /* 0x000000ae84847209 */ /* 0x000fe20007810000 */
[----:B------:R1:W-:Y:S01]  /*11700*/  MUFU.EX2 R231, R4 ;  /* 0x0000000400e77308 */ /* 0x0003e20000000800 */
[----:B------:R-:W-:Y:S01]  /*11710*/  LOP3.LUT R137, R137, 0xffff, RZ, 0xc0, !PT ;  /* 0x0000ffff89897812 */ /* 0x000fe200078ec0ff */
[----:B------:R-:W-:Y:S01]  /*11720*/  FMUL.FTZ R174, R134, UR4 ;  /* 0x0000000486ae7c20 */ /* 0x000fe20008410000 */
[----:B------:R-:W-:Y:S01]  /*11730*/  @P3 LOP3.LUT R224, R224, 0x80000000, RZ, 0xfc, !PT ;  /* 0x80000000e0e03812 */ /* 0x000fe200078efcff */
[----:B------:R-:W-:Y:S01]  /*11740*/  IMAD.WIDE.U32 R196, R186, -0x326172a9, RZ ;  /* 0xcd9e8d57bac47825 */ /* 0x000fe200078e00ff */
[----:B------:R-:W-:Y:S02]  /*11750*/  FMNMX.FTZ R133, R133, R138, !PT ;  /* 0x0000008a85857209 */ /* 0x000fe40007810000 */
[----:B------:R-:W-:Y:S03]  /*11760*/  LOP3.LUT R224, R224, 0xdfffffff, RZ, 0xc0, !PT ;  /* 0xdfffffffe0e07812 */ /* 0x000fe600078ec0ff */
[----:B------:R-:W2:Y:S01]  /*11770*/  MUFU.EX2 R185, R5 ;  /* 0x0000000500b97308 */ /* 0x000ea20000000800 */
[----:B------:R-:W-:Y:S01]  /*11780*/  LOP3.LUT R186, R197, UR6, R198, 0x96, !PT ;  /* 0x00000006c5ba7c12 */ /* 0x000fe2000f8e96c6 */
[--C-:B------:R-:W-:Y:S01]  /*11790*/  FFMA.FTZ R213, R112, UR4, -R173.reuse ;  /* 0x0000000470d57c23 */ /* 0x100fe200080108ad */
[----:B------:R-:W-:Y:S01]  /*117a0*/  @P2 LOP3.LUT R224, R224, 0x20000000, RZ, 0xfc, !PT ;  /* 0x20000000e0e02812 */ /* 0x000fe200078efcff */
[--C-:B------:R-:W-:Y:S01]  /*117b0*/  FFMA.FTZ R223, R101, UR4, -R173.reuse ;  /* 0x0000000465df7c23 */ /* 0x100fe200080108ad */
[----:B------:R-:W-:Y:S01]  /*117c0*/  SHF.R.U32.HI R198, RZ, 0x10, R190 ;  /* 0x00000010ffc67819 */ /* 0x000fe200000116be */
[--C-:B------:R-:W-:Y:S01]  /*117d0*/  FFMA.FTZ R212, R113, UR4, -R173.reuse ;  /* 0x0000000471d47c23 */ /* 0x100fe200080108ad */
[----:B------:R-:W-:Y:S01]  /*117e0*/  LOP3.LUT R224, R224, 0xbfffffff, RZ, 0xc0, !PT ;  /* 0xbfffffffe0e07812 */ /* 0x000fe200078ec0ff */
[----:B------:R-:W-:Y:S01]  /*117f0*/  FADD.FTZ R0, -R133, R0 ;  /* 0x0000000085007221 */ /* 0x000fe20000010100 */
[----:B------:R-:W-:Y:S01]  /*11800*/  LOP3.LUT R188, R186, 0xff, RZ, 0xc0, !PT ;  /* 0x000000ffbabc7812 */ /* 0x000fe200078ec0ff */
[----:B-1----:R-:W-:Y:S02]  /*11810*/  VIADD R4, R175, 0x1 ;  /* 0x00000001af047836 */ /* 0x002fe40000000000 */
[----:B------:R-:W-:Y:S01]  /*11820*/  FMUL.FTZ R175, R133, UR4 ;  /* 0x0000000485af7c20 */ /* 0x000fe20008410000 */
[--C-:B------:R-:W-:Y:S01]  /*11830*/  FFMA.FTZ R16, R16, UR4, -R173.reuse ;  /* 0x0000000410107c23 */ /* 0x100fe200080108ad */
[----:B------:R-:W-:Y:S01]  /*11840*/  ISETP.LE.U32.AND P3, PT, R188, UR12, PT ;  /* 0x0000000cbc007c0c */ /* 0x000fe2000bf63070 */
[--C-:B------:R-:W-:Y:S01]  /*11850*/  FFMA.FTZ R17, R17, UR4, -R173.reuse ;  /* 0x0000000411117c23 */ /* 0x100fe200080108ad */
[--C-:B------:R-:W-:Y:S01]  /*11860*/  FFMA.FTZ R191, R36, UR4, -R173.reuse ;  /* 0x0000000424bf7c23 */ /* 0x100fe200080108ad */
[----:B------:R-:W-:Y:S01]  /*11870*/  MUFU.EX2 R244, R16 ;  /* 0x0000001000f47308 */ /* 0x000fe20000000800 */
[----:B--2---:R-:W-:Y:S01]  /*11880*/  F2FP.F16.F32.PACK_AB R138, R185, R231 ;  /* 0x000000e7b98a723e */ /* 0x004fe200000000ff */
[----:B------:R-:W-:Y:S01]  /*11890*/  FMUL.FTZ R0, R0, UR4 ;  /* 0x0000000400007c20 */ /* 0x000fe20008410000 */
[--C-:B------:R-:W-:Y:S01]  /*118a0*/  FFMA.FTZ R199, R48, UR4, -R173.reuse ;  /* 0x0000000430c77c23 */ /* 0x100fe200080108ad */
[--C-:B------:R-:W-:Y:S01]  /*118b0*/  FFMA.FTZ R190, R37, UR4, -R173.reuse ;  /* 0x0000000425be7c23 */ /* 0x100fe200080108ad */
[--C-:B------:R-:W-:Y:S01]  /*118c0*/  FFMA.FTZ R203, R52, UR4, -R173.reuse ;  /* 0x0000000434cb7c23 */ /* 0x100fe200080108ad */
[--C-:B------:R-:W-:Y:S01]  /*118d0*/  FFMA.FTZ R204, R53, UR4, -R173.reuse ;  /* 0x0000000435cc7c23 */ /* 0x100fe200080108ad */
[--C-:B------:R-:W-:Y:S03]  /*118e0*/  FFMA.FTZ R206, R64, UR4, -R173.reuse ;  /* 0x0000000440ce7c23 */ /* 0x100fe600080108ad */
[----:B------:R-:W1:Y:S01]  /*118f0*/  MUFU.EX2 R0, R0 ;  /* 0x0000000000007308 */ /* 0x000e620000000800 */
        /* <DEDUP_REMOVED lines=9> */
[--C-:B------:R-:W-:Y:S01]  /*11990*/  FFMA.FTZ R215, R117, UR4, -R173.reuse ;  /* 0x0000000475d77c23 */ /* 0x100fe200080108ad */
[--C-:B------:R-:W-:Y:S01]  /*119a0*/  FFMA.FTZ R205, R65, UR4, -R173.reuse ;  /* 0x0000000441cd7c23 */ /* 0x100fe200080108ad */
[--C-:B------:R-:W-:Y:S01]  /*119b0*/  FFMA.FTZ R210, R69, UR4, -R173.reuse ;  /* 0x0000000445d27c23 */ /* 0x100fe200080108ad */
[----:B------:R-:W-:Y:S01]  /*119c0*/  LOP3.LUT R69, R187, 0xff, RZ, 0xc0, !PT ;  /* 0x000000ffbb457812 */ /* 0x000fe200078ec0ff */
[--C-:B------:R-:W-:Y:S01]  /*119d0*/  FFMA.FTZ R227, R81, UR4, -R173.reuse ;  /* 0x0000000451e37c23 */ /* 0x100fe200080108ad */
[--C-:B------:R-:W-:Y:S03]  /*119e0*/  FFMA.FTZ R234, R84, UR4, -R173.reuse ;  /* 0x0000000454ea7c23 */ /* 0x100fe600080108ad */
[----:B------:R-:W-:Y:S01]  /*119f0*/  MUFU.EX2 R191, R191 ;  /* 0x000000bf00bf7308 */ /* 0x000fe20000000800 */
[C---:B-1----:R-:W-:Y:S01]  /*11a00*/  FMUL.FTZ R16, R0.reuse, R148 ;  /* 0x0000009400107220 */ /* 0x042fe20000410000 */
[C---:B------:R-:W-:Y:S01]  /*11a10*/  FMUL.FTZ R36, R0.reuse, R140 ;  /* 0x0000008c00247220 */ /* 0x040fe20000410000 */
[C---:B------:R-:W-:Y:S01]  /*11a20*/  FMUL.FTZ R37, R0.reuse, R141 ;  /* 0x0000008d00257220 */ /* 0x040fe20000410000 */
[----:B------:R-:W-:Y:S06]  /*11a30*/  FFMA.FTZ R235, R85, UR4, -R173 ;  /* 0x0000000455eb7c23 */ /* 0x000fec00080108ad */
[----:B------:R-:W-:Y:S01]  /*11a40*/  MUFU.EX2 R199, R199 ;  /* 0x000000c700c77308 */ /* 0x000fe20000000800 */
[----:B--2---:R-:W-:Y:S01]  /*11a50*/  F2FP.F16.F32.PACK_AB R112, R247, R244 ;  /* 0x000000f4f770723e */ /* 0x004fe200000000ff */
[----:B------:R-:W-:Y:S01]  /*11a60*/  FMUL.FTZ R17, R0, R149 ;  /* 0x0000009500117220 */ /* 0x000fe20000410000 */
[----:B------:R-:W-:Y:S02]  /*11a70*/  SHF.R.U32.HI R149, RZ, 0x18, R187 ;  /* 0x00000018ff957819 */ /* 0x000fe400000116bb */
[----:B------:R-:W-:Y:S05]  /*11a80*/  PRMT R101, R112, 0x7632, R101 ;  /* 0x0000763270657816 */ /* 0x000fea0000000065 */
[----:B------:R-:W-:Y:S10]  /*11a90*/  MUFU.EX2 R190, R190 ;  /* 0x000000be00be7308 */ /* 0x000ff40000000800 */
[----:B------:R-:W-:Y:S10]  /*11aa0*/  MUFU.EX2 R202, R202 ;  /* 0x000000ca00ca7308 */ /* 0x000ff40000000800 */
[----:B------:R-:W-:Y:S10]  /*11ab0*/  MUFU.EX2 R203, R203 ;  /* 0x000000cb00cb7308 */ /* 0x000ff40000000800 */
[----:B------:R-:W-:Y:S10]  /*11ac0*/  MUFU.EX2 R204, R204 ;  /* 0x000000cc00cc7308 */ /* 0x000ff40000000800 */
[----:B------:R-:W-:Y:S10]  /*11ad0*/  MUFU.EX2 R206, R206 ;  /* 0x000000ce00ce7308 */ /* 0x000ff40000000800 */
[----:B------:R-:W-:Y:S01]  /*11ae0*/  MUFU.EX2 R205, R205 ;  /* 0x000000cd00cd7308 */ /* 0x000fe20000000800 */
[----:B------:R-:W-:Y:S02]  /*11af0*/  IMAD.MOV.U32 R176, RZ, RZ, R139 ;  /* 0x000000ffffb07224 */ /* 0x000fe400078e008b */
[----:B------:R4:W2:Y:S03]  /*11b00*/  LDL.S16 R139, [R1+0xe0] ;  /* 0x0000e000018b7983 */ /* 0x0008a60000100600 */
[-C--:B------:R-:W-:Y:S02]  /*11b10*/  LEA R180, P0, R181, R176.reuse, 0x1 ;  /* 0x000000b0b5b47211 */ /* 0x080fe400078008ff */
[-C--:B------:R-:W-:Y:S02]  /*11b20*/  LEA R178, P5, R179, R176.reuse, 0x1 ;  /* 0x000000b0b3b27211 */ /* 0x080fe400078a08ff */
[-C--:B------:R-:W-:Y:S02]  /*11b30*/  LEA.HI.X.SX32 R181, R181, R177.reuse, 0x1, P0 ;  /* 0x000000b1b5b57211 */ /* 0x080fe400000f0eff */
[C---:B------:R-:W-:Y:S02]  /*11b40*/  LEA R182, P0, R4.reuse, R176, 0x1 ;  /* 0x000000b004b67211 */ /* 0x040fe400078008ff */
[-C--:B------:R-:W-:Y:S01]  /*11b50*/  LEA.HI.X.SX32 R179, R179, R177.reuse, 0x1, P5 ;  /* 0x000000b1b3b37211 */ /* 0x080fe200028f0eff */
[----:B------:R1:W-:Y:S01]  /*11b60*/  STL [R1+0x464], R181 ;  /* 0x000464b501007387 */ /* 0x0003e20000100800 */
[----:B------:R-:W-:Y:S02]  /*11b70*/  LEA.HI.X.SX32 R183, R4, R177, 0x1, P0 ;  /* 0x000000b104b77211 */ /* 0x000fe400000f0eff */
[----:B------:R-:W-:Y:S01]  /*11b80*/  FSETP.NEU.FTZ.AND P0, PT, R134, -INF , PT ;  /* 0xff8000008600780b */ /* 0x000fe20003f1d000 */
[----:B------:R4:W-:Y:S01]  /*11b90*/  STL.64 [R1+0x38], R196 ;  /* 0x000038c401007387 */ /* 0x0009e20000100a00 */
[----:B------:R-:W-:Y:S01]  /*11ba0*/  ISETP.LE.U32.AND P5, PT, R137, UR12, PT ;  /* 0x0000000c89007c0c */ /* 0x000fe2000bfa3070 */
[----:B------:R-:W-:Y:S01]  /*11bb0*/  FMUL.FTZ R137, R132, UR4 ;  /* 0x0000000484897c20 */ /* 0x000fe20008410000 */
[----:B------:R-:W-:Y:S01]  /*11bc0*/  FSEL R174, R174, RZ, P0 ;  /* 0x000000ffaeae7208 */ /* 0x000fe20000000000 */
[----:B------:R-:W-:Y:S01]  /*11bd0*/  STL [R1+0x338], R133 ;  /* 0x0003388501007387 */ /* 0x000fe20000100800 */
[----:B------:R-:W-:Y:S01]  /*11be0*/  FSETP.NEU.FTZ.AND P0, PT, R133, -INF , PT ;  /* 0xff8000008500780b */ /* 0x000fe20003f1d000 */
[----:B---3--:R-:W-:Y:S02]  /*11bf0*/  @!P6 HADD2 R194, -R138.H0_H0, -RZ.H0_H0 ;  /* 0xa00000ff8ac2e230 */ /* 0x008fe40000000900 */
[----:B------:R-:W-:Y:S01]  /*11c00*/  FFMA.FTZ R4, R6, UR4, -R174 ;  /* 0x0000000406047c23 */ /* 0x000fe200080108ae */
[----:B------:R-:W-:Y:S01]  /*11c10*/  PRMT R6, R138, 0x7632, R6 ;  /* 0x000076328a067816 */ /* 0x000fe20000000006 */
[--C-:B------:R-:W-:Y:S01]  /*11c20*/  FFMA.FTZ R80, R51, UR4, -R174.reuse ;  /* 0x0000000433507c23 */ /* 0x100fe200080108ae */
[----:B------:R-:W-:Y:S01]  /*11c30*/  FSEL R175, R175, RZ, P0 ;  /* 0x000000ffafaf7208 */ /* 0x000fe20000000000 */
[----:B------:R3:W-:Y:S01]  /*11c40*/  @!P6 STL.S16 [R1+0xdc], R194 ;  /* 0x0000dcc20100e387 */ /* 0x0007e20000100600 */
[----:B------:R-:W-:Y:S01]  /*11c50*/  FSETP.NEU.FTZ.AND P0, PT, R132, -INF , PT ;  /* 0xff8000008400780b */ /* 0x000fe20003f1d000 */
[----:B------:R4:W-:Y:S01]  /*11c60*/  MUFU.EX2 R241, R4 ;  /* 0x0000000400f17308 */ /* 0x0009e20000000800 */
[--C-:B------:R-:W-:Y:S01]  /*11c70*/  FFMA.FTZ R148, R55, UR4, -R174.reuse ;  /* 0x0000000437947c23 */ /* 0x100fe200080108ae */
[--C-:B------:R-:W-:Y:S01]  /*11c80*/  FFMA.FTZ R238, R102, UR4, -R174.reuse ;  /* 0x0000000466ee7c23 */ /* 0x100fe200080108ae */
[----:B------:R-:W-:Y:S01]  /*11c90*/  FSEL R137, R137, RZ, P0 ;  /* 0x000000ff89897208 */ /* 0x000fe20000000000 */
[--C-:B------:R-:W-:Y:S01]  /*11ca0*/  FFMA.FTZ R250, R109, UR4, -R175.reuse ;  /* 0x000000046dfa7c23 */ /* 0x100fe200080108af */
[--C-:B------:R-:W-:Y:S01]  /*11cb0*/  FFMA.FTZ R8, R8, UR4, -R175.reuse ;  /* 0x0000000408087c23 */ /* 0x100fe200080108af */
[----:B------:R-:W-:Y:S01]  /*11cc0*/  FFMA.FTZ R9, R9, UR4, -R175 ;  /* 0x0000000409097c23 */ /* 0x000fe200080108af */
[----:B-1----:R-:W-:Y:S01]  /*11cd0*/  PRMT R181, R194, 0x7610, R181 ;  /* 0x00007610c2b57816 */ /* 0x002fe200000000b5 */
[--C-:B------:R-:W-:Y:S01]  /*11ce0*/  FFMA.FTZ R15, R15, UR4, -R137.reuse ;  /* 0x000000040f0f7c23 */ /* 0x100fe20008010889 */
[--C-:B------:R-:W-:Y:S01]  /*11cf0*/  FFMA.FTZ R46, R46, UR4, -R137.reuse ;  /* 0x000000042e2e7c23 */ /* 0x100fe20008010889 */
[----:B------:R1:W-:Y:S01]  /*11d00*/  MUFU.EX2 R242, R9 ;  /* 0x0000000900f27308 */ /* 0x0003e20000000800 */
[--C-:B------:R-:W-:Y:S01]  /*11d10*/  FFMA.FTZ R7, R7, UR4, -R174.reuse ;  /* 0x0000000407077c23 */ /* 0x100fe200080108ae */
[----:B------:R-:W-:Y:S01]  /*11d20*/  FFMA.FTZ R10, R10, UR4, -R137 ;  /* 0x000000040a0a7c23 */ /* 0x000fe20008010889 */
[--C-:B----4-:R-:W-:Y:S01]  /*11d30*/  FFMA.FTZ R197, R32, UR4, -R173.reuse ;  /* 0x0000000420c57c23 */ /* 0x110fe200080108ad */
[----:B------:R-:W-:Y:S01]  /*11d40*/  FMUL.FTZ R32, R0, R144 ;  /* 0x0000009000207220 */ /* 0x000fe20000410000 */
[----:B------:R-:W-:Y:S01]  /*11d50*/  FFMA.FTZ R144, R54, UR4, -R174 ;  /* 0x0000000436907c23 */ /* 0x000fe200080108ae */
[--C-:B------:R-:W-:Y:S01]  /*11d60*/  FFMA.FTZ R196, R33, UR4, -R173.reuse ;  /* 0x0000000421c47c23 */ /* 0x100fe200080108ad */
[----:B------:R-:W-:Y:S01]  /*11d70*/  SHF.R.U32.HI R4, RZ, 0x10, R172 ;  /* 0x00000010ff047819 */ /* 0x000fe200000116ac */
[----:B------:R-:W-:Y:S01]  /*11d80*/  FMUL.FTZ R33, R0, R145 ;  /* 0x0000009100217220 */ /* 0x000fe20000410000 */
[----:B------:R-:W-:Y:S01]  /*11d90*/  PRMT R172, R138, 0x5410, R6 ;  /* 0x000054108aac7816 */ /* 0x000fe20000000006 */
[----:B------:R4:W-:Y:S01]  /*11da0*/  MUFU.EX2 R48, R10 ;  /* 0x0000000a00307308 */ /* 0x0009e20000000800 */
[----:B------:R-:W-:Y:S01]  /*11db0*/  @!P6 PRMT R138, R181, 0x5410, RZ ;  /* 0x00005410b58ae816 */ /* 0x000fe200000000ff */
[----:B------:R-:W-:Y:S01]  /*11dc0*/  FFMA.FTZ R181, R100, UR4, -R173 ;  /* 0x0000000464b57c23 */ /* 0x000fe200080108ad */
[----:B---3--:R-:W-:Y:S01]  /*11dd0*/  LOP3.LUT R194, R189, 0xff, RZ, 0xc0, !PT ;  /* 0x000000ffbdc27812 */ /* 0x008fe200078ec0ff */
[--C-:B------:R-:W-:Y:S01]  /*11de0*/  FFMA.FTZ R18, R18, UR4, -R174.reuse ;  /* 0x0000000412127c23 */ /* 0x100fe200080108ae */
[----:B------:R-:W-:Y:S01]  /*11df0*/  LOP3.LUT R189, R4, 0xff, RZ, 0xc0, !PT ;  /* 0x000000ff04bd7812 */ /* 0x000fe200078ec0ff */
[----:B------:R3:W-:Y:S01]  /*11e00*/  STG.E.U16 desc[UR20][R176.64], R138 ;  /* 0x0000008ab0007986 */ /* 0x0007e2000c101514 */
[----:B------:R-:W-:Y:S03]  /*11e10*/  ISETP.LE.U32.AND P2, PT, R194, UR12, PT ;  /* 0x0000000cc2007c0c */ /* 0x000fe6000bf43070 */
[----:B------:R3:W3:Y:S01]  /*11e20*/  MUFU.EX2 R4, R8 ;  /* 0x0000000800047308 */ /* 0x0006e20000000800 */
[----:B-1----:R-:W-:Y:S01]  /*11e30*/  FMUL.FTZ R9, R0, R153 ;  /* 0x0000009900097220 */ /* 0x002fe20000410000 */
[----:B------:R-:W-:Y:S01]  /*11e40*/  FFMA.FTZ R11, R11, UR4, -R137 ;  /* 0x000000040b0b7c23 */ /* 0x000fe20008010889 */
[--C-:B------:R-:W-:Y:S01]  /*11e50*/  FFMA.FTZ R19, R19, UR4, -R174.reuse ;  /* 0x0000000413137c23 */ /* 0x100fe200080108ae */
[--C-:B------:R-:W-:Y:S01]  /*11e60*/  FFMA.FTZ R12, R12, UR4, -R175.reuse ;  /* 0x000000040c0c7c23 */ /* 0x100fe200080108af */
[--C-:B------:R-:W-:Y:S01]  /*11e70*/  FFMA.FTZ R13, R13, UR4, -R175.reuse ;  /* 0x000000040d0d7c23 */ /* 0x100fe200080108af */
[--C-:B------:R-:W-:Y:S01]  /*11e80*/  FFMA.FTZ R251, R114, UR4, -R174.reuse ;  /* 0x0000000472fb7c23 */ /* 0x100fe200080108ae */
[----:B------:R-:W-:Y:S03]  /*11e90*/  FFMA.FTZ R65, R23, UR4, -R174 ;  /* 0x0000000417417c23 */ /* 0x000fe600080108ae */
[----:B------:R1:W1:Y:S01]  /*11ea0*/  MUFU.EX2 R246, R7 ;  /* 0x0000000700f67308 */ /* 0x0002620000000800 */
[----:B----4-:R-:W-:Y:S01]  /*11eb0*/  SHF.R.U32.HI R10, RZ, 0x10, R186 ;  /* 0x00000010ff0a7819 */ /* 0x010fe200000116ba */
[--C-:B------:R-:W-:Y:S01]  /*11ec0*/  FFMA.FTZ R68, R22, UR4, -R174.reuse ;  /* 0x0000000416447c23 */ /* 0x100fe200080108ae */
[--C-:B------:R-:W-:Y:S01]  /*11ed0*/  FFMA.FTZ R23, R39, UR4, -R174.reuse ;  /* 0x0000000427177c23 */ /* 0x100fe200080108ae */
[----:B------:R-:W-:Y:S01]  /*11ee0*/  @P2 LOP3.LUT R224, R224, 0x40000000, RZ, 0xfc, !PT ;  /* 0x40000000e0e02812 */ /* 0x000fe200078efcff */
[--C-:B------:R-:W-:Y:S01]  /*11ef0*/  FFMA.FTZ R50, R50, UR4, -R174.reuse ;  /* 0x0000000432327c23 */ /* 0x100fe200080108ae */
[----:B------:R-:W-:Y:S01]  /*11f00*/  LOP3.LUT R10, R10, 0xff, RZ, 0xc0, !PT ;  /* 0x000000ff0a0a7812 */ /* 0x000fe200078ec0ff */
[----:B------:R-:W-:Y:S01]  /*11f10*/  FFMA.FTZ R153, R67, UR4, -R174 ;  /* 0x0000000443997c23 */ /* 0x000fe200080108ae */
[----:B------:R-:W-:Y:S01]  /*11f20*/  LOP3.LUT R224, R224, 0xefffffff, RZ, 0xc0, !PT ;  /* 0xefffffffe0e07812 */ /* 0x000fe200078ec0ff */
[C---:B---3--:R-:W-:Y:S01]  /*11f30*/  FMUL.FTZ R8, R0.reuse, R152 ;  /* 0x0000009800087220 */ /* 0x048fe20000410000 */
[----:B------:R-:W3:Y:S01]  /*11f40*/  MUFU.EX2 R230, R11 ;  /* 0x0000000b00e67308 */ /* 0x000ee20000000800 */
[----:B------:R-:W-:Y:S01]  /*11f50*/  FFMA.FTZ R145, R0, R228, R4 ;  /* 0x000000e400917223 */ /* 0x000fe20000010004 */
[----:B------:R-:W-:Y:S01]  /*11f60*/  @P1 LOP3.LUT R224, R224, 0x10000000, RZ, 0xfc, !PT ;  /* 0x10000000e0e01812 */ /* 0x000fe200078efcff */
[--C-:B------:R-:W-:Y:S01]  /*11f70*/  FFMA.FTZ R152, R66, UR4, -R174.reuse ;  /* 0x0000000442987c23 */ /* 0x100fe200080108ae */
[----:B------:R-:W-:Y:S01]  /*11f80*/  ISETP.LE.U32.AND P1, PT, R189, UR12, PT ;  /* 0x0000000cbd007c0c */ /* 0x000fe2000bf23070 */
[--C-:B------:R-:W-:Y:S01]  /*11f90*/  FFMA.FTZ R189, R82, UR4, -R174.reuse ;  /* 0x0000000452bd7c23 */ /* 0x100fe200080108ae */
[--C-:B------:R-:W-:Y:S01]  /*11fa0*/  FFMA.FTZ R233, R99, UR4, -R174.reuse ;  /* 0x0000000463e97c23 */ /* 0x100fe200080108ae */
[----:B-1----:R-:W-:Y:S03]  /*11fb0*/  F2FP.F16.F32.PACK_AB R7, R242, R4 ;  /* 0x00000004f207723e */ /* 0x002fe600000000ff */
[----:B------:R-:W-:Y:S01]  /*11fc0*/  MUFU.EX2 R114, R13 ;  /* 0x0000000d00727308 */ /* 0x000fe20000000800 */
[----:B------:R-:W-:Y:S01]  /*11fd0*/  F2FP.F16.F32.PACK_AB R5, R246, R241 ;  /* 0x000000f1f605723e */ /* 0x000fe200000000ff */
[----:B------:R-:W-:Y:S01]  /*11fe0*/  FFMA.FTZ R240, R103, UR4, -R174 ;  /* 0x0000000467f07c23 */ /* 0x000fe200080108ae */
[----:B------:R-:W-:Y:S01]  /*11ff0*/  PRMT R0, R7, 0x7610, R0 ;  /* 0x0000761007007816 */ /* 0x000fe20000000000 */
[----:B------:R-:W-:Y:S01]  /*12000*/  FFMA.FTZ R252, R115, UR4, -R174 ;  /* 0x0000000473fc7c23 */ /* 0x000fe200080108ae */
[----:B------:R-:W-:Y:S01]  /*12010*/  PRMT R100, R7, 0x7632, R100 ;  /* 0x0000763207647816 */ /* 0x000fe20000000064 */
[--C-:B------:R-:W-:Y:S01]  /*12020*/  FFMA.FTZ R22, R24, UR4, -R175.reuse ;  /* 0x0000000418167c23 */ /* 0x100fe200080108af */
[----:B------:R-:W-:Y:S03]  /*12030*/  LOP3.LUT R7, R186, 0xffff, RZ, 0xc0, !PT ;  /* 0x0000ffffba077812 */ /* 0x000fe600078ec0ff */
[----:B------:R1:W-:Y:S01]  /*12040*/  MUFU.EX2 R239, R18 ;  /* 0x0000001200ef7308 */ /* 0x0003e20000000800 */
[----:B------:R-:W-:Y:S01]  /*12050*/  PRMT R4, R5, 0x7632, R4 ;  /* 0x0000763205047816 */ /* 0x000fe20000000004 */
[--C-:B------:R-:W-:Y:S01]  /*12060*/  FFMA.FTZ R28, R28, UR4, -R175.reuse ;  /* 0x000000041c1c7c23 */ /* 0x100fe200080108af */
[----:B---3--:R-:W-:Y:S01]  /*12070*/  F2FP.F16.F32.PACK_AB R64, R230, R48 ;  /* 0x00000030e640723e */ /* 0x008fe200000000ff */
[--C-:B------:R-:W-:Y:S01]  /*12080*/  FFMA.FTZ R40, R40, UR4, -R175.reuse ;  /* 0x0000000428287c23 */ /* 0x100fe200080108af */
[----:B------:R-:W-:Y:S01]  /*12090*/  PRMT R140, R0, 0x5410, R100 ;  /* 0x00005410008c7816 */ /* 0x000fe20000000064 */
[----:B------:R-:W-:Y:S01]  /*120a0*/  FFMA.FTZ R41, R41, UR4, -R175 ;  /* 0x0000000429297c23 */ /* 0x000fe200080108af */
[----:B------:R-:W-:Y:S03]  /*120b0*/  SHF.R.U32.HI R186, RZ, 0x18, R186 ;  /* 0x00000018ffba7819 */ /* 0x000fe600000116ba */
[----:B------:R-:W-:Y:S01]  /*120c0*/  MUFU.EX2 R99, R15 ;  /* 0x0000000f00637308 */ /* 0x000fe20000000800 */
[----:B------:R-:W-:Y:S01]  /*120d0*/  PRMT R138, R112, 0x5410, R101 ;  /* 0x00005410708a7816 */ /* 0x000fe20000000065 */
[----:B------:R-:W-:Y:S01]  /*120e0*/  FFMA.FTZ R44, R44, UR4, -R175 ;  /* 0x000000042c2c7c23 */ /* 0x000fe200080108af */
[----:B------:R-:W-:Y:S01]  /*120f0*/  ISETP.LE.U32.AND P0, PT, R186, UR12, PT ;  /* 0x0000000cba007c0c */ /* 0x000fe2000bf03070 */
[----:B------:R-:W-:Y:S01]  /*12100*/  FFMA.FTZ R186, R70, UR4, -R174 ;  /* 0x0000000446ba7c23 */ /* 0x000fe200080108ae */
[----:B------:R-:W-:Y:S01]  /*12110*/  PRMT R97, R64, 0x7632, R97 ;  /* 0x0000763240617816 */ /* 0x000fe20000000061 */
[--C-:B------:R-:W-:Y:S01]  /*12120*/  FFMA.FTZ R45, R45, UR4, -R175.reuse ;  /* 0x000000042d2d7c23 */ /* 0x100fe200080108af */
[--C-:B------:R-:W-:Y:S03]  /*12130*/  FFMA.FTZ R56, R56, UR4, -R175.reuse ;  /* 0x0000000438387c23 */ /* 0x100fe600080108af */
[----:B------:R-:W3:Y:S01]  /*12140*/  MUFU.EX2 R51, R12 ;  /* 0x0000000c00337308 */ /* 0x000ee20000000800 */
[----:B-1----:R-:W-:Y:S01]  /*12150*/  SHF.R.U32.HI R18, RZ, 0x8, R200 ;  /* 0x00000008ff127819 */ /* 0x002fe200000116c8 */
[----:B------:R-:W-:Y:S01]  /*12160*/  FFMA.FTZ R57, R57, UR4, -R175 ;  /* 0x0000000439397c23 */ /* 0x000fe200080108af */
[----:B------:R-:W-:Y:S01]  /*12170*/  PRMT R141, R64, 0x5410, R97 ;  /* 0x00005410408d7816 */ /* 0x000fe20000000061 */
[--C-:B------:R-:W-:Y:S01]  /*12180*/  FFMA.FTZ R67, R60, UR4, -R175.reuse ;  /* 0x000000043c437c23 */ /* 0x100fe200080108af */
[----:B------:R-:W-:Y:S01]  /*12190*/  LOP3.LUT R11, R18, 0xffff, RZ, 0xc0, !PT ;  /* 0x0000ffff120b7812 */ /* 0x000fe200078ec0ff */
[--C-:B------:R-:W-:Y:S01]  /*121a0*/  FFMA.FTZ R70, R61, UR4, -R175.reuse ;  /* 0x000000043d467c23 */ /* 0x100fe200080108af */
[----:B------:R-:W-:Y:S01]  /*121b0*/  FFMA.FTZ R82, R72, UR4, -R175 ;  /* 0x0000000448527c23 */ /* 0x000fe200080108af */
[----:B------:R-:W-:Y:S01]  /*121c0*/  FFMA.FTZ R72, R79, UR4, -R137 ;  /* 0x000000044f487c23 */ /* 0x000fe20008010889 */
[----:B------:R-:W-:Y:S01]  /*121d0*/  ISETP.LE.U32.AND P2, PT, R11, UR12, PT ;  /* 0x0000000c0b007c0c */ /* 0x000fe2000bf43070 */
[----:B------:R-:W1:Y:S01]  /*121e0*/  MUFU.EX2 R245, R19 ;  /* 0x0000001300f57308 */ /* 0x000e620000000800 */
[--C-:B------:R-:W-:Y:S01]  /*121f0*/  FFMA.FTZ R195, R89, UR4, -R175.reuse ;  /* 0x0000000459c37c23 */ /* 0x100fe200080108af */
[--C-:B------:R-:W-:Y:S01]  /*12200*/  FFMA.FTZ R228, R92, UR4, -R175.reuse ;  /* 0x000000045ce47c23 */ /* 0x100fe200080108af */
[----:B------:R-:W-:Y:S01]  /*12210*/  FFMA.FTZ R249, R108, UR4, -R175 ;  /* 0x000000046cf97c23 */ /* 0x000fe200080108af */
[--C-:B------:R-:W-:Y:S01]  /*12220*/  FFMA.FTZ R14, R14, UR4, -R137.reuse ;  /* 0x000000040e0e7c23 */ /* 0x100fe20008010889 */
[--C-:B------:R-:W-:Y:S01]  /*12230*/  FFMA.FTZ R26, R26, UR4, -R137.reuse ;  /* 0x000000041a1a7c23 */ /* 0x100fe20008010889 */
[--C-:B------:R-:W-:Y:S01]  /*12240*/  FFMA.FTZ R30, R30, UR4, -R137.reuse ;  /* 0x000000041e1e7c23 */ /* 0x100fe20008010889 */
[----:B---3--:R-:W-:Y:S03]  /*12250*/  F2FP.F16.F32.PACK_AB R96, R114, R51 ;  /* 0x000000337260723e */ /* 0x008fe600000000ff */
        /* <DEDUP_REMOVED lines=9> */
[----:B-1----:R-:W-:Y:S01]  /*122f0*/  F2FP.F16.F32.PACK_AB R113, R245, R239 ;  /* 0x000000eff571723e */ /* 0x002fe200000000ff */
[--C-:B------:R-:W-:Y:S01]  /*12300*/  FFMA.FTZ R75, R75, UR4, -R137.reuse ;  /* 0x000000044b4b7c23 */ /* 0x100fe20008010889 */
[--C-:B------:R-:W-:Y:S01]  /*12310*/  FFMA.FTZ R78, R78, UR4, -R137.reuse ;  /* 0x000000044e4e7c23 */ /* 0x100fe20008010889 */
[----:B------:R-:W-:Y:S01]  /*12320*/  FFMA.FTZ R92, R90, UR4, -R137 ;  /* 0x000000045a5c7c23 */ /* 0x000fe20008010889 */
[----:B------:R-:W-:Y:S01]  /*12330*/  PRMT R116, R113, 0x7632, R116 ;  /* 0x0000763271747816 */ /* 0x000fe20000000074 */
[----:B------:R-:W-:Y:S04]  /*12340*/  IMAD.WIDE.U32 R200, R201, -0x2daee0ad, RZ ;  /* 0xd2511f53c9c87825 */ /* 0x000fe800078e00ff */
[----:B------:R-:W1:Y:S10]  /*12350*/  MUFU.EX2 R60, R14 ;  /* 0x0000000e003c7308 */ /* 0x000e740000000800 */
[----:B------:R3:W-:Y:S10]  /*12360*/  MUFU.EX2 R90, R31 ;  /* 0x0000001f005a7308 */ /* 0x0007f40000000800 */
[----:B------:R-:W-:Y:S01]  /*12370*/  MUFU.EX2 R196, R196 ;  /* 0x000000c400c47308 */ /* 0x000fe20000000800 */
[----:B-1----:R-:W-:Y:S04]  /*12380*/  F2FP.F16.F32.PACK_AB R81, R99, R60 ;  /* 0x0000003c6351723e */ /* 0x002fe800000000ff */
[C---:B------:R-:W-:Y:S05]  /*12390*/  PRMT R66, R81.reuse, 0x7632, R66 ;  /* 0x0000763251427816 */ /* 0x040fea0000000042 */
[----:B------:R-:W-:Y:S01]  /*123a0*/  MUFU.EX2 R115, R44 ;  /* 0x0000002c00737308 */ /* 0x000fe20000000800 */
[----:B------:R-:W-:Y:S01]  /*123b0*/  PRMT R103, R81, 0x5410, R66 ;  /* 0x0000541051677816 */ /* 0x000fe20000000042 */
[----:B---3--:R-:W-:Y:S04]  /*123c0*/  FADD.FTZ R31, R242, R145 ;  /* 0x00000091f21f7221 */ /* 0x008fe80000010000 */
[----:B------:R-:W-:Y:S04]  /*123d0*/  FADD.FTZ R31, R51, R31 ;  /* 0x0000001f331f7221 */ /* 0x000fe80000010000 */
[----:B------:R-:W-:Y:S10]  /*123e0*/  MUFU.EX2 R79, R28 ;  /* 0x0000001c004f7308 */ /* 0x000ff40000000800 */
[----:B------:R-:W-:Y:S10]  /*123f0*/  MUFU.EX2 R68, R68 ;  /* 0x0000004400447308 */ /* 0x000ff40000000800 */
[----:B------:R-:W-:Y:S10]  /*12400*/  MUFU.EX2 R153, R153 ;  /* 0x0000009900997308 */ /* 0x000ff40000000800 */
[----:B------:R-:W-:Y:S01]  /*12410*/  MUFU.EX2 R186, R186 ;  /* 0x000000ba00ba7308 */ /* 0x000fe20000000800 */
[----:B--2---:R-:W-:Y:S05]  /*12420*/  @!P5 HADD2 R139, -R6.H0_H0, -RZ.H0_H0 ;  /* 0xa00000ff068bd230 */ /* 0x004fea0000000900 */
[----:B------:R-:W-:Y:S01]  /*12430*/  PRMT R133, R139, 0x7610, R133 ;  /* 0x000076108b857816 */ /* 0x000fe20000000085 */
[----:B------:R1:W-:Y:S03]  /*12440*/  @!P5 STL.S16 [R1+0xe0], R139 ;  /* 0x0000e08b0100d387 */ /* 0x0003e60000100600 */
[----:B------:R-:W-:Y:S01]  /*12450*/  @!P5 PRMT R6, R133, 0x5410, RZ ;  /* 0x000054108506d816 */ /* 0x000fe200000000ff */
[----:B------:R2:W3:Y:S01]  /*12460*/  LDL.S16 R232, [R1+0x150] ;  /* 0x0001500001e87983 */ /* 0x0004e20000100600 */
[----:B------:R-:W-:Y:S03]  /*12470*/  ISETP.LE.U32.AND P5, PT, R10, UR12, PT ;  /* 0x0000000c0a007c0c */ /* 0x000fe6000bfa3070 */
[----:B------:R2:W4:Y:S04]  /*12480*/  LDL.S16 R225, [R1+0x14c] ;  /* 0x00014c0001e17983 */ /* 0x0005280000100600 */
[----:B------:R2:W2:Y:S04]  /*12490*/  LDL.S16 R221, [R1+0x138] ;  /* 0x0001380001dd7983 */ /* 0x0004a80000100600 */
[----:B------:R2:W2:Y:S04]  /*124a0*/  LDL.S16 R220, [R1+0x134] ;  /* 0x0001340001dc7983 */ /* 0x0004a80000100600 */
[----:B------:R2:W2:Y:S04]  /*124b0*/  LDL.S16 R219, [R1+0x130] ;  /* 0x0001300001db7983 */ /* 0x0004a80000100600 */
[----:B------:R2:W2:Y:S01]  /*124c0*/  LDL.S16 R218, [R1+0x148] ;  /* 0x0001480001da7983 */ /* 0x0004a20000100600 */
[--C-:B-1----:R-:W-:Y:S01]  /*124d0*/  FFMA.FTZ R139, R128, UR4, -R173.reuse ;  /* 0x00000004808b7c23 */ /* 0x102fe200080108ad */
[----:B------:R-:W-:Y:S01]  /*124e0*/  PRMT R128, R5, 0x5410, R4 ;  /* 0x0000541005807816 */ /* 0x000fe20000000004 */
[----:B------:R-:W-:Y:S01]  /*124f0*/  FFMA.FTZ R173, R129, UR4, -R173 ;  /* 0x0000000481ad7c23 */ /* 0x000fe200080108ad */
[----:B------:R-:W-:Y:S01]  /*12500*/  PRMT R129, R113, 0x5410, R116 ;  /* 0x0000541071817816 */ /* 0x000fe20000000074 */
[----:B------:R1:W2:Y:S04]  /*12510*/  LDL.S16 R217, [R1+0x144] ;  /* 0x0001440001d97983 */ /* 0x0002a80000100600 */
[----:B------:R1:W2:Y:S04]  /*12520*/  LDL.S16 R216, [R1+0x140] ;  /* 0x0001400001d87983 */ /* 0x0002a80000100600 */
[----:B------:R1:W2:Y:S04]  /*12530*/  LDL.S16 R214, [R1+0x13c] ;  /* 0x00013c0001d67983 */ /* 0x0002a80000100600 */
[----:B------:R1:W2:Y:S04]  /*12540*/  LDL.S16 R133, [R1+0x154] ;  /* 0x0001540001857983 */ /* 0x0002a80000100600 */
[----:B------:R1:W-:Y:S04]  /*12550*/  STG.E.U16 desc[UR20][R176.64+0x2], R6 ;  /* 0x00000206b0007986 */ /* 0x0003e8000c101514 */
[----:B------:R2:W-:Y:S04]  /*12560*/  STL.64 [R1+0x448], R8 ;  /* 0x0004480801007387 */ /* 0x0005e80000100a00 */
[----:B------:R-:W-:Y:S04]  /*12570*/  STL [R1+0x394], R16 ;  /* 0x0003941001007387 */ /* 0x000fe80000100800 */
[----:B------:R-:W-:Y:S04]  /*12580*/  STL [R1+0x398], R17 ;  /* 0x0003981101007387 */ /* 0x000fe80000100800 */
[----:B------:R-:W-:Y:S04]  /*12590*/  STL [R1+0x390], R32 ;  /* 0x0003902001007387 */ /* 0x000fe80000100800 */
[----:B------:R-:W-:Y:S04]  /*125a0*/  STL [R1+0x39c], R33 ;  /* 0x00039c2101007387 */ /* 0x000fe80000100800 */
[----:B------:R-:W-:Y:S01]  /*125b0*/  STL [R1+0x3a0], R36 ;  /* 0x0003a02401007387 */ /* 0x000fe20000100800 */
[----:B-1----:R-:W-:Y:S03]  /*125c0*/  SHF.R.U32.HI R6, RZ, 0x8, R7 ;  /* 0x00000008ff067819 */ /* 0x002fe60000011607 */
[----:B------:R-:W-:Y:S01]  /*125d0*/  STL [R1+0x3a4], R37 ;  /* 0x0003a42501007387 */ /* 0x000fe20000100800 */
[----:B------:R-:W-:Y:S02]  /*125e0*/  SHF.R.U32.HI R7, RZ, 0x10, R187 ;  /* 0x00000010ff077819 */ /* 0x000fe400000116bb */
[----:B------:R-:W-:Y:S02]  /*125f0*/  LOP3.LUT R6, R6, 0xffff, RZ, 0xc0, !PT ;  /* 0x0000ffff06067812 */ /* 0x000fe400078ec0ff */
[----:B------:R-:W-:Y:S02]  /*12600*/  LOP3.LUT R84, R7, 0xff, RZ, 0xc0, !PT ;  /* 0x000000ff07547812 */ /* 0x000fe400078ec0ff */
[----:B------:R-:W-:Y:S01]  /*12610*/  ISETP.LE.U32.AND P6, PT, R6, UR12, PT ;  /* 0x0000000c06007c0c */ /* 0x000fe2000bfc3070 */
[----:B---3--:R-:W-:Y:S02]  /*12620*/  @!P1 HADD2 R232, -R5.H0_H0, -RZ.H0_H0 ;  /* 0xa00000ff05e89230 */ /* 0x008fe40000000900 */
[----:B----4-:R-:W-:Y:S03]  /*12630*/  @!P4 HADD2 R225, -R4.H0_H0, -RZ.H0_H0 ;  /* 0xa00000ff04e1c230 */ /* 0x010fe60000000900 */
[----:B------:R-:W-:Y:S01]  /*12640*/  PRMT R53, R232, 0x7610, R53 ;  /* 0x00007610e8357816 */ /* 0x000fe20000000035 */
[----:B------:R-:W-:Y:S01]  /*12650*/  @!P1 STL.S16 [R1+0x150], R232 ;  /* 0x000150e801009387 */ /* 0x000fe20000100600 */
[----:B--2---:R-:W-:Y:S01]  /*12660*/  @!P3 HADD2 R221, -R0.H0_H0, -RZ.H0_H0 ;  /* 0xa00000ff00ddb230 */ /* 0x004fe20000000900 */
[----:B------:R-:W-:Y:S02]  /*12670*/  PRMT R52, R225, 0x7610, R52 ;  /* 0x00007610e1347816 */ /* 0x000fe40000000034 */
[----:B------:R1:W-:Y:S01]  /*12680*/  @!P4 STL.S16 [R1+0x14c], R225 ;  /* 0x00014ce10100c387 */ /* 0x0003e20000100600 */
[----:B------:R-:W-:Y:S01]  /*12690*/  @!P1 PRMT R5, R53, 0x5410, RZ ;  /* 0x0000541035059816 */ /* 0x000fe200000000ff */
[----:B------:R-:W-:Y:S01]  /*126a0*/  @!P6 HADD2 R220, -R100.H0_H0, -RZ.H0_H0 ;  /* 0xa00000ff64dce230 */ /* 0x000fe20000000900 */
[----:B------:R-:W-:Y:S01]  /*126b0*/  @!P4 PRMT R4, R52, 0x5410, RZ ;  /* 0x000054103404c816 */ /* 0x000fe200000000ff */
[----:B------:R2:W-:Y:S01]  /*126c0*/  @!P3 STL.S16 [R1+0x138], R221 ;  /* 0x000138dd0100b387 */ /* 0x0005e20000100600 */
[----:B------:R-:W-:Y:S01]  /*126d0*/  LOP3.LUT P3, RZ, R224, 0x80000000, RZ, 0xc0, !PT ;  /* 0x80000000e0ff7812 */ /* 0x000fe2000786c0ff */
[----:B------:R-:W-:Y:S01]  /*126e0*/  @!P5 HADD2 R219, -R64.H0_H0, -RZ.H0_H0 ;  /* 0xa00000ff40dbd230 */ /* 0x000fe20000000900 */
[----:B------:R-:W-:Y:S01]  /*126f0*/  ISETP.LE.U32.AND P4, PT, R188, UR12, PT ;  /* 0x0000000cbc007c0c */ /* 0x000fe2000bf83070 */
[----:B------:R-:W-:Y:S01]  /*12700*/  STG.E.U16 desc[UR20][R178.64], R5 ;  /* 0x00000005b2007986 */ /* 0x000fe2000c101514 */
[----:B------:R-:W-:Y:S01]  /*12710*/  PRMT R49, R221, 0x7610, R49 ;  /* 0x00007610dd317816 */ /* 0x000fe20000000031 */
[----:B------:R-:W-:Y:S01]  /*12720*/  FFMA.FTZ R52, R35, UR4, -R174 ;  /* 0x0000000423347c23 */ /* 0x000fe200080108ae */
[----:B------:R-:W-:Y:S01]  /*12730*/  PRMT R18, R219, 0x7610, R18 ;  /* 0x00007610db127816 */ /* 0x000fe20000000012 */
[----:B------:R3:W-:Y:S01]  /*12740*/  STG.E.U16 desc[UR20][R178.64+0x2], R4 ;  /* 0x00000204b2007986 */ /* 0x0007e2000c101514 */
[----:B------:R-:W-:Y:S01]  /*12750*/  PRMT R19, R220, 0x7610, R19 ;  /* 0x00007610dc137816 */ /* 0x000fe20000000013 */
[----:B------:R-:W-:Y:S01]  /*12760*/  FFMA.FTZ R53, R34, UR4, -R174 ;  /* 0x0000000422357c23 */ /* 0x000fe200080108ae */
[----:B------:R-:W-:Y:S01]  /*12770*/  @!P5 PRMT R64, R18, 0x5410, RZ ;  /* 0x000054101240d816 */ /* 0x000fe200000000ff */
[----:B------:R4:W-:Y:S01]  /*12780*/  @!P6 STL.S16 [R1+0x134], R220 ;  /* 0x000134dc0100e387 */ /* 0x0009e20000100600 */
[----:B------:R-:W-:Y:S01]  /*12790*/  @!P6 PRMT R100, R19, 0x5410, RZ ;  /* 0x000054101364e816 */ /* 0x000fe200000000ff */
[----:B------:R-:W-:Y:S01]  /*127a0*/  @!P3 HADD2 R218, -R112.H0_H0, -RZ.H0_H0 ;  /* 0xa00000ff70dab230 */ /* 0x000fe20000000900 */
[----:B------:R-:W-:Y:S01]  /*127b0*/  ISETP.LE.U32.AND P6, PT, R69, UR12, PT ;  /* 0x0000000c45007c0c */ /* 0x000fe2000bfc3070 */
[----:B------:R4:W-:Y:S01]  /*127c0*/  @!P5 STL.S16 [R1+0x130], R219 ;  /* 0x000130db0100d387 */ /* 0x0009e20000100600 */
[----:B------:R-:W-:Y:S01]  /*127d0*/  @!P4 PRMT R0, R49, 0x5410, RZ ;  /* 0x000054103100c816 */ /* 0x000fe200000000ff */
[----:B------:R-:W-:Y:S01]  /*127e0*/  @!P2 HADD2 R217, -R101.H0_H0, -RZ.H0_H0 ;  /* 0xa00000ff65d9a230 */ /* 0x000fe20000000900 */
[----:B------:R-:W-:Y:S01]  /*127f0*/  ISETP.LE.U32.AND P4, PT, R11, UR12, PT ;  /* 0x0000000c0b007c0c */ /* 0x000fe2000bf83070 */
[----:B------:R4:W-:Y:S01]  /*12800*/  @!P3 STL.S16 [R1+0x148], R218 ;  /* 0x000148da0100b387 */ /* 0x0009e20000100600 */
[----:B------:R-:W-:Y:S01]  /*12810*/  PRMT R9, R218, 0x7610, R9 ;  /* 0x00007610da097816 */ /* 0x000fe20000000009 */
[----:B-1----:R-:W-:Y:S01]  /*12820*/  FFMA.FTZ R225, R124, UR4, -R175 ;  /* 0x000000047ce17c23 */ /* 0x002fe200080108af */
[----:B------:R-:W-:Y:S01]  /*12830*/  PRMT R8, R217, 0x7610, R8 ;  /* 0x00007610d9087816 */ /* 0x000fe20000000008 */
[----:B------:R1:W-:Y:S01]  /*12840*/  @!P2 STL.S16 [R1+0x144], R217 ;  /* 0x000144d90100a387 */ /* 0x0003e20000100600 */
[C---:B------:R-:W-:Y:S01]  /*12850*/  LOP3.LUT P2, RZ, R224.reuse, 0x40000000, RZ, 0xc0, !PT ;  /* 0x40000000e0ff7812 */ /* 0x040fe2000784c0ff */
[----:B------:R-:W-:Y:S01]  /*12860*/  @!P0 HADD2 R133, -R97.H0_H0, -RZ.H0_H0 ;  /* 0xa00000ff61858230 */ /* 0x000fe20000000900 */
[----:B------:R-:W-:Y:S01]  /*12870*/  @!P3 PRMT R112, R9, 0x5410, RZ ;  /* 0x000054100970b816 */ /* 0x000fe200000000ff */
[----:B--2---:R-:W-:Y:S01]  /*12880*/  IMAD.MOV.U32 R221, RZ, RZ, R237 ;  /* 0x000000ffffdd7224 */ /* 0x004fe200078e00ed */
[----:B------:R-:W-:Y:S01]  /*12890*/  LOP3.LUT P1, RZ, R224, 0x10000000, RZ, 0xc0, !PT ;  /* 0x10000000e0ff7812 */ /* 0x000fe2000782c0ff */
[----:B------:R-:W-:Y:S01]  /*128a0*/  FFMA.FTZ R49, R38, UR4, -R174 ;  /* 0x0000000426317c23 */ /* 0x000fe200080108ae */
[----:B------:R-:W-:Y:S01]  /*128b0*/  PRMT R10, R133, 0x7610, R10 ;  /* 0x00007610850a7816 */ /* 0x000fe2000000000a */
[--C-:B------:R-:W-:Y:S01]  /*128c0*/  FFMA.FTZ R188, R71, UR4, -R174.reuse ;  /* 0x0000000447bc7c23 */ /* 0x100fe200080108ae */
[----:B------:R-:W-:Y:S01]  /*128d0*/  @!P4 PRMT R101, R8, 0x5410, RZ ;  /* 0x000054100865c816 */ /* 0x000fe200000000ff */
[----:B------:R-:W-:Y:S01]  /*128e0*/  FFMA.FTZ R232, R98, UR4, -R174 ;  /* 0x0000000462e87c23 */ /* 0x000fe200080108ae */
[----:B------:R-:W-:Y:S01]  /*128f0*/  ISETP.LE.U32.AND P4, PT, R194, UR12, PT ;  /* 0x0000000cc2007c0c */ /* 0x000fe2000bf83070 */
[----:B---3--:R-:W-:Y:S01]  /*12900*/  IMAD.WIDE R4, R211, 0x70, R178 ;  /* 0x00000070d3047825 */ /* 0x008fe200078e02b2 */
[----:B------:R-:W-:Y:S01]  /*12910*/  @!P0 PRMT R97, R10, 0x5410, RZ ;  /* 0x000054100a618816 */ /* 0x000fe200000000ff */
[----:B------:R-:W-:Y:S02]  /*12920*/  MUFU.EX2 R69, R65 ;  /* 0x0000004100457308 */ /* 0x000fe40000000800 */
[----:B------:R-:W-:Y:S02]  /*12930*/  @!P2 HADD2 R216, -R113.H0_H0, -RZ.H0_H0 ;  /* 0xa00000ff71d8a230 */ /* 0x000fe40000000900 */
[----:B----4-:R-:W-:Y:S01]  /*12940*/  IMAD.MOV.U32 R220, RZ, RZ, R236 ;  /* 0x000000ffffdc7224 */ /* 0x010fe200078e00ec */
[----:B------:R2:W-:Y:S01]  /*12950*/  STG.E.U16 desc[UR20][R4.64], R0 ;  /* 0x0000000004007986 */ /* 0x0005e2000c101514 */
[--C-:B------:R-:W-:Y:S01]  /*12960*/  FFMA.FTZ R194, R83, UR4, -R174.reuse ;  /* 0x0000000453c27c23 */ /* 0x100fe200080108ae */
[----:B------:R-:W-:Y:S01]  /*12970*/  FFMA.FTZ R211, R87, UR4, -R174 ;  /* 0x0000000457d37c23 */ /* 0x000fe200080108ae */
[----:B------:R-:W-:Y:S01]  /*12980*/  PRMT R6, R216, 0x7610, R6 ;  /* 0x00007610d8067816 */ /* 0x000fe20000000006 */
[----:B------:R3:W-:Y:S01]  /*12990*/  @!P2 STL.S16 [R1+0x140], R216 ;  /* 0x000140d80100a387 */ /* 0x0007e20000100600 */
[----:B------:R-:W-:Y:S01]  /*129a0*/  LOP3.LUT P2, RZ, R224, 0x20000000, RZ, 0xc0, !PT ;  /* 0x20000000e0ff7812 */ /* 0x000fe2000784c0ff */
[--C-:B------:R-:W-:Y:S01]  /*129b0*/  FFMA.FTZ R219, R118, UR4, -R174.reuse ;  /* 0x0000000476db7c23 */ /* 0x100fe200080108ae */
[----:B------:R-:W-:Y:S01]  /*129c0*/  @!P4 PRMT R113, R6, 0x5410, RZ ;  /* 0x000054100671c816 */ /* 0x000fe200000000ff */
[----:B------:R-:W-:Y:S01]  /*129d0*/  STG.E.U16 desc[UR20][R182.64], R100 ;  /* 0x00000064b6007986 */ /* 0x000fe2000c101514 */
[----:B------:R-:W-:Y:S01]  /*129e0*/  PRMT R87, R96, 0x7632, R87 ;  /* 0x0000763260577816 */ /* 0x000fe20000000057 */
[--C-:B------:R-:W-:Y:S01]  /*129f0*/  FFMA.FTZ R218, R119, UR4, -R174.reuse ;  /* 0x0000000477da7c23 */ /* 0x100fe200080108ae */
[----:B------:R-:W-:Y:S01]  /*12a00*/  LOP3.LUT R224, R224, 0xf7ffffff, RZ, 0xc0, !PT ;  /* 0xf7ffffffe0e07812 */ /* 0x000fe200078ec0ff */
[----:B------:R-:W-:Y:S01]  /*12a10*/  FFMA.FTZ R118, R76, UR4, -R175 ;  /* 0x000000044c767c23 */ /* 0x000fe200080108af */
[----:B------:R-:W-:Y:S01]  /*12a20*/  PRMT R117, R96, 0x5410, R87 ;  /* 0x0000541060757816 */ /* 0x000fe20000000057 */
[--C-:B------:R-:W-:Y:S01]  /*12a30*/  FFMA.FTZ R119, R77, UR4, -R175.reuse ;  /* 0x000000044d777c23 */ /* 0x100fe200080108af */
[--C-:B------:R-:W-:Y:S01]  /*12a40*/  FFMA.FTZ R236, R104, UR4, -R175.reuse ;  /* 0x0000000468ec7c23 */ /* 0x100fe200080108af */
[----:B------:R-:W-:Y:S01]  /*12a50*/  MUFU.EX2 R77, R52 ;  /* 0x00000034004d7308 */ /* 0x000fe20000000800 */
[--C-:B------:R-:W-:Y:S01]  /*12a60*/  FFMA.FTZ R237, R105, UR4, -R175.reuse ;  /* 0x0000000469ed7c23 */ /* 0x100fe200080108af */
[----:B------:R-:W-:Y:S02]  /*12a70*/  @!P2 HADD2 R214, -R116.H0_H0, -RZ.H0_H0 ;  /* 0xa00000ff74d6a230 */ /* 0x000fe40000000900 */
[----:B-1----:R-:W-:Y:S03]  /*12a80*/  FFMA.FTZ R217, R120, UR4, -R175 ;  /* 0x0000000478d97c23 */ /* 0x002fe600080108af */
[----:B------:R-:W-:Y:S01]  /*12a90*/  PRMT R7, R214, 0x7610, R7 ;  /* 0x00007610d6077816 */ /* 0x000fe20000000007 */
[----:B------:R1:W-:Y:S02]  /*12aa0*/  @!P2 STL.S16 [R1+0x13c], R214 ;  /* 0x00013cd60100a387 */ /* 0x0003e40000100600 */
[----:B------:R-:W4:Y:S01]  /*12ab0*/  MUFU.EX2 R105, R20 ;  /* 0x0000001400697308 */ /* 0x000f220000000800 */
[----:B--2---:R-:W-:Y:S01]  /*12ac0*/  LOP3.LUT R0, R198, 0xff, RZ, 0xc0, !PT ;  /* 0x000000ffc6007812 */ /* 0x004fe200078ec0ff */
[----:B------:R2:W-:Y:S01]  /*12ad0*/  @!P0 STL.S16 [R1+0x154], R133 ;  /* 0x0001548501008387 */ /* 0x0005e20000100600 */
[----:B------:R-:W-:Y:S01]  /*12ae0*/  @!P2 PRMT R116, R7, 0x5410, RZ ;  /* 0x000054100774a816 */ /* 0x000fe200000000ff */
[----:B------:R-:W-:Y:S01]  /*12af0*/  FFMA.FTZ R198, R86, UR4, -R174 ;  /* 0x0000000456c67c23 */ /* 0x000fe200080108ae */
[----:B------:R-:W-:Y:S01]  /*12b00*/  ISETP.LE.U32.AND P0, PT, R0, UR12, PT ;  /* 0x0000000c00007c0c */ /* 0x000fe2000bf03070 */
[----:B------:R2:W2:Y:S01]  /*12b10*/  LDL.S16 R6, [R1+0x120] ;  /* 0x0001200001067983 */ /* 0x0004a20000100600 */
[----:B------:R-:W-:Y:S01]  /*12b20*/  FADD.FTZ R0, -R132, R2 ;  /* 0x0000000284007221 */ /* 0x000fe20000010100 */
[--C-:B------:R-:W-:Y:S01]  /*12b30*/  FFMA.FTZ R7, R25, UR4, -R175.reuse ;  /* 0x0000000419077c23 */ /* 0x100fe200080108af */
[--C-:B------:R-:W-:Y:S01]  /*12b40*/  FFMA.FTZ R86, R73, UR4, -R175.reuse ;  /* 0x0000000449567c23 */ /* 0x100fe200080108af */
[----:B------:R2:W2:Y:S01]  /*12b50*/  LDL.S16 R4, [R1+0x11c] ;  /* 0x00011c0001047983 */ /* 0x0004a20000100600 */
[----:B------:R-:W-:Y:S01]  /*12b60*/  FMUL.FTZ R0, R0, UR4 ;  /* 0x0000000400007c20 */ /* 0x000fe20008410000 */
[----:B---3--:R-:W-:Y:S01]  /*12b70*/  FFMA.FTZ R216, R121, UR4, -R175 ;  /* 0x0000000479d87c23 */ /* 0x008fe200080108af */
[----:B------:R-:W-:Y:S01]  /*12b80*/  MUFU.EX2 R65, R7 ;  /* 0x0000000700417308 */ /* 0x000fe20000000800 */
[----:B------:R-:W3:Y:S01]  /*12b90*/  LDL.LU.64 R8, [R1+0x38] ;  /* 0x0000380001087983 */ /* 0x000ee20000300a00 */
[----:B----4-:R-:W-:Y:S04]  /*12ba0*/  F2FP.F16.F32.PACK_AB R83, R108, R105 ;  /* 0x000000696c53723e */ /* 0x010fe800000000ff */
[C---:B------:R-:W-:Y:S04]  /*12bb0*/  PRMT R85, R83.reuse, 0x7632, R85 ;  /* 0x0000763253557816 */ /* 0x040fe80000000055 */
[----:B------:R-:W-:Y:S01]  /*12bc0*/  MUFU.EX2 R121, R46 ;  /* 0x0000002e00797308 */ /* 0x000fe20000000800 */
[----:B-1----:R-:W-:Y:S01]  /*12bd0*/  FFMA.FTZ R214, R122, UR4, -R137 ;  /* 0x000000047ad67c23 */ /* 0x002fe20008010889 */
[----:B------:R-:W-:Y:S01]  /*12be0*/  PRMT R98, R83, 0x5410, R85 ;  /* 0x0000541053627816 */ /* 0x000fe20000000055 */
[--C-:B--2---:R-:W-:Y:S01]  /*12bf0*/  FFMA.FTZ R133, R130, UR4, -R174.reuse ;  /* 0x0000000482857c23 */ /* 0x104fe200080108ae */
[----:B------:R-:W-:Y:S06]  /*12c00*/  FFMA.FTZ R174, R131, UR4, -R174 ;  /* 0x0000000483ae7c23 */ /* 0x000fec00080108ae */
[----:B------:R-:W-:Y:S01]  /*12c10*/  MUFU.EX2 R130, R23 ;  /* 0x0000001700827308 */ /* 0x000fe20000000800 */
[----:B------:R-:W-:Y:S04]  /*12c20*/  STL [R1+0x33c], R133 ;  /* 0x00033c8501007387 */ /* 0x000fe80000100800 */
[----:B------:R1:W-:Y:S05]  /*12c30*/  STL [R1+0x340], R174 ;  /* 0x000340ae01007387 */ /* 0x0003ea0000100800 */
[----:B------:R-:W-:Y:S01]  /*12c40*/  MUFU.EX2 R122, R80 ;  /* 0x00000050007a7308 */ /* 0x000fe20000000800 */
[----:B------:R-:W-:Y:S09]  /*12c50*/  STL [R1+0x344], R132 ;  /* 0x0003448401007387 */ /* 0x000ff20000100800 */
[----:B------:R-:W2:Y:S10]  /*12c60*/  MUFU.EX2 R0, R0 ;  /* 0x0000000000007308 */ /* 0x000eb40000000800 */
[----:B------:R-:W-:Y:S01]  /*12c70*/  MUFU.EX2 R76, R53 ;  /* 0x00000035004c7308 */ /* 0x000fe20000000800 */
[--C-:B-1----:R-:W-:Y:S01]  /*12c80*/  FFMA.FTZ R174, R123, UR4, -R137.reuse ;  /* 0x000000047bae7c23 */ /* 0x102fe20008010889 */
        /* <DEDUP_REMOVED lines=8> */
[--C-:B------:R-:W-:Y:S01]  /*12d10*/  FFMA.FTZ R143, R126, UR4, -R137.reuse ;  /* 0x000000047e8f7c23 */ /* 0x100fe20008010889 */
[----:B------:R-:W-:Y:S01]  /*12d20*/  FFMA.FTZ R147, R95, UR4, -R137 ;  /* 0x000000045f937c23 */ /* 0x000fe20008010889 */
[----:B------:R-:W-:Y:S01]  /*12d30*/  FFMA.FTZ R48, R0, R229, R48 ;  /* 0x000000e500307223 */ /* 0x000fe20000010030 */
[----:B------:R-:W-:Y:S01]  /*12d40*/  FFMA.FTZ R229, R93, UR4, -R175 ;  /* 0x000000045de57c23 */ /* 0x000fe200080108af */
[--C-:B------:R-:W-:Y:S01]  /*12d50*/  FFMA.FTZ R93, R91, UR4, -R137.reuse ;  /* 0x000000045b5d7c23 */ /* 0x100fe20008010889 */
[--C-:B------:R-:W-:Y:S01]  /*12d60*/  FFMA.FTZ R146, R94, UR4, -R137.reuse ;  /* 0x000000045e927c23 */ /* 0x100fe20008010889 */
[----:B------:R-:W-:Y:S01]  /*12d70*/  FFMA.FTZ R154, R106, UR4, -R137 ;  /* 0x000000046a9a7c23 */ /* 0x000fe20008010889 */
[----:B------:R-:W-:Y:S10]  /*12d80*/  MUFU.EX2 R124, R50 ;  /* 0x00000032007c7308 */ /* 0x000ff40000000800 */
[----:B------:R1:W-:Y:S10]  /*12d90*/  MUFU.EX2 R106, R57 ;  /* 0x00000039006a7308 */ /* 0x0003f40000000800 */
[----:B------:R2:W-:Y:S10]  /*12da0*/  MUFU.EX2 R120, R56 ;  /* 0x0000003800787308 */ /* 0x0005f40000000800 */
[----:B------:R-:W4:Y:S01]  /*12db0*/  MUFU.EX2 R73, R197 ;  /* 0x000000c500497308 */ /* 0x000f220000000800 */
[----:B-1----:R-:W-:Y:S09]  /*12dc0*/  F2FP.F16.F32.PACK_AB R57, R190, R191 ;  /* 0x000000bfbe39723e */ /* 0x002ff200000000ff */
[----:B------:R-:W-:Y:S01]  /*12dd0*/  MUFU.EX2 R123, R42 ;  /* 0x0000002a007b7308 */ /* 0x000fe20000000800 */
[C---:B--2---:R-:W-:Y:S09]  /*12de0*/  PRMT R56, R57.reuse, 0x7632, R56 ;  /* 0x0000763239387816 */ /* 0x044ff20000000038 */
[----:B------:R-:W-:Y:S01]  /*12df0*/  MUFU.EX2 R131, R67 ;  /* 0x0000004300837308 */ /* 0x000fe20000000800 */
[----:B----4-:R-:W-:Y:S09]  /*12e00*/  F2FP.F16.F32.PACK_AB R61, R196, R73 ;  /* 0x00000049c43d723e */ /* 0x010ff200000000ff */
[----:B------:R-:W-:Y:S10]  /*12e10*/  MUFU.EX2 R67, R70 ;  /* 0x0000004600437308 */ /* 0x000ff40000000800 */
[----:B------:R-:W-:Y:S10]  /*12e20*/  MUFU.EX2 R126, R144 ;  /* 0x00000090007e7308 */ /* 0x000ff40000000800 */
[----:B------:R1:W-:Y:S10]  /*12e30*/  MUFU.EX2 R144, R118 ;  /* 0x0000007600907308 */ /* 0x0003f40000000800 */
[----:B------:R-:W-:Y:S10]  /*12e40*/  MUFU.EX2 R142, R152 ;  /* 0x00000098008e7308 */ /* 0x000ff40000000800 */
[----:B------:R-:W-:Y:S01]  /*12e50*/  MUFU.EX2 R188, R188 ;  /* 0x000000bc00bc7308 */ /* 0x000fe20000000800 */
[----:B-1----:R-:W-:Y:S09]  /*12e60*/  PRMT R118, R57, 0x5410, R56 ;  /* 0x0000541039767816 */ /* 0x002ff20000000038 */
[----:B------:R-:W-:Y:S10]  /*12e70*/  MUFU.EX2 R93, R93 ;  /* 0x0000005d005d7308 */ /* 0x000ff40000000800 */
[----:B------:R-:W-:Y:S01]  /*12e80*/  MUFU.EX2 R154, R154 ;  /* 0x0000009a009a7308 */ /* 0x000fe20000000800 */
[----:B---3--:R-:W-:Y:S04]  /*12e90*/  LOP3.LUT R2, R8, 0xff, RZ, 0xc0, !PT ;  /* 0x000000ff08027812 */ /* 0x008fe800078ec0ff */
[----:B------:R-:W-:Y:S02]  /*12ea0*/  ISETP.LE.U32.AND P2, PT, R2, UR12, PT ;  /* 0x0000000c02007c0c */ /* 0x000fe4000bf43070 */
[----:B------:R-:W-:Y:S01]  /*12eb0*/  LOP3.LUT R2, R187, 0xffff, RZ, 0xc0, !PT ;  /* 0x0000ffffbb027812 */ /* 0x000fe200078ec0ff */
[----:B------:R-:W-:Y:S03]  /*12ec0*/  FFMA.FTZ R187, R88, UR4, -R175 ;  /* 0x0000000458bb7c23 */ /* 0x000fe600080108af */
[----:B------:R-:W-:Y:S04]  /*12ed0*/  SHF.R.U32.HI R2, RZ, 0x8, R2 ;  /* 0x00000008ff027819 */ /* 0x000fe80000011602 */
[----:B------:R-:W-:Y:S03]  /*12ee0*/  LOP3.LUT R2, R2, 0xffff, RZ, 0xc0, !PT ;  /* 0x0000ffff02027812 */ /* 0x000fe600078ec0ff */
[----:B------:R-:W-:Y:S01]  /*12ef0*/  @!P2 HADD2 R6, -R96.H0_H0, -RZ.H0_H0 ;  /* 0xa00000ff6006a230 */ /* 0x000fe20000000900 */
[----:B------:R-:W-:Y:S02]  /*12f00*/  ISETP.LE.U32.AND P4, PT, R2, UR12, PT ;  /* 0x0000000c02007c0c */ /* 0x000fe4000bf83070 */
[----:B------:R-:W-:Y:S02]  /*12f10*/  LOP3.LUT R2, R8, 0xffff, RZ, 0xc0, !PT ;  /* 0x0000ffff08027812 */ /* 0x000fe400078ec0ff */
[----:B------:R-:W-:Y:S01]  /*12f20*/  PRMT R5, R6, 0x7610, R5 ;  /* 0x0000761006057816 */ /* 0x000fe20000000005 */
[----:B------:R1:W-:Y:S01]  /*12f30*/  @!P2 STL.S16 [R1+0x120], R6 ;  /* 0x000120060100a387 */ /* 0x0003e20000100600 */
[----:B------:R-:W-:Y:S02]  /*12f40*/  SHF.R.U32.HI R2, RZ, 0x8, R2 ;  /* 0x00000008ff027819 */ /* 0x000fe40000011602 */
[----:B------:R-:W-:Y:S02]  /*12f50*/  @!P2 PRMT R96, R5, 0x5410, RZ ;  /* 0x000054100560a816 */ /* 0x000fe400000000ff */
[----:B------:R-:W-:Y:S04]  /*12f60*/  LOP3.LUT R2, R2, 0xffff, RZ, 0xc0, !PT ;  /* 0x0000ffff02027812 */ /* 0x000fe800078ec0ff */
[----:B------:R-:W-:Y:S11]  /*12f70*/  ISETP.LE.U32.AND P2, PT, R2, UR12, PT ;  /* 0x0000000c02007c0c */ /* 0x000ff6000bf43070 */
[----:B------:R-:W-:Y:S02]  /*12f80*/  @!UPT UIADD3 URZ, URZ, URZ, URZ ;  /* 0x0000003f3f3ff290 */ /* 0x000fe4000fffe03f */
[----:B------:R-:W-:Y:S02]  /*12f90*/  @!P2 HADD2 R4, -R87.H0_H0, -RZ.H0_H0 ;  /* 0xa00000ff5704a230 */ /* 0x000fe40000000900 */
[--C-:B-1----:R-:W-:Y:S01]  /*12fa0*/  FFMA.FTZ R6, R29, UR4, -R175.reuse ;  /* 0x000000041d067c23 */ /* 0x102fe200080108af */
[----:B------:R-:W-:Y:S02]  /*12fb0*/  FFMA.FTZ R175, R125, UR4, -R175 ;  /* 0x000000047daf7c23 */ /* 0x000fe400080108af */
[----:B------:R-:W-:Y:S01]  /*12fc0*/  PRMT R2, R4, 0x7610, R2 ;  /* 0x0000761004027816 */ /* 0x000fe20000000002 */
[----:B------:R1:W-:Y:S01]  /*12fd0*/  @!P2 STL.S16 [R1+0x11c], R4 ;  /* 0x00011c040100a387 */ /* 0x0003e20000100600 */
[----:B------:R-:W-:Y:S02]  /*12fe0*/  MUFU.EX2 R125, R49 ;  /* 0x00000031007d7308 */ /* 0x000fe40000000800 */
[----:B------:R-:W-:Y:S01]  /*12ff0*/  @!P2 PRMT R87, R2, 0x5410, RZ ;  /* 0x000054100257a816 */ /* 0x000fe200000000ff */
[----:B------:R-:W-:Y:S01]  /*13000*/  FADD.FTZ R2, -R135, R3 ;  /* 0x0000000387027221 */ /* 0x000fe20000010100 */
[--C-:B------:R-:W-:Y:S03]  /*13010*/  SHF.R.U32.HI R3, RZ, 0x10, R8.reuse ;  /* 0x00000010ff037819 */ /* 0x100fe60000011608 */
[----:B------:R-:W-:Y:S01]  /*13020*/  FMUL.FTZ R2, R2, UR4 ;  /* 0x0000000402027c20 */ /* 0x000fe20008410000 */
[----:B------:R-:W-:Y:S02]  /*13030*/  LOP3.LUT R0, R3, 0xff, RZ, 0xc0, !PT ;  /* 0x000000ff03007812 */ /* 0x000fe400078ec0ff */
[----:B------:R-:W-:Y:S01]  /*13040*/  MUFU.EX2 R88, R6 ;  /* 0x0000000600587308 */ /* 0x000fe20000000800 */
[----:B------:R-:W-:Y:S02]  /*13050*/  F2FP.F16.F32.PACK_AB R3, R69, R68 ;  /* 0x000000444503723e */ /* 0x000fe400000000ff */
[----:B------:R-:W-:Y:S02]  /*13060*/  ISETP.LE.U32.AND P2, PT, R0, UR12, PT ;  /* 0x0000000c00007c0c */ /* 0x000fe4000bf43070 */
[----:B------:R-:W-:Y:S05]  /*13070*/  SHF.R.U32.HI R0, RZ, 0x8, R207 ;  /* 0x00000008ff007819 */ /* 0x000fea00000116cf */
[----:B------:R-:W2:Y:S01]  /*13080*/  MUFU.EX2 R2, R2 ;  /* 0x0000000200027308 */ /* 0x000ea20000000800 */
[----:B------:R-:W-:Y:S04]  /*13090*/  LOP3.LUT R0, R0, 0xffff, RZ, 0xc0, !PT ;  /* 0x0000ffff00007812 */ /* 0x000fe800078ec0ff */
[----:B------:R-:W-:Y:S02]  /*130a0*/  ISETP.LE.U32.AND P3, PT, R0, UR12, PT ;  /* 0x0000000c00007c0c */ /* 0x000fe4000bf63070 */
[----:B------:R-:W-:Y:S01]  /*130b0*/  SHF.R.U32.HI R0, RZ, 0x18, R8 ;  /* 0x00000018ff007819 */ /* 0x000fe20000011608 */
[----:B-1----:R-:W3:Y:S04]  /*130c0*/  LDL.LU R4, [R1+0x1c] ;  /* 0x00001c0001047983 */ /* 0x002ee80000300800 */
[----:B------:R1:W4:Y:S04]  /*130d0*/  LDL.S16 R55, [R1+0x118] ;  /* 0x0001180001377983 */ /* 0x0003280000100600 */
[----:B------:R1:W4:Y:S01]  /*130e0*/  LDL.S16 R54, [R1+0x128] ;  /* 0x0001280001367983 */ /* 0x0003220000100600 */
[C---:B--2---:R-:W-:Y:S01]  /*130f0*/  FMUL.FTZ R12, R2.reuse, R164 ;  /* 0x000000a4020c7220 */ /* 0x044fe20000410000 */
[C---:B------:R-:W-:Y:S01]  /*13100*/  FMUL.FTZ R13, R2.reuse, R165 ;  /* 0x000000a5020d7220 */ /* 0x040fe20000410000 */
[C---:B------:R-:W-:Y:S01]  /*13110*/  FMUL.FTZ R20, R2.reuse, R160 ;  /* 0x000000a002147220 */ /* 0x040fe20000410000 */
[----:B------:R-:W-:Y:S01]  /*13120*/  STL [R1+0x348], R225 ;  /* 0x000348e101007387 */ /* 0x000fe20000100800 */
[C---:B------:R-:W-:Y:S01]  /*13130*/  FMUL.FTZ R21, R2.reuse, R161 ;  /* 0x000000a102157220 */ /* 0x040fe20000410000 */
[C---:B------:R-:W-:Y:S01]  /*13140*/  FMUL.FTZ R24, R2.reuse, R156 ;  /* 0x0000009c02187220 */ /* 0x040fe20000410000 */
[C---:B------:R-:W-:Y:S01]  /*13150*/  FMUL.FTZ R25, R2.reuse, R157 ;  /* 0x0000009d02197220 */ /* 0x040fe20000410000 */
[----:B------:R-:W-:Y:S01]  /*13160*/  STL [R1+0x360], R175 ;  /* 0x000360af01007387 */ /* 0x000fe20000100800 */
[C---:B------:R-:W-:Y:S01]  /*13170*/  FMUL.FTZ R5, R2.reuse, R169 ;  /* 0x000000a902057220 */ /* 0x040fe20000410000 */
[--C-:B------:R-:W-:Y:S01]  /*13180*/  FFMA.FTZ R161, R107, UR4, -R137.reuse ;  /* 0x000000046ba17c23 */ /* 0x100fe20008010889 */
[----:B------:R-:W-:Y:S01]  /*13190*/  FFMA.FTZ R169, R111, UR4, -R137 ;  /* 0x000000046fa97c23 */ /* 0x000fe20008010889 */
[----:B------:R2:W-:Y:S04]  /*131a0*/  STL.64 [R1+0x450], R10 ;  /* 0x0004500a01007387 */ /* 0x0005e80000100a00 */
[----:B------:R-:W-:Y:S04]  /*131b0*/  STL [R1+0x3a8], R18 ;  /* 0x0003a81201007387 */ /* 0x000fe80000100800 */
[----:B------:R-:W-:Y:S04]  /*131c0*/  STL [R1+0x3ac], R19 ;  /* 0x0003ac1301007387 */ /* 0x000fe80000100800 */
[----:B------:R-:W-:Y:S04]  /*131d0*/  STL [R1+0x3b0], R34 ;  /* 0x0003b02201007387 */ /* 0x000fe80000100800 */
[----:B------:R-:W-:Y:S04]  /*131e0*/  STL [R1+0x3b4], R35 ;  /* 0x0003b42301007387 */ /* 0x000fe80000100800 */
[----:B------:R-:W-:Y:S04]  /*131f0*/  STL [R1+0x3b8], R38 ;  /* 0x0003b82601007387 */ /* 0x000fe80000100800 */
[----:B------:R-:W-:Y:S04]  /*13200*/  STL [R1+0x3bc], R39 ;  /* 0x0003bc2701007387 */ /* 0x000fe80000100800 */
[----:B------:R1:W4:Y:S04]  /*13210*/  LDL.S16 R15, [R1+0x124] ;  /* 0x00012400010f7983 */ /* 0x0003280000100600 */
[----:B--2---:R1:W2:Y:S04]  /*13220*/  LDL.S16 R11, [R1+0x114] ;  /* 0x00011400010b7983 */ /* 0x0042a80000100600 */
[----:B------:R-:W-:Y:S04]  /*13230*/  STL [R1+0x3c0], R12 ;  /* 0x0003c00c01007387 */ /* 0x000fe80000100800 */
[----:B------:R-:W-:Y:S04]  /*13240*/  STL [R1+0x3c4], R13 ;  /* 0x0003c40d01007387 */ /* 0x000fe80000100800 */
[----:B------:R-:W-:Y:S04]  /*13250*/  STL [R1+0x3c8], R20 ;  /* 0x0003c81401007387 */ /* 0x000fe80000100800 */
[----:B------:R-:W-:Y:S04]  /*13260*/  STL [R1+0x3cc], R21 ;  /* 0x0003cc1501007387 */ /* 0x000fe80000100800 */
[----:B------:R-:W-:Y:S04]  /*13270*/  STL [R1+0x3d0], R24 ;  /* 0x0003d01801007387 */ /* 0x000fe80000100800 */
[----:B------:R-:W-:Y:S01]  /*13280*/  STL [R1+0x3d4], R25 ;  /* 0x0003d41901007387 */ /* 0x000fe20000100800 */
[C---:B---3--:R-:W-:Y:S01]  /*13290*/  FFMA.FTZ R29, R2.reuse, R4, R231 ;  /* 0x00000004021d7223 */ /* 0x048fe200000100e7 */
[----:B------:R-:W-:Y:S01]  /*132a0*/  FMUL.FTZ R4, R2, R168 ;  /* 0x000000a802047220 */ /* 0x000fe20000410000 */
[----:B------:R-:W-:Y:S01]  /*132b0*/  FFMA.FTZ R168, R110, UR4, -R137 ;  /* 0x000000046ea87c23 */ /* 0x000fe20008010889 */
[----:B----4-:R-:W-:Y:S02]  /*132c0*/  @!P2 HADD2 R55, -R81.H0_H0, -RZ.H0_H0 ;  /* 0xa00000ff5137a230 */ /* 0x010fe40000000900 */
[----:B------:R-:W-:Y:S01]  /*132d0*/  FADD.FTZ R29, R185, R29 ;  /* 0x0000001db91d7221 */ /* 0x000fe20000010000 */
[----:B------:R3:W-:Y:S01]  /*132e0*/  MUFU.EX2 R110, R47 ;  /* 0x0000002f006e7308 */ /* 0x0007e20000000800 */
[----:B------:R-:W-:Y:S01]  /*132f0*/  @!P6 HADD2 R54, -R83.H0_H0, -RZ.H0_H0 ;  /* 0xa00000ff5336e230 */ /* 0x000fe20000000900 */
[----:B------:R-:W-:Y:S01]  /*13300*/  PRMT R14, R55, 0x7610, R14 ;  /* 0x00007610370e7816 */ /* 0x000fe2000000000e */
[----:B------:R4:W-:Y:S01]  /*13310*/  @!P2 STL.S16 [R1+0x118], R55 ;  /* 0x000118370100a387 */ /* 0x0009e20000100600 */
[----:B------:R-:W-:Y:S02]  /*13320*/  FADD.FTZ R29, R244, R29 ;  /* 0x0000001df41d7221 */ /* 0x000fe40000010000 */
[----:B------:R-:W-:Y:S01]  /*13330*/  @!P2 PRMT R81, R14, 0x5410, RZ ;  /* 0x000054100e51a816 */ /* 0x000fe200000000ff */
[----:B------:R1:W-:Y:S01]  /*13340*/  @!P6 STL.S16 [R1+0x128], R54 ;  /* 0x000128360100e387 */ /* 0x0003e20000100600 */
[----:B------:R-:W-:Y:S02]  /*13350*/  ISETP.LE.U32.AND P2, PT, R0, UR12, PT ;  /* 0x0000000c00007c0c */ /* 0x000fe4000bf43070 */
[----:B------:R-:W-:Y:S04]  /*13360*/  PRMT R10, R54, 0x7610, R10 ;  /* 0x00007610360a7816 */ /* 0x000fe8000000000a */
[----:B------:R-:W-:Y:S02]  /*13370*/  @!P6 PRMT R83, R10, 0x5410, RZ ;  /* 0x000054100a53e816 */ /* 0x000fe400000000ff */
[----:B------:R-:W-:Y:S02]  /*13380*/  ISETP.LE.U32.AND P6, PT, R84, UR12, PT ;  /* 0x0000000c54007c0c */ /* 0x000fe4000bfc3070 */
[----:B---3--:R-:W-:Y:S01]  /*13390*/  F2FP.F16.F32.PACK_AB R47, R90, R89 ;  /* 0x000000595a2f723e */ /* 0x008fe200000000ff */
[----:B------:R-:W-:Y:S01]  /*133a0*/  MUFU.EX2 R84, R41 ;  /* 0x0000002900547308 */ /* 0x000fe20000000800 */
[--C-:B----4-:R-:W-:Y:S09]  /*133b0*/  FFMA.FTZ R55, R63, UR4, -R137.reuse ;  /* 0x000000043f377c23 */ /* 0x110ff20008010889 */
[----:B------:R-:W-:Y:S01]  /*133c0*/  MUFU.EX2 R63, R26 ;  /* 0x0000001a003f7308 */ /* 0x000fe20000000800 */
[--C-:B-1----:R-:W-:Y:S09]  /*133d0*/  FFMA.FTZ R54, R62, UR4, -R137.reuse ;  /* 0x000000043e367c23 */ /* 0x102ff20008010889 */
[----:B------:R-:W1:Y:S01]  /*133e0*/  MUFU.EX2 R62, R22 ;  /* 0x00000016003e7308 */ /* 0x000e620000000800 */
[----:B------:R-:W-:Y:S02]  /*133f0*/  @!P4 HADD2 R15, -R85.H0_H0, -RZ.H0_H0 ;  /* 0xa00000ff550fc230 */ /* 0x000fe40000000900 */
[----:B--2---:R-:W-:Y:S03]  /*13400*/  @!P2 HADD2 R11, -R66.H0_H0, -RZ.H0_H0 ;  /* 0xa00000ff420ba230 */ /* 0x004fe60000000900 */
[----:B------:R-:W-:Y:S01]  /*13410*/  PRMT R2, R15, 0x7610, R2 ;  /* 0x000076100f027816 */ /* 0x000fe20000000002 */
[----:B------:R-:W-:Y:S03]  /*13420*/  @!P4 STL.S16 [R1+0x124], R15 ;  /* 0x0001240f0100c387 */ /* 0x000fe60000100600 */
[----:B------:R-:W-:Y:S01]  /*13430*/  MUFU.EX2 R70, R55 ;  /* 0x0000003700467308 */ /* 0x000fe20000000800 */
[----:B------:R-:W-:Y:S01]  /*13440*/  PRMT R0, R11, 0x7610, R0 ;  /* 0x000076100b007816 */ /* 0x000fe20000000000 */
[----:B------:R2:W-:Y:S01]  /*13450*/  @!P2 STL.S16 [R1+0x114], R11 ;  /* 0x0001140b0100a387 */ /* 0x0005e20000100600 */
[----:B------:R-:W-:Y:S01]  /*13460*/  @!P4 PRMT R85, R2, 0x5410, RZ ;  /* 0x000054100255c816 */ /* 0x000fe200000000ff */
[--C-:B------:R-:W-:Y:S01]  /*13470*/  FFMA.FTZ R2, R27, UR4, -R137.reuse ;  /* 0x000000041b027c23 */ /* 0x100fe20008010889 */
[----:B------:R-:W-:Y:S01]  /*13480*/  @!P2 PRMT R66, R0, 0x5410, RZ ;  /* 0x000054100042a816 */ /* 0x000fe200000000ff */
[----:B------:R-:W3:Y:S01]  /*13490*/  LDL.LU R14, [R1+0x28] ;  /* 0x00002800010e7983 */ /* 0x000ee20000300800 */
[----:B-1----:R-:W-:Y:S01]  /*134a0*/  F2FP.F16.F32.PACK_AB R49, R65, R62 ;  /* 0x0000003e4131723e */ /* 0x002fe200000000ff */
[----:B------:R-:W-:Y:S01]  /*134b0*/  FADD.FTZ R0, -R134, R136 ;  /* 0x0000008886007221 */ /* 0x000fe20000010100 */
[----:B------:R-:W-:Y:S01]  /*134c0*/  ISETP.LE.U32.AND P2, PT, R208, UR12, PT ;  /* 0x0000000cd0007c0c */ /* 0x000fe2000bf43070 */
[----:B------:R1:W4:Y:S01]  /*134d0*/  LDL.S16 R109, [R1+0x110] ;  /* 0x00011000016d7983 */ /* 0x0003220000100600 */
[----:B------:R-:W-:Y:S01]  /*134e0*/  FFMA.FTZ R137, R127, UR4, -R137 ;  /* 0x000000047f897c23 */ /* 0x000fe20008010889 */
[----:B------:R-:W-:Y:S01]  /*134f0*/  FMUL.FTZ R0, R0, UR4 ;  /* 0x0000000400007c20 */ /* 0x000fe20008410000 */
[----:B------:R1:W1:Y:S10]  /*13500*/  MUFU.EX2 R71, R2 ;  /* 0x0000000200477308 */ /* 0x0002740000000800 */
[----:B------:R-:W1:Y:S01]  /*13510*/  MUFU.EX2 R27, R0 ;  /* 0x00000000001b7308 */ /* 0x000e620000000800 */
[----:B--2---:R-:W2:Y:S09]  /*13520*/  LDL.LU.64 R10, [R1+0xa8] ;  /* 0x0000a800010a7983 */ /* 0x004eb20000300a00 */
[----:B------:R4:W-:Y:S01]  /*13530*/  MUFU.EX2 R136, R40 ;  /* 0x0000002800887308 */ /* 0x0009e20000000800 */
[----:B-1----:R-:W-:Y:S01]  /*13540*/  PRMT R2, R3, 0x7632, R2 ;  /* 0x0000763203027816 */ /* 0x002fe20000000002 */
[----:B------:R-:W-:Y:S01]  /*13550*/  STL [R1+0x364], R143 ;  /* 0x0003648f01007387 */ /* 0x000fe20000100800 */
[----:B------:R-:W-:Y:S02]  /*13560*/  F2FP.F16.F32.PACK_AB R51, R71, R63 ;  /* 0x0000003f4733723e */ /* 0x000fe400000000ff */
[----:B------:R-:W-:Y:S01]  /*13570*/  PRMT R94, R3, 0x5410, R2 ;  /* 0x00005410035e7816 */ /* 0x000fe20000000002 */
[----:B------:R-:W-:Y:S01]  /*13580*/  STL [R1+0x368], R137 ;  /* 0x0003688901007387 */ /* 0x000fe20000100800 */
[----:B------:R-:W-:Y:S03]  /*13590*/  PRMT R50, R51, 0x7632, R50 ;  /* 0x0000763233327816 */ /* 0x000fe60000000032 */
[----:B------:R-:W-:Y:S01]  /*135a0*/  MUFU.EX2 R127, R54 ;  /* 0x00000036007f7308 */ /* 0x000fe20000000800 */
[----:B------:R-:W-:Y:S01]  /*135b0*/  FMUL.FTZ R15, R27, R167 ;  /* 0x000000a71b0f7220 */ /* 0x000fe20000410000 */
[----:B------:R-:W-:Y:S01]  /*135c0*/  STL.64 [R1+0x350], R134 ;  /* 0x0003508601007387 */ /* 0x000fe20000100a00 */
[----:B------:R-:W-:Y:S01]  /*135d0*/  PRMT R111, R51, 0x5410, R50 ;  /* 0x00005410336f7816 */ /* 0x000fe20000000032 */
[C---:B------:R-:W-:Y:S01]  /*135e0*/  FMUL.FTZ R22, R27.reuse, R162 ;  /* 0x000000a21b167220 */ /* 0x040fe20000410000 */
[C---:B------:R-:W-:Y:S01]  /*135f0*/  FMUL.FTZ R23, R27.reuse, R163 ;  /* 0x000000a31b177220 */ /* 0x040fe20000410000 */
[----:B------:R1:W2:Y:S01]  /*13600*/  LDL.S16 R91, [R1+0x104] ;  /* 0x00010400015b7983 */ /* 0x0002a20000100600 */
[C---:B------:R-:W-:Y:S01]  /*13610*/  FMUL.FTZ R26, R27.reuse, R158 ;  /* 0x0000009e1b1a7220 */ /* 0x040fe20000410000 */
[C---:B------:R-:W-:Y:S01]  /*13620*/  FMUL.FTZ R6, R27.reuse, R170 ;  /* 0x000000aa1b067220 */ /* 0x040fe20000410000 */
[C---:B------:R-:W-:Y:S01]  /*13630*/  FMUL.FTZ R7, R27.reuse, R171 ;  /* 0x000000ab1b077220 */ /* 0x040fe20000410000 */
[----:B------:R-:W-:Y:S02]  /*13640*/  IMAD.MOV.U32 R170, RZ, RZ, R220 ;  /* 0x000000ffffaa7224 */ /* 0x000fe400078e00dc */
[----:B------:R-:W-:Y:S02]  /*13650*/  IMAD.MOV.U32 R171, RZ, RZ, R221 ;  /* 0x000000ffffab7224 */ /* 0x000fe400078e00dd */
[C---:B---3--:R-:W-:Y:S01]  /*13660*/  FFMA.FTZ R28, R27.reuse, R14, R241 ;  /* 0x0000000e1b1c7223 */ /* 0x048fe200000100f1 */
[C---:B------:R-:W-:Y:S01]  /*13670*/  FMUL.FTZ R14, R27.reuse, R166 ;  /* 0x000000a61b0e7220 */ /* 0x040fe20000410000 */
[----:B------:R-:W-:Y:S01]  /*13680*/  FMUL.FTZ R27, R27, R159 ;  /* 0x0000009f1b1b7220 */ /* 0x000fe20000410000 */
[----:B----4-:R-:W-:Y:S01]  /*13690*/  @!P6 HADD2 R109, -R3.H0_H0, -RZ.H0_H0 ;  /* 0xa00000ff036de230 */ /* 0x010fe20000000900 */
[----:B------:R-:W-:Y:S02]  /*136a0*/  MUFU.EX2 R159, R78 ;  /* 0x0000004e009f7308 */ /* 0x000fe40000000800 */
[----:B------:R-:W-:Y:S01]  /*136b0*/  STL [R1+0x3d8], R14 ;  /* 0x0003d80e01007387 */ /* 0x000fe20000100800 */
[----:B------:R-:W-:Y:S01]  /*136c0*/  FADD.FTZ R30, R246, R28 ;  /* 0x0000001cf61e7221 */ /* 0x000fe20000010000 */
[----:B------:R-:W-:Y:S02]  /*136d0*/  PRMT R40, R109, 0x7610, R40 ;  /* 0x000076106d287816 */ /* 0x000fe40000000028 */
[----:B------:R-:W-:Y:S01]  /*136e0*/  STL [R1+0x3dc], R15 ;  /* 0x0003dc0f01007387 */ /* 0x000fe20000100800 */
[----:B------:R-:W-:Y:S01]  /*136f0*/  FADD.FTZ R30, R239, R30 ;  /* 0x0000001eef1e7221 */ /* 0x000fe20000010000 */
[----:B------:R-:W-:Y:S02]  /*13700*/  @!P6 PRMT R3, R40, 0x5410, RZ ;  /* 0x000054102803e816 */ /* 0x000fe400000000ff */
[----:B------:R-:W-:Y:S01]  /*13710*/  STL [R1+0x3e0], R22 ;  /* 0x0003e01601007387 */ /* 0x000fe20000100800 */
[--C-:B------:R-:W-:Y:S01]  /*13720*/  FADD.FTZ R40, R230, R48.reuse ;  /* 0x00000030e6287221 */ /* 0x100fe20000010000 */
[----:B------:R-:W-:Y:S01]  /*13730*/  PRMT R48, R49, 0x7632, R48 ;  /* 0x0000763231307816 */ /* 0x000fe20000000030 */
[----:B------:R-:W-:Y:S01]  /*13740*/  FADD.FTZ R30, R245, R30 ;  /* 0x0000001ef51e7221 */ /* 0x000fe20000010000 */
[----:B------:R-:W-:Y:S01]  /*13750*/  STL [R1+0x3e4], R23 ;  /* 0x0003e41701007387 */ /* 0x000fe20000100800 */
[----:B------:R-:W-:Y:S01]  /*13760*/  FADD.FTZ R40, R60, R40 ;  /* 0x000000283c287221 */ /* 0x000fe20000010000 */
[----:B------:R-:W-:Y:S01]  /*13770*/  PRMT R60, R61, 0x7632, R60 ;  /* 0x000076323d3c7816 */ /* 0x000fe2000000003c */
[----:B------:R-:W-:Y:S01]  /*13780*/  FADD.FTZ R30, R68, R30 ;  /* 0x0000001e441e7221 */ /* 0x000fe20000010000 */
[----:B--2---:R-:W-:Y:S01]  /*13790*/  LOP3.LUT R0, R201, UR7, R10, 0x96, !PT ;  /* 0x00000007c9007c12 */ /* 0x004fe2000f8e960a */
[----:B------:R-:W-:Y:S01]  /*137a0*/  STL [R1+0x3e8], R26 ;  /* 0x0003e81a01007387 */ /* 0x000fe20000100800 */
[----:B------:R-:W-:Y:S01]  /*137b0*/  FADD.FTZ R40, R99, R40 ;  /* 0x0000002863287221 */ /* 0x000fe20000010000 */
[----:B------:R-:W-:Y:S01]  /*137c0*/  MUFU.EX2 R68, R148 ;  /* 0x0000009400447308 */ /* 0x000fe20000000800 */
[----:B------:R-:W-:Y:S01]  /*137d0*/  LOP3.LUT R28, R0, 0xff, RZ, 0xc0, !PT ;  /* 0x000000ff001c7812 */ /* 0x000fe200078ec0ff */
[----:B------:R-:W-:Y:S03]  /*137e0*/  STL [R1+0x3ec], R27 ;  /* 0x0003ec1b01007387 */ /* 0x000fe60000100800 */
[----:B------:R-:W-:Y:S01]  /*137f0*/  ISETP.LE.U32.AND P5, PT, R28, UR12, PT ;  /* 0x0000000c1c007c0c */ /* 0x000fe2000bfa3070 */
[----:B------:R-:W2:Y:S01]  /*13800*/  LDL.LU R185, [R1+0x468] ;  /* 0x0004680001b97983 */ /* 0x000ea20000300800 */
[----:B------:R-:W-:Y:S03]  /*13810*/  LOP3.LUT R28, R0, 0xffff, RZ, 0xc0, !PT ;  /* 0x0000ffff001c7812 */ /* 0x000fe600078ec0ff */
[----:B------:R1:W3:Y:S01]  /*13820*/  LDL.S16 R102, [R1+0x108] ;  /* 0x0001080001667983 */ /* 0x0002e20000100600 */
[----:B------:R-:W-:Y:S03]  /*13830*/  SHF.R.U32.HI R28, RZ, 0x8, R28 ;  /* 0x00000008ff1c7819 */ /* 0x000fe6000001161c */
[----:B------:R1:W4:Y:S01]  /*13840*/  LDL.S16 R52, [R1+0xf4] ;  /* 0x0000f40001347983 */ /* 0x0003220000100600 */
[----:B------:R-:W-:Y:S03]  /*13850*/  LOP3.LUT R28, R28, 0xffff, RZ, 0xc0, !PT ;  /* 0x0000ffff1c1c7812 */ /* 0x000fe600078ec0ff */
[----:B------:R1:W-:Y:S01]  /*13860*/  @!P6 STL.S16 [R1+0x110], R109 ;  /* 0x0001106d0100e387 */ /* 0x0003e20000100600 */
[----:B------:R-:W-:Y:S02]  /*13870*/  ISETP.LE.U32.AND P6, PT, R149, UR12, PT ;  /* 0x0000000c95007c0c */ /* 0x000fe4000bfc3070 */
[----:B------:R-:W-:Y:S01]  /*13880*/  ISETP.LE.U32.AND P4, PT, R28, UR12, PT ;  /* 0x0000000c1c007c0c */ /* 0x000fe2000bf83070 */
[----:B------:R-:W-:Y:S01]  /*13890*/  STL [R1+0x3f0], R94 ;  /* 0x0003f05e01007387 */ /* 0x000fe20000100800 */
[--C-:B------:R-:W-:Y:S02]  /*138a0*/  SHF.R.U32.HI R28, RZ, 0x10, R0.reuse ;  /* 0x00000010ff1c7819 */ /* 0x100fe40000011600 */
[----:B------:R-:W-:Y:S01]  /*138b0*/  SHF.R.U32.HI R0, RZ, 0x18, R0 ;  /* 0x00000018ff007819 */ /* 0x000fe20000011600 */
[----:B------:R2:W2:Y:S01]  /*138c0*/  LDL.S16 R95, [R1+0xf0] ;  /* 0x0000f000015f7983 */ /* 0x0004a20000100600 */
[----:B------:R-:W-:Y:S05]  /*138d0*/  LOP3.LUT R28, R28, 0xff, RZ, 0xc0, !PT ;  /* 0x000000ff1c1c7812 */ /* 0x000fea00078ec0ff */
[----:B------:R-:W-:Y:S05]  /*138e0*/  @!P6 HADD2 R91, -R2.H0_H0, -RZ.H0_H0 ;  /* 0xa00000ff025be230 */ /* 0x000fea0000000900 */
[----:B------:R-:W-:Y:S01]  /*138f0*/  PRMT R53, R91, 0x7610, R53 ;  /* 0x000076105b357816 */ /* 0x000fe20000000035 */
[----:B------:R1:W-:Y:S03]  /*13900*/  @!P6 STL.S16 [R1+0x104], R91 ;  /* 0x0001045b0100e387 */ /* 0x0003e60000100600 */
[----:B------:R-:W-:Y:S02]  /*13910*/  @!P6 PRMT R2, R53, 0x5410, RZ ;  /* 0x000054103502e816 */ /* 0x000fe400000000ff */
[----:B------:R2:W2:Y:S01]  /*13920*/  LDL.S16 R53, [R1+0xec] ;  /* 0x0000ec0001357983 */ /* 0x0004a20000100600 */
[----:B-1----:R-:W-:Y:S10]  /*13930*/  MUFU.EX2 R109, R58 ;  /* 0x0000003a006d7308 */ /* 0x002ff40000000800 */
[----:B------:R1:W-:Y:S01]  /*13940*/  MUFU.EX2 R91, R43 ;  /* 0x0000002b005b7308 */ /* 0x0003e20000000800 */
[----:B---3--:R-:W-:Y:S02]  /*13950*/  @!P5 HADD2 R102, -R49.H0_H0, -RZ.H0_H0 ;  /* 0xa00000ff3166d230 */ /* 0x008fe40000000900 */
[----:B----4-:R-:W-:Y:S03]  /*13960*/  @!P4 HADD2 R52, -R48.H0_H0, -RZ.H0_H0 ;  /* 0xa00000ff3034c230 */ /* 0x010fe60000000900 */
[----:B------:R-:W-:Y:S01]  /*13970*/  PRMT R104, R102, 0x7610, R104 ;  /* 0x0000761066687816 */ /* 0x000fe20000000068 */
[----:B------:R3:W-:Y:S01]  /*13980*/  @!P5 STL.S16 [R1+0x108], R102 ;  /* 0x000108660100d387 */ /* 0x0007e20000100600 */
[----:B-1----:R-:W-:Y:S02]  /*13990*/  PRMT R43, R52, 0x7610, R43 ;  /* 0x00007610342b7816 */ /* 0x002fe4000000002b */
[----:B---3--:R-:W-:Y:S02]  /*139a0*/  PRMT R102, R49, 0x5410, R48 ;  /* 0x0000541031667816 */ /* 0x008fe40000000030 */
[----:B------:R-:W-:Y:S02]  /*139b0*/  @!P4 PRMT R48, R43, 0x5410, RZ ;  /* 0x000054102b30c816 */ /* 0x000fe400000000ff */
[----:B------:R-:W-:Y:S01]  /*139c0*/  @!P5 PRMT R49, R104, 0x5410, RZ ;  /* 0x000054106831d816 */ /* 0x000fe200000000ff */
[----:B------:R-:W-:Y:S01]  /*139d0*/  STL [R1+0x3f4], R102 ;  /* 0x0003f46601007387 */ /* 0x000fe20000100800 */
[----:B------:R-:W-:Y:S01]  /*139e0*/  ISETP.LE.U32.AND P5, PT, R28, UR12, PT ;  /* 0x0000000c1c007c0c */ /* 0x000fe2000bfa3070 */
[----:B------:R1:W-:Y:S02]  /*139f0*/  MUFU.EX2 R104, R45 ;  /* 0x0000002d00687308 */ /* 0x0003e40000000800 */
[----:B------:R3:W-:Y:S01]  /*13a00*/  @!P4 STL.S16 [R1+0xf4], R52 ;  /* 0x0000f4340100c387 */ /* 0x0007e20000100600 */
[----:B------:R-:W-:Y:S02]  /*13a10*/  ISETP.LE.U32.AND P4, PT, R0, UR12, PT ;  /* 0x0000000c00007c0c */ /* 0x000fe4000bf83070 */
[----:B------:R-:W-:Y:S01]  /*13a20*/  LOP3.LUT R0, R200, 0xff, RZ, 0xc0, !PT ;  /* 0x000000ffc8007812 */ /* 0x000fe200078ec0ff */
[----:B------:R4:W4:Y:S06]  /*13a30*/  LDL.S16 R43, [R1+0xfc] ;  /* 0x0000fc00012b7983 */ /* 0x00092c0000100600 */
[----:B--2---:R-:W-:Y:S04]  /*13a40*/  @!P5 HADD2 R95, -R51.H0_H0, -RZ.H0_H0 ;  /* 0xa00000ff335fd230 */ /* 0x004fe80000000900 */
[----:B------:R-:W-:Y:S01]  /*13a50*/  @!P4 HADD2 R53, -R50.H0_H0, -RZ.H0_H0 ;  /* 0xa00000ff3235c230 */ /* 0x000fe20000000900 */
[----:B------:R-:W-:Y:S04]  /*13a60*/  PRMT R28, R95, 0x7610, R28 ;  /* 0x000076105f1c7816 */ /* 0x000fe8000000001c */
[----:B------:R-:W-:Y:S01]  /*13a70*/  @!P5 PRMT R51, R28, 0x5410, RZ ;  /* 0x000054101c33d816 */ /* 0x000fe200000000ff */
[----:B------:R-:W-:Y:S01]  /*13a80*/  FADD.FTZ R28, R247, R29 ;  /* 0x0000001df71c7221 */ /* 0x000fe20000010000 */
[----:B------:R-:W-:Y:S01]  /*13a90*/  PRMT R44, R53, 0x7610, R44 ;  /* 0x00007610352c7816 */ /* 0x000fe2000000002c */
[----:B------:R-:W-:Y:S03]  /*13aa0*/  FADD.FTZ R29, R114, R31 ;  /* 0x0000001f721d7221 */ /* 0x000fe60000010000 */
[----:B------:R-:W-:Y:S01]  /*13ab0*/  @!P4 PRMT R50, R44, 0x5410, RZ ;  /* 0x000054102c32c816 */ /* 0x000fe200000000ff */
[----:B---3--:R2:W3:Y:S01]  /*13ac0*/  LDL.S16 R52, [R1+0x100] ;  /* 0x0001000001347983 */ /* 0x0084e20000100600 */
[----:B------:R-:W-:Y:S01]  /*13ad0*/  FADD.FTZ R31, R62, R29 ;  /* 0x0000001d3e1f7221 */ /* 0x000fe20000010000 */
[----:B------:R-:W-:Y:S01]  /*13ae0*/  FADD.FTZ R44, R63, R40 ;  /* 0x000000283f2c7221 */ /* 0x000fe20000010000 */
[----:B------:R-:W-:Y:S01]  /*13af0*/  F2FP.F16.F32.PACK_AB R63, R77, R76 ;  /* 0x0000004c4d3f723e */ /* 0x000fe200000000ff */
[----:B------:R1:W-:Y:S01]  /*13b00*/  @!P5 STL.S16 [R1+0xf0], R95 ;  /* 0x0000f05f0100d387 */ /* 0x0003e20000100600 */
[----:B------:R-:W-:Y:S02]  /*13b10*/  ISETP.LE.U32.AND P5, PT, R0, UR12, PT ;  /* 0x0000000c00007c0c */ /* 0x000fe4000bfa3070 */
[----:B------:R-:W-:Y:S01]  /*13b20*/  LOP3.LUT R0, R200, 0xffff, RZ, 0xc0, !PT ;  /* 0x0000ffffc8007812 */ /* 0x000fe200078ec0ff */
[----:B------:R-:W-:Y:S01]  /*13b30*/  STL [R1+0x3f8], R111 ;  /* 0x0003f86f01007387 */ /* 0x000fe20000100800 */
[C---:B------:R-:W-:Y:S02]  /*13b40*/  PRMT R62, R63.reuse, 0x7632, R62 ;  /* 0x000076323f3e7816 */ /* 0x040fe4000000003e */
[----:B------:R-:W-:Y:S01]  /*13b50*/  SHF.R.U32.HI R0, RZ, 0x8, R0 ;  /* 0x00000008ff007819 */ /* 0x000fe20000011600 */
[----:B------:R-:W2:Y:S01]  /*13b60*/  LDL.64 R134, [R1+0x58] ;  /* 0x0000580001867983 */ /* 0x000ea20000100a00 */
[----:B------:R-:W-:Y:S02]  /*13b70*/  PRMT R99, R63, 0x5410, R62 ;  /* 0x000054103f637816 */ /* 0x000fe4000000003e */
[----:B------:R-:W-:Y:S01]  /*13b80*/  LOP3.LUT R0, R0, 0xffff, RZ, 0xc0, !PT ;  /* 0x0000ffff00007812 */ /* 0x000fe200078ec0ff */
[----:B------:R-:W-:Y:S03]  /*13b90*/  @!P4 STL.S16 [R1+0xec], R53 ;  /* 0x0000ec350100c387 */ /* 0x000fe60000100600 */
[----:B------:R-:W-:Y:S01]  /*13ba0*/  ISETP.LE.U32.AND P4, PT, R0, UR12, PT ;  /* 0x0000000c00007c0c */ /* 0x000fe2000bf83070 */
[----:B------:R-:W2:Y:S01]  /*13bb0*/  LDL.64 R132, [R1+0x68] ;  /* 0x0000680001847983 */ /* 0x000ea20000100a00 */
[----:B------:R-:W-:Y:S04]  /*13bc0*/  SHF.R.U32.HI R0, RZ, 0x10, R200 ;  /* 0x00000010ff007819 */ /* 0x000fe800000116c8 */
[----:B------:R-:W-:Y:S02]  /*13bd0*/  LOP3.LUT R0, R0, 0xff, RZ, 0xc0, !PT ;  /* 0x000000ff00007812 */ /* 0x000fe400078ec0ff */
[----:B-1----:R-:W-:Y:S02]  /*13be0*/  PRMT R95, R61, 0x5410, R60 ;  /* 0x000054103d5f7816 */ /* 0x002fe4000000003c */
[----:B------:R-:W-:Y:S02]  /*13bf0*/  ISETP.LE.U32.AND P6, PT, R0, UR12, PT ;  /* 0x0000000c00007c0c */ /* 0x000fe4000bfc3070 */
[----:B------:R-:W-:Y:S01]  /*13c00*/  SHF.R.U32.HI R0, RZ, 0x18, R200 ;  /* 0x00000018ff007819 */ /* 0x000fe200000116c8 */
[----:B----4-:R-:W-:Y:S05]  /*13c10*/  @!P3 HADD2 R43, -R60.H0_H0, -RZ.H0_H0 ;  /* 0xa00000ff3c2bb230 */ /* 0x010fea0000000900 */
[----:B------:R-:W-:Y:S04]  /*13c20*/  PRMT R41, R43, 0x7610, R41 ;  /* 0x000076102b297816 */ /* 0x000fe80000000029 */
[----:B------:R-:W-:Y:S01]  /*13c30*/  @!P3 PRMT R60, R41, 0x5410, RZ ;  /* 0x00005410293cb816 */ /* 0x000fe200000000ff */
[----:B---3--:R-:W-:Y:S05]  /*13c40*/  @!P1 HADD2 R52, -R61.H0_H0, -RZ.H0_H0 ;  /* 0xa00000ff3d349230 */ /* 0x008fea0000000900 */
[----:B------:R-:W-:Y:S01]  /*13c50*/  PRMT R42, R52, 0x7610, R42 ;  /* 0x00007610342a7816 */ /* 0x000fe2000000002a */
[----:B------:R1:W-:Y:S03]  /*13c60*/  @!P1 STL.S16 [R1+0x100], R52 ;  /* 0x0001003401009387 */ /* 0x0003e60000100600 */
[----:B------:R-:W-:Y:S01]  /*13c70*/  @!P1 PRMT R61, R42, 0x5410, RZ ;  /* 0x000054102a3d9816 */ /* 0x000fe200000000ff */
[----:B------:R3:W-:Y:S01]  /*13c80*/  @!P3 STL.S16 [R1+0xfc], R43 ;  /* 0x0000fc2b0100b387 */ /* 0x0007e20000100600 */
[----:B------:R-:W-:Y:S01]  /*13c90*/  ISETP.LE.U32.AND P3, PT, R0, UR12, PT ;  /* 0x0000000c00007c0c */ /* 0x000fe2000bf63070 */
[----:B------:R-:W-:Y:S02]  /*13ca0*/  IMAD.U32 R0, RZ, RZ, UR25 ;  /* 0x00000019ff007e24 */ /* 0x000fe4000f8e00ff */
[----:B------:R-:W-:Y:S03]  /*13cb0*/  STL [R1+0x3fc], R95 ;  /* 0x0003fc5f01007387 */ /* 0x000fe60000100800 */
[----:B--2---:R-:W-:Y:S01]  /*13cc0*/  LOP3.LUT R0, R135, UR22, R0, 0x96, !PT ;  /* 0x0000001687007c12 */ /* 0x004fe2000f8e9600 */
[----:B------:R2:W4:Y:S01]  /*13cd0*/  LDL.S16 R114, [R1+0x10c] ;  /* 0x00010c0001727983 */ /* 0x0005220000100600 */
[----:B------:R-:W-:Y:S02]  /*13ce0*/  UIADD3 UR22, UR19, 0x2, URZ ;  /* 0x0000000213167890 */ /* 0x000fe4000fffe03f */
[----:B------:R-:W-:Y:S01]  /*13cf0*/  UIADD3 UR19, UR19, 0x3, URZ ;  /* 0x0000000313137890 */ /* 0x000fe2000fffe03f */
[----:B------:R2:W2:Y:S04]  /*13d00*/  LDL.S16 R46, [R1+0xf8] ;  /* 0x0000f800012e7983 */ /* 0x0004a80000100600 */
[----:B------:R2:W2:Y:S04]  /*13d10*/  LDL.S16 R107, [R1+0xe8] ;  /* 0x0000e800016b7983 */ /* 0x0004a80000100600 */
[----:B------:R2:W2:Y:S01]  /*13d20*/  LDL.S16 R80, [R1+0xe4] ;  /* 0x0000e40001507983 */ /* 0x0004a20000100600 */
[----:B-1----:R-:W-:Y:S04]  /*13d30*/  IMAD.WIDE.U32 R52, R0, -0x326172a9, RZ ;  /* 0xcd9e8d5700347825 */ /* 0x002fe800078e00ff */
[----:B------:R-:W-:Y:S01]  /*13d40*/  FADD.FTZ R0, R105, R28 ;  /* 0x0000001c69007221 */ /* 0x000fe20000010000 */
[----:B------:R-:W2:Y:S01]  /*13d50*/  LDL.64 R230, [R1+0x90] ;  /* 0x0000900001e67983 */ /* 0x000ea20000100a00 */
[----:B------:R1:W1:Y:S01]  /*13d60*/  MUFU.EX2 R105, R59 ;  /* 0x0000003b00697308 */ /* 0x0002620000000800 */
[----:B------:R-:W-:Y:S01]  /*13d70*/  LOP3.LUT R28, R53, UR18, R170, 0x96, !PT ;  /* 0x00000012351c7c12 */ /* 0x000fe2000f8e96aa */
[----:B------:R-:W-:Y:S01]  /*13d80*/  FADD.FTZ R45, R108, R0 ;  /* 0x000000006c2d7221 */ /* 0x000fe20000010000 */
[----:B------:R-:W-:Y:S01]  /*13d90*/  LOP3.LUT R42, R185, UR26, R52, 0x96, !PT ;  /* 0x0000001ab92a7c12 */ /* 0x000fe2000f8e9634 */
[----:B------:R-:W-:Y:S01]  /*13da0*/  FADD.FTZ R0, R69, R30 ;  /* 0x0000001e45007221 */ /* 0x000fe20000010000 */
[----:B------:R-:W-:Y:S01]  /*13db0*/  F2FP.F16.F32.PACK_AB R69, R106, R120 ;  /* 0x000000786a45723e */ /* 0x000fe200000000ff */
[----:B------:R-:W-:Y:S04]  /*13dc0*/  IMAD.WIDE.U32 R28, R28, -0x2daee0ad, RZ ;  /* 0xd2511f531c1c7825 */ /* 0x000fe800078e00ff */
[----:B------:R-:W-:Y:S01]  /*13dd0*/  MUFU.EX2 R108, R209 ;  /* 0x000000d1006c7308 */ /* 0x000fe20000000800 */
[----:B---3--:R-:W-:Y:S01]  /*13de0*/  IMAD.WIDE.U32 R42, R42, -0x2daee0ad, RZ ;  /* 0xd2511f532a2a7825 */ /* 0x008fe200078e00ff */
[----:B------:R-:W-:Y:S04]  /*13df0*/  LOP3.LUT R40, R29, UR17, R132, 0x96, !PT ;  /* 0x000000111d287c12 */ /* 0x000fe8000f8e9684 */
[----:B------:R-:W-:Y:S01]  /*13e00*/  LOP3.LUT R28, R43, UR11, R28, 0x96, !PT ;  /* 0x0000000b2b1c7c12 */ /* 0x000fe2000f8e961c */
[----:B------:R-:W-:Y:S01]  /*13e10*/  IMAD.WIDE.U32 R40, R40, -0x326172a9, RZ ;  /* 0xcd9e8d5728287825 */ /* 0x000fe200078e00ff */
[----:B-1----:R-:W-:Y:S03]  /*13e20*/  F2FP.F16.F32.PACK_AB R59, R130, R125 ;  /* 0x0000007d823b723e */ /* 0x002fe600000000ff */
[----:B------:R-:W-:Y:S01]  /*13e30*/  IMAD.WIDE.U32 R28, R28, -0x326172a9, RZ ;  /* 0xcd9e8d571c1c7825 */ /* 0x000fe200078e00ff */
[----:B------:R-:W-:Y:S02]  /*13e40*/  LOP3.LUT R30, R41, UR16, R184, 0x96, !PT ;  /* 0x00000010291e7c12 */ /* 0x000fe4000f8e96b8 */
[----:B------:R-:W-:Y:S01]  /*13e50*/  PRMT R58, R59, 0x7632, R58 ;  /* 0x000076323b3a7816 */ /* 0x000fe2000000003a */
[----:B------:R-:W-:Y:S01]  /*13e60*/  FADD.FTZ R41, R65, R31 ;  /* 0x0000001f41297221 */ /* 0x000fe20000010000 */
[----:B------:R-:W-:Y:S01]  /*13e70*/  LOP3.LUT R40, R29, UR10, R40, 0x96, !PT ;  /* 0x0000000a1d287c12 */ /* 0x000fe2000f8e9628 */
[----:B------:R-:W-:Y:S04]  /*13e80*/  IMAD.WIDE.U32 R30, R30, -0x2daee0ad, RZ ;  /* 0xd2511f531e1e7825 */ /* 0x000fe800078e00ff */
[----:B------:R-:W-:Y:S01]  /*13e90*/  FADD.FTZ R29, R73, R45 ;  /* 0x0000002d491d7221 */ /* 0x000fe20000010000 */
[----:B------:R-:W-:Y:S01]  /*13ea0*/  F2FP.F16.F32.PACK_AB R45, R88, R79 ;  /* 0x0000004f582d723e */ /* 0x000fe200000000ff */
[----:B------:R-:W-:Y:S01]  /*13eb0*/  IMAD.WIDE.U32 R162, R40, -0x2daee0ad, RZ ;  /* 0xd2511f5328a27825 */ /* 0x000fe200078e00ff */
[----:B------:R-:W-:Y:S02]  /*13ec0*/  LOP3.LUT R42, R31, UR9, R42, 0x96, !PT ;  /* 0x000000091f2a7c12 */ /* 0x000fe4000f8e962a */
[----:B------:R-:W-:Y:S01]  /*13ed0*/  F2FP.F16.F32.PACK_AB R73, R205, R206 ;  /* 0x000000cecd49723e */ /* 0x000fe200000000ff */
[----:B------:R-:W-:Y:S01]  /*13ee0*/  FADD.FTZ R31, R196, R29 ;  /* 0x0000001dc41f7221 */ /* 0x000fe20000010000 */
[----:B------:R-:W-:Y:S01]  /*13ef0*/  LOP3.LUT R148, R163, UR8, R30, 0x96, !PT ;  /* 0x00000008a3947c12 */ /* 0x000fe2000f8e961e */
[----:B------:R-:W-:Y:S01]  /*13f00*/  STL.64 [R1+0x40], R162 ;  /* 0x000040a201007387 */ /* 0x000fe20000100a00 */
[--C-:B------:R-:W-:Y:S01]  /*13f10*/  FADD.FTZ R30, R71, R44.reuse ;  /* 0x0000002c471e7221 */ /* 0x100fe20000010000 */
[----:B------:R-:W-:Y:S01]  /*13f20*/  PRMT R44, R45, 0x7632, R44 ;  /* 0x000076322d2c7816 */ /* 0x000fe2000000002c */
[----:B------:R-:W-:Y:S01]  /*13f30*/  IMAD.WIDE.U32 R246, R42, -0x326172a9, RZ ;  /* 0xcd9e8d572af67825 */ /* 0x000fe200078e00ff */
[----:B------:R-:W-:Y:S03]  /*13f40*/  F2FP.F16.F32.PACK_AB R71, R105, R109 ;  /* 0x0000006d6947723e */ /* 0x000fe600000000ff */
[----:B------:R-:W-:Y:S01]  /*13f50*/  IMAD.WIDE.U32 R148, R148, -0x326172a9, RZ ;  /* 0xcd9e8d5794947825 */ /* 0x000fe200078e00ff */
[----:B------:R-:W-:Y:S03]  /*13f60*/  LOP3.LUT R150, R247, UR23, R28, 0x96, !PT ;  /* 0x00000017f7967c12 */ /* 0x000fe6000f8e961c */
[----:B------:R-:W-:Y:S01]  /*13f70*/  FADD.FTZ R28, R76, R0 ;  /* 0x000000004c1c7221 */ /* 0x000fe20000010000 */
[----:B------:R-:W-:Y:S01]  /*13f80*/  LOP3.LUT R0, R149, UR6, R246, 0x96, !PT ;  /* 0x0000000695007c12 */ /* 0x000fe2000f8e96f6 */
[----:B------:R-:W-:Y:S04]  /*13f90*/  IMAD.WIDE.U32 R150, R150, -0x2daee0ad, RZ ;  /* 0xd2511f5396967825 */ /* 0x000fe800078e00ff */
[----:B------:R-:W-:Y:S01]  /*13fa0*/  FADD.FTZ R42, R77, R28 ;  /* 0x0000001c4d2a7221 */ /* 0x000fe20000010000 */
[----:B------:R-:W-:Y:S01]  /*13fb0*/  MUFU.EX2 R76, R86 ;  /* 0x00000056004c7308 */ /* 0x000fe20000000800 */
[C---:B------:R-:W-:Y:S02]  /*13fc0*/  LOP3.LUT R29, R0.reuse, 0xff, RZ, 0xc0, !PT ;  /* 0x000000ff001d7812 */ /* 0x040fe400078ec0ff */
[----:B------:R-:W-:Y:S02]  /*13fd0*/  LOP3.LUT R28, R0, 0xffff, RZ, 0xc0, !PT ;  /* 0x0000ffff001c7812 */ /* 0x000fe400078ec0ff */
[----:B------:R-:W-:Y:S02]  /*13fe0*/  F2FP.F16.F32.PACK_AB R77, R204, R203 ;  /* 0x000000cbcc4d723e */ /* 0x000fe400000000ff */
[----:B------:R-:W-:Y:S03]  /*13ff0*/  SHF.R.U32.HI R28, RZ, 0x8, R28 ;  /* 0x00000008ff1c7819 */ /* 0x000fe6000001161c */
[----:B------:R-:W-:Y:S01]  /*14000*/  MUFU.EX2 R86, R189 ;  /* 0x000000bd00567308 */ /* 0x000fe20000000800 */
[----:B------:R-:W-:Y:S01]  /*14010*/  LOP3.LUT R28, R28, 0xffff, RZ, 0xc0, !PT ;  /* 0x0000ffff1c1c7812 */ /* 0x000fe200078ec0ff */
[----:B----4-:R-:W-:Y:S02]  /*14020*/  @!P0 HADD2 R114, -R63.H0_H0, -RZ.H0_H0 ;  /* 0xa00000ff3f728230 */ /* 0x010fe40000000900 */
[----:B--2---:R-:W-:Y:S03]  /*14030*/  @!P2 HADD2 R46, -R62.H0_H0, -RZ.H0_H0 ;  /* 0xa00000ff3e2ea230 */ /* 0x004fe60000000900 */
[----:B------:R-:W-:Y:S01]  /*14040*/  PRMT R43, R114, 0x7610, R43 ;  /* 0x00007610722b7816 */ /* 0x000fe2000000002b */
[----:B------:R1:W-:Y:S01]  /*14050*/  @!P0 STL.S16 [R1+0x10c], R114 ;  /* 0x00010c7201008387 */ /* 0x0003e20000100600 */
[----:B------:R-:W-:Y:S02]  /*14060*/  @!P5 HADD2 R107, -R45.H0_H0, -RZ.H0_H0 ;  /* 0xa00000ff2d6bd230 */ /* 0x000fe40000000900 */
[----:B------:R-:W-:Y:S01]  /*14070*/  @!P0 PRMT R63, R43, 0x5410, RZ ;  /* 0x000054102b3f8816 */ /* 0x000fe200000000ff */
[----:B------:R-:W-:Y:S01]  /*14080*/  STL [R1+0x400], R99 ;  /* 0x0004006301007387 */ /* 0x000fe20000100800 */
[----:B------:R-:W-:Y:S01]  /*14090*/  ISETP.LE.U32.AND P0, PT, R29, UR12, PT ;  /* 0x0000000c1d007c0c */ /* 0x000fe2000bf03070 */
[----:B------:R-:W-:Y:S01]  /*140a0*/  @!P4 HADD2 R80, -R44.H0_H0, -RZ.H0_H0 ;  /* 0xa00000ff2c50c230 */ /* 0x000fe20000000900 */
[----:B------:R-:W-:Y:S01]  /*140b0*/  PRMT R40, R46, 0x7610, R40 ;  /* 0x000076102e287816 */ /* 0x000fe20000000028 */
[----:B------:R-:W2:Y:S01]  /*140c0*/  LDL.64 R220, [R1+0x78] ;  /* 0x0000780001dc7983 */ /* 0x000ea20000100a00 */
[----:B------:R-:W-:Y:S01]  /*140d0*/  FADD.FTZ R29, R79, R41 ;  /* 0x000000294f1d7221 */ /* 0x000fe20000010000 */
[----:B------:R-:W-:Y:S02]  /*140e0*/  F2FP.F16.F32.PACK_AB R79, R68, R126 ;  /* 0x0000007e444f723e */ /* 0x000fe400000000ff */
[----:B------:R-:W-:Y:S01]  /*140f0*/  @!P2 PRMT R62, R40, 0x5410, RZ ;  /* 0x00005410283ea816 */ /* 0x000fe200000000ff */
[----:B------:R3:W-:Y:S01]  /*14100*/  @!P2 STL.S16 [R1+0xf8], R46 ;  /* 0x0000f82e0100a387 */ /* 0x0007e20000100600 */
[----:B------:R-:W-:Y:S01]  /*14110*/  ISETP.LE.U32.AND P2, PT, R28, UR12, PT ;  /* 0x0000000c1c007c0c */ /* 0x000fe2000bf43070 */
[--C-:B------:R-:W-:Y:S01]  /*14120*/  FADD.FTZ R28, R89, R30.reuse ;  /* 0x0000001e591c7221 */ /* 0x100fe20000010000 */
[----:B------:R-:W-:Y:S01]  /*14130*/  PRMT R30, R107, 0x7610, R30 ;  /* 0x000076106b1e7816 */ /* 0x000fe2000000001e */
[----:B------:R-:W-:Y:S02]  /*14140*/  @!P5 STL.S16 [R1+0xe8], R107 ;  /* 0x0000e86b0100d387 */ /* 0x000fe40000100600 */
[----:B------:R-:W-:Y:S01]  /*14150*/  FADD.FTZ R43, R90, R28 ;  /* 0x0000001c5a2b7221 */ /* 0x000fe20000010000 */
[--C-:B------:R-:W-:Y:S01]  /*14160*/  SHF.R.U32.HI R28, RZ, 0x18, R0.reuse ;  /* 0x00000018ff1c7819 */ /* 0x100fe20000011600 */
[----:B------:R4:W-:Y:S01]  /*14170*/  @!P4 STL.S16 [R1+0xe4], R80 ;  /* 0x0000e4500100c387 */ /* 0x0009e20000100600 */
[----:B------:R-:W-:Y:S01]  /*14180*/  SHF.R.U32.HI R0, RZ, 0x10, R0 ;  /* 0x00000010ff007819 */ /* 0x000fe20000011600 */
[----:B------:R-:W-:Y:S01]  /*14190*/  MUFU.EX2 R90, R82 ;  /* 0x00000052005a7308 */ /* 0x000fe20000000800 */
[----:B-1----:R-:W-:Y:S02]  /*141a0*/  PRMT R114, R45, 0x5410, R44 ;  /* 0x000054102d727816 */ /* 0x002fe4000000002c */
[----:B------:R-:W-:Y:S02]  /*141b0*/  @!P5 PRMT R45, R30, 0x5410, RZ ;  /* 0x000054101e2dd816 */ /* 0x000fe400000000ff */
[----:B------:R-:W-:Y:S01]  /*141c0*/  LOP3.LUT R30, R53, UR18, R230, 0x96, !PT ;  /* 0x00000012351e7c12 */ /* 0x000fe2000f8e96e6 */
[----:B------:R-:W-:Y:S01]  /*141d0*/  STL [R1+0x404], R114 ;  /* 0x0004047201007387 */ /* 0x000fe20000100800 */
[----:B------:R-:W-:Y:S03]  /*141e0*/  ISETP.LE.U32.AND P5, PT, R28, UR12, PT ;  /* 0x0000000c1c007c0c */ /* 0x000fe6000bfa3070 */
[----:B------:R1:W-:Y:S01]  /*141f0*/  MUFU.EX2 R82, R75 ;  /* 0x0000004b00527308 */ /* 0x0003e20000000800 */
[----:B------:R-:W-:Y:S02]  /*14200*/  LOP3.LUT R28, R0, 0xff, RZ, 0xc0, !PT ;  /* 0x000000ff001c7812 */ /* 0x000fe400078ec0ff */
[----:B------:R-:W-:Y:S01]  /*14210*/  LOP3.LUT R0, R193, UR26, R52, 0x96, !PT ;  /* 0x0000001ac1007c12 */ /* 0x000fe2000f8e9634 */
[--C-:B---3--:R-:W-:Y:S01]  /*14220*/  FADD.FTZ R46, R88, R29.reuse ;  /* 0x0000001d582e7221 */ /* 0x108fe20000010000 */
[----:B------:R-:W-:Y:S03]  /*14230*/  PRMT R29, R80, 0x7610, R29 ;  /* 0x00007610501d7816 */ /* 0x000fe6000000001d */
[----:B------:R-:W-:Y:S02]  /*14240*/  IMAD.WIDE.U32 R54, R0, -0x2daee0ad, RZ ;  /* 0xd2511f5300367825 */ /* 0x000fe400078e00ff */
[----:B------:R-:W-:Y:S01]  /*14250*/  MUFU.EX2 R88, R74 ;  /* 0x0000004a00587308 */ /* 0x000fe20000000800 */
[----:B------:R-:W-:Y:S01]  /*14260*/  @!P4 PRMT R44, R29, 0x5410, RZ ;  /* 0x000054101d2cc816 */ /* 0x000fe200000000ff */
[----:B------:R-:W-:Y:S01]  /*14270*/  FADD.FTZ R29, R191, R31 ;  /* 0x0000001fbf1d7221 */ /* 0x000fe20000010000 */
[----:B------:R-:W-:Y:S01]  /*14280*/  ISETP.LE.U32.AND P4, PT, R28, UR12, PT ;  /* 0x0000000c1c007c0c */ /* 0x000fe2000bf83070 */
[----:B----4-:R4:W3:Y:S01]  /*14290*/  LDL.S16 R80, [R1+0x12c] ;  /* 0x00012c0001507983 */ /* 0x0108e20000100600 */
[----:B------:R-:W-:Y:S04]  /*142a0*/  IMAD.WIDE.U32 R30, R30, -0x2daee0ad, RZ ;  /* 0xd2511f531e1e7825 */ /* 0x000fe800078e00ff */
[----:B------:R-:W-:Y:S01]  /*142b0*/  FADD.FTZ R53, R190, R29 ;  /* 0x0000001dbe357221 */ /* 0x000fe20000010000 */
[----:B------:R-:W-:Y:S01]  /*142c0*/  MUFU.EX2 R107, R210 ;  /* 0x000000d2006b7308 */ /* 0x000fe20000000800 */
[----:B-1----:R-:W-:Y:S02]  /*142d0*/  F2FP.F16.F32.PACK_AB R75, R153, R142 ;  /* 0x0000008e994b723e */ /* 0x002fe400000000ff */
[----:B------:R-:W-:Y:S02]  /*142e0*/  LOP3.LUT R30, R55, UR11, R30, 0x96, !PT ;  /* 0x0000000b371e7c12 */ /* 0x000fe4000f8e961e */
[----:B------:R-:W-:Y:S02]  /*142f0*/  F2FP.F16.F32.PACK_AB R55, R122, R124 ;  /* 0x0000007c7a37723e */ /* 0x000fe400000000ff */
[----:B--2---:R-:W-:Y:S01]  /*14300*/  LOP3.LUT R0, R31, UR17, R220, 0x96, !PT ;  /* 0x000000111f007c12 */ /* 0x004fe2000f8e96dc */
[----:B------:R-:W-:Y:S04]  /*14310*/  IMAD.WIDE.U32 R30, R30, -0x326172a9, RZ ;  /* 0xcd9e8d571e1e7825 */ /* 0x000fe800078e00ff */
[----:B------:R-:W-:Y:S04]  /*14320*/  IMAD.WIDE.U32 R40, R0, -0x326172a9, RZ ;  /* 0xcd9e8d5700287825 */ /* 0x000fe800078e00ff */
[----:B------:R-:W-:Y:S01]  /*14330*/  FADD.FTZ R0, R125, R42 ;  /* 0x0000002a7d007221 */ /* 0x000fe20000010000 */
[----:B------:R-:W-:Y:S03]  /*14340*/  LOP3.LUT R28, R41, UR16, R192, 0x96, !PT ;  /* 0x00000010291c7c12 */ /* 0x000fe6000f8e96c0 */
[----:B------:R-:W-:Y:S01]  /*14350*/  FADD.FTZ R42, R130, R0 ;  /* 0x00000000822a7221 */ /* 0x000fe20000010000 */
[----:B------:R-:W-:Y:S01]  /*14360*/  F2FP.F16.F32.PACK_AB R41, R84, R136 ;  /* 0x000000885429723e */ /* 0x000fe200000000ff */
[--C-:B------:R-:W-:Y:S01]  /*14370*/  FADD.FTZ R0, R136, R46.reuse ;  /* 0x0000002e88007221 */ /* 0x100fe20000010000 */
[----:B------:R-:W-:Y:S01]  /*14380*/  PRMT R46, R47, 0x7632, R46 ;  /* 0x000076322f2e7816 */ /* 0x000fe2000000002e */
[----:B------:R-:W-:Y:S01]  /*14390*/  IMAD.WIDE.U32 R28, R28, -0x2daee0ad, RZ ;  /* 0xd2511f531c1c7825 */ /* 0x000fe200078e00ff */
[----:B------:R-:W-:Y:S03]  /*143a0*/  MUFU.EX2 R136, R211 ;  /* 0x000000d300887308 */ /* 0x000fe60000000800 */
[----:B------:R-:W-:Y:S01]  /*143b0*/  FADD.FTZ R52, R84, R0 ;  /* 0x0000000054347221 */ /* 0x000fe20000010000 */
[----:B------:R-:W-:Y:S02]  /*143c0*/  LOP3.LUT R0, R31, UR10, R40, 0x96, !PT ;  /* 0x0000000a1f007c12 */ /* 0x000fe4000f8e9628 */
[----:B------:R-:W-:Y:S03]  /*143d0*/  LOP3.LUT R29, R29, UR9, R54, 0x96, !PT ;  /* 0x000000091d1d7c12 */ /* 0x000fe6000f8e9636 */
[----:B------:R-:W-:Y:S04]  /*143e0*/  IMAD.WIDE.U32 R156, R0, -0x2daee0ad, RZ ;  /* 0xd2511f53009c7825 */ /* 0x000fe800078e00ff */
[----:B------:R-:W-:Y:S01]  /*143f0*/  FADD.FTZ R0, R123, R43 ;  /* 0x0000002b7b007221 */ /* 0x000fe20000010000 */
[----:B------:R-:W-:Y:S01]  /*14400*/  MUFU.EX2 R84, R226 ;  /* 0x000000e200547308 */ /* 0x000fe20000000800 */
[----:B------:R-:W-:Y:S01]  /*14410*/  F2FP.F16.F32.PACK_AB R43, R91, R123 ;  /* 0x0000007b5b2b723e */ /* 0x000fe200000000ff */
[----:B------:R-:W-:Y:S01]  /*14420*/  IMAD.WIDE.U32 R244, R29, -0x326172a9, RZ ;  /* 0xcd9e8d571df47825 */ /* 0x000fe200078e00ff */
[----:B------:R-:W-:Y:S01]  /*14430*/  LOP3.LUT R164, R157, UR8, R28, 0x96, !PT ;  /* 0x000000089da47c12 */ /* 0x000fe2000f8e961c */
[----:B------:R1:W-:Y:S01]  /*14440*/  STL.64 [R1+0x70], R156 ;  /* 0x0000709c01007387 */ /* 0x0003e20000100a00 */
[----:B------:R-:W-:Y:S01]  /*14450*/  F2FP.F16.F32.PACK_AB R29, R104, R115 ;  /* 0x00000073681d723e */ /* 0x000fe200000000ff */
[----:B------:R-:W-:Y:S01]  /*14460*/  FADD.FTZ R28, R124, R42 ;  /* 0x0000002a7c1c7221 */ /* 0x000fe20000010000 */
[----:B------:R-:W-:Y:S01]  /*14470*/  LOP3.LUT R152, R245, UR23, R30, 0x96, !PT ;  /* 0x00000017f5987c12 */ /* 0x000fe2000f8e961e */
[----:B------:R4:W2:Y:S01]  /*14480*/  LDL.S16 R89, [R1+0x158] ;  /* 0x0001580001597983 */ /* 0x0008a20000100600 */
[----:B------:R-:W-:Y:S01]  /*14490*/  FADD.FTZ R31, R91, R0 ;  /* 0x000000005b1f7221 */ /* 0x000fe20000010000 */
[----:B------:R-:W-:Y:S01]  /*144a0*/  FADD.FTZ R40, R122, R28 ;  /* 0x0000001c7a287221 */ /* 0x000fe20000010000 */
[----:B------:R-:W-:Y:S01]  /*144b0*/  FADD.FTZ R28, R115, R52 ;  /* 0x00000034731c7221 */ /* 0x000fe20000010000 */
[----:B------:R-:W-:Y:S01]  /*144c0*/  PRMT R115, R47, 0x5410, R46 ;  /* 0x000054102f737816 */ /* 0x000fe2000000002e */
[----:B---3--:R-:W-:Y:S01]  /*144d0*/  @!P6 HADD2 R80, -R47.H0_H0, -RZ.H0_H0 ;  /* 0xa00000ff2f50e230 */ /* 0x008fe20000000900 */
[----:B------:R4:W3:Y:S01]  /*144e0*/  LDL.S16 R65, [R1+0x15c] ;  /* 0x00015c0001417983 */ /* 0x0008e20000100600 */
[----:B------:R-:W-:Y:S04]  /*144f0*/  IMAD.WIDE.U32 R164, R164, -0x326172a9, RZ ;  /* 0xcd9e8d57a4a47825 */ /* 0x000fe800078e00ff */
[----:B------:R-:W-:Y:S01]  /*14500*/  FADD.FTZ R0, R199, R53 ;  /* 0x00000035c7007221 */ /* 0x000fe20000010000 */
[----:B------:R-:W-:Y:S01]  /*14510*/  PRMT R125, R80, 0x7610, R125 ;  /* 0x00007610507d7816 */ /* 0x000fe2000000007d */
[----:B------:R4:W-:Y:S01]  /*14520*/  @!P6 STL.S16 [R1+0x12c], R80 ;  /* 0x00012c500100e387 */ /* 0x0009e20000100600 */
[----:B------:R-:W-:Y:S01]  /*14530*/  F2FP.F16.F32.PACK_AB R53, R202, R199 ;  /* 0x000000c7ca35723e */ /* 0x000fe200000000ff */
[----:B------:R-:W-:Y:S01]  /*14540*/  FADD.FTZ R54, R104, R28 ;  /* 0x0000001c68367221 */ /* 0x000fe20000010000 */
[----:B------:R-:W-:Y:S01]  /*14550*/  @!P6 PRMT R47, R125, 0x5410, RZ ;  /* 0x000054107d2fe816 */ /* 0x000fe200000000ff */
[----:B------:R-:W-:Y:S01]  /*14560*/  STL [R1+0x408], R115 ;  /* 0x0004087301007387 */ /* 0x000fe20000100800 */
[----:B------:R-:W-:Y:S01]  /*14570*/  FADD.FTZ R42, R202, R0 ;  /* 0x00000000ca2a7221 */ /* 0x000fe20000010000 */
[----:B------:R-:W-:Y:S01]  /*14580*/  LOP3.LUT R0, R165, UR6, R244, 0x96, !PT ;  /* 0x00000006a5007c12 */ /* 0x000fe2000f8e96f4 */
[----:B------:R-:W-:Y:S01]  /*14590*/  MUFU.EX2 R104, R119 ;  /* 0x0000007700687308 */ /* 0x000fe20000000800 */
[----:B------:R2:W3:Y:S02]  /*145a0*/  LDL.S16 R130, [R1+0x168] ;  /* 0x0001680001827983 */ /* 0x0004e40000100600 */
[C---:B------:R-:W-:Y:S02]  /*145b0*/  LOP3.LUT R30, R0.reuse, 0xff, RZ, 0xc0, !PT ;  /* 0x000000ff001e7812 */ /* 0x040fe400078ec0ff */
[----:B------:R-:W-:Y:S01]  /*145c0*/  LOP3.LUT R28, R0, 0xffff, RZ, 0xc0, !PT ;  /* 0x0000ffff001c7812 */ /* 0x000fe200078ec0ff */
[----:B------:R2:W3:Y:S01]  /*145d0*/  LDL.S16 R125, [R1+0x164] ;  /* 0x00016400017d7983 */ /* 0x0004e20000100600 */
[----:B------:R-:W-:Y:S01]  /*145e0*/  ISETP.LE.U32.AND P6, PT, R30, UR12, PT ;  /* 0x0000000c1e007c0c */ /* 0x000fe2000bfc3070 */
[----:B------:R-:W-:Y:S01]  /*145f0*/  FADD.FTZ R30, R121, R31 ;  /* 0x0000001f791e7221 */ /* 0x000fe20000010000 */
[C---:B------:R-:W-:Y:S01]  /*14600*/  F2FP.F16.F32.PACK_AB R31, R110.reuse, R121 ;  /* 0x000000796e1f723e */ /* 0x040fe200000000ff */
[----:B-1----:R-:W-:Y:S01]  /*14610*/  MUFU.EX2 R156, R238 ;  /* 0x000000ee009c7308 */ /* 0x002fe20000000800 */
[----:B------:R-:W-:Y:S01]  /*14620*/  SHF.R.U32.HI R28, RZ, 0x8, R28 ;  /* 0x00000008ff1c7819 */ /* 0x000fe2000001161c */
[----:B------:R-:W-:Y:S01]  /*14630*/  FADD.FTZ R52, R110, R30 ;  /* 0x0000001e6e347221 */ /* 0x000fe20000010000 */
[----:B------:R-:W-:Y:S02]  /*14640*/  FADD.FTZ R30, R203, R42 ;  /* 0x0000002acb1e7221 */ /* 0x000fe40000010000 */
[----:B------:R-:W-:Y:S02]  /*14650*/  LOP3.LUT R28, R28, 0xffff, RZ, 0xc0, !PT ;  /* 0x0000ffff1c1c7812 */ /* 0x000fe400078ec0ff */
[----:B------:R-:W-:Y:S03]  /*14660*/  FADD.FTZ R42, R204, R30 ;  /* 0x0000001ecc2a7221 */ /* 0x000fe60000010000 */
[----:B------:R-:W-:Y:S01]  /*14670*/  MUFU.EX2 R157, R198 ;  /* 0x000000c6009d7308 */ /* 0x000fe20000000800 */
[----:B------:R-:W-:Y:S01]  /*14680*/  ISETP.LE.U32.AND P1, PT, R28, UR12, PT ;  /* 0x0000000c1c007c0c */ /* 0x000fe2000bf23070 */
[--C-:B------:R-:W-:Y:S01]  /*14690*/  FADD.FTZ R28, R126, R40.reuse ;  /* 0x000000287e1c7221 */ /* 0x100fe20000010000 */
[----:B------:R-:W-:Y:S07]  /*146a0*/  PRMT R40, R41, 0x7632, R40 ;  /* 0x0000763229287816 */ /* 0x000fee0000000028 */
[----:B----4-:R-:W-:Y:S10]  /*146b0*/  MUFU.EX2 R80, R227 ;  /* 0x000000e300507308 */ /* 0x010ff40000000800 */
[----:B------:R-:W1:Y:S02]  /*146c0*/  MUFU.EX2 R126, R92 ;  /* 0x0000005c007e7308 */ /* 0x000e640000000800 */
[----:B-1----:R-:W-:Y:S02]  /*146d0*/  F2FP.F16.F32.PACK_AB R189, R93, R126 ;  /* 0x0000007e5dbd723e */ /* 0x002fe400000000ff */
[----:B------:R-:W-:Y:S01]  /*146e0*/  F2FP.F16.F32.PACK_AB R92, R188, R186 ;  /* 0x000000babc5c723e */ /* 0x000fe200000000ff */
[----:B--2---:R-:W-:Y:S05]  /*146f0*/  @!P3 HADD2 R89, -R46.H0_H0, -RZ.H0_H0 ;  /* 0xa00000ff2e59b230 */ /* 0x004fea0000000900 */
[----:B------:R-:W-:Y:S01]  /*14700*/  PRMT R91, R89, 0x7610, R91 ;  /* 0x00007610595b7816 */ /* 0x000fe2000000005b */
[----:B------:R1:W-:Y:S01]  /*14710*/  @!P3 STL.S16 [R1+0x158], R89 ;  /* 0x000158590100b387 */ /* 0x0003e20000100600 */
[----:B---3--:R-:W-:Y:S02]  /*14720*/  @!P0 HADD2 R65, -R57.H0_H0, -RZ.H0_H0 ;  /* 0xa00000ff39418230 */ /* 0x008fe40000000900 */
[----:B------:R-:W-:Y:S02]  /*14730*/  @!P3 PRMT R46, R91, 0x5410, RZ ;  /* 0x000054105b2eb816 */ /* 0x000fe400000000ff */
[----:B------:R2:W3:Y:S01]  /*14740*/  LDL.S16 R91, [R1+0x160] ;  /* 0x00016000015b7983 */ /* 0x0004e20000100600 */
[----:B------:R-:W-:Y:S03]  /*14750*/  PRMT R119, R65, 0x7610, R119 ;  /* 0x0000761041777816 */ /* 0x000fe60000000077 */
[----:B------:R4:W-:Y:S01]  /*14760*/  @!P0 STL.S16 [R1+0x15c], R65 ;  /* 0x00015c4101008387 */ /* 0x0009e20000100600 */
[----:B------:R-:W-:Y:S02]  /*14770*/  @!P0 PRMT R57, R119, 0x5410, RZ ;  /* 0x0000541077398816 */ /* 0x000fe400000000ff */
[----:B------:R-:W-:Y:S01]  /*14780*/  PRMT R119, R59, 0x5410, R58 ;  /* 0x000054103b777816 */ /* 0x000fe2000000003a */
[----:B------:R-:W-:Y:S01]  /*14790*/  STL [R1+0x36c], R118 ;  /* 0x00036c7601007387 */ /* 0x000fe20000100800 */
[----:B------:R-:W-:Y:S03]  /*147a0*/  @!P2 HADD2 R130, -R56.H0_H0, -RZ.H0_H0 ;  /* 0xa00000ff3882a230 */ /* 0x000fe60000000900 */
[----:B------:R2:W2:Y:S01]  /*147b0*/  LDL.S16 R122, [R1+0x174] ;  /* 0x00017400017a7983 */ /* 0x0004a20000100600 */
[----:B------:R-:W-:Y:S01]  /*147c0*/  @!P4 HADD2 R125, -R59.H0_H0, -RZ.H0_H0 ;  /* 0xa00000ff3b7dc230 */ /* 0x000fe20000000900 */
[----:B------:R-:W-:Y:S02]  /*147d0*/  PRMT R30, R130, 0x7610, R30 ;  /* 0x00007610821e7816 */ /* 0x000fe4000000001e */
[----:B------:R2:W2:Y:S02]  /*147e0*/  LDL.S16 R121, [R1+0x170] ;  /* 0x0001700001797983 */ /* 0x0004a40000100600 */
[----:B------:R-:W-:Y:S01]  /*147f0*/  @!P2 PRMT R56, R30, 0x5410, RZ ;  /* 0x000054101e38a816 */ /* 0x000fe200000000ff */
[----:B------:R-:W-:Y:S01]  /*14800*/  FADD.FTZ R30, R120, R54 ;  /* 0x00000036781e7221 */ /* 0x000fe20000010000 */
[----:B------:R-:W-:Y:S01]  /*14810*/  PRMT R123, R125, 0x7610, R123 ;  /* 0x000076107d7b7816 */ /* 0x000fe2000000007b */
[----:B------:R4:W-:Y:S01]  /*14820*/  @!P2 STL.S16 [R1+0x168], R130 ;  /* 0x000168820100a387 */ /* 0x0009e20000100600 */
[----:B-1----:R-:W-:Y:S01]  /*14830*/  MUFU.EX2 R89, R194 ;  /* 0x000000c200597308 */ /* 0x002fe20000000800 */
[----:B------:R-:W-:Y:S01]  /*14840*/  FADD.FTZ R54, R106, R30 ;  /* 0x0000001e6a367221 */ /* 0x000fe20000010000 */
[----:B------:R-:W-:Y:S01]  /*14850*/  @!P4 PRMT R59, R123, 0x5410, RZ ;  /* 0x000054107b3bc816 */ /* 0x000fe200000000ff */
[----:B------:R1:W-:Y:S04]  /*14860*/  @!P4 STL.S16 [R1+0x164], R125 ;  /* 0x0001647d0100c387 */ /* 0x0003e80000100600 */
[----:B------:R-:W-:Y:S01]  /*14870*/  STL [R1+0x370], R119 ;  /* 0x0003707701007387 */ /* 0x000fe20000100800 */
[----:B----4-:R-:W-:Y:S01]  /*14880*/  FADD.FTZ R65, R68, R28 ;  /* 0x0000001c44417221 */ /* 0x010fe20000010000 */
[--C-:B------:R-:W-:Y:S02]  /*14890*/  SHF.R.U32.HI R28, RZ, 0x18, R0.reuse ;  /* 0x00000018ff1c7819 */ /* 0x100fe40000011600 */
[----:B------:R-:W-:Y:S02]  /*148a0*/  SHF.R.U32.HI R0, RZ, 0x10, R0 ;  /* 0x00000010ff007819 */ /* 0x000fe40000011600 */
[----:B------:R-:W-:Y:S02]  /*148b0*/  ISETP.LE.U32.AND P3, PT, R28, UR12, PT ;  /* 0x0000000c1c007c0c */ /* 0x000fe4000bf63070 */
[----:B------:R-:W-:Y:S02]  /*148c0*/  LOP3.LUT R0, R0, 0xff, RZ, 0xc0, !PT ;  /* 0x000000ff00007812 */ /* 0x000fe400078ec0ff */
[----:B------:R-:W-:Y:S02]  /*148d0*/  LOP3.LUT R28, R148, 0xff, RZ, 0xc0, !PT ;  /* 0x000000ff941c7812 */ /* 0x000fe400078ec0ff */
[----:B------:R-:W-:Y:S01]  /*148e0*/  ISETP.LE.U32.AND P0, PT, R0, UR12, PT ;  /* 0x0000000c00007c0c */ /* 0x000fe2000bf03070 */
[----:B------:R-:W-:Y:S01]  /*148f0*/  FADD.FTZ R0, R109, R52 ;  /* 0x000000346d007221 */ /* 0x000fe20000010000 */
[----:B------:R-:W-:Y:S02]  /*14900*/  ISETP.LE.U32.AND P2, PT, R28, UR12, PT ;  /* 0x0000000c1c007c0c */ /* 0x000fe4000bf43070 */
[----:B------:R-:W-:Y:S01]  /*14910*/  SHF.R.U32.HI R28, RZ, 0x10, R148 ;  /* 0x00000010ff1c7819 */ /* 0x000fe20000011694 */
[----:B------:R4:W-:Y:S01]  /*14920*/  MUFU.EX2 R130, R72 ;  /* 0x0000004800827308 */ /* 0x0009e20000000800 */
[----:B------:R-:W-:Y:S01]  /*14930*/  FADD.FTZ R30, R105, R0 ;  /* 0x00000000691e7221 */ /* 0x000fe20000010000 */
[----:B------:R-:W-:Y:S02]  /*14940*/  LOP3.LUT R0, R148, 0xffff, RZ, 0xc0, !PT ;  /* 0x0000ffff94007812 */ /* 0x000fe400078ec0ff */
[----:B------:R-:W-:Y:S02]  /*14950*/  LOP3.LUT R28, R28, 0xff, RZ, 0xc0, !PT ;  /* 0x000000ff1c1c7812 */ /* 0x000fe400078ec0ff */
[----:B------:R-:W-:Y:S02]  /*14960*/  SHF.R.U32.HI R0, RZ, 0x8, R0 ;  /* 0x00000008ff007819 */ /* 0x000fe40000011600 */
[----:B------:R-:W-:Y:S01]  /*14970*/  ISETP.LE.U32.AND P4, PT, R28, UR12, PT ;  /* 0x0000000c1c007c0c */ /* 0x000fe2000bf83070 */
[--C-:B------:R-:W-:Y:S01]  /*14980*/  FADD.FTZ R28, R206, R42.reuse ;  /* 0x0000002ace1c7221 */ /* 0x100fe20000010000 */
[----:B------:R-:W-:Y:S01]  /*14990*/  PRMT R42, R43, 0x7632, R42 ;  /* 0x000076322b2a7816 */ /* 0x000fe2000000002a */
[----:B-1----:R-:W-:Y:S01]  /*149a0*/  MUFU.EX2 R125, R234 ;  /* 0x000000ea007d7308 */ /* 0x002fe20000000800 */
[----:B------:R-:W-:Y:S01]  /*149b0*/  LOP3.LUT R0, R0, 0xffff, RZ, 0xc0, !PT ;  /* 0x0000ffff00007812 */ /* 0x000fe200078ec0ff */
[----:B------:R-:W-:Y:S01]  /*149c0*/  FADD.FTZ R28, R205, R28 ;  /* 0x0000001ccd1c7221 */ /* 0x000fe20000010000 */
[----:B------:R-:W-:Y:S01]  /*149d0*/  PRMT R123, R43, 0x5410, R42 ;  /* 0x000054102b7b7816 */ /* 0x000fe2000000002a */
[----:B----4-:R1:W4:Y:S02]  /*149e0*/  LDL.S16 R72, [R1+0x16c] ;  /* 0x00016c0001487983 */ /* 0x0103240000100600 */
[----:B------:R-:W-:Y:S01]  /*149f0*/  FADD.FTZ R28, R108, R28 ;  /* 0x0000001c6c1c7221 */ /* 0x000fe20000010000 */
[----:B---3--:R-:W-:Y:S05]  /*14a00*/  @!P5 HADD2 R91, -R58.H0_H0, -RZ.H0_H0 ;  /* 0xa00000ff3a5bd230 */ /* 0x008fea0000000900 */
[----:B------:R-:W-:Y:S01]  /*14a10*/  PRMT R52, R91, 0x7610, R52 ;  /* 0x000076105b347816 */ /* 0x000fe20000000034 */
[----:B------:R3:W-:Y:S03]  /*14a20*/  @!P5 STL.S16 [R1+0x160], R91 ;  /* 0x0001605b0100d387 */ /* 0x0007e60000100600 */
[----:B------:R-:W-:Y:S02]  /*14a30*/  @!P5 PRMT R58, R52, 0x5410, RZ ;  /* 0x00005410343ad816 */ /* 0x000fe400000000ff */
[----:B------:R1:W4:Y:S01]  /*14a40*/  LDL.S16 R52, [R1+0x178] ;  /* 0x0001780001347983 */ /* 0x0003220000100600 */
[----:B--2---:R-:W-:Y:S02]  /*14a50*/  @!P6 HADD2 R122, -R41.H0_H0, -RZ.H0_H0 ;  /* 0xa00000ff297ae230 */ /* 0x004fe40000000900 */
[----:B------:R-:W-:Y:S03]  /*14a60*/  @!P1 HADD2 R121, -R40.H0_H0, -RZ.H0_H0 ;  /* 0xa00000ff28799230 */ /* 0x000fe60000000900 */
[----:B------:R-:W-:Y:S01]  /*14a70*/  PRMT R78, R122, 0x7610, R78 ;  /* 0x000076107a4e7816 */ /* 0x000fe2000000004e */
[----:B------:R2:W-:Y:S01]  /*14a80*/  @!P6 STL.S16 [R1+0x174], R122 ;  /* 0x0001747a0100e387 */ /* 0x0005e20000100600 */
[----:B------:R-:W-:Y:S03]  /*14a90*/  PRMT R74, R121, 0x7610, R74 ;  /* 0x00007610794a7816 */ /* 0x000fe6000000004a */
[----:B------:R-:W-:Y:S01]  /*14aa0*/  @!P1 STL.S16 [R1+0x170], R121 ;  /* 0x0001707901009387 */ /* 0x000fe20000100600 */
[----:B---3--:R-:W-:Y:S01]  /*14ab0*/  MUFU.EX2 R91, R235 ;  /* 0x000000eb005b7308 */ /* 0x008fe20000000800 */
[----:B--2---:R-:W-:Y:S02]  /*14ac0*/  PRMT R122, R41, 0x5410, R40 ;  /* 0x00005410297a7816 */ /* 0x004fe40000000028 */
[----:B------:R-:W-:Y:S02]  /*14ad0*/  @!P1 PRMT R40, R74, 0x5410, RZ ;  /* 0x000054104a289816 */ /* 0x000fe400000000ff */
[----:B------:R-:W-:Y:S01]  /*14ae0*/  @!P6 PRMT R41, R78, 0x5410, RZ ;  /* 0x000054104e29e816 */ /* 0x000fe200000000ff */
[----:B------:R-:W-:Y:S01]  /*14af0*/  STL [R1+0x374], R122 ;  /* 0x0003747a01007387 */ /* 0x000fe20000100800 */
[----:B------:R-:W-:Y:S02]  /*14b00*/  ISETP.LE.U32.AND P6, PT, R0, UR12, PT ;  /* 0x0000000c00007c0c */ /* 0x000fe4000bfc3070 */
[----:B------:R-:W-:Y:S01]  /*14b10*/  SHF.R.U32.HI R0, RZ, 0x18, R148 ;  /* 0x00000018ff007819 */ /* 0x000fe20000011694 */
[----:B------:R1:W2:Y:S03]  /*14b20*/  LDL.S16 R106, [R1+0x17c] ;  /* 0x00017c00016a7983 */ /* 0x0002a60000100600 */
[----:B------:R-:W-:Y:S01]  /*14b30*/  ISETP.LE.U32.AND P1, PT, R0, UR12, PT ;  /* 0x0000000c00007c0c */ /* 0x000fe2000bf23070 */
[----:B------:R1:W3:Y:S01]  /*14b40*/  LDL.S16 R74, [R1+0x184] ;  /* 0x00018400014a7983 */ /* 0x0002e20000100600 */
[----:B------:R-:W-:Y:S01]  /*14b50*/  FADD.FTZ R0, R142, R65 ;  /* 0x000000418e007221 */ /* 0x000fe20000010000 */
[----:B------:R-:W-:Y:S01]  /*14b60*/  F2FP.F16.F32.PACK_AB R65, R67, R131 ;  /* 0x000000834341723e */ /* 0x000fe200000000ff */
[----:B------:R-:W-:Y:S01]  /*14b70*/  MUFU.EX2 R142, R187 ;  /* 0x000000bb008e7308 */ /* 0x000fe20000000800 */
[----:B----4-:R-:W-:Y:S05]  /*14b80*/  @!P0 HADD2 R72, -R43.H0_H0, -RZ.H0_H0 ;  /* 0xa00000ff2b488230 */ /* 0x010fea0000000900 */
[----:B------:R-:W-:Y:S01]  /*14b90*/  PRMT R68, R72, 0x7610, R68 ;  /* 0x0000761048447816 */ /* 0x000fe20000000044 */
[----:B------:R4:W-:Y:S03]  /*14ba0*/  @!P0 STL.S16 [R1+0x16c], R72 ;  /* 0x00016c4801008387 */ /* 0x0009e60000100600 */
[----:B------:R-:W-:Y:S01]  /*14bb0*/  @!P0 PRMT R43, R68, 0x5410, RZ ;  /* 0x00005410442b8816 */ /* 0x000fe200000000ff */
[----:B------:R-:W-:Y:S04]  /*14bc0*/  STL [R1+0x380], R123 ;  /* 0x0003807b01007387 */ /* 0x000fe80000100800 */
[----:B------:R1:W3:Y:S01]  /*14bd0*/  LDL.S16 R78, [R1+0x180] ;  /* 0x00018000014e7983 */ /* 0x0002e20000100600 */
[----:B----4-:R-:W-:Y:S01]  /*14be0*/  FADD.FTZ R72, R153, R0 ;  /* 0x0000000099487221 */ /* 0x010fe20000010000 */
[----:B------:R-:W-:Y:S01]  /*14bf0*/  LOP3.LUT R0, R164, 0xff, RZ, 0xc0, !PT ;  /* 0x000000ffa4007812 */ /* 0x000fe200078ec0ff */
[----:B------:R-:W-:Y:S03]  /*14c00*/  IMAD.WIDE.U32 R152, R152, -0x2daee0ad, RZ ;  /* 0xd2511f5398987825 */ /* 0x000fe600078e00ff */
[----:B------:R-:W-:Y:S01]  /*14c10*/  ISETP.LE.U32.AND P0, PT, R0, UR12, PT ;  /* 0x0000000c00007c0c */ /* 0x000fe2000bf03070 */
[--C-:B------:R-:W-:Y:S01]  /*14c20*/  FADD.FTZ R0, R131, R54.reuse ;  /* 0x0000003683007221 */ /* 0x100fe20000010000 */
[----:B------:R-:W-:Y:S01]  /*14c30*/  PRMT R54, R55, 0x7632, R54 ;  /* 0x0000763237367816 */ /* 0x000fe20000000036 */
[----:B------:R-:W-:Y:S02]  /*14c40*/  MUFU.EX2 R131, R228 ;  /* 0x000000e400837308 */ /* 0x000fe40000000800 */
[----:B------:R-:W-:Y:S01]  /*14c50*/  FADD.FTZ R68, R67, R0 ;  /* 0x0000000043447221 */ /* 0x000fe20000010000 */
[----:B------:R-:W-:Y:S02]  /*14c60*/  F2FP.F16.F32.PACK_AB R67, R70, R127 ;  /* 0x0000007f4643723e */ /* 0x000fe400000000ff */
[----:B------:R-:W-:Y:S01]  /*14c70*/  PRMT R121, R55, 0x5410, R54 ;  /* 0x0000541037797816 */ /* 0x000fe20000000036 */
[----:B------:R-:W-:Y:S01]  /*14c80*/  FADD.FTZ R68, R90, R68 ;  /* 0x000000445a447221 */ /* 0x000fe20000010000 */
[C---:B------:R-:W-:Y:S03]  /*14c90*/  F2FP.F16.F32.PACK_AB R90, R76.reuse, R90 ;  /* 0x0000005a4c5a723e */ /* 0x040fe600000000ff */
[----:B------:R-:W-:Y:S01]  /*14ca0*/  FADD.FTZ R76, R76, R68 ;  /* 0x000000444c4c7221 */ /* 0x000fe20000010000 */
[----:B------:R-:W-:Y:S05]  /*14cb0*/  @!P3 HADD2 R52, -R42.H0_H0, -RZ.H0_H0 ;  /* 0xa00000ff2a34b230 */ /* 0x000fea0000000900 */
[----:B------:R-:W-:Y:S01]  /*14cc0*/  PRMT R109, R52, 0x7610, R109 ;  /* 0x00007610346d7816 */ /* 0x000fe2000000006d */
[----:B------:R4:W-:Y:S03]  /*14cd0*/  @!P3 STL.S16 [R1+0x178], R52 ;  /* 0x000178340100b387 */ /* 0x0009e60000100600 */
[----:B------:R-:W-:Y:S02]  /*14ce0*/  @!P3 PRMT R42, R109, 0x5410, RZ ;  /* 0x000054106d2ab816 */ /* 0x000fe400000000ff */
[----:B------:R-:W1:Y:S02]  /*14cf0*/  MUFU.EX2 R109, R195 ;  /* 0x000000c3006d7308 */ /* 0x000e640000000800 */
[----:B-1----:R-:W-:Y:S02]  /*14d00*/  F2FP.F16.F32.PACK_AB R160, R109, R142 ;  /* 0x0000008e6da0723e */ /* 0x002fe400000000ff */
[----:B----4-:R-:W-:Y:S04]  /*14d10*/  LOP3.LUT R52, R164, 0xffff, RZ, 0xc0, !PT ;  /* 0x0000ffffa4347812 */ /* 0x010fe800078ec0ff */
[----:B------:R-:W-:Y:S04]  /*14d20*/  SHF.R.U32.HI R52, RZ, 0x8, R52 ;  /* 0x00000008ff347819 */ /* 0x000fe80000011634 */
[----:B------:R-:W-:Y:S02]  /*14d30*/  LOP3.LUT R0, R52, 0xffff, RZ, 0xc0, !PT ;  /* 0x0000ffff34007812 */ /* 0x000fe400078ec0ff */
[----:B------:R-:W-:Y:S01]  /*14d40*/  PRMT R52, R53, 0x7632, R52 ;  /* 0x0000763235347816 */ /* 0x000fe20000000034 */
[----:B--2---:R-:W-:Y:S01]  /*14d50*/  @!P2 HADD2 R106, -R53.H0_H0, -RZ.H0_H0 ;  /* 0xa00000ff356aa230 */ /* 0x004fe20000000900 */
[----:B------:R-:W-:Y:S01]  /*14d60*/  ISETP.LE.U32.AND P5, PT, R0, UR12, PT ;  /* 0x0000000c00007c0c */ /* 0x000fe2000bfa3070 */
[----:B------:R-:W-:Y:S01]  /*14d70*/  FADD.FTZ R0, R127, R30 ;  /* 0x0000001e7f007221 */ /* 0x000fe20000010000 */
[----:B------:R-:W-:Y:S01]  /*14d80*/  SHF.R.U32.HI R30, RZ, 0x10, R164 ;  /* 0x00000010ff1e7819 */ /* 0x000fe200000116a4 */
[----:B---3--:R-:W-:Y:S01]  /*14d90*/  @!P6 HADD2 R74, -R52.H0_H0, -RZ.H0_H0 ;  /* 0xa00000ff344ae230 */ /* 0x008fe20000000900 */
[----:B------:R-:W-:Y:S01]  /*14da0*/  PRMT R105, R106, 0x7610, R105 ;  /* 0x000076106a697816 */ /* 0x000fe20000000069 */
[----:B------:R1:W-:Y:S01]  /*14db0*/  @!P2 STL.S16 [R1+0x17c], R106 ;  /* 0x00017c6a0100a387 */ /* 0x0003e20000100600 */
[----:B------:R-:W-:Y:S01]  /*14dc0*/  PRMT R120, R53, 0x5410, R52 ;  /* 0x0000541035787816 */ /* 0x000fe20000000034 */
[----:B------:R-:W-:Y:S01]  /*14dd0*/  MUFU.EX2 R127, R243 ;  /* 0x000000f3007f7308 */ /* 0x000fe20000000800 */
[----:B------:R-:W-:Y:S01]  /*14de0*/  @!P2 PRMT R53, R105, 0x5410, RZ ;  /* 0x000054106935a816 */ /* 0x000fe200000000ff */
[----:B------:R-:W-:Y:S01]  /*14df0*/  FADD.FTZ R70, R70, R0 ;  /* 0x0000000046467221 */ /* 0x000fe20000010000 */
[----:B------:R-:W-:Y:S01]  /*14e00*/  LOP3.LUT R0, R30, 0xff, RZ, 0xc0, !PT ;  /* 0x000000ff1e007812 */ /* 0x000fe200078ec0ff */
[----:B------:R2:W3:Y:S01]  /*14e10*/  LDL.S16 R105, [R1+0x190] ;  /* 0x0001900001697983 */ /* 0x0004e20000100600 */
[----:B------:R-:W-:Y:S02]  /*14e20*/  PRMT R30, R74, 0x7610, R30 ;  /* 0x000076104a1e7816 */ /* 0x000fe4000000001e */
[----:B------:R-:W-:Y:S01]  /*14e30*/  ISETP.LE.U32.AND P2, PT, R0, UR12, PT ;  /* 0x0000000c00007c0c */ /* 0x000fe2000bf43070 */
[----:B------:R4:W-:Y:S01]  /*14e40*/  @!P6 STL.S16 [R1+0x184], R74 ;  /* 0x0001844a0100e387 */ /* 0x0009e20000100600 */
[----:B------:R-:W-:Y:S02]  /*14e50*/  F2FP.F16.F32.PACK_AB R0, R107, R108 ;  /* 0x0000006c6b00723e */ /* 0x000fe400000000ff */
[----:B------:R-:W-:Y:S01]  /*14e60*/  @!P6 PRMT R52, R30, 0x5410, RZ ;  /* 0x000054101e34e816 */ /* 0x000fe200000000ff */
[----:B------:R2:W2:Y:S01]  /*14e70*/  LDL.S16 R108, [R1+0x18c] ;  /* 0x00018c00016c7983 */ /* 0x0004a20000100600 */
[----:B------:R-:W-:Y:S01]  /*14e80*/  LOP3.LUT R30, R151, UR7, R162, 0x96, !PT ;  /* 0x00000007971e7c12 */ /* 0x000fe2000f8e96a2 */
[----:B------:R-:W-:Y:S03]  /*14e90*/  @!P4 HADD2 R78, -R55.H0_H0, -RZ.H0_H0 ;  /* 0xa00000ff374ec230 */ /* 0x000fe60000000900 */
[----:B------:R-:W-:Y:S02]  /*14ea0*/  LOP3.LUT R68, R30, 0xff, RZ, 0xc0, !PT ;  /* 0x000000ff1e447812 */ /* 0x000fe400078ec0ff */
[----:B------:R-:W-:Y:S01]  /*14eb0*/  PRMT R124, R78, 0x7610, R124 ;  /* 0x000076104e7c7816 */ /* 0x000fe2000000007c */
[----:B------:R4:W-:Y:S01]  /*14ec0*/  @!P4 STL.S16 [R1+0x180], R78 ;  /* 0x0001804e0100c387 */ /* 0x0009e20000100600 */
[----:B-1----:R-:W1:Y:S02]  /*14ed0*/  MUFU.EX2 R106, R248 ;  /* 0x000000f8006a7308 */ /* 0x002e640000000800 */
[----:B------:R-:W-:Y:S02]  /*14ee0*/  @!P4 PRMT R55, R124, 0x5410, RZ ;  /* 0x000054107c37c816 */ /* 0x000fe400000000ff */
[----:B------:R-:W-:Y:S01]  /*14ef0*/  ISETP.LE.U32.AND P4, PT, R68, UR12, PT ;  /* 0x0000000c44007c0c */ /* 0x000fe2000bf83070 */
[----:B----4-:R-:W-:Y:S01]  /*14f00*/  FADD.FTZ R74, R107, R28 ;  /* 0x0000001c6b4a7221 */ /* 0x010fe20000010000 */
[----:B------:R-:W-:Y:S04]  /*14f10*/  SHF.R.U32.HI R28, RZ, 0x18, R164 ;  /* 0x00000018ff1c7819 */ /* 0x000fe800000116a4 */
[----:B------:R-:W-:Y:S01]  /*14f20*/  MUFU.EX2 R107, R232 ;  /* 0x000000e8006b7308 */ /* 0x000fe20000000800 */
[----:B------:R-:W-:Y:S01]  /*14f30*/  FADD.FTZ R68, R84, R74 ;  /* 0x0000004a54447221 */ /* 0x000fe20000010000 */
[----:B------:R-:W-:Y:S01]  /*14f40*/  ISETP.LE.U32.AND P6, PT, R28, UR12, PT ;  /* 0x0000000c1c007c0c */ /* 0x000fe2000bfc3070 */
[----:B------:R-:W-:Y:S01]  /*14f50*/  FADD.FTZ R28, R186, R72 ;  /* 0x00000048ba1c7221 */ /* 0x000fe20000010000 */
[C---:B------:R-:W-:Y:S01]  /*14f60*/  F2FP.F16.F32.PACK_AB R84, R80.reuse, R84 ;  /* 0x000000545054723e */ /* 0x040fe200000000ff */
[----:B------:R-:W-:Y:S01]  /*14f70*/  FADD.FTZ R80, R80, R68 ;  /* 0x0000004450507221 */ /* 0x000fe20000010000 */
[----:B-1----:R-:W-:Y:S01]  /*14f80*/  F2FP.F16.F32.PACK_AB R194, R106, R127 ;  /* 0x0000007f6ac2723e */ /* 0x002fe200000000ff */
[----:B------:R-:W-:Y:S01]  /*14f90*/  FADD.FTZ R72, R188, R28 ;  /* 0x0000001cbc487221 */ /* 0x000fe20000010000 */
[----:B------:R-:W-:Y:S01]  /*14fa0*/  FADD.FTZ R28, R88, R70 ;  /* 0x00000046581c7221 */ /* 0x000fe20000010000 */
[C---:B------:R-:W-:Y:S01]  /*14fb0*/  F2FP.F16.F32.PACK_AB R88, R82.reuse, R88 ;  /* 0x000000585258723e */ /* 0x040fe200000000ff */
[----:B------:R1:W4:Y:S02]  /*14fc0*/  LDL.S16 R78, [R1+0x188] ;  /* 0x00018800014e7983 */ /* 0x0003240000100600 */
[----:B------:R-:W-:Y:S01]  /*14fd0*/  FADD.FTZ R70, R82, R28 ;  /* 0x0000001c52467221 */ /* 0x000fe20000010000 */
[----:B------:R-:W-:Y:S02]  /*14fe0*/  LOP3.LUT R28, R30, 0xffff, RZ, 0xc0, !PT ;  /* 0x0000ffff1e1c7812 */ /* 0x000fe400078ec0ff */
[----:B------:R-:W-:Y:S01]  /*14ff0*/  F2FP.F16.F32.PACK_AB R82, R104, R144 ;  /* 0x000000906852723e */ /* 0x000fe200000000ff */
[----:B------:R1:W-:Y:S01]  /*15000*/  STL.64 [R1+0x378], R120 ;  /* 0x0003787801007387 */ /* 0x0003e20000100a00 */
[----:B------:R-:W-:Y:S01]  /*15010*/  SHF.R.U32.HI R28, RZ, 0x8, R28 ;  /* 0x00000008ff1c7819 */ /* 0x000fe2000001161c */
[----:B------:R-:W-:Y:S01]  /*15020*/  FADD.FTZ R70, R159, R70 ;  /* 0x000000469f467221 */ /* 0x000fe20000010000 */
[----:B------:R-:W-:Y:S01]  /*15030*/  F2FP.F16.F32.PACK_AB R159, R130, R159 ;  /* 0x0000009f829f723e */ /* 0x000fe200000000ff */
[----:B------:R1:W4:Y:S01]  /*15040*/  LDL.S16 R155, [R1+0x194] ;  /* 0x00019400019b7983 */ /* 0x0003220000100600 */
[----:B------:R-:W-:Y:S02]  /*15050*/  LOP3.LUT R68, R28, 0xffff, RZ, 0xc0, !PT ;  /* 0x0000ffff1c447812 */ /* 0x000fe400078ec0ff */
[C---:B------:R-:W-:Y:S02]  /*15060*/  PRMT R28, R29.reuse, 0x7632, R28 ;  /* 0x000076321d1c7816 */ /* 0x040fe4000000001c */
[----:B------:R-:W-:Y:S01]  /*15070*/  ISETP.LE.U32.AND P3, PT, R68, UR12, PT ;  /* 0x0000000c44007c0c */ /* 0x000fe2000bf63070 */
[----:B------:R-:W-:Y:S01]  /*15080*/  FADD.FTZ R68, R86, R72 ;  /* 0x0000004856447221 */ /* 0x000fe20000010000 */
[----:B------:R-:W-:Y:S02]  /*15090*/  PRMT R124, R29, 0x5410, R28 ;  /* 0x000054101d7c7816 */ /* 0x000fe4000000001c */
[C---:B------:R-:W-:Y:S01]  /*150a0*/  F2FP.F16.F32.PACK_AB R86, R89.reuse, R86 ;  /* 0x000000565956723e */ /* 0x040fe200000000ff */
[----:B------:R-:W-:Y:S01]  /*150b0*/  FADD.FTZ R89, R89, R68 ;  /* 0x0000004459597221 */ /* 0x000fe20000010000 */
[--C-:B------:R-:W-:Y:S02]  /*150c0*/  SHF.R.U32.HI R68, RZ, 0x18, R30.reuse ;  /* 0x00000018ff447819 */ /* 0x100fe4000001161e */
[----:B------:R-:W-:Y:S04]  /*150d0*/  SHF.R.U32.HI R30, RZ, 0x10, R30 ;  /* 0x00000010ff1e7819 */ /* 0x000fe8000001161e */
[----:B------:R-:W-:Y:S01]  /*150e0*/  LOP3.LUT R30, R30, 0xff, RZ, 0xc0, !PT ;  /* 0x000000ff1e1e7812 */ /* 0x000fe200078ec0ff */
[----:B-1----:R-:W4:Y:S01]  /*150f0*/  LDL.LU.64 R120, [R1+0x70] ;  /* 0x0000700001787983 */ /* 0x002f220000300a00 */
[----:B---3--:R-:W-:Y:S05]  /*15100*/  @!P1 HADD2 R105, -R54.H0_H0, -RZ.H0_H0 ;  /* 0xa00000ff36699230 */ /* 0x008fea0000000900 */
[----:B------:R-:W-:Y:S01]  /*15110*/  PRMT R110, R105, 0x7610, R110 ;  /* 0x00007610696e7816 */ /* 0x000fe2000000006e */
[----:B------:R1:W-:Y:S01]  /*15120*/  @!P1 STL.S16 [R1+0x190], R105 ;  /* 0x0001906901009387 */ /* 0x0003e20000100600 */
[----:B--2---:R-:W-:Y:S02]  /*15130*/  @!P0 HADD2 R108, -R29.H0_H0, -RZ.H0_H0 ;  /* 0xa00000ff1d6c8230 */ /* 0x004fe40000000900 */
[----:B------:R-:W-:Y:S02]  /*15140*/  @!P1 PRMT R54, R110, 0x5410, RZ ;  /* 0x000054106e369816 */ /* 0x000fe400000000ff */
[----:B------:R-:W-:Y:S01]  /*15150*/  MUFU.EX2 R110, R146 ;  /* 0x00000092006e7308 */ /* 0x000fe20000000800 */
[----:B------:R-:W-:Y:S01]  /*15160*/  PRMT R74, R108, 0x7610, R74 ;  /* 0x000076106c4a7816 */ /* 0x000fe2000000004a */
[----:B------:R2:W-:Y:S03]  /*15170*/  @!P0 STL.S16 [R1+0x18c], R108 ;  /* 0x00018c6c01008387 */ /* 0x0005e60000100600 */
[----:B------:R-:W-:Y:S01]  /*15180*/  @!P0 PRMT R29, R74, 0x5410, RZ ;  /* 0x000054104a1d8816 */ /* 0x000fe200000000ff */
[----:B------:R-:W-:Y:S01]  /*15190*/  FADD.FTZ R74, R130, R70 ;  /* 0x00000046824a7221 */ /* 0x000fe20000010000 */
[----:B------:R-:W-:Y:S03]  /*151a0*/  ISETP.LE.U32.AND P0, PT, R68, UR12, PT ;  /* 0x0000000c44007c0c */ /* 0x000fe6000bf03070 */
[----:B------:R-:W-:Y:S01]  /*151b0*/  MUFU.EX2 R146, R181 ;  /* 0x000000b500927308 */ /* 0x000fe20000000800 */
[----:B------:R-:W-:Y:S01]  /*151c0*/  FADD.FTZ R70, R125, R80 ;  /* 0x000000507d467221 */ /* 0x000fe20000010000 */
[----:B------:R-:W-:Y:S01]  /*151d0*/  F2FP.F16.F32.PACK_AB R80, R91, R125 ;  /* 0x0000007d5b50723e */ /* 0x000fe200000000ff */
[--C-:B------:R-:W-:Y:S01]  /*151e0*/  FADD.FTZ R68, R144, R76.reuse ;  /* 0x0000004c90447221 */ /* 0x100fe20000010000 */
[----:B------:R-:W-:Y:S01]  /*151f0*/  PRMT R76, R77, 0x7632, R76 ;  /* 0x000076324d4c7816 */ /* 0x000fe2000000004c */
[----:B------:R-:W-:Y:S05]  /*15200*/  FADD.FTZ R91, R91, R70 ;  /* 0x000000465b5b7221 */ /* 0x000fea0000010000 */
[----:B------:R-:W3:Y:S10]  /*15210*/  MUFU.EX2 R130, R223 ;  /* 0x000000df00827308 */ /* 0x000ef40000000800 */
[----:B-1----:R-:W1:Y:S01]  /*15220*/  MUFU.EX2 R105, R233 ;  /* 0x000000e900697308 */ /* 0x002e620000000800 */
[----:B----4-:R-:W-:Y:S09]  /*15230*/  @!P5 HADD2 R78, -R28.H0_H0, -RZ.H0_H0 ;  /* 0xa00000ff1c4ed230 */ /* 0x010ff20000000900 */
[----:B--2---:R-:W2:Y:S01]  /*15240*/  MUFU.EX2 R108, R229 ;  /* 0x000000e5006c7308 */ /* 0x004ea20000000800 */
[----:B---3--:R-:W-:Y:S02]  /*15250*/  F2FP.F16.F32.PACK_AB R188, R130, R146 ;  /* 0x0000009282bc723e */ /* 0x008fe400000000ff */
[----:B------:R-:W-:Y:S01]  /*15260*/  PRMT R72, R78, 0x7610, R72 ;  /* 0x000076104e487816 */ /* 0x000fe20000000048 */
[----:B------:R3:W-:Y:S03]  /*15270*/  @!P5 STL.S16 [R1+0x188], R78 ;  /* 0x0001884e0100d387 */ /* 0x0007e60000100600 */
[----:B------:R-:W-:Y:S01]  /*15280*/  @!P5 PRMT R28, R72, 0x5410, RZ ;  /* 0x00005410481cd816 */ /* 0x000fe200000000ff */
[----:B------:R4:W-:Y:S01]  /*15290*/  STL [R1+0x384], R124 ;  /* 0x0003847c01007387 */ /* 0x0009e20000100800 */
[----:B------:R-:W-:Y:S01]  /*152a0*/  ISETP.LE.U32.AND P5, PT, R30, UR12, PT ;  /* 0x0000000c1e007c0c */ /* 0x000fe2000bfa3070 */
[----:B------:R-:W-:Y:S01]  /*152b0*/  @!P2 HADD2 R155, -R31.H0_H0, -RZ.H0_H0 ;  /* 0xa00000ff1f9ba230 */ /* 0x000fe20000000900 */
[----:B------:R-:W-:Y:S01]  /*152c0*/  PRMT R30, R31, 0x7632, R30 ;  /* 0x000076321f1e7816 */ /* 0x000fe2000000001e */
[----:B------:R4:W4:Y:S01]  /*152d0*/  LDL.S16 R137, [R1+0x198] ;  /* 0x0001980001897983 */ /* 0x0009220000100600 */
[----:B-1----:R-:W-:Y:S02]  /*152e0*/  F2FP.F16.F32.PACK_AB R191, R105, R107 ;  /* 0x0000006b69bf723e */ /* 0x002fe400000000ff */
[----:B------:R-:W-:Y:S02]  /*152f0*/  PRMT R125, R31, 0x5410, R30 ;  /* 0x000054101f7d7816 */ /* 0x000fe4000000001e */
[----:B------:R-:W-:Y:S02]  /*15300*/  PRMT R144, R155, 0x7610, R144 ;  /* 0x000076109b907816 */ /* 0x000fe40000000090 */
[----:B--2---:R-:W-:Y:S02]  /*15310*/  F2FP.F16.F32.PACK_AB R167, R108, R131 ;  /* 0x000000836ca7723e */ /* 0x004fe400000000ff */
[----:B------:R-:W-:Y:S01]  /*15320*/  @!P2 PRMT R31, R144, 0x5410, RZ ;  /* 0x00005410901fa816 */ /* 0x000fe200000000ff */
[----:B---3--:R-:W-:Y:S01]  /*15330*/  FADD.FTZ R78, R104, R68 ;  /* 0x00000044684e7221 */ /* 0x008fe20000010000 */
[----:B------:R-:W-:Y:S01]  /*15340*/  LOP3.LUT R68, R153, UR7, R120, 0x96, !PT ;  /* 0x0000000799447c12 */ /* 0x000fe2000f8e9678 */
[----:B------:R-:W1:Y:S01]  /*15350*/  MUFU.EX2 R104, R147 ;  /* 0x0000009300687308 */ /* 0x000e620000000800 */
[----:B----4-:R2:W3:Y:S02]  /*15360*/  LDL.S16 R124, [R1+0x19c] ;  /* 0x00019c00017c7983 */ /* 0x0104e40000100600 */
[C---:B------:R-:W-:Y:S02]  /*15370*/  LOP3.LUT R72, R68.reuse, 0xff, RZ, 0xc0, !PT ;  /* 0x000000ff44487812 */ /* 0x040fe400078ec0ff */
[----:B------:R-:W-:Y:S01]  /*15380*/  LOP3.LUT R70, R68, 0xffff, RZ, 0xc0, !PT ;  /* 0x0000ffff44467812 */ /* 0x000fe200078ec0ff */
[----:B------:R4:W-:Y:S01]  /*15390*/  @!P2 STL.S16 [R1+0x194], R155 ;  /* 0x0001949b0100a387 */ /* 0x0009e20000100600 */
[----:B------:R-:W-:Y:S01]  /*153a0*/  ISETP.LE.U32.AND P2, PT, R72, UR12, PT ;  /* 0x0000000c48007c0c */ /* 0x000fe2000bf43070 */
[----:B------:R-:W-:Y:S01]  /*153b0*/  FADD.FTZ R72, R157, R89 ;  /* 0x000000599d487221 */ /* 0x000fe20000010000 */
[C---:B------:R-:W-:Y:S01]  /*153c0*/  F2FP.F16.F32.PACK_AB R157, R136.reuse, R157 ;  /* 0x0000009d889d723e */ /* 0x040fe200000000ff */
[----:B------:R-:W-:Y:S01]  /*153d0*/  STL [R1+0x40c], R120 ;  /* 0x00040c7801007387 */ /* 0x000fe20000100800 */
[----:B------:R-:W-:Y:S01]  /*153e0*/  SHF.R.U32.HI R70, RZ, 0x8, R70 ;  /* 0x00000008ff467819 */ /* 0x000fe20000011646 */
[----:B------:R-:W-:Y:S01]  /*153f0*/  FADD.FTZ R89, R136, R72 ;  /* 0x0000004888597221 */ /* 0x000fe20000010000 */
[----:B------:R-:W-:Y:S01]  /*15400*/  MUFU.EX2 R147, R249 ;  /* 0x000000f900937308 */ /* 0x000fe20000000800 */
[----:B------:R-:W-:Y:S01]  /*15410*/  STL [R1+0x388], R121 ;  /* 0x0003887901007387 */ /* 0x000fe20000100800 */
[----:B------:R-:W-:Y:S01]  /*15420*/  LOP3.LUT R70, R70, 0xffff, RZ, 0xc0, !PT ;  /* 0x0000ffff46467812 */ /* 0x000fe200078ec0ff */
[--C-:B------:R-:W-:Y:S01]  /*15430*/  FADD.FTZ R72, R142, R78.reuse ;  /* 0x0000004e8e487221 */ /* 0x100fe20000010000 */
[----:B------:R-:W-:Y:S01]  /*15440*/  PRMT R78, R79, 0x7632, R78 ;  /* 0x000076324f4e7816 */ /* 0x000fe2000000004e */
[----:B------:R-:W2:Y:S01]  /*15450*/  LDL.LU R181, [R1+0x464] ;  /* 0x0004640001b57983 */ /* 0x000ea20000300800 */
[----:B-1----:R-:W-:Y:S04]  /*15460*/  F2FP.F16.F32.PACK_AB R166, R104, R110 ;  /* 0x0000006e68a6723e */ /* 0x002fe800000000ff */
[----:B------:R-:W-:Y:S01]  /*15470*/  MUFU.EX2 R142, R237 ;  /* 0x000000ed008e7308 */ /* 0x000fe20000000800 */
[----:B------:R-:W-:Y:S09]  /*15480*/  STL [R1+0x410], R125 ;  /* 0x0004107d01007387 */ /* 0x000ff20000100800 */
[----:B----4-:R-:W1:Y:S02]  /*15490*/  MUFU.EX2 R155, R236 ;  /* 0x000000ec009b7308 */ /* 0x010e640000000800 */
[----:B-1----:R-:W-:Y:S01]  /*154a0*/  F2FP.F16.F32.PACK_AB R195, R142, R155 ;  /* 0x0000009b8ec3723e */ /* 0x002fe200000000ff */
[----:B------:R-:W-:Y:S05]  /*154b0*/  @!P6 HADD2 R137, -R30.H0_H0, -RZ.H0_H0 ;  /* 0xa00000ff1e89e230 */ /* 0x000fea0000000900 */
[----:B------:R-:W-:Y:S01]  /*154c0*/  PRMT R145, R137, 0x7610, R145 ;  /* 0x0000761089917816 */ /* 0x000fe20000000091 */
[----:B------:R1:W-:Y:S03]  /*154d0*/  @!P6 STL.S16 [R1+0x198], R137 ;  /* 0x000198890100e387 */ /* 0x0003e60000100600 */
[----:B------:R-:W-:Y:S01]  /*154e0*/  @!P6 PRMT R30, R145, 0x5410, RZ ;  /* 0x00005410911ee816 */ /* 0x000fe200000000ff */
[----:B------:R-:W4:Y:S01]  /*154f0*/  LDL.LU R223, [R1+0x460] ;  /* 0x0004600001df7983 */ /* 0x000f220000300800 */
[----:B------:R-:W-:Y:S01]  /*15500*/  ISETP.LE.U32.AND P6, PT, R70, UR12, PT ;  /* 0x0000000c46007c0c */ /* 0x000fe2000bfc3070 */
[----:B------:R-:W-:Y:S01]  /*15510*/  FADD.FTZ R70, R126, R74 ;  /* 0x0000004a7e467221 */ /* 0x000fe20000010000 */
[----:B------:R-:W-:Y:S01]  /*15520*/  PRMT R126, R77, 0x5410, R76 ;  /* 0x000054104d7e7816 */ /* 0x000fe2000000004c */
[----:B------:R2:W4:Y:S01]  /*15530*/  LDL.S16 R144, [R1+0x1a8] ;  /* 0x0001a80001907983 */ /* 0x0005220000100600 */
[----:B------:R-:W-:Y:S01]  /*15540*/  FADD.FTZ R74, R109, R72 ;  /* 0x000000486d4a7221 */ /* 0x000fe20000010000 */
[----:B------:R-:W-:Y:S01]  /*15550*/  FADD.FTZ R93, R93, R70 ;  /* 0x000000465d5d7221 */ /* 0x000fe20000010000 */
[--C-:B------:R-:W-:Y:S01]  /*15560*/  SHF.R.U32.HI R70, RZ, 0x18, R68.reuse ;  /* 0x00000018ff467819 */ /* 0x100fe20000011644 */
[----:B------:R2:W4:Y:S01]  /*15570*/  LDL.S16 R136, [R1+0x1a0] ;  /* 0x0001a00001887983 */ /* 0x0005220000100600 */
[----:B------:R-:W-:Y:S01]  /*15580*/  SHF.R.U32.HI R68, RZ, 0x10, R68 ;  /* 0x00000010ff447819 */ /* 0x000fe20000011644 */
[----:B------:R-:W2:Y:S01]  /*15590*/  MUFU.EX2 R145, R240 ;  /* 0x000000f000917308 */ /* 0x000ea20000000800 */
[----:B---3--:R-:W-:Y:S02]  /*155a0*/  @!P4 HADD2 R124, -R77.H0_H0, -RZ.H0_H0 ;  /* 0xa00000ff4d7cc230 */ /* 0x008fe40000000900 */
[----:B------:R-:W-:Y:S03]  /*155b0*/  LOP3.LUT R68, R68, 0xff, RZ, 0xc0, !PT ;  /* 0x000000ff44447812 */ /* 0x000fe600078ec0ff */
[----:B------:R-:W-:Y:S04]  /*155c0*/  PRMT R123, R124, 0x7610, R123 ;  /* 0x000076107c7b7816 */ /* 0x000fe8000000007b */
[----:B------:R-:W-:Y:S01]  /*155d0*/  @!P4 PRMT R77, R123, 0x5410, RZ ;  /* 0x000054107b4dc816 */ /* 0x000fe200000000ff */
[----:B-1----:R1:W3:Y:S04]  /*155e0*/  LDL.S16 R137, [R1+0x1a4] ;  /* 0x0001a40001897983 */ /* 0x0022e80000100600 */
[----:B------:R1:W-:Y:S01]  /*155f0*/  @!P4 STL.S16 [R1+0x19c], R124 ;  /* 0x00019c7c0100c387 */ /* 0x0003e20000100600 */
[----:B------:R-:W-:Y:S02]  /*15600*/  ISETP.LE.U32.AND P4, PT, R70, UR12, PT ;  /* 0x0000000c46007c0c */ /* 0x000fe4000bf83070 */
[----:B------:R-:W-:Y:S01]  /*15610*/  LOP3.LUT R70, R150, 0xff, RZ, 0xc0, !PT ;  /* 0x000000ff96467812 */ /* 0x000fe200078ec0ff */
[----:B------:R1:W3:Y:S01]  /*15620*/  LDL.S16 R123, [R1+0x1b0] ;  /* 0x0001b000017b7983 */ /* 0x0002e20000100600 */
[----:B--2---:R-:W-:Y:S03]  /*15630*/  F2FP.F16.F32.PACK_AB R196, R145, R156 ;  /* 0x0000009c91c4723e */ /* 0x004fe600000000ff */
[----:B------:R-:W-:Y:S04]  /*15640*/  STG.E.U16 desc[UR20][R180.64], R64 ;  /* 0x00000040b4007986 */ /* 0x000fe8000c101514 */
[----:B------:R-:W-:Y:S04]  /*15650*/  STG.E.U16 desc[UR20][R180.64+0x2], R97 ;  /* 0x00000261b4007986 */ /* 0x000fe8000c101514 */
[----:B------:R-:W-:Y:S04]  /*15660*/  STG.E.U16 desc[UR20][R176.64+0x10], R112 ;  /* 0x00001070b0007986 */ /* 0x000fe8000c101514 */
[----:B------:R-:W-:Y:S04]  /*15670*/  STG.E.U16 desc[UR20][R176.64+0x12], R101 ;  /* 0x00001265b0007986 */ /* 0x000fe8000c101514 */
[----:B------:R-:W-:Y:S04]  /*15680*/  STG.E.U16 desc[UR20][R178.64+0x10], R113 ;  /* 0x00001071b2007986 */ /* 0x000fe8000c101514 */
[----:B-1----:R1:W2:Y:S04]  /*15690*/  LDL.S16 R124, [R1+0x1b4] ;  /* 0x0001b400017c7983 */ /* 0x0022a80000100600 */
[----:B------:R-:W-:Y:S04]  /*156a0*/  STG.E.U16 desc[UR20][R178.64+0x12], R116 ;  /* 0x00001274b2007986 */ /* 0x000fe8000c101514 */
[----:B------:R-:W-:Y:S04]  /*156b0*/  STG.E.U16 desc[UR20][R182.64+0xe], R96 ;  /* 0x00000e60b6007986 */ /* 0x000fe8000c101514 */
[----:B------:R1:W-:Y:S04]  /*156c0*/  STG.E.U16 desc[UR20][R182.64+0x10], R87 ;  /* 0x00001057b6007986 */ /* 0x0003e8000c101514 */
[----:B------:R-:W-:Y:S04]  /*156d0*/  STG.E.U16 desc[UR20][R180.64+0x10], R81 ;  /* 0x00001051b4007986 */ /* 0x000fe8000c101514 */
[----:B------:R1:W-:Y:S04]  /*156e0*/  STG.E.U16 desc[UR20][R180.64+0x12], R66 ;  /* 0x00001242b4007986 */ /* 0x0003e8000c101514 */
[----:B------:R1:W-:Y:S04]  /*156f0*/  STG.E.U16 desc[UR20][R176.64+0x20], R83 ;  /* 0x00002053b0007986 */ /* 0x0003e8000c101514 */
[----:B------:R1:W-:Y:S04]  /*15700*/  STG.E.U16 desc[UR20][R176.64+0x22], R85 ;  /* 0x00002255b0007986 */ /* 0x0003e8000c101514 */
[----:B------:R-:W-:Y:S04]  /*15710*/  STG.E.U16 desc[UR20][R178.64+0x22], R2 ;  /* 0x00002202b2007986 */ /* 0x000fe8000c101514 */
[----:B------:R-:W-:Y:S01]  /*15720*/  STG.E.U16 desc[UR20][R178.64+0x20], R3 ;  /* 0x00002003b2007986 */ /* 0x000fe2000c101514 */
[----:B-1----:R-:W-:Y:S03]  /*15730*/  PRMT R87, R88, 0x7632, R87 ;  /* 0x0000763258577816 */ /* 0x002fe60000000057 */
[----:B------:R-:W-:Y:S04]  /*15740*/  STG.E.U16 desc[UR20][R182.64+0x20], R48 ;  /* 0x00002030b6007986 */ /* 0x000fe8000c101514 */
[----:B------:R-:W-:Y:S01]  /*15750*/  STG.E.U16 desc[UR20][R182.64+0x1e], R49 ;  /* 0x00001e31b6007986 */ /* 0x000fe2000c101514 */
[----:B------:R-:W-:Y:S03]  /*15760*/  PRMT R66, R67, 0x7632, R66 ;  /* 0x0000763243427816 */ /* 0x000fe60000000042 */
[----:B------:R-:W-:Y:S01]  /*15770*/  STG.E.U16 desc[UR20][R180.64+0x22], R50 ;  /* 0x00002232b4007986 */ /* 0x000fe2000c101514 */
[----:B------:R-:W-:Y:S03]  /*15780*/  PRMT R83, R84, 0x7632, R83 ;  /* 0x0000763254537816 */ /* 0x000fe60000000053 */
[----:B------:R-:W-:Y:S01]  /*15790*/  STG.E.U16 desc[UR20][R180.64+0x20], R51 ;  /* 0x00002033b4007986 */ /* 0x000fe2000c101514 */
[----:B------:R-:W-:Y:S03]  /*157a0*/  PRMT R85, R86, 0x7632, R85 ;  /* 0x0000763256557816 */ /* 0x000fe60000000055 */
[----:B------:R1:W-:Y:S04]  /*157b0*/  STG.E.U16 desc[UR20][R176.64+0x30], R61 ;  /* 0x0000303db0007986 */ /* 0x0003e8000c101514 */
[----:B------:R1:W-:Y:S04]  /*157c0*/  STG.E.U16 desc[UR20][R176.64+0x32], R60 ;  /* 0x0000323cb0007986 */ /* 0x0003e8000c101514 */
[----:B------:R1:W-:Y:S04]  /*157d0*/  STG.E.U16 desc[UR20][R178.64+0x30], R63 ;  /* 0x0000303fb2007986 */ /* 0x0003e8000c101514 */
[----:B------:R1:W-:Y:S04]  /*157e0*/  STG.E.U16 desc[UR20][R178.64+0x32], R62 ;  /* 0x0000323eb2007986 */ /* 0x0003e8000c101514 */
[----:B------:R-:W-:Y:S04]  /*157f0*/  STG.E.U16 desc[UR20][R182.64+0x2e], R45 ;  /* 0x00002e2db6007986 */ /* 0x000fe8000c101514 */
[----:B------:R-:W-:Y:S04]  /*15800*/  STG.E.U16 desc[UR20][R182.64+0x30], R44 ;  /* 0x0000302cb6007986 */ /* 0x000fe8000c101514 */
[----:B------:R-:W-:Y:S01]  /*15810*/  STG.E.U16 desc[UR20][R180.64+0x32], R46 ;  /* 0x0000322eb4007986 */ /* 0x000fe2000c101514 */
[----:B-1----:R-:W-:Y:S03]  /*15820*/  PRMT R61, R159, 0x7632, R61 ;  /* 0x000076329f3d7816 */ /* 0x002fe6000000003d */
[----:B------:R-:W-:Y:S01]  /*15830*/  STG.E.U16 desc[UR20][R180.64+0x30], R47 ;  /* 0x0000302fb4007986 */ /* 0x000fe2000c101514 */
[----:B------:R-:W-:Y:S03]  /*15840*/  PRMT R60, R157, 0x7610, R60 ;  /* 0x000076109d3c7816 */ /* 0x000fe6000000003c */
[----:B------:R1:W-:Y:S01]  /*15850*/  STG.E.U16 desc[UR20][R176.64+0x40], R57 ;  /* 0x00004039b0007986 */ /* 0x0003e2000c101514 */
[----:B------:R-:W-:Y:S03]  /*15860*/  PRMT R63, R80, 0x7632, R63 ;  /* 0x00007632503f7816 */ /* 0x000fe6000000003f */
[----:B------:R1:W-:Y:S01]  /*15870*/  STG.E.U16 desc[UR20][R176.64+0x42], R56 ;  /* 0x00004238b0007986 */ /* 0x0003e2000c101514 */
[----:B------:R-:W-:Y:S03]  /*15880*/  PRMT R62, R159, 0x7610, R62 ;  /* 0x000076109f3e7816 */ /* 0x000fe6000000003e */
        /* <DEDUP_REMOVED lines=21> */
[----:B------:R-:W-:Y:S02]  /*159e0*/  PRMT R55, R160, 0x7632, R55 ;  /* 0x00007632a0377816 */ /* 0x000fe40000000037 */
[----:B------:R-:W-:Y:S02]  /*159f0*/  PRMT R54, R194, 0x7610, R54 ;  /* 0x00007610c2367816 */ /* 0x000fe40000000036 */
[----:B-1----:R-:W-:Y:S01]  /*15a00*/  PRMT R77, R188, 0x7632, R77 ;  /* 0x00007632bc4d7816 */ /* 0x002fe2000000004d */
[----:B----4-:R-:W-:Y:S02]  /*15a10*/  @!P3 HADD2 R144, -R76.H0_H0, -RZ.H0_H0 ;  /* 0xa00000ff4c90b230 */ /* 0x010fe40000000900 */
[----:B------:R-:W-:Y:S03]  /*15a20*/  @!P0 HADD2 R136, -R78.H0_H0, -RZ.H0_H0 ;  /* 0xa00000ff4e888230 */ /* 0x000fe60000000900 */
[----:B------:R-:W-:Y:S01]  /*15a30*/  PRMT R72, R144, 0x7610, R72 ;  /* 0x0000761090487816 */ /* 0x000fe20000000048 */
[----:B------:R1:W-:Y:S03]  /*15a40*/  @!P3 STL.S16 [R1+0x1a8], R144 ;  /* 0x0001a8900100b387 */ /* 0x0003e60000100600 */
[----:B------:R-:W-:Y:S01]  /*15a50*/  @!P3 PRMT R76, R72, 0x5410, RZ ;  /* 0x00005410484cb816 */ /* 0x000fe200000000ff */
[----:B------:R-:W-:Y:S01]  /*15a60*/  FADD.FTZ R72, R127, R91 ;  /* 0x0000005b7f487221 */ /* 0x000fe20000010000 */
[----:B------:R-:W-:Y:S02]  /*15a70*/  PRMT R127, R79, 0x5410, R78 ;  /* 0x000054104f7f7816 */ /* 0x000fe4000000004e */
[----:B------:R-:W-:Y:S01]  /*15a80*/  ISETP.LE.U32.AND P3, PT, R70, UR12, PT ;  /* 0x0000000c46007c0c */ /* 0x000fe2000bf63070 */
[----:B------:R-:W-:Y:S01]  /*15a90*/  FADD.FTZ R91, R106, R72 ;  /* 0x000000486a5b7221 */ /* 0x000fe20000010000 */
[----:B------:R-:W-:Y:S01]  /*15aa0*/  SHF.R.U32.HI R72, RZ, 0x10, R150 ;  /* 0x00000010ff487819 */ /* 0x000fe20000011696 */
[----:B------:R4:W-:Y:S01]  /*15ab0*/  STG.E.U16 desc[UR20][R176.64+0x62], R76 ;  /* 0x0000624cb0007986 */ /* 0x0009e2000c101514 */
[----:B------:R-:W-:Y:S01]  /*15ac0*/  PRMT R106, R136, 0x7610, R106 ;  /* 0x00007610886a7816 */ /* 0x000fe2000000006a */
[----:B---3--:R-:W-:Y:S01]  /*15ad0*/  @!P5 HADD2 R137, -R79.H0_H0, -RZ.H0_H0 ;  /* 0xa00000ff4f89d230 */ /* 0x008fe20000000900 */
[----:B------:R-:W-:Y:S02]  /*15ae0*/  LOP3.LUT R72, R72, 0xff, RZ, 0xc0, !PT ;  /* 0x000000ff48487812 */ /* 0x000fe400078ec0ff */
[----:B------:R-:W-:Y:S02]  /*15af0*/  @!P0 PRMT R78, R106, 0x5410, RZ ;  /* 0x000054106a4e8816 */ /* 0x000fe400000000ff */
[----:B------:R-:W-:Y:S01]  /*15b00*/  PRMT R109, R137, 0x7610, R109 ;  /* 0x00007610896d7816 */ /* 0x000fe2000000006d */
[----:B------:R-:W-:Y:S01]  /*15b10*/  @!P5 STL.S16 [R1+0x1a4], R137 ;  /* 0x0001a4890100d387 */ /* 0x000fe20000100600 */
[----:B------:R-:W-:Y:S02]  /*15b20*/  LOP3.LUT R70, R150, 0xffff, RZ, 0xc0, !PT ;  /* 0x0000ffff96467812 */ /* 0x000fe400078ec0ff */
[----:B------:R-:W-:Y:S01]  /*15b30*/  @!P5 PRMT R79, R109, 0x5410, RZ ;  /* 0x000054106d4fd816 */ /* 0x000fe200000000ff */
[----:B------:R-:W-:Y:S01]  /*15b40*/  STL.64 [R1+0x358], R126 ;  /* 0x0003587e01007387 */ /* 0x000fe20000100a00 */
[----:B------:R-:W-:Y:S01]  /*15b50*/  ISETP.LE.U32.AND P5, PT, R68, UR12, PT ;  /* 0x0000000c44007c0c */ /* 0x000fe2000bfa3070 */
[----:B------:R-:W-:Y:S01]  /*15b60*/  FADD.FTZ R68, R107, R89 ;  /* 0x000000596b447221 */ /* 0x000fe20000010000 */
[----:B------:R-:W-:Y:S01]  /*15b70*/  SHF.R.U32.HI R70, RZ, 0x8, R70 ;  /* 0x00000008ff467819 */ /* 0x000fe20000011646 */
[----:B------:R3:W3:Y:S01]  /*15b80*/  LDL.S16 R109, [R1+0x1ac] ;  /* 0x0001ac00016d7983 */ /* 0x0006e20000100600 */
[----:B-1----:R1:W-:Y:S01]  /*15b90*/  MUFU.EX2 R144, R213 ;  /* 0x000000d500907308 */ /* 0x0023e20000000800 */
[--C-:B------:R-:W-:Y:S01]  /*15ba0*/  FADD.FTZ R89, R105, R68.reuse ;  /* 0x0000004469597221 */ /* 0x100fe20000010000 */
[----:B------:R-:W-:Y:S01]  /*15bb0*/  PRMT R68, R69, 0x7632, R68 ;  /* 0x0000763245447816 */ /* 0x000fe20000000044 */
[----:B------:R1:W-:Y:S01]  /*15bc0*/  @!P0 STL.S16 [R1+0x1a0], R136 ;  /* 0x0001a08801008387 */ /* 0x0003e20000100600 */
[----:B------:R-:W-:Y:S01]  /*15bd0*/  ISETP.LE.U32.AND P0, PT, R72, UR12, PT ;  /* 0x0000000c48007c0c */ /* 0x000fe2000bf03070 */
[----:B------:R-:W-:Y:S01]  /*15be0*/  FADD.FTZ R72, R131, R74 ;  /* 0x0000004a83487221 */ /* 0x000fe20000010000 */
[----:B------:R-:W-:Y:S01]  /*15bf0*/  PRMT R131, R69, 0x5410, R68 ;  /* 0x0000541045837816 */ /* 0x000fe20000000044 */
[----:B------:R1:W3:Y:S01]  /*15c00*/  LDL.S16 R105, [R1+0x1b8] ;  /* 0x0001b80001697983 */ /* 0x0002e20000100600 */
[----:B------:R-:W-:Y:S01]  /*15c10*/  LOP3.LUT R70, R70, 0xffff, RZ, 0xc0, !PT ;  /* 0x0000ffff46467812 */ /* 0x000fe200078ec0ff */
[----:B------:R-:W-:Y:S01]  /*15c20*/  @!P6 HADD2 R123, -R68.H0_H0, -RZ.H0_H0 ;  /* 0xa00000ff447be230 */ /* 0x000fe20000000900 */
[----:B----4-:R-:W-:Y:S01]  /*15c30*/  PRMT R76, R188, 0x7610, R76 ;  /* 0x00007610bc4c7816 */ /* 0x010fe2000000004c */
[----:B------:R-:W-:Y:S01]  /*15c40*/  FADD.FTZ R106, R108, R72 ;  /* 0x000000486c6a7221 */ /* 0x000fe20000010000 */
[----:B------:R4:W-:Y:S01]  /*15c50*/  STG.E.U16 desc[UR20][R178.64+0x60], R79 ;  /* 0x0000604fb2007986 */ /* 0x0009e2000c101514 */
[----:B------:R-:W-:Y:S01]  /*15c60*/  MUFU.EX2 R108, R212 ;  /* 0x000000d4006c7308 */ /* 0x000fe20000000800 */
[----:B------:R-:W-:Y:S01]  /*15c70*/  PRMT R122, R123, 0x7610, R122 ;  /* 0x000076107b7a7816 */ /* 0x000fe2000000007a */
[----:B------:R-:W-:Y:S01]  /*15c80*/  FADD.FTZ R89, R156, R89 ;  /* 0x000000599c597221 */ /* 0x000fe20000010000 */
[----:B--2---:R-:W-:Y:S01]  /*15c90*/  @!P2 HADD2 R124, -R69.H0_H0, -RZ.H0_H0 ;  /* 0xa00000ff457ca230 */ /* 0x004fe20000000900 */
[----:B------:R2:W-:Y:S01]  /*15ca0*/  STG.E.U16 desc[UR20][R178.64+0x62], R78 ;  /* 0x0000624eb2007986 */ /* 0x0005e2000c101514 */
[----:B------:R-:W-:Y:S01]  /*15cb0*/  @!P6 PRMT R68, R122, 0x5410, RZ ;  /* 0x000054107a44e816 */ /* 0x000fe200000000ff */
[----:B------:R-:W-:Y:S02]  /*15cc0*/  IMAD.MOV.U32 R122, RZ, RZ, R170 ;  /* 0x000000ffff7a7224 */ /* 0x000fe400078e00aa */
[----:B------:R-:W-:Y:S01]  /*15cd0*/  FADD.FTZ R72, R110, R93 ;  /* 0x0000005d6e487221 */ /* 0x000fe20000010000 */
[----:B------:R-:W-:Y:S01]  /*15ce0*/  PRMT R121, R124, 0x7610, R121 ;  /* 0x000076107c797816 */ /* 0x000fe20000000079 */
[----:B------:R2:W-:Y:S01]  /*15cf0*/  @!P2 STL.S16 [R1+0x1b4], R124 ;  /* 0x0001b47c0100a387 */ /* 0x0005e20000100600 */
[----:B------:R-:W4:Y:S01]  /*15d00*/  MUFU.EX2 R107, R161 ;  /* 0x000000a1006b7308 */ /* 0x000f220000000800 */
[----:B------:R-:W-:Y:S01]  /*15d10*/  FADD.FTZ R104, R104, R72 ;  /* 0x0000004868687221 */ /* 0x000fe20000010000 */
[----:B------:R-:W-:Y:S01]  /*15d20*/  @!P2 PRMT R69, R121, 0x5410, RZ ;  /* 0x000054107945a816 */ /* 0x000fe200000000ff */
[----:B------:R2:W-:Y:S01]  /*15d30*/  @!P6 STL.S16 [R1+0x1b0], R123 ;  /* 0x0001b07b0100e387 */ /* 0x0005e20000100600 */
[----:B------:R-:W-:Y:S02]  /*15d40*/  ISETP.LE.U32.AND P2, PT, R70, UR12, PT ;  /* 0x0000000c46007c0c */ /* 0x000fe4000bf43070 */
[----:B------:R-:W-:Y:S01]  /*15d50*/  SHF.R.U32.HI R70, RZ, 0x18, R150 ;  /* 0x00000018ff467819 */ /* 0x000fe20000011696 */
[----:B-1----:R-:W3:Y:S01]  /*15d60*/  LDL.LU R213, [R1+0x45c] ;  /* 0x00045c0001d57983 */ /* 0x002ee20000300800 */
[----:B------:R-:W-:Y:S02]  /*15d70*/  LOP3.LUT R72, R152, 0xff, RZ, 0xc0, !PT ;  /* 0x000000ff98487812 */ /* 0x000fe400078ec0ff */
[----:B------:R-:W1:Y:S01]  /*15d80*/  MUFU.EX2 R110, R251 ;  /* 0x000000fb006e7308 */ /* 0x000e620000000800 */
[----:B------:R-:W-:Y:S01]  /*15d90*/  ISETP.LE.U32.AND P6, PT, R70, UR12, PT ;  /* 0x0000000c46007c0c */ /* 0x000fe2000bfc3070 */
[----:B------:R-:W-:Y:S01]  /*15da0*/  STL [R1+0x414], R131 ;  /* 0x0004148301007387 */ /* 0x000fe20000100800 */
[C---:B------:R-:W-:Y:S03]  /*15db0*/  PRMT R70, R71.reuse, 0x7632, R70 ;  /* 0x0000763247467816 */ /* 0x040fe60000000046 */
[----:B------:R-:W-:Y:S01]  /*15dc0*/  STL [R1+0x41c], R150 ;  /* 0x00041c9601007387 */ /* 0x000fe20000100800 */
[----:B------:R-:W-:Y:S02]  /*15dd0*/  PRMT R136, R71, 0x5410, R70 ;  /* 0x0000541047887816 */ /* 0x000fe40000000046 */
[----:B----4-:R-:W-:Y:S01]  /*15de0*/  F2FP.F16.F32.PACK_AB R190, R107, R154 ;  /* 0x0000009a6bbe723e */ /* 0x010fe200000000ff */
[----:B------:R-:W-:Y:S01]  /*15df0*/  STL [R1+0x418], R151 ;  /* 0x0004189701007387 */ /* 0x000fe20000100800 */
[C---:B------:R-:W-:Y:S02]  /*15e00*/  PRMT R79, R196.reuse, 0x7632, R79 ;  /* 0x00007632c44f7816 */ /* 0x040fe4000000004f */
[----:B--2---:R-:W-:Y:S01]  /*15e10*/  PRMT R78, R195, 0x7610, R78 ;  /* 0x00007610c34e7816 */ /* 0x004fe2000000004e */
[----:B------:R-:W2:Y:S04]  /*15e20*/  LDL.LU R212, [R1+0x458] ;  /* 0x0004580001d47983 */ /* 0x000ea80000300800 */
[----:B------:R4:W4:Y:S01]  /*15e30*/  LDL.S16 R124, [R1+0x1c0] ;  /* 0x0001c000017c7983 */ /* 0x0009220000100600 */
[----:B------:R-:W-:Y:S03]  /*15e40*/  IMAD.MOV.U32 R123, RZ, RZ, R171 ;  /* 0x000000ffff7b7224 */ /* 0x000fe600078e00ab */
[----:B------:R1:W2:Y:S04]  /*15e50*/  LDL.S16 R121, [R1+0x1bc] ;  /* 0x0001bc0001797983 */ /* 0x0002a80000100600 */
[----:B------:R1:W-:Y:S04]  /*15e60*/  STG.E.U16 desc[UR20][R182.64+0x5e], R69 ;  /* 0x00005e45b6007986 */ /* 0x0003e8000c101514 */
[----:B------:R-:W-:Y:S01]  /*15e70*/  STG.E.U16 desc[UR20][R182.64+0x60], R68 ;  /* 0x00006044b6007986 */ /* 0x000fe2000c101514 */
[----:B-1----:R-:W-:Y:S01]  /*15e80*/  PRMT R69, R196, 0x7610, R69 ;  /* 0x00007610c4457816 */ /* 0x002fe20000000045 */
[----:B---3--:R-:W-:Y:S05]  /*15e90*/  @!P5 HADD2 R109, -R71.H0_H0, -RZ.H0_H0 ;  /* 0xa00000ff476dd230 */ /* 0x008fea0000000900 */
[----:B------:R-:W-:Y:S01]  /*15ea0*/  PRMT R74, R109, 0x7610, R74 ;  /* 0x000076106d4a7816 */ /* 0x000fe2000000004a */
[----:B------:R1:W-:Y:S01]  /*15eb0*/  @!P5 STL.S16 [R1+0x1ac], R109 ;  /* 0x0001ac6d0100d387 */ /* 0x0003e20000100600 */
[----:B------:R-:W-:Y:S02]  /*15ec0*/  @!P4 HADD2 R105, -R70.H0_H0, -RZ.H0_H0 ;  /* 0xa00000ff4669c230 */ /* 0x000fe40000000900 */
[----:B------:R-:W-:Y:S01]  /*15ed0*/  @!P5 PRMT R71, R74, 0x5410, RZ ;  /* 0x000054104a47d816 */ /* 0x000fe200000000ff */
[----:B------:R-:W-:Y:S01]  /*15ee0*/  STL [R1+0x420], R136 ;  /* 0x0004208801007387 */ /* 0x000fe20000100800 */
[----:B------:R-:W-:Y:S01]  /*15ef0*/  ISETP.LE.U32.AND P5, PT, R72, UR12, PT ;  /* 0x0000000c48007c0c */ /* 0x000fe2000bfa3070 */
[----:B------:R-:W-:Y:S01]  /*15f00*/  FADD.FTZ R74, R146, R91 ;  /* 0x0000005b924a7221 */ /* 0x000fe20000010000 */
[----:B------:R-:W-:Y:S01]  /*15f10*/  LOP3.LUT R72, R152, 0xffff, RZ, 0xc0, !PT ;  /* 0x0000ffff98487812 */ /* 0x000fe200078ec0ff */
[----:B------:R3:W-:Y:S01]  /*15f20*/  @!P4 STL.S16 [R1+0x1b8], R105 ;  /* 0x0001b8690100c387 */ /* 0x0007e20000100600 */
[----:B------:R-:W-:Y:S01]  /*15f30*/  PRMT R93, R105, 0x7610, R93 ;  /* 0x00007610695d7816 */ /* 0x000fe2000000005d */
[----:B------:R-:W-:Y:S01]  /*15f40*/  MUFU.EX2 R146, R168 ;  /* 0x000000a800927308 */ /* 0x000fe20000000800 */
[----:B------:R-:W-:Y:S01]  /*15f50*/  SHF.R.U32.HI R72, RZ, 0x8, R72 ;  /* 0x00000008ff487819 */ /* 0x000fe20000011648 */
[----:B------:R-:W-:Y:S01]  /*15f60*/  STG.E.U16 desc[UR20][R180.64+0x60], R71 ;  /* 0x00006047b4007986 */ /* 0x000fe2000c101514 */
[----:B------:R-:W-:Y:S01]  /*15f70*/  @!P4 PRMT R70, R93, 0x5410, RZ ;  /* 0x000054105d46c816 */ /* 0x000fe200000000ff */
[----:B------:R-:W-:Y:S01]  /*15f80*/  FADD.FTZ R93, R145, R89 ;  /* 0x00000059915d7221 */ /* 0x000fe20000010000 */
[----:B------:R-:W-:Y:S05]  /*15f90*/  FADD.FTZ R89, R154, R104 ;  /* 0x000000689a597221 */ /* 0x000fea0000010000 */
[----:B------:R-:W-:Y:S01]  /*15fa0*/  MUFU.EX2 R145, R250 ;  /* 0x000000fa00917308 */ /* 0x000fe20000000800 */
[----:B------:R-:W-:Y:S01]  /*15fb0*/  FADD.FTZ R104, R107, R89 ;  /* 0x000000596b687221 */ /* 0x000fe20000010000 */
[----:B------:R-:W-:Y:S01]  /*15fc0*/  F2FP.F16.F32.PACK_AB R107, R108, R144 ;  /* 0x000000906c6b723e */ /* 0x000fe200000000ff */
[----:B------:R-:W-:Y:S01]  /*15fd0*/  FADD.FTZ R89, R110, R93 ;  /* 0x0000005d6e597221 */ /* 0x000fe20000010000 */
[----:B------:R2:W-:Y:S06]  /*15fe0*/  STG.E.U16 desc[UR20][R180.64+0x62], R70 ;  /* 0x00006246b4007986 */ /* 0x0005ec000c101514 */
[----:B-1----:R-:W1:Y:S01]  /*15ff0*/  MUFU.EX2 R109, R252 ;  /* 0x000000fc006d7308 */ /* 0x002e620000000800 */
[----:B---3--:R-:W-:Y:S01]  /*16000*/  FADD.FTZ R105, R130, R74 ;  /* 0x0000004a82697221 */ /* 0x008fe20000010000 */
[----:B------:R-:W-:Y:S02]  /*16010*/  LOP3.LUT R74, R72, 0xffff, RZ, 0xc0, !PT ;  /* 0x0000ffff484a7812 */ /* 0x000fe400078ec0ff */
[C---:B------:R-:W-:Y:S02]  /*16020*/  PRMT R72, R73.reuse, 0x7632, R72 ;  /* 0x0000763249487816 */ /* 0x040fe40000000048 */
[----:B------:R-:W-:Y:S02]  /*16030*/  ISETP.LE.U32.AND P4, PT, R74, UR12, PT ;  /* 0x0000000c4a007c0c */ /* 0x000fe4000bf83070 */
[----:B------:R-:W-:Y:S02]  /*16040*/  PRMT R130, R73, 0x5410, R72 ;  /* 0x0000541049827816 */ /* 0x000fe40000000048 */
[--C-:B------:R-:W-:Y:S02]  /*16050*/  SHF.R.U32.HI R74, RZ, 0x10, R152.reuse ;  /* 0x00000010ff4a7819 */ /* 0x100fe40000011698 */
[----:B-1----:R-:W-:Y:S01]  /*16060*/  F2FP.F16.F32.PACK_AB R110, R109, R110 ;  /* 0x0000006e6d6e723e */ /* 0x002fe200000000ff */
[----:B----4-:R-:W-:Y:S01]  /*16070*/  @!P3 HADD2 R124, -R73.H0_H0, -RZ.H0_H0 ;  /* 0xa00000ff497cb230 */ /* 0x010fe20000000900 */
[----:B------:R-:W-:Y:S02]  /*16080*/  LOP3.LUT R74, R74, 0xff, RZ, 0xc0, !PT ;  /* 0x000000ff4a4a7812 */ /* 0x000fe400078ec0ff */
[----:B------:R-:W-:Y:S01]  /*16090*/  F2FP.F16.F32.PACK_AB R245, R145, R147 ;  /* 0x0000009391f5723e */ /* 0x000fe200000000ff */
[----:B--2---:R-:W-:Y:S01]  /*160a0*/  @!P2 HADD2 R121, -R72.H0_H0, -RZ.H0_H0 ;  /* 0xa00000ff4879a230 */ /* 0x004fe20000000900 */
[----:B------:R-:W-:Y:S01]  /*160b0*/  PRMT R119, R124, 0x7610, R119 ;  /* 0x000076107c777816 */ /* 0x000fe20000000077 */
[----:B------:R1:W-:Y:S01]  /*160c0*/  @!P3 STL.S16 [R1+0x1c0], R124 ;  /* 0x0001c07c0100b387 */ /* 0x0003e20000100600 */
[----:B------:R-:W-:Y:S02]  /*160d0*/  MUFU.EX2 R70, R217 ;  /* 0x000000d900467308 */ /* 0x000fe40000000800 */
[----:B------:R-:W-:Y:S01]  /*160e0*/  @!P3 PRMT R73, R119, 0x5410, RZ ;  /* 0x000054107749b816 */ /* 0x000fe200000000ff */
[----:B------:R2:W-:Y:S01]  /*160f0*/  @!P2 STL.S16 [R1+0x1bc], R121 ;  /* 0x0001bc790100a387 */ /* 0x0005e20000100600 */
[----:B------:R-:W-:Y:S02]  /*16100*/  PRMT R91, R121, 0x7610, R91 ;  /* 0x00007610795b7816 */ /* 0x000fe4000000005b */
[----:B------:R-:W-:Y:S01]  /*16110*/  ISETP.LE.U32.AND P3, PT, R74, UR12, PT ;  /* 0x0000000c4a007c0c */ /* 0x000fe2000bf63070 */
[----:B------:R-:W-:Y:S01]  /*16120*/  STL [R1+0x424], R130 ;  /* 0x0004248201007387 */ /* 0x000fe20000100800 */
[----:B------:R-:W-:Y:S02]  /*16130*/  SHF.R.U32.HI R74, RZ, 0x18, R152 ;  /* 0x00000018ff4a7819 */ /* 0x000fe40000011698 */
[----:B------:R-:W-:Y:S01]  /*16140*/  @!P2 PRMT R72, R91, 0x5410, RZ ;  /* 0x000054105b48a816 */ /* 0x000fe200000000ff */
[----:B------:R-:W-:Y:S01]  /*16150*/  STL [R1+0x42c], R152 ;  /* 0x00042c9801007387 */ /* 0x000fe20000100800 */
[----:B------:R-:W-:Y:S01]  /*16160*/  ISETP.LE.U32.AND P2, PT, R74, UR12, PT ;  /* 0x0000000c4a007c0c */ /* 0x000fe2000bf43070 */
[----:B------:R-:W-:Y:S02]  /*16170*/  IMAD.U32 R74, RZ, RZ, UR25 ;  /* 0x00000019ff4a7e24 */ /* 0x000fe4000f8e00ff */
[----:B------:R-:W-:Y:S01]  /*16180*/  FADD.FTZ R91, R155, R106 ;  /* 0x0000006a9b5b7221 */ /* 0x000fe20000010000 */
[----:B------:R-:W-:Y:S01]  /*16190*/  STL [R1+0x428], R153 ;  /* 0x0004289901007387 */ /* 0x000fe20000100800 */
[----:B------:R-:W3:Y:S01]  /*161a0*/  MUFU.EX2 R106, R169 ;  /* 0x000000a9006a7308 */ /* 0x000ee20000000800 */
[----:B------:R-:W-:Y:S02]  /*161b0*/  LOP3.LUT R74, R135, UR22, R74, 0x96, !PT ;  /* 0x00000016874a7c12 */ /* 0x000fe4000f8e964a */
[----:B------:R4:W4:Y:S01]  /*161c0*/  LDL.S16 R156, [R1+0x204] ;  /* 0x00020400019c7983 */ /* 0x0009220000100600 */
[----:B------:R-:W-:Y:S03]  /*161d0*/  FADD.FTZ R91, R142, R91 ;  /* 0x0000005b8e5b7221 */ /* 0x000fe60000010000 */
[----:B------:R4:W4:Y:S01]  /*161e0*/  LDL.S16 R137, [R1+0x1f8] ;  /* 0x0001f80001897983 */ /* 0x0009220000100600 */
[----:B------:R-:W-:Y:S04]  /*161f0*/  IMAD.WIDE.U32 R154, R74, -0x326172a9, RZ ;  /* 0xcd9e8d574a9a7825 */ /* 0x000fe800078e00ff */
[----:B------:R-:W-:Y:S01]  /*16200*/  FADD.FTZ R74, R144, R105 ;  /* 0x00000069904a7221 */ /* 0x000fe20000010000 */
[----:B------:R-:W2:Y:S01]  /*16210*/  MUFU.EX2 R142, R222 ;  /* 0x000000de008e7308 */ /* 0x000ea20000000800 */
[----:B------:R4:W4:Y:S01]  /*16220*/  LDL.S16 R127, [R1+0x1ec] ;  /* 0x0001ec00017f7983 */ /* 0x0009220000100600 */
[----:B-1----:R-:W-:Y:S01]  /*16230*/  FADD.FTZ R124, R109, R89 ;  /* 0x000000596d7c7221 */ /* 0x002fe20000010000 */
[----:B------:R-:W-:Y:S01]  /*16240*/  LOP3.LUT R144, R185, UR26, R154, 0x96, !PT ;  /* 0x0000001ab9907c12 */ /* 0x000fe2000f8e969a */
[----:B------:R-:W-:Y:S01]  /*16250*/  FADD.FTZ R93, R108, R74 ;  /* 0x0000004a6c5d7221 */ /* 0x000fe20000010000 */
[----:B------:R-:W-:Y:S01]  /*16260*/  LOP3.LUT R108, R155, UR18, R122, 0x96, !PT ;  /* 0x000000129b6c7c12 */ /* 0x000fe2000f8e967a */
[----:B------:R1:W4:Y:S01]  /*16270*/  LDL.S16 R126, [R1+0x200] ;  /* 0x00020000017e7983 */ /* 0x0003220000100600 */
[----:B------:R-:W-:Y:S01]  /*16280*/  FADD.FTZ R74, R146, R104 ;  /* 0x00000068924a7221 */ /* 0x000fe20000010000 */
[----:B---3--:R-:W-:Y:S01]  /*16290*/  F2FP.F16.F32.PACK_AB R104, R106, R146 ;  /* 0x000000926a68723e */ /* 0x008fe200000000ff */
[----:B------:R-:W-:Y:S01]  /*162a0*/  FADD.FTZ R89, R147, R91 ;  /* 0x0000005b93597221 */ /* 0x000fe20000010000 */
[----:B------:R-:W-:Y:S01]  /*162b0*/  IMAD.WIDE.U32 R108, R108, -0x2daee0ad, RZ ;  /* 0xd2511f536c6c7825 */ /* 0x000fe200078e00ff */
[----:B------:R3:W-:Y:S01]  /*162c0*/  STG.E.U16 desc[UR20][R176.64+0x70], R73 ;  /* 0x00007049b0007986 */ /* 0x0007e2000c101514 */
[----:B------:R-:W1:Y:S02]  /*162d0*/  MUFU.EX2 R105, R215 ;  /* 0x000000d700697308 */ /* 0x000e640000000800 */
[----:B--2---:R-:W-:Y:S01]  /*162e0*/  FADD.FTZ R121, R145, R89 ;  /* 0x0000005991797221 */ /* 0x004fe20000010000 */
[----:B------:R-:W-:Y:S01]  /*162f0*/  FADD.FTZ R119, R106, R74 ;  /* 0x0000004a6a777221 */ /* 0x000fe20000010000 */
[----:B------:R-:W-:Y:S01]  /*16300*/  LOP3.LUT R146, R109, UR17, R132, 0x96, !PT ;  /* 0x000000116d927c12 */ /* 0x000fe2000f8e9684 */
[----:B------:R-:W-:Y:S01]  /*16310*/  IMAD.WIDE.U32 R144, R144, -0x2daee0ad, RZ ;  /* 0xd2511f5390907825 */ /* 0x000fe200078e00ff */
[----:B------:R2:W-:Y:S03]  /*16320*/  STG.E.U16 desc[UR20][R176.64+0x72], R72 ;  /* 0x00007248b0007986 */ /* 0x0005e6000c101514 */
[--C-:B------:R-:W-:Y:S01]  /*16330*/  FADD.FTZ R74, R142, R93.reuse ;  /* 0x0000005d8e4a7221 */ /* 0x100fe20000010000 */
[----:B------:R-:W-:Y:S01]  /*16340*/  PRMT R93, R0, 0x7632, R93 ;  /* 0x00007632005d7816 */ /* 0x000fe2000000005d */
[----:B------:R-:W-:Y:S01]  /*16350*/  IMAD.WIDE.U32 R146, R146, -0x326172a9, RZ ;  /* 0xcd9e8d5792927825 */ /* 0x000fe200078e00ff */
[----:B------:R-:W-:Y:S04]  /*16360*/  LOP3.LUT R145, R145, UR11, R108, 0x96, !PT ;  /* 0x0000000b91917c12 */ /* 0x000fe8000f8e966c */
[----:B------:R-:W-:Y:S02]  /*16370*/  LOP3.LUT R108, R147, UR16, R184, 0x96, !PT ;  /* 0x00000010936c7c12 */ /* 0x000fe4000f8e96b8 */
[C---:B-1----:R-:W-:Y:S01]  /*16380*/  F2FP.F16.F32.PACK_AB R106, R105.reuse, R142 ;  /* 0x0000008e696a723e */ /* 0x042fe200000000ff */
[--C-:B------:R-:W-:Y:S01]  /*16390*/  FADD.FTZ R215, R105, R74.reuse ;  /* 0x0000004a69d77221 */ /* 0x100fe20000010000 */
[C---:B------:R-:W-:Y:S01]  /*163a0*/  PRMT R74, R75.reuse, 0x7632, R74 ;  /* 0x000076324b4a7816 */ /* 0x040fe2000000004a */
[----:B------:R-:W-:Y:S01]  /*163b0*/  IMAD.WIDE.U32 R108, R108, -0x2daee0ad, RZ ;  /* 0xd2511f536c6c7825 */ /* 0x000fe200078e00ff */
[----:B------:R-:W-:Y:S02]  /*163c0*/  PRMT R142, R0, 0x5410, R93 ;  /* 0x00005410008e7816 */ /* 0x000fe4000000005d */
[----:B------:R-:W-:Y:S01]  /*163d0*/  PRMT R112, R75, 0x5410, R74 ;  /* 0x000054104b707816 */ /* 0x000fe2000000004a */
[----:B------:R-:W-:Y:S01]  /*163e0*/  STL [R1+0x430], R215 ;  /* 0x000430d701007387 */ /* 0x000fe20000100800 */
[----:B------:R-:W-:Y:S01]  /*163f0*/  LOP3.LUT R186, R109, UR9, R144, 0x96, !PT ;  /* 0x000000096dba7c12 */ /* 0x000fe2000f8e9690 */
[----:B------:R-:W-:Y:S01]  /*16400*/  IMAD.WIDE.U32 R144, R145, -0x326172a9, RZ ;  /* 0xcd9e8d5791907825 */ /* 0x000fe200078e00ff */
[----:B---3--:R-:W-:Y:S03]  /*16410*/  PRMT R73, R245, 0x7632, R73 ;  /* 0x00007632f5497816 */ /* 0x008fe60000000049 */
[----:B------:R-:W-:Y:S01]  /*16420*/  IMAD.WIDE.U32 R186, R186, -0x326172a9, RZ ;  /* 0xcd9e8d57baba7825 */ /* 0x000fe200078e00ff */
[----:B------:R-:W-:Y:S01]  /*16430*/  LOP3.LUT R146, R145, UR10, R146, 0x96, !PT ;  /* 0x0000000a91927c12 */ /* 0x000fe2000f8e9692 */
[----:B--2---:R-:W1:Y:S03]  /*16440*/  MUFU.EX2 R72, R219 ;  /* 0x000000db00487308 */ /* 0x004e660000000800 */
[----:B------:R-:W-:Y:S01]  /*16450*/  LOP3.LUT R105, R187, UR23, R144, 0x96, !PT ;  /* 0x00000017bb697c12 */ /* 0x000fe2000f8e9690 */
[----:B------:R-:W-:Y:S05]  /*16460*/  IMAD.WIDE.U32 R248, R146, -0x2daee0ad, RZ ;  /* 0xd2511f5392f87825 */ /* 0x000fea00078e00ff */
[----:B------:R-:W-:Y:S05]  /*16470*/  LOP3.LUT R145, R249, UR8, R108, 0x96, !PT ;  /* 0x00000008f9917c12 */ /* 0x000fea000f8e966c */
[----:B------:R-:W-:Y:S04]  /*16480*/  IMAD.WIDE.U32 R144, R145, -0x326172a9, RZ ;  /* 0xcd9e8d5791907825 */ /* 0x000fe800078e00ff */
[----:B-1----:R-:W-:Y:S01]  /*16490*/  FADD.FTZ R221, R72, R124 ;  /* 0x0000007c48dd7221 */ /* 0x002fe20000010000 */
[----:B------:R-:W-:Y:S01]  /*164a0*/  LOP3.LUT R124, R148, 0xff, RZ, 0xc0, !PT ;  /* 0x000000ff947c7812 */ /* 0x000fe200078ec0ff */
[----:B------:R-:W-:Y:S01]  /*164b0*/  FADD.FTZ R219, R70, R121 ;  /* 0x0000007946db7221 */ /* 0x000fe20000010000 */
[----:B------:R-:W-:Y:S02]  /*164c0*/  LOP3.LUT R89, R145, UR6, R186, 0x96, !PT ;  /* 0x0000000691597c12 */ /* 0x000fe4000f8e96ba */
[----:B------:R-:W-:Y:S02]  /*164d0*/  LOP3.LUT R240, R144, 0xff, RZ, 0xc0, !PT ;  /* 0x000000ff90f07812 */ /* 0x000fe400078ec0ff */
[C---:B------:R-:W-:Y:S02]  /*164e0*/  LOP3.LUT R64, R89.reuse, 0xff, RZ, 0xc0, !PT ;  /* 0x000000ff59407812 */ /* 0x040fe400078ec0ff */
[----:B------:R-:W-:Y:S02]  /*164f0*/  SHF.R.U32.HI R222, RZ, 0x18, R89 ;  /* 0x00000018ffde7819 */ /* 0x000fe40000011659 */
[----:B------:R-:W-:Y:S02]  /*16500*/  SHF.R.U32.HI R238, RZ, 0x18, R144 ;  /* 0x00000018ffee7819 */ /* 0x000fe40000011690 */
[----:B------:R-:W-:Y:S01]  /*16510*/  SHF.R.U32.HI R121, RZ, 0x10, R148 ;  /* 0x00000010ff797819 */ /* 0x000fe20000011694 */
[----:B----4-:R-:W-:Y:S02]  /*16520*/  @!P0 HADD2 R156, -R75.H0_H0, -RZ.H0_H0 ;  /* 0xa00000ff4b9c8230 */ /* 0x010fe40000000900 */
[----:B------:R-:W-:Y:S03]  /*16530*/  @!P6 HADD2 R137, -R74.H0_H0, -RZ.H0_H0 ;  /* 0xa00000ff4a89e230 */ /* 0x000fe60000000900 */
[----:B------:R-:W-:Y:S01]  /*16540*/  PRMT R100, R156, 0x7610, R100 ;  /* 0x000076109c647816 */ /* 0x000fe20000000064 */
[----:B------:R-:W-:Y:S01]  /*16550*/  @!P0 STL.S16 [R1+0x204], R156 ;  /* 0x0002049c01008387 */ /* 0x000fe20000100600 */
[----:B------:R-:W-:Y:S02]  /*16560*/  @!P5 HADD2 R127, -R65.H0_H0, -RZ.H0_H0 ;  /* 0xa00000ff417fd230 */ /* 0x000fe40000000900 */
[----:B------:R-:W-:Y:S01]  /*16570*/  @!P0 PRMT R75, R100, 0x5410, RZ ;  /* 0x00005410644b8816 */ /* 0x000fe200000000ff */
[----:B------:R-:W-:Y:S01]  /*16580*/  STL [R1+0x434], R112 ;  /* 0x0004347001007387 */ /* 0x000fe20000100800 */
[----:B------:R-:W-:Y:S02]  /*16590*/  ISETP.LE.U32.AND P0, PT, R64, UR12, PT ;  /* 0x0000000c40007c0c */ /* 0x000fe4000bf03070 */
[----:B------:R-:W-:Y:S01]  /*165a0*/  LOP3.LUT R64, R89, 0xffff, RZ, 0xc0, !PT ;  /* 0x0000ffff59407812 */ /* 0x000fe200078ec0ff */
[----:B------:R1:W-:Y:S01]  /*165b0*/  @!P6 STL.S16 [R1+0x1f8], R137 ;  /* 0x0001f8890100e387 */ /* 0x0003e20000100600 */
[----:B------:R-:W-:Y:S02]  /*165c0*/  PRMT R97, R137, 0x7610, R97 ;  /* 0x0000761089617816 */ /* 0x000fe40000000061 */
[----:B------:R-:W-:Y:S01]  /*165d0*/  SHF.R.U32.HI R64, RZ, 0x8, R64 ;  /* 0x00000008ff407819 */ /* 0x000fe20000011640 */
[----:B------:R-:W-:Y:S01]  /*165e0*/  @!P5 STL.S16 [R1+0x1ec], R127 ;  /* 0x0001ec7f0100d387 */ /* 0x000fe20000100600 */
[----:B------:R-:W-:Y:S02]  /*165f0*/  PRMT R91, R127, 0x7610, R91 ;  /* 0x000076107f5b7816 */ /* 0x000fe4000000005b */
[----:B------:R-:W-:Y:S01]  /*16600*/  LOP3.LUT R252, R64, 0xffff, RZ, 0xc0, !PT ;  /* 0x0000ffff40fc7812 */ /* 0x000fe200078ec0ff */
[----:B------:R2:W3:Y:S01]  /*16610*/  LDL.S16 R113, [R1+0x210] ;  /* 0x0002100001717983 */ /* 0x0004e20000100600 */
[C---:B------:R-:W-:Y:S02]  /*16620*/  PRMT R64, R65.reuse, 0x7632, R64 ;  /* 0x0000763241407816 */ /* 0x040fe40000000040 */
[----:B------:R-:W-:Y:S01]  /*16630*/  SHF.R.U32.HI R89, RZ, 0x10, R89 ;  /* 0x00000010ff597819 */ /* 0x000fe20000011659 */
[----:B------:R4:W-:Y:S01]  /*16640*/  STG.E.U16 desc[UR20][R178.64+0x70], R75 ;  /* 0x0000704bb2007986 */ /* 0x0009e2000c101514 */
[----:B------:R-:W-:Y:S01]  /*16650*/  PRMT R116, R65, 0x5410, R64 ;  /* 0x0000541041747816 */ /* 0x000fe20000000040 */
[----:B------:R-:W-:Y:S01]  /*16660*/  @!P4 HADD2 R126, -R64.H0_H0, -RZ.H0_H0 ;  /* 0xa00000ff407ec230 */ /* 0x000fe20000000900 */
[----:B------:R-:W-:Y:S02]  /*16670*/  @!P5 PRMT R65, R91, 0x5410, RZ ;  /* 0x000054105b41d816 */ /* 0x000fe400000000ff */
[----:B------:R-:W-:Y:S01]  /*16680*/  LOP3.LUT R175, R89, 0xff, RZ, 0xc0, !PT ;  /* 0x000000ff59af7812 */ /* 0x000fe200078ec0ff */
[----:B------:R-:W-:Y:S01]  /*16690*/  STL [R1+0x438], R116 ;  /* 0x0004387401007387 */ /* 0x000fe20000100800 */
[----:B------:R-:W-:Y:S02]  /*166a0*/  PRMT R20, R126, 0x7610, R20 ;  /* 0x000076107e147816 */ /* 0x000fe40000000014 */
[----:B------:R-:W-:Y:S01]  /*166b0*/  LOP3.LUT R91, R155, UR18, R230, 0x96, !PT ;  /* 0x000000129b5b7c12 */ /* 0x000fe2000f8e96e6 */
[----:B------:R2:W-:Y:S01]  /*166c0*/  @!P4 STL.S16 [R1+0x200], R126 ;  /* 0x0002007e0100c387 */ /* 0x0005e20000100600 */
[----:B------:R-:W-:Y:S02]  /*166d0*/  @!P4 PRMT R64, R20, 0x5410, RZ ;  /* 0x000054101440c816 */ /* 0x000fe400000000ff */
[----:B------:R-:W-:Y:S01]  /*166e0*/  LOP3.LUT R89, R193, UR26, R154, 0x96, !PT ;  /* 0x0000001ac1597c12 */ /* 0x000fe2000f8e969a */
[----:B-1----:R1:W3:Y:S01]  /*166f0*/  LDL.S16 R137, [R1+0x20c] ;  /* 0x00020c0001897983 */ /* 0x0022e20000100600 */
[----:B------:R-:W-:Y:S01]  /*16700*/  @!P6 PRMT R74, R97, 0x5410, RZ ;  /* 0x00005410614ae816 */ /* 0x000fe200000000ff */
[----:B------:R-:W-:Y:S01]  /*16710*/  IMAD.WIDE.U32 R100, R91, -0x2daee0ad, RZ ;  /* 0xd2511f535b647825 */ /* 0x000fe200078e00ff */
[----:B------:R-:W-:Y:S01]  /*16720*/  ISETP.LE.U32.AND P4, PT, R222, UR12, PT ;  /* 0x0000000cde007c0c */ /* 0x000fe2000bf83070 */
[----:B------:R1:W3:Y:S02]  /*16730*/  LDL.S16 R20, [R1+0x214] ;  /* 0x0002140001147983 */ /* 0x0002e40000100600 */
[----:B------:R-:W-:Y:S01]  /*16740*/  IMAD.WIDE.U32 R170, R89, -0x2daee0ad, RZ ;  /* 0xd2511f5359aa7825 */ /* 0x000fe200078e00ff */
[----:B------:R-:W-:Y:S01]  /*16750*/  LOP3.LUT R89, R101, UR17, R220, 0x96, !PT ;  /* 0x0000001165597c12 */ /* 0x000fe2000f8e96dc */
[----:B------:R-:W-:Y:S02]  /*16760*/  STG.E.U16 desc[UR20][R178.64+0x72], R74 ;  /* 0x0000724ab2007986 */ /* 0x000fe4000c101514 */
[----:B------:R-:W-:Y:S01]  /*16770*/  IMAD.WIDE.U32 R154, R105, -0x2daee0ad, RZ ;  /* 0xd2511f53699a7825 */ /* 0x000fe200078e00ff */
[----:B------:R-:W-:Y:S01]  /*16780*/  LOP3.LUT R91, R171, UR11, R100, 0x96, !PT ;  /* 0x0000000bab5b7c12 */ /* 0x000fe2000f8e9664 */
[----:B------:R-:W-:Y:S01]  /*16790*/  STG.E.U16 desc[UR20][R182.64+0x6e], R65 ;  /* 0x00006e41b6007986 */ /* 0x000fe2000c101514 */
[----:B----4-:R-:W-:Y:S01]  /*167a0*/  PRMT R75, R245, 0x7610, R75 ;  /* 0x00007610f54b7816 */ /* 0x010fe2000000004b */
[----:B------:R-:W-:Y:S01]  /*167b0*/  IMAD.WIDE.U32 R100, R89, -0x326172a9, RZ ;  /* 0xcd9e8d5759647825 */ /* 0x000fe200078e00ff */
[----:B------:R-:W-:Y:S01]  /*167c0*/  PRMT R89, R90, 0x7632, R89 ;  /* 0x000076325a597816 */ /* 0x000fe20000000059 */
[----:B------:R-:W-:Y:S01]  /*167d0*/  STG.E.U16 desc[UR20][R182.64+0x70], R64 ;  /* 0x00007040b6007986 */ /* 0x000fe2000c101514 */
[----:B------:R-:W-:Y:S01]  /*167e0*/  LOP3.LUT R228, R154, 0xff, RZ, 0xc0, !PT ;  /* 0x000000ff9ae47812 */ /* 0x000fe200078ec0ff */
[----:B------:R-:W-:Y:S01]  /*167f0*/  IMAD.WIDE.U32 R108, R91, -0x326172a9, RZ ;  /* 0xcd9e8d575b6c7825 */ /* 0x000fe200078e00ff */
[----:B------:R-:W-:Y:S02]  /*16800*/  LOP3.LUT R96, R101, UR16, R192, 0x96, !PT ;  /* 0x0000001065607c12 */ /* 0x000fe4000f8e96c0 */
[----:B------:R-:W-:Y:S02]  /*16810*/  PRMT R91, R92, 0x7632, R91 ;  /* 0x000076325c5b7816 */ /* 0x000fe4000000005b */
[----:B------:R-:W-:Y:S01]  /*16820*/  LOP3.LUT R81, R109, UR10, R100, 0x96, !PT ;  /* 0x0000000a6d517c12 */ /* 0x000fe2000f8e9664 */
[----:B------:R-:W-:Y:S01]  /*16830*/  IMAD.WIDE.U32 R96, R96, -0x2daee0ad, RZ ;  /* 0xd2511f5360607825 */ /* 0x000fe200078e00ff */
[----:B------:R-:W-:Y:S02]  /*16840*/  SHF.R.U32.HI R226, RZ, 0x18, R154 ;  /* 0x00000018ffe27819 */ /* 0x000fe4000001169a */
[----:B------:R-:W-:Y:S01]  /*16850*/  PRMT R109, R110, 0x7632, R109 ;  /* 0x000076326e6d7816 */ /* 0x000fe2000000006d */
[----:B--2---:R-:W-:Y:S01]  /*16860*/  IMAD.WIDE.U32 R126, R81, -0x2daee0ad, RZ ;  /* 0xd2511f53517e7825 */ /* 0x004fe200078e00ff */
[----:B------:R-:W-:Y:S02]  /*16870*/  LOP3.LUT R170, R97, UR9, R170, 0x96, !PT ;  /* 0x0000000961aa7c12 */ /* 0x000fe4000f8e96aa */
[----:B------:R-:W-:Y:S02]  /*16880*/  PRMT R101, R104, 0x7632, R101 ;  /* 0x0000763268657816 */ /* 0x000fe40000000065 */
[----:B------:R-:W-:Y:S01]  /*16890*/  LOP3.LUT R162, R127, UR8, R96, 0x96, !PT ;  /* 0x000000087fa27c12 */ /* 0x000fe2000f8e9660 */
[----:B------:R-:W-:Y:S01]  /*168a0*/  IMAD.WIDE.U32 R170, R170, -0x326172a9, RZ ;  /* 0xcd9e8d57aaaa7825 */ /* 0x000fe200078e00ff */
[----:B------:R-:W-:Y:S03]  /*168b0*/  PRMT R105, R106, 0x7632, R105 ;  /* 0x000076326a697816 */ /* 0x000fe60000000069 */
[----:B------:R-:W-:Y:S01]  /*168c0*/  IMAD.WIDE.U32 R162, R162, -0x326172a9, RZ ;  /* 0xcd9e8d57a2a27825 */ /* 0x000fe200078e00ff */
[--C-:B------:R-:W-:Y:S02]  /*168d0*/  LOP3.LUT R156, R171, UR23, R108.reuse, 0x96, !PT ;  /* 0x00000017ab9c7c12 */ /* 0x100fe4000f8e966c */
[----:B------:R-:W-:Y:S02]  /*168e0*/  PRMT R108, R107, 0x7632, R108 ;  /* 0x000076326b6c7816 */ /* 0x000fe4000000006c */
[----:B------:R-:W-:Y:S01]  /*168f0*/  LOP3.LUT R81, R163, UR6, R170, 0x96, !PT ;  /* 0x00000006a3517c12 */ /* 0x000fe2000f8e96aa */
[----:B------:R-:W-:Y:S03]  /*16900*/  IMAD.WIDE.U32 R156, R156, -0x2daee0ad, RZ ;  /* 0xd2511f539c9c7825 */ /* 0x000fe600078e00ff */
[----:B------:R-:W-:Y:S02]  /*16910*/  SHF.R.U32.HI R2, RZ, 0x10, R81 ;  /* 0x00000010ff027819 */ /* 0x000fe40000011651 */
[C---:B------:R-:W-:Y:S02]  /*16920*/  LOP3.LUT R3, R81.reuse, 0xffff, RZ, 0xc0, !PT ;  /* 0x0000ffff51037812 */ /* 0x040fe400078ec0ff */
[----:B------:R-:W-:Y:S01]  /*16930*/  LOP3.LUT R247, R2, 0xff, RZ, 0xc0, !PT ;  /* 0x000000ff02f77812 */ /* 0x000fe200078ec0ff */
[----:B------:R-:W-:Y:S01]  /*16940*/  IMAD.U32 R2, RZ, RZ, UR25 ;  /* 0x00000019ff027e24 */ /* 0x000fe2000f8e00ff */
[----:B------:R-:W-:Y:S02]  /*16950*/  SHF.R.U32.HI R3, RZ, 0x8, R3 ;  /* 0x00000008ff037819 */ /* 0x000fe40000011603 */
[----:B------:R-:W-:Y:S02]  /*16960*/  LOP3.LUT R250, R81, 0xff, RZ, 0xc0, !PT ;  /* 0x000000ff51fa7812 */ /* 0x000fe400078ec0ff */
[----:B------:R-:W-:Y:S02]  /*16970*/  LOP3.LUT R2, R135, UR19, R2, 0x96, !PT ;  /* 0x0000001387027c12 */ /* 0x000fe4000f8e9602 */
[----:B------:R-:W-:Y:S02]  /*16980*/  LOP3.LUT R249, R3, 0xffff, RZ, 0xc0, !PT ;  /* 0x0000ffff03f97812 */ /* 0x000fe400078ec0ff */
[----:B------:R-:W-:Y:S02]  /*16990*/  ISETP.LE.U32.AND P5, PT, R250, UR12, PT ;  /* 0x0000000cfa007c0c */ /* 0x000fe4000bfa3070 */
[----:B------:R-:W-:Y:S02]  /*169a0*/  ISETP.LE.U32.AND P1, PT, R247, UR12, PT ;  /* 0x0000000cf7007c0c */ /* 0x000fe4000bf23070 */
[----:B------:R-:W-:Y:S02]  /*169b0*/  ISETP.LE.U32.AND P6, PT, R249, UR12, PT ;  /* 0x0000000cf9007c0c */ /* 0x000fe4000bfc3070 */
[--C-:B------:R-:W-:Y:S02]  /*169c0*/  SHF.R.U32.HI R241, RZ, 0x18, R81.reuse ;  /* 0x00000018fff17819 */ /* 0x100fe40000011651 */
[----:B------:R-:W-:Y:S02]  /*169d0*/  PRMT R81, R82, 0x7632, R81 ;  /* 0x0000763252517816 */ /* 0x000fe40000000051 */
[C---:B------:R-:W-:Y:S02]  /*169e0*/  LOP3.LUT R210, R156.reuse, 0xff, RZ, 0xc0, !PT ;  /* 0x000000ff9cd27812 */ /* 0x040fe400078ec0ff */
[----:B------:R-:W-:Y:S02]  /*169f0*/  LOP3.LUT R28, R156, 0xffff, RZ, 0xc0, !PT ;  /* 0x0000ffff9c1c7812 */ /* 0x000fe400078ec0ff */
[----:B------:R-:W-:Y:S02]  /*16a00*/  SHF.R.U32.HI R206, RZ, 0x18, R156 ;  /* 0x00000018ffce7819 */ /* 0x000fe4000001169c */
[----:B------:R-:W-:Y:S04]  /*16a10*/  SHF.R.U32.HI R28, RZ, 0x8, R28 ;  /* 0x00000008ff1c7819 */ /* 0x000fe8000001161c */
[----:B------:R-:W-:Y:S02]  /*16a20*/  LOP3.LUT R209, R28, 0xffff, RZ, 0xc0, !PT ;  /* 0x0000ffff1cd17812 */ /* 0x000fe400078ec0ff */
[----:B------:R-:W-:Y:S04]  /*16a30*/  SHF.R.U32.HI R28, RZ, 0x10, R156 ;  /* 0x00000010ff1c7819 */ /* 0x000fe8000001169c */
[----:B------:R-:W-:Y:S01]  /*16a40*/  LOP3.LUT R207, R28, 0xff, RZ, 0xc0, !PT ;  /* 0x000000ff1ccf7812 */ /* 0x000fe200078ec0ff */
[----:B---3--:R-:W-:Y:S05]  /*16a50*/  @!P3 HADD2 R113, -R67.H0_H0, -RZ.H0_H0 ;  /* 0xa00000ff4371b230 */ /* 0x008fea0000000900 */
[----:B------:R-:W-:Y:S01]  /*16a60*/  PRMT R96, R113, 0x7610, R96 ;  /* 0x0000761071607816 */ /* 0x000fe20000000060 */
[----:B------:R2:W-:Y:S01]  /*16a70*/  @!P3 STL.S16 [R1+0x210], R113 ;  /* 0x000210710100b387 */ /* 0x0005e20000100600 */
[----:B------:R-:W-:Y:S02]  /*16a80*/  @!P2 HADD2 R137, -R66.H0_H0, -RZ.H0_H0 ;  /* 0xa00000ff4289a230 */ /* 0x000fe40000000900 */
[----:B------:R-:W-:Y:S03]  /*16a90*/  @!P0 HADD2 R20, -R0.H0_H0, -RZ.H0_H0 ;  /* 0xa00000ff00148230 */ /* 0x000fe60000000900 */
[----:B------:R-:W-:Y:S02]  /*16aa0*/  PRMT R39, R137, 0x7610, R39 ;  /* 0x0000761089277816 */ /* 0x000fe40000000027 */
[----:B------:R-:W-:Y:S02]  /*16ab0*/  PRMT R3, R20, 0x7610, R3 ;  /* 0x0000761014037816 */ /* 0x000fe40000000003 */
[----:B--2---:R-:W-:Y:S02]  /*16ac0*/  PRMT R113, R67, 0x5410, R66 ;  /* 0x0000541043717816 */ /* 0x004fe40000000042 */
[----:B------:R-:W-:Y:S02]  /*16ad0*/  @!P2 PRMT R66, R39, 0x5410, RZ ;  /* 0x000054102742a816 */ /* 0x000fe400000000ff */
[----:B------:R-:W-:Y:S01]  /*16ae0*/  @!P3 PRMT R67, R96, 0x5410, RZ ;  /* 0x000054106043b816 */ /* 0x000fe200000000ff */
[----:B------:R-:W-:Y:S01]  /*16af0*/  STL [R1+0x43c], R113 ;  /* 0x00043c7101007387 */ /* 0x000fe20000100800 */
[----:B------:R-:W-:Y:S01]  /*16b00*/  @!P0 PRMT R0, R3, 0x5410, RZ ;  /* 0x0000541003008816 */ /* 0x000fe200000000ff */
[----:B------:R-:W-:Y:S01]  /*16b10*/  IMAD.WIDE.U32 R96, R2, -0x326172a9, RZ ;  /* 0xcd9e8d5702607825 */ /* 0x000fe200078e00ff */
[----:B------:R-:W-:Y:S01]  /*16b20*/  ISETP.LE.U32.AND P3, PT, R175, UR12, PT ;  /* 0x0000000caf007c0c */ /* 0x000fe2000bf63070 */
[----:B------:R2:W-:Y:S01]  /*16b30*/  @!P2 STL.S16 [R1+0x20c], R137 ;  /* 0x00020c890100a387 */ /* 0x0005e20000100600 */
[----:B------:R-:W-:Y:S02]  /*16b40*/  ISETP.LE.U32.AND P2, PT, R252, UR12, PT ;  /* 0x0000000cfc007c0c */ /* 0x000fe4000bf43070 */
[----:B------:R-:W-:Y:S01]  /*16b50*/  LOP3.LUT R48, R97, UR18, R122, 0x96, !PT ;  /* 0x0000001261307c12 */ /* 0x000fe2000f8e967a */
[----:B------:R3:W-:Y:S01]  /*16b60*/  @!P0 STL.S16 [R1+0x214], R20 ;  /* 0x0002141401008387 */ /* 0x0007e20000100600 */
[----:B------:R-:W-:Y:S02]  /*16b70*/  LOP3.LUT R2, R185, UR26, R96, 0x96, !PT ;  /* 0x0000001ab9027c12 */ /* 0x000fe4000f8e9660 */
[----:B------:R-:W-:Y:S01]  /*16b80*/  ISETP.LE.U32.AND P0, PT, R241, UR12, PT ;  /* 0x0000000cf1007c0c */ /* 0x000fe2000bf03070 */
[----:B------:R-:W-:Y:S01]  /*16b90*/  STL [R1+0x440], R142 ;  /* 0x0004408e01007387 */ /* 0x000fe20000100800 */
[----:B------:R-:W-:Y:S01]  /*16ba0*/  LOP3.LUT R45, R97, UR18, R230, 0x96, !PT ;  /* 0x00000012612d7c12 */ /* 0x000fe2000f8e96e6 */
[----:B------:R-:W-:Y:S01]  /*16bb0*/  IMAD.WIDE.U32 R48, R48, -0x2daee0ad, RZ ;  /* 0xd2511f5330307825 */ /* 0x000fe200078e00ff */
[----:B------:R-:W-:Y:S01]  /*16bc0*/  PRMT R97, R190, 0x7610, R97 ;  /* 0x00007610be617816 */ /* 0x000fe20000000061 */
[----:B------:R1:W4:Y:S02]  /*16bd0*/  LDL.S16 R146, [R1+0x1e4] ;  /* 0x0001e40001927983 */ /* 0x0003240000100600 */
[----:B------:R-:W-:Y:S01]  /*16be0*/  IMAD.WIDE.U32 R2, R2, -0x2daee0ad, RZ ;  /* 0xd2511f5302027825 */ /* 0x000fe200078e00ff */
[----:B------:R-:W-:Y:S01]  /*16bf0*/  LOP3.LUT R50, R49, UR17, R132, 0x96, !PT ;  /* 0x0000001131327c12 */ /* 0x000fe2000f8e9684 */
[----:B------:R1:W4:Y:S03]  /*16c00*/  LDL.S16 R135, [R1+0x1dc] ;  /* 0x0001dc0001877983 */ /* 0x0003260000100600 */
[----:B------:R-:W-:Y:S01]  /*16c10*/  LOP3.LUT R3, R3, UR11, R48, 0x96, !PT ;  /* 0x0000000b03037c12 */ /* 0x000fe2000f8e9630 */
[----:B------:R1:W4:Y:S01]  /*16c20*/  LDL.S16 R134, [R1+0x1d0] ;  /* 0x0001d00001867983 */ /* 0x0003220000100600 */
[----:B------:R-:W-:Y:S03]  /*16c30*/  IMAD.WIDE.U32 R50, R50, -0x326172a9, RZ ;  /* 0xcd9e8d5732327825 */ /* 0x000fe600078e00ff */
[----:B------:R1:W4:Y:S02]  /*16c40*/  LDL.S16 R39, [R1+0x1cc] ;  /* 0x0001cc0001277983 */ /* 0x0003240000100600 */
[----:B------:R-:W-:Y:S02]  /*16c50*/  LOP3.LUT R48, R51, UR16, R184, 0x96, !PT ;  /* 0x0000001033307c12 */ /* 0x000fe4000f8e96b8 */
[----:B------:R-:W-:Y:S01]  /*16c60*/  PRMT R51, R191, 0x7632, R51 ;  /* 0x00007632bf337816 */ /* 0x000fe20000000033 */
[----:B--2---:R1:W2:Y:S02]  /*16c70*/  LDL.S16 R137, [R1+0x1e0] ;  /* 0x0001e00001897983 */ /* 0x0042a40000100600 */
[----:B------:R-:W-:Y:S02]  /*16c80*/  IMAD.WIDE.U32 R48, R48, -0x2daee0ad, RZ ;  /* 0xd2511f5330307825 */ /* 0x000fe400078e00ff */
[----:B---3--:R1:W3:Y:S03]  /*16c90*/  LDL.S16 R20, [R1+0x1c8] ;  /* 0x0001c80001147983 */ /* 0x0082e60000100600 */
[----:B------:R-:W-:Y:S01]  /*16ca0*/  LOP3.LUT R168, R49, UR9, R2, 0x96, !PT ;  /* 0x0000000931a87c12 */ /* 0x000fe2000f8e9602 */
[----:B------:R-:W-:Y:S01]  /*16cb0*/  IMAD.WIDE.U32 R2, R3, -0x326172a9, RZ ;  /* 0xcd9e8d5703027825 */ /* 0x000fe200078e00ff */
[----:B------:R1:W-:Y:S03]  /*16cc0*/  STG.E.U16 desc[UR20][R180.64+0x70], R67 ;  /* 0x00007043b4007986 */ /* 0x0003e6000c101514 */
[----:B------:R-:W-:Y:S01]  /*16cd0*/  IMAD.WIDE.U32 R168, R168, -0x326172a9, RZ ;  /* 0xcd9e8d57a8a87825 */ /* 0x000fe200078e00ff */
[----:B------:R-:W-:Y:S01]  /*16ce0*/  LOP3.LUT R50, R3, UR10, R50, 0x96, !PT ;  /* 0x0000000a03327c12 */ /* 0x000fe2000f8e9632 */
[----:B------:R-:W-:Y:S03]  /*16cf0*/  STG.E.U16 desc[UR20][R180.64+0x72], R66 ;  /* 0x00007242b4007986 */ /* 0x000fe6000c101514 */
[----:B------:R-:W-:Y:S01]  /*16d00*/  LOP3.LUT R158, R169, UR23, R2, 0x96, !PT ;  /* 0x00000017a99e7c12 */ /* 0x000fe2000f8e9602 */
[----:B------:R2:W3:Y:S01]  /*16d10*/  LDL.S16 R3, [R1+0x1d8] ;  /* 0x0001d80001037983 */ /* 0x0004e20000100600 */
[----:B------:R-:W-:Y:S01]  /*16d20*/  IMAD.WIDE.U32 R242, R50, -0x2daee0ad, RZ ;  /* 0xd2511f5332f27825 */ /* 0x000fe200078e00ff */
[----:B------:R-:W-:Y:S02]  /*16d30*/  PRMT R50, R167, 0x7610, R50 ;  /* 0x00007610a7327816 */ /* 0x000fe40000000032 */
[----:B------:R2:W3:Y:S01]  /*16d40*/  LDL.S16 R2, [R1+0x1c4] ;  /* 0x0001c40001027983 */ /* 0x0004e20000100600 */
[----:B------:R-:W-:Y:S01]  /*16d50*/  IMAD.WIDE.U32 R158, R158, -0x2daee0ad, RZ ;  /* 0xd2511f539e9e7825 */ /* 0x000fe200078e00ff */
[----:B------:R-:W-:Y:S02]  /*16d60*/  LOP3.LUT R100, R243, UR8, R48, 0x96, !PT ;  /* 0x00000008f3647c12 */ /* 0x000fe4000f8e9630 */
[--C-:B------:R-:W-:Y:S01]  /*16d70*/  LOP3.LUT R48, R193, UR26, R96.reuse, 0x96, !PT ;  /* 0x0000001ac1307c12 */ /* 0x100fe2000f8e9660 */
[----:B------:R1:W-:Y:S01]  /*16d80*/  STG.E.U16 desc[UR20][R176.64+0x80], R0 ;  /* 0x00008000b0007986 */ /* 0x0003e2000c101514 */
[----:B------:R-:W-:Y:S02]  /*16d90*/  PRMT R96, R195, 0x7632, R96 ;  /* 0x00007632c3607816 */ /* 0x000fe40000000060 */
[----:B------:R-:W-:Y:S01]  /*16da0*/  LOP3.LUT R187, R158, 0xff, RZ, 0xc0, !PT ;  /* 0x000000ff9ebb7812 */ /* 0x000fe200078ec0ff */
[----:B------:R-:W-:Y:S01]  /*16db0*/  IMAD.WIDE.U32 R48, R48, -0x2daee0ad, RZ ;  /* 0xd2511f5330307825 */ /* 0x000fe200078e00ff */
[----:B-1----:R-:W1:Y:S10]  /*16dc0*/  MUFU.EX2 R67, R214 ;  /* 0x000000d600437308 */ /* 0x002e740000000800 */
[----:B------:R-:W-:Y:S10]  /*16dd0*/  MUFU.EX2 R214, R139 ;  /* 0x0000008b00d67308 */ /* 0x000ff40000000800 */
[----:B------:R-:W1:Y:S02]  /*16de0*/  MUFU.EX2 R139, R173 ;  /* 0x000000ad008b7308 */ /* 0x000e640000000800 */
[----:B-1----:R-:W-:Y:S01]  /*16df0*/  FADD.FTZ R217, R67, R119 ;  /* 0x0000007743d97221 */ /* 0x002fe20000010000 */
[----:B------:R-:W-:Y:S02]  /*16e00*/  LOP3.LUT R0, R158, 0xffff, RZ, 0xc0, !PT ;  /* 0x0000ffff9e007812 */ /* 0x000fe400078ec0ff */
[----:B------:R-:W-:Y:S02]  /*16e10*/  SHF.R.U32.HI R119, RZ, 0x10, R144 ;  /* 0x00000010ff777819 */ /* 0x000fe40000011690 */
[----:B------:R-:W-:Y:S04]  /*16e20*/  SHF.R.U32.HI R0, RZ, 0x8, R0 ;  /* 0x00000008ff007819 */ /* 0x000fe80000011600 */
[----:B------:R-:W-:Y:S02]  /*16e30*/  LOP3.LUT R171, R0, 0xffff, RZ, 0xc0, !PT ;  /* 0x0000ffff00ab7812 */ /* 0x000fe400078ec0ff */
[----:B------:R-:W-:Y:S04]  /*16e40*/  F2FP.F16.F32.PACK_AB R65, R139, R214 ;  /* 0x000000d68b41723e */ /* 0x000fe800000000ff */
[----:B------:R-:W-:Y:S01]  /*16e50*/  PRMT R64, R65, 0x7632, R64 ;  /* 0x0000763241407816 */ /* 0x000fe20000000040 */
[----:B----4-:R-:W-:Y:S02]  /*16e60*/  @!P2 HADD2 R146, -R93.H0_H0, -RZ.H0_H0 ;  /* 0xa00000ff5d92a230 */ /* 0x010fe40000000900 */
[----:B------:R-:W-:Y:S03]  /*16e70*/  @!P4 HADD2 R135, -R91.H0_H0, -RZ.H0_H0 ;  /* 0xa00000ff5b87c230 */ /* 0x000fe60000000900 */
[----:B------:R-:W-:Y:S01]  /*16e80*/  PRMT R143, R146, 0x7610, R143 ;  /* 0x00007610928f7816 */ /* 0x000fe2000000008f */
[----:B------:R-:W-:Y:S01]  /*16e90*/  @!P2 STL.S16 [R1+0x1e4], R146 ;  /* 0x0001e4920100a387 */ /* 0x000fe20000100600 */
[----:B------:R-:W-:Y:S01]  /*16ea0*/  @!P5 HADD2 R134, -R90.H0_H0, -RZ.H0_H0 ;  /* 0xa00000ff5a86d230 */ /* 0x000fe20000000900 */
[----:B------:R-:W-:Y:S01]  /*16eb0*/  PRMT R118, R135, 0x7610, R118 ;  /* 0x0000761087767816 */ /* 0x000fe20000000076 */
[----:B------:R-:W-:Y:S03]  /*16ec0*/  @!P6 HADD2 R39, -R89.H0_H0, -RZ.H0_H0 ;  /* 0xa00000ff5927e230 */ /* 0x000fe60000000900 */
[----:B------:R-:W-:Y:S02]  /*16ed0*/  PRMT R74, R118, 0x7610, R74 ;  /* 0x00007610764a7816 */ /* 0x000fe4000000004a */
[----:B------:R-:W-:Y:S01]  /*16ee0*/  LOP3.LUT R118, R144, 0xff, RZ, 0xc0, !PT ;  /* 0x000000ff90767812 */ /* 0x000fe200078ec0ff */
[----:B--2---:R-:W-:Y:S02]  /*16ef0*/  @!P3 HADD2 R137, -R92.H0_H0, -RZ.H0_H0 ;  /* 0xa00000ff5c89b230 */ /* 0x004fe40000000900 */
[----:B---3--:R-:W-:Y:S03]  /*16f00*/  @!P1 HADD2 R20, -R88.H0_H0, -RZ.H0_H0 ;  /* 0xa00000ff58149230 */ /* 0x008fe60000000900 */
[----:B------:R-:W-:Y:S01]  /*16f10*/  PRMT R223, R137, 0x7610, R223 ;  /* 0x0000761089df7816 */ /* 0x000fe200000000df */
[----:B------:R1:W-:Y:S04]  /*16f20*/  @!P3 STL.S16 [R1+0x1e0], R137 ;  /* 0x0001e0890100b387 */ /* 0x0003e80000100600 */
[----:B------:R2:W3:Y:S04]  /*16f30*/  LDL.S16 R46, [R1+0x1d4] ;  /* 0x0001d400012e7983 */ /* 0x0004e80000100600 */
[----:B------:R-:W-:Y:S04]  /*16f40*/  @!P4 STL.S16 [R1+0x1dc], R135 ;  /* 0x0001dc870100c387 */ /* 0x000fe80000100600 */
[----:B------:R2:W4:Y:S04]  /*16f50*/  LDL.S16 R44, [R1+0x1f4] ;  /* 0x0001f400012c7983 */ /* 0x0005280000100600 */
[----:B------:R-:W-:Y:S01]  /*16f60*/  @!P5 STL.S16 [R1+0x1d0], R134 ;  /* 0x0001d0860100d387 */ /* 0x000fe20000100600 */
[----:B------:R-:W-:Y:S03]  /*16f70*/  @!P0 HADD2 R2, -R87.H0_H0, -RZ.H0_H0 ;  /* 0xa00000ff57028230 */ /* 0x000fe60000000900 */
[----:B------:R2:W-:Y:S04]  /*16f80*/  @!P1 STL.S16 [R1+0x1c8], R20 ;  /* 0x0001c81401009387 */ /* 0x0005e80000100600 */
[----:B------:R2:W-:Y:S01]  /*16f90*/  @!P6 STL.S16 [R1+0x1cc], R39 ;  /* 0x0001cc270100e387 */ /* 0x0005e20000100600 */
[----:B-1----:R-:W-:Y:S03]  /*16fa0*/  SHF.R.U32.HI R137, RZ, 0x18, R144 ;  /* 0x00000018ff897819 */ /* 0x002fe60000011690 */
[----:B--2---:R1:W2:Y:S04]  /*16fb0*/  LDL.S16 R20, [R1+0x1f0] ;  /* 0x0001f00001147983 */ /* 0x0042a80000100600 */
[----:B------:R1:W2:Y:S04]  /*16fc0*/  LDL.S16 R39, [R1+0x1e8] ;  /* 0x0001e80001277983 */ /* 0x0002a80000100600 */
[----:B------:R1:W-:Y:S01]  /*16fd0*/  @!P0 STL.S16 [R1+0x1c4], R2 ;  /* 0x0001c40201008387 */ /* 0x0003e20000100600 */
[----:B------:R-:W-:Y:S03]  /*16fe0*/  ISETP.LE.U32.AND P0, PT, R240, UR12, PT ;  /* 0x0000000cf0007c0c */ /* 0x000fe6000bf03070 */
[----:B------:R2:W2:Y:S10]  /*16ff0*/  LDL.S16 R47, [R1+0x1fc] ;  /* 0x0001fc00012f7983 */ /* 0x0004b40000100600 */
[----:B------:R-:W-:Y:S05]  /*17000*/  @!P0 HADD2 R3, -R84.H0_H0, -RZ.H0_H0 ;  /* 0xa00000ff54038230 */ /* 0x000fea0000000900 */
[----:B------:R1:W-:Y:S02]  /*17010*/  @!P0 STL.S16 [R1+0x1d8], R3 ;  /* 0x0001d80301008387 */ /* 0x0003e40000100600 */
[----:B-1----:R-:W-:Y:S04]  /*17020*/  LOP3.LUT R2, R144, 0xffff, RZ, 0xc0, !PT ;  /* 0x0000ffff90027812 */ /* 0x002fe800078ec0ff */
[----:B------:R-:W-:Y:S04]  /*17030*/  SHF.R.U32.HI R2, RZ, 0x8, R2 ;  /* 0x00000008ff027819 */ /* 0x000fe80000011602 */
[----:B------:R-:W-:Y:S02]  /*17040*/  LOP3.LUT R237, R2, 0xffff, RZ, 0xc0, !PT ;  /* 0x0000ffff02ed7812 */ /* 0x000fe400078ec0ff */
[----:B------:R-:W-:Y:S02]  /*17050*/  LOP3.LUT R2, R162, 0xffff, RZ, 0xc0, !PT ;  /* 0x0000ffffa2027812 */ /* 0x000fe400078ec0ff */
[----:B------:R-:W-:Y:S02]  /*17060*/  ISETP.LE.U32.AND P0, PT, R237, UR12, PT ;  /* 0x0000000ced007c0c */ /* 0x000fe4000bf03070 */
[----:B------:R-:W-:Y:S04]  /*17070*/  SHF.R.U32.HI R2, RZ, 0x8, R2 ;  /* 0x00000008ff027819 */ /* 0x000fe80000011602 */
[----:B------:R-:W-:Y:S02]  /*17080*/  LOP3.LUT R2, R2, 0xffff, RZ, 0xc0, !PT ;  /* 0x0000ffff02027812 */ /* 0x000fe400078ec0ff */
[----:B------:R-:W-:Y:S04]  /*17090*/  SHF.R.U32.HI R3, RZ, 0x10, R144 ;  /* 0x00000010ff037819 */ /* 0x000fe80000011690 */
[----:B------:R-:W-:Y:S02]  /*170a0*/  LOP3.LUT R239, R3, 0xff, RZ, 0xc0, !PT ;  /* 0x000000ff03ef7812 */ /* 0x000fe400078ec0ff */
[----:B------:R-:W-:Y:S01]  /*170b0*/  LOP3.LUT R3, R162, 0xff, RZ, 0xc0, !PT ;  /* 0x000000ffa2037812 */ /* 0x000fe200078ec0ff */
[----:B---3--:R-:W-:Y:S05]  /*170c0*/  @!P0 HADD2 R46, -R83.H0_H0, -RZ.H0_H0 ;  /* 0xa00000ff532e8230 */ /* 0x008fea0000000900 */
[----:B------:R1:W-:Y:S01]  /*170d0*/  @!P0 STL.S16 [R1+0x1d4], R46 ;  /* 0x0001d42e01008387 */ /* 0x0003e20000100600 */
[----:B------:R-:W-:Y:S11]  /*170e0*/  ISETP.LE.U32.AND P0, PT, R239, UR12, PT ;  /* 0x0000000cef007c0c */ /* 0x000ff6000bf03070 */
[----:B------:R-:W-:Y:S02]  /*170f0*/  @!UPT UIADD3 URZ, URZ, URZ, URZ ;  /* 0x0000003f3f3ff290 */ /* 0x000fe4000fffe03f */
[----:B----4-:R-:W-:Y:S01]  /*17100*/  @!P0 HADD2 R44, -R86.H0_H0, -RZ.H0_H0 ;  /* 0xa00000ff562c8230 */ /* 0x010fe20000000900 */
[----:B-1----:R1:W3:Y:S04]  /*17110*/  LDL.S16 R46, [R1+0x208] ;  /* 0x00020800012e7983 */ /* 0x0022e80000100600 */
[----:B------:R4:W-:Y:S01]  /*17120*/  @!P0 STL.S16 [R1+0x1f4], R44 ;  /* 0x0001f42c01008387 */ /* 0x0009e20000100600 */
[----:B------:R-:W-:Y:S11]  /*17130*/  ISETP.LE.U32.AND P0, PT, R238, UR12, PT ;  /* 0x0000000cee007c0c */ /* 0x000ff6000bf03070 */
[----:B------:R-:W-:Y:S02]  /*17140*/  @!UPT UIADD3 URZ, URZ, URZ, URZ ;  /* 0x0000003f3f3ff290 */ /* 0x000fe4000fffe03f */
[----:B--2---:R-:W-:Y:S01]  /*17150*/  @!P0 HADD2 R20, -R85.H0_H0, -RZ.H0_H0 ;  /* 0xa00000ff55148230 */ /* 0x004fe20000000900 */
[----:B----4-:R1:W2:Y:S04]  /*17160*/  LDL.S16 R44, [R1+0x218] ;  /* 0x00021800012c7983 */ /* 0x0102a80000100600 */
[----:B------:R4:W-:Y:S01]  /*17170*/  @!P0 STL.S16 [R1+0x1f0], R20 ;  /* 0x0001f01401008387 */ /* 0x0009e20000100600 */
[----:B------:R-:W-:Y:S11]  /*17180*/  ISETP.LE.U32.AND P0, PT, R3, UR12, PT ;  /* 0x0000000c03007c0c */ /* 0x000ff6000bf03070 */
[----:B------:R-:W-:Y:S02]  /*17190*/  @!UPT UIADD3 URZ, URZ, URZ, URZ ;  /* 0x0000003f3f3ff290 */ /* 0x000fe4000fffe03f */
[----:B------:R-:W-:Y:S01]  /*171a0*/  @!P0 HADD2 R39, -R82.H0_H0, -RZ.H0_H0 ;  /* 0xa00000ff52278230 */ /* 0x000fe20000000900 */
[----:B----4-:R1:W4:Y:S04]  /*171b0*/  LDL.S16 R20, [R1+0x21c] ;  /* 0x00021c0001147983 */ /* 0x0103280000100600 */
[----:B------:R1:W-:Y:S04]  /*171c0*/  STL [R1+0x30], R3 ;  /* 0x0000300301007387 */ /* 0x0003e80000100800 */
[----:B------:R1:W-:Y:S01]  /*171d0*/  @!P0 STL.S16 [R1+0x1e8], R39 ;  /* 0x0001e82701008387 */ /* 0x0003e20000100600 */
[----:B------:R-:W-:Y:S11]  /*171e0*/  ISETP.LE.U32.AND P0, PT, R2, UR12, PT ;  /* 0x0000000c02007c0c */ /* 0x000ff6000bf03070 */
[----:B------:R-:W-:Y:S02]  /*171f0*/  @!UPT UIADD3 URZ, URZ, URZ, URZ ;  /* 0x0000003f3f3ff290 */ /* 0x000fe4000fffe03f */
[----:B------:R-:W-:Y:S01]  /*17200*/  @!P0 HADD2 R47, -R81.H0_H0, -RZ.H0_H0 ;  /* 0xa00000ff512f8230 */ /* 0x000fe20000000900 */
[----:B-1----:R-:W-:Y:S04]  /*17210*/  SHF.R.U32.HI R3, RZ, 0x10, R162 ;  /* 0x00000010ff037819 */ /* 0x002fe800000116a2 */
[----:B------:R-:W-:Y:S01]  /*17220*/  LOP3.LUT R40, R3, 0xff, RZ, 0xc0, !PT ;  /* 0x000000ff03287812 */ /* 0x000fe200078ec0ff */
[----:B------:R1:W4:Y:S04]  /*17230*/  LDL.S16 R39, [R1+0x220] ;  /* 0x0002200001277983 */ /* 0x0003280000100600 */
[----:B------:R1:W-:Y:S04]  /*17240*/  STL [R1+0x14], R2 ;  /* 0x0000140201007387 */ /* 0x0003e80000100800 */
[----:B------:R2:W4:Y:S04]  /*17250*/  LDL.S16 R43, [R1+0x224] ;  /* 0x00022400012b7983 */ /* 0x0005280000100600 */
[----:B------:R-:W-:Y:S01]  /*17260*/  @!P0 STL.S16 [R1+0x1fc], R47 ;  /* 0x0001fc2f01008387 */ /* 0x000fe20000100600 */
[----:B------:R-:W-:Y:S03]  /*17270*/  ISETP.LE.U32.AND P0, PT, R40, UR12, PT ;  /* 0x0000000c28007c0c */ /* 0x000fe6000bf03070 */
[----:B------:R1:W-:Y:S04]  /*17280*/  STL [R1+0x444], R248 ;  /* 0x000444f801007387 */ /* 0x0003e80000100800 */
[----:B------:R1:W-:Y:S02]  /*17290*/  STL [R1+0x28], R40 ;  /* 0x0000282801007387 */ /* 0x0003e40000100800 */
[----:B-1----:R-:W-:Y:S04]  /*172a0*/  LOP3.LUT R2, R155, UR7, R248, 0x96, !PT ;  /* 0x000000079b027c12 */ /* 0x002fe8000f8e96f8 */
[C---:B------:R-:W-:Y:S02]  /*172b0*/  LOP3.LUT R236, R2.reuse, 0xff, RZ, 0xc0, !PT ;  /* 0x000000ff02ec7812 */ /* 0x040fe400078ec0ff */
[----:B------:R-:W-:Y:S02]  /*172c0*/  LOP3.LUT R3, R2, 0xffff, RZ, 0xc0, !PT ;  /* 0x0000ffff02037812 */ /* 0x000fe400078ec0ff */
[----:B------:R-:W-:Y:S02]  /*172d0*/  SHF.R.U32.HI R232, RZ, 0x18, R2 ;  /* 0x00000018ffe87819 */ /* 0x000fe40000011602 */
[----:B------:R-:W-:Y:S02]  /*172e0*/  SHF.R.U32.HI R3, RZ, 0x8, R3 ;  /* 0x00000008ff037819 */ /* 0x000fe40000011603 */
[----:B------:R-:W-:Y:S02]  /*172f0*/  SHF.R.U32.HI R248, RZ, 0x18, R162 ;  /* 0x00000018fff87819 */ /* 0x000fe400000116a2 */
[----:B------:R-:W-:Y:S02]  /*17300*/  LOP3.LUT R235, R3, 0xffff, RZ, 0xc0, !PT ;  /* 0x0000ffff03eb7812 */ /* 0x000fe400078ec0ff */
[----:B------:R-:W-:Y:S02]  /*17310*/  SHF.R.U32.HI R40, RZ, 0x10, R2 ;  /* 0x00000010ff287819 */ /* 0x000fe40000011602 */
[----:B------:R-:W-:Y:S02]  /*17320*/  ISETP.LE.U32.AND P3, PT, R232, UR12, PT ;  /* 0x0000000ce8007c0c */ /* 0x000fe4000bf63070 */
[----:B------:R-:W-:Y:S02]  /*17330*/  LOP3.LUT R234, R40, 0xff, RZ, 0xc0, !PT ;  /* 0x000000ff28ea7812 */ /* 0x000fe400078ec0ff */
[----:B------:R-:W-:Y:S04]  /*17340*/  LOP3.LUT R3, R157, UR7, R126, 0x96, !PT ;  /* 0x000000079d037c12 */ /* 0x000fe8000f8e967e */
[C---:B------:R-:W-:Y:S02]  /*17350*/  LOP3.LUT R40, R3.reuse, 0xffff, RZ, 0xc0, !PT ;  /* 0x0000ffff03287812 */ /* 0x040fe400078ec0ff */
[----:B------:R-:W-:Y:S02]  /*17360*/  LOP3.LUT R233, R3, 0xff, RZ, 0xc0, !PT ;  /* 0x000000ff03e97812 */ /* 0x000fe400078ec0ff */
[----:B------:R-:W-:Y:S02]  /*17370*/  SHF.R.U32.HI R40, RZ, 0x8, R40 ;  /* 0x00000008ff287819 */ /* 0x000fe40000011628 */
[--C-:B------:R-:W-:Y:S02]  /*17380*/  SHF.R.U32.HI R2, RZ, 0x10, R3.reuse ;  /* 0x00000010ff027819 */ /* 0x100fe40000011603 */
[----:B------:R-:W-:Y:S02]  /*17390*/  LOP3.LUT R230, R40, 0xffff, RZ, 0xc0, !PT ;  /* 0x0000ffff28e67812 */ /* 0x000fe400078ec0ff */
[----:B------:R-:W-:Y:S02]  /*173a0*/  ISETP.LE.U32.AND P2, PT, R233, UR12, PT ;  /* 0x0000000ce9007c0c */ /* 0x000fe4000bf43070 */
[----:B------:R-:W-:Y:S02]  /*173b0*/  LOP3.LUT R231, R2, 0xff, RZ, 0xc0, !PT ;  /* 0x000000ff02e77812 */ /* 0x000fe400078ec0ff */
[----:B------:R-:W-:Y:S02]  /*173c0*/  ISETP.LE.U32.AND P1, PT, R230, UR12, PT ;  /* 0x0000000ce6007c0c */ /* 0x000fe4000bf23070 */
[----:B------:R-:W-:Y:S02]  /*173d0*/  SHF.R.U32.HI R229, RZ, 0x18, R3 ;  /* 0x00000018ffe57819 */ /* 0x000fe40000011603 */
[----:B------:R-:W-:Y:S04]  /*173e0*/  SHF.R.U32.HI R3, RZ, 0x10, R154 ;  /* 0x00000010ff037819 */ /* 0x000fe8000001169a */
[----:B------:R-:W-:Y:S02]  /*173f0*/  LOP3.LUT R227, R3, 0xff, RZ, 0xc0, !PT ;  /* 0x000000ff03e37812 */ /* 0x000fe400078ec0ff */
[----:B------:R-:W-:Y:S01]  /*17400*/  PRMT R3, R166, 0x7610, R3 ;  /* 0x00007610a6037816 */ /* 0x000fe20000000003 */
[----:B---3--:R-:W-:Y:S05]  /*17410*/  @!P0 HADD2 R46, -R62.H0_H0, -RZ.H0_H0 ;  /* 0xa00000ff3e2e8230 */ /* 0x008fea0000000900 */
[----:B------:R-:W-:Y:S01]  /*17420*/  PRMT R142, R46, 0x7610, R142 ;  /* 0x000076102e8e7816 */ /* 0x000fe2000000008e */
[----:B------:R-:W-:Y:S01]  /*17430*/  @!P0 STL.S16 [R1+0x208], R46 ;  /* 0x0002082e01008387 */ /* 0x000fe20000100600 */
[----:B------:R-:W-:Y:S11]  /*17440*/  ISETP.LE.U32.AND P0, PT, R248, UR12, PT ;  /* 0x0000000cf8007c0c */ /* 0x000ff6000bf03070 */
[----:B------:R-:W-:Y:S02]  /*17450*/  @!UPT UIADD3 URZ, URZ, URZ, URZ ;  /* 0x0000003f3f3ff290 */ /* 0x000fe4000fffe03f */
[----:B--2---:R-:W-:Y:S05]  /*17460*/  @!P0 HADD2 R44, -R61.H0_H0, -RZ.H0_H0 ;  /* 0xa00000ff3d2c8230 */ /* 0x004fea0000000900 */
[----:B------:R-:W-:Y:S01]  /*17470*/  PRMT R113, R44, 0x7610, R113 ;  /* 0x000076102c717816 */ /* 0x000fe20000000071 */
[----:B------:R1:W-:Y:S01]  /*17480*/  @!P0 STL.S16 [R1+0x218], R44 ;  /* 0x0002182c01008387 */ /* 0x0003e20000100600 */
[----:B------:R-:W-:Y:S11]  /*17490*/  ISETP.LE.U32.AND P0, PT, R236, UR12, PT ;  /* 0x0000000cec007c0c */ /* 0x000ff6000bf03070 */
[----:B------:R-:W-:Y:S02]  /*174a0*/  @!UPT UIADD3 URZ, URZ, URZ, URZ ;  /* 0x0000003f3f3ff290 */ /* 0x000fe4000fffe03f */
[----:B----4-:R-:W-:Y:S02]  /*174b0*/  @!P0 HADD2 R20, -R80.H0_H0, -RZ.H0_H0 ;  /* 0xa00000ff50148230 */ /* 0x010fe40000000900 */
[----:B-1----:R-:W-:Y:S03]  /*174c0*/  IMAD.WIDE.U32 R44, R45, -0x2daee0ad, RZ ;  /* 0xd2511f532d2c7825 */ /* 0x002fe600078e00ff */
[----:B------:R-:W-:Y:S01]  /*174d0*/  PRMT R116, R20, 0x7610, R116 ;  /* 0x0000761014747816 */ /* 0x000fe20000000074 */
[----:B------:R1:W-:Y:S01]  /*174e0*/  @!P0 STL.S16 [R1+0x21c], R20 ;  /* 0x00021c1401008387 */ /* 0x0003e20000100600 */
[----:B------:R-:W-:Y:S02]  /*174f0*/  ISETP.LE.U32.AND P0, PT, R235, UR12, PT ;  /* 0x0000000ceb007c0c */ /* 0x000fe4000bf03070 */
[----:B------:R-:W-:Y:S01]  /*17500*/  LOP3.LUT R40, R45, UR17, R220, 0x96, !PT ;  /* 0x000000112d287c12 */ /* 0x000fe2000f8e96dc */
[----:B------:R2:W3:Y:S01]  /*17510*/  LDL.S16 R42, [R1+0x234] ;  /* 0x00023400012a7983 */ /* 0x0004e20000100600 */
[----:B------:R-:W-:Y:S01]  /*17520*/  LOP3.LUT R2, R49, UR11, R44, 0x96, !PT ;  /* 0x0000000b31027c12 */ /* 0x000fe2000f8e962c */
[----:B------:R-:W4:Y:S01]  /*17530*/  MUFU.EX2 R220, R218 ;  /* 0x000000da00dc7308 */ /* 0x000f220000000800 */
[----:B------:R-:W-:Y:S03]  /*17540*/  PRMT R49, R167, 0x7632, R49 ;  /* 0x00007632a7317816 */ /* 0x000fe60000000031 */
[----:B------:R-:W-:Y:S01]  /*17550*/  IMAD.WIDE.U32 R160, R2, -0x326172a9, RZ ;  /* 0xcd9e8d5702a07825 */ /* 0x000fe200078e00ff */
[----:B------:R-:W-:Y:S05]  /*17560*/  LOP3.LUT R2, R154, 0xffff, RZ, 0xc0, !PT ;  /* 0x0000ffff9a027812 */ /* 0x000fea00078ec0ff */
[----:B------:R-:W2:Y:S01]  /*17570*/  MUFU.EX2 R218, R216 ;  /* 0x000000d800da7308 */ /* 0x000ea20000000800 */
[----:B------:R-:W-:Y:S04]  /*17580*/  SHF.R.U32.HI R2, RZ, 0x8, R2 ;  /* 0x00000008ff027819 */ /* 0x000fe80000011602 */
[----:B------:R-:W-:Y:S02]  /*17590*/  LOP3.LUT R211, R2, 0xffff, RZ, 0xc0, !PT ;  /* 0x0000ffff02d37812 */ /* 0x000fe400078ec0ff */
[----:B------:R-:W-:Y:S03]  /*175a0*/  PRMT R2, R166, 0x7632, R2 ;  /* 0x00007632a6027816 */ /* 0x000fe60000000002 */
[----:B------:R-:W2:Y:S01]  /*175b0*/  MUFU.EX2 R216, R174 ;  /* 0x000000ae00d87308 */ /* 0x000ea20000000800 */
[----:B----4-:R-:W-:Y:S01]  /*175c0*/  F2FP.F16.F32.PACK_AB R72, R220, R72 ;  /* 0x00000048dc48723e */ /* 0x010fe200000000ff */
[----:B-1----:R1:W4:Y:S03]  /*175d0*/  LDL.S16 R20, [R1+0x240] ;  /* 0x0002400001147983 */ /* 0x0023260000100600 */
[----:B------:R-:W-:Y:S01]  /*175e0*/  PRMT R71, R72, 0x7632, R71 ;  /* 0x0000763248477816 */ /* 0x000fe20000000047 */
[----:B------:R-:W-:Y:S01]  /*175f0*/  @!P0 HADD2 R39, -R63.H0_H0, -RZ.H0_H0 ;  /* 0xa00000ff3f278230 */ /* 0x000fe20000000900 */
[----:B--2---:R-:W-:Y:S04]  /*17600*/  F2FP.F16.F32.PACK_AB R70, R218, R70 ;  /* 0x00000046da46723e */ /* 0x004fe800000000ff */
[----:B------:R-:W-:Y:S01]  /*17610*/  PRMT R112, R39, 0x7610, R112 ;  /* 0x0000761027707816 */ /* 0x000fe20000000070 */
[----:B------:R2:W-:Y:S01]  /*17620*/  @!P0 STL.S16 [R1+0x220], R39 ;  /* 0x0002202701008387 */ /* 0x0005e20000100600 */
[----:B------:R-:W-:Y:S02]  /*17630*/  ISETP.LE.U32.AND P0, PT, R234, UR12, PT ;  /* 0x0000000cea007c0c */ /* 0x000fe4000bf03070 */
[----:B------:R-:W-:Y:S01]  /*17640*/  PRMT R68, R70, 0x7632, R68 ;  /* 0x0000763246447816 */ /* 0x000fe20000000044 */
[----:B------:R1:W4:Y:S01]  /*17650*/  LDL.S16 R41, [R1+0x230] ;  /* 0x0002300001297983 */ /* 0x0003220000100600 */
[----:B------:R-:W-:Y:S04]  /*17660*/  F2FP.F16.F32.PACK_AB R67, R216, R67 ;  /* 0x00000043d843723e */ /* 0x000fe800000000ff */
[----:B------:R-:W-:Y:S05]  /*17670*/  PRMT R66, R67, 0x7632, R66 ;  /* 0x0000763243427816 */ /* 0x000fea0000000042 */
[----:B------:R-:W-:Y:S05]  /*17680*/  @!P0 HADD2 R43, -R60.H0_H0, -RZ.H0_H0 ;  /* 0xa00000ff3c2b8230 */ /* 0x000fea0000000900 */
[----:B------:R-:W-:Y:S01]  /*17690*/  PRMT R215, R43, 0x7610, R215 ;  /* 0x000076102bd77816 */ /* 0x000fe200000000d7 */
[----:B--2---:R1:W2:Y:S04]  /*176a0*/  LDL.S16 R39, [R1+0x22c] ;  /* 0x00022c0001277983 */ /* 0x0042a80000100600 */
[----:B------:R-:W-:Y:S01]  /*176b0*/  @!P0 STL.S16 [R1+0x224], R43 ;  /* 0x0002242b01008387 */ /* 0x000fe20000100600 */
[----:B------:R-:W-:Y:S03]  /*176c0*/  ISETP.LE.U32.AND P0, PT, R231, UR12, PT ;  /* 0x0000000ce7007c0c */ /* 0x000fe6000bf03070 */
[----:B------:R1:W2:Y:S01]  /*176d0*/  LDL.S16 R47, [R1+0x228] ;  /* 0x00022800012f7983 */ /* 0x0002a20000100600 */
[----:B---3--:R-:W-:Y:S05]  /*176e0*/  @!P2 HADD2 R42, -R56.H0_H0, -RZ.H0_H0 ;  /* 0xa00000ff382aa230 */ /* 0x008fea0000000900 */
[----:B------:R-:W-:Y:S01]  /*176f0*/  PRMT R153, R42, 0x7610, R153 ;  /* 0x000076102a997816 */ /* 0x000fe20000000099 */
[----:B----4-:R-:W-:Y:S05]  /*17700*/  @!P3 HADD2 R20, -R59.H0_H0, -RZ.H0_H0 ;  /* 0xa00000ff3b14b230 */ /* 0x010fea0000000900 */
[----:B------:R-:W-:Y:S01]  /*17710*/  PRMT R152, R20, 0x7610, R152 ;  /* 0x0000761014987816 */ /* 0x000fe20000000098 */
[----:B------:R3:W-:Y:S01]  /*17720*/  @!P3 STL.S16 [R1+0x240], R20 ;  /* 0x000240140100b387 */ /* 0x0007e20000100600 */
[----:B------:R-:W-:Y:S05]  /*17730*/  @!P1 HADD2 R41, -R55.H0_H0, -RZ.H0_H0 ;  /* 0xa00000ff37299230 */ /* 0x000fea0000000900 */
[----:B------:R-:W-:Y:S01]  /*17740*/  PRMT R130, R41, 0x7610, R130 ;  /* 0x0000761029827816 */ /* 0x000fe20000000082 */
[----:B---3--:R1:W3:Y:S01]  /*17750*/  LDL.S16 R20, [R1+0x23c] ;  /* 0x00023c0001147983 */ /* 0x0082e20000100600 */
[----:B--2---:R-:W-:Y:S03]  /*17760*/  @!P0 HADD2 R39, -R58.H0_H0, -RZ.H0_H0 ;  /* 0xa00000ff3a278230 */ /* 0x004fe60000000900 */
[----:B------:R-:W-:Y:S02]  /*17770*/  @!P2 STL.S16 [R1+0x234], R42 ;  /* 0x0002342a0100a387 */ /* 0x000fe40000100600 */
[----:B------:R-:W-:Y:S02]  /*17780*/  PRMT R136, R39, 0x7610, R136 ;  /* 0x0000761027887816 */ /* 0x000fe40000000088 */
[----:B------:R2:W-:Y:S04]  /*17790*/  @!P1 STL.S16 [R1+0x230], R41 ;  /* 0x0002302901009387 */ /* 0x0005e80000100600 */
[----:B------:R4:W-:Y:S01]  /*177a0*/  @!P0 STL.S16 [R1+0x22c], R39 ;  /* 0x00022c2701008387 */ /* 0x0009e20000100600 */
[----:B------:R-:W-:Y:S03]  /*177b0*/  ISETP.LE.U32.AND P0, PT, R229, UR12, PT ;  /* 0x0000000ce5007c0c */ /* 0x000fe6000bf03070 */
[----:B------:R1:W3:Y:S10]  /*177c0*/  LDL.S16 R46, [R1+0x238] ;  /* 0x00023800012e7983 */ /* 0x0002f40000100600 */
[----:B------:R-:W-:Y:S05]  /*177d0*/  @!P0 HADD2 R47, -R57.H0_H0, -RZ.H0_H0 ;  /* 0xa00000ff392f8230 */ /* 0x000fea0000000900 */
[----:B------:R-:W-:Y:S01]  /*177e0*/  PRMT R150, R47, 0x7610, R150 ;  /* 0x000076102f967816 */ /* 0x000fe20000000096 */
[----:B--2---:R-:W-:Y:S01]  /*177f0*/  IMAD.WIDE.U32 R40, R40, -0x326172a9, RZ ;  /* 0xcd9e8d5728287825 */ /* 0x004fe200078e00ff */
[----:B----4-:R1:W2:Y:S04]  /*17800*/  LDL.S16 R39, [R1+0x24c] ;  /* 0x00024c0001277983 */ /* 0x0102a80000100600 */
[----:B------:R-:W-:Y:S01]  /*17810*/  LOP3.LUT R42, R41, UR16, R192, 0x96, !PT ;  /* 0x00000010292a7c12 */ /* 0x000fe2000f8e96c0 */
[----:B------:R4:W-:Y:S01]  /*17820*/  @!P0 STL.S16 [R1+0x228], R47 ;  /* 0x0002282f01008387 */ /* 0x0009e20000100600 */
[----:B------:R-:W-:Y:S03]  /*17830*/  ISETP.LE.U32.AND P0, PT, R228, UR12, PT ;  /* 0x0000000ce4007c0c */ /* 0x000fe6000bf03070 */
[----:B------:R-:W-:Y:S05]  /*17840*/  IMAD.WIDE.U32 R42, R42, -0x2daee0ad, RZ ;  /* 0xd2511f532a2a7825 */ /* 0x000fea00078e00ff */
[----:B------:R-:W-:Y:S01]  /*17850*/  LOP3.LUT R146, R43, UR9, R48, 0x96, !PT ;  /* 0x000000092b927c12 */ /* 0x000fe2000f8e9630 */
[----:B------:R-:W-:Y:S01]  /*17860*/  IMAD.MOV.U32 R48, RZ, RZ, 0x7054 ;  /* 0x00007054ff307424 */ /* 0x000fe200078e00ff */
[----:B------:R-:W-:Y:S02]  /*17870*/  LOP3.LUT R43, R161, UR10, R40, 0x96, !PT ;  /* 0x0000000aa12b7c12 */ /* 0x000fe4000f8e9628 */
[----:B------:R1:W2:Y:S01]  /*17880*/  LDL.S16 R40, [R1+0x248] ;  /* 0x0002480001287983 */ /* 0x0002a20000100600 */
[----:B------:R-:W-:Y:S04]  /*17890*/  IMAD.WIDE.U32 R146, R146, -0x326172a9, RZ ;  /* 0xcd9e8d5792927825 */ /* 0x000fe800078e00ff */
[----:B------:R-:W-:Y:S01]  /*178a0*/  IMAD.WIDE.U32 R134, R43, -0x2daee0ad, RZ ;  /* 0xd2511f532b867825 */ /* 0x000fe200078e00ff */
[----:B------:R-:W-:Y:S03]  /*178b0*/  LOP3.LUT R160, R147, UR23, R160, 0x96, !PT ;  /* 0x0000001793a07c12 */ /* 0x000fe6000f8e96a0 */
[----:B------:R-:W-:Y:S01]  /*178c0*/  IMAD.U32 R147, RZ, RZ, UR12 ;  /* 0x0000000cff937e24 */ /* 0x000fe2000f8e00ff */
[----:B------:R-:W-:Y:S01]  /*178d0*/  LOP3.LUT R166, R135, UR8, R42, 0x96, !PT ;  /* 0x0000000887a67c12 */ /* 0x000fe2000f8e962a */
[----:B------:R-:W-:Y:S03]  /*178e0*/  IMAD.WIDE.U32 R160, R160, -0x2daee0ad, RZ ;  /* 0xd2511f53a0a07825 */ /* 0x000fe600078e00ff */
[----:B------:R-:W-:Y:S01]  /*178f0*/  PRMT R147, R147, R48, UR12 ;  /* 0x0000000c93937e16 */ /* 0x000fe20008000030 */
[----:B------:R-:W-:Y:S04]  /*17900*/  IMAD.WIDE.U32 R166, R166, -0x326172a9, RZ ;  /* 0xcd9e8d57a6a67825 */ /* 0x000fe800078e00ff */
[----:B----4-:R-:W-:Y:S02]  /*17910*/  IMAD.MOV.U32 R47, RZ, RZ, R123 ;  /* 0x000000ffff2f7224 */ /* 0x010fe400078e007b */
[----:B---3--:R-:W-:Y:S05]  /*17920*/  @!P0 HADD2 R20, -R54.H0_H0, -RZ.H0_H0 ;  /* 0xa00000ff36148230 */ /* 0x008fea0000000900 */
[----:B------:R-:W-:Y:S01]  /*17930*/  PRMT R151, R20, 0x7610, R151 ;  /* 0x0000761014977816 */ /* 0x000fe20000000097 */
[----:B------:R3:W-:Y:S01]  /*17940*/  @!P0 STL.S16 [R1+0x23c], R20 ;  /* 0x00023c1401008387 */ /* 0x0007e20000100600 */
[----:B------:R-:W-:Y:S03]  /*17950*/  ISETP.LE.U32.AND P0, PT, R211, UR12, PT ;  /* 0x0000000cd3007c0c */ /* 0x000fe6000bf03070 */
[----:B------:R1:W4:Y:S10]  /*17960*/  LDL.S16 R45, [R1+0x250] ;  /* 0x00025000012d7983 */ /* 0x0003340000100600 */
[----:B------:R-:W-:Y:S05]  /*17970*/  @!P0 HADD2 R46, -R53.H0_H0, -RZ.H0_H0 ;  /* 0xa00000ff352e8230 */ /* 0x000fea0000000900 */
[----:B------:R-:W-:Y:S01]  /*17980*/  PRMT R131, R46, 0x7610, R131 ;  /* 0x000076102e837816 */ /* 0x000fe20000000083 */
[----:B---3--:R1:W3:Y:S04]  /*17990*/  LDL.S16 R20, [R1+0x244] ;  /* 0x0002440001147983 */ /* 0x0082e80000100600 */
[----:B------:R1:W-:Y:S01]  /*179a0*/  @!P0 STL.S16 [R1+0x238], R46 ;  /* 0x0002382e01008387 */ /* 0x0003e20000100600 */
[----:B------:R-:W-:Y:S11]  /*179b0*/  ISETP.LE.U32.AND P0, PT, R227, UR12, PT ;  /* 0x0000000ce3007c0c */ /* 0x000ff6000bf03070 */
[----:B------:R-:W-:Y:S02]  /*179c0*/  @!UPT UIADD3 URZ, URZ, URZ, URZ ;  /* 0x0000003f3f3ff290 */ /* 0x000fe4000fffe03f */
[----:B--2---:R-:W-:Y:S05]  /*179d0*/  @!P0 HADD2 R39, -R52.H0_H0, -RZ.H0_H0 ;  /* 0xa00000ff34278230 */ /* 0x004fea0000000900 */
[----:B------:R-:W-:Y:S01]  /*179e0*/  PRMT R125, R39, 0x7610, R125 ;  /* 0x00007610277d7816 */ /* 0x000fe2000000007d */
[----:B------:R2:W-:Y:S01]  /*179f0*/  @!P0 STL.S16 [R1+0x24c], R39 ;  /* 0x00024c2701008387 */ /* 0x0005e20000100600 */
[----:B------:R-:W-:Y:S03]  /*17a00*/  ISETP.LE.U32.AND P0, PT, R226, UR12, PT ;  /* 0x0000000ce2007c0c */ /* 0x000fe6000bf03070 */
[----:B------:R3:W4:Y:S01]  /*17a10*/  LDL.S16 R44, [R1+0x254] ;  /* 0x00025400012c7983 */ /* 0x0007220000100600 */
[----:B-1----:R-:W-:Y:S09]  /*17a20*/  IMAD.MOV.U32 R46, RZ, RZ, R122 ;  /* 0x000000ffff2e7224 */ /* 0x002ff200078e007a */
[----:B------:R-:W-:Y:S05]  /*17a30*/  @!P0 HADD2 R40, -R51.H0_H0, -RZ.H0_H0 ;  /* 0xa00000ff33288230 */ /* 0x000fea0000000900 */
[----:B------:R-:W-:Y:S01]  /*17a40*/  PRMT R120, R40, 0x7610, R120 ;  /* 0x0000761028787816 */ /* 0x000fe20000000078 */
[----:B--2---:R1:W2:Y:S04]  /*17a50*/  LDL.S16 R39, [R1+0x258] ;  /* 0x0002580001277983 */ /* 0x0042a80000100600 */
[----:B------:R1:W-:Y:S01]  /*17a60*/  @!P0 STL.S16 [R1+0x248], R40 ;  /* 0x0002482801008387 */ /* 0x0003e20000100600 */
[----:B------:R-:W-:Y:S03]  /*17a70*/  ISETP.LE.U32.AND P0, PT, R210, UR12, PT ;  /* 0x0000000cd2007c0c */ /* 0x000fe6000bf03070 */
[----:B------:R2:W2:Y:S01]  /*17a80*/  LDL.S16 R29, [R1+0x260] ;  /* 0x00026000011d7983 */ /* 0x0004a20000100600 */
[----:B-1----:R-:W-:Y:S01]  /*17a90*/  IMAD.WIDE.U32 R40, R100, -0x326172a9, RZ ;  /* 0xcd9e8d5764287825 */ /* 0x002fe200078e00ff */
[----:B------:R-:W-:Y:S04]  /*17aa0*/  PRMT R100, R190, 0x7632, R100 ;  /* 0x00007632be647816 */ /* 0x000fe80000000064 */
[----:B------:R-:W-:Y:S02]  /*17ab0*/  LOP3.LUT R28, R41, UR6, R168, 0x96, !PT ;  /* 0x00000006291c7c12 */ /* 0x000fe4000f8e96a8 */
[----:B------:R-:W-:Y:S02]  /*17ac0*/  LOP3.LUT R197, R40, 0xff, RZ, 0xc0, !PT ;  /* 0x000000ff28c57812 */ /* 0x000fe400078ec0ff */
[----:B------:R-:W-:Y:S02]  /*17ad0*/  LOP3.LUT R208, R28, 0xff, RZ, 0xc0, !PT ;  /* 0x000000ff1cd07812 */ /* 0x000fe400078ec0ff */
[--C-:B------:R-:W-:Y:S02]  /*17ae0*/  SHF.R.U32.HI R30, RZ, 0x10, R28.reuse ;  /* 0x00000010ff1e7819 */ /* 0x100fe4000001161c */
[----:B------:R-:W-:Y:S02]  /*17af0*/  SHF.R.U32.HI R204, RZ, 0x18, R28 ;  /* 0x00000018ffcc7819 */ /* 0x000fe4000001161c */
[----:B------:R-:W-:Y:S02]  /*17b00*/  LOP3.LUT R202, R30, 0xff, RZ, 0xc0, !PT ;  /* 0x000000ff1eca7812 */ /* 0x000fe400078ec0ff */
[----:B------:R-:W-:Y:S02]  /*17b10*/  ISETP.LE.U32.AND P3, PT, R204, UR12, PT ;  /* 0x0000000ccc007c0c */ /* 0x000fe4000bf63070 */
[----:B------:R-:W-:Y:S02]  /*17b20*/  ISETP.LE.U32.AND P4, PT, R202, UR12, PT ;  /* 0x0000000cca007c0c */ /* 0x000fe4000bf83070 */
[--C-:B------:R-:W-:Y:S02]  /*17b30*/  SHF.R.U32.HI R194, RZ, 0x18, R40.reuse ;  /* 0x00000018ffc27819 */ /* 0x100fe40000011628 */
[----:B------:R-:W-:Y:S02]  /*17b40*/  LOP3.LUT R225, R40, 0xffff, RZ, 0xc0, !PT ;  /* 0x0000ffff28e17812 */ /* 0x000fe400078ec0ff */
[--C-:B------:R-:W-:Y:S02]  /*17b50*/  SHF.R.U32.HI R174, RZ, 0x10, R40.reuse ;  /* 0x00000010ffae7819 */ /* 0x100fe40000011628 */
[----:B------:R-:W-:Y:S01]  /*17b60*/  SHF.R.U32.HI R133, RZ, 0x18, R40 ;  /* 0x00000018ff857819 */ /* 0x000fe20000011628 */
[----:B---3--:R-:W-:Y:S05]  /*17b70*/  @!P0 HADD2 R20, -R50.H0_H0, -RZ.H0_H0 ;  /* 0xa00000ff32148230 */ /* 0x008fea0000000900 */
[----:B------:R-:W-:Y:S01]  /*17b80*/  PRMT R115, R20, 0x7610, R115 ;  /* 0x0000761014737816 */ /* 0x000fe20000000073 */
[----:B------:R1:W-:Y:S01]  /*17b90*/  @!P0 STL.S16 [R1+0x244], R20 ;  /* 0x0002441401008387 */ /* 0x0003e20000100600 */
[----:B------:R-:W-:Y:S11]  /*17ba0*/  ISETP.LE.U32.AND P0, PT, R209, UR12, PT ;  /* 0x0000000cd1007c0c */ /* 0x000ff6000bf03070 */
[----:B------:R-:W-:Y:S02]  /*17bb0*/  @!UPT UIADD3 URZ, URZ, URZ, URZ ;  /* 0x0000003f3f3ff290 */ /* 0x000fe4000fffe03f */
[----:B----4-:R-:W-:Y:S05]  /*17bc0*/  @!P0 HADD2 R45, -R49.H0_H0, -RZ.H0_H0 ;  /* 0xa00000ff312d8230 */ /* 0x010fea0000000900 */
[----:B------:R-:W-:Y:S01]  /*17bd0*/  PRMT R114, R45, 0x7610, R114 ;  /* 0x000076102d727816 */ /* 0x000fe20000000072 */
[----:B-1----:R1:W3:Y:S04]  /*17be0*/  LDL.S16 R20, [R1+0x25c] ;  /* 0x00025c0001147983 */ /* 0x0022e80000100600 */
[----:B------:R-:W-:Y:S01]  /*17bf0*/  @!P0 STL.S16 [R1+0x250], R45 ;  /* 0x0002502d01008387 */ /* 0x000fe20000100600 */
[----:B------:R-:W-:Y:S11]  /*17c00*/  ISETP.LE.U32.AND P0, PT, R207, UR12, PT ;  /* 0x0000000ccf007c0c */ /* 0x000ff6000bf03070 */
[----:B------:R-:W-:Y:S02]  /*17c10*/  @!UPT UIADD3 URZ, URZ, URZ, URZ ;  /* 0x0000003f3f3ff290 */ /* 0x000fe4000fffe03f */
[----:B------:R-:W-:Y:S05]  /*17c20*/  @!P0 HADD2 R44, -R3.H0_H0, -RZ.H0_H0 ;  /* 0xa00000ff032c8230 */ /* 0x000fea0000000900 */
[----:B------:R-:W-:Y:S01]  /*17c30*/  PRMT R99, R44, 0x7610, R99 ;  /* 0x000076102c637816 */ /* 0x000fe20000000063 */
[----:B------:R-:W-:Y:S01]  /*17c40*/  @!P0 STL.S16 [R1+0x254], R44 ;  /* 0x0002542c01008387 */ /* 0x000fe20000100600 */
[----:B------:R-:W-:Y:S11]  /*17c50*/  ISETP.LE.U32.AND P0, PT, R206, UR12, PT ;  /* 0x0000000cce007c0c */ /* 0x000ff6000bf03070 */
[----:B------:R-:W-:Y:S02]  /*17c60*/  @!UPT UIADD3 URZ, URZ, URZ, URZ ;  /* 0x0000003f3f3ff290 */ /* 0x000fe4000fffe03f */
[----:B--2---:R-:W-:Y:S05]  /*17c70*/  @!P0 HADD2 R39, -R2.H0_H0, -RZ.H0_H0 ;  /* 0xa00000ff02278230 */ /* 0x004fea0000000900 */
[----:B------:R-:W-:Y:S01]  /*17c80*/  PRMT R95, R39, 0x7610, R95 ;  /* 0x00007610275f7816 */ /* 0x000fe2000000005f */
[----:B------:R-:W-:Y:S01]  /*17c90*/  @!P0 STL.S16 [R1+0x258], R39 ;  /* 0x0002582701008387 */ /* 0x000fe20000100600 */
[----:B------:R-:W-:Y:S11]  /*17ca0*/  ISETP.LE.U32.AND P0, PT, R208, UR12, PT ;  /* 0x0000000cd0007c0c */ /* 0x000ff6000bf03070 */
[----:B------:R-:W-:Y:S02]  /*17cb0*/  @!UPT UIADD3 URZ, URZ, URZ, URZ ;  /* 0x0000003f3f3ff290 */ /* 0x000fe4000fffe03f */
[----:B------:R-:W-:Y:S05]  /*17cc0*/  @!P0 HADD2 R29, -R76.H0_H0, -RZ.H0_H0 ;  /* 0xa00000ff4c1d8230 */ /* 0x000fea0000000900 */
[----:B------:R-:W-:Y:S01]  /*17cd0*/  PRMT R111, R29, 0x7610, R111 ;  /* 0x000076101d6f7816 */ /* 0x000fe2000000006f */
[----:B------:R2:W-:Y:S02]  /*17ce0*/  @!P0 STL.S16 [R1+0x260], R29 ;  /* 0x0002601d01008387 */ /* 0x0005e40000100600 */
[----:B--2---:R-:W-:Y:S04]  /*17cf0*/  LOP3.LUT R29, R28, 0xffff, RZ, 0xc0, !PT ;  /* 0x0000ffff1c1d7812 */ /* 0x004fe800078ec0ff */
[----:B------:R-:W-:Y:S04]  /*17d00*/  SHF.R.U32.HI R29, RZ, 0x8, R29 ;  /* 0x00000008ff1d7819 */ /* 0x000fe8000001161d */
[----:B------:R-:W-:Y:S02]  /*17d10*/  LOP3.LUT R205, R29, 0xffff, RZ, 0xc0, !PT ;  /* 0x0000ffff1dcd7812 */ /* 0x000fe400078ec0ff */
[----:B------:R-:W-:Y:S01]  /*17d20*/  LOP3.LUT R29, R167, UR6, R146, 0x96, !PT ;  /* 0x00000006a71d7c12 */ /* 0x000fe2000f8e9692 */
[----:B------:R-:W-:Y:S01]  /*17d30*/  UIADD3 UR6, UR24, -0x61c88647, URZ ;  /* 0x9e3779b918067890 */ /* 0x000fe2000fffe03f */
[----:B------:R-:W-:Y:S02]  /*17d40*/  ISETP.LE.U32.AND P0, PT, R205, UR12, PT ;  /* 0x0000000ccd007c0c */ /* 0x000fe4000bf03070 */
[C---:B------:R-:W-:Y:S02]  /*17d50*/  LOP3.LUT R28, R29.reuse, 0xffff, RZ, 0xc0, !PT ;  /* 0x0000ffff1d1c7812 */ /* 0x040fe400078ec0ff */
[----:B------:R-:W-:Y:S02]  /*17d60*/  LOP3.LUT R203, R29, 0xff, RZ, 0xc0, !PT ;  /* 0x000000ff1dcb7812 */ /* 0x000fe400078ec0ff */
[----:B------:R-:W-:Y:S02]  /*17d70*/  SHF.R.U32.HI R28, RZ, 0x8, R28 ;  /* 0x00000008ff1c7819 */ /* 0x000fe4000001161c */
[----:B------:R-:W-:Y:S02]  /*17d80*/  ISETP.LE.U32.AND P2, PT, R203, UR12, PT ;  /* 0x0000000ccb007c0c */ /* 0x000fe4000bf43070 */
[----:B------:R-:W-:Y:S02]  /*17d90*/  LOP3.LUT R198, R28, 0xffff, RZ, 0xc0, !PT ;  /* 0x0000ffff1cc67812 */ /* 0x000fe400078ec0ff */
[--C-:B------:R-:W-:Y:S02]  /*17da0*/  SHF.R.U32.HI R30, RZ, 0x10, R29.reuse ;  /* 0x00000010ff1e7819 */ /* 0x100fe4000001161d */
[----:B------:R-:W-:Y:S02]  /*17db0*/  ISETP.LE.U32.AND P1, PT, R198, UR12, PT ;  /* 0x0000000cc6007c0c */ /* 0x000fe4000bf23070 */
[----:B------:R-:W-:Y:S02]  /*17dc0*/  LOP3.LUT R199, R30, 0xff, RZ, 0xc0, !PT ;  /* 0x000000ff1ec77812 */ /* 0x000fe400078ec0ff */
[----:B------:R-:W-:Y:S02]  /*17dd0*/  SHF.R.U32.HI R196, RZ, 0x18, R29 ;  /* 0x00000018ffc47819 */ /* 0x000fe4000001161d */
[----:B------:R-:W-:Y:S04]  /*17de0*/  LOP3.LUT R28, R40, 0xffff, RZ, 0xc0, !PT ;  /* 0x0000ffff281c7812 */ /* 0x000fe800078ec0ff */
[----:B------:R-:W-:Y:S02]  /*17df0*/  SHF.R.U32.HI R29, RZ, 0x8, R28 ;  /* 0x00000008ff1d7819 */ /* 0x000fe4000001161c */
[----:B------:R-:W-:Y:S02]  /*17e00*/  SHF.R.U32.HI R28, RZ, 0x10, R40 ;  /* 0x00000010ff1c7819 */ /* 0x000fe40000011628 */
[----:B------:R-:W-:Y:S02]  /*17e10*/  LOP3.LUT R193, R29, 0xffff, RZ, 0xc0, !PT ;  /* 0x0000ffff1dc17812 */ /* 0x000fe400078ec0ff */
[----:B------:R-:W-:Y:S02]  /*17e20*/  LOP3.LUT R195, R28, 0xff, RZ, 0xc0, !PT ;  /* 0x000000ff1cc37812 */ /* 0x000fe400078ec0ff */
[----:B------:R-:W-:Y:S02]  /*17e30*/  LOP3.LUT R28, R166, 0xffff, RZ, 0xc0, !PT ;  /* 0x0000ffffa61c7812 */ /* 0x000fe400078ec0ff */
[----:B------:R-:W-:Y:S02]  /*17e40*/  SHF.R.U32.HI R29, RZ, 0x10, R166 ;  /* 0x00000010ff1d7819 */ /* 0x000fe400000116a6 */
[----:B------:R-:W-:Y:S02]  /*17e50*/  SHF.R.U32.HI R28, RZ, 0x8, R28 ;  /* 0x00000008ff1c7819 */ /* 0x000fe4000001161c */
[----:B------:R-:W-:Y:S02]  /*17e60*/  LOP3.LUT R251, R29, 0xff, RZ, 0xc0, !PT ;  /* 0x000000ff1dfb7812 */ /* 0x000fe400078ec0ff */
[----:B------:R-:W-:Y:S02]  /*17e70*/  LOP3.LUT R243, R28, 0xffff, RZ, 0xc0, !PT ;  /* 0x0000ffff1cf37812 */ /* 0x000fe400078ec0ff */
[----:B------:R-:W-:Y:S02]  /*17e80*/  LOP3.LUT R28, R159, UR7, R242, 0x96, !PT ;  /* 0x000000079f1c7c12 */ /* 0x000fe4000f8e96f2 */
[----:B------:R-:W-:Y:S01]  /*17e90*/  LOP3.LUT R29, R161, UR7, R134, 0x96, !PT ;  /* 0x00000007a11d7c12 */ /* 0x000fe2000f8e9686 */
[----:B------:R-:W-:Y:S01]  /*17ea0*/  UIADD3 UR7, UR24, -0x4ab325aa, URZ ;  /* 0xb54cda5618077890 */ /* 0x000fe2000fffe03f */
[----:B------:R-:W-:Y:S02]  /*17eb0*/  LOP3.LUT R192, R28, 0xff, RZ, 0xc0, !PT ;  /* 0x000000ff1cc07812 */ /* 0x000fe400078ec0ff */
[----:B------:R-:W-:Y:S02]  /*17ec0*/  SHF.R.U32.HI R191, RZ, 0x18, R28 ;  /* 0x00000018ffbf7819 */ /* 0x000fe4000001161c */
[----:B------:R-:W-:Y:S02]  /*17ed0*/  LOP3.LUT R189, R29, 0xff, RZ, 0xc0, !PT ;  /* 0x000000ff1dbd7812 */ /* 0x000fe400078ec0ff */
[----:B------:R-:W-:Y:S02]  /*17ee0*/  LOP3.LUT R168, R41, UR7, R168, 0x96, !PT ;  /* 0x0000000729a87c12 */ /* 0x000fe4000f8e96a8 */
[----:B------:R-:W-:Y:S02]  /*17ef0*/  LOP3.LUT R169, R149, UR7, R246, 0x96, !PT ;  /* 0x0000000795a97c12 */ /* 0x000fe4000f8e96f6 */
[----:B------:R-:W-:Y:S02]  /*17f00*/  LOP3.LUT R246, R148, 0xffff, RZ, 0xc0, !PT ;  /* 0x0000ffff94f67812 */ /* 0x000fe400078ec0ff */
[----:B------:R-:W-:Y:S02]  /*17f10*/  LOP3.LUT R186, R145, UR7, R186, 0x96, !PT ;  /* 0x0000000791ba7c12 */ /* 0x000fe4000f8e96ba */
[----:B------:R-:W-:Y:S02]  /*17f20*/  LOP3.LUT R170, R163, UR7, R170, 0x96, !PT ;  /* 0x00000007a3aa7c12 */ /* 0x000fe4000f8e96aa */
[----:B------:R-:W-:Y:S01]  /*17f30*/  LOP3.LUT R163, R162, 0xffff, RZ, 0xc0, !PT ;  /* 0x0000ffffa2a37812 */ /* 0x000fe200078ec0ff */
[----:B---3--:R-:W-:Y:S05]  /*17f40*/  @!P0 HADD2 R20, -R77.H0_H0, -RZ.H0_H0 ;  /* 0xa00000ff4d148230 */ /* 0x008fea0000000900 */
[----:B------:R-:W-:Y:S01]  /*17f50*/  PRMT R102, R20, 0x7610, R102 ;  /* 0x0000761014667816 */ /* 0x000fe20000000066 */
[----:B------:R2:W-:Y:S01]  /*17f60*/  @!P0 STL.S16 [R1+0x25c], R20 ;  /* 0x00025c1401008387 */ /* 0x0005e20000100600 */
[----:B------:R-:W-:Y:S03]  /*17f70*/  ISETP.LE.U32.AND P0, PT, R199, UR12, PT ;  /* 0x0000000cc7007c0c */ /* 0x000fe6000bf03070 */
[----:B------:R1:W3:Y:S04]  /*17f80*/  LDL.S16 R45, [R1+0x274] ;  /* 0x00027400012d7983 */ /* 0x0002e80000100600 */
[----:B------:R1:W4:Y:S04]  /*17f90*/  LDL.S16 R31, [R1+0x270] ;  /* 0x00027000011f7983 */ /* 0x0003280000100600 */
[----:B------:R1:W4:Y:S04]  /*17fa0*/  LDL.S16 R44, [R1+0x26c] ;  /* 0x00026c00012c7983 */ /* 0x0003280000100600 */
[----:B------:R1:W4:Y:S04]  /*17fb0*/  LDL.S16 R43, [R1+0x264] ;  /* 0x00026400012b7983 */ /* 0x0003280000100600 */
[----:B------:R1:W4:Y:S04]  /*17fc0*/  LDL.S16 R42, [R1+0x278] ;  /* 0x00027800012a7983 */ /* 0x0003280000100600 */
[----:B------:R1:W4:Y:S04]  /*17fd0*/  LDL.S16 R39, [R1+0x27c] ;  /* 0x00027c0001277983 */ /* 0x0003280000100600 */
[----:B--2---:R1:W2:Y:S01]  /*17fe0*/  LDL.S16 R20, [R1+0x268] ;  /* 0x0002680001147983 */ /* 0x0042a20000100600 */
[----:B---3--:R-:W-:Y:S02]  /*17ff0*/  @!P4 HADD2 R45, -R69.H0_H0, -RZ.H0_H0 ;  /* 0xa00000ff452dc230 */ /* 0x008fe40000000900 */
[----:B----4-:R-:W-:Y:S03]  /*18000*/  @!P3 HADD2 R31, -R79.H0_H0, -RZ.H0_H0 ;  /* 0xa00000ff4f1fb230 */ /* 0x010fe60000000900 */
[----:B------:R-:W-:Y:S01]  /*18010*/  PRMT R94, R45, 0x7610, R94 ;  /* 0x000076102d5e7816 */ /* 0x000fe2000000005e */
[----:B------:R-:W-:Y:S01]  /*18020*/  @!P4 STL.S16 [R1+0x274], R45 ;  /* 0x0002742d0100c387 */ /* 0x000fe20000100600 */
[----:B------:R-:W-:Y:S01]  /*18030*/  @!P2 HADD2 R44, -R78.H0_H0, -RZ.H0_H0 ;  /* 0xa00000ff4e2ca230 */ /* 0x000fe20000000900 */
[----:B------:R-:W-:Y:S02]  /*18040*/  PRMT R27, R31, 0x7610, R27 ;  /* 0x000076101f1b7816 */ /* 0x000fe4000000001b */
[----:B------:R3:W-:Y:S01]  /*18050*/  @!P3 STL.S16 [R1+0x270], R31 ;  /* 0x0002701f0100b387 */ /* 0x0007e20000100600 */
[----:B------:R-:W-:Y:S01]  /*18060*/  ISETP.LE.U32.AND P3, PT, R243, UR12, PT ;  /* 0x0000000cf3007c0c */ /* 0x000fe2000bf63070 */
[----:B------:R-:W-:Y:S01]  /*18070*/  @!P0 HADD2 R43, -R97.H0_H0, -RZ.H0_H0 ;  /* 0xa00000ff612b8230 */ /* 0x000fe20000000900 */
[----:B------:R-:W-:Y:S04]  /*18080*/  PRMT R26, R44, 0x7610, R26 ;  /* 0x000076102c1a7816 */ /* 0x000fe8000000001a */
[----:B------:R-:W-:Y:S01]  /*18090*/  PRMT R22, R43, 0x7610, R22 ;  /* 0x000076102b167816 */ /* 0x000fe20000000016 */
[----:B--2---:R-:W-:Y:S05]  /*180a0*/  @!P1 HADD2 R20, -R96.H0_H0, -RZ.H0_H0 ;  /* 0xa00000ff60149230 */ /* 0x004fea0000000900 */
[----:B------:R-:W-:Y:S01]  /*180b0*/  PRMT R23, R20, 0x7610, R23 ;  /* 0x0000761014177816 */ /* 0x000fe20000000017 */
[----:B---3--:R1:W2:Y:S04]  /*180c0*/  LDL.S16 R31, [R1+0x288] ;  /* 0x00028800011f7983 */ /* 0x0082a80000100600 */
[----:B------:R-:W-:Y:S01]  /*180d0*/  @!P2 STL.S16 [R1+0x26c], R44 ;  /* 0x00026c2c0100a387 */ /* 0x000fe20000100600 */
[----:B------:R-:W-:Y:S03]  /*180e0*/  ISETP.LE.U32.AND P2, PT, R251, UR12, PT ;  /* 0x0000000cfb007c0c */ /* 0x000fe6000bf43070 */
[----:B------:R1:W3:Y:S04]  /*180f0*/  LDL.S16 R30, [R1+0x284] ;  /* 0x00028400011e7983 */ /* 0x0002e80000100600 */
[----:B------:R4:W-:Y:S01]  /*18100*/  @!P1 STL.S16 [R1+0x268], R20 ;  /* 0x0002681401009387 */ /* 0x0009e20000100600 */
[----:B------:R-:W-:Y:S11]  /*18110*/  ISETP.LE.U32.AND P1, PT, R196, UR12, PT ;  /* 0x0000000cc4007c0c */ /* 0x000ff6000bf23070 */
[----:B------:R-:W-:Y:S02]  /*18120*/  @!UPT UIADD3 URZ, URZ, URZ, URZ ;  /* 0x0000003f3f3ff290 */ /* 0x000fe4000fffe03f */
[----:B------:R-:W-:Y:S05]  /*18130*/  @!P1 HADD2 R42, -R100.H0_H0, -RZ.H0_H0 ;  /* 0xa00000ff642a9230 */ /* 0x000fea0000000900 */
[----:B------:R-:W-:Y:S01]  /*18140*/  PRMT R15, R42, 0x7610, R15 ;  /* 0x000076102a0f7816 */ /* 0x000fe2000000000f */
[----:B----4-:R1:W4:Y:S04]  /*18150*/  LDL.S16 R20, [R1+0x280] ;  /* 0x0002800001147983 */ /* 0x0103280000100600 */
[----:B------:R-:W-:Y:S01]  /*18160*/  @!P0 STL.S16 [R1+0x264], R43 ;  /* 0x0002642b01008387 */ /* 0x000fe20000100600 */
[----:B------:R-:W-:Y:S03]  /*18170*/  ISETP.LE.U32.AND P0, PT, R197, UR12, PT ;  /* 0x0000000cc5007c0c */ /* 0x000fe6000bf03070 */
[----:B------:R-:W-:Y:S01]  /*18180*/  @!P1 STL.S16 [R1+0x278], R42 ;  /* 0x0002782a01009387 */ /* 0x000fe20000100600 */
[----:B------:R-:W-:Y:S09]  /*18190*/  ISETP.LE.U32.AND P1, PT, R193, UR12, PT ;  /* 0x0000000cc1007c0c */ /* 0x000ff2000bf23070 */
[----:B------:R-:W-:Y:S05]  /*181a0*/  @!P0 HADD2 R39, -R107.H0_H0, -RZ.H0_H0 ;  /* 0xa00000ff6b278230 */ /* 0x000fea0000000900 */
[----:B------:R-:W-:Y:S01]  /*181b0*/  PRMT R14, R39, 0x7610, R14 ;  /* 0x00007610270e7816 */ /* 0x000fe2000000000e */
[----:B------:R1:W-:Y:S01]  /*181c0*/  @!P0 STL.S16 [R1+0x27c], R39 ;  /* 0x00027c2701008387 */ /* 0x0003e20000100600 */
[----:B------:R-:W-:Y:S02]  /*181d0*/  ISETP.LE.U32.AND P0, PT, R195, UR12, PT ;  /* 0x0000000cc3007c0c */ /* 0x000fe4000bf03070 */
[----:B-1----:R-:W-:Y:S01]  /*181e0*/  SHF.R.U32.HI R39, RZ, 0x18, R166 ;  /* 0x00000018ff277819 */ /* 0x002fe200000116a6 */
[----:B--2---:R-:W-:Y:S05]  /*181f0*/  @!P1 HADD2 R31, -R108.H0_H0, -RZ.H0_H0 ;  /* 0xa00000ff6c1f9230 */ /* 0x004fea0000000900 */
[----:B------:R-:W-:Y:S01]  /*18200*/  PRMT R25, R31, 0x7610, R25 ;  /* 0x000076101f197816 */ /* 0x000fe20000000019 */
[----:B------:R1:W-:Y:S01]  /*18210*/  @!P1 STL.S16 [R1+0x288], R31 ;  /* 0x0002881f01009387 */ /* 0x0003e20000100600 */
[----:B------:R-:W-:Y:S03]  /*18220*/  ISETP.LE.U32.AND P1, PT, R39, UR12, PT ;  /* 0x0000000c27007c0c */ /* 0x000fe6000bf23070 */
[----:B---3--:R-:W-:Y:S05]  /*18230*/  @!P0 HADD2 R30, -R110.H0_H0, -RZ.H0_H0 ;  /* 0xa00000ff6e1e8230 */ /* 0x008fea0000000900 */
[----:B------:R-:W-:Y:S01]  /*18240*/  PRMT R24, R30, 0x7610, R24 ;  /* 0x000076101e187816 */ /* 0x000fe20000000018 */
[----:B------:R2:W-:Y:S01]  /*18250*/  @!P0 STL.S16 [R1+0x284], R30 ;  /* 0x0002841e01008387 */ /* 0x0005e20000100600 */
[----:B------:R-:W-:Y:S11]  /*18260*/  ISETP.LE.U32.AND P0, PT, R194, UR12, PT ;  /* 0x0000000cc2007c0c */ /* 0x000ff6000bf03070 */
[----:B------:R-:W-:Y:S02]  /*18270*/  @!UPT UIADD3 URZ, URZ, URZ, URZ ;  /* 0x0000003f3f3ff290 */ /* 0x000fe4000fffe03f */
[----:B----4-:R-:W-:Y:S05]  /*18280*/  @!P0 HADD2 R20, -R109.H0_H0, -RZ.H0_H0 ;  /* 0xa00000ff6d148230 */ /* 0x010fea0000000900 */
[----:B------:R-:W-:Y:S01]  /*18290*/  PRMT R21, R20, 0x7610, R21 ;  /* 0x0000761014157816 */ /* 0x000fe20000000015 */
[----:B------:R3:W-:Y:S01]  /*182a0*/  @!P0 STL.S16 [R1+0x280], R20 ;  /* 0x0002801401008387 */ /* 0x0007e20000100600 */
[----:B------:R-:W-:Y:S03]  /*182b0*/  ISETP.LE.U32.AND P0, PT, R192, UR12, PT ;  /* 0x0000000cc0007c0c */ /* 0x000fe6000bf03070 */
[----:B------:R4:W4:Y:S04]  /*182c0*/  LDL.S16 R44, [R1+0x298] ;  /* 0x00029800012c7983 */ /* 0x0009280000100600 */
[----:B------:R4:W4:Y:S04]  /*182d0*/  LDL.S16 R43, [R1+0x294] ;  /* 0x00029400012b7983 */ /* 0x0009280000100600 */
[----:B------:R4:W4:Y:S04]  /*182e0*/  LDL.S16 R42, [R1+0x290] ;  /* 0x00029000012a7983 */ /* 0x0009280000100600 */
[----:B-1----:R1:W4:Y:S04]  /*182f0*/  LDL.S16 R31, [R1+0x28c] ;  /* 0x00028c00011f7983 */ /* 0x0023280000100600 */
[----:B--2---:R1:W2:Y:S01]  /*18300*/  LDL.S16 R30, [R1+0x29c] ;  /* 0x00029c00011e7983 */ /* 0x0042a20000100600 */
[----:B---3--:R-:W-:Y:S04]  /*18310*/  LOP3.LUT R20, R166, 0xff, RZ, 0xc0, !PT ;  /* 0x000000ffa6147812 */ /* 0x008fe800078ec0ff */
[----:B------:R-:W-:Y:S11]  /*18320*/  ISETP.LE.U32.AND P4, PT, R20, UR12, PT ;  /* 0x0000000c14007c0c */ /* 0x000ff6000bf83070 */
[----:B------:R-:W-:Y:S02]  /*18330*/  @!UPT UIADD3 URZ, URZ, URZ, URZ ;  /* 0x0000003f3f3ff290 */ /* 0x000fe4000fffe03f */
[----:B----4-:R-:W-:Y:S02]  /*18340*/  @!P4 HADD2 R44, -R75.H0_H0, -RZ.H0_H0 ;  /* 0xa00000ff4b2cc230 */ /* 0x010fe40000000900 */
[----:B------:R-:W-:Y:S03]  /*18350*/  @!P3 HADD2 R43, -R73.H0_H0, -RZ.H0_H0 ;  /* 0xa00000ff492bb230 */ /* 0x000fe60000000900 */
[----:B------:R-:W-:Y:S01]  /*18360*/  PRMT R13, R44, 0x7610, R13 ;  /* 0x000076102c0d7816 */ /* 0x000fe2000000000d */
[----:B------:R3:W-:Y:S01]  /*18370*/  @!P4 STL.S16 [R1+0x298], R44 ;  /* 0x0002982c0100c387 */ /* 0x0007e20000100600 */
[----:B------:R-:W-:Y:S01]  /*18380*/  @!P2 HADD2 R42, -R104.H0_H0, -RZ.H0_H0 ;  /* 0xa00000ff682aa230 */ /* 0x000fe20000000900 */
[----:B------:R-:W-:Y:S02]  /*18390*/  PRMT R12, R43, 0x7610, R12 ;  /* 0x000076102b0c7816 */ /* 0x000fe4000000000c */
[----:B------:R4:W-:Y:S01]  /*183a0*/  @!P3 STL.S16 [R1+0x294], R43 ;  /* 0x0002942b0100b387 */ /* 0x0009e20000100600 */
[----:B------:R-:W-:Y:S01]  /*183b0*/  @!P1 HADD2 R31, -R101.H0_H0, -RZ.H0_H0 ;  /* 0xa00000ff651f9230 */ /* 0x000fe20000000900 */
[----:B------:R-:W-:Y:S02]  /*183c0*/  PRMT R38, R42, 0x7610, R38 ;  /* 0x000076102a267816 */ /* 0x000fe40000000026 */
[----:B------:R1:W-:Y:S01]  /*183d0*/  @!P2 STL.S16 [R1+0x290], R42 ;  /* 0x0002902a0100a387 */ /* 0x0003e20000100600 */
[----:B--2---:R-:W-:Y:S01]  /*183e0*/  @!P0 HADD2 R30, -R106.H0_H0, -RZ.H0_H0 ;  /* 0xa00000ff6a1e8230 */ /* 0x004fe20000000900 */
[----:B------:R-:W-:Y:S02]  /*183f0*/  PRMT R35, R31, 0x7610, R35 ;  /* 0x000076101f237816 */ /* 0x000fe40000000023 */
[----:B------:R2:W-:Y:S01]  /*18400*/  @!P1 STL.S16 [R1+0x28c], R31 ;  /* 0x00028c1f01009387 */ /* 0x0005e20000100600 */
[----:B------:R-:W-:Y:S02]  /*18410*/  ISETP.LE.U32.AND P1, PT, R191, UR12, PT ;  /* 0x0000000cbf007c0c */ /* 0x000fe4000bf23070 */
[----:B------:R-:W-:Y:S01]  /*18420*/  PRMT R34, R30, 0x7610, R34 ;  /* 0x000076101e227816 */ /* 0x000fe20000000022 */
[----:B------:R2:W-:Y:S01]  /*18430*/  @!P0 STL.S16 [R1+0x29c], R30 ;  /* 0x00029c1e01008387 */ /* 0x0005e20000100600 */
[----:B------:R-:W-:Y:S03]  /*18440*/  ISETP.LE.U32.AND P0, PT, R189, UR12, PT ;  /* 0x0000000cbd007c0c */ /* 0x000fe6000bf03070 */
[----:B------:R2:W2:Y:S04]  /*18450*/  LDL.S16 R45, [R1+0x2b0] ;  /* 0x0002b000012d7983 */ /* 0x0004a80000100600 */
[----:B---3--:R3:W3:Y:S04]  /*18460*/  LDL.S16 R44, [R1+0x2ac] ;  /* 0x0002ac00012c7983 */ /* 0x0086e80000100600 */
[----:B----4-:R4:W4:Y:S04]  /*18470*/  LDL.S16 R43, [R1+0x2a8] ;  /* 0x0002a800012b7983 */ /* 0x0109280000100600 */
[----:B-1----:R1:W4:Y:S01]  /*18480*/  LDL.S16 R42, [R1+0x2a4] ;  /* 0x0002a400012a7983 */ /* 0x0023220000100600 */
[----:B--2---:R-:W-:Y:S02]  /*18490*/  SHF.R.U32.HI R31, RZ, 0x10, R28 ;  /* 0x00000010ff1f7819 */ /* 0x004fe4000001161c */
[----:B------:R-:W-:Y:S02]  /*184a0*/  LOP3.LUT R30, R28, 0xffff, RZ, 0xc0, !PT ;  /* 0x0000ffff1c1e7812 */ /* 0x000fe400078ec0ff */
[----:B------:R-:W-:Y:S02]  /*184b0*/  LOP3.LUT R190, R31, 0xff, RZ, 0xc0, !PT ;  /* 0x000000ff1fbe7812 */ /* 0x000fe400078ec0ff */
[----:B------:R-:W-:Y:S02]  /*184c0*/  SHF.R.U32.HI R30, RZ, 0x8, R30 ;  /* 0x00000008ff1e7819 */ /* 0x000fe4000001161e */
[----:B------:R-:W-:Y:S02]  /*184d0*/  ISETP.LE.U32.AND P2, PT, R190, UR12, PT ;  /* 0x0000000cbe007c0c */ /* 0x000fe4000bf43070 */
[----:B------:R-:W-:Y:S02]  /*184e0*/  LOP3.LUT R188, R30, 0xffff, RZ, 0xc0, !PT ;  /* 0x0000ffff1ebc7812 */ /* 0x000fe400078ec0ff */
[----:B------:R-:W-:Y:S01]  /*184f0*/  LOP3.LUT R28, R29, 0xffff, RZ, 0xc0, !PT ;  /* 0x0000ffff1d1c7812 */ /* 0x000fe200078ec0ff */
[----:B------:R1:W2:Y:S01]  /*18500*/  LDL.S16 R30, [R1+0x2a0] ;  /* 0x0002a000011e7983 */ /* 0x0002a20000100600 */
[----:B------:R-:W-:Y:S02]  /*18510*/  ISETP.LE.U32.AND P3, PT, R188, UR12, PT ;  /* 0x0000000cbc007c0c */ /* 0x000fe4000bf63070 */
[----:B------:R-:W-:Y:S04]  /*18520*/  SHF.R.U32.HI R28, RZ, 0x8, R28 ;  /* 0x00000008ff1c7819 */ /* 0x000fe8000001161c */
[----:B------:R-:W-:Y:S07]  /*18530*/  LOP3.LUT R28, R28, 0xffff, RZ, 0xc0, !PT ;  /* 0x0000ffff1c1c7812 */ /* 0x000fee00078ec0ff */
[----:B------:R-:W-:Y:S05]  /*18540*/  @!P3 HADD2 R45, -R105.H0_H0, -RZ.H0_H0 ;  /* 0xa00000ff692db230 */ /* 0x000fea0000000900 */
[----:B------:R-:W-:Y:S01]  /*18550*/  PRMT R19, R45, 0x7610, R19 ;  /* 0x000076102d137816 */ /* 0x000fe20000000013 */
[----:B---3--:R-:W-:Y:S01]  /*18560*/  @!P2 HADD2 R44, -R72.H0_H0, -RZ.H0_H0 ;  /* 0xa00000ff482ca230 */ /* 0x008fe20000000900 */
[----:B------:R-:W-:Y:S01]  /*18570*/  @!P3 STL.S16 [R1+0x2b0], R45 ;  /* 0x0002b02d0100b387 */ /* 0x000fe20000100600 */
[----:B----4-:R-:W-:Y:S03]  /*18580*/  @!P1 HADD2 R43, -R71.H0_H0, -RZ.H0_H0 ;  /* 0xa00000ff472b9230 */ /* 0x010fe60000000900 */
[----:B------:R-:W-:Y:S01]  /*18590*/  PRMT R18, R44, 0x7610, R18 ;  /* 0x000076102c127816 */ /* 0x000fe20000000012 */
[----:B------:R-:W-:Y:S01]  /*185a0*/  @!P2 STL.S16 [R1+0x2ac], R44 ;  /* 0x0002ac2c0100a387 */ /* 0x000fe20000100600 */
[----:B------:R-:W-:Y:S01]  /*185b0*/  @!P0 HADD2 R42, -R70.H0_H0, -RZ.H0_H0 ;  /* 0xa00000ff462a8230 */ /* 0x000fe20000000900 */
[----:B------:R-:W-:Y:S02]  /*185c0*/  PRMT R37, R43, 0x7610, R37 ;  /* 0x000076102b257816 */ /* 0x000fe40000000025 */
[----:B------:R3:W-:Y:S01]  /*185d0*/  @!P1 STL.S16 [R1+0x2a8], R43 ;  /* 0x0002a82b01009387 */ /* 0x0007e20000100600 */
[----:B------:R-:W-:Y:S02]  /*185e0*/  ISETP.LE.U32.AND P1, PT, R28, UR12, PT ;  /* 0x0000000c1c007c0c */ /* 0x000fe4000bf23070 */
[----:B------:R-:W-:Y:S01]  /*185f0*/  PRMT R36, R42, 0x7610, R36 ;  /* 0x000076102a247816 */ /* 0x000fe20000000024 */
[----:B------:R4:W-:Y:S01]  /*18600*/  @!P0 STL.S16 [R1+0x2a4], R42 ;  /* 0x0002a42a01008387 */ /* 0x0009e20000100600 */
[--C-:B------:R-:W-:Y:S02]  /*18610*/  SHF.R.U32.HI R28, RZ, 0x10, R29.reuse ;  /* 0x00000010ff1c7819 */ /* 0x100fe4000001161d */
[----:B------:R-:W-:Y:S01]  /*18620*/  SHF.R.U32.HI R29, RZ, 0x18, R29 ;  /* 0x00000018ff1d7819 */ /* 0x000fe2000001161d */
[----:B------:R1:W4:Y:S01]  /*18630*/  LDL.S16 R31, [R1+0x2c0] ;  /* 0x0002c000011f7983 */ /* 0x0003220000100600 */
[----:B------:R-:W-:Y:S02]  /*18640*/  LOP3.LUT R173, R28, 0xff, RZ, 0xc0, !PT ;  /* 0x000000ff1cad7812 */ /* 0x000fe400078ec0ff */
[----:B------:R-:W-:Y:S02]  /*18650*/  ISETP.LE.U32.AND P6, PT, R29, UR12, PT ;  /* 0x0000000c1d007c0c */ /* 0x000fe4000bfc3070 */
[----:B------:R-:W-:Y:S02]  /*18660*/  ISETP.LE.U32.AND P2, PT, R173, UR12, PT ;  /* 0x0000000cad007c0c */ /* 0x000fe4000bf43070 */
[----:B------:R-:W-:Y:S01]  /*18670*/  ISETP.LE.U32.AND P0, PT, R187, UR12, PT ;  /* 0x0000000cbb007c0c */ /* 0x000fe2000bf03070 */
[----:B--2---:R-:W-:Y:S01]  /*18680*/  @!P1 HADD2 R30, -R68.H0_H0, -RZ.H0_H0 ;  /* 0xa00000ff441e9230 */ /* 0x004fe20000000900 */
[----:B------:R-:W-:Y:S04]  /*18690*/  @P1 LOP3.LUT R224, R224, 0x8000000, RZ, 0xfc, !PT ;  /* 0x08000000e0e01812 */ /* 0x000fe800078efcff */
[----:B------:R-:W-:Y:S01]  /*186a0*/  PRMT R33, R30, 0x7610, R33 ;  /* 0x000076101e217816 */ /* 0x000fe20000000021 */
[----:B---3--:R1:W2:Y:S04]  /*186b0*/  LDL.S16 R43, [R1+0x2b8] ;  /* 0x0002b800012b7983 */ /* 0x0082a80000100600 */
[----:B----4-:R1:W3:Y:S04]  /*186c0*/  LDL.S16 R42, [R1+0x2b4] ;  /* 0x0002b400012a7983 */ /* 0x0102e80000100600 */
[----:B------:R-:W4:Y:S04]  /*186d0*/  LDL.LU.64 R122, [R1+0x20] ;  /* 0x00002000017a7983 */ /* 0x000f280000300a00 */
[----:B------:R1:W-:Y:S01]  /*186e0*/  @!P1 STL.S16 [R1+0x2a0], R30 ;  /* 0x0002a01e01009387 */ /* 0x0003e20000100600 */
[----:B------:R-:W-:Y:S03]  /*186f0*/  ISETP.LE.U32.AND P1, PT, R252, UR12, PT ;  /* 0x0000000cfc007c0c */ /* 0x000fe6000bf23070 */
[----:B-1----:R1:W4:Y:S01]  /*18700*/  LDL.S16 R30, [R1+0x2bc] ;  /* 0x0002bc00011e7983 */ /* 0x0023220000100600 */
[----:B------:R-:W-:Y:S05]  /*18710*/  @!P0 HADD2 R31, -R65.H0_H0, -RZ.H0_H0 ;  /* 0xa00000ff411f8230 */ /* 0x000fea0000000900 */
[----:B------:R-:W-:Y:S01]  /*18720*/  PRMT R32, R31, 0x7610, R32 ;  /* 0x000076101f207816 */ /* 0x000fe20000000020 */
[----:B--2---:R-:W-:Y:S02]  /*18730*/  @!P2 HADD2 R43, -R67.H0_H0, -RZ.H0_H0 ;  /* 0xa00000ff432ba230 */ /* 0x004fe40000000900 */
[----:B---3--:R-:W-:Y:S03]  /*18740*/  @!P6 HADD2 R42, -R66.H0_H0, -RZ.H0_H0 ;  /* 0xa00000ff422ae230 */ /* 0x008fe60000000900 */
[----:B------:R-:W-:Y:S01]  /*18750*/  PRMT R17, R43, 0x7610, R17 ;  /* 0x000076102b117816 */ /* 0x000fe20000000011 */
[----:B------:R-:W-:Y:S01]  /*18760*/  @!P2 STL.S16 [R1+0x2b8], R43 ;  /* 0x0002b82b0100a387 */ /* 0x000fe20000100600 */
[----:B----4-:R-:W-:Y:S01]  /*18770*/  LOP3.LUT R0, R123, UR6, R46, 0x96, !PT ;  /* 0x000000067b007c12 */ /* 0x010fe2000f8e962e */
[----:B------:R-:W-:Y:S01]  /*18780*/  UIADD3 UR6, UR25, 0x646e171e, URZ ;  /* 0x646e171e19067890 */ /* 0x000fe2000fffe03f */
[----:B------:R-:W-:Y:S01]  /*18790*/  LOP3.LUT R29, R185, UR26, R122, 0x96, !PT ;  /* 0x0000001ab91d7c12 */ /* 0x000fe2000f8e967a */
[----:B------:R2:W-:Y:S01]  /*187a0*/  @!P6 STL.S16 [R1+0x2b4], R42 ;  /* 0x0002b42a0100e387 */ /* 0x0005e20000100600 */
[----:B------:R-:W-:Y:S01]  /*187b0*/  PRMT R16, R42, 0x7610, R16 ;  /* 0x000076102a107816 */ /* 0x000fe20000000010 */
[----:B------:R-:W-:Y:S01]  /*187c0*/  IMAD.WIDE.U32 R44, R0, -0x2daee0ad, RZ ;  /* 0xd2511f53002c7825 */ /* 0x000fe200078e00ff */
[----:B------:R-:W-:Y:S01]  /*187d0*/  SHF.R.U32.HI R123, RZ, 0x18, R148 ;  /* 0x00000018ff7b7819 */ /* 0x000fe20000011694 */
[----:B------:R-:W-:Y:S01]  /*187e0*/  @!P0 STL.S16 [R1+0x2c0], R31 ;  /* 0x0002c01f01008387 */ /* 0x000fe20000100600 */
[----:B------:R-:W-:Y:S02]  /*187f0*/  ISETP.LE.U32.AND P0, PT, R171, UR12, PT ;  /* 0x0000000cab007c0c */ /* 0x000fe4000bf03070 */
[----:B------:R-:W-:Y:S01]  /*18800*/  LOP3.LUT R122, R144, 0xffff, RZ, 0xc0, !PT ;  /* 0x0000ffff907a7812 */ /* 0x000fe200078ec0ff */
[----:B--2---:R-:W-:Y:S10]  /*18810*/  IMAD.WIDE.U32 R42, R29, -0x2daee0ad, RZ ;  /* 0xd2511f531d2a7825 */ /* 0x004ff400078e00ff */
[----:B------:R-:W-:Y:S01]  /*18820*/  @!P0 HADD2 R30, -R64.H0_H0, -RZ.H0_H0 ;  /* 0xa00000ff401e8230 */ /* 0x000fe20000000900 */
[----:B------:R-:W-:Y:S04]  /*18830*/  LOP3.LUT R0, R43, UR11, R44, 0x96, !PT ;  /* 0x0000000b2b007c12 */ /* 0x000fe8000f8e962c */
[----:B------:R2:W-:Y:S01]  /*18840*/  @!P0 STL.S16 [R1+0x2bc], R30 ;  /* 0x0002bc1e01008387 */ /* 0x0005e20000100600 */
[----:B------:R-:W-:Y:S02]  /*18850*/  PRMT R213, R30, 0x7610, R213 ;  /* 0x000076101ed57816 */ /* 0x000fe400000000d5 */
[----:B--2---:R-:W-:Y:S01]  /*18860*/  LOP3.LUT R30, R45, UR17, R132, 0x96, !PT ;  /* 0x000000112d1e7c12 */ /* 0x004fe2000f8e9684 */
[----:B------:R-:W-:Y:S01]  /*18870*/  IMAD.WIDE.U32 R44, R0, -0x326172a9, RZ ;  /* 0xcd9e8d57002c7825 */ /* 0x000fe200078e00ff */
[----:B------:R-:W-:Y:S02]  /*18880*/  LOP3.LUT R132, R40, 0xff, RZ, 0xc0, !PT ;  /* 0x000000ff28847812 */ /* 0x000fe400078ec0ff */
[----:B------:R-:W-:Y:S01]  /*18890*/  LOP3.LUT R40, R201, UR6, R10, 0x96, !PT ;  /* 0x00000006c9287c12 */ /* 0x000fe2000f8e960a */
[----:B------:R-:W-:Y:S05]  /*188a0*/  IMAD.WIDE.U32 R30, R30, -0x326172a9, RZ ;  /* 0xcd9e8d571e1e7825 */ /* 0x000fea00078e00ff */
[----:B------:R-:W-:Y:S02]  /*188b0*/  LOP3.LUT R28, R31, UR16, R184, 0x96, !PT ;  /* 0x000000101f1c7c12 */ /* 0x000fe4000f8e96b8 */
[----:B------:R-:W-:Y:S03]  /*188c0*/  LOP3.LUT R30, R45, UR10, R30, 0x96, !PT ;  /* 0x0000000a2d1e7c12 */ /* 0x000fe6000f8e961e */
[----:B------:R-:W-:Y:S04]  /*188d0*/  IMAD.WIDE.U32 R28, R28, -0x2daee0ad, RZ ;  /* 0xd2511f531c1c7825 */ /* 0x000fe800078e00ff */
[----:B------:R-:W-:Y:S01]  /*188e0*/  IMAD.WIDE.U32 R46, R30, -0x2daee0ad, RZ ;  /* 0xd2511f531e2e7825 */ /* 0x000fe200078e00ff */
[----:B------:R-:W-:Y:S04]  /*188f0*/  LOP3.LUT R29, R29, UR9, R42, 0x96, !PT ;  /* 0x000000091d1d7c12 */ /* 0x000fe8000f8e962a */
[----:B------:R-:W-:Y:S01]  /*18900*/  LOP3.LUT R42, R47, UR8, R28, 0x96, !PT ;  /* 0x000000082f2a7c12 */ /* 0x000fe2000f8e961c */
[----:B------:R-:W-:Y:S04]  /*18910*/  IMAD.WIDE.U32 R28, R29, -0x326172a9, RZ ;  /* 0xcd9e8d571d1c7825 */ /* 0x000fe800078e00ff */
[----:B------:R-:W-:Y:S01]  /*18920*/  IMAD.WIDE.U32 R42, R42, -0x326172a9, RZ ;  /* 0xcd9e8d572a2a7825 */ /* 0x000fe200078e00ff */
[----:B------:R-:W-:Y:S04]  /*18930*/  LOP3.LUT R44, R29, UR23, R44, 0x96, !PT ;  /* 0x000000171d2c7c12 */ /* 0x000fe8000f8e962c */
[----:B------:R-:W-:Y:S02]  /*18940*/  LOP3.LUT R0, R43, UR7, R28, 0x96, !PT ;  /* 0x000000072b007c12 */ /* 0x000fe4000f8e961c */
[----:B------:R-:W-:Y:S02]  /*18950*/  SHF.R.U32.HI R31, RZ, 0x10, R42 ;  /* 0x00000010ff1f7819 */ /* 0x000fe4000001162a */
[C---:B------:R-:W-:Y:S02]  /*18960*/  LOP3.LUT R28, R0.reuse, 0xffff, RZ, 0xc0, !PT ;  /* 0x0000ffff001c7812 */ /* 0x040fe400078ec0ff */
[----:B------:R-:W-:Y:S02]  /*18970*/  LOP3.LUT R29, R0, 0xff, RZ, 0xc0, !PT ;  /* 0x000000ff001d7812 */ /* 0x000fe400078ec0ff */
[----:B------:R-:W-:Y:S02]  /*18980*/  SHF.R.U32.HI R28, RZ, 0x8, R28 ;  /* 0x00000008ff1c7819 */ /* 0x000fe4000001161c */
[C---:B------:R-:W-:Y:S02]  /*18990*/  LOP3.LUT R30, R42.reuse, 0xffff, RZ, 0xc0, !PT ;  /* 0x0000ffff2a1e7812 */ /* 0x040fe400078ec0ff */
[----:B------:R-:W-:Y:S02]  /*189a0*/  PRMT R28, R29, 0x5410, R28 ;  /* 0x000054101d1c7816 */ /* 0x000fe4000000001c */
[--C-:B------:R-:W-:Y:S02]  /*189b0*/  SHF.R.U32.HI R29, RZ, 0x10, R0.reuse ;  /* 0x00000010ff1d7819 */ /* 0x100fe40000011600 */
[----:B------:R-:W-:Y:S02]  /*189c0*/  SHF.R.U32.HI R0, RZ, 0x18, R0 ;  /* 0x00000018ff007819 */ /* 0x000fe40000011600 */
[----:B------:R-:W-:Y:S02]  /*189d0*/  LOP3.LUT R29, R29, 0xff, RZ, 0xc0, !PT ;  /* 0x000000ff1d1d7812 */ /* 0x000fe400078ec0ff */
[----:B------:R-:W-:Y:S02]  /*189e0*/  LOP3.LUT R31, R31, 0xff, RZ, 0xc0, !PT ;  /* 0x000000ff1f1f7812 */ /* 0x000fe400078ec0ff */
[----:B------:R-:W-:Y:S02]  /*189f0*/  PRMT R29, R29, 0x5410, R0 ;  /* 0x000054101d1d7816 */ /* 0x000fe40000000000 */
[----:B------:R-:W-:Y:S02]  /*18a00*/  LOP3.LUT R0, R42, 0xff, RZ, 0xc0, !PT ;  /* 0x000000ff2a007812 */ /* 0x000fe400078ec0ff */
[----:B------:R-:W-:Y:S02]  /*18a10*/  SHF.R.U32.HI R42, RZ, 0x18, R42 ;  /* 0x00000018ff2a7819 */ /* 0x000fe4000001162a */
[----:B------:R-:W-:Y:S02]  /*18a20*/  SHF.R.U32.HI R30, RZ, 0x8, R30 ;  /* 0x00000008ff1e7819 */ /* 0x000fe4000001161e */
[----:B------:R-:W-:Y:S01]  /*18a30*/  PRMT R31, R31, 0x5410, R42 ;  /* 0x000054101f1f7816 */ /* 0x000fe2000000002a */
[----:B------:R-:W-:Y:S01]  /*18a40*/  IMAD.WIDE.U32 R42, R44, -0x2daee0ad, RZ ;  /* 0xd2511f532c2a7825 */ /* 0x000fe200078e00ff */
[----:B------:R-:W-:Y:S02]  /*18a50*/  PRMT R30, R0, 0x5410, R30 ;  /* 0x00005410001e7816 */ /* 0x000fe4000000001e */
[--C-:B------:R-:W-:Y:S02]  /*18a60*/  HSET2.LE.AND R28, R28, R147.reuse, PT ;  /* 0x000000931c1c7233 */ /* 0x100fe40003803000 */
[----:B------:R-:W-:Y:S02]  /*18a70*/  LOP3.LUT R0, R43, UR6, R46, 0x96, !PT ;  /* 0x000000062b007c12 */ /* 0x000fe4000f8e962e */
[--C-:B------:R-:W-:Y:S01]  /*18a80*/  HSET2.LE.AND R30, R30, R147.reuse, PT ;  /* 0x000000931e1e7233 */ /* 0x100fe20003803000 */
[----:B------:R-:W2:Y:S01]  /*18a90*/  LDL.LU.64 R46, [R1+0xa0] ;  /* 0x0000a000012e7983 */ /* 0x000ea20000300a00 */
[C---:B------:R-:W-:Y:S02]  /*18aa0*/  LOP3.LUT R44, R0.reuse, 0xffff, RZ, 0xc0, !PT ;  /* 0x0000ffff002c7812 */ /* 0x040fe400078ec0ff */
[----:B------:R-:W-:Y:S01]  /*18ab0*/  LOP3.LUT R48, R0, 0xff, RZ, 0xc0, !PT ;  /* 0x000000ff00307812 */ /* 0x000fe200078ec0ff */
[----:B------:R-:W3:Y:S01]  /*18ac0*/  LDL.LU.64 R10, [R1+0x450] ;  /* 0x00045000010a7983 */ /* 0x000ee20000300a00 */
[----:B------:R-:W-:Y:S02]  /*18ad0*/  SHF.R.U32.HI R44, RZ, 0x8, R44 ;  /* 0x00000008ff2c7819 */ /* 0x000fe4000001162c */
[----:B------:R-:W-:Y:S02]  /*18ae0*/  SHF.R.U32.HI R45, RZ, 0x10, R0 ;  /* 0x00000010ff2d7819 */ /* 0x000fe40000011600 */
[----:B------:R-:W-:Y:S02]  /*18af0*/  PRMT R48, R48, 0x5410, R44 ;  /* 0x0000541030307816 */ /* 0x000fe4000000002c */
[----:B------:R-:W-:Y:S02]  /*18b00*/  SHF.R.U32.HI R44, RZ, 0x18, R0 ;  /* 0x00000018ff2c7819 */ /* 0x000fe40000011600 */
[----:B------:R-:W-:Y:S02]  /*18b10*/  LOP3.LUT R0, R45, 0xff, RZ, 0xc0, !PT ;  /* 0x000000ff2d007812 */ /* 0x000fe400078ec0ff */
[----:B------:R-:W-:Y:S02]  /*18b20*/  LOP3.LUT R28, R28, R172, RZ, 0xc0, !PT ;  /* 0x000000ac1c1c7212 */ /* 0x000fe400078ec0ff */
[----:B------:R-:W-:Y:S02]  /*18b30*/  PRMT R185, R0, 0x5410, R44 ;  /* 0x0000541000b97816 */ /* 0x000fe4000000002c */
[C---:B------:R-:W-:Y:S02]  /*18b40*/  LOP3.LUT R0, R42.reuse, 0xffff, RZ, 0xc0, !PT ;  /* 0x0000ffff2a007812 */ /* 0x040fe400078ec0ff */
[----:B------:R-:W-:Y:S02]  /*18b50*/  LOP3.LUT R44, R42, 0xff, RZ, 0xc0, !PT ;  /* 0x000000ff2a2c7812 */ /* 0x000fe400078ec0ff */
[----:B------:R-:W-:Y:S02]  /*18b60*/  SHF.R.U32.HI R43, RZ, 0x8, R0 ;  /* 0x00000008ff2b7819 */ /* 0x000fe40000011600 */
[--C-:B------:R-:W-:Y:S02]  /*18b70*/  SHF.R.U32.HI R0, RZ, 0x10, R42.reuse ;  /* 0x00000010ff007819 */ /* 0x100fe4000001162a */
[----:B------:R-:W-:Y:S02]  /*18b80*/  SHF.R.U32.HI R42, RZ, 0x18, R42 ;  /* 0x00000018ff2a7819 */ /* 0x000fe4000001162a */
[----:B------:R-:W-:Y:S02]  /*18b90*/  LOP3.LUT R0, R0, 0xff, RZ, 0xc0, !PT ;  /* 0x000000ff00007812 */ /* 0x000fe400078ec0ff */
[----:B------:R-:W-:Y:S02]  /*18ba0*/  PRMT R184, R44, 0x5410, R43 ;  /* 0x000054102cb87816 */ /* 0x000fe4000000002b */
[----:B------:R-:W-:Y:S02]  /*18bb0*/  PRMT R245, R0, 0x5410, R42 ;  /* 0x0000541000f57816 */ /* 0x000fe4000000002a */
[----:B------:R-:W-:Y:S02]  /*18bc0*/  LOP3.LUT R30, R30, R138, RZ, 0xc0, !PT ;  /* 0x0000008a1e1e7212 */ /* 0x000fe400078ec0ff */
[----:B------:R-:W-:Y:S02]  /*18bd0*/  PRMT R138, R223, 0x7610, R138 ;  /* 0x00007610df8a7816 */ /* 0x000fe4000000008a */
[--C-:B------:R-:W-:Y:S02]  /*18be0*/  HSET2.LE.AND R29, R29, R147.reuse, PT ;  /* 0x000000931d1d7233 */ /* 0x100fe40003803000 */
[--C-:B------:R-:W-:Y:S02]  /*18bf0*/  HSET2.LE.AND R31, R31, R147.reuse, PT ;  /* 0x000000931f1f7233 */ /* 0x100fe40003803000 */
[--C-:B------:R-:W-:Y:S02]  /*18c00*/  HSET2.LE.AND R48, R48, R147.reuse, PT ;  /* 0x0000009330307233 */ /* 0x100fe40003803000 */
[----:B------:R-:W-:Y:S02]  /*18c10*/  LOP3.LUT R29, R29, R128, RZ, 0xc0, !PT ;  /* 0x000000801d1d7212 */ /* 0x000fe400078ec0ff */
[----:B------:R-:W-:Y:S01]  /*18c20*/  LOP3.LUT R31, R31, R129, RZ, 0xc0, !PT ;  /* 0x000000811f1f7212 */ /* 0x000fe200078ec0ff */
[----:B------:R-:W-:Y:S01]  /*18c30*/  IMAD.MOV.U32 R129, RZ, RZ, R175 ;  /* 0x000000ffff817224 */ /* 0x000fe200078e00af */
[----:B------:R-:W-:Y:S02]  /*18c40*/  LOP3.LUT R48, R48, R98, RZ, 0xc0, !PT ;  /* 0x0000006230307212 */ /* 0x000fe400078ec0ff */
[----:B------:R-:W-:Y:S02]  /*18c50*/  PRMT R98, R143, 0x7610, R98 ;  /* 0x000076108f627816 */ /* 0x000fe40000000062 */
[----:B------:R-:W-:Y:S01]  /*18c60*/  PRMT R128, R74, 0x7610, R128 ;  /* 0x000076104a807816 */ /* 0x000fe20000000080 */
[----:B------:R-:W-:Y:S01]  /*18c70*/  IMAD.MOV.U32 R74, RZ, RZ, R222 ;  /* 0x000000ffff4a7224 */ /* 0x000fe200078e00de */
[----:B------:R-:W-:Y:S02]  /*18c80*/  @!P1 PRMT R93, R98, 0x5410, RZ ;  /* 0x00005410625d9816 */ /* 0x000fe400000000ff */
[----:B------:R-:W-:Y:S02]  /*18c90*/  LOP3.LUT R143, R162, 0xff, RZ, 0xc0, !PT ;  /* 0x000000ffa28f7812 */ /* 0x000fe400078ec0ff */
[----:B------:R-:W-:Y:S01]  /*18ca0*/  ISETP.LE.U32.AND P1, PT, R74, UR12, PT ;  /* 0x0000000c4a007c0c */ /* 0x000fe2000bf23070 */
[----:B------:R-:W-:Y:S01]  /*18cb0*/  STG.E.U16 desc[UR20][R176.64+0x82], R93 ;  /* 0x0000825db0007986 */ /* 0x000fe2000c101514 */
[----:B------:R-:W-:Y:S02]  /*18cc0*/  PRMT R74, R92, 0x5410, R91 ;  /* 0x000054105c4a7816 */ /* 0x000fe4000000005b */
[--C-:B------:R-:W-:Y:S02]  /*18cd0*/  SHF.R.U32.HI R175, RZ, 0x10, R162.reuse ;  /* 0x00000010ffaf7819 */ /* 0x100fe400000116a2 */
[----:B------:R-:W-:Y:S02]  /*18ce0*/  SHF.R.U32.HI R162, RZ, 0x18, R162 ;  /* 0x00000018ffa27819 */ /* 0x000fe400000116a2 */
[----:B------:R-:W-:Y:S05]  /*18cf0*/  SHF.R.U32.HI R222, RZ, 0x18, R158 ;  /* 0x00000018ffde7819 */ /* 0x000fea000001169e */
[----:B------:R-:W-:Y:S02]  /*18d00*/  @!P1 PRMT R91, R128, 0x5410, RZ ;  /* 0x00005410805b9816 */ /* 0x000fe400000000ff */
[----:B------:R-:W-:Y:S03]  /*18d10*/  ISETP.LE.U32.AND P1, PT, R249, UR12, PT ;  /* 0x0000000cf9007c0c */ /* 0x000fe6000bf23070 */
[----:B------:R4:W-:Y:S02]  /*18d20*/  STG.E.U16 desc[UR20][R178.64+0x82], R91 ;  /* 0x0000825bb2007986 */ /* 0x0009e4000c101514 */
[----:B----4-:R-:W-:Y:S02]  /*18d30*/  PRMT R91, R88, 0x5410, R87 ;  /* 0x00005410585b7816 */ /* 0x010fe40000000057 */
[----:B--2---:R-:W-:Y:S02]  /*18d40*/  LOP3.LUT R0, R9, UR7, R46, 0x96, !PT ;  /* 0x0000000709007c12 */ /* 0x004fe4000f8e962e */
[----:B------:R-:W-:Y:S02]  /*18d50*/  LOP3.LUT R46, R8, 0xffff, RZ, 0xc0, !PT ;  /* 0x0000ffff082e7812 */ /* 0x000fe400078ec0ff */
[--C-:B------:R-:W-:Y:S02]  /*18d60*/  SHF.R.U32.HI R45, RZ, 0x10, R0.reuse ;  /* 0x00000010ff2d7819 */ /* 0x100fe40000011600 */
[C---:B------:R-:W-:Y:S02]  /*18d70*/  LOP3.LUT R41, R0.reuse, 0xffff, RZ, 0xc0, !PT ;  /* 0x0000ffff00297812 */ /* 0x040fe400078ec0ff */
[----:B------:R-:W-:Y:S02]  /*18d80*/  LOP3.LUT R44, R0, 0xff, RZ, 0xc0, !PT ;  /* 0x000000ff002c7812 */ /* 0x000fe400078ec0ff */
[----:B------:R-:W-:Y:S02]  /*18d90*/  SHF.R.U32.HI R0, RZ, 0x18, R0 ;  /* 0x00000018ff007819 */ /* 0x000fe40000011600 */
[----:B------:R-:W-:Y:S02]  /*18da0*/  LOP3.LUT R45, R45, 0xff, RZ, 0xc0, !PT ;  /* 0x000000ff2d2d7812 */ /* 0x000fe400078ec0ff */
[----:B------:R-:W-:Y:S02]  /*18db0*/  SHF.R.U32.HI R46, RZ, 0x8, R46 ;  /* 0x00000008ff2e7819 */ /* 0x000fe4000001162e */
[----:B------:R-:W-:Y:S02]  /*18dc0*/  PRMT R45, R45, 0x5410, R0 ;  /* 0x000054102d2d7816 */ /* 0x000fe40000000000 */
[----:B------:R-:W-:Y:S02]  /*18dd0*/  LOP3.LUT R0, R8, 0xff, RZ, 0xc0, !PT ;  /* 0x000000ff08007812 */ /* 0x000fe400078ec0ff */
[----:B------:R-:W-:Y:S02]  /*18de0*/  SHF.R.U32.HI R47, RZ, 0x10, R8 ;  /* 0x00000010ff2f7819 */ /* 0x000fe40000011608 */
[----:B------:R-:W-:Y:S02]  /*18df0*/  PRMT R46, R0, 0x5410, R46 ;  /* 0x00005410002e7816 */ /* 0x000fe4000000002e */
[----:B------:R-:W-:Y:S02]  /*18e00*/  SHF.R.U32.HI R0, RZ, 0x18, R8 ;  /* 0x00000018ff007819 */ /* 0x000fe40000011608 */
[----:B------:R-:W-:Y:S01]  /*18e10*/  LOP3.LUT R47, R47, 0xff, RZ, 0xc0, !PT ;  /* 0x000000ff2f2f7812 */ /* 0x000fe200078ec0ff */
[----:B------:R-:W3:Y:S01]  /*18e20*/  LDL.LU.64 R8, [R1+0x448] ;  /* 0x0004480001087983 */ /* 0x000ee20000300a00 */
[----:B------:R-:W-:Y:S02]  /*18e30*/  SHF.R.U32.HI R41, RZ, 0x8, R41 ;  /* 0x00000008ff297819 */ /* 0x000fe40000011629 */
[----:B------:R-:W-:Y:S02]  /*18e40*/  PRMT R47, R47, 0x5410, R0 ;  /* 0x000054102f2f7816 */ /* 0x000fe40000000000 */
[----:B------:R-:W-:Y:S02]  /*18e50*/  LOP3.LUT R0, R40, 0xffff, RZ, 0xc0, !PT ;  /* 0x0000ffff28007812 */ /* 0x000fe400078ec0ff */
[----:B------:R-:W-:Y:S02]  /*18e60*/  PRMT R44, R44, 0x5410, R41 ;  /* 0x000054102c2c7816 */ /* 0x000fe40000000029 */
[----:B------:R-:W-:Y:S02]  /*18e70*/  LOP3.LUT R41, R40, 0xff, RZ, 0xc0, !PT ;  /* 0x000000ff28297812 */ /* 0x000fe400078ec0ff */
[----:B------:R-:W-:Y:S02]  /*18e80*/  SHF.R.U32.HI R0, RZ, 0x8, R0 ;  /* 0x00000008ff007819 */ /* 0x000fe40000011600 */
[--C-:B------:R-:W-:Y:S02]  /*18e90*/  HSET2.LE.AND R44, R44, R147.reuse, PT ;  /* 0x000000932c2c7233 */ /* 0x100fe40003803000 */
[----:B------:R-:W-:Y:S02]  /*18ea0*/  PRMT R148, R41, 0x5410, R0 ;  /* 0x0000541029947816 */ /* 0x000fe40000000000 */
[--C-:B------:R-:W-:Y:S02]  /*18eb0*/  SHF.R.U32.HI R0, RZ, 0x10, R40.reuse ;  /* 0x00000010ff007819 */ /* 0x100fe40000011628 */
[----:B------:R-:W-:Y:S02]  /*18ec0*/  SHF.R.U32.HI R40, RZ, 0x18, R40 ;  /* 0x00000018ff287819 */ /* 0x000fe40000011628 */
[----:B------:R-:W-:Y:S02]  /*18ed0*/  LOP3.LUT R0, R0, 0xff, RZ, 0xc0, !PT ;  /* 0x000000ff00007812 */ /* 0x000fe400078ec0ff */
[----:B------:R-:W-:Y:S02]  /*18ee0*/  SHF.R.U32.HI R41, RZ, 0x10, R158 ;  /* 0x00000010ff297819 */ /* 0x000fe4000001169e */
[----:B------:R-:W-:Y:S02]  /*18ef0*/  PRMT R172, R0, 0x5410, R40 ;  /* 0x0000541000ac7816 */ /* 0x000fe40000000028 */
[C---:B------:R-:W-:Y:S02]  /*18f00*/  LOP3.LUT R0, R200.reuse, 0xffff, RZ, 0xc0, !PT ;  /* 0x0000ffffc8007812 */ /* 0x040fe400078ec0ff */
[----:B------:R-:W-:Y:S02]  /*18f10*/  LOP3.LUT R40, R200, 0xff, RZ, 0xc0, !PT ;  /* 0x000000ffc8287812 */ /* 0x000fe400078ec0ff */
[----:B------:R-:W-:Y:S02]  /*18f20*/  SHF.R.U32.HI R0, RZ, 0x8, R0 ;  /* 0x00000008ff007819 */ /* 0x000fe40000011600 */
[----:B------:R-:W-:Y:S02]  /*18f30*/  LOP3.LUT R223, R41, 0xff, RZ, 0xc0, !PT ;  /* 0x000000ff29df7812 */ /* 0x000fe400078ec0ff */
[----:B------:R-:W-:Y:S02]  /*18f40*/  PRMT R149, R40, 0x5410, R0 ;  /* 0x0000541028957816 */ /* 0x000fe40000000000 */
[----:B------:R-:W-:Y:S02]  /*18f50*/  SHF.R.U32.HI R40, RZ, 0x10, R160 ;  /* 0x00000010ff287819 */ /* 0x000fe400000116a0 */
[--C-:B------:R-:W-:Y:S02]  /*18f60*/  SHF.R.U32.HI R0, RZ, 0x10, R200.reuse ;  /* 0x00000010ff007819 */ /* 0x100fe400000116c8 */
[----:B------:R-:W-:Y:S02]  /*18f70*/  LOP3.LUT R40, R40, 0xff, RZ, 0xc0, !PT ;  /* 0x000000ff28287812 */ /* 0x000fe400078ec0ff */
[----:B------:R-:W-:Y:S02]  /*18f80*/  SHF.R.U32.HI R200, RZ, 0x18, R200 ;  /* 0x00000018ffc87819 */ /* 0x000fe400000116c8 */
[----:B------:R-:W-:Y:S02]  /*18f90*/  ISETP.LE.U32.AND P3, PT, R40, UR12, PT ;  /* 0x0000000c28007c0c */ /* 0x000fe4000bf63070 */
[----:B------:R-:W-:Y:S02]  /*18fa0*/  LOP3.LUT R40, R160, 0xff, RZ, 0xc0, !PT ;  /* 0x000000ffa0287812 */ /* 0x000fe400078ec0ff */
[----:B------:R-:W-:Y:S02]  /*18fb0*/  LOP3.LUT R0, R0, 0xff, RZ, 0xc0, !PT ;  /* 0x000000ff00007812 */ /* 0x000fe400078ec0ff */
[----:B------:R-:W-:Y:S02]  /*18fc0*/  ISETP.LE.U32.AND P5, PT, R40, UR12, PT ;  /* 0x0000000c28007c0c */ /* 0x000fe4000bfa3070 */
[----:B------:R-:W-:Y:S01]  /*18fd0*/  PRMT R200, R0, 0x5410, R200 ;  /* 0x0000541000c87816 */ /* 0x000fe200000000c8 */
[----:B------:R-:W2:Y:S01]  /*18fe0*/  LDSM.16.MT88.4 R40, [R212+0x4000] ;  /* 0x00400000d428783b */ /* 0x000ea20000004200 */
[----:B------:R-:W-:Y:S02]  /*18ff0*/  SHF.R.U32.HI R0, RZ, 0x18, R160 ;  /* 0x00000018ff007819 */ /* 0x000fe400000116a0 */
[--C-:B------:R-:W-:Y:S02]  /*19000*/  HSET2.LE.AND R45, R45, R147.reuse, PT ;  /* 0x000000932d2d7233 */ /* 0x100fe40003803000 */
[----:B------:R-:W-:Y:S02]  /*19010*/  ISETP.LE.U32.AND P2, PT, R0, UR12, PT ;  /* 0x0000000c00007c0c */ /* 0x000fe4000bf43070 */
[----:B------:R-:W-:Y:S02]  /*19020*/  LOP3.LUT R0, R160, 0xffff, RZ, 0xc0, !PT ;  /* 0x0000ffffa0007812 */ /* 0x000fe400078ec0ff */
[--C-:B------:R-:W-:Y:S02]  /*19030*/  HSET2.LE.AND R46, R46, R147.reuse, PT ;  /* 0x000000932e2e7233 */ /* 0x100fe40003803000 */
[--C-:B------:R-:W-:Y:S02]  /*19040*/  HSET2.LE.AND R47, R47, R147.reuse, PT ;  /* 0x000000932f2f7233 */ /* 0x100fe40003803000 */
[----:B------:R-:W-:Y:S02]  /*19050*/  SHF.R.U32.HI R0, RZ, 0x8, R0 ;  /* 0x00000008ff007819 */ /* 0x000fe40000011600 */
[----:B------:R-:W-:Y:S02]  /*19060*/  LOP3.LUT R44, R44, R140, RZ, 0xc0, !PT ;  /* 0x0000008c2c2c7212 */ /* 0x000fe400078ec0ff */
[----:B------:R-:W-:Y:S02]  /*19070*/  LOP3.LUT R45, R45, R141, RZ, 0xc0, !PT ;  /* 0x0000008d2d2d7212 */ /* 0x000fe400078ec0ff */
[----:B------:R-:W-:Y:S02]  /*19080*/  LOP3.LUT R46, R46, R117, RZ, 0xc0, !PT ;  /* 0x000000752e2e7212 */ /* 0x000fe400078ec0ff */
[----:B------:R-:W-:Y:S02]  /*19090*/  LOP3.LUT R47, R47, R103, RZ, 0xc0, !PT ;  /* 0x000000672f2f7212 */ /* 0x000fe400078ec0ff */
[----:B------:R-:W-:Y:S02]  /*190a0*/  LOP3.LUT R0, R0, 0xffff, RZ, 0xc0, !PT ;  /* 0x0000ffff00007812 */ /* 0x000fe400078ec0ff */
[----:B------:R-:W-:Y:S02]  /*190b0*/  IADD3 R103, P0, R176, -0x100, RZ ;  /* 0xffffff00b0677810 */ /* 0x000fe40007f1e0ff */
[----:B------:R-:W-:Y:S02]  /*190c0*/  ISETP.LE.U32.AND P4, PT, R0, UR12, PT ;  /* 0x0000000c00007c0c */ /* 0x000fe4000bf83070 */
[----:B------:R-:W-:Y:S01]  /*190d0*/  LOP3.LUT R141, R167, UR7, R146, 0x96, !PT ;  /* 0x00000007a78d7c12 */ /* 0x000fe2000f8e9692 */
[----:B------:R-:W4:Y:S01]  /*190e0*/  LDL.S16 R0, [R1+0x1c4] ;  /* 0x0001c40001007983 */ /* 0x000f220000100600 */
[----:B------:R-:W-:Y:S02]  /*190f0*/  IADD3.X R252, R177, -0x1, RZ, P0, !PT ;  /* 0xffffffffb1fc7810 */ /* 0x000fe400007fe4ff */
[----:B------:R-:W-:Y:S02]  /*19100*/  ISETP.LE.U32.AND P0, PT, R129, UR12, PT ;  /* 0x0000000c81007c0c */ /* 0x000fe4000bf03070 */
[----:B------:R-:W-:Y:S02]  /*19110*/  LOP3.LUT R140, R165, UR7, R244, 0x96, !PT ;  /* 0x00000007a58c7c12 */ /* 0x000fe4000f8e96f4 */
[C---:B------:R-:W-:Y:S02]  /*19120*/  LOP3.LUT R165, R164.reuse, 0xffff, RZ, 0xc0, !PT ;  /* 0x0000ffffa4a57812 */ /* 0x040fe400078ec0ff */
[--C-:B------:R-:W-:Y:S01]  /*19130*/  SHF.R.U32.HI R201, RZ, 0x10, R164.reuse ;  /* 0x00000010ffc97819 */ /* 0x100fe200000116a4 */
[-C--:B--2---:R-:W-:Y:S05]  /*19140*/  HMMA.16816.F32 R4, R28, R40.reuse, R4 ;  /* 0x000000281c04723c */ /* 0x084fea0000001804 */
[----:B------:R-:W-:Y:S02]  /*19150*/  LOP3.LUT R244, R164, 0xff, RZ, 0xc0, !PT ;  /* 0x000000ffa4f47812 */ /* 0x000fe400078ec0ff */
[----:B------:R-:W-:Y:S02]  /*19160*/  @!P0 PRMT R92, R138, 0x5410, RZ ;  /* 0x000054108a5c8816 */ /* 0x000fe400000000ff */
[----:B------:R-:W-:Y:S02]  /*19170*/  ISETP.LE.U32.AND P0, PT, R250, UR12, PT ;  /* 0x0000000cfa007c0c */ /* 0x000fe4000bf03070 */
[----:B------:R-:W-:Y:S01]  /*19180*/  SHF.R.U32.HI R164, RZ, 0x18, R164 ;  /* 0x00000018ffa47819 */ /* 0x000fe200000116a4 */
[----:B------:R2:W-:Y:S01]  /*19190*/  STG.E.U16 desc[UR20][R178.64+0x80], R92 ;  /* 0x0000805cb2007986 */ /* 0x0005e2000c101514 */
[----:B------:R-:W-:Y:S02]  /*191a0*/  LOP3.LUT R167, R166, 0xffff, RZ, 0xc0, !PT ;  /* 0x0000ffffa6a77812 */ /* 0x000fe400078ec0ff */
[----:B--2---:R-:W-:Y:S01]  /*191b0*/  PRMT R92, R90, 0x5410, R89 ;  /* 0x000054105a5c7816 */ /* 0x004fe20000000059 */
[C---:B---3--:R-:W-:Y:S01]  /*191c0*/  HMMA.16816.F32 R8, R44.reuse, R40, R8 ;  /* 0x000000282c08723c */ /* 0x048fe20000001808 */
[----:B------:R-:W2:Y:S04]  /*191d0*/  LDL.S16 R40, [R1+0x1cc] ;  /* 0x0001cc0001287983 */ /* 0x000ea80000100600 */
[----:B------:R-:W3:Y:S04]  /*191e0*/  LDL.S16 R41, [R1+0x1c8] ;  /* 0x0001c80001297983 */ /* 0x000ee80000100600 */
[----:B------:R1:W-:Y:S04]  /*191f0*/  STL [R1+0x98], R103 ;  /* 0x0000986701007387 */ /* 0x0003e80000100800 */
[----:B------:R-:W3:Y:S04]  /*19200*/  LDL.S16 R146, [R1+0x1d8] ;  /* 0x0001d80001927983 */ /* 0x000ee80000100600 */
[----:B------:R-:W3:Y:S04]  /*19210*/  LDL.S16 R117, [R1+0x1f4] ;  /* 0x0001f40001757983 */ /* 0x000ee80000100600 */
[----:B------:R-:W3:Y:S04]  /*19220*/  LDL.S16 R144, [R1+0x1f0] ;  /* 0x0001f00001907983 */ /* 0x000ee80000100600 */
[----:B-1----:R-:W3:Y:S04]  /*19230*/  LDL.S16 R103, [R1+0x1d4] ;  /* 0x0001d40001677983 */ /* 0x002ee80000100600 */
[----:B------:R-:W3:Y:S04]  /*19240*/  LDL.LU R145, [R1+0x30] ;  /* 0x0000300001917983 */ /* 0x000ee80000300800 */
[----:B------:R-:W3:Y:S04]  /*19250*/  LDL.LU R98, [R1+0x14] ;  /* 0x0000140001627983 */ /* 0x000ee80000300800 */
[----:B------:R-:W3:Y:S04]  /*19260*/  LDL.S16 R93, [R1+0x1d0] ;  /* 0x0001d000015d7983 */ /* 0x000ee80000100600 */
[----:B------:R-:W3:Y:S04]  /*19270*/  LDL.S16 R129, [R1+0x1e8] ;  /* 0x0001e80001817983 */ /* 0x000ee80000100600 */
[----:B------:R-:W3:Y:S04]  /*19280*/  LDL.S16 R138, [R1+0x1fc] ;  /* 0x0001fc00018a7983 */ /* 0x000ee80000100600 */
[----:B------:R-:W3:Y:S01]  /*19290*/  LDL.LU R128, [R1+0x28] ;  /* 0x0000280001807983 */ /* 0x000ee20000300800 */
[----:B--2---:R-:W-:Y:S02]  /*192a0*/  @!P1 PRMT R89, R40, 0x5410, RZ ;  /* 0x0000541028599816 */ /* 0x004fe400000000ff */
[----:B------:R-:W-:Y:S03]  /*192b0*/  ISETP.LE.U32.AND P1, PT, R241, UR12, PT ;  /* 0x0000000cf1007c0c */ /* 0x000fe6000bf23070 */
[----:B------:R1:W-:Y:S10]  /*192c0*/  STG.E.U16 desc[UR20][R182.64+0x80], R89 ;  /* 0x00008059b6007986 */ /* 0x0003f4000c101514 */
[----:B----4-:R-:W-:Y:S02]  /*192d0*/  @!P1 PRMT R87, R0, 0x5410, RZ ;  /* 0x0000541000579816 */ /* 0x010fe400000000ff */
[----:B------:R-:W-:Y:S02]  /*192e0*/  ISETP.LE.U32.AND P1, PT, R237, UR12, PT ;  /* 0x0000000ced007c0c */ /* 0x000fe4000bf23070 */
[----:B------:R-:W-:Y:S02]  /*192f0*/  LOP3.LUT R0, R121, 0xff, RZ, 0xc0, !PT ;  /* 0x000000ff79007812 */ /* 0x000fe400078ec0ff */
[----:B-1----:R-:W-:Y:S02]  /*19300*/  PRMT R89, R86, 0x5410, R85 ;  /* 0x0000541056597816 */ /* 0x002fe40000000055 */
[----:B---3--:R-:W-:Y:S02]  /*19310*/  @!P0 PRMT R90, R93, 0x5410, RZ ;  /* 0x000054105d5a8816 */ /* 0x008fe400000000ff */
[----:B------:R-:W-:Y:S02]  /*19320*/  ISETP.LE.U32.AND P0, PT, R247, UR12, PT ;  /* 0x0000000cf7007c0c */ /* 0x000fe4000bf03070 */
[----:B------:R-:W-:Y:S01]  /*19330*/  PRMT R93, R107, 0x5410, R108 ;  /* 0x000054106b5d7816 */ /* 0x000fe2000000006c */
[----:B------:R1:W-:Y:S04]  /*19340*/  STG.E.U16 desc[UR20][R182.64+0x7e], R90 ;  /* 0x00007e5ab6007986 */ /* 0x0003e8000c101514 */
[----:B------:R2:W-:Y:S06]  /*19350*/  STG.E.U16 desc[UR20][R180.64+0x82], R87 ;  /* 0x00008257b4007986 */ /* 0x0005ec000c101514 */
[----:B------:R-:W-:Y:S02]  /*19360*/  @!P0 PRMT R88, R41, 0x5410, RZ ;  /* 0x0000541029588816 */ /* 0x000fe400000000ff */
[----:B------:R-:W-:Y:S03]  /*19370*/  ISETP.LE.U32.AND P0, PT, R240, UR12, PT ;  /* 0x0000000cf0007c0c */ /* 0x000fe6000bf03070 */
[----:B------:R3:W-:Y:S01]  /*19380*/  STG.E.U16 desc[UR20][R180.64+0x80], R88 ;  /* 0x00008058b4007986 */ /* 0x0007e2000c101514 */
[----:B-1----:R-:W-:Y:S09]  /*19390*/  PRMT R90, R84, 0x5410, R83 ;  /* 0x00005410545a7816 */ /* 0x002ff20000000053 */
[----:B------:R-:W-:Y:S02]  /*193a0*/  @!P0 PRMT R84, R146, 0x5410, RZ ;  /* 0x0000541092548816 */ /* 0x000fe400000000ff */
[----:B------:R-:W-:Y:S02]  /*193b0*/  ISETP.LE.U32.AND P0, PT, R239, UR12, PT ;  /* 0x0000000cef007c0c */ /* 0x000fe4000bf03070 */
[----:B------:R-:W-:Y:S01]  /*193c0*/  @!P1 PRMT R83, R103, 0x5410, RZ ;  /* 0x0000541067539816 */ /* 0x000fe200000000ff */
[----:B------:R1:W-:Y:S01]  /*193d0*/  STG.E.U16 desc[UR20][R176.64+0x90], R84 ;  /* 0x00009054b0007986 */ /* 0x0003e2000c101514 */
[----:B------:R-:W-:Y:S02]  /*193e0*/  ISETP.LE.U32.AND P1, PT, R238, UR12, PT ;  /* 0x0000000cee007c0c */ /* 0x000fe4000bf23070 */
[----:B--2---:R-:W-:Y:S01]  /*193f0*/  PRMT R87, R62, 0x5410, R61 ;  /* 0x000054103e577816 */ /* 0x004fe2000000003d */
[----:B------:R2:W-:Y:S01]  /*19400*/  STG.E.U16 desc[UR20][R176.64+0x92], R83 ;  /* 0x00009253b0007986 */ /* 0x0005e2000c101514 */
[----:B------:R-:W-:Y:S02]  /*19410*/  PRMT R103, R75, 0x5410, R73 ;  /* 0x000054104b677816 */ /* 0x000fe40000000049 */
[----:B------:R-:W-:Y:S02]  /*19420*/  PRMT R146, R70, 0x5410, R68 ;  /* 0x0000541046927816 */ /* 0x000fe40000000044 */
[----:B---3--:R-:W-:Y:S02]  /*19430*/  PRMT R88, R82, 0x5410, R81 ;  /* 0x0000541052587816 */ /* 0x008fe40000000051 */
[----:B------:R-:W-:Y:S02]  /*19440*/  @!P0 PRMT R86, R117, 0x5410, RZ ;  /* 0x0000541075568816 */ /* 0x000fe400000000ff */
[----:B------:R-:W-:Y:S02]  /*19450*/  ISETP.LE.U32.AND P0, PT, R145, UR12, PT ;  /* 0x0000000c91007c0c */ /* 0x000fe4000bf03070 */
[----:B------:R-:W-:Y:S01]  /*19460*/  @!P1 PRMT R85, R144, 0x5410, RZ ;  /* 0x0000541090559816 */ /* 0x000fe200000000ff */
[----:B------:R3:W-:Y:S01]  /*19470*/  STG.E.U16 desc[UR20][R178.64+0x90], R86 ;  /* 0x00009056b2007986 */ /* 0x0007e2000c101514 */
[----:B------:R-:W-:Y:S02]  /*19480*/  ISETP.LE.U32.AND P1, PT, R98, UR12, PT ;  /* 0x0000000c62007c0c */ /* 0x000fe4000bf23070 */
[----:B------:R-:W-:Y:S01]  /*19490*/  PRMT R117, R97, 0x5410, R100 ;  /* 0x0000541061757816 */ /* 0x000fe20000000064 */
[----:B------:R4:W-:Y:S01]  /*194a0*/  STG.E.U16 desc[UR20][R178.64+0x92], R85 ;  /* 0x00009255b2007986 */ /* 0x0009e2000c101514 */
[----:B------:R-:W-:Y:S02]  /*194b0*/  PRMT R98, R104, 0x5410, R101 ;  /* 0x0000541068627816 */ /* 0x000fe40000000065 */
[----:B------:R-:W-:Y:S02]  /*194c0*/  PRMT R145, R67, 0x5410, R66 ;  /* 0x0000541043917816 */ /* 0x000fe40000000042 */
[----:B------:R-:W-:Y:S02]  /*194d0*/  @!P6 PRMT R66, R16, 0x5410, RZ ;  /* 0x000054101042e816 */ /* 0x000fe400000000ff */
[----:B------:R-:W-:Y:S02]  /*194e0*/  @!P0 PRMT R82, R129, 0x5410, RZ ;  /* 0x0000541081528816 */ /* 0x000fe400000000ff */
[----:B------:R-:W-:Y:S02]  /*194f0*/  ISETP.LE.U32.AND P0, PT, R128, UR12, PT ;  /* 0x0000000c80007c0c */ /* 0x000fe4000bf03070 */
[----:B------:R-:W-:Y:S01]  /*19500*/  @!P1 PRMT R81, R138, 0x5410, RZ ;  /* 0x000054108a519816 */ /* 0x000fe200000000ff */
[----:B------:R4:W-:Y:S01]  /*19510*/  STG.E.U16 desc[UR20][R182.64+0x8e], R82 ;  /* 0x00008e52b6007986 */ /* 0x0009e2000c101514 */
[----:B------:R-:W-:Y:S02]  /*19520*/  ISETP.LE.U32.AND P1, PT, R248, UR12, PT ;  /* 0x0000000cf8007c0c */ /* 0x000fe4000bf23070 */
[----:B-1----:R-:W-:Y:S01]  /*19530*/  PRMT R84, R80, 0x5410, R63 ;  /* 0x0000541050547816 */ /* 0x002fe2000000003f */
[----:B------:R-:W4:Y:S01]  /*19540*/  LDL.LU R248, [R1+0x444] ;  /* 0x0004440001f87983 */ /* 0x000f220000300800 */
[----:B--2---:R-:W-:Y:S02]  /*19550*/  PRMT R83, R60, 0x5410, R59 ;  /* 0x000054103c537816 */ /* 0x004fe4000000003b */
[----:B------:R-:W-:Y:S01]  /*19560*/  PRMT R128, R78, 0x5410, R96 ;  /* 0x000054104e807816 */ /* 0x000fe20000000060 */
[----:B------:R1:W-:Y:S01]  /*19570*/  STG.E.U16 desc[UR20][R182.64+0x90], R81 ;  /* 0x00009051b6007986 */ /* 0x0003e2000c101514 */
[----:B------:R-:W-:Y:S02]  /*19580*/  PRMT R138, R106, 0x5410, R105 ;  /* 0x000054106a8a7816 */ /* 0x000fe40000000069 */
[----:B------:R-:W-:Y:S02]  /*19590*/  @!P0 PRMT R62, R142, 0x5410, RZ ;  /* 0x000054108e3e8816 */ /* 0x000fe400000000ff */
[----:B------:R-:W-:Y:S01]  /*195a0*/  ISETP.LE.U32.AND P0, PT, R236, UR12, PT ;  /* 0x0000000cec007c0c */ /* 0x000fe2000bf03070 */
[----:B------:R-:W2:Y:S01]  /*195b0*/  LDL.LU R142, [R1+0x440] ;  /* 0x00044000018e7983 */ /* 0x000ea20000300800 */
[----:B------:R-:W-:Y:S02]  /*195c0*/  @!P1 PRMT R61, R113, 0x5410, RZ ;  /* 0x00005410713d9816 */ /* 0x000fe400000000ff */
[----:B------:R-:W-:Y:S01]  /*195d0*/  ISETP.LE.U32.AND P1, PT, R235, UR12, PT ;  /* 0x0000000ceb007c0c */ /* 0x000fe2000bf23070 */
[----:B------:R-:W2:Y:S01]  /*195e0*/  LDL.LU R113, [R1+0x43c] ;  /* 0x00043c0001717983 */ /* 0x000ea20000300800 */
[----:B---3--:R-:W-:Y:S02]  /*195f0*/  PRMT R86, R56, 0x5410, R55 ;  /* 0x0000541038567816 */ /* 0x008fe40000000037 */
[----:B----4-:R-:W-:Y:S01]  /*19600*/  PRMT R85, R58, 0x5410, R57 ;  /* 0x000054103a557816 */ /* 0x010fe20000000039 */
[----:B------:R3:W-:Y:S01]  /*19610*/  STG.E.U16 desc[UR20][R180.64+0x90], R62 ;  /* 0x0000903eb4007986 */ /* 0x0007e2000c101514 */
[----:B------:R-:W-:Y:S02]  /*19620*/  PRMT R129, R72, 0x5410, R71 ;  /* 0x0000541048817816 */ /* 0x000fe40000000047 */
[----:B------:R-:W-:Y:S01]  /*19630*/  ISETP.LE.U32.AND P6, PT, R187, UR12, PT ;  /* 0x0000000cbb007c0c */ /* 0x000fe2000bfc3070 */
[----:B------:R4:W-:Y:S01]  /*19640*/  STG.E.U16 desc[UR20][R180.64+0x92], R61 ;  /* 0x0000923db4007986 */ /* 0x0009e2000c101514 */
[----:B------:R-:W-:Y:S02]  /*19650*/  @!P0 PRMT R80, R116, 0x5410, RZ ;  /* 0x0000541074508816 */ /* 0x000fe400000000ff */
[----:B------:R-:W-:Y:S01]  /*19660*/  ISETP.LE.U32.AND P0, PT, R234, UR12, PT ;  /* 0x0000000cea007c0c */ /* 0x000fe2000bf03070 */
[----:B------:R-:W2:Y:S01]  /*19670*/  LDL.LU R116, [R1+0x438] ;  /* 0x0004380001747983 */ /* 0x000ea20000300800 */
[----:B------:R-:W-:Y:S02]  /*19680*/  @!P1 PRMT R63, R112, 0x5410, RZ ;  /* 0x00005410703f9816 */ /* 0x000fe400000000ff */
[----:B------:R-:W-:Y:S01]  /*19690*/  ISETP.LE.U32.AND P1, PT, R232, UR12, PT ;  /* 0x0000000ce8007c0c */ /* 0x000fe2000bf23070 */
[----:B------:R-:W2:Y:S01]  /*196a0*/  LDL.LU R112, [R1+0x434] ;  /* 0x0004340001707983 */ /* 0x000ea20000300800 */
[----:B------:R-:W-:Y:S02]  /*196b0*/  PRMT R82, R54, 0x5410, R53 ;  /* 0x0000541036527816 */ /* 0x000fe40000000035 */
[----:B-1----:R-:W-:Y:S01]  /*196c0*/  PRMT R81, R52, 0x5410, R51 ;  /* 0x0000541034517816 */ /* 0x002fe20000000033 */
[----:B------:R1:W-:Y:S01]  /*196d0*/  STG.E.U16 desc[UR20][R176.64+0xa0], R80 ;  /* 0x0000a050b0007986 */ /* 0x0003e2000c101514 */
[----:B------:R-:W-:Y:S02]  /*196e0*/  PRMT R144, R65, 0x5410, R64 ;  /* 0x0000541041907816 */ /* 0x000fe40000000040 */
[----:B------:R-:W-:Y:S01]  /*196f0*/  @!P6 PRMT R65, R32, 0x5410, RZ ;  /* 0x000054102041e816 */ /* 0x000fe200000000ff */
[----:B------:R1:W-:Y:S01]  /*19700*/  STG.E.U16 desc[UR20][R176.64+0xa2], R63 ;  /* 0x0000a23fb0007986 */ /* 0x0003e2000c101514 */
        /* <DEDUP_REMOVED lines=9> */
[----:B------:R-:W-:Y:S03]  /*197a0*/  ISETP.LE.U32.AND P6, PT, R223, UR12, PT ;  /* 0x0000000cdf007c0c */ /* 0x000fe6000bfc3070 */
[----:B------:R-:W-:Y:S01]  /*197b0*/  @!P0 PRMT R56, R153, 0x5410, RZ ;  /* 0x0000541099388816 */ /* 0x000fe200000000ff */
[----:B------:R4:W-:Y:S01]  /*197c0*/  STG.E.U16 desc[UR20][R178.64+0xa2], R59 ;  /* 0x0000a23bb2007986 */ /* 0x0009e2000c101514 */
[----:B------:R-:W-:Y:S02]  /*197d0*/  ISETP.LE.U32.AND P0, PT, R231, UR12, PT ;  /* 0x0000000ce7007c0c */ /* 0x000fe4000bf03070 */
[----:B------:R-:W-:Y:S01]  /*197e0*/  @!P1 PRMT R55, R130, 0x5410, RZ ;  /* 0x0000541082379816 */ /* 0x000fe200000000ff */
[----:B------:R-:W2:Y:S01]  /*197f0*/  LDL.LU R153, [R1+0x428] ;  /* 0x0004280001997983 */ /* 0x000ea20000300800 */
[----:B------:R-:W-:Y:S02]  /*19800*/  ISETP.LE.U32.AND P1, PT, R229, UR12, PT ;  /* 0x0000000ce5007c0c */ /* 0x000fe4000bf23070 */
[----:B-1----:R-:W-:Y:S01]  /*19810*/  PRMT R80, R76, 0x5410, R77 ;  /* 0x000054104c507816 */ /* 0x002fe2000000004d */
[----:B------:R-:W2:Y:S01]  /*19820*/  LDL.LU R130, [R1+0x424] ;  /* 0x0004240001827983 */ /* 0x000ea20000300800 */
[----:B------:R-:W-:Y:S03]  /*19830*/  PRMT R63, R69, 0x5410, R79 ;  /* 0x00005410453f7816 */ /* 0x000fe6000000004f */
[----:B------:R1:W-:Y:S02]  /*19840*/  STG.E.U16 desc[UR20][R182.64+0x9e], R56 ;  /* 0x00009e38b6007986 */ /* 0x0003e4000c101514 */
[----:B------:R-:W-:Y:S02]  /*19850*/  @!P0 PRMT R58, R136, 0x5410, RZ ;  /* 0x00005410883a8816 */ /* 0x000fe400000000ff */
[----:B------:R-:W-:Y:S01]  /*19860*/  ISETP.LE.U32.AND P0, PT, R228, UR12, PT ;  /* 0x0000000ce4007c0c */ /* 0x000fe2000bf03070 */
[----:B------:R-:W2:Y:S01]  /*19870*/  LDL.LU R136, [R1+0x420] ;  /* 0x0004200001887983 */ /* 0x000ea20000300800 */
[----:B------:R-:W-:Y:S02]  /*19880*/  @!P1 PRMT R57, R150, 0x5410, RZ ;  /* 0x0000541096399816 */ /* 0x000fe400000000ff */
[----:B------:R-:W-:Y:S01]  /*19890*/  ISETP.LE.U32.AND P1, PT, R211, UR12, PT ;  /* 0x0000000cd3007c0c */ /* 0x000fe2000bf23070 */
[----:B------:R-:W2:Y:S01]  /*198a0*/  LDL.LU R150, [R1+0x41c] ;  /* 0x00041c0001967983 */ /* 0x000ea20000300800 */
[----:B---3--:R-:W-:Y:S03]  /*198b0*/  PRMT R60, R110, 0x5410, R109 ;  /* 0x000054106e3c7816 */ /* 0x008fe6000000006d */
[----:B------:R-:W-:Y:S01]  /*198c0*/  STG.E.U16 desc[UR20][R182.64+0xa0], R55 ;  /* 0x0000a037b6007986 */ /* 0x000fe2000c101514 */
[--C-:B----4-:R-:W-:Y:S03]  /*198d0*/  HSET2.LE.AND R59, R200, R147.reuse, PT ;  /* 0x00000093c83b7233 */ /* 0x110fe60003803000 */
[----:B------:R-:W-:Y:S01]  /*198e0*/  @!P0 PRMT R54, R151, 0x5410, RZ ;  /* 0x0000541097368816 */ /* 0x000fe200000000ff */
[----:B------:R3:W-:Y:S01]  /*198f0*/  STG.E.U16 desc[UR20][R180.64+0xa0], R58 ;  /* 0x0000a03ab4007986 */ /* 0x0007e2000c101514 */
[----:B------:R-:W-:Y:S02]  /*19900*/  ISETP.LE.U32.AND P0, PT, R227, UR12, PT ;  /* 0x0000000ce3007c0c */ /* 0x000fe4000bf03070 */
[----:B------:R-:W-:Y:S01]  /*19910*/  @!P1 PRMT R53, R131, 0x5410, RZ ;  /* 0x0000541083359816 */ /* 0x000fe200000000ff */
[----:B------:R-:W4:Y:S01]  /*19920*/  LDL.LU R151, [R1+0x418] ;  /* 0x0004180001977983 */ /* 0x000f220000300800 */
[----:B------:R-:W-:Y:S03]  /*19930*/  ISETP.LE.U32.AND P1, PT, R226, UR12, PT ;  /* 0x0000000ce2007c0c */ /* 0x000fe6000bf23070 */
[----:B------:R-:W4:Y:S01]  /*19940*/  LDL.LU R131, [R1+0x414] ;  /* 0x0004140001837983 */ /* 0x000f220000300800 */
[--C-:B-1----:R-:W-:Y:S03]  /*19950*/  HSET2.LE.AND R56, R148, R147.reuse, PT ;  /* 0x0000009394387233 */ /* 0x102fe60003803000 */
[----:B------:R1:W-:Y:S02]  /*19960*/  STG.E.U16 desc[UR20][R180.64+0xa2], R57 ;  /* 0x0000a239b4007986 */ /* 0x0003e4000c101514 */
[----:B------:R-:W-:Y:S02]  /*19970*/  @!P0 PRMT R52, R125, 0x5410, RZ ;  /* 0x000054107d348816 */ /* 0x000fe400000000ff */
[----:B------:R-:W-:Y:S01]  /*19980*/  ISETP.LE.U32.AND P0, PT, R210, UR12, PT ;  /* 0x0000000cd2007c0c */ /* 0x000fe2000bf03070 */
[----:B------:R-:W4:Y:S01]  /*19990*/  LDL.LU R125, [R1+0x410] ;  /* 0x00041000017d7983 */ /* 0x000f220000300800 */
[----:B------:R-:W-:Y:S02]  /*199a0*/  @!P1 PRMT R51, R120, 0x5410, RZ ;  /* 0x0000541078339816 */ /* 0x000fe400000000ff */
[----:B------:R-:W-:Y:S01]  /*199b0*/  ISETP.LE.U32.AND P1, PT, R209, UR12, PT ;  /* 0x0000000cd1007c0c */ /* 0x000fe2000bf23070 */
[----:B------:R-:W4:Y:S04]  /*199c0*/  LDL.LU R120, [R1+0x40c] ;  /* 0x00040c0001787983 */ /* 0x000f280000300800 */
[----:B------:R-:W-:Y:S01]  /*199d0*/  STG.E.U16 desc[UR20][R176.64+0xb0], R54 ;  /* 0x0000b036b0007986 */ /* 0x000fe2000c101514 */
[--C-:B---3--:R-:W-:Y:S03]  /*199e0*/  HSET2.LE.AND R58, R149, R147.reuse, PT ;  /* 0x00000093953a7233 */ /* 0x108fe60003803000 */
[----:B------:R-:W-:Y:S01]  /*199f0*/  @!P0 PRMT R50, R115, 0x5410, RZ ;  /* 0x0000541073328816 */ /* 0x000fe200000000ff */
[----:B------:R-:W-:Y:S01]  /*19a00*/  STG.E.U16 desc[UR20][R176.64+0xb2], R53 ;  /* 0x0000b235b0007986 */ /* 0x000fe2000c101514 */
[----:B------:R-:W-:Y:S02]  /*19a10*/  ISETP.LE.U32.AND P0, PT, R207, UR12, PT ;  /* 0x0000000ccf007c0c */ /* 0x000fe4000bf03070 */
[----:B------:R-:W-:Y:S01]  /*19a20*/  @!P1 PRMT R49, R114, 0x5410, RZ ;  /* 0x0000541072319816 */ /* 0x000fe200000000ff */
[----:B------:R-:W3:Y:S01]  /*19a30*/  LDL.LU R115, [R1+0x408] ;  /* 0x0004080001737983 */ /* 0x000ee20000300800 */
[----:B------:R-:W-:Y:S03]  /*19a40*/  ISETP.LE.U32.AND P1, PT, R206, UR12, PT ;  /* 0x0000000cce007c0c */ /* 0x000fe6000bf23070 */
[----:B------:R-:W4:Y:S01]  /*19a50*/  LDL.LU R114, [R1+0x404] ;  /* 0x0004040001727983 */ /* 0x000f220000300800 */
[--C-:B-1----:R-:W-:Y:S02]  /*19a60*/  HSET2.LE.AND R57, R172, R147.reuse, PT ;  /* 0x00000093ac397233 */ /* 0x102fe40003803000 */
[----:B------:R-:W-:Y:S01]  /*19a70*/  LOP3.LUT R172, R166, 0xff, RZ, 0xc0, !PT ;  /* 0x000000ffa6ac7812 */ /* 0x000fe200078ec0ff */
[----:B------:R-:W-:Y:S02]  /*19a80*/  STG.E.U16 desc[UR20][R178.64+0xb0], R52 ;  /* 0x0000b034b2007986 */ /* 0x000fe4000c101514 */
[----:B------:R-:W-:Y:S02]  /*19a90*/  @!P0 PRMT R3, R99, 0x5410, RZ ;  /* 0x0000541063038816 */ /* 0x000fe400000000ff */
[----:B------:R-:W-:Y:S01]  /*19aa0*/  ISETP.LE.U32.AND P0, PT, R208, UR12, PT ;  /* 0x0000000cd0007c0c */ /* 0x000fe2000bf03070 */
[----:B------:R-:W4:Y:S01]  /*19ab0*/  LDL.LU R99, [R1+0x400] ;  /* 0x0004000001637983 */ /* 0x000f220000300800 */
[----:B------:R-:W-:Y:S02]  /*19ac0*/  @!P1 PRMT R2, R95, 0x5410, RZ ;  /* 0x000054105f029816 */ /* 0x000fe400000000ff */
[----:B------:R-:W-:Y:S01]  /*19ad0*/  ISETP.LE.U32.AND P1, PT, R205, UR12, PT ;  /* 0x0000000ccd007c0c */ /* 0x000fe2000bf23070 */
[----:B------:R-:W4:Y:S04]  /*19ae0*/  LDL.LU R95, [R1+0x3fc] ;  /* 0x0003fc00015f7983 */ /* 0x000f280000300800 */
[----:B------:R-:W-:Y:S04]  /*19af0*/  LDSM.16.MT88.4 R52, [R212+0x4400] ;  /* 0x00440000d434783b */ /* 0x000fe80000004200 */
[----:B------:R-:W-:Y:S01]  /*19b00*/  @!P0 PRMT R76, R111, 0x5410, RZ ;  /* 0x000054106f4c8816 */ /* 0x000fe200000000ff */
[----:B------:R1:W-:Y:S01]  /*19b10*/  STG.E.U16 desc[UR20][R178.64+0xb2], R51 ;  /* 0x0000b233b2007986 */ /* 0x0003e2000c101514 */
[----:B------:R-:W-:Y:S02]  /*19b20*/  ISETP.LE.U32.AND P0, PT, R202, UR12, PT ;  /* 0x0000000cca007c0c */ /* 0x000fe4000bf03070 */
[----:B------:R-:W-:Y:S01]  /*19b30*/  @!P1 PRMT R77, R102, 0x5410, RZ ;  /* 0x00005410664d9816 */ /* 0x000fe200000000ff */
[----:B------:R-:W4:Y:S01]  /*19b40*/  LDL.LU R111, [R1+0x3f8] ;  /* 0x0003f800016f7983 */ /* 0x000f220000300800 */
[----:B------:R-:W-:Y:S03]  /*19b50*/  ISETP.LE.U32.AND P1, PT, R204, UR12, PT ;  /* 0x0000000ccc007c0c */ /* 0x000fe6000bf23070 */
[----:B------:R-:W4:Y:S04]  /*19b60*/  LDL.LU R102, [R1+0x3f4] ;  /* 0x0003f40001667983 */ /* 0x000f280000300800 */
[----:B------:R1:W-:Y:S02]  /*19b70*/  STG.E.U16 desc[UR20][R182.64+0xae], R50 ;  /* 0x0000ae32b6007986 */ /* 0x0003e4000c101514 */
[----:B------:R-:W-:Y:S02]  /*19b80*/  @!P0 PRMT R69, R94, 0x5410, RZ ;  /* 0x000054105e458816 */ /* 0x000fe400000000ff */
[----:B------:R-:W-:Y:S01]  /*19b90*/  ISETP.LE.U32.AND P0, PT, R203, UR12, PT ;  /* 0x0000000ccb007c0c */ /* 0x000fe2000bf03070 */
[----:B------:R-:W4:Y:S01]  /*19ba0*/  LDL.LU R94, [R1+0x3f0] ;  /* 0x0003f000015e7983 */ /* 0x000f220000300800 */
[----:B------:R-:W-:Y:S02]  /*19bb0*/  @!P1 PRMT R79, R27, 0x5410, RZ ;  /* 0x000054101b4f9816 */ /* 0x000fe400000000ff */
[----:B------:R-:W-:Y:S01]  /*19bc0*/  ISETP.LE.U32.AND P1, PT, R198, UR12, PT ;  /* 0x0000000cc6007c0c */ /* 0x000fe2000bf23070 */
[----:B------:R-:W4:Y:S04]  /*19bd0*/  LDL.LU R27, [R1+0x3ec] ;  /* 0x0003ec00011b7983 */ /* 0x000f280000300800 */
[----:B------:R1:W-:Y:S02]  /*19be0*/  STG.E.U16 desc[UR20][R182.64+0xb0], R49 ;  /* 0x0000b031b6007986 */ /* 0x0003e4000c101514 */
[--C-:B-1----:R-:W-:Y:S02]  /*19bf0*/  HSET2.LE.AND R51, R245, R147.reuse, PT ;  /* 0x00000093f5337233 */ /* 0x102fe40003803000 */
[----:B------:R-:W-:Y:S01]  /*19c00*/  @!P0 PRMT R78, R26, 0x5410, RZ ;  /* 0x000054101a4e8816 */ /* 0x000fe200000000ff */
[----:B------:R1:W-:Y:S01]  /*19c10*/  STG.E.U16 desc[UR20][R180.64+0xb2], R2 ;  /* 0x0000b202b4007986 */ /* 0x0003e2000c101514 */
[----:B------:R-:W-:Y:S02]  /*19c20*/  ISETP.LE.U32.AND P0, PT, R199, UR12, PT ;  /* 0x0000000cc7007c0c */ /* 0x000fe4000bf03070 */
[----:B------:R-:W-:Y:S01]  /*19c30*/  @!P1 PRMT R96, R23, 0x5410, RZ ;  /* 0x0000541017609816 */ /* 0x000fe200000000ff */
[----:B------:R-:W4:Y:S01]  /*19c40*/  LDL.LU R26, [R1+0x3e8] ;  /* 0x0003e800011a7983 */ /* 0x000f220000300800 */
[----:B------:R-:W-:Y:S03]  /*19c50*/  ISETP.LE.U32.AND P1, PT, R196, UR12, PT ;  /* 0x0000000cc4007c0c */ /* 0x000fe6000bf23070 */
[----:B------:R-:W4:Y:S01]  /*19c60*/  LDL.LU R23, [R1+0x3e4] ;  /* 0x0003e40001177983 */ /* 0x000f220000300800 */
[--C-:B------:R-:W-:Y:S03]  /*19c70*/  HSET2.LE.AND R50, R184, R147.reuse, PT ;  /* 0x00000093b8327233 */ /* 0x100fe60003803000 */
[----:B------:R1:W-:Y:S02]  /*19c80*/  STG.E.U16 desc[UR20][R180.64+0xb0], R3 ;  /* 0x0000b003b4007986 */ /* 0x0003e4000c101514 */
[----:B------:R-:W-:Y:S02]  /*19c90*/  @!P0 PRMT R97, R22, 0x5410, RZ ;  /* 0x0000541016618816 */ /* 0x000fe400000000ff */
[----:B------:R-:W-:Y:S01]  /*19ca0*/  ISETP.LE.U32.AND P0, PT, R197, UR12, PT ;  /* 0x0000000cc5007c0c */ /* 0x000fe2000bf03070 */
[----:B------:R-:W4:Y:S01]  /*19cb0*/  LDL.LU R22, [R1+0x3e0] ;  /* 0x0003e00001167983 */ /* 0x000f220000300800 */
[----:B------:R-:W-:Y:S02]  /*19cc0*/  @!P1 PRMT R100, R15, 0x5410, RZ ;  /* 0x000054100f649816 */ /* 0x000fe400000000ff */
[----:B------:R-:W-:Y:S01]  /*19cd0*/  ISETP.LE.U32.AND P1, PT, R193, UR12, PT ;  /* 0x0000000cc1007c0c */ /* 0x000fe2000bf23070 */
[----:B------:R-:W4:Y:S01]  /*19ce0*/  LDL.LU R15, [R1+0x3dc] ;  /* 0x0003dc00010f7983 */ /* 0x000f220000300800 */
[--C-:B------:R-:W-:Y:S03]  /*19cf0*/  HSET2.LE.AND R49, R185, R147.reuse, PT ;  /* 0x00000093b9317233 */ /* 0x100fe60003803000 */
[----:B------:R-:W-:Y:S01]  /*19d00*/  STG.E.U16 desc[UR20][R176.64+0xc0], R76 ;  /* 0x0000c04cb0007986 */ /* 0x000fe2000c101514 */
[----:B-1----:R-:W-:Y:S03]  /*19d10*/  SHF.R.U32.HI R2, RZ, 0x8, R246 ;  /* 0x00000008ff027819 */ /* 0x002fe600000116f6 */
[----:B------:R-:W-:Y:S01]  /*19d20*/  @!P0 PRMT R107, R14, 0x5410, RZ ;  /* 0x000054100e6b8816 */ /* 0x000fe200000000ff */
[----:B------:R-:W-:Y:S01]  /*19d30*/  STG.E.U16 desc[UR20][R176.64+0xc2], R77 ;  /* 0x0000c24db0007986 */ /* 0x000fe2000c101514 */
[----:B------:R-:W-:Y:S02]  /*19d40*/  ISETP.LE.U32.AND P0, PT, R195, UR12, PT ;  /* 0x0000000cc3007c0c */ /* 0x000fe4000bf03070 */
[----:B------:R-:W-:Y:S01]  /*19d50*/  @!P1 PRMT R108, R25, 0x5410, RZ ;  /* 0x00005410196c9816 */ /* 0x000fe200000000ff */
[----:B------:R-:W4:Y:S01]  /*19d60*/  LDL.LU R14, [R1+0x3d8] ;  /* 0x0003d800010e7983 */ /* 0x000f220000300800 */
[----:B------:R-:W-:Y:S03]  /*19d70*/  ISETP.LE.U32.AND P1, PT, R194, UR12, PT ;  /* 0x0000000cc2007c0c */ /* 0x000fe6000bf23070 */
[----:B------:R-:W4:Y:S01]  /*19d80*/  LDL.LU R25, [R1+0x3d4] ;  /* 0x0003d40001197983 */ /* 0x000f220000300800 */
[----:B------:R-:W-:Y:S03]  /*19d90*/  LOP3.LUT R3, R201, 0xff, RZ, 0xc0, !PT ;  /* 0x000000ffc9037812 */ /* 0x000fe600078ec0ff */
[----:B------:R-:W-:Y:S02]  /*19da0*/  STG.E.U16 desc[UR20][R178.64+0xc0], R69 ;  /* 0x0000c045b2007986 */ /* 0x000fe4000c101514 */
[----:B------:R-:W-:Y:S02]  /*19db0*/  @!P0 PRMT R110, R24, 0x5410, RZ ;  /* 0x00005410186e8816 */ /* 0x000fe400000000ff */
[----:B------:R-:W-:Y:S01]  /*19dc0*/  ISETP.LE.U32.AND P0, PT, R20, UR12, PT ;  /* 0x0000000c14007c0c */ /* 0x000fe2000bf03070 */
[----:B------:R-:W4:Y:S01]  /*19dd0*/  LDL.LU R24, [R1+0x3d0] ;  /* 0x0003d00001187983 */ /* 0x000f220000300800 */
[----:B------:R-:W-:Y:S02]  /*19de0*/  @!P1 PRMT R109, R21, 0x5410, RZ ;  /* 0x00005410156d9816 */ /* 0x000fe400000000ff */
[----:B------:R-:W-:Y:S01]  /*19df0*/  ISETP.LE.U32.AND P1, PT, R243, UR12, PT ;  /* 0x0000000cf3007c0c */ /* 0x000fe2000bf23070 */
[----:B------:R-:W4:Y:S04]  /*19e00*/  LDL.LU R21, [R1+0x3cc] ;  /* 0x0003cc0001157983 */ /* 0x000f280000300800 */
[----:B------:R-:W4:Y:S04]  /*19e10*/  LDL.LU R20, [R1+0x3c8] ;  /* 0x0003c80001147983 */ /* 0x000f280000300800 */
[----:B------:R-:W-:Y:S01]  /*19e20*/  @!P0 PRMT R75, R13, 0x5410, RZ ;  /* 0x000054100d4b8816 */ /* 0x000fe200000000ff */
[----:B------:R-:W-:Y:S01]  /*19e30*/  STG.E.U16 desc[UR20][R178.64+0xc2], R79 ;  /* 0x0000c24fb2007986 */ /* 0x000fe2000c101514 */
[----:B------:R-:W-:Y:S02]  /*19e40*/  ISETP.LE.U32.AND P0, PT, R251, UR12, PT ;  /* 0x0000000cfb007c0c */ /* 0x000fe4000bf03070 */
[----:B------:R-:W-:Y:S01]  /*19e50*/  @!P1 PRMT R73, R12, 0x5410, RZ ;  /* 0x000054100c499816 */ /* 0x000fe200000000ff */
[----:B------:R-:W4:Y:S01]  /*19e60*/  LDL.LU R13, [R1+0x3c4] ;  /* 0x0003c400010d7983 */ /* 0x000f220000300800 */
[----:B------:R-:W-:Y:S03]  /*19e70*/  ISETP.LE.U32.AND P1, PT, R39, UR12, PT ;  /* 0x0000000c27007c0c */ /* 0x000fe6000bf23070 */
[----:B------:R-:W4:Y:S04]  /*19e80*/  LDL.LU R12, [R1+0x3c0] ;  /* 0x0003c000010c7983 */ /* 0x000f280000300800 */
[----:B------:R-:W4:Y:S02]  /*19e90*/  LDL.LU R39, [R1+0x3bc] ;  /* 0x0003bc0001277983 */ /* 0x000f240000300800 */
[----:B------:R-:W-:Y:S02]  /*19ea0*/  @!P0 PRMT R104, R38, 0x5410, RZ ;  /* 0x0000541026688816 */ /* 0x000fe400000000ff */
[----:B------:R-:W-:Y:S01]  /*19eb0*/  ISETP.LE.U32.AND P0, PT, R192, UR12, PT ;  /* 0x0000000cc0007c0c */ /* 0x000fe2000bf03070 */
[----:B------:R-:W4:Y:S01]  /*19ec0*/  LDL.LU R38, [R1+0x3b8] ;  /* 0x0003b80001267983 */ /* 0x000f220000300800 */
[----:B------:R-:W-:Y:S02]  /*19ed0*/  @!P1 PRMT R101, R35, 0x5410, RZ ;  /* 0x0000541023659816 */ /* 0x000fe400000000ff */
[----:B------:R-:W-:Y:S01]  /*19ee0*/  ISETP.LE.U32.AND P1, PT, R188, UR12, PT ;  /* 0x0000000cbc007c0c */ /* 0x000fe2000bf23070 */
[----:B------:R-:W4:Y:S04]  /*19ef0*/  LDL.LU R35, [R1+0x3b4] ;  /* 0x0003b40001237983 */ /* 0x000f280000300800 */
[----:B------:R-:W-:Y:S04]  /*19f00*/  STG.E.U16 desc[UR20][R182.64+0xbe], R78 ;  /* 0x0000be4eb6007986 */ /* 0x000fe8000c101514 */
[----:B------:R-:W-:Y:S01]  /*19f10*/  @!P0 PRMT R106, R34, 0x5410, RZ ;  /* 0x00005410226a8816 */ /* 0x000fe200000000ff */
[----:B------:R-:W-:Y:S01]  /*19f20*/  STG.E.U16 desc[UR20][R182.64+0xc0], R96 ;  /* 0x0000c060b6007986 */ /* 0x000fe2000c101514 */
[----:B------:R-:W-:Y:S02]  /*19f30*/  ISETP.LE.U32.AND P0, PT, R190, UR12, PT ;  /* 0x0000000cbe007c0c */ /* 0x000fe4000bf03070 */
[----:B------:R-:W-:Y:S01]  /*19f40*/  @!P1 PRMT R105, R19, 0x5410, RZ ;  /* 0x0000541013699816 */ /* 0x000fe200000000ff */
[----:B------:R-:W4:Y:S01]  /*19f50*/  LDL.LU R34, [R1+0x3b0] ;  /* 0x0003b00001227983 */ /* 0x000f220000300800 */
[----:B------:R-:W-:Y:S03]  /*19f60*/  ISETP.LE.U32.AND P1, PT, R191, UR12, PT ;  /* 0x0000000cbf007c0c */ /* 0x000fe6000bf23070 */
[----:B------:R-:W4:Y:S04]  /*19f70*/  LDL.LU R19, [R1+0x3ac] ;  /* 0x0003ac0001137983 */ /* 0x000f280000300800 */
[----:B------:R-:W-:Y:S02]  /*19f80*/  STG.E.U16 desc[UR20][R180.64+0xc0], R97 ;  /* 0x0000c061b4007986 */ /* 0x000fe4000c101514 */
[----:B------:R-:W-:Y:S02]  /*19f90*/  @!P0 PRMT R72, R18, 0x5410, RZ ;  /* 0x0000541012488816 */ /* 0x000fe400000000ff */
[----:B------:R-:W-:Y:S01]  /*19fa0*/  ISETP.LE.U32.AND P0, PT, R189, UR12, PT ;  /* 0x0000000cbd007c0c */ /* 0x000fe2000bf03070 */
[----:B------:R-:W4:Y:S01]  /*19fb0*/  LDL.LU R18, [R1+0x3a8] ;  /* 0x0003a80001127983 */ /* 0x000f220000300800 */
[----:B------:R-:W-:Y:S02]  /*19fc0*/  @!P1 PRMT R71, R37, 0x5410, RZ ;  /* 0x0000541025479816 */ /* 0x000fe400000000ff */
[----:B------:R-:W-:Y:S01]  /*19fd0*/  LOP3.LUT P1, RZ, R224, 0x8000000, RZ, 0xc0, !PT ;  /* 0x08000000e0ff7812 */ /* 0x000fe2000782c0ff */
[----:B------:R-:W4:Y:S04]  /*19fe0*/  LDL.LU R37, [R1+0x3a4] ;  /* 0x0003a40001257983 */ /* 0x000f280000300800 */
[----:B------:R-:W-:Y:S04]  /*19ff0*/  STG.E.U16 desc[UR20][R180.64+0xc2], R100 ;  /* 0x0000c264b4007986 */ /* 0x000fe8000c101514 */
[----:B------:R-:W-:Y:S01]  /*1a000*/  @!P0 PRMT R70, R36, 0x5410, RZ ;  /* 0x0000541024468816 */ /* 0x000fe200000000ff */
[----:B------:R-:W-:Y:S01]  /*1a010*/  STG.E.U16 desc[UR20][R176.64+0xd0], R107 ;  /* 0x0000d06bb0007986 */ /* 0x000fe2000c101514 */
[----:B------:R-:W-:Y:S02]  /*1a020*/  ISETP.LE.U32.AND P0, PT, R173, UR12, PT ;  /* 0x0000000cad007c0c */ /* 0x000fe4000bf03070 */
[----:B------:R-:W-:Y:S01]  /*1a030*/  @!P1 PRMT R68, R33, 0x5410, RZ ;  /* 0x0000541021449816 */ /* 0x000fe200000000ff */
[----:B------:R-:W4:Y:S01]  /*1a040*/  LDL.LU R36, [R1+0x3a0] ;  /* 0x0003a00001247983 */ /* 0x000f220000300800 */
[----:B------:R-:W-:Y:S03]  /*1a050*/  LOP3.LUT P1, RZ, R224, 0x4000000, RZ, 0xc0, !PT ;  /* 0x04000000e0ff7812 */ /* 0x000fe6000782c0ff */
[----:B------:R-:W4:Y:S04]  /*1a060*/  LDL.LU R33, [R1+0x39c] ;  /* 0x00039c0001217983 */ /* 0x000f280000300800 */
[----:B------:R-:W-:Y:S02]  /*1a070*/  STG.E.U16 desc[UR20][R176.64+0xd2], R108 ;  /* 0x0000d26cb0007986 */ /* 0x000fe4000c101514 */
[----:B------:R-:W-:Y:S02]  /*1a080*/  @!P0 PRMT R67, R17, 0x5410, RZ ;  /* 0x0000541011438816 */ /* 0x000fe400000000ff */
[----:B------:R-:W-:Y:S01]  /*1a090*/  ISETP.LE.U32.AND P0, PT, R171, UR12, PT ;  /* 0x0000000cab007c0c */ /* 0x000fe2000bf03070 */
[----:B------:R-:W4:Y:S01]  /*1a0a0*/  LDL.LU R17, [R1+0x398] ;  /* 0x0003980001117983 */ /* 0x000f220000300800 */
[--C-:B------:R-:W-:Y:S02]  /*1a0b0*/  SHF.R.U32.HI R171, RZ, 0x10, R166.reuse ;  /* 0x00000010ffab7819 */ /* 0x100fe400000116a6 */
[----:B------:R-:W-:Y:S01]  /*1a0c0*/  SHF.R.U32.HI R166, RZ, 0x18, R166 ;  /* 0x00000018ffa67819 */ /* 0x000fe200000116a6 */
[----:B------:R-:W4:Y:S04]  /*1a0d0*/  LDL.LU R16, [R1+0x394] ;  /* 0x0003940001107983 */ /* 0x000f280000300800 */
[----:B------:R-:W4:Y:S04]  /*1a0e0*/  LDL.LU R32, [R1+0x390] ;  /* 0x0003900001207983 */ /* 0x000f280000300800 */
[----:B------:R-:W-:Y:S01]  /*1a0f0*/  @!P0 PRMT R64, R213, 0x5410, RZ ;  /* 0x00005410d5408816 */ /* 0x000fe200000000ff */
[----:B------:R-:W-:Y:S01]  /*1a100*/  STG.E.U16 desc[UR20][R178.64+0xd0], R110 ;  /* 0x0000d06eb2007986 */ /* 0x000fe2000c101514 */
[----:B------:R-:W-:Y:S03]  /*1a110*/  ISETP.LE.U32.AND P0, PT, R222, UR12, PT ;  /* 0x0000000cde007c0c */ /* 0x000fe6000bf03070 */
[----:B------:R-:W4:Y:S04]  /*1a120*/  LDL.LU R213, [R1+0x38c] ;  /* 0x00038c0001d57983 */ /* 0x000f280000300800 */
[----:B------:R-:W4:Y:S04]  /*1a130*/  LDL.LU.64 R240, [R1+0x40] ;  /* 0x0000400001f07983 */ /* 0x000f280000300a00 */
[----:B------:R1:W4:Y:S04]  /*1a140*/  LDL.LU R121, [R1+0x388] ;  /* 0x0003880001797983 */ /* 0x0003280000300800 */
        /* <DEDUP_REMOVED lines=15> */
[----:B---3--:R-:W-:Y:S02]  /*1a240*/  LOP3.LUT R59, R59, R115, RZ, 0xc0, !PT ;  /* 0x000000733b3b7212 */ /* 0x008fe400078ec0ff */
[----:B--2---:R-:W-:Y:S02]  /*1a250*/  LOP3.LUT R115, R150, 0xff, RZ, 0xc0, !PT ;  /* 0x000000ff96737812 */ /* 0x004fe400078ec0ff */
[----:B----4-:R-:W-:Y:S02]  /*1a260*/  LOP3.LUT R58, R58, R114, RZ, 0xc0, !PT ;  /* 0x000000723a3a7212 */ /* 0x010fe400078ec0ff */
[----:B------:R-:W-:Y:S02]  /*1a270*/  SHF.R.U32.HI R114, RZ, 0x10, R152 ;  /* 0x00000010ff727819 */ /* 0x000fe40000011698 */
[----:B------:R-:W-:Y:S02]  /*1a280*/  LOP3.LUT R51, R51, R99, RZ, 0xc0, !PT ;  /* 0x0000006333337212 */ /* 0x000fe400078ec0ff */
[----:B------:R-:W-:Y:S02]  /*1a290*/  LOP3.LUT R99, R150, 0xffff, RZ, 0xc0, !PT ;  /* 0x0000ffff96637812 */ /* 0x000fe400078ec0ff */
[----:B------:R-:W-:Y:S02]  /*1a2a0*/  LOP3.LUT R50, R50, R95, RZ, 0xc0, !PT ;  /* 0x0000005f32327212 */ /* 0x000fe400078ec0ff */
[----:B------:R-:W-:Y:S02]  /*1a2b0*/  LOP3.LUT R57, R57, R111, RZ, 0xc0, !PT ;  /* 0x0000006f39397212 */ /* 0x000fe400078ec0ff */
[----:B------:R-:W-:Y:S02]  /*1a2c0*/  LOP3.LUT R111, R159, UR6, R242, 0x96, !PT ;  /* 0x000000069f6f7c12 */ /* 0x000fe4000f8e96f2 */
[----:B------:R-:W-:Y:S02]  /*1a2d0*/  LOP3.LUT R56, R56, R102, RZ, 0xc0, !PT ;  /* 0x0000006638387212 */ /* 0x000fe400078ec0ff */
[--C-:B------:R-:W-:Y:S02]  /*1a2e0*/  SHF.R.U32.HI R102, RZ, 0x10, R150.reuse ;  /* 0x00000010ff667819 */ /* 0x100fe40000011696 */
[----:B------:R-:W-:Y:S02]  /*1a2f0*/  SHF.R.U32.HI R150, RZ, 0x18, R150 ;  /* 0x00000018ff967819 */ /* 0x000fe40000011696 */
[----:B------:R-:W-:Y:S02]  /*1a300*/  LOP3.LUT R49, R49, R94, RZ, 0xc0, !PT ;  /* 0x0000005e31317212 */ /* 0x000fe400078ec0ff */
[----:B------:R-:W-:Y:S02]  /*1a310*/  PRMT R94, R3, 0x5410, R164 ;  /* 0x00005410035e7816 */ /* 0x000fe400000000a4 */
[----:B------:R-:W-:Y:S04]  /*1a320*/  LOP3.LUT R3, R119, 0xff, RZ, 0xc0, !PT ;  /* 0x000000ff77037812 */ /* 0x000fe800078ec0ff */
[----:B------:R-:W-:Y:S02]  /*1a330*/  PRMT R149, R3, 0x5410, R137 ;  /* 0x0000541003957816 */ /* 0x000fe40000000089 */
[----:B------:R-:W-:Y:S01]  /*1a340*/  LOP3.LUT R3, R169, 0xffff, RZ, 0xc0, !PT ;  /* 0x0000ffffa9037812 */ /* 0x000fe200078ec0ff */
[-C--:B------:R-:W-:Y:S06]  /*1a350*/  HMMA.16816.F32 R16, R44, R42.reuse, R16 ;  /* 0x0000002a2c10723c */ /* 0x080fec0000001810 */
[C---:B------:R-:W-:Y:S01]  /*1a360*/  HMMA.16816.F32 R12, R28.reuse, R42, R12 ;  /* 0x0000002a1c0c723c */ /* 0x040fe2000000180c */
[----:B------:R-:W2:Y:S05]  /*1a370*/  LDSM.16.MT88.4 R40, [R213+0x4000] ;  /* 0x00400000d528783b */ /* 0x000eaa0000004200 */
[-C--:B--2---:R-:W-:Y:S06]  /*1a380*/  HMMA.16816.F32 R20, R28, R40.reuse, R20 ;  /* 0x000000281c14723c */ /* 0x084fec0000001814 */
[C---:B------:R-:W-:Y:S06]  /*1a390*/  HMMA.16816.F32 R32, R44.reuse, R40, R32 ;  /* 0x000000282c20723c */ /* 0x040fec0000001820 */
[-C--:B------:R-:W-:Y:S01]  /*1a3a0*/  HMMA.16816.F32 R36, R44, R42.reuse, R36 ;  /* 0x0000002a2c24723c */ /* 0x080fe20000001824 */
[----:B------:R-:W2:Y:S05]  /*1a3b0*/  LDSM.16.MT88.4 R44, [R213+0x4400] ;  /* 0x00440000d52c783b */ /* 0x000eaa0000004200 */
[----:B------:R-:W-:Y:S01]  /*1a3c0*/  HMMA.16816.F32 R24, R28, R42, R24 ;  /* 0x0000002a1c18723c */ /* 0x000fe20000001818 */
[----:B------:R-:W3:Y:S05]  /*1a3d0*/  LDSM.16.MT88.4 R40, [R212+0x4800] ;  /* 0x00480000d428783b */ /* 0x000eea0000004200 */
[-C--:B------:R-:W-:Y:S05]  /*1a3e0*/  HMMA.16816.F32 R4, R48, R52.reuse, R4 ;  /* 0x000000343004723c */ /* 0x080fea0000001804 */
[----:B------:R-:W-:Y:S01]  /*1a3f0*/  SHF.R.U32.HI R28, RZ, 0x8, R165 ;  /* 0x00000008ff1c7819 */ /* 0x000fe200000116a5 */
[C---:B------:R-:W-:Y:S05]  /*1a400*/  HMMA.16816.F32 R8, R56.reuse, R52, R8 ;  /* 0x000000343808723c */ /* 0x040fea0000001808 */
[----:B------:R-:W-:Y:S01]  /*1a410*/  PRMT R95, R244, 0x5410, R28 ;  /* 0x00005410f45f7816 */ /* 0x000fe2000000001c */
[-C--:B------:R-:W-:Y:S05]  /*1a420*/  HMMA.16816.F32 R16, R56, R54.reuse, R16 ;  /* 0x000000363810723c */ /* 0x080fea0000001810 */
[----:B------:R-:W-:Y:S01]  /*1a430*/  PRMT R53, R124, 0x5410, R2 ;  /* 0x000054107c357816 */ /* 0x000fe20000000002 */
[C---:B------:R-:W-:Y:S01]  /*1a440*/  HMMA.16816.F32 R12, R48.reuse, R54, R12 ;  /* 0x00000036300c723c */ /* 0x040fe2000000180c */
[----:B------:R-:W4:Y:S04]  /*1a450*/  LDL.LU R124, [R1+0x384] ;  /* 0x00038400017c7983 */ /* 0x000f280000300800 */
[----:B------:R-:W-:Y:S02]  /*1a460*/  PRMT R52, R0, 0x5410, R123 ;  /* 0x0000541000347816 */ /* 0x000fe4000000007b */
[----:B------:R-:W-:Y:S01]  /*1a470*/  LOP3.LUT R2, R153, UR6, R120, 0x96, !PT ;  /* 0x0000000699027c12 */ /* 0x000fe2000f8e9678 */
[----:B------:R-:W3:Y:S03]  /*1a480*/  LDL.LU R123, [R1+0x380] ;  /* 0x00038000017b7983 */ /* 0x000ee60000300800 */
[----:B------:R-:W-:Y:S01]  /*1a490*/  SHF.R.U32.HI R28, RZ, 0x8, R122 ;  /* 0x00000008ff1c7819 */ /* 0x000fe2000001167a */
[----:B------:R-:W3:Y:S01]  /*1a4a0*/  LDL.LU.64 R120, [R1+0x378] ;  /* 0x0003780001787983 */ /* 0x000ee20000300a00 */
[----:B------:R-:W-:Y:S01]  /*1a4b0*/  SHF.R.U32.HI R29, RZ, 0x8, R163 ;  /* 0x00000008ff1d7819 */ /* 0x000fe200000116a3 */
[-C--:B--2---:R-:W-:Y:S02]  /*1a4c0*/  HMMA.16816.F32 R20, R48, R44.reuse, R20 ;  /* 0x0000002c3014723c */ /* 0x084fe40000001814 */
[----:B------:R-:W2:Y:S01]  /*1a4d0*/  LDL.LU R122, [R1+0x374] ;  /* 0x00037400017a7983 */ /* 0x000ea20000300800 */
[----:B------:R-:W-:Y:S02]  /*1a4e0*/  PRMT R148, R118, 0x5410, R28 ;  /* 0x0000541076947816 */ /* 0x000fe4000000001c */
[----:B------:R-:W-:Y:S01]  /*1a4f0*/  LOP3.LUT R54, R152, 0xffff, RZ, 0xc0, !PT ;  /* 0x0000ffff98367812 */ /* 0x000fe200078ec0ff */
[----:B------:R-:W2:Y:S01]  /*1a500*/  LDL.LU R119, [R1+0x370] ;  /* 0x0003700001777983 */ /* 0x000ea20000300800 */
[----:B------:R-:W-:Y:S01]  /*1a510*/  PRMT R153, R143, 0x5410, R29 ;  /* 0x000054108f997816 */ /* 0x000fe2000000001d */
[C---:B------:R-:W-:Y:S02]  /*1a520*/  HMMA.16816.F32 R32, R56.reuse, R44, R32 ;  /* 0x0000002c3820723c */ /* 0x040fe40000001820 */
[----:B------:R-:W2:Y:S02]  /*1a530*/  LDL.LU R118, [R1+0x36c] ;  /* 0x00036c0001767983 */ /* 0x000ea40000300800 */
[--C-:B------:R-:W-:Y:S02]  /*1a540*/  SHF.R.U32.HI R29, RZ, 0x10, R169.reuse ;  /* 0x00000010ff1d7819 */ /* 0x100fe400000116a9 */
[----:B------:R-:W-:Y:S01]  /*1a550*/  LOP3.LUT R31, R169, 0xff, RZ, 0xc0, !PT ;  /* 0x000000ffa91f7812 */ /* 0x000fe200078ec0ff */
[-C--:B------:R-:W-:Y:S01]  /*1a560*/  HMMA.16816.F32 R36, R56, R46.reuse, R36 ;  /* 0x0000002e3824723c */ /* 0x080fe20000001824 */
[----:B------:R-:W2:Y:S03]  /*1a570*/  LDL.LU R137, [R1+0x368] ;  /* 0x0003680001897983 */ /* 0x000ea60000300800 */
[----:B------:R-:W-:Y:S01]  /*1a580*/  LOP3.LUT R44, R175, 0xff, RZ, 0xc0, !PT ;  /* 0x000000ffaf2c7812 */ /* 0x000fe200078ec0ff */
[----:B------:R-:W2:Y:S01]  /*1a590*/  LDL.LU R143, [R1+0x364] ;  /* 0x00036400018f7983 */ /* 0x000ea20000300800 */
[----:B------:R-:W-:Y:S01]  /*1a5a0*/  SHF.R.U32.HI R169, RZ, 0x18, R169 ;  /* 0x00000018ffa97819 */ /* 0x000fe200000116a9 */
[----:B------:R-:W-:Y:S02]  /*1a5b0*/  HMMA.16816.F32 R24, R48, R46, R24 ;  /* 0x0000002e3018723c */ /* 0x000fe40000001818 */
[----:B------:R-:W2:Y:S02]  /*1a5c0*/  LDL.LU R175, [R1+0x360] ;  /* 0x0003600001af7983 */ /* 0x000ea40000300800 */
[C---:B------:R-:W-:Y:S02]  /*1a5d0*/  LOP3.LUT R28, R140.reuse, 0xffff, RZ, 0xc0, !PT ;  /* 0x0000ffff8c1c7812 */ /* 0x040fe400078ec0ff */
[----:B------:R-:W-:Y:S01]  /*1a5e0*/  LOP3.LUT R29, R29, 0xff, RZ, 0xc0, !PT ;  /* 0x000000ff1d1d7812 */ /* 0x000fe200078ec0ff */
[----:B------:R-:W1:Y:S01]  /*1a5f0*/  LDSM.16.MT88.4 R48, [R213+0x4800] ;  /* 0x00480000d530783b */ /* 0x000e620000004200 */
[--C-:B------:R-:W-:Y:S03]  /*1a600*/  HSET2.LE.AND R47, R94, R147.reuse, PT ;  /* 0x000000935e2f7233 */ /* 0x100fe60003803000 */
[----:B------:R-:W-:Y:S02]  /*1a610*/  LOP3.LUT R94, R157, UR6, R126, 0x96, !PT ;  /* 0x000000069d5e7c12 */ /* 0x000fe4000f8e967e */
[----:B------:R-:W-:Y:S01]  /*1a620*/  SHF.R.U32.HI R30, RZ, 0x8, R3 ;  /* 0x00000008ff1e7819 */ /* 0x000fe20000011603 */
[----:B------:R-:W2:Y:S01]  /*1a630*/  LDL.LU.64 R126, [R1+0x358] ;  /* 0x00035800017e7983 */ /* 0x000ea20000300a00 */
[----:B------:R-:W-:Y:S02]  /*1a640*/  LOP3.LUT R3, R140, 0xff, RZ, 0xc0, !PT ;  /* 0x000000ff8c037812 */ /* 0x000fe400078ec0ff */
[----:B------:R-:W-:Y:S02]  /*1a650*/  SHF.R.U32.HI R28, RZ, 0x8, R28 ;  /* 0x00000008ff1c7819 */ /* 0x000fe4000001161c */
[----:B------:R-:W-:Y:S02]  /*1a660*/  PRMT R169, R29, 0x5410, R169 ;  /* 0x000054101da97816 */ /* 0x000fe400000000a9 */
[----:B------:R-:W-:Y:S02]  /*1a670*/  SHF.R.U32.HI R29, RZ, 0x10, R140 ;  /* 0x00000010ff1d7819 */ /* 0x000fe4000001168c */
[----:B------:R-:W-:Y:S02]  /*1a680*/  LOP3.LUT R0, R151, UR6, R240, 0x96, !PT ;  /* 0x0000000697007c12 */ /* 0x000fe4000f8e96f0 */
[----:B------:R-:W-:Y:S02]  /*1a690*/  PRMT R30, R31, 0x5410, R30 ;  /* 0x000054101f1e7816 */ /* 0x000fe4000000001e */
[----:B------:R-:W-:Y:S02]  /*1a6a0*/  PRMT R151, R44, 0x5410, R162 ;  /* 0x000054102c977816 */ /* 0x000fe400000000a2 */
[----:B------:R-:W-:Y:S02]  /*1a6b0*/  PRMT R44, R3, 0x5410, R28 ;  /* 0x00005410032c7816 */ /* 0x000fe4000000001c */
[----:B------:R-:W-:Y:S02]  /*1a6c0*/  SHF.R.U32.HI R140, RZ, 0x18, R140 ;  /* 0x00000018ff8c7819 */ /* 0x000fe4000001168c */
[----:B------:R-:W-:Y:S02]  /*1a6d0*/  LOP3.LUT R3, R29, 0xff, RZ, 0xc0, !PT ;  /* 0x000000ff1d037812 */ /* 0x000fe400078ec0ff */
[--C-:B------:R-:W-:Y:S02]  /*1a6e0*/  HSET2.LE.AND R28, R30, R147.reuse, PT ;  /* 0x000000931e1c7233 */ /* 0x100fe40003803000 */
[--C-:B------:R-:W-:Y:S02]  /*1a6f0*/  HSET2.LE.AND R29, R169, R147.reuse, PT ;  /* 0x00000093a91d7233 */ /* 0x100fe40003803000 */
[--C-:B------:R-:W-:Y:S02]  /*1a700*/  HSET2.LE.AND R30, R53, R147.reuse, PT ;  /* 0x00000093351e7233 */ /* 0x100fe40003803000 */
[--C-:B------:R-:W-:Y:S02]  /*1a710*/  HSET2.LE.AND R31, R52, R147.reuse, PT ;  /* 0x00000093341f7233 */ /* 0x100fe40003803000 */
[----:B------:R-:W-:Y:S02]  /*1a720*/  PRMT R3, R3, 0x5410, R140 ;  /* 0x0000541003037816 */ /* 0x000fe4000000008c */
[--C-:B------:R-:W-:Y:S02]  /*1a730*/  HSET2.LE.AND R44, R44, R147.reuse, PT ;  /* 0x000000932c2c7233 */ /* 0x100fe40003803000 */
[--C-:B------:R-:W-:Y:S02]  /*1a740*/  HSET2.LE.AND R46, R95, R147.reuse, PT ;  /* 0x000000935f2e7233 */ /* 0x100fe40003803000 */
[--C-:B------:R-:W-:Y:S02]  /*1a750*/  HSET2.LE.AND R45, R3, R147.reuse, PT ;  /* 0x00000093032d7233 */ /* 0x100fe40003803000 */
[----:B------:R-:W-:Y:S02]  /*1a760*/  LOP3.LUT R47, R47, R125, RZ, 0xc0, !PT ;  /* 0x0000007d2f2f7212 */ /* 0x000fe400078ec0ff */
[----:B------:R-:W-:Y:S02]  /*1a770*/  LOP3.LUT R55, R152, 0xff, RZ, 0xc0, !PT ;  /* 0x000000ff98377812 */ /* 0x000fe400078ec0ff */
[----:B------:R-:W-:Y:S02]  /*1a780*/  SHF.R.U32.HI R3, RZ, 0x8, R54 ;  /* 0x00000008ff037819 */ /* 0x000fe40000011636 */
[----:B------:R-:W-:Y:S02]  /*1a790*/  SHF.R.U32.HI R152, RZ, 0x18, R152 ;  /* 0x00000018ff987819 */ /* 0x000fe40000011698 */
[----:B------:R-:W-:Y:S02]  /*1a7a0*/  LOP3.LUT R56, R2, 0xff, RZ, 0xc0, !PT ;  /* 0x000000ff02387812 */ /* 0x000fe400078ec0ff */
[----:B------:R-:W-:Y:S02]  /*1a7b0*/  LOP3.LUT R95, R155, UR6, R248, 0x96, !PT ;  /* 0x000000069b5f7c12 */ /* 0x000fe4000f8e96f8 */
[----:B------:R-:W-:Y:S02]  /*1a7c0*/  LOP3.LUT R125, R158, 0xff, RZ, 0xc0, !PT ;  /* 0x000000ff9e7d7812 */ /* 0x000fe400078ec0ff */
[----:B----4-:R-:W-:Y:S02]  /*1a7d0*/  LOP3.LUT R46, R46, R124, RZ, 0xc0, !PT ;  /* 0x0000007c2e2e7212 */ /* 0x010fe400078ec0ff */
[----:B------:R-:W-:Y:S02]  /*1a7e0*/  SHF.R.U32.HI R124, RZ, 0x10, R158 ;  /* 0x00000010ff7c7819 */ /* 0x000fe4000001169e */
[----:B---3--:R-:W-:Y:S02]  /*1a7f0*/  LOP3.LUT R45, R45, R123, RZ, 0xc0, !PT ;  /* 0x0000007b2d2d7212 */ /* 0x008fe400078ec0ff */
[----:B------:R-:W-:Y:S02]  /*1a800*/  LOP3.LUT R123, R156, 0xff, RZ, 0xc0, !PT ;  /* 0x000000ff9c7b7812 */ /* 0x000fe400078ec0ff */
[----:B------:R-:W-:Y:S02]  /*1a810*/  LOP3.LUT R30, R30, R120, RZ, 0xc0, !PT ;  /* 0x000000781e1e7212 */ /* 0x000fe400078ec0ff */
[----:B------:R-:W-:Y:S02]  /*1a820*/  LOP3.LUT R31, R31, R121, RZ, 0xc0, !PT ;  /* 0x000000791f1f7212 */ /* 0x000fe400078ec0ff */
[----:B--2---:R-:W-:Y:S02]  /*1a830*/  LOP3.LUT R44, R44, R122, RZ, 0xc0, !PT ;  /* 0x0000007a2c2c7212 */ /* 0x004fe400078ec0ff */
[----:B------:R-:W-:Y:S02]  /*1a840*/  LOP3.LUT R120, R156, 0xffff, RZ, 0xc0, !PT ;  /* 0x0000ffff9c787812 */ /* 0x000fe400078ec0ff */
[----:B------:R-:W-:Y:S02]  /*1a850*/  LOP3.LUT R29, R29, R119, RZ, 0xc0, !PT ;  /* 0x000000771d1d7212 */ /* 0x000fe400078ec0ff */
[----:B------:R-:W-:Y:S02]  /*1a860*/  LOP3.LUT R119, R154, 0xff, RZ, 0xc0, !PT ;  /* 0x000000ff9a777812 */ /* 0x000fe400078ec0ff */
[----:B------:R-:W-:Y:S02]  /*1a870*/  LOP3.LUT R28, R28, R118, RZ, 0xc0, !PT ;  /* 0x000000761c1c7212 */ /* 0x000fe400078ec0ff */
[----:B------:R-:W-:Y:S02]  /*1a880*/  LOP3.LUT R118, R154, 0xffff, RZ, 0xc0, !PT ;  /* 0x0000ffff9a767812 */ /* 0x000fe400078ec0ff */
[----:B------:R-:W-:Y:S02]  /*1a890*/  SHF.R.U32.HI R122, RZ, 0x10, R154 ;  /* 0x00000010ff7a7819 */ /* 0x000fe4000001169a */
[----:B------:R-:W-:Y:S01]  /*1a8a0*/  SHF.R.U32.HI R121, RZ, 0x10, R156 ;  /* 0x00000010ff797819 */ /* 0x000fe2000001169c */
[-C--:B------:R-:W-:Y:S01]  /*1a8b0*/  HMMA.16816.F32 R4, R28, R40.reuse, R4 ;  /* 0x000000281c04723c */ /* 0x080fe20000001804 */
[----:B------:R-:W-:Y:S04]  /*1a8c0*/  MUFU.EX2 R137, R137 ;  /* 0x0000008900897308 */ /* 0x000fe80000000800 */
[----:B------:R-:W-:Y:S01]  /*1a8d0*/  SHF.R.U32.HI R154, RZ, 0x18, R154 ;  /* 0x00000018ff9a7819 */ /* 0x000fe2000001169a */
[C---:B------:R-:W-:Y:S05]  /*1a8e0*/  HMMA.16816.F32 R8, R44.reuse, R40, R8 ;  /* 0x000000282c08723c */ /* 0x040fea0000001808 */
[----:B------:R-:W-:Y:S01]  /*1a8f0*/  MUFU.EX2 R175, R175 ;  /* 0x000000af00af7308 */ /* 0x000fe20000000800 */
[----:B------:R-:W-:Y:S01]  /*1a900*/  SHF.R.U32.HI R156, RZ, 0x18, R156 ;  /* 0x00000018ff9c7819 */ /* 0x000fe2000001169c */
[-C--:B------:R-:W-:Y:S04]  /*1a910*/  HMMA.16816.F32 R16, R44, R42.reuse, R16 ;  /* 0x0000002a2c10723c */ /* 0x080fe80000001810 */
[----:B------:R-:W-:Y:S02]  /*1a920*/  SHF.R.U32.HI R41, RZ, 0x8, R99 ;  /* 0x00000008ff297819 */ /* 0x000fe40000011663 */
[C---:B------:R-:W-:Y:S05]  /*1a930*/  HMMA.16816.F32 R12, R28.reuse, R42, R12 ;  /* 0x0000002a1c0c723c */ /* 0x040fea000000180c */
[----:B------:R-:W-:Y:S01]  /*1a940*/  PRMT R99, R55, 0x5410, R3 ;  /* 0x0000541037637816 */ /* 0x000fe20000000003 */
[-C--:B-1----:R-:W-:Y:S01]  /*1a950*/  HMMA.16816.F32 R20, R28, R48.reuse, R20 ;  /* 0x000000301c14723c */ /* 0x082fe20000001814 */
[----:B------:R-:W1:Y:S04]  /*1a960*/  LDSM.16.MT88.4 R52, [R212+0x4c00] ;  /* 0x004c0000d434783b */ /* 0x000e680000004200 */
[----:B------:R-:W-:Y:S01]  /*1a970*/  LOP3.LUT R40, R102, 0xff, RZ, 0xc0, !PT ;  /* 0x000000ff66287812 */ /* 0x000fe200078ec0ff */
[C---:B------:R-:W-:Y:S05]  /*1a980*/  HMMA.16816.F32 R32, R44.reuse, R48, R32 ;  /* 0x000000302c20723c */ /* 0x040fea0000001820 */
[----:B------:R-:W-:Y:S01]  /*1a990*/  LOP3.LUT R3, R0, 0xffff, RZ, 0xc0, !PT ;  /* 0x0000ffff00037812 */ /* 0x000fe200078ec0ff */
[-C--:B------:R-:W-:Y:S01]  /*1a9a0*/  HMMA.16816.F32 R36, R44, R50.reuse, R36 ;  /* 0x000000322c24723c */ /* 0x080fe20000001824 */
[----:B------:R-:W2:Y:S04]  /*1a9b0*/  LDSM.16.MT88.4 R44, [R213+0x4c00] ;  /* 0x004c0000d52c783b */ /* 0x000ea80000004200 */
[----:B------:R-:W-:Y:S01]  /*1a9c0*/  PRMT R57, R40, 0x5410, R150 ;  /* 0x0000541028397816 */ /* 0x000fe20000000096 */
[----:B------:R-:W-:Y:S05]  /*1a9d0*/  HMMA.16816.F32 R24, R28, R50, R24 ;  /* 0x000000321c18723c */ /* 0x000fea0000001818 */
[--C-:B------:R-:W-:Y:S02]  /*1a9e0*/  SHF.R.U32.HI R40, RZ, 0x10, R0.reuse ;  /* 0x00000010ff287819 */ /* 0x100fe40000011600 */
[----:B------:R-:W-:Y:S04]  /*1a9f0*/  LOP3.LUT R42, R0, 0xff, RZ, 0xc0, !PT ;  /* 0x000000ff002a7812 */ /* 0x000fe800078ec0ff */
[----:B------:R-:W-:Y:S02]  /*1aa00*/  SHF.R.U32.HI R43, RZ, 0x18, R0 ;  /* 0x00000018ff2b7819 */ /* 0x000fe40000011600 */
[----:B------:R-:W-:Y:S02]  /*1aa10*/  LOP3.LUT R0, R2, 0xffff, RZ, 0xc0, !PT ;  /* 0x0000ffff02007812 */ /* 0x000fe400078ec0ff */
[----:B------:R-:W-:Y:S02]  /*1aa20*/  SHF.R.U32.HI R3, RZ, 0x8, R3 ;  /* 0x00000008ff037819 */ /* 0x000fe40000011603 */
[----:B------:R-:W-:Y:S02]  /*1aa30*/  PRMT R58, R115, 0x5410, R41 ;  /* 0x00005410733a7816 */ /* 0x000fe40000000029 */
[----:B------:R-:W-:Y:S02]  /*1aa40*/  LOP3.LUT R41, R114, 0xff, RZ, 0xc0, !PT ;  /* 0x000000ff72297812 */ /* 0x000fe400078ec0ff */
[----:B------:R-:W-:Y:S02]  /*1aa50*/  LOP3.LUT R40, R40, 0xff, RZ, 0xc0, !PT ;  /* 0x000000ff28287812 */ /* 0x000fe400078ec0ff */
[----:B------:R-:W-:Y:S02]  /*1aa60*/  SHF.R.U32.HI R0, RZ, 0x8, R0 ;  /* 0x00000008ff007819 */ /* 0x000fe40000011600 */
[----:B------:R-:W-:Y:S02]  /*1aa70*/  PRMT R42, R42, 0x5410, R3 ;  /* 0x000054102a2a7816 */ /* 0x000fe40000000003 */
[----:B------:R-:W-:Y:S02]  /*1aa80*/  SHF.R.U32.HI R3, RZ, 0x10, R2 ;  /* 0x00000010ff037819 */ /* 0x000fe40000011602 */
        /* <DEDUP_REMOVED lines=10> */
[----:B------:R-:W-:Y:S02]  /*1ab30*/  LOP3.LUT R40, R40, R126, RZ, 0xc0, !PT ;  /* 0x0000007e28287212 */ /* 0x000fe400078ec0ff */
[----:B------:R-:W-:Y:S02]  /*1ab40*/  LOP3.LUT R41, R41, R127, RZ, 0xc0, !PT ;  /* 0x0000007f29297212 */ /* 0x000fe400078ec0ff */
[----:B------:R-:W-:Y:S02]  /*1ab50*/  LOP3.LUT R42, R42, R130, RZ, 0xc0, !PT ;  /* 0x000000822a2a7212 */ /* 0x000fe400078ec0ff */
[----:B------:R-:W-:Y:S02]  /*1ab60*/  LOP3.LUT R43, R43, R112, RZ, 0xc0, !PT ;  /* 0x000000702b2b7212 */ /* 0x000fe400078ec0ff */
[--C-:B------:R-:W-:Y:S02]  /*1ab70*/  HSET2.LE.AND R0, R56, R147.reuse, PT ;  /* 0x0000009338007233 */ /* 0x100fe40003803000 */
[--C-:B------:R-:W-:Y:S02]  /*1ab80*/  HSET2.LE.AND R2, R2, R147.reuse, PT ;  /* 0x0000009302027233 */ /* 0x100fe40003803000 */
[--C-:B------:R-:W-:Y:S01]  /*1ab90*/  HSET2.LE.AND R3, R99, R147.reuse, PT ;  /* 0x0000009363037233 */ /* 0x100fe20003803000 */
[-C--:B-1----:R-:W-:Y:S05]  /*1aba0*/  HMMA.16816.F32 R4, R40, R52.reuse, R4 ;  /* 0x000000342804723c */ /* 0x082fea0000001804 */
[--C-:B------:R-:W-:Y:S02]  /*1abb0*/  HSET2.LE.AND R48, R59, R147.reuse, PT ;  /* 0x000000933b307233 */ /* 0x100fe40003803000 */
[----:B------:R-:W-:Y:S01]  /*1abc0*/  LOP3.LUT R28, R0, R131, RZ, 0xc0, !PT ;  /* 0x00000083001c7212 */ /* 0x000fe200078ec0ff */
[----:B------:R-:W1:Y:S03]  /*1abd0*/  LDSM.16.MT88.4 R56, [R212+0x5000] ;  /* 0x00500000d438783b */ /* 0x000e660000004200 */
[----:B------:R-:W-:Y:S02]  /*1abe0*/  LOP3.LUT R29, R2, R136, RZ, 0xc0, !PT ;  /* 0x00000088021d7212 */ /* 0x000fe400078ec0ff */
[----:B------:R-:W-:Y:S02]  /*1abf0*/  LOP3.LUT R30, R3, R116, RZ, 0xc0, !PT ;  /* 0x00000074031e7212 */ /* 0x000fe400078ec0ff */
[----:B------:R-:W-:Y:S02]  /*1ac00*/  LOP3.LUT R31, R48, R113, RZ, 0xc0, !PT ;  /* 0x00000071301f7212 */ /* 0x000fe400078ec0ff */
[----:B------:R-:W-:Y:S02]  /*1ac10*/  SHF.R.U32.HI R0, RZ, 0x8, R225 ;  /* 0x00000008ff007819 */ /* 0x000fe400000116e1 */
[----:B------:R-:W-:Y:S02]  /*1ac20*/  LOP3.LUT R3, R186, 0xffff, RZ, 0xc0, !PT ;  /* 0x0000ffffba037812 */ /* 0x000fe400078ec0ff */
[----:B------:R-:W-:Y:S01]  /*1ac30*/  PRMT R126, R132, 0x5410, R0 ;  /* 0x00005410847e7816 */ /* 0x000fe20000000000 */
[C---:B------:R-:W-:Y:S04]  /*1ac40*/  HMMA.16816.F32 R8, R28.reuse, R52, R8 ;  /* 0x000000341c08723c */ /* 0x040fe80000001808 */
[----:B------:R-:W-:Y:S02]  /*1ac50*/  LOP3.LUT R2, R186, 0xff, RZ, 0xc0, !PT ;  /* 0x000000ffba027812 */ /* 0x000fe400078ec0ff */
[----:B------:R-:W-:Y:S01]  /*1ac60*/  SHF.R.U32.HI R3, RZ, 0x8, R3 ;  /* 0x00000008ff037819 */ /* 0x000fe20000011603 */
[-C--:B------:R-:W-:Y:S04]  /*1ac70*/  HMMA.16816.F32 R16, R28, R54.reuse, R16 ;  /* 0x000000361c10723c */ /* 0x080fe80000001810 */
[--C-:B------:R-:W-:Y:S02]  /*1ac80*/  SHF.R.U32.HI R0, RZ, 0x10, R186.reuse ;  /* 0x00000010ff007819 */ /* 0x100fe400000116ba */
[----:B------:R-:W-:Y:S01]  /*1ac90*/  PRMT R52, R2, 0x5410, R3 ;  /* 0x0000541002347816 */ /* 0x000fe20000000003 */
[C---:B------:R-:W-:Y:S04]  /*1aca0*/  HMMA.16816.F32 R12, R40.reuse, R54, R12 ;  /* 0x00000036280c723c */ /* 0x040fe8000000180c */
[----:B------:R-:W-:Y:S02]  /*1acb0*/  SHF.R.U32.HI R48, RZ, 0x18, R186 ;  /* 0x00000018ff307819 */ /* 0x000fe400000116ba */
[----:B------:R-:W-:Y:S01]  /*1acc0*/  LOP3.LUT R0, R0, 0xff, RZ, 0xc0, !PT ;  /* 0x000000ff00007812 */ /* 0x000fe200078ec0ff */
[-C--:B--2---:R-:W-:Y:S04]  /*1acd0*/  HMMA.16816.F32 R20, R40, R44.reuse, R20 ;  /* 0x0000002c2814723c */ /* 0x084fe80000001814 */
[----:B------:R-:W-:Y:S02]  /*1ace0*/  LOP3.LUT R2, R170, 0xffff, RZ, 0xc0, !PT ;  /* 0x0000ffffaa027812 */ /* 0x000fe400078ec0ff */
[----:B------:R-:W-:Y:S01]  /*1acf0*/  SHF.R.U32.HI R3, RZ, 0x10, R170 ;  /* 0x00000010ff037819 */ /* 0x000fe200000116aa */
[C---:B------:R-:W-:Y:S04]  /*1ad00*/  HMMA.16816.F32 R32, R28.reuse, R44, R32 ;  /* 0x0000002c1c20723c */ /* 0x040fe80000001820 */
[----:B------:R-:W-:Y:S02]  /*1ad10*/  PRMT R0, R0, 0x5410, R48 ;  /* 0x0000541000007816 */ /* 0x000fe40000000030 */
[--C-:B------:R-:W-:Y:S01]  /*1ad20*/  HSET2.LE.AND R48, R52, R147.reuse, PT ;  /* 0x0000009334307233 */ /* 0x100fe20003803000 */
[-C--:B------:R-:W-:Y:S01]  /*1ad30*/  HMMA.16816.F32 R36, R28, R46.reuse, R36 ;  /* 0x0000002e1c24723c */ /* 0x080fe20000001824 */
[----:B------:R-:W2:Y:S03]  /*1ad40*/  LDSM.16.MT88.4 R52, [R213+0x5000] ;  /* 0x00500000d534783b */ /* 0x000ea60000004200 */
[----:B------:R-:W-:Y:S02]  /*1ad50*/  LOP3.LUT R51, R170, 0xff, RZ, 0xc0, !PT ;  /* 0x000000ffaa337812 */ /* 0x000fe400078ec0ff */
[----:B------:R-:W-:Y:S01]  /*1ad60*/  SHF.R.U32.HI R50, RZ, 0x18, R170 ;  /* 0x00000018ff327819 */ /* 0x000fe200000116aa */
[----:B------:R-:W-:Y:S01]  /*1ad70*/  HMMA.16816.F32 R24, R40, R46, R24 ;  /* 0x0000002e2818723c */ /* 0x000fe20000001818 */
[----:B------:R-:W3:Y:S03]  /*1ad80*/  LDSM.16.MT88.4 R44, [R212+0x5400] ;  /* 0x00540000d42c783b */ /* 0x000ee60000004200 */
[----:B------:R-:W-:Y:S02]  /*1ad90*/  SHF.R.U32.HI R49, RZ, 0x8, R2 ;  /* 0x00000008ff317819 */ /* 0x000fe40000011602 */
[----:B------:R-:W-:Y:S02]  /*1ada0*/  LOP3.LUT R3, R3, 0xff, RZ, 0xc0, !PT ;  /* 0x000000ff03037812 */ /* 0x000fe400078ec0ff */
[----:B------:R-:W-:Y:S03]  /*1adb0*/  PRMT R102, R51, 0x5410, R49 ;  /* 0x0000541033667816 */ /* 0x000fe60000000031 */
[----:B------:R-:W-:Y:S02]  /*1adc0*/  PRMT R3, R3, 0x5410, R50 ;  /* 0x0000541003037816 */ /* 0x000fe40000000032 */
[--C-:B------:R-:W-:Y:S02]  /*1add0*/  HSET2.LE.AND R49, R0, R147.reuse, PT ;  /* 0x0000009300317233 */ /* 0x100fe40003803000 */
[--C-:B------:R-:W-:Y:S02]  /*1ade0*/  HSET2.LE.AND R50, R148, R147.reuse, PT ;  /* 0x0000009394327233 */ /* 0x100fe40003803000 */
[--C-:B------:R-:W-:Y:S02]  /*1adf0*/  HSET2.LE.AND R51, R149, R147.reuse, PT ;  /* 0x0000009395337233 */ /* 0x100fe40003803000 */
        /* <DEDUP_REMOVED lines=9> */
[----:B------:R-:W-:Y:S04]  /*1ae90*/  LOP3.LUT R28, R28, R92, RZ, 0xc0, !PT ;  /* 0x0000005c1c1c7212 */ /* 0x000fe800078ec0ff */
[----:B------:R-:W-:Y:S02]  /*1aea0*/  LOP3.LUT R29, R29, R91, RZ, 0xc0, !PT ;  /* 0x0000005b1d1d7212 */ /* 0x000fe400078ec0ff */
[----:B------:R-:W-:Y:S02]  /*1aeb0*/  LOP3.LUT R30, R30, R88, RZ, 0xc0, !PT ;  /* 0x000000581e1e7212 */ /* 0x000fe400078ec0ff */
[----:B------:R-:W-:Y:S02]  /*1aec0*/  LOP3.LUT R31, R31, R87, RZ, 0xc0, !PT ;  /* 0x000000571f1f7212 */ /* 0x000fe400078ec0ff */
[C---:B------:R-:W-:Y:S02]  /*1aed0*/  LOP3.LUT R0, R95.reuse, 0xffff, RZ, 0xc0, !PT ;  /* 0x0000ffff5f007812 */ /* 0x040fe400078ec0ff */
[----:B------:R-:W-:Y:S02]  /*1aee0*/  SHF.R.U32.HI R2, RZ, 0x8, R118 ;  /* 0x00000008ff027819 */ /* 0x000fe40000011676 */
[----:B------:R-:W-:Y:S01]  /*1aef0*/  SHF.R.U32.HI R3, RZ, 0x8, R120 ;  /* 0x00000008ff037819 */ /* 0x000fe20000011678 */
[C---:B------:R-:W-:Y:S04]  /*1af00*/  HMMA.16816.F32 R8, R28.reuse, R56, R8 ;  /* 0x000000381c08723c */ /* 0x040fe80000001808 */
[----:B------:R-:W-:Y:S02]  /*1af10*/  LOP3.LUT R41, R95, 0xff, RZ, 0xc0, !PT ;  /* 0x000000ff5f297812 */ /* 0x000fe400078ec0ff */
[----:B------:R-:W-:Y:S01]  /*1af20*/  SHF.R.U32.HI R0, RZ, 0x8, R0 ;  /* 0x00000008ff007819 */ /* 0x000fe20000011600 */
[-C--:B------:R-:W-:Y:S04]  /*1af30*/  HMMA.16816.F32 R16, R28, R58.reuse, R16 ;  /* 0x0000003a1c10723c */ /* 0x080fe80000001810 */
[----:B------:R-:W-:Y:S02]  /*1af40*/  PRMT R112, R119, 0x5410, R2 ;  /* 0x0000541077707816 */ /* 0x000fe40000000002 */
[----:B------:R-:W-:Y:S01]  /*1af50*/  PRMT R74, R123, 0x5410, R3 ;  /* 0x000054107b4a7816 */ /* 0x000fe20000000003 */
[C---:B------:R-:W-:Y:S04]  /*1af60*/  HMMA.16816.F32 R12, R48.reuse, R58, R12 ;  /* 0x0000003a300c723c */ /* 0x040fe8000000180c */
[----:B------:R-:W-:Y:S02]  /*1af70*/  LOP3.LUT R40, R122, 0xff, RZ, 0xc0, !PT ;  /* 0x000000ff7a287812 */ /* 0x000fe400078ec0ff */
[----:B------:R-:W-:Y:S01]  /*1af80*/  LOP3.LUT R2, R121, 0xff, RZ, 0xc0, !PT ;  /* 0x000000ff79027812 */ /* 0x000fe200078ec0ff */
[-C--:B--2---:R-:W-:Y:S04]  /*1af90*/  HMMA.16816.F32 R20, R48, R52.reuse, R20 ;  /* 0x000000343014723c */ /* 0x084fe80000001814 */
[----:B------:R-:W-:Y:S02]  /*1afa0*/  PRMT R42, R41, 0x5410, R0 ;  /* 0x00005410292a7816 */ /* 0x000fe40000000000 */
[----:B------:R-:W-:Y:S01]  /*1afb0*/  SHF.R.U32.HI R3, RZ, 0x10, R95 ;  /* 0x00000010ff037819 */ /* 0x000fe2000001165f */
[C---:B------:R-:W-:Y:S04]  /*1afc0*/  HMMA.16816.F32 R32, R28.reuse, R52, R32 ;  /* 0x000000341c20723c */ /* 0x040fe80000001820 */
[----:B------:R-:W-:Y:S02]  /*1afd0*/  LOP3.LUT R0, R94, 0xffff, RZ, 0xc0, !PT ;  /* 0x0000ffff5e007812 */ /* 0x000fe400078ec0ff */
[----:B------:R-:W-:Y:S01]  /*1afe0*/  LOP3.LUT R99, R161, UR6, R134, 0x96, !PT ;  /* 0x00000006a1637c12 */ /* 0x000fe2000f8e9686 */
[-C--:B------:R-:W-:Y:S01]  /*1aff0*/  HMMA.16816.F32 R36, R28, R54.reuse, R36 ;  /* 0x000000361c24723c */ /* 0x080fe20000001824 */
[----:B------:R-:W2:Y:S03]  /*1b000*/  LDL.LU.64 R134, [R1+0x350] ;  /* 0x0003500001867983 */ /* 0x000ea60000300a00 */
[----:B------:R-:W-:Y:S01]  /*1b010*/  PRMT R43, R40, 0x5410, R154 ;  /* 0x00005410282b7816 */ /* 0x000fe2000000009a */
[----:B------:R-:W4:Y:S01]  /*1b020*/  LDL.LU R225, [R1+0x348] ;  /* 0x0003480001e17983 */ /* 0x000f220000300800 */
[----:B------:R-:W-:Y:S01]  /*1b030*/  PRMT R56, R2, 0x5410, R156 ;  /* 0x0000541002387816 */ /* 0x000fe2000000009c */
[----:B------:R-:W-:Y:S02]  /*1b040*/  HMMA.16816.F32 R24, R48, R54, R24 ;  /* 0x000000363018723c */ /* 0x000fe40000001818 */
[----:B------:R-:W4:Y:S02]  /*1b050*/  LDL.LU R132, [R1+0x344] ;  /* 0x0003440001847983 */ /* 0x000f240000300800 */
[----:B------:R-:W-:Y:S02]  /*1b060*/  LOP3.LUT R41, R3, 0xff, RZ, 0xc0, !PT ;  /* 0x000000ff03297812 */ /* 0x000fe400078ec0ff */
[----:B------:R-:W-:Y:S02]  /*1b070*/  SHF.R.U32.HI R2, RZ, 0x10, R94 ;  /* 0x00000010ff027819 */ /* 0x000fe4000001165e */
[----:B------:R-:W-:Y:S03]  /*1b080*/  LOP3.LUT R40, R94, 0xff, RZ, 0xc0, !PT ;  /* 0x000000ff5e287812 */ /* 0x000fe600078ec0ff */
[----:B------:R-:W-:Y:S02]  /*1b090*/  SHF.R.U32.HI R3, RZ, 0x8, R0 ;  /* 0x00000008ff037819 */ /* 0x000fe40000011600 */
[----:B------:R-:W-:Y:S02]  /*1b0a0*/  SHF.R.U32.HI R94, RZ, 0x18, R94 ;  /* 0x00000018ff5e7819 */ /* 0x000fe4000001165e */
[----:B------:R-:W-:Y:S02]  /*1b0b0*/  LOP3.LUT R0, R2, 0xff, RZ, 0xc0, !PT ;  /* 0x000000ff02007812 */ /* 0x000fe400078ec0ff */
[----:B------:R-:W-:Y:S02]  /*1b0c0*/  PRMT R3, R40, 0x5410, R3 ;  /* 0x0000541028037816 */ /* 0x000fe40000000003 */
[----:B------:R-:W-:Y:S02]  /*1b0d0*/  PRMT R2, R0, 0x5410, R94 ;  /* 0x0000541000027816 */ /* 0x000fe4000000005e */
[--C-:B------:R-:W-:Y:S02]  /*1b0e0*/  HSET2.LE.AND R31, R56, R147.reuse, PT ;  /* 0x00000093381f7233 */ /* 0x100fe40003803000 */
[--C-:B------:R-:W-:Y:S01]  /*1b0f0*/  HSET2.LE.AND R0, R3, R147.reuse, PT ;  /* 0x0000009303007233 */ /* 0x100fe20003803000 */
[----:B------:R-:W1:Y:S01]  /*1b100*/  LDSM.16.MT88.4 R56, [R213+0x5400] ;  /* 0x00540000d538783b */ /* 0x000e620000004200 */
[----:B------:R-:W-:Y:S02]  /*1b110*/  LOP3.LUT R3, R174, 0xff, RZ, 0xc0, !PT ;  /* 0x000000ffae037812 */ /* 0x000fe400078ec0ff */
[----:B------:R-:W-:Y:S01]  /*1b120*/  LOP3.LUT R31, R31, R61, RZ, 0xc0, !PT ;  /* 0x0000003d1f1f7212 */ /* 0x000fe200078ec0ff */
[----:B------:R-:W4:Y:S01]  /*1b130*/  LDL.LU R174, [R1+0x340] ;  /* 0x0003400001ae7983 */ /* 0x000f220000300800 */
[----:B------:R-:W-:Y:S02]  /*1b140*/  PRMT R61, R3, 0x5410, R133 ;  /* 0x00005410033d7816 */ /* 0x000fe40000000085 */
[----:B------:R-:W-:Y:S01]  /*1b150*/  SHF.R.U32.HI R95, RZ, 0x18, R95 ;  /* 0x00000018ff5f7819 */ /* 0x000fe2000001165f */
[----:B------:R-:W4:Y:S01]  /*1b160*/  LDL.LU R133, [R1+0x33c] ;  /* 0x00033c0001857983 */ /* 0x000f220000300800 */
[--C-:B------:R-:W-:Y:S02]  /*1b170*/  HSET2.LE.AND R40, R42, R147.reuse, PT ;  /* 0x000000932a287233 */ /* 0x100fe40003803000 */
        /* <DEDUP_REMOVED lines=10> */
[----:B------:R-:W-:Y:S01]  /*1b220*/  LOP3.LUT R28, R0, R86, RZ, 0xc0, !PT ;  /* 0x00000056001c7212 */ /* 0x000fe200078ec0ff */
[-C--:B---3--:R-:W-:Y:S05]  /*1b230*/  HMMA.16816.F32 R4, R40, R44.reuse, R4 ;  /* 0x0000002c2804723c */ /* 0x088fea0000001804 */
[----:B------:R-:W-:Y:S02]  /*1b240*/  LOP3.LUT R29, R2, R85, RZ, 0xc0, !PT ;  /* 0x00000055021d7212 */ /* 0x000fe400078ec0ff */
[----:B------:R-:W-:Y:S04]  /*1b250*/  LOP3.LUT R30, R30, R62, RZ, 0xc0, !PT ;  /* 0x0000003e1e1e7212 */ /* 0x000fe800078ec0ff */
[--C-:B------:R-:W-:Y:S02]  /*1b260*/  SHF.R.U32.HI R2, RZ, 0x10, R168.reuse ;  /* 0x00000010ff027819 */ /* 0x100fe400000116a8 */
[----:B------:R-:W-:Y:S01]  /*1b270*/  SHF.R.U32.HI R48, RZ, 0x18, R168 ;  /* 0x00000018ff307819 */ /* 0x000fe200000116a8 */
[C---:B------:R-:W-:Y:S04]  /*1b280*/  HMMA.16816.F32 R8, R28.reuse, R44, R8 ;  /* 0x0000002c1c08723c */ /* 0x040fe80000001808 */
[----:B------:R-:W-:Y:S02]  /*1b290*/  LOP3.LUT R2, R2, 0xff, RZ, 0xc0, !PT ;  /* 0x000000ff02027812 */ /* 0x000fe400078ec0ff */
[----:B------:R-:W-:Y:S01]  /*1b2a0*/  SHF.R.U32.HI R51, RZ, 0x8, R167 ;  /* 0x00000008ff337819 */ /* 0x000fe200000116a7 */
[-C--:B------:R-:W-:Y:S04]  /*1b2b0*/  HMMA.16816.F32 R16, R28, R46.reuse, R16 ;  /* 0x0000002e1c10723c */ /* 0x080fe80000001810 */
[----:B------:R-:W-:Y:S02]  /*1b2c0*/  PRMT R53, R2, 0x5410, R48 ;  /* 0x0000541002357816 */ /* 0x000fe40000000030 */
[--C-:B------:R-:W-:Y:S01]  /*1b2d0*/  SHF.R.U32.HI R2, RZ, 0x10, R141.reuse ;  /* 0x00000010ff027819 */ /* 0x100fe2000001168d */
[C---:B------:R-:W-:Y:S04]  /*1b2e0*/  HMMA.16816.F32 R12, R40.reuse, R46, R12 ;  /* 0x0000002e280c723c */ /* 0x040fe8000000180c */
[----:B------:R-:W-:Y:S02]  /*1b2f0*/  SHF.R.U32.HI R45, RZ, 0x18, R141 ;  /* 0x00000018ff2d7819 */ /* 0x000fe4000001168d */
[----:B------:R-:W-:Y:S01]  /*1b300*/  LOP3.LUT R2, R2, 0xff, RZ, 0xc0, !PT ;  /* 0x000000ff02027812 */ /* 0x000fe200078ec0ff */
[-C--:B-1----:R-:W-:Y:S04]  /*1b310*/  HMMA.16816.F32 R20, R40, R56.reuse, R20 ;  /* 0x000000382814723c */ /* 0x082fe80000001814 */
[--C-:B------:R-:W-:Y:S02]  /*1b320*/  HSET2.LE.AND R47, R61, R147.reuse, PT ;  /* 0x000000933d2f7233 */ /* 0x100fe40003803000 */
[----:B------:R-:W-:Y:S01]  /*1b330*/  LOP3.LUT R0, R168, 0xffff, RZ, 0xc0, !PT ;  /* 0x0000ffffa8007812 */ /* 0x000fe200078ec0ff */
[C---:B------:R-:W-:Y:S04]  /*1b340*/  HMMA.16816.F32 R32, R28.reuse, R56, R32 ;  /* 0x000000381c20723c */ /* 0x040fe80000001820 */
[----:B------:R-:W-:Y:S02]  /*1b350*/  LOP3.LUT R47, R47, R60, RZ, 0xc0, !PT ;  /* 0x0000003c2f2f7212 */ /* 0x000fe400078ec0ff */
[----:B------:R-:W-:Y:S01]  /*1b360*/  PRMT R52, R2, 0x5410, R45 ;  /* 0x0000541002347816 */ /* 0x000fe2000000002d */
[-C--:B------:R-:W-:Y:S04]  /*1b370*/  HMMA.16816.F32 R36, R28, R58.reuse, R36 ;  /* 0x0000003a1c24723c */ /* 0x080fe80000001824 */
[----:B------:R-:W-:Y:S02]  /*1b380*/  LOP3.LUT R50, R171, 0xff, RZ, 0xc0, !PT ;  /* 0x000000ffab327812 */ /* 0x000fe400078ec0ff */
[----:B------:R-:W-:Y:S01]  /*1b390*/  LOP3.LUT R49, R168, 0xff, RZ, 0xc0, !PT ;  /* 0x000000ffa8317812 */ /* 0x000fe200078ec0ff */
[----:B------:R-:W-:Y:S01]  /*1b3a0*/  HMMA.16816.F32 R24, R40, R58, R24 ;  /* 0x0000003a2818723c */ /* 0x000fe20000001818 */
[----:B------:R-:W-:Y:S01]  /*1b3b0*/  LDSM.16.MT88.4 R40, [R213+0x5800] ;  /* 0x00580000d528783b */ /* 0x000fe20000004200 */
[----:B------:R1:W3:Y:S02]  /*1b3c0*/  MUFU.EX2 R58, R143 ;  /* 0x0000008f003a7308 */ /* 0x0002e40000000800 */
[----:B------:R-:W-:Y:S02]  /*1b3d0*/  SHF.R.U32.HI R0, RZ, 0x8, R0 ;  /* 0x00000008ff007819 */ /* 0x000fe40000011600 */
[----:B------:R-:W-:Y:S02]  /*1b3e0*/  PRMT R74, R172, 0x5410, R51 ;  /* 0x00005410ac4a7816 */ /* 0x000fe40000000033 */
[--C-:B------:R-:W-:Y:S03]  /*1b3f0*/  HSET2.LE.AND R45, R53, R147.reuse, PT ;  /* 0x00000093352d7233 */ /* 0x100fe60003803000 */
[--C-:B------:R-:W-:Y:S02]  /*1b400*/  HSET2.LE.AND R30, R74, R147.reuse, PT ;  /* 0x000000934a1e7233 */ /* 0x100fe40003803000 */
[----:B------:R-:W-:Y:S02]  /*1b410*/  PRMT R62, R50, 0x5410, R166 ;  /* 0x00005410323e7816 */ /* 0x000fe400000000a6 */
[----:B------:R-:W-:Y:S01]  /*1b420*/  LOP3.LUT R45, R45, R63, RZ, 0xc0, !PT ;  /* 0x0000003f2d2d7212 */ /* 0x000fe200078ec0ff */
[----:B------:R-:W-:Y:S01]  /*1b430*/  LDSM.16.MT88.4 R164, [R212+0x5c00] ;  /* 0x005c0000d4a4783b */ /* 0x000fe20000004200 */
[----:B------:R-:W-:Y:S02]  /*1b440*/  PRMT R55, R49, 0x5410, R0 ;  /* 0x0000541031377816 */ /* 0x000fe40000000000 */
[--C-:B------:R-:W-:Y:S02]  /*1b450*/  HSET2.LE.AND R31, R62, R147.reuse, PT ;  /* 0x000000933e1f7233 */ /* 0x100fe40003803000 */
[C---:B------:R-:W-:Y:S02]  /*1b460*/  LOP3.LUT R0, R141.reuse, 0xffff, RZ, 0xc0, !PT ;  /* 0x0000ffff8d007812 */ /* 0x040fe400078ec0ff */
[----:B------:R-:W-:Y:S02]  /*1b470*/  LOP3.LUT R48, R141, 0xff, RZ, 0xc0, !PT ;  /* 0x000000ff8d307812 */ /* 0x000fe400078ec0ff */
[----:B------:R-:W-:Y:S02]  /*1b480*/  SHF.R.U32.HI R44, RZ, 0x8, R0 ;  /* 0x00000008ff2c7819 */ /* 0x000fe40000011600 */
[----:B------:R-:W-:Y:S02]  /*1b490*/  SHF.R.U32.HI R113, RZ, 0x10, R160 ;  /* 0x00000010ff717819 */ /* 0x000fe400000116a0 */
[----:B------:R-:W-:Y:S02]  /*1b4a0*/  PRMT R54, R48, 0x5410, R44 ;  /* 0x0000541030367816 */ /* 0x000fe4000000002c */
[--C-:B------:R-:W-:Y:S01]  /*1b4b0*/  HSET2.LE.AND R44, R55, R147.reuse, PT ;  /* 0x00000093372c7233 */ /* 0x100fe20003803000 */
[----:B------:R-:W1:Y:S01]  /*1b4c0*/  LDSM.16.MT88.4 R48, [R212+0x5800] ;  /* 0x00580000d430783b */ /* 0x000e620000004200 */
[----:B------:R-:W-:Y:S02]  /*1b4d0*/  SHF.R.U32.HI R114, RZ, 0x18, R160 ;  /* 0x00000018ff727819 */ /* 0x000fe400000116a0 */
[----:B------:R-:W-:Y:S02]  /*1b4e0*/  LOP3.LUT R0, R113, 0xff, RZ, 0xc0, !PT ;  /* 0x000000ff71007812 */ /* 0x000fe400078ec0ff */
[----:B------:R-:W-:Y:S02]  /*1b4f0*/  LOP3.LUT R44, R44, R80, RZ, 0xc0, !PT ;  /* 0x000000502c2c7212 */ /* 0x000fe400078ec0ff */
[----:B------:R-:W-:Y:S02]  /*1b500*/  LOP3.LUT R115, R160, 0xffff, RZ, 0xc0, !PT ;  /* 0x0000ffffa0737812 */ /* 0x000fe400078ec0ff */
[----:B------:R-:W-:Y:S02]  /*1b510*/  LOP3.LUT R116, R158, 0xffff, RZ, 0xc0, !PT ;  /* 0x0000ffff9e747812 */ /* 0x000fe400078ec0ff */
[----:B------:R-:W-:Y:S02]  /*1b520*/  PRMT R83, R0, 0x5410, R114 ;  /* 0x0000541000537816 */ /* 0x000fe40000000072 */
[----:B------:R-:W-:Y:S02]  /*1b530*/  SHF.R.U32.HI R159, RZ, 0x18, R158 ;  /* 0x00000018ff9f7819 */ /* 0x000fe4000001169e */
[--C-:B------:R-:W-:Y:S02]  /*1b540*/  HSET2.LE.AND R46, R126, R147.reuse, PT ;  /* 0x000000937e2e7233 */ /* 0x100fe40003803000 */
[----:B------:R-:W-:Y:S02]  /*1b550*/  SHF.R.U32.HI R0, RZ, 0x8, R115 ;  /* 0x00000008ff007819 */ /* 0x000fe40000011673 */
[----:B------:R-:W-:Y:S02]  /*1b560*/  LOP3.LUT R160, R160, 0xff, RZ, 0xc0, !PT ;  /* 0x000000ffa0a07812 */ /* 0x000fe400078ec0ff */
[----:B------:R-:W-:Y:S02]  /*1b570*/  LOP3.LUT R2, R124, 0xff, RZ, 0xc0, !PT ;  /* 0x000000ff7c027812 */ /* 0x000fe400078ec0ff */
[----:B------:R-:W-:Y:S02]  /*1b580*/  PRMT R81, R160, 0x5410, R0 ;  /* 0x00005410a0517816 */ /* 0x000fe40000000000 */
[----:B------:R-:W-:Y:S02]  /*1b590*/  PRMT R82, R2, 0x5410, R159 ;  /* 0x0000541002527816 */ /* 0x000fe4000000009f */
[----:B------:R-:W-:Y:S02]  /*1b5a0*/  LOP3.LUT R46, R46, R93, RZ, 0xc0, !PT ;  /* 0x0000005d2e2e7212 */ /* 0x000fe400078ec0ff */
[--C-:B------:R-:W-:Y:S02]  /*1b5b0*/  HSET2.LE.AND R0, R54, R147.reuse, PT ;  /* 0x0000009336007233 */ /* 0x100fe40003803000 */
[--C-:B------:R-:W-:Y:S02]  /*1b5c0*/  HSET2.LE.AND R2, R52, R147.reuse, PT ;  /* 0x0000009334027233 */ /* 0x100fe40003803000 */
[----:B------:R-:W-:Y:S02]  /*1b5d0*/  LOP3.LUT R30, R30, R103, RZ, 0xc0, !PT ;  /* 0x000000671e1e7212 */ /* 0x000fe400078ec0ff */
[----:B------:R-:W-:Y:S02]  /*1b5e0*/  LOP3.LUT R28, R0, R128, RZ, 0xc0, !PT ;  /* 0x00000080001c7212 */ /* 0x000fe400078ec0ff */
[----:B------:R-:W-:Y:S02]  /*1b5f0*/  LOP3.LUT R29, R2, R117, RZ, 0xc0, !PT ;  /* 0x00000075021d7212 */ /* 0x000fe400078ec0ff */
[----:B------:R-:W-:Y:S01]  /*1b600*/  LOP3.LUT R31, R31, R98, RZ, 0xc0, !PT ;  /* 0x000000621f1f7212 */ /* 0x000fe200078ec0ff */
[-C--:B-1----:R-:W-:Y:S05]  /*1b610*/  HMMA.16816.F32 R4, R44, R48.reuse, R4 ;  /* 0x000000302c04723c */ /* 0x082fea0000001804 */
[----:B------:R-:W-:Y:S01]  /*1b620*/  SHF.R.U32.HI R3, RZ, 0x8, R116 ;  /* 0x00000008ff037819 */ /* 0x000fe20000011674 */
[C---:B------:R-:W-:Y:S05]  /*1b630*/  HMMA.16816.F32 R8, R28.reuse, R48, R8 ;  /* 0x000000301c08723c */ /* 0x040fea0000001808 */
[----:B------:R-:W-:Y:S01]  /*1b640*/  PRMT R158, R125, 0x5410, R3 ;  /* 0x000054107d9e7816 */ /* 0x000fe20000000003 */
[-C--:B------:R-:W-:Y:S05]  /*1b650*/  HMMA.16816.F32 R16, R28, R50.reuse, R16 ;  /* 0x000000321c10723c */ /* 0x080fea0000001810 */
[--C-:B------:R-:W-:Y:S01]  /*1b660*/  SHF.R.U32.HI R3, RZ, 0x10, R99.reuse ;  /* 0x00000010ff037819 */ /* 0x100fe20000011663 */
[C---:B------:R-:W-:Y:S05]  /*1b670*/  HMMA.16816.F32 R12, R44.reuse, R50, R12 ;  /* 0x000000322c0c723c */ /* 0x040fea000000180c */
[----:B------:R-:W-:Y:S01]  /*1b680*/  LOP3.LUT R2, R111, 0xffff, RZ, 0xc0, !PT ;  /* 0x0000ffff6f027812 */ /* 0x000fe200078ec0ff */
[-C--:B------:R-:W-:Y:S05]  /*1b690*/  HMMA.16816.F32 R20, R44, R40.reuse, R20 ;  /* 0x000000282c14723c */ /* 0x080fea0000001814 */
[----:B------:R-:W-:Y:S01]  /*1b6a0*/  SHF.R.U32.HI R54, RZ, 0x18, R99 ;  /* 0x00000018ff367819 */ /* 0x000fe20000011663 */
[C---:B------:R-:W-:Y:S05]  /*1b6b0*/  HMMA.16816.F32 R32, R28.reuse, R40, R32 ;  /* 0x000000281c20723c */ /* 0x040fea0000001820 */
[----:B------:R-:W-:Y:S01]  /*1b6c0*/  LOP3.LUT R3, R3, 0xff, RZ, 0xc0, !PT ;  /* 0x000000ff03037812 */ /* 0x000fe200078ec0ff */
[-C--:B------:R-:W-:Y:S05]  /*1b6d0*/  HMMA.16816.F32 R36, R28, R42.reuse, R36 ;  /* 0x0000002a1c24723c */ /* 0x080fea0000001824 */
[--C-:B------:R-:W-:Y:S01]  /*1b6e0*/  SHF.R.U32.HI R52, RZ, 0x10, R111.reuse ;  /* 0x00000010ff347819 */ /* 0x100fe2000001166f */
[----:B------:R-:W-:Y:S05]  /*1b6f0*/  HMMA.16816.F32 R24, R44, R42, R24 ;  /* 0x0000002a2c18723c */ /* 0x000fea0000001818 */
[----:B------:R-:W-:Y:S02]  /*1b700*/  LOP3.LUT R53, R111, 0xff, RZ, 0xc0, !PT ;  /* 0x000000ff6f357812 */ /* 0x000fe400078ec0ff */
[----:B------:R-:W-:Y:S04]  /*1b710*/  SHF.R.U32.HI R2, RZ, 0x8, R2 ;  /* 0x00000008ff027819 */ /* 0x000fe80000011602 */
[----:B------:R-:W-:Y:S02]  /*1b720*/  LOP3.LUT R0, R99, 0xffff, RZ, 0xc0, !PT ;  /* 0x0000ffff63007812 */ /* 0x000fe400078ec0ff */
[----:B------:R-:W-:Y:S02]  /*1b730*/  PRMT R3, R3, 0x5410, R54 ;  /* 0x0000541003037816 */ /* 0x000fe40000000036 */
[----:B------:R-:W-:Y:S02]  /*1b740*/  SHF.R.U32.HI R56, RZ, 0x18, R111 ;  /* 0x00000018ff387819 */ /* 0x000fe4000001166f */
[----:B------:R-:W-:Y:S02]  /*1b750*/  LOP3.LUT R52, R52, 0xff, RZ, 0xc0, !PT ;  /* 0x000000ff34347812 */ /* 0x000fe400078ec0ff */
[----:B------:R-:W-:Y:S02]  /*1b760*/  LOP3.LUT R55, R99, 0xff, RZ, 0xc0, !PT ;  /* 0x000000ff63377812 */ /* 0x000fe400078ec0ff */
[----:B------:R-:W-:Y:S02]  /*1b770*/  PRMT R2, R53, 0x5410, R2 ;  /* 0x0000541035027816 */ /* 0x000fe40000000002 */
[----:B------:R-:W-:Y:S02]  /*1b780*/  SHF.R.U32.HI R0, RZ, 0x8, R0 ;  /* 0x00000008ff007819 */ /* 0x000fe40000011600 */
[----:B------:R-:W-:Y:S02]  /*1b790*/  PRMT R52, R52, 0x5410, R56 ;  /* 0x0000541034347816 */ /* 0x000fe40000000038 */
[--C-:B------:R-:W-:Y:S02]  /*1b7a0*/  HSET2.LE.AND R141, R3, R147.reuse, PT ;  /* 0x00000093038d7233 */ /* 0x100fe40003803000 */
[----:B------:R-:W-:Y:S02]  /*1b7b0*/  PRMT R0, R55, 0x5410, R0 ;  /* 0x0000541037007816 */ /* 0x000fe40000000000 */
[--C-:B------:R-:W-:Y:S02]  /*1b7c0*/  HSET2.LE.AND R156, R2, R147.reuse, PT ;  /* 0x00000093029c7233 */ /* 0x100fe40003803000 */
[--C-:B------:R-:W-:Y:S02]  /*1b7d0*/  HSET2.LE.AND R157, R52, R147.reuse, PT ;  /* 0x00000093349d7233 */ /* 0x100fe40003803000 */
[----:B------:R-:W1:Y:S01]  /*1b7e0*/  LDSM.16.MT88.4 R52, [R213+0x5c00] ;  /* 0x005c0000d534783b */ /* 0x000e620000004200 */
[--C-:B------:R-:W-:Y:S02]  /*1b7f0*/  HSET2.LE.AND R158, R158, R147.reuse, PT ;  /* 0x000000939e9e7233 */ /* 0x100fe40003803000 */
[--C-:B------:R-:W-:Y:S02]  /*1b800*/  HSET2.LE.AND R56, R82, R147.reuse, PT ;  /* 0x0000009352387233 */ /* 0x100fe40003803000 */
[--C-:B------:R-:W-:Y:S02]  /*1b810*/  HSET2.LE.AND R140, R0, R147.reuse, PT ;  /* 0x00000093008c7233 */ /* 0x100fe40003803000 */
[----:B------:R-:W-:Y:S02]  /*1b820*/  LOP3.LUT R156, R156, R138, RZ, 0xc0, !PT ;  /* 0x0000008a9c9c7212 */ /* 0x000fe400078ec0ff */
[----:B------:R-:W-:Y:S02]  /*1b830*/  LOP3.LUT R157, R157, R129, RZ, 0xc0, !PT ;  /* 0x000000819d9d7212 */ /* 0x000fe400078ec0ff */
[----:B------:R-:W-:Y:S02]  /*1b840*/  LOP3.LUT R158, R158, R144, RZ, 0xc0, !PT ;  /* 0x000000909e9e7212 */ /* 0x000fe400078ec0ff */
[--C-:B------:R-:W-:Y:S02]  /*1b850*/  HSET2.LE.AND R143, R83, R147.reuse, PT ;  /* 0x00000093538f7233 */ /* 0x100fe40003803000 */
[----:B------:R-:W-:Y:S02]  /*1b860*/  HSET2.LE.AND R57, R81, R147, PT ;  /* 0x0000009351397233 */ /* 0x000fe40003803000 */
[----:B---3--:R-:W-:Y:S02]  /*1b870*/  F2FP.F16.F32.PACK_AB R49, R137, R58 ;  /* 0x0000003a8931723e */ /* 0x008fe400000000ff */
[----:B------:R-:W-:Y:S02]  /*1b880*/  LOP3.LUT R140, R140, R146, RZ, 0xc0, !PT ;  /* 0x000000928c8c7212 */ /* 0x000fe400078ec0ff */
[----:B------:R-:W-:Y:S02]  /*1b890*/  LOP3.LUT R143, R143, R49, RZ, 0xc0, !PT ;  /* 0x000000318f8f7212 */ /* 0x000fe400078ec0ff */
[----:B------:R-:W-:Y:S01]  /*1b8a0*/  LOP3.LUT R141, R141, R145, RZ, 0xc0, !PT ;  /* 0x000000918d8d7212 */ /* 0x000fe200078ec0ff */
[----:B--2---:R-:W-:Y:S01]  /*1b8b0*/  IMAD.MOV.U32 R136, RZ, RZ, R134 ;  /* 0x000000ffff887224 */ /* 0x004fe200078e0086 */
[----:B----4-:R-:W2:Y:S02]  /*1b8c0*/  MUFU.EX2 R59, R225 ;  /* 0x000000e1003b7308 */ /* 0x010ea40000000800 */
[----:B--2---:R-:W-:Y:S04]  /*1b8d0*/  F2FP.F16.F32.PACK_AB R2, R175, R59 ;  /* 0x0000003baf02723e */ /* 0x004fe800000000ff */
[C---:B------:R-:W-:Y:S04]  /*1b8e0*/  PRMT R0, R2.reuse, 0x7632, R0 ;  /* 0x0000763202007816 */ /* 0x040fe80000000000 */
[----:B------:R-:W-:Y:S04]  /*1b8f0*/  PRMT R142, R2, 0x5410, R0 ;  /* 0x00005410028e7816 */ /* 0x000fe80000000000 */
[----:B------:R-:W-:Y:S01]  /*1b900*/  LOP3.LUT R142, R57, R142, RZ, 0xc0, !PT ;  /* 0x0000008e398e7212 */ /* 0x000fe200078ec0ff */
[----:B------:R-:W-:Y:S10]  /*1b910*/  MUFU.EX2 R174, R174 ;  /* 0x000000ae00ae7308 */ /* 0x000ff40000000800 */
[----:B------:R2:W3:Y:S02]  /*1b920*/  MUFU.EX2 R60, R133 ;  /* 0x00000085003c7308 */ /* 0x0004e40000000800 */
[----:B--2---:R-:W2:Y:S01]  /*1b930*/  LDL.LU R133, [R1+0x338] ;  /* 0x0003380001857983 */ /* 0x004ea20000300800 */
[----:B---3--:R-:W-:Y:S03]  /*1b940*/  F2FP.F16.F32.PACK_AB R48, R174, R60 ;  /* 0x0000003cae30723e */ /* 0x008fe600000000ff */
[----:B------:R4:W5:Y:S01]  /*1b950*/  LDL.LU R225, [R1+0x334] ;  /* 0x0003340001e17983 */ /* 0x0009620000300800 */
[C---:B------:R-:W-:Y:S03]  /*1b960*/  PRMT R3, R48.reuse, 0x7632, R3 ;  /* 0x0000763230037816 */ /* 0x040fe60000000003 */
[----:B------:R4:W3:Y:S01]  /*1b970*/  LDL.S16 R74, [R1+0xc0] ;  /* 0x0000c000014a7983 */ /* 0x0008e20000100600 */
[----:B------:R-:W-:Y:S03]  /*1b980*/  PRMT R159, R48, 0x5410, R3 ;  /* 0x00005410309f7816 */ /* 0x000fe60000000003 */
[----:B------:R4:W4:Y:S01]  /*1b990*/  LDL.S16 R63, [R1+0xbc] ;  /* 0x0000bc00013f7983 */ /* 0x0009220000100600 */
[----:B------:R-:W-:Y:S03]  /*1b9a0*/  LOP3.LUT R159, R56, R159, RZ, 0xc0, !PT ;  /* 0x0000009f389f7212 */ /* 0x000fe600078ec0ff */
[----:B------:R1:W2:Y:S04]  /*1b9b0*/  LDL.S16 R62, [R1+0xb8] ;  /* 0x0000b800013e7983 */ /* 0x0002a80000100600 */
[----:B------:R1:W2:Y:S01]  /*1b9c0*/  LDL.S16 R84, [R1+0xc8] ;  /* 0x0000c80001547983 */ /* 0x0002a20000100600 */
[-C--:B------:R-:W-:Y:S03]  /*1b9d0*/  HMMA.16816.F32 R168, R156, R164.reuse, R4 ;  /* 0x000000a49ca8723c */ /* 0x080fe60000001804 */
[----:B------:R2:W2:Y:S03]  /*1b9e0*/  LDL.S16 R61, [R1+0xb4] ;  /* 0x0000b400013d7983 */ /* 0x0004a60000100600 */
[C---:B------:R-:W-:Y:S01]  /*1b9f0*/  HMMA.16816.F32 R152, R140.reuse, R164, R8 ;  /* 0x000000a48c98723c */ /* 0x040fe20000001808 */
[----:B------:R2:W2:Y:S04]  /*1ba00*/  LDL.S16 R80, [R1+0xc4] ;  /* 0x0000c40001507983 */ /* 0x0004a80000100600 */
[----:B------:R-:W-:Y:S01]  /*1ba10*/  @P2 PRMT R4, R49, 0x7632, R4 ;  /* 0x0000763231042816 */ /* 0x000fe20000000004 */
[-C--:B------:R-:W-:Y:S06]  /*1ba20*/  HMMA.16816.F32 R148, R140, R166.reuse, R16 ;  /* 0x000000a68c94723c */ /* 0x080fec0000001810 */
[C---:B------:R-:W-:Y:S06]  /*1ba30*/  HMMA.16816.F32 R164, R156.reuse, R166, R12 ;  /* 0x000000a69ca4723c */ /* 0x040fec000000180c */
[-C--:B-1----:R-:W-:Y:S06]  /*1ba40*/  HMMA.16816.F32 R160, R156, R52.reuse, R20 ;  /* 0x000000349ca0723c */ /* 0x082fec0000001814 */
[C---:B------:R-:W-:Y:S06]  /*1ba50*/  HMMA.16816.F32 R144, R140.reuse, R52, R32 ;  /* 0x000000348c90723c */ /* 0x040fec0000001820 */
[-C--:B------:R-:W-:Y:S06]  /*1ba60*/  HMMA.16816.F32 R140, R140, R54.reuse, R36 ;  /* 0x000000368c8c723c */ /* 0x080fec0000001824 */
[----:B------:R-:W-:Y:S05]  /*1ba70*/  HMMA.16816.F32 R156, R156, R54, R24 ;  /* 0x000000369c9c723c */ /* 0x000fea0000001818 */
[----:B---3--:R-:W-:Y:S02]  /*1ba80*/  @!P6 HADD2 R74, -R48.H0_H0, -RZ.H0_H0 ;  /* 0xa00000ff304ae230 */ /* 0x008fe40000000900 */
[----:B----4-:R-:W-:Y:S04]  /*1ba90*/  @!P0 HADD2 R63, -R3.H0_H0, -RZ.H0_H0 ;  /* 0xa00000ff033f8230 */ /* 0x010fe80000000900 */
[----:B------:R-:W-:Y:S01]  /*1baa0*/  PRMT R10, R74, 0x7610, R10 ;  /* 0x000076104a0a7816 */ /* 0x000fe2000000000a */
[----:B--2---:R-:W-:Y:S01]  /*1bab0*/  @!P5 HADD2 R62, -R2.H0_H0, -RZ.H0_H0 ;  /* 0xa00000ff023ed230 */ /* 0x004fe20000000900 */
[----:B------:R-:W-:Y:S02]  /*1bac0*/  PRMT R9, R63, 0x7610, R9 ;  /* 0x000076103f097816 */ /* 0x000fe40000000009 */
[----:B------:R-:W-:Y:S01]  /*1bad0*/  @!P6 PRMT R48, R10, 0x5410, RZ ;  /* 0x000054100a30e816 */ /* 0x000fe200000000ff */
[C---:B------:R-:W-:Y:S01]  /*1bae0*/  @!P3 HADD2 R84, -R49.reuse.H0_H0, -RZ.H0_H0 ;  /* 0xa00000ff3154b230 */ /* 0x040fe20000000900 */
[----:B------:R-:W-:Y:S02]  /*1baf0*/  @!P0 PRMT R3, R9, 0x5410, RZ ;  /* 0x0000541009038816 */ /* 0x000fe400000000ff */
[----:B------:R-:W-:Y:S01]  /*1bb00*/  PRMT R8, R62, 0x7610, R8 ;  /* 0x000076103e087816 */ /* 0x000fe20000000008 */
[----:B------:R-:W-:Y:S01]  /*1bb10*/  STG.E.U16 desc[UR20][R178.64+0xf0], R48 ;  /* 0x0000f030b2007986 */ /* 0x000fe2000c101514 */
[----:B------:R-:W-:Y:S01]  /*1bb20*/  @!P4 HADD2 R61, -R0.H0_H0, -RZ.H0_H0 ;  /* 0xa00000ff003dc230 */ /* 0x000fe20000000900 */
[----:B------:R-:W-:Y:S02]  /*1bb30*/  PRMT R6, R84, 0x7610, R6 ;  /* 0x0000761054067816 */ /* 0x000fe40000000006 */
[----:B------:R1:W-:Y:S01]  /*1bb40*/  STG.E.U16 desc[UR20][R178.64+0xf2], R3 ;  /* 0x0000f203b2007986 */ /* 0x0003e2000c101514 */
[----:B------:R-:W-:Y:S01]  /*1bb50*/  @!P5 PRMT R2, R8, 0x5410, RZ ;  /* 0x000054100802d816 */ /* 0x000fe200000000ff */
[----:B------:R-:W-:Y:S01]  /*1bb60*/  @!P2 HADD2 R80, -R49.H1_H1, -RZ.H0_H0 ;  /* 0xa00000ff3150a230 */ /* 0x000fe20000000d00 */
[----:B------:R-:W-:Y:S01]  /*1bb70*/  @!P3 PRMT R49, R6, 0x5410, RZ ;  /* 0x000054100631b816 */ /* 0x000fe200000000ff */
[----:B------:R-:W-:Y:S01]  /*1bb80*/  @!P3 STL.S16 [R1+0xc8], R84 ;  /* 0x0000c8540100b387 */ /* 0x000fe20000100600 */
[----:B------:R-:W-:Y:S02]  /*1bb90*/  PRMT R7, R61, 0x7610, R7 ;  /* 0x000076103d077816 */ /* 0x000fe40000000007 */
[----:B------:R-:W-:Y:S01]  /*1bba0*/  PRMT R5, R80, 0x7610, R5 ;  /* 0x0000761050057816 */ /* 0x000fe20000000005 */
[----:B------:R2:W-:Y:S01]  /*1bbb0*/  STG.E.U16 desc[UR20][R182.64+0xee], R2 ;  /* 0x0000ee02b6007986 */ /* 0x0005e2000c101514 */
[----:B------:R-:W-:Y:S02]  /*1bbc0*/  @!P4 PRMT R0, R7, 0x5410, RZ ;  /* 0x000054100700c816 */ /* 0x000fe400000000ff */
[----:B------:R-:W-:Y:S01]  /*1bbd0*/  @!P2 PRMT R4, R5, 0x5410, RZ ;  /* 0x000054100504a816 */ /* 0x000fe200000000ff */
[----:B------:R-:W-:Y:S04]  /*1bbe0*/  @!P2 STL.S16 [R1+0xc4], R80 ;  /* 0x0000c4500100a387 */ /* 0x000fe80000100600 */
[----:B------:R4:W5:Y:S04]  /*1bbf0*/  LDL.LU R223, [R1+0x330] ;  /* 0x0003300001df7983 */ /* 0x0009680000300800 */
[----:B------:R3:W-:Y:S04]  /*1bc00*/  STG.E.U16 desc[UR20][R182.64+0xf0], R0 ;  /* 0x0000f000b6007986 */ /* 0x0007e8000c101514 */
[----:B------:R4:W5:Y:S01]  /*1bc10*/  LDL.LU R222, [R1+0x32c] ;  /* 0x00032c0001de7983 */ /* 0x0009620000300800 */
[----:B-1----:R-:W-:Y:S03]  /*1bc20*/  FADD.FTZ R3, R216, R217 ;  /* 0x000000d9d8037221 */ /* 0x002fe60000010000 */
[----:B------:R-:W-:Y:S01]  /*1bc30*/  @!P6 STL.S16 [R1+0xc0], R74 ;  /* 0x0000c04a0100e387 */ /* 0x000fe20000100600 */
[----:B------:R-:W-:Y:S03]  /*1bc40*/  FADD.FTZ R58, R58, R3 ;  /* 0x000000033a3a7221 */ /* 0x000fe60000010000 */
[----:B------:R-:W-:Y:S01]  /*1bc50*/  @!P0 STL.S16 [R1+0xbc], R63 ;  /* 0x0000bc3f01008387 */ /* 0x000fe20000100600 */
[----:B------:R-:W-:Y:S01]  /*1bc60*/  ISETP.LT.AND P0, PT, RZ, UR27, PT ;  /* 0x0000001bff007c0c */ /* 0x000fe2000bf01270 */
[----:B------:R-:W-:Y:S01]  /*1bc70*/  UIADD3 UR27, UR27, -0x1, URZ ;  /* 0xffffffff1b1b7890 */ /* 0x000fe2000fffe03f */
[----:B--2---:R-:W-:Y:S01]  /*1bc80*/  FADD.FTZ R2, R220, R221 ;  /* 0x000000dddc027221 */ /* 0x004fe20000010000 */
[----:B------:R-:W-:Y:S01]  /*1bc90*/  @!P5 STL.S16 [R1+0xb8], R62 ;  /* 0x0000b83e0100d387 */ /* 0x000fe20000100600 */
[----:B------:R-:W-:Y:S02]  /*1bca0*/  FADD.FTZ R229, R137, R58 ;  /* 0x0000003a89e57221 */ /* 0x000fe40000010000 */
[----:B------:R-:W-:Y:S01]  /*1bcb0*/  FADD.FTZ R2, R60, R2 ;  /* 0x000000023c027221 */ /* 0x000fe20000010000 */
[----:B------:R1:W-:Y:S03]  /*1bcc0*/  STG.E.U16 desc[UR20][R180.64+0xf2], R4 ;  /* 0x0000f204b4007986 */ /* 0x0003e6000c101514 */
[----:B------:R-:W-:Y:S01]  /*1bcd0*/  FADD.FTZ R2, R174, R2 ;  /* 0x00000002ae027221 */ /* 0x000fe20000010000 */
[----:B------:R-:W-:Y:S01]  /*1bce0*/  @!P4 STL.S16 [R1+0xb4], R61 ;  /* 0x0000b43d0100c387 */ /* 0x000fe20000100600 */
[----:B---3--:R-:W-:Y:S03]  /*1bcf0*/  FADD.FTZ R0, R218, R219 ;  /* 0x000000dbda007221 */ /* 0x008fe60000010000 */
[----:B------:R4:W5:Y:S01]  /*1bd00*/  LDL.LU R221, [R1+0x328] ;  /* 0x0003280001dd7983 */ /* 0x0009620000300800 */
[----:B------:R-:W-:Y:S03]  /*1bd10*/  FADD.FTZ R0, R59, R0 ;  /* 0x000000003b007221 */ /* 0x000fe60000010000 */
[----:B------:R4:W5:Y:S01]  /*1bd20*/  LDL.LU R220, [R1+0x324] ;  /* 0x0003240001dc7983 */ /* 0x0009620000300800 */
[----:B------:R-:W-:Y:S03]  /*1bd30*/  FADD.FTZ R228, R175, R0 ;  /* 0x00000000afe47221 */ /* 0x000fe60000010000 */
[----:B------:R4:W5:Y:S01]  /*1bd40*/  LDL.LU R219, [R1+0x320] ;  /* 0x0003200001db7983 */ /* 0x0009620000300800 */
[----:B------:R-:W-:Y:S03]  /*1bd50*/  IMAD.MOV.U32 R0, RZ, RZ, R133 ;  /* 0x000000ffff007224 */ /* 0x000fe600078e0085 */
[----:B------:R4:W5:Y:S04]  /*1bd60*/  LDL.LU R218, [R1+0x31c] ;  /* 0x00031c0001da7983 */ /* 0x0009680000300800 */
[----:B------:R4:W5:Y:S01]  /*1bd70*/  LDL.LU R217, [R1+0x318] ;  /* 0x0003180001d97983 */ /* 0x0009620000300800 */
[----:B-1----:R-:W-:Y:S03]  /*1bd80*/  FADD.FTZ R4, R214, R215 ;  /* 0x000000d7d6047221 */ /* 0x002fe60000010000 */
[----:B------:R4:W5:Y:S01]  /*1bd90*/  LDL.LU R216, [R1+0x314] ;  /* 0x0003140001d87983 */ /* 0x0009620000300800 */
[----:B------:R-:W-:Y:S03]  /*1bda0*/  FADD.FTZ R3, R139, R4 ;  /* 0x000000048b037221 */ /* 0x000fe60000010000 */
[----:B------:R4:W5:Y:S04]  /*1bdb0*/  LDL.LU R215, [R1+0x310] ;  /* 0x0003100001d77983 */ /* 0x0009680000300800 */
[----:B------:R4:W5:Y:S04]  /*1bdc0*/  LDL.LU R214, [R1+0x30c] ;  /* 0x00030c0001d67983 */ /* 0x0009680000300800 */
[----:B------:R4:W5:Y:S04]  /*1bdd0*/  LDL.LU R139, [R1+0x308] ;  /* 0x00030800018b7983 */ /* 0x0009680000300800 */
[----:B------:R1:W-:Y:S04]  /*1bde0*/  STL [R1+0x1c], R3 ;  /* 0x00001c0301007387 */ /* 0x0003e80000100800 */
[----:B------:R2:W-:Y:S04]  /*1bdf0*/  STL [R1+0x28], R2 ;  /* 0x0000280201007387 */ /* 0x0005e80000100800 */
[----:B------:R4:W-:Y:S01]  /*1be00*/  STG.E.U16 desc[UR20][R180.64+0xf0], R49 ;  /* 0x0000f031b4007986 */ /* 0x0009e2000c101514 */
[----:B-1----:R-:W-:Y:S02]  /*1be10*/  IMAD.MOV.U32 R3, RZ, RZ, R135 ;  /* 0x000000ffff037224 */ /* 0x002fe400078e0087 */
[----:B--2---:R-:W-:Y:S01]  /*1be20*/  IMAD.MOV.U32 R2, RZ, RZ, R132 ;  /* 0x000000ffff027224 */ /* 0x004fe200078e0084 */
[----:B------:R-:W-:Y:S06]  /*1be30*/  @P0 BRA `(.L_x_642) ;  /* 0xffffff3c00f40947 */ /* 0x000fec000383ffff */
.L_x_641:
[----:B------:R-:W2:Y:S04]  /*1be40*/  LDL.LU R6, [R1+0x1c] ;  /* 0x00001c0001067983 */ /* 0x000ea80000300800 */
[----:B------:R-:W3:Y:S01]  /*1be50*/  LDL.LU R4, [R1+0x28] ;  /* 0x0000280001047983 */ /* 0x000ee20000300800 */
[----:B------:R-:W1:Y:S01]  /*1be60*/  S2UR UR4, SR_CgaCtaId ;  /* 0x00000000000479c3 */ /* 0x000e620000008800 */
[----:B------:R-:W-:Y:S01]  /*1be70*/  UISETP.NE.AND UP0, UPT, UR13, -0x1, UPT ;  /* 0xffffffff0d00788c */ /* 0x000fe2000bf05270 */
[----:B------:R-:W4:Y:S01]  /*1be80*/  S2R R36, SR_TID.X ;  /* 0x0000000000247919 */ /* 0x000f220000002100 */
[----:B------:R-:W1:Y:S04]  /*1be90*/  SHFL.BFLY PT, R0, R228, 0x2, 0x1f ;  /* 0x0c401f00e4007f89 */ /* 0x000e6800000e0000 */
[----:B------:R-:W-:Y:S01]  /*1bea0*/  PLOP3.LUT P2, PT, PT, PT, UP0, 0x80, 0x0 ;  /* 0x000000000000781c */ /* 0x000fe20003f4f008 */
[----:B------:R-:W4:Y:S04]  /*1beb0*/  SHFL.BFLY PT, R5, R229, 0x2, 0x1f ;  /* 0x0c401f00e5057f89 */ /* 0x000f2800000e0000 */
[----:B------:R-:W-:-:S02]  /*1bec0*/  @UP0 ULDC.64 UR6, c[0x0][0x298] ;  /* 0x0000a60000060ab9 */ /* 0x000fc40000000a00 */
[----:B------:R-:W-:-:S03]  /*1bed0*/  @UP0 UIMAD.WIDE.U32 UR10, UR13, UR6, URZ ;  /* 0x000000060d0a02a5 */ /* 0x000fc6000f8e003f */
[----:B------:R-:W-:Y:S01]  /*1bee0*/  UMOV UR6, 0x400 ;  /* 0x0000040000067882 */ /* 0x000fe20000000000 */
[----:B------:R-:W-:-:S03]  /*1bef0*/  @UP0 UIMAD UR8, UR13, UR7, UR11 ;  /* 0x000000070d0802a4 */ /* 0x000fc6000f8e020b */
[----:B------:R-:W-:Y:S01]  /*1bf00*/  ULDC UR7, c[0x0][0x38c] ;  /* 0x0000e30000077ab9 */ /* 0x000fe20000000800 */
[----:B-1----:R-:W-:Y:S01]  /*1bf10*/  ULEA UR4, UR4, UR6, 0x18 ;  /* 0x0000000604047291 */ /* 0x002fe2000f8ec03f */
[----:B------:R-:W-:Y:S01]  /*1bf20*/  FADD.FTZ R0, R0, R228 ;  /* 0x000000e400007221 */ /* 0x000fe20000010000 */
[----:B----4-:R-:W-:Y:S01]  /*1bf30*/  FADD.FTZ R5, R5, R229 ;  /* 0x000000e505057221 */ /* 0x010fe20000010000 */
[----:B------:R-:W-:-:S04]  /*1bf40*/  SHF.R.S32.HI R31, RZ, 0x1f, R36 ;  /* 0x0000001fff1f7819 */ /* 0x000fc80000011424 */
[----:B------:R-:W1:Y:S01]  /*1bf50*/  SHFL.BFLY PT, R7, R5, 0x1, 0x1f ;  /* 0x0c201f0005077f89 */ /* 0x000e6200000e0000 */
[CC--:B------:R-:W-:Y:S02]  /*1bf60*/  LEA.HI R28, R31.reuse, R36.reuse, RZ, 0x2 ;  /* 0x000000241f1c7211 */ /* 0x0c0fe400078f10ff */
[----:B------:R-:W-:Y:S02]  /*1bf70*/  LEA.HI R31, R31, R36, RZ, 0x5 ;  /* 0x000000241f1f7211 */ /* 0x000fe400078f28ff */
[----:B------:R-:W-:Y:S01]  /*1bf80*/  SHF.R.S32.HI R30, RZ, 0x2, R28 ;  /* 0x00000002ff1e7819 */ /* 0x000fe2000001141c */
[----:B-1----:R-:W-:Y:S01]  /*1bf90*/  FADD.FTZ R27, R5, R7 ;  /* 0x00000007051b7221 */ /* 0x002fe20000010000 */
[----:B------:R-:W-:Y:S01]  /*1bfa0*/  LOP3.LUT R7, R28, 0xfffffffc, RZ, 0xc0, !PT ;  /* 0xfffffffc1c077812 */ /* 0x000fe200078ec0ff */
[----:B------:R-:W-:-:S03]  /*1bfb0*/  IMAD.MOV.U32 R5, RZ, RZ, 0x3f800000 ;  /* 0x3f800000ff057424 */ /* 0x000fc600078e00ff */
[----:B------:R-:W-:Y:S01]  /*1bfc0*/  FSETP.NE.FTZ.AND P3, PT, R27, RZ, PT ;  /* 0x000000ff1b00720b */ /* 0x000fe20003f75000 */
[----:B------:R-:W-:Y:S01]  /*1bfd0*/  IMAD.IADD R7, R36, 0x1, -R7 ;  /* 0x0000000124077824 */ /* 0x000fe200078e0a07 */
[----:B--2---:R-:W1:Y:S04]  /*1bfe0*/  SHFL.BFLY PT, R3, R6, 0x2, 0x1f ;  /* 0x0c401f0006037f89 */ /* 0x004e6800000e0000 */
[----:B---3--:R-:W2:Y:S01]  /*1bff0*/  SHFL.BFLY PT, R2, R4, 0x2, 0x1f ;  /* 0x0c401f0004027f89 */ /* 0x008ea200000e0000 */
[----:B-1----:R-:W-:Y:S01]  /*1c000*/  FADD.FTZ R3, R3, R6 ;  /* 0x0000000603037221 */ /* 0x002fe20000010000 */
[----:B--2---:R-:W-:-:S04]  /*1c010*/  FADD.FTZ R2, R2, R4 ;  /* 0x0000000402027221 */ /* 0x004fc80000010000 */
[----:B------:R-:W1:Y:S04]  /*1c020*/  SHFL.BFLY PT, R8, R3, 0x1, 0x1f ;  /* 0x0c201f0003087f89 */ /* 0x000e6800000e0000 */
[----:B------:R-:W2:Y:S04]  /*1c030*/  SHFL.BFLY PT, R6, R2, 0x1, 0x1f ;  /* 0x0c201f0002067f89 */ /* 0x000ea800000e0000 */
[----:B------:R-:W3:Y:S01]  /*1c040*/  SHFL.BFLY PT, R4, R0, 0x1, 0x1f ;  /* 0x0c201f0000047f89 */ /* 0x000ee200000e0000 */
[----:B-1----:R-:W-:Y:S01]  /*1c050*/  FADD.FTZ R24, R3, R8 ;  /* 0x0000000803187221 */ /* 0x002fe20000010000 */
[----:B------:R-:W-:-:S02]  /*1c060*/  IMAD.MOV.U32 R3, RZ, RZ, 0x3f800000 ;  /* 0x3f800000ff037424 */ /* 0x000fc400078e00ff */
[----:B--2---:R-:W-:Y:S01]  /*1c070*/  FADD.FTZ R25, R2, R6 ;  /* 0x0000000602197221 */ /* 0x004fe20000010000 */
[----:B------:R-:W-:Y:S02]  /*1c080*/  SHF.R.S32.HI R2, RZ, 0x1f, R30 ;  /* 0x0000001fff027819 */ /* 0x000fe4000001141e */
[----:B------:R-:W-:Y:S01]  /*1c090*/  FSETP.NE.FTZ.AND P6, PT, R24, RZ, PT ;  /* 0x000000ff1800720b */ /* 0x000fe20003fd5000 */
[----:B---3--:R-:W-:Y:S01]  /*1c0a0*/  FADD.FTZ R26, R0, R4 ;  /* 0x00000004001a7221 */ /* 0x008fe20000010000 */
[----:B------:R-:W-:Y:S01]  /*1c0b0*/  LEA.HI R2, R2, R30, RZ, 0x3 ;  /* 0x0000001e02027211 */ /* 0x000fe200078f18ff */
[----:B------:R-:W-:Y:S01]  /*1c0c0*/  IMAD.MOV.U32 R4, RZ, RZ, 0x3f800000 ;  /* 0x3f800000ff047424 */ /* 0x000fe200078e00ff */
[----:B------:R-:W-:Y:S02]  /*1c0d0*/  FSETP.NE.FTZ.AND P5, PT, R25, RZ, PT ;  /* 0x000000ff1900720b */ /* 0x000fe40003fb5000 */
[----:B------:R-:W-:Y:S02]  /*1c0e0*/  LOP3.LUT R2, R2, 0xfffffff8, RZ, 0xc0, !PT ;  /* 0xfffffff802027812 */ /* 0x000fe400078ec0ff */
[----:B------:R-:W-:-:S02]  /*1c0f0*/  FSETP.NE.FTZ.AND P4, PT, R26, RZ, PT ;  /* 0x000000ff1a00720b */ /* 0x000fc40003f95000 */
[----:B------:R-:W-:Y:S01]  /*1c100*/  SHF.R.S32.HI R6, RZ, 0x5, R31 ;  /* 0x00000005ff067819 */ /* 0x000fe2000001141f */
[----:B------:R-:W-:Y:S02]  /*1c110*/  IMAD.IADD R2, R30, 0x1, -R2 ;  /* 0x000000011e027824 */ /* 0x000fe400078e0a02 */
[----:B------:R-:W1:Y:S02]  /*1c120*/  @P6 MUFU.RCP R4, R24 ;  /* 0x0000001800046308 */ /* 0x000e640000001000 */
[----:B------:R-:W-:Y:S01]  /*1c130*/  IMAD R9, R6, 0x100, R7 ;  /* 0x0000010006097824 */ /* 0x000fe200078e0207 */
[----:B------:R-:W-:Y:S01]  /*1c140*/  LEA.HI R0, R2, R2, RZ, 0x1 ;  /* 0x0000000202007211 */ /* 0x000fe200078f08ff */
[----:B------:R-:W-:-:S03]  /*1c150*/  IMAD.MOV.U32 R6, RZ, RZ, 0x3f800000 ;  /* 0x3f800000ff067424 */ /* 0x000fc600078e00ff */
[----:B------:R-:W-:Y:S01]  /*1c160*/  LOP3.LUT R8, R0, 0x3fffffe, RZ, 0xc0, !PT ;  /* 0x03fffffe00087812 */ /* 0x000fe200078ec0ff */
[----:B------:R-:W2:Y:S01]  /*1c170*/  @P5 MUFU.RCP R3, R25 ;  /* 0x0000001900035308 */ /* 0x000ea20000001000 */
[----:B------:R-:W-:-:S03]  /*1c180*/  SHF.R.S32.HI R0, RZ, 0x1, R0 ;  /* 0x00000001ff007819 */ /* 0x000fc60000011400 */
[----:B------:R-:W-:Y:S01]  /*1c190*/  IMAD.IADD R8, R2, 0x1, -R8 ;  /* 0x0000000102087824 */ /* 0x000fe200078e0a08 */
[C---:B------:R-:W-:Y:S01]  /*1c1a0*/  LOP3.LUT P1, RZ, R0.reuse, 0x2, RZ, 0xc0, !PT ;  /* 0x0000000200ff7812 */ /* 0x040fe2000782c0ff */
[C---:B------:R-:W-:Y:S01]  /*1c1b0*/  IMAD.SHL.U32 R2, R0.reuse, 0x40, RZ ;  /* 0x0000004000027824 */ /* 0x040fe200078e00ff */
[----:B------:R-:W-:Y:S01]  /*1c1c0*/  LOP3.LUT R7, R0, 0x1, RZ, 0xc0, !PT ;  /* 0x0000000100077812 */ /* 0x000fe200078ec0ff */
[----:B------:R-:W3:Y:S01]  /*1c1d0*/  @P4 MUFU.RCP R5, R26 ;  /* 0x0000001a00054308 */ /* 0x000ee20000001000 */
[----:B-1----:R-:W-:Y:S02]  /*1c1e0*/  FMUL.FTZ R4, R4, UR7 ;  /* 0x0000000704047c20 */ /* 0x002fe40008410000 */
[----:B------:R-:W-:Y:S01]  /*1c1f0*/  LOP3.LUT R0, R2, 0xc0, RZ, 0xc0, !PT ;  /* 0x000000c002007812 */ /* 0x000fe200078ec0ff */
[----:B------:R-:W-:Y:S01]  /*1c200*/  IMAD R2, R8, 0x10, R9 ;  /* 0x0000001008027824 */ /* 0x000fe200078e0209 */
[----:B------:R-:W-:Y:S02]  /*1c210*/  ISETP.NE.U32.AND P0, PT, R7, 0x1, PT ;  /* 0x000000010700780c */ /* 0x000fe40003f05070 */
[----:B------:R-:W-:Y:S01]  /*1c220*/  LEA.HI R0, R0, R0, RZ, 0x1d ;  /* 0x0000000000007211 */ /* 0x000fe200078fe8ff */
[----:B------:R-:W1:Y:S01]  /*1c230*/  @P3 MUFU.RCP R6, R27 ;  /* 0x0000001b00063308 */ /* 0x000e620000001000 */
[----:B--2---:R-:W-:-:S03]  /*1c240*/  FMUL.FTZ R3, R3, UR7 ;  /* 0x0000000703037c20 */ /* 0x004fc60008410000 */
[----:B------:R-:W-:Y:S02]  /*1c250*/  IMAD.U32 R14, R2, 0x2, R0 ;  /* 0x00000002020e7824 */ /* 0x000fe400078e0000 */
[----:B---3--:R-:W-:-:S03]  /*1c260*/  FMUL.FTZ R2, R5, UR7 ;  /* 0x0000000705027c20 */ /* 0x008fc60008410000 */
[----:B------:R-:W-:Y:S01]  /*1c270*/  LEA R14, R14, UR4, 0x1 ;  /* 0x000000040e0e7c11 */ /* 0x000fe2000f8e08ff */
[----:B-1----:R-:W-:Y:S01]  /*1c280*/  FMUL.FTZ R0, R6, UR7 ;  /* 0x0000000706007c20 */ /* 0x002fe20008410000 */
        /* <DEDUP_REMOVED lines=8> */
.L_x_645:
[----:B------:R-:W-:Y:S01]  /*1c310*/  ULDC.U8 UR4, c[0x0][0x3d8] ;  /* 0x0000f60000047ab9 */ /* 0x000fe20000000000 */
[----:B------:R-:W-:Y:S01]  /*1c320*/  IMAD.MOV.U32 R21, RZ, RZ, 0x10 ;  /* 0x00000010ff157424 */ /* 0x000fe200078e00ff */
[----:B------:R-:W-:Y:S01]  /*1c330*/  ISETP.NE.AND P2, PT, RZ, UR4, PT ;  /* 0x00000004ff007c0c */ /* 0x000fe2000bf45270 */
[----:B------:R-:W-:Y:S01]  /*1c340*/  ULDC.U8 UR7, c[0x0][0x3d9] ;  /* 0x0000f64000077ab9 */ /* 0x000fe20000000000 */
[C---:B------:R-:W-:Y:S01]  /*1c350*/  VIADD R19, R14.reuse, 0x20 ;  /* 0x000000200e137836 */ /* 0x040fe20000000000 */
[----:B------:R-:W-:Y:S02]  /*1c360*/  CS2R R22, SRZ ;  /* 0x0000000000167805 */ /* 0x000fe4000001ff00 */
[----:B------:R-:W-:Y:S01]  /*1c370*/  SEL R21, R21, 0xfffffff0, P0 ;  /* 0xfffffff015157807 */ /* 0x000fe20000000000 */
[----:B------:R-:W-:Y:S01]  /*1c380*/  @P1 VIADD R19, R14, 0xffffffe0 ;  /* 0xffffffe00e131836 */ /* 0x000fe20000000000 */
[----:B------:R-:W-:Y:S02]  /*1c390*/  ISETP.NE.OR P0, PT, RZ, UR7, !P2 ;  /* 0x00000007ff007c0c */ /* 0x000fe4000d705670 */
[----:B------:R-:W-:-:S04]  /*1c3a0*/  PLOP3.LUT P1, PT, PT, PT, PT, 0x8, 0x0 ;  /* 0x000000000000781c */ /* 0x000fc80003f2e170 */
[----:B------:R-:W-:-:S07]  /*1c3b0*/  P2R R5, PR, RZ, 0x2 ;  /* 0x00000002ff057803 */ /* 0x000fce0000000000 */
[----:B------:R-:W-:Y:S05]  /*1c3c0*/  @P0 BRA `(.L_x_646) ;  /* 0x0000000000240947 */ /* 0x000fea0003800000 */
[----:B------:R-:W1:Y:S01]  /*1c3d0*/  S2UR UR4, SR_CTAID.Y ;  /* 0x00000000000479c3 */ /* 0x000e620000002600 */
[----:B------:R-:W-:Y:S01]  /*1c3e0*/  ULDC UR6, c[0x0][0x2c4] ;  /* 0x0000b10000067ab9 */ /* 0x000fe20000000800 */
[----:B------:R-:W-:-:S04]  /*1c3f0*/  PLOP3.LUT P0, PT, PT, PT, PT, 0x80, 0x0 ;  /* 0x000000000000781c */ /* 0x000fc80003f0f070 */
[----:B------:R-:W-:Y:S01]  /*1c400*/  P2R R5, PR, RZ, 0x1 ;  /* 0x00000001ff057803 */ /* 0x000fe20000000000 */
[----:B-1----:R-:W-:-:S04]  /*1c410*/  UIMAD UR4, UR4, UR6, URZ ;  /* 0x00000006040472a4 */ /* 0x002fc8000f8e023f */
[----:B------:R-:W-:-:S04]  /*1c420*/  USEL UR13, UR4, UR13, !UP0 ;  /* 0x0000000d040d7287 */ /* 0x000fc8000c000000 */
[----:B------:R-:W-:Y:S02]  /*1c430*/  USHF.R.S32.HI UR4, URZ, 0x1f, UR13 ;  /* 0x0000001f3f047899 */ /* 0x000fe4000801140d */
[----:B------:R-:W-:-:S04]  /*1c440*/  IMAD.U32 R22, RZ, RZ, UR13 ;  /* 0x0000000dff167e24 */ /* 0x000fc8000f8e00ff */
[----:B------:R-:W-:-:S07]  /*1c450*/  IMAD.U32 R23, RZ, RZ, UR4 ;  /* 0x00000004ff177e24 */ /* 0x000fce000f8e00ff */
.L_x_646:
[----:B------:R-:W-:Y:S01]  /*1c460*/  ISETP.NE.AND P1, PT, RZ, UR7, PT ;  /* 0x00000007ff007c0c */ /* 0x000fe2000bf25270 */
[C---:B------:R-:W-:Y:S01]  /*1c470*/  FMUL.FTZ R168, R4.reuse, R168 ;  /* 0x000000a804a87220 */ /* 0x040fe20000410000 */
[----:B------:R-:W-:Y:S01]  /*1c480*/  PLOP3.LUT P0, PT, PT, PT, PT, 0x8, 0x0 ;  /* 0x000000000000781c */ /* 0x000fe20003f0e170 */
[C---:B------:R-:W-:Y:S01]  /*1c490*/  FMUL.FTZ R8, R4.reuse, R169 ;  /* 0x000000a904087220 */ /* 0x040fe20000410000 */
[C---:B------:R-:W-:Y:S01]  /*1c4a0*/  FMUL.FTZ R170, R3.reuse, R170 ;  /* 0x000000aa03aa7220 */ /* 0x040fe20000410000 */
[C---:B------:R-:W-:Y:S01]  /*1c4b0*/  FMUL.FTZ R7, R3.reuse, R171 ;  /* 0x000000ab03077220 */ /* 0x040fe20000410000 */
[C---:B------:R-:W-:Y:S01]  /*1c4c0*/  FMUL.FTZ R164, R4.reuse, R164 ;  /* 0x000000a404a47220 */ /* 0x040fe20000410000 */
[----:B------:R-:W-:Y:S01]  /*1c4d0*/  FMUL.FTZ R165, R4, R165 ;  /* 0x000000a504a57220 */ /* 0x000fe20000410000 */
[C---:B------:R-:W-:Y:S01]  /*1c4e0*/  FMUL.FTZ R166, R3.reuse, R166 ;  /* 0x000000a603a67220 */ /* 0x040fe20000410000 */
[----:B------:R-:W-:Y:S01]  /*1c4f0*/  FMUL.FTZ R167, R3, R167 ;  /* 0x000000a703a77220 */ /* 0x000fe20000410000 */
[C---:B------:R-:W-:Y:S01]  /*1c500*/  FMUL.FTZ R152, R2.reuse, R152 ;  /* 0x0000009802987220 */ /* 0x040fe20000410000 */
[----:B------:R-:W-:Y:S01]  /*1c510*/  FMUL.FTZ R6, R2, R153 ;  /* 0x0000009902067220 */ /* 0x000fe20000410000 */
[----:B------:R-:W-:Y:S01]  /*1c520*/  FMUL.FTZ R154, R0, R154 ;  /* 0x0000009a009a7220 */ /* 0x000fe20000410000 */
[----:B------:R-:W-:Y:S01]  /*1c530*/  @!P1 PLOP3.LUT P0, PT, P2, PT, PT, 0x80, 0x0 ;  /* 0x000000000000981c */ /* 0x000fe2000170f070 */
[----:B------:R-:W-:Y:S01]  /*1c540*/  FMUL.FTZ R148, R2, R148 ;  /* 0x0000009402947220 */ /* 0x000fe20000410000 */
[----:B------:R-:W-:Y:S01]  /*1c550*/  ISETP.NE.AND P2, PT, R5, RZ, PT ;  /* 0x000000ff0500720c */ /* 0x000fe20003f45270 */
[----:B------:R-:W-:Y:S01]  /*1c560*/  FMUL.FTZ R5, R0, R155 ;  /* 0x0000009b00057220 */ /* 0x000fe20000410000 */
[----:B------:R-:W-:Y:S01]  /*1c570*/  FMUL.FTZ R149, R2, R149 ;  /* 0x0000009502957220 */ /* 0x000fe20000410000 */
[C---:B------:R-:W-:Y:S01]  /*1c580*/  FMUL.FTZ R160, R4.reuse, R160 ;  /* 0x000000a004a07220 */ /* 0x040fe20000410000 */
[C---:B------:R-:W-:Y:S01]  /*1c590*/  FMUL.FTZ R17, R4.reuse, R161 ;  /* 0x000000a104117220 */ /* 0x040fe20000410000 */
[C---:B------:R-:W-:Y:S01]  /*1c5a0*/  FMUL.FTZ R156, R4.reuse, R156 ;  /* 0x0000009c049c7220 */ /* 0x040fe20000410000 */
        /* <DEDUP_REMOVED lines=9> */
[----:B------:R-:W-:Y:S01]  /*1c640*/  F2FP.F16.F32.PACK_AB R8, R8, R168 ;  /* 0x000000a80808723e */ /* 0x000fe200000000ff */
[C---:B------:R-:W-:Y:S01]  /*1c650*/  FMUL.FTZ R150, R0.reuse, R150 ;  /* 0x0000009600967220 */ /* 0x040fe20000410000 */
[----:B------:R-:W-:Y:S01]  /*1c660*/  F2FP.F16.F32.PACK_AB R7, R7, R170 ;  /* 0x000000aa0707723e */ /* 0x000fe200000000ff */
[C---:B------:R-:W-:Y:S01]  /*1c670*/  FMUL.FTZ R18, R0.reuse, R151 ;  /* 0x0000009700127220 */ /* 0x040fe20000410000 */
[----:B------:R-:W-:Y:S01]  /*1c680*/  F2FP.F16.F32.PACK_AB R4, R165, R164 ;  /* 0x000000a4a504723e */ /* 0x000fe200000000ff */
[C---:B------:R-:W-:Y:S01]  /*1c690*/  FMUL.FTZ R146, R0.reuse, R146 ;  /* 0x0000009200927220 */ /* 0x040fe20000410000 */
[----:B------:R-:W-:Y:S01]  /*1c6a0*/  F2FP.F16.F32.PACK_AB R3, R167, R166 ;  /* 0x000000a6a703723e */ /* 0x000fe200000000ff */
[----:B------:R-:W-:Y:S01]  /*1c6b0*/  FMUL.FTZ R13, R0, R147 ;  /* 0x00000093000d7220 */ /* 0x000fe20000410000 */
[----:B------:R-:W-:Y:S01]  /*1c6c0*/  IADD3 R2, R14, R21, RZ ;  /* 0x000000150e027210 */ /* 0x000fe20007ffe0ff */
[C---:B------:R-:W-:Y:S01]  /*1c6d0*/  FMUL.FTZ R142, R0.reuse, R142 ;  /* 0x0000008e008e7220 */ /* 0x040fe20000410000 */
[----:B------:R-:W-:Y:S01]  /*1c6e0*/  FMUL.FTZ R20, R0, R143 ;  /* 0x0000008f00147220 */ /* 0x000fe20000410000 */
[----:B------:R-:W-:Y:S01]  /*1c6f0*/  F2FP.F16.F32.PACK_AB R6, R6, R152 ;  /* 0x000000980606723e */ /* 0x000fe200000000ff */
[----:B------:R-:W1:Y:S01]  /*1c700*/  @!P1 LDC R12, c[0x0][0x2c4] ;  /* 0x0000b100ff0c9b82 */ /* 0x000e620000000800 */
[----:B------:R-:W-:Y:S01]  /*1c710*/  F2FP.F16.F32.PACK_AB R5, R5, R154 ;  /* 0x0000009a0505723e */ /* 0x000fe200000000ff */
[----:B------:R-:W-:Y:S01]  /*1c720*/  STS [R14], R8 ;  /* 0x000000080e007388 */ /* 0x000fe20000000800 */
[----:B------:R-:W-:Y:S01]  /*1c730*/  F2FP.F16.F32.PACK_AB R0, R149, R148 ;  /* 0x000000949500723e */ /* 0x000fe200000000ff */
[----:B------:R-:W-:Y:S01]  /*1c740*/  BSSY B0, `(.L_x_647) ;  /* 0x0000073000007945 */ /* 0x000fe20003800000 */
[----:B------:R-:W-:Y:S01]  /*1c750*/  F2FP.F16.F32.PACK_AB R18, R18, R150 ;  /* 0x000000961212723e */ /* 0x000fe200000000ff */
[----:B------:R2:W-:Y:S01]  /*1c760*/  STS [R14+0x200], R7 ;  /* 0x000200070e007388 */ /* 0x0005e20000000800 */
[----:B------:R-:W-:Y:S01]  /*1c770*/  F2FP.F16.F32.PACK_AB R17, R17, R160 ;  /* 0x000000a01111723e */ /* 0x000fe200000000ff */
[----:B------:R-:W3:Y:S01]  /*1c780*/  S2UR UR4, SR_CTAID.X ;  /* 0x00000000000479c3 */ /* 0x000ee20000002500 */
[----:B------:R-:W-:Y:S01]  /*1c790*/  F2FP.F16.F32.PACK_AB R16, R16, R162 ;  /* 0x000000a21010723e */ /* 0x000fe200000000ff */
[----:B------:R-:W4:Y:S01]  /*1c7a0*/  S2R R37, SR_TID.X ;  /* 0x0000000000257919 */ /* 0x000f220000002100 */
        /* <DEDUP_REMOVED lines=9> */
[----:B-1----:R-:W1:Y:S03]  /*1c840*/  @P0 LDC R12, c[0x0][0x2e4] ;  /* 0x0000b900ff0c0b82 */ /* 0x002e660000000800 */
[----:B------:R-:W-:Y:S04]  /*1c850*/  STS [R14+0x1200], R5 ;  /* 0x001200050e007388 */ /* 0x000fe80000000800 */
[----:B------:R4:W-:Y:S01]  /*1c860*/  STS [R2+0x1000], R0 ;  /* 0x0010000002007388 */ /* 0x0009e20000000800 */
[----:B--2---:R-:W1:Y:S03]  /*1c870*/  @!P1 LDC R7, c[0x0][0x270] ;  /* 0x00009c00ff079b82 */ /* 0x004e660000000800 */
[----:B------:R2:W-:Y:S04]  /*1c880*/  STS [R2+0x1200], R18 ;  /* 0x0012001202007388 */ /* 0x0005e80000000800 */
[----:B------:R-:W-:Y:S01]  /*1c890*/  STS [R19], R17 ;  /* 0x0000001113007388 */ /* 0x000fe20000000800 */
[----:B---3--:R-:W-:Y:S01]  /*1c8a0*/  LOP3.LUT R4, R31, 0xffffffe0, RZ, 0xc0, !PT ;  /* 0xffffffe01f047812 */ /* 0x008fe200078ec0ff */
[----:B------:R-:W3:Y:S02]  /*1c8b0*/  @P5 LDC R8, c[0x0][0x2e8] ;  /* 0x0000ba00ff085b82 */ /* 0x000ee40000000800 */
[----:B------:R-:W-:Y:S01]  /*1c8c0*/  STS [R19+0x200], R16 ;  /* 0x0002001013007388 */ /* 0x000fe20000000800 */
[----:B----4-:R-:W-:-:S02]  /*1c8d0*/  SHF.R.S32.HI R29, RZ, 0x1f, R37 ;  /* 0x0000001fff1d7819 */ /* 0x010fc40000011425 */
[----:B------:R-:W-:Y:S01]  /*1c8e0*/  @P1 MOV R3, 0x1 ;  /* 0x0000000100031802 */ /* 0x000fe20000000f00 */
[----:B------:R-:W4:Y:S01]  /*1c8f0*/  S2R R38, SR_CTAID.Z ;  /* 0x0000000000267919 */ /* 0x000f220000002700 */
[----:B------:R-:W-:Y:S01]  /*1c900*/  LEA.HI R29, R29, R37, RZ, 0x2 ;  /* 0x000000251d1d7211 */ /* 0x000fe200078f10ff */
[----:B------:R-:W2:Y:S01]  /*1c910*/  @P6 MUFU.LG2 R6, R24 ;  /* 0x0000001800066308 */ /* 0x000ea20000000c00 */
[----:B------:R-:W-:-:S04]  /*1c920*/  IADD3 R4, -R4, R36, RZ ;  /* 0x0000002404047210 */ /* 0x000fc80007ffe1ff */
[----:B------:R-:W-:Y:S02]  /*1c930*/  LOP3.LUT P0, RZ, R4, 0x3, RZ, 0xc0, !PT ;  /* 0x0000000304ff7812 */ /* 0x000fe4000780c0ff */
[----:B------:R-:W-:Y:S01]  /*1c940*/  IADD3 R0, R21, R19, RZ ;  /* 0x0000001315007210 */ /* 0x000fe20007ffe0ff */
[----:B------:R-:W4:Y:S01]  /*1c950*/  @P5 MUFU.LG2 R5, R25 ;  /* 0x0000001900055308 */ /* 0x000f220000000c00 */
[----:B-1----:R-:W-:Y:S01]  /*1c960*/  @!P1 IMAD R3, R12, R7, RZ ;  /* 0x000000070c039224 */ /* 0x002fe200078e02ff */
[----:B--2---:R-:W1:Y:S02]  /*1c970*/  @P1 LDC R2, c[0x0][0x2c0] ;  /* 0x0000b000ff021b82 */ /* 0x004e640000000800 */
[----:B------:R-:W-:Y:S01]  /*1c980*/  STS [R0], R11 ;  /* 0x0000000b00007388 */ /* 0x000fe20000000800 */
[----:B------:R-:W-:-:S03]  /*1c990*/  MOV R18, 0x7f800000 ;  /* 0x7f80000000127802 */ /* 0x000fc60000000f00 */
[----:B------:R2:W-:Y:S01]  /*1c9a0*/  STS [R0+0x200], R10 ;  /* 0x0002000a00007388 */ /* 0x0005e20000000800 */
[----:B------:R-:W-:Y:S01]  /*1c9b0*/  @P3 MUFU.LG2 R7, R27 ;  /* 0x0000001b00073308 */ /* 0x000fe20000000c00 */
[----:B------:R-:W-:Y:S01]  /*1c9c0*/  @P6 FMUL.FTZ R6, R6, 0.69314718246459960938 ;  /* 0x3f31721806066820 */ /* 0x000fe20000410000 */
[----:B------:R-:W-:Y:S01]  /*1c9d0*/  MOV R24, 0x7f800000 ;  /* 0x7f80000000187802 */ /* 0x000fe20000000f00 */
[----:B------:R-:W-:Y:S04]  /*1c9e0*/  STS [R19+0x1000], R15 ;  /* 0x0010000f13007388 */ /* 0x000fe80000000800 */
[----:B------:R2:W-:Y:S01]  /*1c9f0*/  STS [R19+0x1200], R13 ;  /* 0x0012000d13007388 */ /* 0x0005e20000000800 */
[----:B----4-:R-:W-:Y:S01]  /*1ca00*/  @P5 FMUL.FTZ R5, R5, 0.69314718246459960938 ;  /* 0x3f31721805055820 */ /* 0x010fe20000410000 */
[----:B------:R-:W-:-:S02]  /*1ca10*/  MOV R25, 0x7f800000 ;  /* 0x7f80000000197802 */ /* 0x000fc40000000f00 */
[----:B------:R4:W-:Y:S01]  /*1ca20*/  STS [R0+0x1000], R9 ;  /* 0x0010000900007388 */ /* 0x0009e20000000800 */
[----:B---3-5:R-:W-:-:S03]  /*1ca30*/  @P5 FFMA.FTZ R25, R134, R8, R5 ;  /* 0x0000000886195223 */ /* 0x028fc60000010005 */
[----:B------:R3:W-:Y:S01]  /*1ca40*/  STS [R0+0x1200], R20 ;  /* 0x0012001400007388 */ /* 0x0007e20000000800 */
[----:B------:R-:W-:Y:S01]  /*1ca50*/  @!P1 MOV R2, 0x1 ;  /* 0x0000000100029802 */ /* 0x000fe20000000f00 */
[----:B------:R-:W-:Y:S04]  /*1ca60*/  BAR.SYNC.DEFER_BLOCKING 0x0 ;  /* 0x0000000000007b1d */ /* 0x000fe80000010000 */
[----:B-1----:R-:W-:-:S04]  /*1ca70*/  IMAD R4, R2, UR4, RZ ;  /* 0x0000000402047c24 */ /* 0x002fc8000f8e02ff */
[----:B--2---:R-:W1:Y:S01]  /*1ca80*/  @P1 LDC.64 R10, c[0x0][0x2c0] ;  /* 0x0000b000ff0a1b82 */ /* 0x004e620000000a00 */
[----:B------:R-:W2:Y:S01]  /*1ca90*/  S2R R16, SR_CTAID.Y ;  /* 0x0000000000107919 */ /* 0x000ea20000002600 */
[----:B------:R-:W1:Y:S01]  /*1caa0*/  @P4 MUFU.LG2 R13, R26 ;  /* 0x0000001a000d4308 */ /* 0x000e620000000c00 */
[----:B------:R-:W-:-:S05]  /*1cab0*/  MOV R19, 0x7f800000 ;  /* 0x7f80000000137802 */ /* 0x000fca0000000f00 */
[----:B----4-:R-:W4:Y:S01]  /*1cac0*/  @P6 LDC R9, c[0x0][0x2e8] ;  /* 0x0000ba00ff096b82 */ /* 0x010f220000000800 */
[----:B---3--:R-:W-:Y:S01]  /*1cad0*/  LOP3.LUT R0, R29, 0xfffffffc, RZ, 0xc0, !PT ;  /* 0xfffffffc1d007812 */ /* 0x008fe200078ec0ff */
[----:B------:R3:W2:Y:S03]  /*1cae0*/  LDS.128 R32, [R225+0x1800] ;  /* 0x00180000e1207984 */ /* 0x0006a60000000c00 */
[----:B------:R-:W-:Y:S01]  /*1caf0*/  IADD3 R14, -R0, R37, RZ ;  /* 0x00000025000e7210 */ /* 0x000fe20007ffe1ff */
[----:B-1----:R-:W-:Y:S01]  /*1cb00*/  @P1 IMAD R0, R11, R10, RZ ;  /* 0x0000000a0b001224 */ /* 0x002fe200078e02ff */
[----:B------:R-:W-:Y:S01]  /*1cb10*/  @!P1 MOV R0, R12 ;  /* 0x0000000c00009202 */ /* 0x000fe20000000f00 */
[----:B------:R-:W1:Y:S01]  /*1cb20*/  @P3 LDC R10, c[0x0][0x2e8] ;  /* 0x0000ba00ff0a3b82 */ /* 0x000e620000000800 */
[----:B------:R-:W-:-:S07]  /*1cb30*/  @P4 FMUL.FTZ R5, R13, 0.69314718246459960938 ;  /* 0x3f3172180d054820 */ /* 0x000fce0000410000 */
[----:B------:R-:W3:Y:S01]  /*1cb40*/  @P4 LDC R11, c[0x0][0x2e8] ;  /* 0x0000ba00ff0b4b82 */ /* 0x000ee20000000800 */
[----:B--2---:R-:W-:Y:S02]  /*1cb50*/  IMAD R3, R16, R3, RZ ;  /* 0x0000000310037224 */ /* 0x004fe400078e02ff */
[----:B----4-:R-:W-:-:S03]  /*1cb60*/  @P6 FFMA.FTZ R24, R135, R9, R6 ;  /* 0x0000000987186223 */ /* 0x010fc60000010006 */
[----:B------:R-:W-:-:S05]  /*1cb70*/  SEL R3, R3, RZ, !P2 ;  /* 0x000000ff03037207 */ /* 0x000fca0005000000 */
[----:B------:R-:W-:Y:S01]  /*1cb80*/  IMAD R0, R38, R0, R3 ;  /* 0x0000000026007224 */ /* 0x000fe200078e0203 */
[----:B------:R-:W-:Y:S01]  /*1cb90*/  SHF.L.U32 R3, R4, 0x7, RZ ;  /* 0x0000000704037819 */ /* 0x000fe200000006ff */
[----:B------:R-:W-:-:S03]  /*1cba0*/  @P3 FMUL.FTZ R4, R7, 0.69314718246459960938 ;  /* 0x3f31721807043820 */ /* 0x000fc60000410000 */
[----:B------:R-:W-:Y:S01]  /*1cbb0*/  SHF.R.S32.HI R6, RZ, 0x1f, R3 ;  /* 0x0000001fff067819 */ /* 0x000fe20000011403 */
[----:B-1----:R-:W-:Y:S01]  /*1cbc0*/  @P3 FFMA.FTZ R18, R132, R10, R4 ;  /* 0x0000000a84123223 */ /* 0x002fe20000010004 */
[--C-:B------:R-:W-:Y:S02]  /*1cbd0*/  IADD3 R3, P2, P1, R3, R22, R0.reuse ;  /* 0x0000001603037210 */ /* 0x100fe4000795e000 */
[----:B------:R-:W-:Y:S02]  /*1cbe0*/  SHF.R.S32.HI R0, RZ, 0x1f, R0 ;  /* 0x0000001fff007819 */ /* 0x000fe40000011400 */
[----:B------:R-:W-:Y:S01]  /*1cbf0*/  SHF.L.U32 R10, R14, 0x3, RZ ;  /* 0x000000030e0a7819 */ /* 0x000fe200000006ff */
[----:B---3--:R-:W-:Y:S01]  /*1cc00*/  @P4 FFMA.FTZ R19, R133, R11, R5 ;  /* 0x0000000b85134223 */ /* 0x008fe20000010005 */
[----:B------:R-:W-:Y:S01]  /*1cc10*/  IADD3.X R4, R6, R23, R0, P2, P1 ;  /* 0x0000001706047210 */ /* 0x000fe200017e2400 */
[----:B------:R-:W-:Y:S06]  /*1cc20*/  @P0 BRA `(.L_x_648) ;  /* 0x0000000000900947 */ /* 0x000fec0003800000 */
[----:B------:R-:W2:Y:S02]  /*1cc30*/  LDL.LU R39, [R1+0x304] ;  /* 0x0003040001277983 */ /* 0x000ea40000300800 */
[C---:B--2---:R-:W-:Y:S01]  /*1cc40*/  VIADD R0, R39.reuse, 0x8 ;  /* 0x0000000827007836 */ /* 0x044fe20000000000 */
        /* <DEDUP_REMOVED lines=9> */
[-C--:B------:R-:W-:Y:S01]  /*1cce0*/  @!P4 IMAD R6, R6, R2.reuse, RZ ;  /* 0x000000020606c224 */ /* 0x080fe200078e02ff */
[-C--:B------:R-:W-:Y:S01]  /*1ccf0*/  @!P6 IADD3 R9, P0, R7, R3.reuse, RZ ;  /* 0x000000030709e210 */ /* 0x080fe20007f1e0ff */
[----:B------:R-:W2:Y:S01]  /*1cd00*/  @!P5 LDC.64 R16, c[0x0][0x2b0] ;  /* 0x0000ac00ff10db82 */ /* 0x000ea20000000a00 */
[----:B------:R-:W-:Y:S01]  /*1cd10*/  @!P3 IMAD R5, R5, R2, RZ ;  /* 0x000000020505b224 */ /* 0x000fe200078e02ff */
[-C--:B------:R-:W-:Y:S02]  /*1cd20*/  @!P5 IADD3 R2, P2, R0, R3.reuse, RZ ;  /* 0x000000030002d210 */ /* 0x080fe40007f5e0ff */
[----:B------:R-:W-:Y:S02]  /*1cd30*/  @!P4 IADD3 R11, P1, R6, R3, RZ ;  /* 0x00000003060bc210 */ /* 0x000fe40007f3e0ff */
[----:B------:R-:W-:-:S02]  /*1cd40*/  @!P5 LEA.HI.X.SX32 R0, R0, R4, 0x1, P2 ;  /* 0x000000040000d211 */ /* 0x000fc400010f0eff */
[----:B------:R-:W3:Y:S01]  /*1cd50*/  @!P4 LDC.64 R20, c[0x0][0x2b0] ;  /* 0x0000ac00ff14cb82 */ /* 0x000ee20000000a00 */
[-C--:B------:R-:W-:Y:S02]  /*1cd60*/  @!P6 LEA.HI.X.SX32 R7, R7, R4.reuse, 0x1, P0 ;  /* 0x000000040707e211 */ /* 0x080fe400000f0eff */
[----:B------:R-:W-:Y:S02]  /*1cd70*/  @!P4 LEA.HI.X.SX32 R13, R6, R4, 0x1, P1 ;  /* 0x00000004060dc211 */ /* 0x000fe400008f0eff */
[----:B------:R-:W-:-:S03]  /*1cd80*/  @!P3 IADD3 R3, P0, R5, R3, RZ ;  /* 0x000000030503b210 */ /* 0x000fc60007f1e0ff */
[----:B------:R-:W4:Y:S01]  /*1cd90*/  @!P3 LDC.64 R22, c[0x0][0x2b0] ;  /* 0x0000ac00ff16bb82 */ /* 0x000f220000000a00 */
[----:B-1----:R-:W-:Y:S02]  /*1cda0*/  @!P6 LEA R8, P2, R9, R14, 0x2 ;  /* 0x0000000e0908e211 */ /* 0x002fe400078410ff */
        /* <DEDUP_REMOVED lines=12> */
.L_x_648:
[----:B------:R-:W-:Y:S05]  /*1ce70*/  BSYNC B0 ;  /* 0x0000000000007941 */ /* 0x000fea0003800000 */
.L_x_647:
[----:B------:R2:W3:Y:S01]  /*1ce80*/  LDS.128 R12, [R225] ;  /* 0x00000000e10c7984 */ /* 0x0004e20000000c00 */
[----:B------:R-:W-:Y:S01]  /*1ce90*/  UIMAD UR15, UR4, -0x80, UR15 ;  /* 0xffffff80040f78a4 */ /* 0x000fe2000f8e020f */
[C---:B------:R-:W-:Y:S01]  /*1cea0*/  LEA.HI.SX32 R0, R28.reuse, 0x40, 0x1e ;  /* 0x000000401c007811 */ /* 0x040fe200078ff2ff */
[----:B------:R-:W-:Y:S01]  /*1ceb0*/  BSSY B0, `(.L_x_649) ;  /* 0x0000021000007945 */ /* 0x000fe20003800000 */
[----:B------:R-:W-:Y:S01]  /*1cec0*/  ULDC UR4, c[0x0][0x2d0] ;  /* 0x0000b40000047ab9 */ /* 0x000fe20000000800 */
[----:B-1----:R-:W-:Y:S02]  /*1ced0*/  LEA.HI.SX32 R2, R28, 0x20, 0x1e ;  /* 0x000000201c027811 */ /* 0x002fe400078ff2ff */
[----:B------:R-:W-:Y:S01]  /*1cee0*/  ISETP.GE.AND P4, PT, R10, UR4, PT ;  /* 0x000000040a007c0c */ /* 0x000fe2000bf86270 */
[----:B------:R-:W-:Y:S01]  /*1cef0*/  ULDC.64 UR4, c[0x0][0x2a0] ;  /* 0x0000a80000047ab9 */ /* 0x000fe20000000a00 */
[----:B------:R-:W-:Y:S02]  /*1cf00*/  SHF.R.S32.HI R6, RZ, 0x1f, R38 ;  /* 0x0000001fff067819 */ /* 0x000fe40000011426 */
[----:B------:R-:W-:-:S02]  /*1cf10*/  ISETP.GE.OR P3, PT, R30, UR15, P4 ;  /* 0x0000000f1e007c0c */ /* 0x000fc4000a766670 */
[----:B------:R-:W-:Y:S02]  /*1cf20*/  ISETP.GE.OR P1, PT, R0, UR15, P4 ;  /* 0x0000000f00007c0c */ /* 0x000fe4000a726670 */
[----:B------:R-:W-:Y:S02]  /*1cf30*/  SHF.R.S32.HI R3, RZ, 0x1f, R10 ;  /* 0x0000001fff037819 */ /* 0x000fe4000001140a */
[----:B------:R-:W-:Y:S02]  /*1cf40*/  IADD3 R4, P0, R10, UR10, RZ ;  /* 0x0000000a0a047c10 */ /* 0x000fe4000ff1e0ff */
[----:B------:R-:W-:Y:S02]  /*1cf50*/  LEA.HI.SX32 R0, R28, 0x60, 0x1e ;  /* 0x000000601c007811 */ /* 0x000fe400078ff2ff */
[----:B------:R-:W-:Y:S02]  /*1cf60*/  ISETP.GE.OR P2, PT, R2, UR15, P4 ;  /* 0x0000000f02007c0c */ /* 0x000fe4000a746670 */
[----:B------:R-:W-:-:S02]  /*1cf70*/  SHF.R.S32.HI R2, RZ, 0x2, R29 ;  /* 0x00000002ff027819 */ /* 0x000fc4000001141d */
[----:B------:R-:W-:Y:S02]  /*1cf80*/  IADD3.X R5, R3, UR8, RZ, P0, !PT ;  /* 0x0000000803057c10 */ /* 0x000fe400087fe4ff */
[----:B------:R-:W-:Y:S01]  /*1cf90*/  ISETP.GE.OR P4, PT, R0, UR15, P4 ;  /* 0x0000000f00007c0c */ /* 0x000fe2000a786670 */
[----:B------:R-:W-:Y:S01]  /*1cfa0*/  IMAD R0, R6, UR4, RZ ;  /* 0x0000000406007c24 */ /* 0x000fe2000f8e02ff */
[----:B------:R-:W-:Y:S01]  /*1cfb0*/  SHF.R.S32.HI R3, RZ, 0x1f, R2 ;  /* 0x0000001fff037819 */ /* 0x000fe20000011402 */
[----:B------:R-:W-:Y:S02]  /*1cfc0*/  IMAD.U32 R6, RZ, RZ, UR14 ;  /* 0x0000000eff067e24 */ /* 0x000fe4000f8e00ff */
[C---:B------:R-:W-:Y:S02]  /*1cfd0*/  IMAD R0, R38.reuse, UR5, R0 ;  /* 0x0000000526007c24 */ /* 0x040fe4000f8e0200 */
[----:B------:R-:W-:-:S04]  /*1cfe0*/  IMAD.WIDE.U32 R8, R38, UR4, R4 ;  /* 0x0000000426087c25 */ /* 0x000fc8000f8e0004 */
[----:B------:R-:W-:-:S04]  /*1cff0*/  IMAD.WIDE R2, R6, 0x80, R2 ;  /* 0x0000008006027825 */ /* 0x000fc800078e0202 */
[----:B------:R-:W-:Y:S01]  /*1d000*/  IMAD.IADD R5, R9, 0x1, R0 ;  /* 0x0000000109057824 */ /* 0x000fe200078e0200 */
[----:B--23--:R-:W-:Y:S06]  /*1d010*/  @P3 BRA `(.L_x_650) ;  /* 0x0000000000283947 */ /* 0x00cfec0003800000 */
        /* <DEDUP_REMOVED lines=10> */
.L_x_650:
[----:B------:R-:W-:Y:S05]  /*1d0c0*/  BSYNC B0 ;  /* 0x0000000000007941 */ /* 0x000fea0003800000 */
.L_x_649:
        /* <DEDUP_REMOVED lines=16> */
.L_x_652:
[----:B------:R-:W-:Y:S05]  /*1d1d0*/  BSYNC B0 ;  /* 0x0000000000007941 */ /* 0x000fea0003800000 */
.L_x_651:
        /* <DEDUP_REMOVED lines=16> */
.L_x_654:
[----:B------:R-:W-:Y:S05]  /*1d2e0*/  BSYNC B0 ;  /* 0x0000000000007941 */ /* 0x000fea0003800000 */
.L_x_653:
        /* <DEDUP_REMOVED lines=15> */
.L_x_611:
[----:B------:R-:W-:Y:S01]  /*1d3e0*/  UISETP.NE.AND UP2, UPT, UR13, -0x1, UPT ;  /* 0xffffffff0d00788c */ /* 0x000fe2000bf45270 */
[----:B------:R-:W-:Y:S01]  /*1d3f0*/  LEA.HI R8, R11, R179, RZ, 0x2 ;  /* 0x000000b30b087211 */ /* 0x000fe200078f10ff */
[----:B------:R-:W-:Y:S01]  /*1d400*/  ULDC.U8 UR6, c[0x0][0x3d8] ;  /* 0x0000f60000067ab9 */ /* 0x000fe20000000000 */
[----:B------:R-:W-:Y:S01]  /*1d410*/  ULDC.U8 UR10, c[0x0][0x3d9] ;  /* 0x0000f640000a7ab9 */ /* 0x000fe20000000000 */
[----:B------:R-:W-:Y:S01]  /*1d420*/  UISETP.NE.AND UP3, UPT, UR6, URZ, UPT ;  /* 0x0000003f0600728c */ /* 0x000fe2000bf65270 */
[----:B------:R-:W-:Y:S01]  /*1d430*/  LOP3.LUT R0, R8, 0xfffffffc, RZ, 0xc0, !PT ;  /* 0xfffffffc08007812 */ /* 0x000fe200078ec0ff */
[----:B------:R-:W-:Y:S01]  /*1d440*/  UISETP.NE.AND UP1, UPT, UR10, URZ, UPT ;  /* 0x0000003f0a00728c */ /* 0x000fe2000bf25270 */
[----:B------:R-:W-:Y:S01]  /*1d450*/  SHF.R.S32.HI R8, RZ, 0x2, R8 ;  /* 0x00000002ff087819 */ /* 0x000fe20000011408 */
[----:B------:R-:W-:Y:S02]  /*1d460*/  UISETP.EQ.AND UP3, UPT, UR10, URZ, UP3 ;  /* 0x0000003f0a00728c */ /* 0x000fe40009f62270 */
[----:B------:R-:W-:Y:S01]  /*1d470*/  IMAD.IADD R0, R179, 0x1, -R0 ;  /* 0x00000001b3007824 */ /* 0x000fe200078e0a00 */
[----:B------:R-:W-:Y:S01]  /*1d480*/  @!UP2 USHF.R.S32.HI UR12, URZ, 0x1f, UR7 ;  /* 0x0000001f3f0ca899 */ /* 0x000fe20008011407 */
[----:B------:R-:W-:Y:S01]  /*1d490*/  PLOP3.LUT P0, PT, PT, PT, UP1, 0x80, 0x0 ;  /* 0x000000000000781c */ /* 0x000fe20003f0f018 */
[----:B------:R-:W-:Y:S01]  /*1d4a0*/  @UP2 ULDC.64 UR8, c[0x0][0x298] ;  /* 0x0000a60000082ab9 */ /* 0x000fe20000000a00 */
[----:B------:R-:W-:Y:S01]  /*1d4b0*/  @!UP2 ULDC.64 UR4, c[0x0][0x290] ;  /* 0x0000a4000004aab9 */ /* 0x000fe20000000a00 */
[----:B------:R-:W-:Y:S01]  /*1d4c0*/  @UP2 UIMAD.WIDE.U32 UR10, UR13, UR8, URZ ;  /* 0x000000080d0a22a5 */ /* 0x000fe2000f8e003f */
[----:B------:R-:W-:Y:S01]  /*1d4d0*/  VIADD R14, R8, 0x20 ;  /* 0x00000020080e7836 */ /* 0x000fe20000000000 */
[----:B------:R-:W-:-:S02]  /*1d4e0*/  UISETP.NE.OR UP0, UPT, UR13, -0x1, !UP3 ;  /* 0xffffffff0d00788c */ /* 0x000fc4000df05670 */
[----:B------:R-:W-:Y:S02]  /*1d4f0*/  @!UP2 UIMAD UR8, UR12, UR4, URZ ;  /* 0x000000040c08a2a4 */ /* 0x000fe4000f8e023f */
[----:B------:R-:W-:Y:S02]  /*1d500*/  @!UP2 UIMAD.WIDE.U32 UR16, UR7, UR4, URZ ;  /* 0x000000040710a2a5 */ /* 0x000fe4000f8e003f */
[----:B------:R-:W-:Y:S02]  /*1d510*/  @!UP2 UIMAD UR8, UR7, UR5, UR8 ;  /* 0x000000050708a2a4 */ /* 0x000fe4000f8e0208 */
[----:B------:R-:W-:Y:S01]  /*1d520*/  @UP2 UIMAD UR9, UR13, UR9, UR11 ;  /* 0x000000090d0922a4 */ /* 0x000fe2000f8e020b */
[----:B------:R-:W-:Y:S01]  /*1d530*/  @UP1 ULDC.64 UR4, c[0x0][0x2c0] ;  /* 0x0000b00000041ab9 */ /* 0x000fe20000000a00 */
[----:B------:R-:W-:Y:S01]  /*1d540*/  @!UP3 UMOV UR18, URZ ;  /* 0x0000003f0012bc82 */ /* 0x000fe20008000000 */
[----:B------:R-:W-:Y:S01]  /*1d550*/  @UP1 UIMAD UR11, UR5, UR4, URZ ;  /* 0x00000004050b12a4 */ /* 0x000fe2000f8e023f */
[----:B------:R-:W-:-:S02]  /*1d560*/  @!UP3 UMOV UR19, URZ ;  /* 0x0000003f0013bc82 */ /* 0x000fc40008000000 */
[----:B------:R-:W-:Y:S01]  /*1d570*/  @UP3 ULDC UR4, c[0x0][0x2c4] ;  /* 0x0000b10000043ab9 */ /* 0x000fe20000000800 */
[----:B------:R-:W-:Y:S01]  /*1d580*/  @UP1 ULDC UR12, c[0x0][0x2c0] ;  /* 0x0000b000000c1ab9 */ /* 0x000fe20000000800 */
[----:B------:R-:W-:Y:S01]  /*1d590*/  @!UP0 UIMAD UR13, UR7, UR4, URZ ;  /* 0x00000004070d82a4 */ /* 0x000fe2000f8e023f */
[----:B------:R-:W-:Y:S01]  /*1d5a0*/  @UP1 UMOV UR5, 0x1 ;  /* 0x0000000100051882 */ /* 0x000fe20000000000 */
[----:B------:R-:W-:Y:S02]  /*1d5b0*/  @!UP2 UIADD3 UR9, UR17, UR8, URZ ;  /* 0x000000081109a290 */ /* 0x000fe4000fffe03f */
[----:B------:R-:W-:Y:S01]  /*1d5c0*/  @UP3 USHF.R.S32.HI UR4, URZ, 0x1f, UR13 ;  /* 0x0000001f3f043899 */ /* 0x000fe2000801140d */
[----:B------:R-:W-:Y:S02]  /*1d5d0*/  @!UP2 UMOV UR10, UR16 ;  /* 0x00000010000aac82 */ /* 0x000fe40008000000 */
[----:B------:R-:W-:-:S04]  /*1d5e0*/  @UP3 UMOV UR18, UR13 ;  /* 0x0000000d00123c82 */ /* 0x000fc80008000000 */
[----:B------:R-:W-:Y:S01]  /*1d5f0*/  @UP3 UMOV UR19, UR4 ;  /* 0x0000000400133c82 */ /* 0x000fe20008000000 */
[----:B------:R-:W-:Y:S05]  /*1d600*/  @P0 BRA `(.L_x_655) ;  /* 0x0000000000180947 */ /* 0x000fea0003800000 */
[----:B------:R-:W-:Y:S01]  /*1d610*/  UISETP.NE.AND UP0, UPT, UR6, URZ, UPT ;  /* 0x0000003f0600728c */ /* 0x000fe2000bf05270 */
[----:B------:R-:W-:Y:S01]  /*1d620*/  ULDC UR11, c[0x0][0x2c4] ;  /* 0x0000b100000b7ab9 */ /* 0x000fe20000000800 */
[----:B------:R-:W-:Y:S01]  /*1d630*/  ULDC UR5, c[0x0][0x270] ;  /* 0x00009c0000057ab9 */ /* 0x000fe20000000800 */
[----:B------:R-:W-:-:S08]  /*1d640*/  UMOV UR12, 0x1 ;  /* 0x00000001000c7882 */ /* 0x000fd00000000000 */
[----:B------:R-:W-:Y:S02]  /*1d650*/  @UP0 ULDC UR11, c[0x0][0x2e4] ;  /* 0x0000b900000b0ab9 */ /* 0x000fe40000000800 */
[----:B------:R-:W-:-:S12]  /*1d660*/  UIMAD UR5, UR11, UR5, URZ ;  /* 0x000000050b0572a4 */ /* 0x000fd8000f8e023f */
.L_x_655:
[----:B------:R-:W-:Y:S01]  /*1d670*/  UIADD3 UR15, -UR33, UR15, URZ ;  /* 0x0000000f210f7290 */ /* 0x000fe2000fffe13f */
[C---:B------:R-:W-:Y:S01]  /*1d680*/  VIADD R15, R8.reuse, 0x40 ;  /* 0x00000040080f7836 */ /* 0x040fe20000000000 */
[----:B------:R-:W-:Y:S01]  /*1d690*/  USHF.R.S32.HI UR6, URZ, 0x1f, UR29 ;  /* 0x0000001f3f067899 */ /* 0x000fe2000801141d */
[C---:B------:R-:W-:Y:S01]  /*1d6a0*/  VIADD R16, R8.reuse, 0x60 ;  /* 0x0000006008107836 */ /* 0x040fe20000000000 */
[----:B------:R-:W-:Y:S01]  /*1d6b0*/  UIMAD UR7, UR7, UR5, URZ ;  /* 0x00000005070772a4 */ /* 0x000fe2000f8e023f */
[----:B------:R-:W-:Y:S01]  /*1d6c0*/  SHF.R.S32.HI R9, RZ, 0x1f, R8 ;  /* 0x0000001fff097819 */ /* 0x000fe20000011408 */
[----:B------:R-:W-:Y:S01]  /*1d6d0*/  IMAD.U32 R4, RZ, RZ, UR14 ;  /* 0x0000000eff047e24 */ /* 0x000fe2000f8e00ff */
[----:B------:R-:W-:Y:S01]  /*1d6e0*/  ISETP.GE.AND P4, PT, R8, UR15, PT ;  /* 0x0000000f08007c0c */ /* 0x000fe2000bf86270 */
[----:B------:R-:W-:Y:S01]  /*1d6f0*/  ULDC.64 UR4, c[0x0][0x2a0] ;  /* 0x0000a80000047ab9 */ /* 0x000fe20000000a00 */
[----:B------:R-:W-:Y:S01]  /*1d700*/  ISETP.GE.AND P3, PT, R14, UR15, PT ;  /* 0x0000000f0e007c0c */ /* 0x000fe2000bf66270 */
[----:B------:R-:W-:Y:S01]  /*1d710*/  UIMAD UR6, UR6, UR4, URZ ;  /* 0x00000004060672a4 */ /* 0x000fe2000f8e023f */
[----:B------:R-:W-:Y:S01]  /*1d720*/  ISETP.GE.AND P2, PT, R15, UR15, PT ;  /* 0x0000000f0f007c0c */ /* 0x000fe2000bf46270 */
[----:B------:R-:W-:Y:S01]  /*1d730*/  IMAD.U32 R6, RZ, RZ, UR4 ;  /* 0x00000004ff067e24 */ /* 0x000fe2000f8e00ff */
[----:B------:R-:W-:Y:S01]  /*1d740*/  ISETP.GE.AND P1, PT, R16, UR15, PT ;  /* 0x0000000f10007c0c */ /* 0x000fe2000bf26270 */
[----:B------:R-:W-:Y:S01]  /*1d750*/  ULDC UR4, c[0x0][0x2d0] ;  /* 0x0000b40000047ab9 */ /* 0x000fe20000000800 */
[C---:B------:R-:W-:Y:S01]  /*1d760*/  ISETP.NE.OR P4, PT, R0.reuse, RZ, P4 ;  /* 0x000000ff0000720c */ /* 0x040fe20002785670 */
[----:B------:R-:W-:Y:S01]  /*1d770*/  USEL UR7, UR7, URZ, !UP3 ;  /* 0x0000003f07077287 */ /* 0x000fe2000d800000 */
[C---:B------:R-:W-:Y:S01]  /*1d780*/  ISETP.NE.OR P3, PT, R0.reuse, RZ, P3 ;  /* 0x000000ff0000720c */ /* 0x040fe20001f65670 */
[----:B------:R-:W-:Y:S01]  /*1d790*/  UIMAD UR5, UR29, UR5, UR6 ;  /* 0x000000051d0572a4 */ /* 0x000fe2000f8e0206 */
[C---:B------:R-:W-:Y:S01]  /*1d7a0*/  ISETP.NE.OR P2, PT, R0.reuse, RZ, P2 ;  /* 0x000000ff0000720c */ /* 0x040fe20001745670 */
[----:B------:R-:W-:Y:S01]  /*1d7b0*/  UIMAD UR6, UR33, UR12, URZ ;  /* 0x0000000c210672a4 */ /* 0x000fe2000f8e023f */
[C---:B------:R-:W-:Y:S01]  /*1d7c0*/  ISETP.NE.OR P1, PT, R0.reuse, RZ, P1 ;  /* 0x000000ff0000720c */ /* 0x040fe20000f25670 */
[----:B------:R-:W-:Y:S01]  /*1d7d0*/  IMAD.SHL.U32 R0, R0, 0x8, RZ ;  /* 0x0000000800007824 */ /* 0x000fe200078e00ff */
[----:B------:R-:W-:Y:S01]  /*1d7e0*/  UIMAD UR11, UR29, UR11, UR7 ;  /* 0x0000000b1d0b72a4 */ /* 0x000fe2000f8e0207 */
[----:B------:R-:W-:Y:S03]  /*1d7f0*/  BSSY B0, `(.L_x_656) ;  /* 0x0000018000007945 */ /* 0x000fe60003800000 */
[C---:B------:R-:W-:Y:S01]  /*1d800*/  ISETP.GE.AND P5, PT, R0.reuse, UR4, PT ;  /* 0x0000000400007c0c */ /* 0x040fe2000bfa6270 */
[----:B------:R-:W-:Y:S01]  /*1d810*/  USHF.R.S32.HI UR4, URZ, 0x1f, UR6 ;  /* 0x0000001f3f047899 */ /* 0x000fe20008011406 */
[----:B------:R-:W-:Y:S01]  /*1d820*/  IADD3 R2, P0, R0, UR10, RZ ;  /* 0x0000000a00027c10 */ /* 0x000fe2000ff1e0ff */
[----:B------:R-:W-:Y:S01]  /*1d830*/  USHF.R.S32.HI UR7, URZ, 0x1f, UR11 ;  /* 0x0000001f3f077899 */ /* 0x000fe2000801140b */
[----:B------:R-:W-:Y:S01]  /*1d840*/  ISETP.GE.OR P6, PT, R8, UR15, P5 ;  /* 0x0000000f08007c0c */ /* 0x000fe2000afc6670 */
[----:B------:R-:W-:Y:S01]  /*1d850*/  UIADD3 UR6, UP1, UP0, UR6, UR18, UR11 ;  /* 0x0000001206067290 */ /* 0x000fe2000f83e00b */
[----:B------:R-:W-:-:S02]  /*1d860*/  LEA.HI.X.SX32 R3, R0, UR9, 0x1, P0 ;  /* 0x0000000900037c11 */ /* 0x000fc400080f0eff */
[----:B------:R-:W-:Y:S01]  /*1d870*/  ISETP.GE.OR P0, PT, R14, UR15, P5 ;  /* 0x0000000f0e007c0c */ /* 0x000fe2000af06670 */
[----:B------:R-:W-:Y:S01]  /*1d880*/  UIADD3.X UR18, UR4, UR19, UR7, UP1, UP0 ;  /* 0x0000001304127290 */ /* 0x000fe20008fe0407 */
[----:B------:R-:W-:-:S04]  /*1d890*/  IMAD.WIDE.U32 R6, R6, UR29, R2 ;  /* 0x0000001d06067c25 */ /* 0x000fc8000f8e0002 */
[----:B------:R-:W-:Y:S02]  /*1d8a0*/  VIADD R5, R7, UR5 ;  /* 0x0000000507057c36 */ /* 0x000fe40008000000 */
[----:B------:R-:W-:Y:S01]  /*1d8b0*/  IMAD.WIDE R2, R4, 0x80, R8 ;  /* 0x0000008004027825 */ /* 0x000fe200078e0208 */
        /* <DEDUP_REMOVED lines=11> */
.L_x_657:
[----:B------:R-:W-:Y:S05]  /*1d970*/  BSYNC B0 ;  /* 0x0000000000007941 */ /* 0x000fea0003800000 */
.L_x_656:
        /* <DEDUP_REMOVED lines=17> */
.L_x_659:
[----:B------:R-:W-:Y:S05]  /*1da90*/  BSYNC B0 ;  /* 0x0000000000007941 */ /* 0x000fea0003800000 */
.L_x_658:
        /* <DEDUP_REMOVED lines=15> */
.L_x_661:
[----:B------:R-:W-:Y:S05]  /*1db90*/  BSYNC B0 ;  /* 0x0000000000007941 */ /* 0x000fea0003800000 */
.L_x_660:
        /* <DEDUP_REMOVED lines=14> */
.L_x_663:
[----:B------:R-:W-:Y:S05]  /*1dc80*/  BSYNC B0 ;  /* 0x0000000000007941 */ /* 0x000fea0003800000 */
.L_x_662:
[----:B------:R-:W-:Y:S04]  /*1dc90*/  BSSY B0, `(.L_x_664) ;  /* 0x000000a000007945 */ /* 0x000fe80003800000 */
[----:B------:R-:W-:Y:S05]  /*1dca0*/  @P4 BRA `(.L_x_665) ;  /* 0x0000000000204947 */ /* 0x000fea0003800000 */
[----:B------:R-:W-:Y:S01]  /*1dcb0*/  IMAD R0, R8, UR12, RZ ;  /* 0x0000000c08007c24 */ /* 0x000fe2000f8e02ff */
[----:B------:R-:W-:-:S04]  /*1dcc0*/  ULDC.64 UR4, c[0x0][0x2b0] ;  /* 0x0000ac0000047ab9 */ /* 0x000fc80000000a00 */
[----:B----4-:R-:W-:-:S04]  /*1dcd0*/  IADD3 R3, P0, R0, UR6, RZ ;  /* 0x0000000600037c10 */ /* 0x010fc8000ff1e0ff */
[----:B------:R-:W-:Y:S02]  /*1dce0*/  LEA.HI.X.SX32 R0, R0, UR18, 0x1, P0 ;  /* 0x0000001200007c11 */ /* 0x000fe400080f0eff */
[----:B------:R-:W-:-:S04]  /*1dcf0*/  LEA R2, P0, R3, UR4, 0x2 ;  /* 0x0000000403027c11 */ /* 0x000fc8000f8010ff */
[----:B------:R-:W-:Y:S01]  /*1dd00*/  LEA.HI.X R3, R3, UR5, R0, 0x2, P0 ;  /* 0x0000000503037c11 */ /* 0x000fe200080f1400 */
[----:B------:R-:W-:-:S05]  /*1dd10*/  IMAD.MOV.U32 R0, RZ, RZ, 0x7f800000 ;  /* 0x7f800000ff007424 */ /* 0x000fca00078e00ff */
[----:B------:R4:W-:Y:S03]  /*1dd20*/  STG.E desc[UR20][R2.64], R0 ;  /* 0x0000000002007986 */ /* 0x0009e6000c101914 */
.L_x_665:
[----:B------:R-:W-:Y:S05]  /*1dd30*/  BSYNC B0 ;  /* 0x0000000000007941 */ /* 0x000fea0003800000 */
.L_x_664:
[----:B------:R-:W-:Y:S04]  /*1dd40*/  BSSY B0, `(.L_x_666) ;  /* 0x000000a000007945 */ /* 0x000fe80003800000 */
[----:B------:R-:W-:Y:S05]  /*1dd50*/  @P3 BRA `(.L_x_667) ;  /* 0x0000000000203947 */ /* 0x000fea0003800000 */
[----:B----4-:R-:W-:Y:S01]  /*1dd60*/  IMAD R0, R14, UR12, RZ ;  /* 0x0000000c0e007c24 */ /* 0x010fe2000f8e02ff */
[----:B------:R-:W-:-:S04]  /*1dd70*/  ULDC.64 UR4, c[0x0][0x2b0] ;  /* 0x0000ac0000047ab9 */ /* 0x000fc80000000a00 */
[----:B------:R-:W-:-:S04]  /*1dd80*/  IADD3 R3, P0, R0, UR6, RZ ;  /* 0x0000000600037c10 */ /* 0x000fc8000ff1e0ff */
[----:B------:R-:W-:Y:S02]  /*1dd90*/  LEA.HI.X.SX32 R0, R0, UR18, 0x1, P0 ;  /* 0x0000001200007c11 */ /* 0x000fe400080f0eff */
[----:B------:R-:W-:-:S04]  /*1dda0*/  LEA R2, P0, R3, UR4, 0x2 ;  /* 0x0000000403027c11 */ /* 0x000fc8000f8010ff */
[----:B------:R-:W-:Y:S01]  /*1ddb0*/  LEA.HI.X R3, R3, UR5, R0, 0x2, P0 ;  /* 0x0000000503037c11 */ /* 0x000fe200080f1400 */
[----:B------:R-:W-:-:S05]  /*1ddc0*/  IMAD.MOV.U32 R0, RZ, RZ, 0x7f800000 ;  /* 0x7f800000ff007424 */ /* 0x000fca00078e00ff */
[----:B------:R4:W-:Y:S03]  /*1ddd0*/  STG.E desc[UR20][R2.64], R0 ;  /* 0x0000000002007986 */ /* 0x0009e6000c101914 */
.L_x_667:
[----:B------:R-:W-:Y:S05]  /*1dde0*/  BSYNC B0 ;  /* 0x0000000000007941 */ /* 0x000fea0003800000 */
.L_x_666:
        /* <DEDUP_REMOVED lines=10> */
.L_x_669:
[----:B------:R-:W-:Y:S05]  /*1de90*/  BSYNC B0 ;  /* 0x0000000000007941 */ /* 0x000fea0003800000 */
.L_x_668:
[----:B------:R-:W-:Y:S05]  /*1dea0*/  @P1 EXIT ;  /* 0x000000000000194d */ /* 0x000fea0003800000 */
[----:B----4-:R-:W-:Y:S01]  /*1deb0*/  IMAD R0, R16, UR12, RZ ;  /* 0x0000000c10007c24 */ /* 0x010fe2000f8e02ff */
        /* <DEDUP_REMOVED lines=8> */
.L_x_670:
        /* <DEDUP_REMOVED lines=12> */
.L_x_1318:


//--------------------- .text._ZN5flash16flash_fwd_kernelI23Flash_fwd_kernel_traitsILi32ELi128ELi128ELi4ELb0ELb0EN7cutlass6half_tE19Flash_kernel_traitsILi32ELi128ELi128ELi4ES3_EELb0ELb0ELb0ELb0ELb0ELb0ELb1ELb0EEEvNS_16Flash_fwd_paramsE --------------------------
	.section	.text._ZN5flash16flash_fwd_kernelI23Flash_fwd_kernel_traitsILi32ELi128ELi128ELi4ELb0ELb0EN7cutlass6half_tE19Flash_kernel_traitsILi32ELi128ELi128ELi4ES3_EELb0ELb0ELb0ELb0ELb0ELb0ELb1ELb0EEEvNS_16Flash_fwd_paramsE,"ax",@progbits
	.align	128
        .global         _ZN5flash16flash_fwd_kernelI23Flash_fwd_kernel_traitsILi32ELi128ELi128ELi4ELb0ELb0EN7cutlass6half_tE19Flash_kernel_traitsILi32ELi128ELi128ELi4ES3_EELb0ELb0ELb0ELb0ELb0ELb0ELb1ELb0EEEvNS_16Flash_fwd_paramsE
        .type           _ZN5flash16flash_fwd_kernelI23Flash_fwd_kernel_traitsILi32ELi128ELi128ELi4ELb0ELb0EN7cutlass6half_tE19Flash_kernel_traitsILi32ELi128ELi128ELi4ES3_EELb0ELb0ELb0ELb0ELb0ELb0ELb1ELb0EEEvNS_16Flash_fwd_paramsE,@function
        .size           _ZN5flash16flash_fwd_kernelI23Flash_fwd_kernel_traitsILi32ELi128ELi128ELi4ELb0ELb0EN7cutlass6half_tE19Flash_kernel_traitsILi32ELi128ELi128ELi4ES3_EELb0ELb0ELb0ELb0ELb0ELb0ELb1ELb0EEEvNS_16Flash_fwd_paramsE,(.L_x_1319 - _ZN5flash16flash_fwd_kernelI23Flash_fwd_kernel_traitsILi32ELi128ELi128ELi4ELb0ELb0EN7cutlass6half_tE19Flash_kernel_traitsILi32ELi128ELi128ELi4ES3_EELb0ELb0ELb0ELb0ELb0ELb0ELb1ELb0EEEvNS_16Flash_fwd_paramsE)
        .other          _ZN5flash16flash_fwd_kernelI23Flash_fwd_kernel_traitsILi32ELi128ELi128ELi4ELb0ELb0EN7cutlass6half_tE19Flash_kernel_traitsILi32ELi128ELi128ELi4ES3_EELb0ELb0ELb0ELb0ELb0ELb0ELb1ELb0EEEvNS_16Flash_fwd_paramsE,@"STO_CUDA_ENTRY STV_DEFAULT"
_ZN5flash16flash_fwd_kernelI23Flash_fwd_kernel_traitsILi32ELi128ELi128ELi4ELb0ELb0EN7cutlass6half_tE19Flash_kernel_traitsILi32ELi128ELi128ELi4ES3_EELb0ELb0ELb0ELb0ELb0ELb0ELb1ELb0EEEvNS_16Flash_fwd_paramsE:
.text._ZN5flash16flash_fwd_kernelI23Flash_fwd_kernel_traitsILi32ELi128ELi128ELi4ELb0ELb0EN7cutlass6half_tE19Flash_kernel_traitsILi32ELi128ELi128ELi4ES3_EELb0ELb0ELb0ELb0ELb0ELb0ELb1ELb0EEEvNS_16Flash_fwd_paramsE:
        /* <DEDUP_REMOVED lines=41> */
.L_x_671:
[----:B-1----:R-:W1:Y:S02]  /*0290*/  LDC R4, c[0x0][0x2c8] ;  /* 0x0000b200ff047b82 */ /* 0x002e640000000800 */
.L_x_672:
        /* <DEDUP_REMOVED lines=22> */
[----:B------:R-:W-:Y:S01]  /*0400*/  IMAD.IADD R36, R12, 0x1, -R25 ;  /* 0x000000010c247824 */ /* 0x000fe200078e0a19 */
[----:B------:R-:W-:Y:S01]  /*0410*/  SHF.R.S32.HI R12, RZ, 0x1f, R117 ;  /* 0x0000001fff0c7819 */ /* 0x000fe20000011475 */
[----:B------:R-:W-:Y:S01]  /*0420*/  IMAD.MOV.U32 R209, RZ, RZ, R33 ;  /* 0x000000ffffd17224 */ /* 0x000fe200078e0021 */
[----:B------:R-:W-:Y:S02]  /*0430*/  ISETP.NE.AND P1, PT, R24, -0x1, PT ;  /* 0xffffffff1800780c */ /* 0x000fe40003f25270 */
[CC--:B------:R-:W-:Y:S01]  /*0440*/  LEA.HI R7, R12.reuse, R117.reuse, RZ, 0x2 ;  /* 0x000000750c077211 */ /* 0x0c0fe200078f10ff */
[----:B------:R2:W-:Y:S01]  /*0450*/  STL [R1+0x74], R36 ;  /* 0x0000742401007387 */ /* 0x0005e20000100800 */
[CC--:B------:R-:W-:Y:S02]  /*0460*/  LEA.HI R26, R12.reuse, R117.reuse, RZ, 0x3 ;  /* 0x000000750c1a7211 */ /* 0x0c0fe400078f18ff */
[----:B------:R-:W-:-:S02]  /*0470*/  LEA.HI R5, R12, R117, RZ, 0x4 ;  /* 0x000000750c057211 */ /* 0x000fc400078f20ff */
[----:B------:R-:W-:Y:S02]  /*0480*/  SHF.R.S32.HI R22, RZ, 0x3, R26 ;  /* 0x00000003ff167819 */ /* 0x000fe4000001141a */
[----:B------:R-:W-:Y:S02]  /*0490*/  IABS R4, R30 ;  /* 0x0000001e00047213 */ /* 0x000fe40000000000 */
[----:B------:R-:W-:Y:S01]  /*04a0*/  SHF.R.S32.HI R6, RZ, 0x4, R5 ;  /* 0x00000004ff067819 */ /* 0x000fe20000011405 */
[----:B------:R-:W3:Y:S01]  /*04b0*/  @P1 LDC.64 R18, c[0x0][0x240] ;  /* 0x00009000ff121b82 */ /* 0x000ee20000000a00 */
[----:B------:R-:W-:Y:S01]  /*04c0*/  ISETP.NE.AND P0, PT, R14, -0x1, PT ;  /* 0xffffffff0e00780c */ /* 0x000fe20003f05270 */
[----:B------:R-:W-:Y:S01]  /*04d0*/  IMAD.MOV.U32 R15, RZ, RZ, R4 ;  /* 0x000000ffff0f7224 */ /* 0x000fe200078e0004 */
[----:B------:R-:W-:Y:S02]  /*04e0*/  LEA.HI R4, R5, R6, RZ, 0x1 ;  /* 0x0000000605047211 */ /* 0x000fe400078f08ff */
[----:B------:R-:W-:-:S02]  /*04f0*/  SHF.R.S32.HI R10, RZ, 0x2, R7 ;  /* 0x00000002ff0a7819 */ /* 0x000fc40000011407 */
[----:B-1----:R-:W-:Y:S01]  /*0500*/  IABS R0, R31 ;  /* 0x0000001f00007213 */ /* 0x002fe20000000000 */
[----:B------:R-:W1:Y:S01]  /*0510*/  @!P1 LDC.64 R16, c[0x0][0x228] ;  /* 0x00008a00ff109b82 */ /* 0x000e620000000a00 */
[----:B------:R-:W-:Y:S02]  /*0520*/  SHF.R.S32.HI R11, RZ, 0x1f, R10 ;  /* 0x0000001fff0b7819 */ /* 0x000fe4000001140a */
[----:B------:R-:W-:Y:S01]  /*0530*/  LEA.HI R202, R12, R117, RZ, 0x5 ;  /* 0x000000750cca7211 */ /* 0x000fe200078f28ff */
[----:B------:R-:W-:Y:S02]  /*0540*/  IMAD.MOV.U32 R23, RZ, RZ, R0 ;  /* 0x000000ffff177224 */ /* 0x000fe400078e0000 */
[----:B------:R-:W-:Y:S01]  /*0550*/  IMAD.WIDE R34, R27, 0x80, R10 ;  /* 0x000000801b227825 */ /* 0x000fe200078e020a */
[----:B------:R-:W-:Y:S01]  /*0560*/  SHF.R.S32.HI R28, RZ, 0x5, R202 ;  /* 0x00000005ff1c7819 */ /* 0x000fe200000114ca */
[----:B------:R-:W4:Y:S01]  /*0570*/  I2F.RP R2, R23 ;  /* 0x0000001700027306 */ /* 0x000f220000209400 */
[----:B------:R-:W5:Y:S08]  /*0580*/  @P0 LDC.64 R112, c[0x0][0x250] ;  /* 0x00009400ff700b82 */ /* 0x000f700000000a00 */
[----:B------:R-:W2:Y:S01]  /*0590*/  @P0 LDC.64 R44, c[0x0][0x248] ;  /* 0x00009200ff2c0b82 */ /* 0x000ea20000000a00 */
        /* <DEDUP_REMOVED lines=30> */
[----:B------:R-:W-:Y:S02]  /*0780*/  LEA.HI R21, R0, R0, RZ, 0x1 ;  /* 0x0000000000157211 */ /* 0x000fe400078f08ff */
[----:B------:R-:W-:Y:S01]  /*0790*/  SHF.R.S32.HI R12, RZ, 0x1f, R0 ;  /* 0x0000001fff0c7819 */ /* 0x000fe20000011400 */
[----:B------:R-:W-:Y:S01]  /*07a0*/  IMAD R6, R28, 0x8, R2 ;  /* 0x000000081c067824 */ /* 0x000fe200078e0202 */
[----:B------:R-:W-:Y:S01]  /*07b0*/  LOP3.LUT R5, R21, 0x7fffffe, RZ, 0xc0, !PT ;  /* 0x07fffffe15057812 */ /* 0x000fe200078ec0ff */
[----:B---3--:R-:W-:Y:S01]  /*07c0*/  @P1 IMAD.WIDE.U32 R2, R24, R18, RZ ;  /* 0x0000001218021225 */ /* 0x008fe200078e00ff */
[----:B------:R-:W-:-:S02]  /*07d0*/  @!P1 SHF.R.S32.HI R7, RZ, 0x1f, R29 ;  /* 0x0000001fff079819 */ /* 0x000fc4000001141d */
[----:B------:R-:W-:Y:S01]  /*07e0*/  LEA.HI R27, R12, R0, RZ, 0x3 ;  /* 0x000000000c1b7211 */ /* 0x000fe200078f18ff */
[----:B------:R-:W-:Y:S01]  /*07f0*/  @P1 IMAD R19, R24, R19, R3 ;  /* 0x0000001318131224 */ /* 0x000fe200078e0203 */
[----:B------:R-:W-:Y:S01]  /*0800*/  LOP3.LUT R3, R30, R31, RZ, 0x3c, !PT ;  /* 0x0000001f1e037212 */ /* 0x000fe200078e3cff */
[----:B------:R-:W-:Y:S01]  /*0810*/  IMAD.IADD R138, R0, 0x1, -R5 ;  /* 0x00000001008a7824 */ /* 0x000fe200078e0a05 */
[----:B------:R-:W-:Y:S01]  /*0820*/  @P0 IADD3 R5, R8, R14, RZ ;  /* 0x0000000e08050210 */ /* 0x000fe20007ffe0ff */
[----:B------:R-:W-:Y:S01]  /*0830*/  @!P2 IMAD.IADD R4, R4, 0x1, -R23 ;  /* 0x000000010404a824 */ /* 0x000fe200078e0a17 */
[----:B------:R-:W-:Y:S01]  /*0840*/  LEA R196, R6, R9, 0x5 ;  /* 0x0000000906c47211 */ /* 0x000fe200078e28ff */
[----:B------:R-:W-:Y:S01]  /*0850*/  @P0 IMAD.IADD R0, R8, 0x1, R14 ;  /* 0x0000000108000824 */ /* 0x000fe200078e020e */
[----:B------:R-:W-:Y:S01]  /*0860*/  ISETP.GE.AND P4, PT, R3, RZ, PT ;  /* 0x000000ff0300720c */ /* 0x000fe20003f86270 */
[----:B-1----:R-:W-:Y:S01]  /*0870*/  @!P1 IMAD R7, R7, R16, RZ ;  /* 0x0000001007079224 */ /* 0x002fe200078e02ff */
[----:B------:R-:W-:Y:S01]  /*0880*/  ISETP.GE.U32.AND P5, PT, R4, R23, PT ;  /* 0x000000170400720c */ /* 0x000fe20003fa6070 */
[----:B------:R-:W-:-:S02]  /*0890*/  @P1 IMAD.MOV.U32 R15, RZ, RZ, R2 ;  /* 0x000000ffff0f1224 */ /* 0x000fc400078e0002 */
[C---:B-----5:R-:W-:Y:S02]  /*08a0*/  @P0 IMAD R9, R0.reuse, R113, RZ ;  /* 0x0000007100090224 */ /* 0x060fe400078e02ff */
[----:B------:R-:W-:-:S04]  /*08b0*/  @P0 IMAD.WIDE.U32 R2, R0, R112, RZ ;  /* 0x0000007000020225 */ /* 0x000fc800078e00ff */
[----:B------:R-:W-:Y:S01]  /*08c0*/  @!P1 IMAD R12, R29, R17, R7 ;  /* 0x000000111d0c9224 */ /* 0x000fe200078e0207 */
[----:B------:R-:W-:Y:S01]  /*08d0*/  @P0 MOV R23, R2 ;  /* 0x0000000200170202 */ /* 0x000fe20000000f00 */
[----:B--2---:R-:W-:Y:S02]  /*08e0*/  @P0 IMAD R0, R5, R45, RZ ;  /* 0x0000002d05000224 */ /* 0x004fe400078e02ff */
[----:B------:R-:W-:-:S04]  /*08f0*/  @!P1 IMAD.WIDE.U32 R6, R29, R16, RZ ;  /* 0x000000101d069225 */ /* 0x000fc800078e00ff */
[----:B------:R-:W-:-:S04]  /*0900*/  @P0 IMAD.WIDE.U32 R4, R5, R44, RZ ;  /* 0x0000002c05040225 */ /* 0x000fc800078e00ff */
[----:B------:R-:W-:Y:S02]  /*0910*/  @!P1 IMAD.IADD R19, R7, 0x1, R12 ;  /* 0x0000000107139824 */ /* 0x000fe400078e020c */
[----:B------:R-:W-:Y:S02]  /*0920*/  @!P1 IMAD.MOV.U32 R15, RZ, RZ, R6 ;  /* 0x000000ffff0f9224 */ /* 0x000fe400078e0006 */
[----:B------:R-:W-:Y:S02]  /*0930*/  @P0 IMAD.IADD R24, R3, 0x1, R9 ;  /* 0x0000000103180824 */ /* 0x000fe400078e0209 */
[----:B------:R-:W-:Y:S02]  /*0940*/  @P0 IMAD.IADD R18, R5, 0x1, R0 ;  /* 0x0000000105120824 */ /* 0x000fe400078e0200 */
[----:B------:R-:W-:Y:S01]  /*0950*/  @P0 IMAD.MOV.U32 R17, RZ, RZ, R4 ;  /* 0x000000ffff110224 */ /* 0x000fe200078e0004 */
[----:B----4-:R-:W-:Y:S06]  /*0960*/  @P0 BRA `(.L_x_674) ;  /* 0x0000000000340947 */ /* 0x010fec0003800000 */
        /* <DEDUP_REMOVED lines=13> */
.L_x_674:
        /* <DEDUP_REMOVED lines=14> */
.L_x_675:
[----:B------:R-:W1:Y:S01]  /*0b20*/  S2UR UR4, SR_CgaCtaId ;  /* 0x00000000000479c3 */ /* 0x000e620000008800 */
[C---:B------:R-:W-:Y:S01]  /*0b30*/  VIADD R33, R10.reuse, 0x20 ;  /* 0x000000200a217836 */ /* 0x040fe20000000000 */
[----:B------:R-:W-:Y:S01]  /*0b40*/  SHF.R.S32.HI R209, RZ, 0x1f, R208 ;  /* 0x0000001fffd17819 */ /* 0x000fe200000114d0 */
[----:B------:R-:W-:Y:S01]  /*0b50*/  VIADD R32, R10, 0x40 ;  /* 0x000000400a207836 */ /* 0x000fe20000000000 */
        /* <DEDUP_REMOVED lines=53> */
.L_x_677:
[----:B------:R-:W-:Y:S05]  /*0eb0*/  BSYNC B0 ;  /* 0x0000000000007941 */ /* 0x000fea0003800000 */
.L_x_676:
        /* <DEDUP_REMOVED lines=22> */
.L_x_679:
[----:B------:R-:W-:Y:S05]  /*1020*/  BSYNC B0 ;  /* 0x0000000000007941 */ /* 0x000fea0003800000 */
.L_x_678:
        /* <DEDUP_REMOVED lines=22> */
.L_x_681:
[----:B------:R-:W-:Y:S05]  /*1190*/  BSYNC B0 ;  /* 0x0000000000007941 */ /* 0x000fea0003800000 */
.L_x_680:
        /* <DEDUP_REMOVED lines=22> */
.L_x_683:
[----:B------:R-:W-:Y:S05]  /*1300*/  BSYNC B0 ;  /* 0x0000000000007941 */ /* 0x000fea0003800000 */
.L_x_682:
[----:B------:R-:W-:Y:S01]  /*1310*/  IMAD.SHL.U32 R16, R22, 0x8, RZ ;  /* 0x0000000816107824 */ /* 0x000fe200078e00ff */
        /* <DEDUP_REMOVED lines=10> */
[CC--:B------:R-:W-:Y:S01]  /*13c0*/  ISETP.GE.AND P2, PT, R10.reuse, R14.reuse, PT ;  /* 0x0000000e0a00720c */ /* 0x0c0fe20003f46270 */
[C---:B------:R-:W-:Y:S01]  /*13d0*/  IMAD R7, R10.reuse, R45, R0 ;  /* 0x0000002d0a077224 */ /* 0x040fe200078e0200 */
[C---:B------:R-:W-:Y:S01]  /*13e0*/  ISETP.GE.AND P3, PT, R10.reuse, R14, PT ;  /* 0x0000000e0a00720c */ /* 0x040fe20003f66270 */
[----:B------:R-:W-:Y:S01]  /*13f0*/  IMAD R11, R10, R113, R8 ;  /* 0x000000710a0b7224 */ /* 0x000fe200078e0208 */
[----:B------:R-:W-:Y:S01]  /*1400*/  LOP3.LUT R0, R2, 0xc0, RZ, 0xc0, !PT ;  /* 0x000000c002007812 */ /* 0x000fe200078ec0ff */
[----:B------:R-:W-:Y:S01]  /*1410*/  IMAD.WIDE.U32 R2, R10, R112, R208 ;  /* 0x000000700a027225 */ /* 0x000fe200078e00d0 */
[----:B------:R-:W-:Y:S01]  /*1420*/  SHF.R.S32.HI R8, RZ, 0x1f, R13 ;  /* 0x0000001fff087819 */ /* 0x000fe2000001140d */
[----:B------:R-:W-:Y:S01]  /*1430*/  BSSY B0, `(.L_x_684) ;  /* 0x0000031000007945 */ /* 0x000fe20003800000 */
[----:B------:R-:W-:-:S02]  /*1440*/  IADD3.X R7, R18, R5, R7, P0, !PT ;  /* 0x0000000512077210 */ /* 0x000fc400007fe407 */
[----:B------:R-:W-:Y:S02]  /*1450*/  LOP3.LUT R10, R0, 0x8, R16, 0xf8, !PT ;  /* 0x00000008000a7812 */ /* 0x000fe400078ef810 */
[----:B------:R-:W-:Y:S01]  /*1460*/  SHF.R.U32.HI R5, RZ, 0x3, R0 ;  /* 0x00000003ff057819 */ /* 0x000fe20000011600 */
[----:B------:R-:W-:Y:S01]  /*1470*/  IMAD R0, R8, UR6, RZ ;  /* 0x0000000608007c24 */ /* 0x000fe2000f8e02ff */
[----:B------:R-:W-:Y:S01]  /*1480*/  IADD3 R4, P0, R23, R2, RZ ;  /* 0x0000000217047210 */ /* 0x000fe20007f1e0ff */
[C---:B------:R-:W-:Y:S01]  /*1490*/  IMAD.WIDE.U32 R30, R13.reuse, UR6, R6 ;  /* 0x000000060d1e7c25 */ /* 0x040fe2000f8e0006 */
[----:B------:R-:W-:Y:S02]  /*14a0*/  LOP3.LUT R15, R10, R5, RZ, 0x3c, !PT ;  /* 0x000000050a0f7212 */ /* 0x000fe400078e3cff */
[----:B------:R-:W-:Y:S01]  /*14b0*/  IADD3.X R5, R24, R3, R11, P0, !PT ;  /* 0x0000000318057210 */ /* 0x000fe200007fe40b */
[----:B------:R-:W-:Y:S01]  /*14c0*/  IMAD R3, R13, UR7, R0 ;  /* 0x000000070d037c24 */ /* 0x000fe2000f8e0200 */
[----:B------:R-:W-:Y:S01]  /*14d0*/  ULDC.64 UR6, c[0x0][0x268] ;  /* 0x00009a0000067ab9 */ /* 0x000fe20000000a00 */
[----:B------:R-:W-:Y:S01]  /*14e0*/  MOV R206, R30 ;  /* 0x0000001e00ce7202 */ /* 0x000fe20000000f00 */
[----:B------:R3:W-:Y:S01]  /*14f0*/  STL.64 [R1+0x58], R30 ;  /* 0x0000581e01007387 */ /* 0x0007e20000100a00 */
[----:B------:R-:W-:Y:S01]  /*1500*/  IMAD.IADD R207, R31, 0x1, R3 ;  /* 0x000000011fcf7824 */ /* 0x000fe200078e0203 */
[----:B------:R-:W-:Y:S01]  /*1510*/  LOP3.LUT R9, R9, 0xfffffffc, RZ, 0xc0, !PT ;  /* 0xfffffffc09097812 */ /* 0x000fe200078ec0ff */
[----:B------:R-:W-:Y:S01]  /*1520*/  IMAD.WIDE.U32 R16, R13, UR6, R4 ;  /* 0x000000060d107c25 */ /* 0x000fe2000f8e0004 */
[----:B------:R-:W-:-:S02]  /*1530*/  SHF.L.U64.HI R137, R44, 0x7, R45 ;  /* 0x000000072c897819 */ /* 0x000fc4000001022d */
[----:B------:R3:W-:Y:S01]  /*1540*/  STL.64 [R1+0x48], R206 ;  /* 0x000048ce01007387 */ /* 0x0007e20000100a00 */
[----:B------:R-:W-:Y:S01]  /*1550*/  IMAD.IADD R21, R12, 0x1, -R9 ;  /* 0x000000010c157824 */ /* 0x000fe200078e0a09 */
[----:B------:R-:W-:Y:S01]  /*1560*/  SHF.R.S32.HI R9, RZ, 0x1f, R46 ;  /* 0x0000001fff097819 */ /* 0x000fe2000001142e */
[----:B------:R-:W-:Y:S01]  /*1570*/  IMAD R2, R8, UR6, RZ ;  /* 0x0000000608027c24 */ /* 0x000fe2000f8e02ff */
[----:B------:R3:W-:Y:S01]  /*1580*/  STL.64 [R1+0x50], R16 ;  /* 0x0000501001007387 */ /* 0x0007e20000100a00 */
[----:B------:R-:W-:Y:S01]  /*1590*/  SHF.L.U32 R114, R44, 0x7, RZ ;  /* 0x000000072c727819 */ /* 0x000fe200000006ff */
[----:B------:R-:W-:Y:S01]  /*15a0*/  IMAD R0, R137, R46, RZ ;  /* 0x0000002e89007224 */ /* 0x000fe200078e02ff */
[-C--:B------:R-:W-:Y:S01]  /*15b0*/  ISETP.GE.AND P1, PT, R33, R14.reuse, PT ;  /* 0x0000000e2100720c */ /* 0x080fe20003f26270 */
[----:B------:R-:W-:Y:S01]  /*15c0*/  IMAD R12, R13, UR7, R2 ;  /* 0x000000070d0c7c24 */ /* 0x000fe2000f8e0202 */
[-C--:B------:R-:W-:Y:S01]  /*15d0*/  ISETP.GE.AND P4, PT, R32, R14.reuse, PT ;  /* 0x0000000e2000720c */ /* 0x080fe20003f86270 */
[----:B------:R-:W-:Y:S01]  /*15e0*/  IMAD.SHL.U32 R6, R21, 0x40, RZ ;  /* 0x0000004015067824 */ /* 0x000fe200078e00ff */
[----:B------:R-:W-:Y:S01]  /*15f0*/  ISETP.GE.AND P5, PT, R29, R14, PT ;  /* 0x0000000e1d00720c */ /* 0x000fe20003fa6270 */
[----:B------:R-:W-:-:S02]  /*1600*/  IMAD R0, R9, R114, R0 ;  /* 0x0000007209007224 */ /* 0x000fc400078e0200 */
[----:B------:R-:W-:Y:S01]  /*1610*/  IMAD.WIDE.U32 R2, R46, R114, R206 ;  /* 0x000000722e027225 */ /* 0x000fe200078e00ce */
[----:B------:R-:W-:-:S03]  /*1620*/  LOP3.LUT R8, R6, 0xc0, RZ, 0xc0, !PT ;  /* 0x000000c006087812 */ /* 0x000fc600078ec0ff */
[----:B------:R-:W-:Y:S01]  /*1630*/  IMAD R11, R25, 0x8, R19 ;  /* 0x00000008190b7824 */ /* 0x000fe200078e0213 */
[----:B------:R-:W-:Y:S01]  /*1640*/  IADD3 R5, R3, R0, RZ ;  /* 0x0000000003057210 */ /* 0x000fe20007ffe0ff */
        /* <DEDUP_REMOVED lines=15> */
.L_x_685:
[----:B------:R-:W-:Y:S05]  /*1740*/  BSYNC B0 ;  /* 0x0000000000007941 */ /* 0x000fea0003800000 */
.L_x_684:
        /* <DEDUP_REMOVED lines=19> */
.L_x_687:
[----:B------:R-:W-:Y:S05]  /*1880*/  BSYNC B0 ;  /* 0x0000000000007941 */ /* 0x000fea0003800000 */
.L_x_686:
        /* <DEDUP_REMOVED lines=15> */
.L_x_689:
[----:B------:R-:W-:Y:S05]  /*1980*/  BSYNC B0 ;  /* 0x0000000000007941 */ /* 0x000fea0003800000 */
.L_x_688:
        /* <DEDUP_REMOVED lines=17> */
.L_x_691:
[----:B------:R-:W-:Y:S05]  /*1aa0*/  BSYNC B0 ;  /* 0x0000000000007941 */ /* 0x000fea0003800000 */
.L_x_690:
        /* <DEDUP_REMOVED lines=43> */
.L_x_693:
[----:B------:R-:W-:Y:S05]  /*1d60*/  BSYNC B0 ;  /* 0x0000000000007941 */ /* 0x000fea0003800000 */
.L_x_692:
        /* <DEDUP_REMOVED lines=16> */
.L_x_695:
[----:B------:R-:W-:Y:S05]  /*1e70*/  BSYNC B0 ;  /* 0x0000000000007941 */ /* 0x000fea0003800000 */
.L_x_694:
        /* <DEDUP_REMOVED lines=16> */
.L_x_697:
[----:B------:R-:W-:Y:S05]  /*1f80*/  BSYNC B0 ;  /* 0x0000000000007941 */ /* 0x000fea0003800000 */
.L_x_696:
        /* <DEDUP_REMOVED lines=17> */
.L_x_699:
[----:B------:R-:W-:Y:S05]  /*20a0*/  BSYNC B0 ;  /* 0x0000000000007941 */ /* 0x000fea0003800000 */
.L_x_698:
[----:B---3--:R-:W-:Y:S01]  /*20b0*/  LDSM.16.M88.4 R16, [R186] ;  /* 0x00000000ba10783b */ /* 0x008fe20000000200 */
[----:B------:R-:W-:Y:S01]  /*20c0*/  LOP3.LUT P0, RZ, R22, 0x2, RZ, 0xc0, !PT ;  /* 0x0000000216ff7812 */ /* 0x000fe2000780c0ff */
[----:B------:R-:W-:Y:S01]  /*20d0*/  IMAD.MOV.U32 R0, RZ, RZ, 0x10 ;  /* 0x00000010ff007424 */ /* 0x000fe200078e00ff */
[----:B------:R-:W-:Y:S01]  /*20e0*/  LOP3.LUT P1, RZ, R21, 0x2, RZ, 0xc0, !PT ;  /* 0x0000000215ff7812 */ /* 0x000fe2000782c0ff */
[----:B------:R-:W3:Y:S01]  /*20f0*/  LDSM.16.M88.4 R48, [R135+0x2000] ;  /* 0x002000008730783b */ /* 0x000ee20000000200 */
[C---:B-1----:R-:W-:Y:S01]  /*2100*/  VIADD R2, R135.reuse, 0x2000 ;  /* 0x0000200087027836 */ /* 0x042fe20000000000 */
[----:B------:R-:W-:Y:S01]  /*2110*/  ULDC UR5, c[0x0][0x39c] ;  /* 0x0000e70000057ab9 */ /* 0x000fe20000000800 */
[----:B------:R-:W-:Y:S01]  /*2120*/  SEL R0, R0, 0xfffffff0, !P1 ;  /* 0xfffffff000007807 */ /* 0x000fe20004800000 */
[----:B------:R-:W2:Y:S01]  /*2130*/  LDSM.16.M88.4 R8, [R186+0x1000] ;  /* 0x00100000ba08783b */ /* 0x000ea20000000200 */
[----:B------:R-:W-:Y:S01]  /*2140*/  VIADD R188, R135, 0x2020 ;  /* 0x0000202087bc7836 */ /* 0x000fe20000000000 */
[----:B------:R-:W-:-:S02]  /*2150*/  LOP3.LUT R3, R202, 0xffffffe0, RZ, 0xc0, !PT ;  /* 0xffffffe0ca037812 */ /* 0x000fc400078ec0ff */
[----:B------:R-:W-:Y:S01]  /*2160*/  IMAD R187, R0, 0x2, R186 ;  /* 0x0000000200bb7824 */ /* 0x000fe200078e02ba */
[----:B------:R-:W1:Y:S01]  /*2170*/  LDSM.16.M88.4 R60, [R135+0x2400] ;  /* 0x00240000873c783b */ /* 0x000e620000000200 */
[----:B------:R-:W-:-:S03]  /*2180*/  @P0 VIADD R188, R2, 0xffffffe0 ;  /* 0xffffffe002bc0836 */ /* 0x000fc60000000000 */
[----:B------:R-:W-:Y:S04]  /*2190*/  LDSM.16.M88.4 R12, [R187] ;  /* 0x00000000bb0c783b */ /* 0x000fe80000000200 */
[----:B------:R-:W5:Y:S04]  /*21a0*/  LDSM.16.M88.4 R52, [R188] ;  /* 0x00000000bc34783b */ /* 0x000f680000000200 */
[----:B------:R-:W4:Y:S04]  /*21b0*/  LDSM.16.M88.4 R4, [R187+0x1000] ;  /* 0x00100000bb04783b */ /* 0x000f280000000200 */
[----:B------:R-:W4:Y:S04]  /*21c0*/  LDSM.16.M88.4 R68, [R188+0x400] ;  /* 0x00040000bc44783b */ /* 0x000f280000000200 */
[----:B------:R-:W4:Y:S04]  /*21d0*/  LDSM.16.M88.4 R88, [R135+0x2800] ;  /* 0x002800008758783b */ /* 0x000f280000000200 */
[----:B------:R-:W4:Y:S04]  /*21e0*/  LDSM.16.M88.4 R104, [R188+0x800] ;  /* 0x00080000bc68783b */ /* 0x000f280000000200 */
[----:B------:R-:W4:Y:S01]  /*21f0*/  LDSM.16.M88.4 R96, [R135+0x2c00] ;  /* 0x002c00008760783b */ /* 0x000f220000000200 */
[-C--:B---3--:R-:W-:Y:S03]  /*2200*/  HMMA.16816.F32 R24, R16, R48.reuse, RZ ;  /* 0x000000301018723c */ /* 0x088fe600000018ff */
[----:B------:R-:W3:Y:S04]  /*2210*/  LDSM.16.M88.4 R100, [R188+0xc00] ;  /* 0x000c0000bc64783b */ /* 0x000ee80000000200 */
[----:B------:R-:W3:Y:S01]  /*2220*/  LDSM.16.M88.4 R76, [R135+0x3000] ;  /* 0x00300000874c783b */ /* 0x000ee20000000200 */
[C---:B--2---:R-:W-:Y:S03]  /*2230*/  HMMA.16816.F32 R28, R8.reuse, R48, RZ ;  /* 0x00000030081c723c */ /* 0x044fe600000018ff */
[----:B------:R-:W2:Y:S03]  /*2240*/  LDSM.16.M88.4 R84, [R188+0x1000] ;  /* 0x00100000bc54783b */ /* 0x000ea60000000200 */
[----:B-1----:R-:W-:Y:S01]  /*2250*/  HMMA.16816.F32 R32, R8, R60, RZ ;  /* 0x0000003c0820723c */ /* 0x002fe200000018ff */
[----:B------:R-:W1:Y:S04]  /*2260*/  LDSM.16.M88.4 R92, [R135+0x3400] ;  /* 0x00340000875c783b */ /* 0x000e680000000200 */
[----:B------:R-:W1:Y:S04]  /*2270*/  LDSM.16.M88.4 R64, [R188+0x1400] ;  /* 0x00140000bc40783b */ /* 0x000e680000000200 */
[----:B------:R-:W1:Y:S01]  /*2280*/  LDSM.16.M88.4 R72, [R135+0x3800] ;  /* 0x003800008748783b */ /* 0x000e620000000200 */
[-C--:B-----5:R-:W-:Y:S03]  /*2290*/  HMMA.16816.F32 R24, R12, R52.reuse, R24 ;  /* 0x000000340c18723c */ /* 0x0a0fe60000001818 */
[----:B------:R-:W5:Y:S04]  /*22a0*/  LDSM.16.M88.4 R108, [R188+0x1800] ;  /* 0x00180000bc6c783b */ /* 0x000f680000000200 */
[----:B------:R-:W5:Y:S01]  /*22b0*/  LDSM.16.M88.4 R56, [R135+0x3c00] ;  /* 0x003c00008738783b */ /* 0x000f620000000200 */
[----:B----4-:R-:W-:Y:S03]  /*22c0*/  HMMA.16816.F32 R36, R4, R52, R28 ;  /* 0x000000340424723c */ /* 0x010fe6000000181c */
[----:B------:R-:W4:Y:S03]  /*22d0*/  LDSM.16.M88.4 R80, [R188+0x1c00] ;  /* 0x001c0000bc50783b */ /* 0x000f260000000200 */
        /* <DEDUP_REMOVED lines=8> */
[----:B------:R3:W-:-:S13]  /*2360*/  MUFU.TANH R147, R2 ;  /* 0x0000000200937308 */ /* 0x0007da0000002400 */
        /* <DEDUP_REMOVED lines=12> */
[----:B------:R3:W4:Y:S02]  /*2430*/  MUFU.TANH R21, R2 ;  /* 0x0000000200157308 */ /* 0x0007240000002400 */
[----:B---3--:R-:W-:-:S06]  /*2440*/  FMUL.FTZ R2, R39, UR5 ;  /* 0x0000000527027c20 */ /* 0x008fcc0008410000 */
[----:B------:R3:W4:Y:S02]  /*2450*/  MUFU.TANH R47, R2 ;  /* 0x00000002002f7308 */ /* 0x0007240000002400 */
        /* <DEDUP_REMOVED lines=41> */
[----:B--2---:R-:W-:Y:S06]  /*26f0*/  HMMA.16816.F32 R36, R4, R84, R32 ;  /* 0x000000540424723c */ /* 0x004fec0000001820 */
[----:B-1----:R-:W-:Y:S01]  /*2700*/  HMMA.16816.F32 R32, R8, R92, RZ ;  /* 0x0000005c0820723c */ /* 0x002fe200000018ff */
        /* <DEDUP_REMOVED lines=21> */
[----:B-----5:R-:W-:Y:S01]  /*2860*/  HMMA.16816.F32 R32, R4, R108, R32 ;  /* 0x0000006c0420723c */ /* 0x020fe20000001820 */
        /* <DEDUP_REMOVED lines=19> */
[----:B----4-:R-:W-:Y:S01]  /*29a0*/  HMMA.16816.F32 R36, R12, R80, R36 ;  /* 0x000000500c24723c */ /* 0x010fe20000001824 */
[----:B-1----:R-:W-:-:S04]  /*29b0*/  FMUL.FTZ R2, R25, UR5 ;  /* 0x0000000519027c20 */ /* 0x002fc80008410000 */
[----:B------:R1:W-:-:S15]  /*29c0*/  MUFU.TANH R195, R2 ;  /* 0x0000000200c37308 */ /* 0x0003de0000002400 */
[----:B------:R-:W-:-:S04]  /*29d0*/  NOP ;  /* 0x0000000000007918 */ /* 0x000fc80000000000 */
        /* <DEDUP_REMOVED lines=8> */
[----:B------:R-:W-:Y:S08]  /*2a60*/  MUFU.TANH R185, R38 ;  /* 0x0000002600b97308 */ /* 0x000ff00000002400 */
[----:B------:R2:W-:Y:S01]  /*2a70*/  MUFU.TANH R197, R39 ;  /* 0x0000002700c57308 */ /* 0x0005e20000002400 */
[----:B-1----:R-:W-:-:S02]  /*2a80*/  FMUL.FTZ R2, R27, UR5 ;  /* 0x000000051b027c20 */ /* 0x002fc40008410000 */
[----:B------:R-:W-:Y:S05]  /*2a90*/  HMMA.16816.F32 R24, R12, R108, R28 ;  /* 0x0000006c0c18723c */ /* 0x000fea000000181c */
[----:B------:R1:W-:Y:S01]  /*2aa0*/  MUFU.TANH R192, R2 ;  /* 0x0000000200c07308 */ /* 0x0003e20000002400 */
[C---:B------:R-:W-:Y:S06]  /*2ab0*/  HMMA.16816.F32 R28, R8.reuse, R56, RZ ;  /* 0x00000038081c723c */ /* 0x040fec00000018ff */
[----:B--2---:R-:W-:Y:S01]  /*2ac0*/  HMMA.16816.F32 R36, R8, R90, RZ ;  /* 0x0000005a0824723c */ /* 0x004fe200000018ff */
[----:B-1----:R-:W-:-:S04]  /*2ad0*/  FMUL.FTZ R2, R40, UR5 ;  /* 0x0000000528027c20 */ /* 0x002fc80008410000 */
        /* <DEDUP_REMOVED lines=30> */
[----:B-1----:R-:W-:-:S07]  /*2cc0*/  FMUL.FTZ R2, R34, UR5 ;  /* 0x0000000522027c20 */ /* 0x002fce0008410000 */
[----:B------:R1:W-:Y:S01]  /*2cd0*/  MUFU.TANH R169, R2 ;  /* 0x0000000200a97308 */ /* 0x0003e20000002400 */
[----:B--2---:R-:W-:Y:S06]  /*2ce0*/  HMMA.16816.F32 R24, R4, R70, R28 ;  /* 0x000000460418723c */ /* 0x004fec000000181c */
[----:B------:R-:W-:Y:S01]  /*2cf0*/  HMMA.16816.F32 R28, R8, R98, RZ ;  /* 0x00000062081c723c */ /* 0x000fe200000018ff */
[----:B-1----:R-:W-:-:S05]  /*2d00*/  FMUL.FTZ R2, R35, UR5 ;  /* 0x0000000523027c20 */ /* 0x002fca0008410000 */
[----:B------:R-:W-:Y:S01]  /*2d10*/  HMMA.16816.F32 R32, R4, R54, R40 ;  /* 0x000000360420723c */ /* 0x000fe20000001828 */
[----:B------:R1:W-:Y:S11]  /*2d20*/  MUFU.TANH R179, R2 ;  /* 0x0000000200b37308 */ /* 0x0003f60000002400 */
[----:B------:R-:W-:Y:S01]  /*2d30*/  FMUL.FTZ R24, R24, UR5 ;  /* 0x0000000518187c20 */ /* 0x000fe20008410000 */
[----:B------:R-:W-:Y:S01]  /*2d40*/  FMUL.FTZ R25, R25, UR5 ;  /* 0x0000000519197c20 */ /* 0x000fe20008410000 */
[----:B------:R-:W-:Y:S01]  /*2d50*/  FMUL.FTZ R26, R26, UR5 ;  /* 0x000000051a1a7c20 */ /* 0x000fe20008410000 */
[----:B------:R-:W-:Y:S01]  /*2d60*/  FMUL.FTZ R27, R27, UR5 ;  /* 0x000000051b1b7c20 */ /* 0x000fe20008410000 */
[----:B------:R-:W-:Y:S01]  /*2d70*/  MUFU.TANH R93, R24 ;  /* 0x00000018005d7308 */ /* 0x000fe20000002400 */
[----:B-1----:R-:W-:-:S05]  /*2d80*/  IMAD.SHL.U32 R2, R117, 0x2, RZ ;  /* 0x0000000275027824 */ /* 0x002fca00078e00ff */
[----:B------:R-:W-:Y:S02]  /*2d90*/  LOP3.LUT R2, R2, 0x6, RZ, 0xc0, !PT ;  /* 0x0000000602027812 */ /* 0x000fe400078ec0ff */
[----:B------:R-:W-:Y:S01]  /*2da0*/  FMUL.FTZ R32, R32, UR5 ;  /* 0x0000000520207c20 */ /* 0x000fe20008410000 */
[----:B------:R-:W-:Y:S01]  /*2db0*/  FMUL.FTZ R33, R33, UR5 ;  /* 0x0000000521217c20 */ /* 0x000fe20008410000 */
[----:B------:R-:W-:Y:S01]  /*2dc0*/  FMUL.FTZ R34, R34, UR5 ;  /* 0x0000000522227c20 */ /* 0x000fe20008410000 */
[----:B------:R-:W-:Y:S01]  /*2dd0*/  FMUL.FTZ R35, R35, UR5 ;  /* 0x0000000523237c20 */ /* 0x000fe20008410000 */
[----:B------:R-:W-:Y:S01]  /*2de0*/  MUFU.TANH R42, R32 ;  /* 0x00000020002a7308 */ /* 0x000fe20000002400 */
[----:B------:R-:W-:Y:S01]  /*2df0*/  IMAD R2, R46, 0x80, R2 ;  /* 0x000000802e027824 */ /* 0x000fe200078e0202 */
[----:B------:R-:W-:Y:S04]  /*2e00*/  BAR.SYNC.DEFER_BLOCKING 0x0 ;  /* 0x0000000000007b1d */ /* 0x000fe80000010000 */
[----:B------:R-:W-:-:S02]  /*2e10*/  ISETP.GE.AND P1, PT, R2, R20, PT ;  /* 0x000000140200720c */ /* 0x000fc40003f26270 */
[----:B------:R-:W-:Y:S02]  /*2e20*/  MUFU.TANH R43, R33 ;  /* 0x00000021002b7308 */ /* 0x000fe40000002400 */
[----:B------:R-:W-:Y:S02]  /*2e30*/  FSEL R108, R21, -INF , !P1 ;  /* 0xff800000156c7808 */ /* 0x000fe40004800000 */
[----:B------:R-:W-:Y:S02]  /*2e40*/  FSEL R101, R48, -INF , !P1 ;  /* 0xff80000030657808 */ /* 0x000fe40004800000 */
[----:B------:R-:W-:Y:S02]  /*2e50*/  FSEL R89, R115, -INF , !P1 ;  /* 0xff80000073597808 */ /* 0x000fe40004800000 */
[----:B------:R-:W1:Y:S01]  /*2e60*/  MUFU.TANH R40, R34 ;  /* 0x0000002200287308 */ /* 0x000e620000002400 */
[----:B------:R-:W-:-:S07]  /*2e70*/  FSEL R57, R118, -INF , !P1 ;  /* 0xff80000076397808 */ /* 0x000fce0004800000 */
[----:B------:R2:W-:Y:S08]  /*2e80*/  MUFU.TANH R41, R35 ;  /* 0x0000002300297308 */ /* 0x0005f00000002400 */
[----:B------:R-:W-:Y:S08]  /*2e90*/  MUFU.TANH R92, R25 ;  /* 0x00000019005c7308 */ /* 0x000ff00000002400 */
[----:B------:R-:W-:Y:S01]  /*2ea0*/  MUFU.TANH R104, R26 ;  /* 0x0000001a00687308 */ /* 0x000fe20000002400 */
[----:B--2---:R-:W-:Y:S06]  /*2eb0*/  HMMA.16816.F32 R32, R4, R106, R36 ;  /* 0x0000006a0420723c */ /* 0x004fec0000001824 */
[----:B------:R-:W-:Y:S01]  /*2ec0*/  HMMA.16816.F32 R36, R8, R78, RZ ;  /* 0x0000004e0824723c */ /* 0x000fe200000018ff */
[----:B------:R2:W-:-:S15]  /*2ed0*/  MUFU.TANH R116, R27 ;  /* 0x0000001b00747308 */ /* 0x0005de0000002400 */
[----:B------:R-:W-:-:S02]  /*2ee0*/  NOP ;  /* 0x0000000000007918 */ /* 0x000fc40000000000 */
[----:B------:R-:W-:Y:S01]  /*2ef0*/  FMUL.FTZ R32, R32, UR5 ;  /* 0x0000000520207c20 */ /* 0x000fe20008410000 */
[----:B------:R-:W-:Y:S01]  /*2f00*/  FMUL.FTZ R33, R33, UR5 ;  /* 0x0000000521217c20 */ /* 0x000fe20008410000 */
[----:B------:R-:W-:Y:S01]  /*2f10*/  FMUL.FTZ R34, R34, UR5 ;  /* 0x0000000522227c20 */ /* 0x000fe20008410000 */
[----:B------:R-:W-:Y:S01]  /*2f20*/  FMUL.FTZ R35, R35, UR5 ;  /* 0x0000000523237c20 */ /* 0x000fe20008410000 */
[----:B------:R-:W-:Y:S01]  /*2f30*/  MUFU.TANH R53, R32 ;  /* 0x0000002000357308 */ /* 0x000fe20000002400 */
[----:B--2---:R-:W-:Y:S06]  /*2f40*/  HMMA.16816.F32 R24, R4, R102, R28 ;  /* 0x000000660418723c */ /* 0x004fec000000181c */
[----:B------:R-:W-:Y:S01]  /*2f50*/  HMMA.16816.F32 R28, R8, R94, RZ ;  /* 0x0000005e081c723c */ /* 0x000fe200000018ff */
[----:B------:R-:W-:Y:S08]  /*2f60*/  MUFU.TANH R56, R33 ;  /* 0x0000002100387308 */ /* 0x000ff00000002400 */
        /* <DEDUP_REMOVED lines=8> */
[----:B--2---:R-:W-:Y:S06]  /*2ff0*/  HMMA.16816.F32 R32, R4, R86, R36 ;  /* 0x000000560420723c */ /* 0x004fec0000001824 */
[C---:B------:R-:W-:Y:S01]  /*3000*/  HMMA.16816.F32 R36, R8.reuse, R74, RZ ;  /* 0x0000004a0824723c */ /* 0x040fe200000018ff */
[----:B------:R-:W-:Y:S05]  /*3010*/  MUFU.TANH R125, R26 ;  /* 0x0000001a007d7308 */ /* 0x000fea0000002400 */
[----:B------:R-:W-:Y:S03]  /*3020*/  HMMA.16816.F32 R8, R8, R58, RZ ;  /* 0x0000003a0808723c */ /* 0x000fe600000018ff */
[----:B------:R2:W-:Y:S09]  /*3030*/  MUFU.TANH R127, R27 ;  /* 0x0000001b007f7308 */ /* 0x0005f20000002400 */
[----:B------:R-:W-:Y:S01]  /*3040*/  FMUL.FTZ R32, R32, UR5 ;  /* 0x0000000520207c20 */ /* 0x000fe20008410000 */
[----:B------:R-:W-:Y:S01]  /*3050*/  FMUL.FTZ R33, R33, UR5 ;  /* 0x0000000521217c20 */ /* 0x000fe20008410000 */
[----:B------:R-:W-:Y:S01]  /*3060*/  FMUL.FTZ R34, R34, UR5 ;  /* 0x0000000522227c20 */ /* 0x000fe20008410000 */
[----:B------:R-:W-:Y:S01]  /*3070*/  FMUL.FTZ R35, R35, UR5 ;  /* 0x0000000523237c20 */ /* 0x000fe20008410000 */
[----:B------:R-:W-:Y:S01]  /*3080*/  MUFU.TANH R109, R32 ;  /* 0x00000020006d7308 */ /* 0x000fe20000002400 */
[----:B--2---:R-:W-:Y:S07]  /*3090*/  HMMA.16816.F32 R24, R4, R66, R28 ;  /* 0x000000420418723c */ /* 0x004fee000000181c */
        /* <DEDUP_REMOVED lines=10> */
[C---:B--2---:R-:W-:Y:S06]  /*3140*/  HMMA.16816.F32 R32, R4.reuse, R110, R36 ;  /* 0x0000006e0420723c */ /* 0x044fec0000001824 */
[----:B------:R-:W-:Y:S01]  /*3150*/  HMMA.16816.F32 R4, R4, R82, R8 ;  /* 0x000000520404723c */ /* 0x000fe20000001808 */
[----:B------:R-:W-:Y:S05]  /*3160*/  MUFU.TANH R141, R26 ;  /* 0x0000001a008d7308 */ /* 0x000fea0000002400 */
[----:B------:R-:W-:Y:S03]  /*3170*/  HMMA.16816.F32 R8, R16, R62, RZ ;  /* 0x0000003e1008723c */ /* 0x000fe600000018ff */
[----:B------:R2:W-:Y:S09]  /*3180*/  MUFU.TANH R143, R27 ;  /* 0x0000001b008f7308 */ /* 0x0005f20000002400 */
[----:B------:R-:W-:Y:S01]  /*3190*/  FMUL.FTZ R33, R33, UR5 ;  /* 0x0000000521217c20 */ /* 0x000fe20008410000 */
[----:B------:R-:W-:Y:S01]  /*31a0*/  FMUL.FTZ R34, R34, UR5 ;  /* 0x0000000522227c20 */ /* 0x000fe20008410000 */
[----:B------:R-:W-:Y:S01]  /*31b0*/  FMUL.FTZ R32, R32, UR5 ;  /* 0x0000000520207c20 */ /* 0x000fe20008410000 */
[----:B------:R-:W-:Y:S01]  /*31c0*/  FMUL.FTZ R35, R35, UR5 ;  /* 0x0000000523237c20 */ /* 0x000fe20008410000 */
[----:B------:R-:W-:Y:S02]  /*31d0*/  MUFU.TANH R145, R33 ;  /* 0x0000002100917308 */ /* 0x000fe40000002400 */
[----:B------:R-:W-:Y:S01]  /*31e0*/  FMUL.FTZ R4, R4, UR5 ;  /* 0x0000000504047c20 */ /* 0x000fe20008410000 */
[----:B------:R-:W-:Y:S01]  /*31f0*/  FMUL.FTZ R5, R5, UR5 ;  /* 0x0000000505057c20 */ /* 0x000fe20008410000 */
[----:B--2---:R-:W-:Y:S01]  /*3200*/  HMMA.16816.F32 R24, R12, R54, R28 ;  /* 0x000000360c18723c */ /* 0x004fe2000000181c */
[----:B------:R-:W-:Y:S01]  /*3210*/  FMUL.FTZ R6, R6, UR5 ;  /* 0x0000000506067c20 */ /* 0x000fe20008410000 */
[----:B------:R-:W-:-:S02]  /*3220*/  FMUL.FTZ R7, R7, UR5 ;  /* 0x0000000507077c20 */ /* 0x000fc40008410000 */
[----:B------:R2:W-:Y:S02]  /*3230*/  MUFU.TANH R156, R4 ;  /* 0x00000004009c7308 */ /* 0x0005e40000002400 */
[----:B------:R-:W-:Y:S06]  /*3240*/  HMMA.16816.F32 R28, R12, R70, R8 ;  /* 0x000000460c1c723c */ /* 0x000fec0000001808 */
[----:B------:R-:W-:Y:S01]  /*3250*/  MUFU.TANH R157, R5 ;  /* 0x00000005009d7308 */ /* 0x000fe20000002400 */
[C---:B------:R-:W-:Y:S02]  /*3260*/  VIADD R8, R2.reuse, 0x9 ;  /* 0x0000000902087836 */ /* 0x040fe40000000000 */
[----:B------:R-:W-:-:S03]  /*3270*/  VIADD R9, R2, 0x8 ;  /* 0x0000000802097836 */ /* 0x000fc60000000000 */
[-C--:B------:R-:W-:Y:S01]  /*3280*/  ISETP.GE.AND P4, PT, R8, R20.reuse, PT ;  /* 0x000000140800720c */ /* 0x080fe20003f86270 */
[C---:B------:R-:W-:Y:S01]  /*3290*/  VIADD R8, R2.reuse, 0x11 ;  /* 0x0000001102087836 */ /* 0x040fe20000000000 */
[----:B------:R-:W-:Y:S01]  /*32a0*/  MUFU.TANH R160, R6 ;  /* 0x0000000600a07308 */ /* 0x000fe20000002400 */
[----:B--2---:R-:W-:Y:S01]  /*32b0*/  IMAD.IADD R4, R117, 0x1, -R3 ;  /* 0x0000000175047824 */ /* 0x004fe200078e0a03 */
[-C--:B------:R-:W-:Y:S01]  /*32c0*/  ISETP.GE.AND P3, PT, R9, R20.reuse, PT ;  /* 0x000000140900720c */ /* 0x080fe20003f66270 */
[----:B------:R-:W-:Y:S02]  /*32d0*/  VIADD R3, R2, 0x1 ;  /* 0x0000000102037836 */ /* 0x000fe40000000000 */
[----:B------:R-:W-:Y:S01]  /*32e0*/  FMUL.FTZ R24, R24, UR5 ;  /* 0x0000000518187c20 */ /* 0x000fe20008410000 */
[----:B------:R-:W-:Y:S01]  /*32f0*/  FMUL.FTZ R25, R25, UR5 ;  /* 0x0000000519197c20 */ /* 0x000fe20008410000 */
[----:B------:R2:W-:Y:S01]  /*3300*/  STL [R1+0x78], R4 ;  /* 0x0000780401007387 */ /* 0x0005e20000100800 */
[----:B------:R-:W-:Y:S01]  /*3310*/  FMUL.FTZ R26, R26, UR5 ;  /* 0x000000051a1a7c20 */ /* 0x000fe20008410000 */
[----:B------:R2:W-:Y:S01]  /*3320*/  MUFU.TANH R161, R7 ;  /* 0x0000000700a17308 */ /* 0x0005e20000002400 */
[----:B------:R-:W-:Y:S01]  /*3330*/  ISETP.GE.AND P0, PT, R3, R20, PT ;  /* 0x000000140300720c */ /* 0x000fe20003f06270 */
[----:B------:R-:W-:-:S02]  /*3340*/  VIADD R3, R2, 0x10 ;  /* 0x0000001002037836 */ /* 0x000fc40000000000 */
[----:B------:R-:W-:Y:S01]  /*3350*/  FMUL.FTZ R27, R27, UR5 ;  /* 0x000000051b1b7c20 */ /* 0x000fe20008410000 */
[-C--:B------:R-:W-:Y:S01]  /*3360*/  ISETP.GE.AND P2, PT, R8, R20.reuse, PT ;  /* 0x000000140800720c */ /* 0x080fe20003f46270 */
[----:B------:R-:W-:Y:S01]  /*3370*/  FMUL.FTZ R28, R28, UR5 ;  /* 0x000000051c1c7c20 */ /* 0x000fe20008410000 */
[----:B------:R-:W-:Y:S01]  /*3380*/  FMUL.FTZ R29, R29, UR5 ;  /* 0x000000051d1d7c20 */ /* 0x000fe20008410000 */
[-C--:B------:R-:W-:Y:S01]  /*3390*/  ISETP.GE.AND P6, PT, R3, R20.reuse, PT ;  /* 0x000000140300720c */ /* 0x080fe20003fc6270 */
[----:B------:R-:W-:Y:S01]  /*33a0*/  VIADD R3, R2, 0x18 ;  /* 0x0000001802037836 */ /* 0x000fe20000000000 */
[----:B------:R-:W3:Y:S01]  /*33b0*/  MUFU.TANH R23, R24 ;  /* 0x0000001800177308 */ /* 0x000ee20000002400 */
[----:B------:R-:W-:Y:S01]  /*33c0*/  P2R R9, PR, RZ, 0x4 ;  /* 0x00000004ff097803 */ /* 0x000fe20000000000 */
[----:B------:R-:W-:Y:S01]  /*33d0*/  FMUL.FTZ R31, R31, UR5 ;  /* 0x000000051f1f7c20 */ /* 0x000fe20008410000 */
[----:B------:R-:W-:Y:S01]  /*33e0*/  FSEL R105, R47, -INF , !P0 ;  /* 0xff8000002f697808 */ /* 0x000fe20004000000 */
[----:B------:R-:W-:Y:S01]  /*33f0*/  FMUL.FTZ R30, R30, UR5 ;  /* 0x000000051e1e7c20 */ /* 0x000fe20008410000 */
[----:B------:R-:W-:Y:S01]  /*3400*/  ISETP.GE.AND P2, PT, R3, R20, PT ;  /* 0x000000140300720c */ /* 0x000fe20003f46270 */
[----:B------:R-:W-:Y:S01]  /*3410*/  VIADD R3, R2, 0x19 ;  /* 0x0000001902037836 */ /* 0x000fe20000000000 */
[----:B------:R-:W-:Y:S01]  /*3420*/  FSEL R100, R52, -INF , !P0 ;  /* 0xff80000034647808 */ /* 0x000fe20004000000 */
[----:B------:R-:W4:Y:S01]  /*3430*/  MUFU.TANH R22, R25 ;  /* 0x0000001900167308 */ /* 0x000f220000002400 */
[----:B------:R-:W-:-:S02]  /*3440*/  P2R R8, PR, RZ, 0x4 ;  /* 0x00000004ff087803 */ /* 0x000fc40000000000 */
[-C--:B------:R-:W-:Y:S01]  /*3450*/  ISETP.GE.AND P5, PT, R3, R20.reuse, PT ;  /* 0x000000140300720c */ /* 0x080fe20003fa6270 */
[C---:B------:R-:W-:Y:S01]  /*3460*/  VIADD R3, R2.reuse, 0x20 ;  /* 0x0000002002037836 */ /* 0x040fe20000000000 */
[----:B------:R-:W-:Y:S01]  /*3470*/  FSEL R85, R133, -INF , !P0 ;  /* 0xff80000085557808 */ /* 0x000fe20004000000 */
[----:B--2---:R-:W-:Y:S01]  /*3480*/  HMMA.16816.F32 R4, R16, R90, RZ ;  /* 0x0000005a1004723c */ /* 0x004fe200000018ff */
[----:B------:R-:W-:Y:S01]  /*3490*/  FSEL R51, R147, -INF , !P0 ;  /* 0xff80000093337808 */ /* 0x000fe20004000000 */
[----:B------:R-:W2:Y:S01]  /*34a0*/  MUFU.TANH R11, R26 ;  /* 0x0000001a000b7308 */ /* 0x000ea20000002400 */
[----:B------:R-:W-:Y:S01]  /*34b0*/  ISETP.GE.AND P2, PT, R3, R20, PT ;  /* 0x000000140300720c */ /* 0x000fe20003f46270 */
[----:B------:R-:W-:Y:S01]  /*34c0*/  VIADD R3, R2, 0x21 ;  /* 0x0000002102037836 */ /* 0x000fe20000000000 */
[----:B-1----:R-:W-:Y:S02]  /*34d0*/  FSEL R115, R40, -INF , !P3 ;  /* 0xff80000028737808 */ /* 0x002fe40005800000 */
[----:B---3--:R-:W-:-:S02]  /*34e0*/  FSEL R52, R23, -INF , !P3 ;  /* 0xff80000017347808 */ /* 0x008fc40005800000 */
[-C--:B------:R-:W-:Y:S01]  /*34f0*/  ISETP.GE.AND P1, PT, R3, R20.reuse, PT ;  /* 0x000000140300720c */ /* 0x080fe20003f26270 */
[----:B------:R1:W3:Y:S01]  /*3500*/  MUFU.TANH R10, R27 ;  /* 0x0000001b000a7308 */ /* 0x0002e20000002400 */
[----:B------:R-:W-:Y:S01]  /*3510*/  VIADD R3, R2, 0x28 ;  /* 0x0000002802037836 */ /* 0x000fe20000000000 */
[----:B----4-:R-:W-:Y:S02]  /*3520*/  FSEL R39, R22, -INF , !P4 ;  /* 0xff80000016277808 */ /* 0x010fe40006000000 */
[----:B------:R-:W-:Y:S02]  /*3530*/  FSEL R97, R68, -INF , !P6 ;  /* 0xff80000044617808 */ /* 0x000fe40007000000 */
[----:B------:R-:W-:Y:S01]  /*3540*/  ISETP.GE.AND P0, PT, R3, R20, PT ;  /* 0x000000140300720c */ /* 0x000fe20003f06270 */
[----:B------:R-:W-:Y:S01]  /*3550*/  VIADD R3, R2, 0x29 ;  /* 0x0000002902037836 */ /* 0x000fe20000000000 */
[----:B------:R4:W5:Y:S01]  /*3560*/  MUFU.TANH R21, R28 ;  /* 0x0000001c00157308 */ /* 0x0009620000002400 */
[----:B--2---:R-:W-:-:S02]  /*3570*/  FSEL R88, R11, -INF , !P3 ;  /* 0xff8000000b587808 */ /* 0x004fc40005800000 */
[----:B------:R-:W-:Y:S02]  /*3580*/  FSEL R81, R132, -INF , !P6 ;  /* 0xff80000084517808 */ /* 0x000fe40007000000 */
[----:B------:R-:W-:Y:S02]  /*3590*/  FSEL R50, R142, -INF , !P6 ;  /* 0xff8000008e327808 */ /* 0x000fe40007000000 */
[----:B------:R-:W-:Y:S01]  /*35a0*/  FSEL R116, R116, -INF , !P5 ;  /* 0xff80000074747808 */ /* 0x000fe20006800000 */
[----:B------:R-:W-:Y:S01]  /*35b0*/  MUFU.TANH R29, R29 ;  /* 0x0000001d001d7308 */ /* 0x000fe20000002400 */
[----:B-1----:R-:W-:Y:S01]  /*35c0*/  HMMA.16816.F32 R24, R12, R106, R4 ;  /* 0x0000006a0c18723c */ /* 0x002fe20000001804 */
[----:B---3--:R-:W-:Y:S02]  /*35d0*/  FSEL R84, R10, -INF , !P4 ;  /* 0xff8000000a547808 */ /* 0x008fe40006000000 */
[----:B------:R-:W-:Y:S02]  /*35e0*/  FSEL R92, R92, -INF , !P5 ;  /* 0xff8000005c5c7808 */ /* 0x000fe40006800000 */
[----:B------:R-:W-:Y:S01]  /*35f0*/  FSEL R119, R119, -INF , !P2 ;  /* 0xff80000077777808 */ /* 0x000fe20005000000 */
[----:B------:R-:W-:Y:S01]  /*3600*/  HMMA.16816.F32 R4, R16, R98, RZ ;  /* 0x000000621004723c */ /* 0x000fe200000018ff */
[----:B------:R-:W-:Y:S01]  /*3610*/  FSEL R107, R41, -INF , !P4 ;  /* 0xff800000296b7808 */ /* 0x000fe20006000000 */
[----:B------:R-:W1:Y:S01]  /*3620*/  MUFU.TANH R31, R31 ;  /* 0x0000001f001f7308 */ /* 0x000e620000002400 */
[----:B------:R-:W-:Y:S01]  /*3630*/  FSEL R106, R49, -INF , !P6 ;  /* 0xff800000316a7808 */ /* 0x000fe20007000000 */
[----:B----4-:R-:W-:Y:S01]  /*3640*/  VIADD R28, R2, 0x31 ;  /* 0x00000031021c7836 */ /* 0x010fe20000000000 */
[----:B------:R-:W-:-:S02]  /*3650*/  ISETP.NE.AND P6, PT, R9, RZ, PT ;  /* 0x000000ff0900720c */ /* 0x000fc40003fc5270 */
[----:B------:R-:W-:Y:S02]  /*3660*/  FSEL R98, R43, -INF , !P4 ;  /* 0xff8000002b627808 */ /* 0x000fe40006000000 */
[----:B------:R-:W-:Y:S01]  /*3670*/  FSEL R99, R42, -INF , !P3 ;  /* 0xff8000002a637808 */ /* 0x000fe20005800000 */
[----:B------:R-:W2:Y:S01]  /*3680*/  MUFU.TANH R30, R30 ;  /* 0x0000001e001e7308 */ /* 0x000ea20000002400 */
[----:B------:R-:W-:Y:S01]  /*3690*/  ISETP.GE.AND P4, PT, R3, R20, PT ;  /* 0x000000140300720c */ /* 0x000fe20003f86270 */
[----:B------:R-:W-:Y:S01]  /*36a0*/  VIADD R3, R2, 0x30 ;  /* 0x0000003002037836 */ /* 0x000fe20000000000 */
[----:B------:R-:W-:Y:S02]  /*36b0*/  ISETP.NE.AND P3, PT, R8, RZ, PT ;  /* 0x000000ff0800720c */ /* 0x000fe40003f65270 */
[----:B------:R-:W-:Y:S01]  /*36c0*/  FSEL R96, R124, -INF , !P6 ;  /* 0xff8000007c607808 */ /* 0x000fe20007000000 */
[----:B------:R-:W-:Y:S01]  /*36d0*/  HMMA.16816.F32 R8, R16, R78, RZ ;  /* 0x0000004e1008723c */ /* 0x000fe200000018ff */
[----:B------:R-:W-:Y:S01]  /*36e0*/  FSEL R80, R149, -INF , !P6 ;  /* 0xff80000095507808 */ /* 0x000fe20007000000 */
[----:B------:R-:W-:Y:S01]  /*36f0*/  FMUL.FTZ R24, R24, UR5 ;  /* 0x0000000518187c20 */ /* 0x000fe20008410000 */
[----:B------:R-:W-:Y:S01]  /*3700*/  FSEL R49, R159, -INF , !P6 ;  /* 0xff8000009f317808 */ /* 0x000fe20007000000 */
[----:B------:R-:W-:Y:S01]  /*3710*/  FMUL.FTZ R25, R25, UR5 ;  /* 0x0000000519197c20 */ /* 0x000fe20008410000 */
[----:B-----5:R-:W-:Y:S01]  /*3720*/  FSEL R48, R21, -INF , !P3 ;  /* 0xff80000015307808 */ /* 0x020fe20005800000 */
[----:B------:R-:W-:Y:S01]  /*3730*/  VIADD R21, R2, 0x38 ;  /* 0x0000003802157836 */ /* 0x000fe20000000000 */
[----:B-1----:R-:W-:Y:S01]  /*3740*/  FSEL R76, R31, -INF , !P5 ;  /* 0xff8000001f4c7808 */ /* 0x002fe20006800000 */
[----:B------:R-:W-:Y:S01]  /*3750*/  HMMA.16816.F32 R4, R12, R102, R4 ;  /* 0x000000660c04723c */ /* 0x000fe20000001804 */
[----:B------:R-:W-:Y:S01]  /*3760*/  FSEL R46, R29, -INF , !P5 ;  /* 0xff8000001d2e7808 */ /* 0x000fe20006800000 */
[----:B------:R-:W-:Y:S01]  /*3770*/  FMUL.FTZ R26, R26, UR5 ;  /* 0x000000051a1a7c20 */ /* 0x000fe20008410000 */
[----:B------:R-:W-:Y:S01]  /*3780*/  FSEL R104, R104, -INF , !P3 ;  /* 0xff80000068687808 */ /* 0x000fe20005800000 */
[----:B------:R-:W-:Y:S01]  /*3790*/  FMUL.FTZ R27, R27, UR5 ;  /* 0x000000051b1b7c20 */ /* 0x000fe20008410000 */
[----:B------:R-:W-:Y:S01]  /*37a0*/  FSEL R93, R93, -INF , !P3 ;  /* 0xff8000005d5d7808 */ /* 0x000fe20005800000 */
[----:B------:R-:W1:Y:S01]  /*37b0*/  MUFU.TANH R24, R24 ;  /* 0x0000001800187308 */ /* 0x000e620000002400 */
[----:B------:R-:W-:-:S02]  /*37c0*/  FSEL R103, R69, -INF , !P6 ;  /* 0xff80000045677808 */ /* 0x000fc40007000000 */
[-C--:B------:R-:W-:Y:S02]  /*37d0*/  ISETP.GE.AND P6, PT, R3, R20.reuse, PT ;  /* 0x000000140300720c */ /* 0x080fe40003fc6270 */
[----:B--2---:R-:W-:Y:S01]  /*37e0*/  FSEL R77, R30, -INF , !P3 ;  /* 0xff8000001e4d7808 */ /* 0x004fe20005800000 */
[C---:B------:R-:W-:Y:S01]  /*37f0*/  VIADD R30, R2.reuse, 0x50 ;  /* 0x00000050021e7836 */ /* 0x040fe20000000000 */
[----:B------:R-:W-:Y:S01]  /*3800*/  P2R R3, PR, RZ, 0x40 ;  /* 0x00000040ff037803 */ /* 0x000fe20000000000 */
[----:B------:R-:W2:Y:S01]  /*3810*/  MUFU.TANH R25, R25 ;  /* 0x0000001900197308 */ /* 0x000ea20000002400 */
[----:B------:R-:W-:Y:S01]  /*3820*/  ISETP.GE.AND P6, PT, R21, R20, PT ;  /* 0x000000141500720c */ /* 0x000fe20003fc6270 */
[----:B------:R-:W-:Y:S01]  /*3830*/  VIADD R21, R2, 0x39 ;  /* 0x0000003902157836 */ /* 0x000fe20000000000 */
[----:B------:R-:W-:Y:S01]  /*3840*/  FSEL R91, R123, -INF , !P2 ;  /* 0xff8000007b5b7808 */ /* 0x000fe20005000000 */
[----:B------:R-:W-:Y:S01]  /*3850*/  HMMA.16816.F32 R8, R12, R86, R8 ;  /* 0x000000560c08723c */ /* 0x000fe20000001808 */
[----:B------:R-:W-:-:S02]  /*3860*/  FSEL R73, R150, -INF , !P2 ;  /* 0xff80000096497808 */ /* 0x000fc40005000000 */
[-C--:B------:R-:W-:Y:S01]  /*3870*/  ISETP.GE.AND P5, PT, R21, R20.reuse, PT ;  /* 0x000000141500720c */ /* 0x080fe20003fa6270 */
[----:B------:R-:W3:Y:S01]  /*3880*/  MUFU.TANH R26, R26 ;  /* 0x0000001a001a7308 */ /* 0x000ee20000002400 */
[----:B------:R-:W-:Y:S01]  /*3890*/  FSEL R47, R155, -INF , !P2 ;  /* 0xff8000009b2f7808 */ /* 0x000fe20005000000 */
[----:B------:R-:W-:Y:S01]  /*38a0*/  FMUL.FTZ R21, R4, UR5 ;  /* 0x0000000504157c20 */ /* 0x000fe20008410000 */
[----:B------:R-:W-:Y:S02]  /*38b0*/  VIADD R4, R2, 0x40 ;  /* 0x0000004002047836 */ /* 0x000fe40000000000 */
[----:B------:R-:W-:Y:S01]  /*38c0*/  FMUL.FTZ R5, R5, UR5 ;  /* 0x0000000505057c20 */ /* 0x000fe20008410000 */
[----:B------:R-:W-:Y:S01]  /*38d0*/  FMUL.FTZ R22, R6, UR5 ;  /* 0x0000000506167c20 */ /* 0x000fe20008410000 */
[----:B-1----:R-:W-:Y:S02]  /*38e0*/  FSEL R42, R24, -INF , !P0 ;  /* 0xff800000182a7808 */ /* 0x002fe40004000000 */
[----:B------:R-:W-:Y:S01]  /*38f0*/  ISETP.GE.AND P3, PT, R4, R20, PT ;  /* 0x000000140400720c */ /* 0x000fe20003f66270 */
[----:B------:R-:W-:Y:S01]  /*3900*/  VIADD R4, R2, 0x41 ;  /* 0x0000004102047836 */ /* 0x000fe20000000000 */
[----:B------:R1:W-:Y:S01]  /*3910*/  MUFU.TANH R23, R21 ;  /* 0x0000001500177308 */ /* 0x0003e20000002400 */
[----:B--2---:R-:W-:-:S02]  /*3920*/  FSEL R41, R25, -INF , !P4 ;  /* 0xff80000019297808 */ /* 0x004fc40006000000 */
[----:B------:R-:W-:Y:S02]  /*3930*/  FSEL R120, R120, -INF , !P0 ;  /* 0xff80000078787808 */ /* 0x000fe40004000000 */
[-C--:B------:R-:W-:Y:S02]  /*3940*/  ISETP.GE.AND P2, PT, R4, R20.reuse, PT ;  /* 0x000000140400720c */ /* 0x080fe40003f46270 */
[----:B---3--:R-:W-:Y:S01]  /*3950*/  FSEL R71, R26, -INF , !P0 ;  /* 0xff8000001a477808 */ /* 0x008fe20004000000 */
[----:B------:R2:W-:Y:S01]  /*3960*/  MUFU.TANH R29, R5 ;  /* 0x00000005001d7308 */ /* 0x0005e20000002400 */
[----:B------:R-:W-:Y:S01]  /*3970*/  FSEL R86, R53, -INF , !P0 ;  /* 0xff80000035567808 */ /* 0x000fe20004000000 */
[----:B------:R-:W-:Y:S01]  /*3980*/  FMUL.FTZ R11, R11, UR5 ;  /* 0x000000050b0b7c20 */ /* 0x000fe20008410000 */
[----:B------:R-:W-:Y:S01]  /*3990*/  ISETP.NE.AND P0, PT, R3, RZ, PT ;  /* 0x000000ff0300720c */ /* 0x000fe20003f05270 */
[----:B------:R-:W-:Y:S01]  /*39a0*/  VIADD R3, R2, 0x48 ;  /* 0x0000004802037836 */ /* 0x000fe20000000000 */
[----:B------:R-:W-:Y:S01]  /*39b0*/  FSEL R118, R140, -INF , !P1 ;  /* 0xff8000008c767808 */ /* 0x000fe20004800000 */
[----:B------:R-:W-:Y:S01]  /*39c0*/  FMUL.FTZ R8, R8, UR5 ;  /* 0x0000000508087c20 */ /* 0x000fe20008410000 */
[----:B------:R-:W-:Y:S01]  /*39d0*/  FSEL R87, R148, -INF , !P1 ;  /* 0xff80000094577808 */ /* 0x000fe20004800000 */
[----:B------:R-:W3:Y:S01]  /*39e0*/  MUFU.TANH R27, R27 ;  /* 0x0000001b001b7308 */ /* 0x000ee20000002400 */
[----:B-1----:R-:W-:Y:S01]  /*39f0*/  FMUL.FTZ R21, R7, UR5 ;  /* 0x0000000507157c20 */ /* 0x002fe20008410000 */
[----:B------:R-:W-:Y:S01]  /*3a00*/  FSEL R72, R162, -INF , !P1 ;  /* 0xff800000a2487808 */ /* 0x000fe20004800000 */
[----:B------:R-:W-:Y:S01]  /*3a10*/  FMUL.FTZ R9, R9, UR5 ;  /* 0x0000000509097c20 */ /* 0x000fe20008410000 */
[----:B------:R-:W-:Y:S01]  /*3a20*/  FSEL R43, R168, -INF , !P1 ;  /* 0xff800000a82b7808 */ /* 0x000fe20004800000 */
[----:B------:R-:W-:Y:S01]  /*3a30*/  FMUL.FTZ R10, R10, UR5 ;  /* 0x000000050a0a7c20 */ /* 0x000fe20008410000 */
[----:B------:R-:W-:Y:S01]  /*3a40*/  ISETP.GE.AND P1, PT, R3, R20, PT ;  /* 0x000000140300720c */ /* 0x000fe20003f26270 */
[----:B------:R-:W-:Y:S01]  /*3a50*/  VIADD R3, R2, 0x49 ;  /* 0x0000004902037836 */ /* 0x000fe20000000000 */
[----:B------:R-:W1:Y:S01]  /*3a60*/  MUFU.TANH R21, R21 ;  /* 0x0000001500157308 */ /* 0x000e620000002400 */
[----:B--2---:R-:W-:Y:S01]  /*3a70*/  HMMA.16816.F32 R4, R16, R94, RZ ;  /* 0x0000005e1004723c */ /* 0x004fe200000018ff */
[----:B------:R-:W-:-:S02]  /*3a80*/  FSEL R121, R121, -INF , !P4 ;  /* 0xff80000079797808 */ /* 0x000fc40006000000 */
[----:B------:R-:W-:Y:S02]  /*3a90*/  FSEL R79, R56, -INF , !P4 ;  /* 0xff800000384f7808 */ /* 0x000fe40006000000 */
[----:B------:R-:W-:Y:S02]  /*3aa0*/  FSEL R124, R139, -INF , !P0 ;  /* 0xff8000008b7c7808 */ /* 0x000fe40004000000 */
[----:B------:R-:W-:Y:S01]  /*3ab0*/  FSEL R78, R146, -INF , !P0 ;  /* 0xff800000924e7808 */ /* 0x000fe20004000000 */
[----:B------:R2:W-:Y:S01]  /*3ac0*/  MUFU.TANH R31, R8 ;  /* 0x00000008001f7308 */ /* 0x0005e20000002400 */
[----:B---3--:R-:W-:Y:S02]  /*3ad0*/  FSEL R69, R27, -INF , !P4 ;  /* 0xff8000001b457808 */ /* 0x008fe40006000000 */
[----:B------:R-:W-:Y:S02]  /*3ae0*/  FSEL R68, R163, -INF , !P0 ;  /* 0xff800000a3447808 */ /* 0x000fe40004000000 */
[----:B------:R-:W-:-:S02]  /*3af0*/  FSEL R38, R166, -INF , !P0 ;  /* 0xff800000a6267808 */ /* 0x000fc40004000000 */
[-C--:B------:R-:W-:Y:S01]  /*3b00*/  ISETP.GE.AND P4, PT, R28, R20.reuse, PT ;  /* 0x000000141c00720c */ /* 0x080fe20003f86270 */
[----:B------:R-:W3:Y:S01]  /*3b10*/  MUFU.TANH R11, R11 ;  /* 0x0000000b000b7308 */ /* 0x000ee20000002400 */
[-C--:B------:R-:W-:Y:S01]  /*3b20*/  ISETP.GE.AND P0, PT, R3, R20.reuse, PT ;  /* 0x000000140300720c */ /* 0x080fe20003f06270 */
[----:B------:R-:W-:Y:S01]  /*3b30*/  VIADD R3, R2, 0x51 ;  /* 0x0000005102037836 */ /* 0x000fe20000000000 */
[----:B------:R-:W-:Y:S02]  /*3b40*/  FSEL R126, R126, -INF , !P4 ;  /* 0xff8000007e7e7808 */ /* 0x000fe40006000000 */
[----:B------:R-:W-:Y:S02]  /*3b50*/  FSEL R90, R153, -INF , !P4 ;  /* 0xff800000995a7808 */ /* 0x000fe40006000000 */
[----:B------:R-:W-:Y:S01]  /*3b60*/  FSEL R70, R165, -INF , !P4 ;  /* 0xff800000a5467808 */ /* 0x000fe20006000000 */
[----:B------:R-:W-:Y:S01]  /*3b70*/  HMMA.16816.F32 R24, R12, R66, R4 ;  /* 0x000000420c18723c */ /* 0x000fe20000001804 */
[----:B------:R4:W5:Y:S01]  /*3b80*/  MUFU.TANH R28, R9 ;  /* 0x00000009001c7308 */ /* 0x0009620000002400 */
[----:B------:R-:W-:Y:S01]  /*3b90*/  FSEL R37, R174, -INF , !P4 ;  /* 0xff800000ae257808 */ /* 0x000fe20006000000 */
[----:B--2---:R-:W-:Y:S01]  /*3ba0*/  VIADD R8, R2, 0x58 ;  /* 0x0000005802087836 */ /* 0x004fe20000000000 */
[----:B------:R-:W-:-:S02]  /*3bb0*/  ISETP.GE.AND P4, PT, R3, R20, PT ;  /* 0x000000140300720c */ /* 0x000fc40003f86270 */
[C---:B------:R-:W-:Y:S01]  /*3bc0*/  HMMA.16816.F32 R4, R16.reuse, R74, RZ ;  /* 0x0000004a1004723c */ /* 0x040fe200000018ff */
[----:B------:R-:W-:Y:S02]  /*3bd0*/  FSEL R132, R64, -INF , !P2 ;  /* 0xff80000040847808 */ /* 0x000fe40005000000 */
[----:B------:R-:W-:Y:S01]  /*3be0*/  P2R R3, PR, RZ, 0x10 ;  /* 0x00000010ff037803 */ /* 0x000fe20000000000 */
[----:B------:R-:W2:Y:S01]  /*3bf0*/  MUFU.TANH R10, R10 ;  /* 0x0000000a000a7308 */ /* 0x000ea20000002400 */
[----:B------:R-:W-:Y:S01]  /*3c00*/  FSEL R117, R172, -INF , !P2 ;  /* 0xff800000ac757808 */ /* 0x000fe20005000000 */
[----:B------:R-:W-:Y:S01]  /*3c10*/  HMMA.16816.F32 R16, R16, R58, RZ ;  /* 0x0000003a1010723c */ /* 0x000fe200000018ff */
[----:B------:R-:W-:Y:S02]  /*3c20*/  FSEL R64, R182, -INF , !P2 ;  /* 0xff800000b6407808 */ /* 0x000fe40005000000 */
[----:B------:R-:W-:Y:S01]  /*3c30*/  FSEL R33, R191, -INF , !P2 ;  /* 0xff800000bf217808 */ /* 0x000fe20005000000 */
[----:B------:R-:W-:Y:S01]  /*3c40*/  VIADD R191, R188, 0x1400 ;  /* 0x00001400bcbf7836 */ /* 0x000fe20000000000 */
[----:B------:R-:W-:Y:S01]  /*3c50*/  FSEL R127, R127, -INF , !P5 ;  /* 0xff8000007f7f7808 */ /* 0x000fe20006800000 */
[----:B----4-:R-:W-:Y:S01]  /*3c60*/  VIADD R9, R2, 0x60 ;  /* 0x0000006002097836 */ /* 0x010fe20000000000 */
[----:B------:R4:W-:Y:S01]  /*3c70*/  MUFU.TANH R152, R34 ;  /* 0x0000002200987308 */ /* 0x0009e20000002400 */
[----:B------:R-:W-:-:S02]  /*3c80*/  FSEL R94, R61, -INF , !P5 ;  /* 0xff8000003d5e7808 */ /* 0x000fc40006800000 */
[----:B-1----:R-:W-:Y:S02]  /*3c90*/  FSEL R65, R21, -INF , !P5 ;  /* 0xff80000015417808 */ /* 0x002fe40006800000 */
[----:B------:R-:W-:Y:S01]  /*3ca0*/  FMUL.FTZ R24, R24, UR5 ;  /* 0x0000000518187c20 */ /* 0x000fe20008410000 */
[----:B------:R-:W-:Y:S01]  /*3cb0*/  FMUL.FTZ R26, R26, UR5 ;  /* 0x000000051a1a7c20 */ /* 0x000fe20008410000 */
[-C--:B------:R-:W-:Y:S01]  /*3cc0*/  ISETP.GE.AND P2, PT, R9, R20.reuse, PT ;  /* 0x000000140900720c */ /* 0x080fe20003f46270 */
[----:B------:R-:W-:Y:S01]  /*3cd0*/  FMUL.FTZ R25, R25, UR5 ;  /* 0x0000000519197c20 */ /* 0x000fe20008410000 */
[----:B------:R-:W-:Y:S01]  /*3ce0*/  FMUL.FTZ R27, R27, UR5 ;  /* 0x000000051b1b7c20 */ /* 0x000fe20008410000 */
[----:B------:R-:W-:Y:S01]  /*3cf0*/  ISETP.GE.AND P4, PT, R8, R20, PT ;  /* 0x000000140800720c */ /* 0x000fe20003f86270 */
[----:B------:R-:W-:Y:S01]  /*3d00*/  MUFU.TANH R24, R24 ;  /* 0x0000001800187308 */ /* 0x000fe20000002400 */
[----:B------:R-:W-:Y:S01]  /*3d10*/  HMMA.16816.F32 R4, R12, R110, R4 ;  /* 0x0000006e0c04723c */ /* 0x000fe20000001804 */
[----:B------:R-:W-:Y:S01]  /*3d20*/  VIADD R8, R2, 0x59 ;  /* 0x0000005902087836 */ /* 0x000fe20000000000 */
[----:B------:R-:W-:Y:S01]  /*3d30*/  FSEL R134, R134, -INF , !P0 ;  /* 0xff80000086867808 */ /* 0x000fe20004000000 */
[----:B------:R-:W-:Y:S01]  /*3d40*/  VIADD R9, R2, 0x61 ;  /* 0x0000006102097836 */ /* 0x000fe20000000000 */
[----:B---3--:R-:W-:-:S02]  /*3d50*/  FSEL R62, R11, -INF , !P0 ;  /* 0xff8000000b3e7808 */ /* 0x008fc40004000000 */
[----:B----4-:R-:W-:Y:S01]  /*3d60*/  FSEL R34, R29, -INF , !P5 ;  /* 0xff8000001d227808 */ /* 0x010fe20006800000 */
[----:B------:R-:W1:Y:S01]  /*3d70*/  MUFU.TANH R26, R26 ;  /* 0x0000001a001a7308 */ /* 0x000e620000002400 */
[----:B------:R-:W-:Y:S01]  /*3d80*/  ISETP.NE.AND P5, PT, R3, RZ, PT ;  /* 0x000000ff0300720c */ /* 0x000fe20003fa5270 */
[----:B------:R-:W-:Y:S01]  /*3d90*/  HMMA.16816.F32 R12, R12, R82, R16 ;  /* 0x000000520c0c723c */ /* 0x000fe20000001810 */
[----:B------:R-:W-:Y:S02]  /*3da0*/  P2R R3, PR, RZ, 0x4 ;  /* 0x00000004ff037803 */ /* 0x000fe40000000000 */
[----:B------:R-:W-:Y:S02]  /*3db0*/  FSEL R110, R122, -INF , !P0 ;  /* 0xff8000007a6e7808 */ /* 0x000fe40004000000 */
[----:B------:R-:W-:Y:S01]  /*3dc0*/  FSEL R133, R151, -INF , !P3 ;  /* 0xff80000097857808 */ /* 0x000fe20005800000 */
[----:B------:R3:W-:Y:S01]  /*3dd0*/  MUFU.TANH R144, R32 ;  /* 0x0000002000907308 */ /* 0x0007e20000002400 */
[----:B------:R-:W-:-:S02]  /*3de0*/  FSEL R102, R158, -INF , !P3 ;  /* 0xff8000009e667808 */ /* 0x000fc40005800000 */
[----:B------:R-:W-:Y:S02]  /*3df0*/  FSEL R66, R173, -INF , !P3 ;  /* 0xff800000ad427808 */ /* 0x000fe40005800000 */
[----:B------:R-:W-:Y:S02]  /*3e00*/  FSEL R95, R60, -INF , !P6 ;  /* 0xff8000003c5f7808 */ /* 0x000fe40007000000 */
[----:B------:R-:W-:Y:S01]  /*3e10*/  FSEL R140, R177, -INF , !P5 ;  /* 0xff800000b18c7808 */ /* 0x000fe20006800000 */
[----:B------:R4:W-:Y:S01]  /*3e20*/  MUFU.TANH R154, R35 ;  /* 0x00000023009a7308 */ /* 0x0009e20000002400 */
[----:B------:R-:W-:Y:S01]  /*3e30*/  FSEL R111, R181, -INF , !P5 ;  /* 0xff800000b56f7808 */ /* 0x000fe20006800000 */
[----:B------:R-:W-:Y:S01]  /*3e40*/  FMUL.FTZ R4, R4, UR5 ;  /* 0x0000000504047c20 */ /* 0x000fe20008410000 */
[----:B------:R-:W-:Y:S01]  /*3e50*/  FSEL R60, R192, -INF , !P5 ;  /* 0xff800000c03c7808 */ /* 0x000fe20006800000 */
[----:B------:R-:W-:Y:S01]  /*3e60*/  FMUL.FTZ R6, R6, UR5 ;  /* 0x0000000506067c20 */ /* 0x000fe20008410000 */
[----:B------:R-:W-:Y:S01]  /*3e70*/  FSEL R29, R195, -INF , !P5 ;  /* 0xff800000c31d7808 */ /* 0x000fe20006800000 */
[----:B------:R-:W-:Y:S01]  /*3e80*/  FMUL.FTZ R5, R5, UR5 ;  /* 0x0000000505057c20 */ /* 0x000fe20008410000 */
[----:B------:R-:W-:Y:S01]  /*3e90*/  FSEL R131, R131, -INF , !P1 ;  /* 0xff80000083837808 */ /* 0x000fe20004800000 */
[----:B------:R-:W-:Y:S01]  /*3ea0*/  MUFU.TANH R25, R25 ;  /* 0x0000001900197308 */ /* 0x000fe20000002400 */
[----:B---3--:R-:W-:Y:S01]  /*3eb0*/  FSEL R32, R31, -INF , !P1 ;  /* 0xff8000001f207808 */ /* 0x008fe20004800000 */
[----:B------:R-:W-:Y:S01]  /*3ec0*/  FMUL.FTZ R7, R7, UR5 ;  /* 0x0000000507077c20 */ /* 0x000fe20008410000 */
[----:B-----5:R-:W-:Y:S01]  /*3ed0*/  FSEL R31, R28, -INF , !P0 ;  /* 0xff8000001c1f7808 */ /* 0x020fe20004000000 */
[----:B------:R-:W-:Y:S01]  /*3ee0*/  FMUL.FTZ R12, R12, UR5 ;  /* 0x000000050c0c7c20 */ /* 0x000fe20008410000 */
[----:B------:R-:W-:Y:S01]  /*3ef0*/  ISETP.NE.AND P0, PT, R3, RZ, PT ;  /* 0x000000ff0300720c */ /* 0x000fe20003f05270 */
[----:B------:R-:W-:Y:S01]  /*3f00*/  VIADD R3, R2, 0x68 ;  /* 0x0000006802037836 */ /* 0x000fe20000000000 */
[----:B------:R-:W-:Y:S01]  /*3f10*/  FSEL R109, R109, -INF , !P1 ;  /* 0xff8000006d6d7808 */ /* 0x000fe20004800000 */
[----:B------:R-:W3:Y:S01]  /*3f20*/  MUFU.TANH R27, R27 ;  /* 0x0000001b001b7308 */ /* 0x000ee20000002400 */
[----:B----4-:R-:W-:Y:S01]  /*3f30*/  FSEL R35, R180, -INF , !P3 ;  /* 0xff800000b4237808 */ /* 0x010fe20005800000 */
[----:B------:R-:W-:Y:S01]  /*3f40*/  FMUL.FTZ R14, R14, UR5 ;  /* 0x000000050e0e7c20 */ /* 0x000fe20008410000 */
[-C--:B------:R-:W-:Y:S01]  /*3f50*/  ISETP.GE.AND P3, PT, R8, R20.reuse, PT ;  /* 0x000000140800720c */ /* 0x080fe20003f66270 */
[----:B------:R-:W-:Y:S01]  /*3f60*/  FMUL.FTZ R13, R13, UR5 ;  /* 0x000000050d0d7c20 */ /* 0x000fe20008410000 */
[----:B------:R-:W-:Y:S01]  /*3f70*/  ISETP.GE.AND P5, PT, R3, R20, PT ;  /* 0x000000140300720c */ /* 0x000fe20003fa6270 */
[----:B------:R-:W-:Y:S01]  /*3f80*/  VIADD R3, R2, 0x69 ;  /* 0x0000006902037836 */ /* 0x000fe20000000000 */
[----:B------:R-:W-:Y:S01]  /*3f90*/  P2R R8, PR, RZ, 0x8 ;  /* 0x00000008ff087803 */ /* 0x000fe20000000000 */
[----:B------:R-:W4:Y:S01]  /*3fa0*/  MUFU.TANH R22, R22 ;  /* 0x0000001600167308 */ /* 0x000f220000002400 */
[----:B--2---:R-:W-:Y:S01]  /*3fb0*/  FSEL R63, R10, -INF , !P1 ;  /* 0xff8000000a3f7808 */ /* 0x004fe20004800000 */
[----:B------:R-:W-:Y:S01]  /*3fc0*/  VIADD R195, R188, 0x400 ;  /* 0x00000400bcc37836 */ /* 0x000fe20000000000 */
[----:B------:R-:W-:Y:S01]  /*3fd0*/  ISETP.NE.AND P1, PT, R8, RZ, PT ;  /* 0x000000ff0800720c */ /* 0x000fe20003f25270 */
[----:B------:R-:W-:Y:S01]  /*3fe0*/  VIADD R8, R2, 0x70 ;  /* 0x0000007002087836 */ /* 0x000fe20000000000 */
[----:B------:R-:W-:Y:S01]  /*3ff0*/  FSEL R141, R141, -INF , !P4 ;  /* 0xff8000008d8d7808 */ /* 0x000fe20006000000 */
[----:B------:R-:W-:Y:S01]  /*4000*/  VIADD R192, R188, 0x1000 ;  /* 0x00001000bcc07836 */ /* 0x000fe20000000000 */
[----:B------:R-:W-:Y:S01]  /*4010*/  FSEL R122, R129, -INF , !P4 ;  /* 0xff800000817a7808 */ /* 0x000fe20006000000 */
[----:B------:R-:W2:Y:S01]  /*4020*/  MUFU.TANH R6, R6 ;  /* 0x0000000600067308 */ /* 0x000ea20000002400 */
[----:B-1----:R-:W-:-:S02]  /*4030*/  FSEL R58, R26, -INF , !P4 ;  /* 0xff8000001a3a7808 */ /* 0x002fc40006000000 */
[----:B------:R-:W-:Y:S02]  /*4040*/  FSEL R28, R24, -INF , !P4 ;  /* 0xff800000181c7808 */ /* 0x000fe40006000000 */
[-C--:B------:R-:W-:Y:S01]  /*4050*/  ISETP.GE.AND P4, PT, R3, R20.reuse, PT ;  /* 0x000000140300720c */ /* 0x080fe20003f86270 */
[----:B------:R-:W-:Y:S01]  /*4060*/  VIADD R3, R2, 0x78 ;  /* 0x0000007802037836 */ /* 0x000fe20000000000 */
[-C--:B------:R-:W-:Y:S01]  /*4070*/  ISETP.GE.AND P3, PT, R8, R20.reuse, PT ;  /* 0x000000140800720c */ /* 0x080fe20003f66270 */
[----:B------:R-:W-:Y:S01]  /*4080*/  VIADD R8, R2, 0x71 ;  /* 0x0000007102087836 */ /* 0x000fe20000000000 */
[----:B------:R-:W-:Y:S01]  /*4090*/  ISETP.GE.AND P2, PT, R30, R20, PT ;  /* 0x000000141e00720c */ /* 0x000fe20003f46270 */
[----:B------:R-:W-:Y:S01]  /*40a0*/  MUFU.TANH R5, R5 ;  /* 0x0000000500057308 */ /* 0x000fe20000002400 */
[----:B------:R-:W-:Y:S02]  /*40b0*/  FSEL R143, R143, -INF , !P1 ;  /* 0xff8000008f8f7808 */ /* 0x000fe40004800000 */
[----:B------:R-:W-:-:S02]  /*40c0*/  FSEL R129, R130, -INF , !P1 ;  /* 0xff80000082817808 */ /* 0x000fc40004800000 */
[----:B---3--:R-:W-:Y:S02]  /*40d0*/  FSEL R54, R27, -INF , !P1 ;  /* 0xff8000001b367808 */ /* 0x008fe40004800000 */
[----:B------:R-:W-:Y:S01]  /*40e0*/  FSEL R26, R25, -INF , !P1 ;  /* 0xff800000191a7808 */ /* 0x000fe20004800000 */
[----:B------:R-:W-:Y:S01]  /*40f0*/  MUFU.TANH R7, R7 ;  /* 0x0000000700077308 */ /* 0x000fe20000002400 */
[----:B------:R-:W-:Y:S01]  /*4100*/  ISETP.GE.AND P1, PT, R3, R20, PT ;  /* 0x000000140300720c */ /* 0x000fe20003f26270 */
[----:B------:R-:W-:Y:S01]  /*4110*/  IMAD R3, R138, 0x20, R128 ;  /* 0x000000208a037824 */ /* 0x000fe200078e0280 */
[----:B------:R-:W-:Y:S02]  /*4120*/  FSEL R147, R169, -INF , !P0 ;  /* 0xff800000a9937808 */ /* 0x000fe40004000000 */
[----:B------:R-:W-:Y:S02]  /*4130*/  FSEL R128, R176, -INF , !P0 ;  /* 0xff800000b0807808 */ /* 0x000fe40004000000 */
[----:B------:R-:W-:Y:S01]  /*4140*/  FSEL R56, R189, -INF , !P0 ;  /* 0xff800000bd387808 */ /* 0x000fe20004000000 */
[----:B------:R-:W-:Y:S01]  /*4150*/  MUFU.TANH R12, R12 ;  /* 0x0000000c000c7308 */ /* 0x000fe20000002400 */
[----:B------:R-:W-:Y:S01]  /*4160*/  FSEL R25, R194, -INF , !P0 ;  /* 0xff800000c2197808 */ /* 0x000fe20004000000 */
[----:B------:R-:W-:Y:S01]  /*4170*/  VIADD R194, R188, 0x800 ;  /* 0x00000800bcc27836 */ /* 0x000fe20000000000 */
[----:B------:R-:W-:Y:S01]  /*4180*/  FSEL R142, R164, -INF , !P2 ;  /* 0xff800000a48e7808 */ /* 0x000fe20005000000 */
[----:B------:R-:W-:Y:S01]  /*4190*/  VIADD R189, R188, 0x1c00 ;  /* 0x00001c00bcbd7836 */ /* 0x000fe20000000000 */
[----:B------:R-:W-:-:S02]  /*41a0*/  FSEL R123, R170, -INF , !P2 ;  /* 0xff800000aa7b7808 */ /* 0x000fc40005000000 */
[----:B------:R-:W-:Y:S01]  /*41b0*/  FSEL R61, R184, -INF , !P2 ;  /* 0xff800000b83d7808 */ /* 0x000fe20005000000 */
[----:B------:R-:W-:Y:S01]  /*41c0*/  MUFU.TANH R14, R14 ;  /* 0x0000000e000e7308 */ /* 0x000fe20000002400 */
[----:B------:R-:W-:Y:S01]  /*41d0*/  FSEL R30, R190, -INF , !P2 ;  /* 0xff800000be1e7808 */ /* 0x000fe20005000000 */
[----:B------:R-:W-:Y:S01]  /*41e0*/  VIADD R190, R188, 0x1800 ;  /* 0x00001800bcbe7836 */ /* 0x000fe20000000000 */
[----:B------:R-:W-:Y:S02]  /*41f0*/  ISETP.GE.AND P0, PT, R20, 0x81, PT ;  /* 0x000000811400780c */ /* 0x000fe40003f06270 */
[----:B------:R-:W-:Y:S02]  /*4200*/  ISETP.GE.AND P2, PT, R8, R20, PT ;  /* 0x000000140800720c */ /* 0x000fe40003f46270 */
[----:B------:R-:W-:Y:S01]  /*4210*/  FSEL R125, R125, -INF , !P6 ;  /* 0xff8000007d7d7808 */ /* 0x000fe20007000000 */
[----:B------:R1:W3:Y:S01]  /*4220*/  MUFU.TANH R8, R4 ;  /* 0x0000000400087308 */ /* 0x0002e20000002400 */
[----:B----4-:R-:W-:-:S02]  /*4230*/  FSEL R67, R22, -INF , !P6 ;  /* 0xff80000016437808 */ /* 0x010fc40007000000 */
[----:B------:R-:W-:Y:S02]  /*4240*/  FSEL R36, R23, -INF , !P6 ;  /* 0xff80000017247808 */ /* 0x000fe40007000000 */
[----:B------:R-:W-:Y:S02]  /*4250*/  ISETP.GE.AND P6, PT, R9, R20, PT ;  /* 0x000000140900720c */ /* 0x000fe40003fc6270 */
[----:B------:R-:W-:Y:S01]  /*4260*/  FSEL R158, R167, -INF , !P3 ;  /* 0xff800000a79e7808 */ /* 0x000fe20005800000 */
[----:B------:R-:W-:Y:S01]  /*4270*/  MUFU.TANH R13, R13 ;  /* 0x0000000d000d7308 */ /* 0x000fe20000002400 */
[----:B------:R-:W-:Y:S02]  /*4280*/  FSEL R153, R179, -INF , !P6 ;  /* 0xff800000b3997808 */ /* 0x000fe40007000000 */
[----:B------:R-:W-:Y:S02]  /*4290*/  FSEL R130, R183, -INF , !P6 ;  /* 0xff800000b7827808 */ /* 0x000fe40007000000 */
[----:B------:R-:W-:Y:S01]  /*42a0*/  FSEL R55, R193, -INF , !P6 ;  /* 0xff800000c1377808 */ /* 0x000fe20007000000 */
[----:B------:R-:W-:Y:S01]  /*42b0*/  VIADD R193, R188, 0xc00 ;  /* 0x00000c00bcc17836 */ /* 0x000fe20000000000 */
[----:B------:R-:W-:Y:S01]  /*42c0*/  FSEL R24, R200, -INF , !P6 ;  /* 0xff800000c8187808 */ /* 0x000fe20007000000 */
[----:B-1----:R-:W-:Y:S01]  /*42d0*/  VIADD R4, R2, 0x79 ;  /* 0x0000007902047836 */ /* 0x002fe20000000000 */
[----:B------:R-:W-:-:S02]  /*42e0*/  P2R R2, PR, RZ, 0x1 ;  /* 0x00000001ff027803 */ /* 0x000fc40000000000 */
[----:B------:R-:W-:Y:S02]  /*42f0*/  FSEL R146, R175, -INF , !P3 ;  /* 0xff800000af927808 */ /* 0x000fe40005800000 */
[----:B------:R-:W-:Y:S01]  /*4300*/  ISETP.NE.AND P6, PT, R2, RZ, PT ;  /* 0x000000ff0200720c */ /* 0x000fe20003fc5270 */
[----:B------:R-:W-:Y:S02]  /*4310*/  IMAD.IADD R2, R136, 0x1, R3 ;  /* 0x0000000188027824 */ /* 0x000fe400078e0203 */
[----:B------:R-:W-:Y:S01]  /*4320*/  FMUL.FTZ R3, R15, UR5 ;  /* 0x000000050f037c20 */ /* 0x000fe20008410000 */
[----:B------:R-:W-:Y:S02]  /*4330*/  ISETP.GE.AND P0, PT, R4, R20, PT ;  /* 0x000000140400720c */ /* 0x000fe40003f06270 */
[----:B------:R-:W-:Y:S02]  /*4340*/  FSEL R59, R185, -INF , !P3 ;  /* 0xff800000b93b7808 */ /* 0x000fe40005800000 */
[----:B------:R-:W-:Y:S01]  /*4350*/  FSEL R22, R198, -INF , !P3 ;  /* 0xff800000c6167808 */ /* 0x000fe20005800000 */
[----:B------:R-:W1:Y:S01]  /*4360*/  MUFU.TANH R3, R3 ;  /* 0x0000000300037308 */ /* 0x000e620000002400 */
        /* <DEDUP_REMOVED lines=12> */
[----:B--2---:R-:W-:-:S02]  /*4430*/  FSEL R27, R6, -INF , !P5 ;  /* 0xff800000061b7808 */ /* 0x004fc40006800000 */
[----:B---3--:R-:W-:Y:S02]  /*4440*/  FSEL R19, R8, -INF , !P5 ;  /* 0xff80000008137808 */ /* 0x008fe40006800000 */
[----:B------:R-:W-:Y:S02]  /*4450*/  FSEL R53, R7, -INF , !P4 ;  /* 0xff80000007357808 */ /* 0x000fe40006000000 */
[----:B------:R-:W-:Y:S02]  /*4460*/  FSEL R18, R5, -INF , !P4 ;  /* 0xff80000005127808 */ /* 0x000fe40006000000 */
[----:B------:R-:W-:Y:S02]  /*4470*/  FSEL R164, R14, -INF , !P1 ;  /* 0xff8000000ea47808 */ /* 0x000fe40004800000 */
[----:B------:R-:W-:Y:S02]  /*4480*/  FSEL R21, R12, -INF , !P1 ;  /* 0xff8000000c157808 */ /* 0x000fe40004800000 */
[----:B-1----:R-:W-:-:S02]  /*4490*/  FSEL R162, R3, -INF , !P0 ;  /* 0xff80000003a27808 */ /* 0x002fc40004000000 */
[----:B------:R-:W-:Y:S01]  /*44a0*/  FSEL R20, R13, -INF , !P0 ;  /* 0xff8000000d147808 */ /* 0x000fe20004000000 */
[----:B------:R-:W-:Y:S06]  /*44b0*/  @!P6 BRA `(.L_x_700) ;  /* 0x0000000000d8e947 */ /* 0x000fec0003800000 */
        /* <DEDUP_REMOVED lines=52> */
.L_x_702:
[----:B------:R-:W-:Y:S05]  /*4800*/  BSYNC B0 ;  /* 0x0000000000007941 */ /* 0x000fea0003800000 */
.L_x_701:
[----:B------:R-:W0:Y:S02]  /*4810*/  LDGDEPBAR ;  /* 0x00000000000079af */ /* 0x000e240000000000 */
.L_x_700:
[----:B------:R-:W-:Y:S01]  /*4820*/  FMNMX.FTZ R40, R57, R51, !PT ;  /* 0x0000003339287209 */ /* 0x000fe20007810000 */
[----:B------:R-:W-:Y:S01]  /*4830*/  ULDC UR5, c[0x0][0x2ec] ;  /* 0x0000bb0000057ab9 */ /* 0x000fe20000000800 */
[----:B------:R-:W-:Y:S02]  /*4840*/  FMNMX.FTZ R6, R108, R105, !PT ;  /* 0x000000696c067209 */ /* 0x000fe40007810000 */
[----:B------:R-:W-:Y:S02]  /*4850*/  FMNMX.FTZ R40, R52, R40, !PT ;  /* 0x0000002834287209 */ /* 0x000fe40007810000 */
[----:B------:R-:W-:Y:S02]  /*4860*/  LEA R184, R2, UR4, 0x1 ;  /* 0x0000000402b87c11 */ /* 0x000fe4000f8e08ff */
[----:B------:R-:W-:Y:S02]  /*4870*/  FMNMX.FTZ R40, R39, R40, !PT ;  /* 0x0000002827287209 */ /* 0x000fe40007810000 */
[----:B------:R-:W-:-:S02]  /*4880*/  LEA R185, R0, R184, 0x1 ;  /* 0x000000b800b97211 */ /* 0x000fc400078e08ff */
        /* <DEDUP_REMOVED lines=35> */
[----:B-1----:R-:W-:-:S04]  /*4ac0*/  FFMA.FTZ R4, R57, UR5, -R3 ;  /* 0x0000000539047c23 */ /* 0x002fc80008010803 */
[----:B------:R1:W-:Y:S02]  /*4ad0*/  MUFU.EX2 R167, R4 ;  /* 0x0000000400a77308 */ /* 0x0003e40000000800 */
[----:B-1----:R-:W-:-:S06]  /*4ae0*/  FFMA.FTZ R4, R51, UR5, -R3 ;  /* 0x0000000533047c23 */ /* 0x002fcc0008010803 */
[----:B------:R1:W2:Y:S02]  /*4af0*/  MUFU.EX2 R166, R4 ;  /* 0x0000000400a67308 */ /* 0x0002a40000000800 */
[----:B-1----:R-:W-:Y:S01]  /*4b00*/  FFMA.FTZ R4, R52, UR5, -R3 ;  /* 0x0000000534047c23 */ /* 0x002fe20008010803 */
[----:B--2---:R-:W-:-:S05]  /*4b10*/  F2FP.F16.F32.PACK_AB R12, R166, R167 ;  /* 0x000000a7a60c723e */ /* 0x004fca00000000ff */
[----:B------:R1:W-:Y:S02]  /*4b20*/  MUFU.EX2 R221, R4 ;  /* 0x0000000400dd7308 */ /* 0x0003e40000000800 */
[----:B-1----:R-:W-:Y:S01]  /*4b30*/  FFMA.FTZ R4, R39, UR5, -R3 ;  /* 0x0000000527047c23 */ /* 0x002fe20008010803 */
[----:B------:R-:W-:-:S05]  /*4b40*/  FMNMX.FTZ R39, R89, R85, !PT ;  /* 0x0000005559277209 */ /* 0x000fca0007810000 */
[----:B------:R1:W2:Y:S01]  /*4b50*/  MUFU.EX2 R222, R4 ;  /* 0x0000000400de7308 */ /* 0x0002a20000000800 */
[----:B------:R-:W-:-:S04]  /*4b60*/  FMNMX.FTZ R39, R88, R39, !PT ;  /* 0x0000002758277209 */ /* 0x000fc80007810000 */
        /* <DEDUP_REMOVED lines=41> */
[----:B------:R-:W1:Y:S01]  /*4e00*/  SHFL.BFLY PT, R5, R39, 0x2, 0x1f ;  /* 0x0c401f0027057f89 */ /* 0x000e6200000e0000 */
[----:B------:R2:W-:Y:S02]  /*4e10*/  MUFU.EX2 R237, R4 ;  /* 0x0000000400ed7308 */ /* 0x0005e40000000800 */
[----:B--2---:R-:W-:-:S06]  /*4e20*/  FFMA.FTZ R4, R42, UR5, -R3 ;  /* 0x000000052a047c23 */ /* 0x004fcc0008010803 */
[----:B------:R2:W-:Y:S01]  /*4e30*/  MUFU.EX2 R236, R4 ;  /* 0x0000000400ec7308 */ /* 0x0005e20000000800 */
[----:B-1----:R-:W-:-:S05]  /*4e40*/  FMNMX.FTZ R39, R39, R5, !PT ;  /* 0x0000000527277209 */ /* 0x002fca0007810000 */
[----:B------:R-:W1:Y:S01]  /*4e50*/  SHFL.BFLY PT, R5, R39, 0x1, 0x1f ;  /* 0x0c201f0027057f89 */ /* 0x000e6200000e0000 */
[----:B--2---:R-:W-:-:S04]  /*4e60*/  FFMA.FTZ R4, R41, UR5, -R3 ;  /* 0x0000000529047c23 */ /* 0x004fc80008010803 */
[----:B------:R2:W-:Y:S01]  /*4e70*/  MUFU.EX2 R235, R4 ;  /* 0x0000000400eb7308 */ /* 0x0005e20000000800 */
[----:B-1----:R-:W-:-:S04]  /*4e80*/  FMNMX.FTZ R39, R39, R5, !PT ;  /* 0x0000000527277209 */ /* 0x002fc80007810000 */
[C---:B------:R-:W-:Y:S01]  /*4e90*/  FSETP.NEU.FTZ.AND P0, PT, R39.reuse, -INF , PT ;  /* 0xff8000002700780b */ /* 0x040fe20003f1d000 */
[----:B------:R-:W-:Y:S01]  /*4ea0*/  FMUL.FTZ R5, R39, UR5 ;  /* 0x0000000527057c20 */ /* 0x000fe20008410000 */
[----:B--2---:R-:W-:-:S04]  /*4eb0*/  FFMA.FTZ R4, R38, UR5, -R3 ;  /* 0x0000000526047c23 */ /* 0x004fc80008010803 */
[----:B------:R-:W-:Y:S01]  /*4ec0*/  FSEL R5, R5, RZ, P0 ;  /* 0x000000ff05057208 */ /* 0x000fe20000000000 */
[----:B------:R1:W-:Y:S04]  /*4ed0*/  MUFU.EX2 R234, R4 ;  /* 0x0000000400ea7308 */ /* 0x0003e80000000800 */
[----:B------:R-:W-:Y:S01]  /*4ee0*/  FFMA.FTZ R2, R162, UR5, -R5 ;  /* 0x00000005a2027c23 */ /* 0x000fe20008010805 */
        /* <DEDUP_REMOVED lines=37> */
[----:B------:R-:W-:Y:S02]  /*5140*/  FFMA.FTZ R3, R20, UR5, -R3 ;  /* 0x0000000514037c23 */ /* 0x000fe40008010803 */
[----:B------:R-:W1:Y:S03]  /*5150*/  LDSM.16.MT88.4 R20, [R184+0x4000] ;  /* 0x00400000b814783b */ /* 0x000e660000004200 */
[----:B------:R2:W-:Y:S08]  /*5160*/  MUFU.EX2 R250, R4 ;  /* 0x0000000400fa7308 */ /* 0x0005f00000000800 */
        /* <DEDUP_REMOVED lines=24> */
[----:B-1----:R-:W-:Y:S01]  /*52f0*/  HMMA.16816.F32 R72, R12, R22, RZ ;  /* 0x000000160c48723c */ /* 0x002fe200000018ff */
[----:B--2---:R-:W-:-:S06]  /*5300*/  FFMA.FTZ R4, R71, UR5, -R5 ;  /* 0x0000000547047c23 */ /* 0x004fcc0008010805 */
        /* <DEDUP_REMOVED lines=94> */
[----:B------:R-:W-:-:S07]  /*58f0*/  FSETP.NEU.FTZ.AND P0, PT, R38, -INF , PT ;  /* 0xff8000002600780b */ /* 0x000fce0003f1d000 */
[----:B------:R-:W-:Y:S01]  /*5900*/  MUFU.EX2 R182, R6 ;  /* 0x0000000600b67308 */ /* 0x000fe20000000800 */
[--C-:B-1----:R-:W-:Y:S02]  /*5910*/  FFMA.FTZ R4, R27, UR5, -R5.reuse ;  /* 0x000000051b047c23 */ /* 0x102fe40008010805 */
[----:B------:R-:W1:Y:S05]  /*5920*/  LDSM.16.MT88.4 R24, [R185+0x4000] ;  /* 0x00400000b918783b */ /* 0x000e6a0000004200 */
[----:B------:R2:W-:Y:S02]  /*5930*/  MUFU.EX2 R198, R4 ;  /* 0x0000000400c67308 */ /* 0x0005e40000000800 */
[----:B--2---:R-:W-:Y:S01]  /*5940*/  FMNMX.FTZ R4, R159, R3, !PT ;  /* 0x000000039f047209 */ /* 0x004fe20007810000 */
[----:B------:R-:W-:-:S03]  /*5950*/  FFMA.FTZ R3, R53, UR5, -R5 ;  /* 0x0000000535037c23 */ /* 0x000fc60008010805 */
[----:B------:R-:W-:Y:S02]  /*5960*/  FMNMX.FTZ R4, R160, R4, !PT ;  /* 0x00000004a0047209 */ /* 0x000fe40007810000 */
[----:B------:R2:W-:Y:S01]  /*5970*/  MUFU.EX2 R183, R3 ;  /* 0x0000000300b77308 */ /* 0x0005e20000000800 */
[----:B-1----:R-:W-:Y:S01]  /*5980*/  HMMA.16816.F32 R64, R12, R24, RZ ;  /* 0x000000180c40723c */ /* 0x002fe200000018ff */
[----:B--2---:R-:W-:Y:S01]  /*5990*/  FMNMX.FTZ R3, R161, R4, !PT ;  /* 0x00000004a1037209 */ /* 0x004fe20007810000 */
[----:B------:R-:W-:-:S04]  /*59a0*/  FMUL.FTZ R4, R38, UR5 ;  /* 0x0000000526047c20 */ /* 0x000fc80008410000 */
[----:B------:R-:W1:Y:S01]  /*59b0*/  SHFL.BFLY PT, R7, R3, 0x2, 0x1f ;  /* 0x0c401f0003077f89 */ /* 0x000e6200000e0000 */
[----:B------:R-:W-:Y:S01]  /*59c0*/  FSEL R4, R4, RZ, P0 ;  /* 0x000000ff04047208 */ /* 0x000fe20000000000 */
[----:B------:R-:W-:Y:S04]  /*59d0*/  HMMA.16816.F32 R68, R12, R26, RZ ;  /* 0x0000001a0c44723c */ /* 0x000fe800000018ff */
[----:B------:R-:W-:-:S04]  /*59e0*/  FFMA.FTZ R6, R101, UR5, -R4 ;  /* 0x0000000565067c23 */ /* 0x000fc80008010804 */
[----:B------:R2:W-:Y:S01]  /*59f0*/  MUFU.EX2 R168, R6 ;  /* 0x0000000600a87308 */ /* 0x0005e20000000800 */
[----:B-1----:R-:W-:Y:S01]  /*5a00*/  FMNMX.FTZ R3, R3, R7, !PT ;  /* 0x0000000703037209 */ /* 0x002fe20007810000 */
[----:B--2---:R-:W-:-:S04]  /*5a10*/  FFMA.FTZ R6, R100, UR5, -R4 ;  /* 0x0000000564067c23 */ /* 0x004fc80008010804 */
[----:B------:R-:W1:Y:S02]  /*5a20*/  SHFL.BFLY PT, R16, R3, 0x1, 0x1f ;  /* 0x0c201f0003107f89 */ /* 0x000e6400000e0000 */
[----:B------:R2:W3:Y:S02]  /*5a30*/  MUFU.EX2 R114, R6 ;  /* 0x0000000600727308 */ /* 0x0004e40000000800 */
[----:B--2---:R-:W-:Y:S01]  /*5a40*/  FFMA.FTZ R6, R99, UR5, -R4 ;  /* 0x0000000563067c23 */ /* 0x004fe20008010804 */
[----:B---3--:R-:W-:-:S05]  /*5a50*/  F2FP.F16.F32.PACK_AB R8, R114, R168 ;  /* 0x000000a87208723e */ /* 0x008fca00000000ff */
[----:B------:R2:W-:Y:S01]  /*5a60*/  MUFU.EX2 R169, R6 ;  /* 0x0000000600a97308 */ /* 0x0005e20000000800 */
[----:B-1----:R-:W-:Y:S01]  /*5a70*/  FMNMX.FTZ R16, R3, R16, !PT ;  /* 0x0000001003107209 */ /* 0x002fe20007810000 */
[----:B------:R-:W-:-:S03]  /*5a80*/  FFMA.FTZ R3, R86, UR5, -R4 ;  /* 0x0000000556037c23 */ /* 0x000fc60008010804 */
[----:B------:R-:W-:-:S03]  /*5a90*/  FSETP.NEU.FTZ.AND P0, PT, R16, -INF , PT ;  /* 0xff8000001000780b */ /* 0x000fc60003f1d000 */
[----:B------:R1:W-:Y:S01]  /*5aa0*/  MUFU.EX2 R176, R3 ;  /* 0x0000000300b07308 */ /* 0x0003e20000000800 */
[----:B--2---:R-:W-:-:S07]  /*5ab0*/  FFMA.FTZ R6, R98, UR5, -R4 ;  /* 0x0000000562067c23 */ /* 0x004fce0008010804 */
[----:B------:R2:W3:Y:S01]  /*5ac0*/  MUFU.EX2 R170, R6 ;  /* 0x0000000600aa7308 */ /* 0x0004e20000000800 */
[----:B-1----:R-:W-:-:S05]  /*5ad0*/  FMUL.FTZ R3, R16, UR5 ;  /* 0x0000000510037c20 */ /* 0x002fca0008410000 */
[----:B------:R-:W-:-:S05]  /*5ae0*/  FSEL R3, R3, RZ, P0 ;  /* 0x000000ff03037208 */ /* 0x000fca0000000000 */
[----:B------:R-:W-:Y:S01]  /*5af0*/  FFMA.FTZ R0, R105, UR5, -R3 ;  /* 0x0000000569007c23 */ /* 0x000fe20008010803 */
[----:B--2---:R-:W-:Y:S01]  /*5b00*/  FFMA.FTZ R6, R97, UR5, -R4 ;  /* 0x0000000561067c23 */ /* 0x004fe20008010804 */
[----:B---3--:R-:W-:-:S03]  /*5b10*/  F2FP.F16.F32.PACK_AB R10, R170, R169 ;  /* 0x000000a9aa0a723e */ /* 0x008fc600000000ff */
        /* <DEDUP_REMOVED lines=13> */
[----:B-1----:R-:W-:Y:S02]  /*5bf0*/  FFMA.FTZ R6, R78, UR5, -R4 ;  /* 0x000000054e067c23 */ /* 0x002fe40008010804 */
[----:B------:R-:W-:Y:S04]  /*5c00*/  HMMA.16816.F32 R76, R12, R20, RZ ;  /* 0x000000140c4c723c */ /* 0x000fe800000018ff */
[----:B------:R1:W-:Y:S03]  /*5c10*/  MUFU.EX2 R179, R6 ;  /* 0x0000000600b37308 */ /* 0x0003e60000000800 */
[----:B------:R-:W-:-:S02]  /*5c20*/  F2FP.F16.F32.PACK_AB R12, R223, R224 ;  /* 0x000000e0df0c723e */ /* 0x000fc400000000ff */
[----:B------:R-:W-:Y:S02]  /*5c30*/  F2FP.F16.F32.PACK_AB R13, R209, R197 ;  /* 0x000000c5d10d723e */ /* 0x000fe400000000ff */
[----:B------:R-:W-:Y:S02]  /*5c40*/  F2FP.F16.F32.PACK_AB R14, R226, R225 ;  /* 0x000000e1e20e723e */ /* 0x000fe400000000ff */
[----:B------:R-:W-:Y:S01]  /*5c50*/  F2FP.F16.F32.PACK_AB R15, R212, R208 ;  /* 0x000000d0d40f723e */ /* 0x000fe200000000ff */
[----:B-1----:R-:W-:-:S06]  /*5c60*/  FFMA.FTZ R6, R108, UR5, -R3 ;  /* 0x000000056c067c23 */ /* 0x002fcc0008010803 */
[C---:B------:R-:W-:Y:S01]  /*5c70*/  HMMA.16816.F32 R80, R12.reuse, R32, R64 ;  /* 0x000000200c50723c */ /* 0x040fe20000001840 */
[----:B------:R-:W-:Y:S05]  /*5c80*/  MUFU.EX2 R7, R6 ;  /* 0x0000000600077308 */ /* 0x000fea0000000800 */
[----:B------:R-:W-:Y:S03]  /*5c90*/  HMMA.16816.F32 R76, R12, R28, R76 ;  /* 0x0000001c0c4c723c */ /* 0x000fe6000000184c */
        /* <DEDUP_REMOVED lines=48> */
[----:B-1----:R-:W-:-:S04]  /*5fa0*/  FFMA.FTZ R0, R119, UR5, -R3 ;  /* 0x0000000577007c23 */ /* 0x002fc80008010803 */
        /* <DEDUP_REMOVED lines=11> */
[----:B---3--:R-:W-:Y:S06]  /*6060*/  HMMA.16816.F32 R64, R8, R22, R48 ;  /* 0x000000160840723c */ /* 0x008fec0000001830 */
[-C--:B------:R-:W-:Y:S06]  /*6070*/  HMMA.16816.F32 R48, R12, R20.reuse, R80 ;  /* 0x000000140c30723c */ /* 0x080fec0000001850 */
[----:B------:R-:W-:Y:S01]  /*6080*/  HMMA.16816.F32 R68, R8, R20, R60 ;  /* 0x000000140844723c */ /* 0x000fe2000000183c */
[----:B-1----:R-:W-:-:S04]  /*6090*/  FFMA.FTZ R0, R109, UR5, -R4 ;  /* 0x000000056d007c23 */ /* 0x002fc80008010804 */
[----:B------:R1:W-:Y:S01]  /*60a0*/  MUFU.EX2 R94, R0 ;  /* 0x00000000005e7308 */ /* 0x0003e20000000800 */
[----:B------:R-:W-:Y:S06]  /*60b0*/  HMMA.16816.F32 R148, R8, R26, R44 ;  /* 0x0000001a0894723c */ /* 0x000fec000000182c */
[----:B------:R-:W-:Y:S01]  /*60c0*/  HMMA.16816.F32 R44, R12, R22, R56 ;  /* 0x000000160c2c723c */ /* 0x000fe20000001838 */
[----:B------:R-:W-:Y:S05]  /*60d0*/  LDSM.16.MT88.4 R20, [R185+0x5000] ;  /* 0x00500000b914783b */ /* 0x000fea0000004200 */
[----:B------:R-:W-:Y:S01]  /*60e0*/  HMMA.16816.F32 R136, R8, R24, R136 ;  /* 0x000000180888723c */ /* 0x000fe20000001888 */
[----:B-1----:R-:W-:-:S05]  /*60f0*/  FFMA.FTZ R0, R110, UR5, -R4 ;  /* 0x000000056e007c23 */ /* 0x002fca0008010804 */
[----:B------:R-:W-:Y:S01]  /*6100*/  HMMA.16816.F32 R60, R12, R26, R52 ;  /* 0x0000001a0c3c723c */ /* 0x000fe20000001834 */
[----:B------:R-:W-:Y:S01]  /*6110*/  F2FP.F16.F32.PACK_AB R8, R107, R179 ;  /* 0x000000b36b08723e */ /* 0x000fe200000000ff */
[----:B------:R1:W-:Y:S01]  /*6120*/  MUFU.EX2 R90, R0 ;  /* 0x00000000005a7308 */ /* 0x0003e20000000800 */
[----:B------:R-:W-:Y:S01]  /*6130*/  F2FP.F16.F32.PACK_AB R10, R104, R105 ;  /* 0x00000069680a723e */ /* 0x000fe200000000ff */
[----:B------:R-:W2:Y:S03]  /*6140*/  LDSM.16.MT88.4 R24, [R184+0x5000] ;  /* 0x00500000b818783b */ /* 0x000ea60000004200 */
[----:B------:R-:W-:Y:S02]  /*6150*/  F2FP.F16.F32.PACK_AB R12, R233, R234 ;  /* 0x000000eae90c723e */ /* 0x000fe400000000ff */
[----:B------:R-:W-:Y:S02]  /*6160*/  F2FP.F16.F32.PACK_AB R13, R216, R217 ;  /* 0x000000d9d80d723e */ /* 0x000fe400000000ff */
[----:B------:R-:W-:-:S02]  /*6170*/  F2FP.F16.F32.PACK_AB R14, R231, R232 ;  /* 0x000000e8e70e723e */ /* 0x000fc400000000ff */
[----:B------:R-:W-:Y:S01]  /*6180*/  F2FP.F16.F32.PACK_AB R15, R213, R214 ;  /* 0x000000d6d50f723e */ /* 0x000fe200000000ff */
[----:B-1----:R-:W-:-:S06]  /*6190*/  FFMA.FTZ R0, R124, UR5, -R3 ;  /* 0x000000057c007c23 */ /* 0x002fcc0008010803 */
[C---:B----4-:R-:W-:Y:S01]  /*61a0*/  HMMA.16816.F32 R56, R12.reuse, R28, R48 ;  /* 0x0000001c0c38723c */ /* 0x050fe20000001830 */
[----:B------:R1:W-:Y:S05]  /*61b0*/  MUFU.EX2 R88, R0 ;  /* 0x0000000000587308 */ /* 0x0003ea0000000800 */
[C---:B-----5:R-:W-:Y:S06]  /*61c0*/  HMMA.16816.F32 R60, R12.reuse, R34, R60 ;  /* 0x000000220c3c723c */ /* 0x060fec000000183c */
[C---:B------:R-:W-:Y:S06]  /*61d0*/  HMMA.16816.F32 R72, R12.reuse, R32, R72 ;  /* 0x000000200c48723c */ /* 0x040fec0000001848 */
[----:B------:R-:W-:Y:S01]  /*61e0*/  HMMA.16816.F32 R44, R12, R30, R44 ;  /* 0x0000001e0c2c723c */ /* 0x000fe2000000182c */
[----:B-1----:R-:W-:-:S04]  /*61f0*/  FFMA.FTZ R0, R126, UR5, -R3 ;  /* 0x000000057e007c23 */ /* 0x002fc80008010803 */
[----:B------:R1:W3:Y:S02]  /*6200*/  MUFU.EX2 R87, R0 ;  /* 0x0000000000577308 */ /* 0x0002e40000000800 */
[----:B------:R-:W-:Y:S02]  /*6210*/  F2FP.F16.F32.PACK_AB R12, R229, R230 ;  /* 0x000000e6e50c723e */ /* 0x000fe400000000ff */
[----:B------:R-:W-:Y:S02]  /*6220*/  F2FP.F16.F32.PACK_AB R13, R210, R211 ;  /* 0x000000d3d20d723e */ /* 0x000fe400000000ff */
[----:B------:R-:W-:Y:S02]  /*6230*/  F2FP.F16.F32.PACK_AB R14, R238, R228 ;  /* 0x000000e4ee0e723e */ /* 0x000fe400000000ff */
[----:B------:R-:W-:-:S07]  /*6240*/  F2FP.F16.F32.PACK_AB R15, R206, R207 ;  /* 0x000000cfce0f723e */ /* 0x000fce00000000ff */
[----:B--2---:R-:W-:Y:S01]  /*6250*/  HMMA.16816.F32 R60, R12, R26, R60 ;  /* 0x0000001a0c3c723c */ /* 0x004fe2000000183c */
[----:B-1----:R-:W-:Y:S01]  /*6260*/  FFMA.FTZ R0, R125, UR5, -R3 ;  /* 0x000000057d007c23 */ /* 0x002fe20008010803 */
[----:B---3--:R-:W-:-:S04]  /*6270*/  F2FP.F16.F32.PACK_AB R9, R87, R88 ;  /* 0x000000585709723e */ /* 0x008fc800000000ff */
        /* <DEDUP_REMOVED lines=15> */
[----:B------:R-:W2:Y:S06]  /*6370*/  LDSM.16.MT88.4 R32, [R184+0x5400] ;  /* 0x00540000b820783b */ /* 0x000eac0000004200 */
[----:B------:R-:W-:Y:S02]  /*6380*/  F2FP.F16.F32.PACK_AB R8, R99, R102 ;  /* 0x000000666308723e */ /* 0x000fe400000000ff */
[----:B------:R-:W-:Y:S01]  /*6390*/  F2FP.F16.F32.PACK_AB R10, R90, R94 ;  /* 0x0000005e5a0a723e */ /* 0x000fe200000000ff */
[----:B-1----:R-:W-:-:S04]  /*63a0*/  FFMA.FTZ R0, R122, UR5, -R4 ;  /* 0x000000057a007c23 */ /* 0x002fc80008010804 */
[----:B------:R1:W-:Y:S02]  /*63b0*/  MUFU.EX2 R83, R0 ;  /* 0x0000000000537308 */ /* 0x0003e40000000800 */
        /* <DEDUP_REMOVED lines=11> */
[----:B------:R1:W3:Y:S02]  /*6470*/  MUFU.EX2 R80, R0 ;  /* 0x0000000000507308 */ /* 0x0002e40000000800 */
[C---:B------:R-:W-:Y:S06]  /*6480*/  HMMA.16816.F32 R48, R8.reuse, R20, R52 ;  /* 0x000000140830723c */ /* 0x040fec0000001834 */
[C---:B------:R-:W-:Y:S01]  /*6490*/  HMMA.16816.F32 R52, R8.reuse, R22, R64 ;  /* 0x000000160834723c */ /* 0x040fe20000001840 */
[----:B------:R-:W4:Y:S05]  /*64a0*/  LDSM.16.MT88.4 R20, [R184+0x5800] ;  /* 0x00580000b814783b */ /* 0x000f2a0000004200 */
[----:B------:R-:W-:Y:S01]  /*64b0*/  HMMA.16816.F32 R136, R8, R24, R136 ;  /* 0x000000180888723c */ /* 0x000fe20000001888 */
[----:B-1----:R-:W-:-:S04]  /*64c0*/  FFMA.FTZ R0, R128, UR5, -R4 ;  /* 0x0000000580007c23 */ /* 0x002fc80008010804 */
[----:B------:R1:W-:Y:S01]  /*64d0*/  MUFU.EX2 R77, R0 ;  /* 0x00000000004d7308 */ /* 0x0003e20000000800 */
[----:B------:R-:W-:Y:S07]  /*64e0*/  HMMA.16816.F32 R148, R8, R26, R148 ;  /* 0x0000001a0894723c */ /* 0x000fee0000001894 */
[----:B------:R-:W-:Y:S02]  /*64f0*/  F2FP.F16.F32.PACK_AB R8, R86, R89 ;  /* 0x000000595608723e */ /* 0x000fe400000000ff */
[----:B---3--:R-:W-:Y:S01]  /*6500*/  F2FP.F16.F32.PACK_AB R10, R80, R83 ;  /* 0x00000053500a723e */ /* 0x008fe200000000ff */
        /* <DEDUP_REMOVED lines=9> */
[----:B-1----:R-:W-:Y:S02]  /*65a0*/  FFMA.FTZ R0, R143, UR5, -R3 ;  /* 0x000000058f007c23 */ /* 0x002fe40008010803 */
[----:B------:R-:W-:Y:S01]  /*65b0*/  HMMA.16816.F32 R140, R12, R24, R72 ;  /* 0x000000180c8c723c */ /* 0x000fe20000001848 */
[----:B------:R-:W1:Y:S03]  /*65c0*/  LDSM.16.MT88.4 R24, [R185+0x5800] ;  /* 0x00580000b918783b */ /* 0x000e660000004200 */
[----:B------:R3:W5:Y:S03]  /*65d0*/  MUFU.EX2 R68, R0 ;  /* 0x0000000000447308 */ /* 0x0007660000000800 */
[----:B------:R-:W-:-:S02]  /*65e0*/  F2FP.F16.F32.PACK_AB R12, R240, R239 ;  /* 0x000000eff00c723e */ /* 0x000fc400000000ff */
[----:B------:R-:W-:Y:S02]  /*65f0*/  F2FP.F16.F32.PACK_AB R13, R204, R205 ;  /* 0x000000cdcc0d723e */ /* 0x000fe400000000ff */
[----:B------:R-:W-:Y:S02]  /*6600*/  F2FP.F16.F32.PACK_AB R14, R243, R241 ;  /* 0x000000f1f30e723e */ /* 0x000fe400000000ff */
[----:B------:R-:W-:Y:S01]  /*6610*/  F2FP.F16.F32.PACK_AB R15, R202, R203 ;  /* 0x000000cbca0f723e */ /* 0x000fe200000000ff */
[----:B---3--:R-:W-:Y:S01]  /*6620*/  FFMA.FTZ R0, R144, UR5, -R4 ;  /* 0x0000000590007c23 */ /* 0x008fe20008010804 */
[----:B-----5:R-:W-:-:S05]  /*6630*/  F2FP.F16.F32.PACK_AB R11, R68, R67 ;  /* 0x00000043440b723e */ /* 0x020fca00000000ff */
[----:B--2---:R-:W-:Y:S01]  /*6640*/  HMMA.16816.F32 R60, R12, R34, R60 ;  /* 0x000000220c3c723c */ /* 0x004fe2000000183c */
[----:B------:R2:W-:Y:S05]  /*6650*/  MUFU.EX2 R69, R0 ;  /* 0x0000000000457308 */ /* 0x0005ea0000000800 */
[C---:B------:R-:W-:Y:S06]  /*6660*/  HMMA.16816.F32 R136, R8.reuse, R32, R136 ;  /* 0x000000200888723c */ /* 0x040fec0000001888 */
[C---:B------:R-:W-:Y:S06]  /*6670*/  HMMA.16816.F32 R148, R8.reuse, R34, R148 ;  /* 0x000000220894723c */ /* 0x040fec0000001894 */
[----:B------:R-:W-:Y:S01]  /*6680*/  HMMA.16816.F32 R48, R8, R28, R48 ;  /* 0x0000001c0830723c */ /* 0x000fe20000001830 */
[----:B--2---:R-:W-:-:S04]  /*6690*/  FFMA.FTZ R0, R145, UR5, -R4 ;  /* 0x0000000591007c23 */ /* 0x004fc80008010804 */
[----:B------:R2:W3:Y:S01]  /*66a0*/  MUFU.EX2 R66, R0 ;  /* 0x0000000000427308 */ /* 0x0004e20000000800 */
[----:B------:R-:W-:Y:S06]  /*66b0*/  HMMA.16816.F32 R52, R8, R30, R52 ;  /* 0x0000001e0834723c */ /* 0x000fec0000001834 */
[----:B------:R-:W-:Y:S01]  /*66c0*/  HMMA.16816.F32 R140, R12, R32, R140 ;  /* 0x000000200c8c723c */ /* 0x000fe2000000188c */
[----:B------:R-:W-:-:S05]  /*66d0*/  F2FP.F16.F32.PACK_AB R8, R76, R77 ;  /* 0x0000004d4c08723e */ /* 0x000fca00000000ff */
[----:B------:R-:W-:Y:S01]  /*66e0*/  HMMA.16816.F32 R56, R12, R28, R56 ;  /* 0x0000001c0c38723c */ /* 0x000fe20000001838 */
[----:B--2---:R-:W-:Y:S01]  /*66f0*/  FFMA.FTZ R0, R146, UR5, -R4 ;  /* 0x0000000592007c23 */ /* 0x004fe20008010804 */
[----:B---3--:R-:W-:-:S04]  /*6700*/  F2FP.F16.F32.PACK_AB R10, R66, R69 ;  /* 0x00000045420a723e */ /* 0x008fc800000000ff */
[----:B------:R-:W-:Y:S01]  /*6710*/  HMMA.16816.F32 R12, R12, R30, R44 ;  /* 0x0000001e0c0c723c */ /* 0x000fe2000000182c */
[----:B------:R-:W-:Y:S01]  /*6720*/  LDSM.16.MT88.4 R28, [R185+0x5c00] ;  /* 0x005c0000b91c783b */ /* 0x000fe20000004200 */
[----:B------:R2:W-:Y:S02]  /*6730*/  MUFU.EX2 R65, R0 ;  /* 0x0000000000417308 */ /* 0x0005e40000000800 */
[--C-:B--2---:R-:W-:Y:S02]  /*6740*/  FFMA.FTZ R0, R147, UR5, -R3.reuse ;  /* 0x0000000593007c23 */ /* 0x104fe40008010803 */
[----:B------:R-:W2:Y:S04]  /*6750*/  LDSM.16.MT88.4 R144, [R184+0x5c00] ;  /* 0x005c0000b890783b */ /* 0x000ea80000004200 */
        /* <DEDUP_REMOVED lines=23> */
[----:B------:R1:W3:Y:S02]  /*68d0*/  MUFU.EX2 R35, R0 ;  /* 0x0000000000237308 */ /* 0x0002e40000000800 */
[----:B------:R-:W-:Y:S01]  /*68e0*/  HMMA.16816.F32 R140, R8, R20, R140 ;  /* 0x00000014088c723c */ /* 0x000fe2000000188c */
[----:B------:R-:W-:-:S05]  /*68f0*/  FADD.FTZ R4, R92, R4 ;  /* 0x000000045c047221 */ /* 0x000fca0000010000 */
[C---:B------:R-:W-:Y:S06]  /*6900*/  HMMA.16816.F32 R60, R8.reuse, R22, R60 ;  /* 0x00000016083c723c */ /* 0x040fec000000183c */
[----:B------:R-:W-:Y:S01]  /*6910*/  HMMA.16816.F32 R56, R8, R24, R56 ;  /* 0x000000180838723c */ /* 0x000fe20000001838 */
[----:B-1----:R-:W-:-:S05]  /*6920*/  FFMA.FTZ R0, R158, UR5, -R3 ;  /* 0x000000059e007c23 */ /* 0x002fca0008010803 */
[----:B------:R-:W-:Y:S01]  /*6930*/  HMMA.16816.F32 R12, R8, R26, R12 ;  /* 0x0000001a080c723c */ /* 0x000fe2000000180c */
[----:B------:R-:W-:Y:S08]  /*6940*/  MUFU.EX2 R8, R2 ;  /* 0x0000000200087308 */ /* 0x000ff00000000800 */
[----:B------:R1:W-:Y:S02]  /*6950*/  MUFU.EX2 R34, R0 ;  /* 0x0000000000227308 */ /* 0x0003e40000000800 */
[----:B-1----:R-:W-:-:S06]  /*6960*/  FFMA.FTZ R0, R159, UR5, -R3 ;  /* 0x000000059f007c23 */ /* 0x002fcc0008010803 */
[----:B------:R1:W-:Y:S02]  /*6970*/  MUFU.EX2 R33, R0 ;  /* 0x0000000000217308 */ /* 0x0003e40000000800 */
[--C-:B-1----:R-:W-:Y:S01]  /*6980*/  FFMA.FTZ R0, R160, UR5, -R3.reuse ;  /* 0x00000005a0007c23 */ /* 0x102fe20008010803 */
[----:B------:R-:W-:Y:S01]  /*6990*/  FFMA.FTZ R3, R161, UR5, -R3 ;  /* 0x00000005a1037c23 */ /* 0x000fe20008010803 */
[----:B------:R-:W-:-:S04]  /*69a0*/  F2FP.F16.F32.PACK_AB R160, R247, R248 ;  /* 0x000000f8f7a0723e */ /* 0x000fc800000000ff */
[----:B------:R1:W-:Y:S08]  /*69b0*/  MUFU.EX2 R19, R0 ;  /* 0x0000000000137308 */ /* 0x0003f00000000800 */
[----:B------:R4:W5:Y:S01]  /*69c0*/  MUFU.EX2 R32, R3 ;  /* 0x0000000300207308 */ /* 0x0009620000000800 */
[----:B-1----:R-:W-:-:S07]  /*69d0*/  FFMA.FTZ R0, R163, UR5, -R5 ;  /* 0x00000005a3007c23 */ /* 0x002fce0008010805 */
[----:B------:R1:W2:Y:S01]  /*69e0*/  MUFU.EX2 R18, R0 ;  /* 0x0000000000127308 */ /* 0x0002a20000000800 */
[----:B----4-:R-:W-:Y:S01]  /*69f0*/  FADD.FTZ R3, R167, R166 ;  /* 0x000000a6a7037221 */ /* 0x010fe20000010000 */
[----:B---3--:R-:W-:Y:S02]  /*6a00*/  F2FP.F16.F32.PACK_AB R166, R35, R36 ;  /* 0x0000002423a6723e */ /* 0x008fe400000000ff */
[----:B-----5:R-:W-:Y:S01]  /*6a10*/  F2FP.F16.F32.PACK_AB R167, R32, R19 ;  /* 0x0000001320a7723e */ /* 0x020fe200000000ff */
[----:B------:R-:W-:-:S04]  /*6a20*/  FADD.FTZ R3, R221, R3 ;  /* 0x00000003dd037221 */ /* 0x000fc80000010000 */
[----:B------:R-:W-:Y:S01]  /*6a30*/  FADD.FTZ R6, R222, R3 ;  /* 0x00000003de067221 */ /* 0x000fe20000010000 */
[----:B-1----:R-:W-:Y:S01]  /*6a40*/  FFMA.FTZ R0, R164, UR5, -R5 ;  /* 0x00000005a4007c23 */ /* 0x002fe20008010805 */
[----:B------:R-:W-:Y:S01]  /*6a50*/  FADD.FTZ R5, R165, R17 ;  /* 0x00000011a5057221 */ /* 0x000fe20000010000 */
[----:B------:R-:W-:Y:S02]  /*6a60*/  F2FP.F16.F32.PACK_AB R164, R41, R65 ;  /* 0x0000004129a4723e */ /* 0x000fe400000000ff */
[----:B------:R1:W3:Y:S01]  /*6a70*/  MUFU.EX2 R17, R0 ;  /* 0x0000000000117308 */ /* 0x0002e20000000800 */
[----:B------:R-:W-:Y:S01]  /*6a80*/  FADD.FTZ R2, R180, R5 ;  /* 0x00000005b4027221 */ /* 0x000fe20000010000 */
[----:B------:R-:W-:Y:S02]  /*6a90*/  F2FP.F16.F32.PACK_AB R165, R33, R34 ;  /* 0x0000002221a5723e */ /* 0x000fe400000000ff */
[----:B--2---:R-:W-:Y:S01]  /*6aa0*/  F2FP.F16.F32.PACK_AB R161, R18, R182 ;  /* 0x000000b612a1723e */ /* 0x004fe200000000ff */
[----:B------:R-:W-:Y:S01]  /*6ab0*/  FADD.FTZ R3, R181, R2 ;  /* 0x00000002b5037221 */ /* 0x000fe20000010000 */
[----:B------:R-:W-:-:S03]  /*6ac0*/  FADD.FTZ R2, R96, R4 ;  /* 0x0000000460027221 */ /* 0x000fc60000010000 */
[----:B------:R-:W-:Y:S01]  /*6ad0*/  FADD.FTZ R3, R197, R3 ;  /* 0x00000003c5037221 */ /* 0x000fe20000010000 */
[----:B------:R-:W-:Y:S01]  /*6ae0*/  FADD.FTZ R4, R98, R2 ;  /* 0x0000000262047221 */ /* 0x000fe20000010000 */
[----:B------:R-:W-:Y:S03]  /*6af0*/  HMMA.16816.F32 R136, R164, R144, R136 ;  /* 0x00000090a488723c */ /* 0x000fe60000001888 */
[----:B------:R-:W-:Y:S01]  /*6b00*/  FADD.FTZ R4, R100, R4 ;  /* 0x0000000464047221 */ /* 0x000fe20000010000 */
[----:B-1----:R-:W-:-:S03]  /*6b10*/  FADD.FTZ R0, R168, R114 ;  /* 0x00000072a8007221 */ /* 0x002fc60000010000 */
[----:B------:R-:W-:Y:S01]  /*6b20*/  FADD.FTZ R4, R101, R4 ;  /* 0x0000000465047221 */ /* 0x000fe20000010000 */
[----:B---3--:R-:W-:Y:S01]  /*6b30*/  F2FP.F16.F32.PACK_AB R163, R8, R17 ;  /* 0x0000001108a3723e */ /* 0x008fe200000000ff */
[----:B------:R-:W-:Y:S01]  /*6b40*/  HMMA.16816.F32 R148, R164, R146, R148 ;  /* 0x00000092a494723c */ /* 0x000fe20000001894 */
        /* <DEDUP_REMOVED lines=122> */
[----:B------:R-:W2:Y:S01]  /*72f0*/  LDL.64 R118, [R1+0x40] ;  /* 0x0000400001767983 */ /* 0x000ea20000100a00 */
[----:B------:R-:W-:Y:S01]  /*7300*/  ULDC UR4, c[0x0][0x2d0] ;  /* 0x0000b40000047ab9 */ /* 0x000fe20000000800 */
[----:B------:R-:W3:Y:S01]  /*7310*/  LDC.64 R220, c[0x0][0x250] ;  /* 0x00009400ffdc7b82 */ /* 0x000ee20000000a00 */
[----:B-1----:R-:W-:Y:S01]  /*7320*/  IMAD.SHL.U32 R0, R112, 0x20, RZ ;  /* 0x0000002070007824 */ /* 0x002fe200078e00ff */
[----:B------:R-:W-:Y:S01]  /*7330*/  LEA.HI.SX32 R197, R201, 0xfffffffe, 0x19 ;  /* 0xfffffffec9c57811 */ /* 0x000fe200078fcaff */
[----:B------:R-:W-:Y:S01]  /*7340*/  IMAD.MOV.U32 R133, RZ, RZ, R38 ;  /* 0x000000ffff857224 */ /* 0x000fe200078e0026 */
[----:B------:R-:W-:Y:S01]  /*7350*/  MOV R132, R39 ;  /* 0x0000002700847202 */ /* 0x000fe20000000f00 */
[----:B------:R-:W-:Y:S01]  /*7360*/  ULDC UR5, c[0x0][0x39c] ;  /* 0x0000e70000057ab9 */ /* 0x000fe20000000800 */
[----:B------:R-:W-:Y:S02]  /*7370*/  MOV R134, R16 ;  /* 0x0000001000867202 */ /* 0x000fe40000000f00 */
[----:B--2---:R-:W-:Y:S01]  /*7380*/  ISETP.GE.AND P0, PT, R118, UR4, PT ;  /* 0x0000000476007c0c */ /* 0x004fe2000bf06270 */
[----:B------:R-:W-:-:S12]  /*7390*/  ULDC UR4, c[0x0][0x2ec] ;  /* 0x0000bb0000047ab9 */ /* 0x000fd80000000800 */
[----:B------:R-:W1:Y:S08]  /*73a0*/  @!P0 LDC.64 R4, c[0x0][0x220] ;  /* 0x00008800ff048b82 */ /* 0x000e700000000a00 */
[----:B------:R-:W2:Y:S08]  /*73b0*/  @!P0 LDC.64 R2, c[0x0][0x220] ;  /* 0x00008800ff028b82 */ /* 0x000eb00000000a00 */
[----:B------:R-:W4:Y:S01]  /*73c0*/  @!P0 LDC.64 R6, c[0x0][0x220] ;  /* 0x00008800ff068b82 */ /* 0x000f220000000a00 */
[----:B-1----:R1:W-:Y:S04]  /*73d0*/  @!P0 STL.64 [R1+0x30], R4 ;  /* 0x0000300401008387 */ /* 0x0023e80000100a00 */
[----:B--2---:R2:W-:Y:S04]  /*73e0*/  @!P0 STL.64 [R1+0x28], R2 ;  /* 0x0000280201008387 */ /* 0x0045e80000100a00 */
[----:B----4-:R-:W-:Y:S01]  /*73f0*/  @!P0 STL.64 [R1+0x20], R6 ;  /* 0x0000200601008387 */ /* 0x010fe20000100a00 */
[----:B-1----:R-:W1:Y:S01]  /*7400*/  @!P0 LDC.64 R4, c[0x0][0x220] ;  /* 0x00008800ff048b82 */ /* 0x002e620000000a00 */
[----:B--2---:R-:W-:Y:S01]  /*7410*/  SHF.L.U64.HI R2, R112, 0x5, R113 ;  /* 0x0000000570027819 */ /* 0x004fe20000010271 */
[----:B------:R-:W-:Y:S01]  /*7420*/  IMAD.MOV.U32 R3, RZ, RZ, R40 ;  /* 0x000000ffff037224 */ /* 0x000fe200078e0028 */
[----:B-1----:R-:W-:Y:S04]  /*7430*/  @!P0 STL.64 [R1+0x10], R4 ;  /* 0x0000100401008387 */ /* 0x002fe80000100a00 */
[----:B------:R-:W-:Y:S04]  /*7440*/  STL [R1+0x1c], R2 ;  /* 0x00001c0201007387 */ /* 0x000fe80000100800 */
[----:B------:R3:W-:Y:S02]  /*7450*/  STL [R1+0x38], R0 ;  /* 0x0000380001007387 */ /* 0x0007e40000100800 */
[----:B---3--:R-:W-:-:S05]  /*7460*/  @!P0 IMAD R0, R221, 0x60, RZ ;  /* 0x00000060dd008824 */ /* 0x008fca00078e02ff */
[----:B------:R1:W-:Y:S01]  /*7470*/  @!P0 STL [R1+0x18], R0 ;  /* 0x0000180001008387 */ /* 0x0003e20000100800 */
[----:B------:R-:W-:Y:S05]  /*7480*/  BRA `(.L_x_704) ;  /* 0x0000000000e07947 */ /* 0x000fea0003800000 */
.L_x_706:
[----:B------:R-:W2:Y:S01]  /*7490*/  LDL.64 R226, [R1+0x58] ;  /* 0x0000580001e27983 */ /* 0x000ea20000100a00 */
[----:B------:R-:W1:Y:S01]  /*74a0*/  LDC.64 R6, c[0x0][0x248] ;  /* 0x00009200ff067b82 */ /* 0x000e620000000a00 */
[----:B------:R-:W-:Y:S02]  /*74b0*/  VIADD R0, R197, 0xffffffff ;  /* 0xffffffffc5007836 */ /* 0x000fe40000000000 */
[----:B------:R-:W4:Y:S03]  /*74c0*/  LDL.64 R224, [R1+0x48] ;  /* 0x0000480001e07983 */ /* 0x000f260000100a00 */
[----:B------:R-:W-:Y:S01]  /*74d0*/  SHF.R.S32.HI R2, RZ, 0x1f, R0 ;  /* 0x0000001fff027819 */ /* 0x000fe20000011400 */
[----:B------:R-:W5:Y:S01]  /*74e0*/  LDL R223, [R1+0x60] ;  /* 0x0000600001df7983 */ /* 0x000f620000100800 */
[----:B------:R-:W3:Y:S03]  /*74f0*/  @!P0 LDC.64 R12, c[0x0][0x218] ;  /* 0x00008600ff0c8b82 */ /* 0x000ee60000000a00 */
[----:B------:R-:W5:Y:S04]  /*7500*/  LDL R222, [R1+0x3c] ;  /* 0x00003c0001de7983 */ /* 0x000f680000100800 */
[----:B------:R1:W-:Y:S01]  /*7510*/  @P0 STS [R196+0x2000], RZ ;  /* 0x002000ffc4000388 */ /* 0x0003e20000000800 */
[----:B------:R-:W5:Y:S03]  /*7520*/  @!P0 LDC.64 R10, c[0x0][0x218] ;  /* 0x00008600ff0a8b82 */ /* 0x000f660000000a00 */
[----:B------:R1:W-:Y:S04]  /*7530*/  @P0 STS [R196+0x2004], RZ ;  /* 0x002004ffc4000388 */ /* 0x0003e80000000800 */
[----:B------:R1:W-:Y:S01]  /*7540*/  @P0 STS.64 [R196+0x2008], RZ ;  /* 0x002008ffc4000388 */ /* 0x0003e20000000a00 */
[----:B------:R-:W5:Y:S08]  /*7550*/  @!P0 LDC.64 R16, c[0x0][0x218] ;  /* 0x00008600ff108b82 */ /* 0x000f700000000a00 */
[----:B------:R-:W5:Y:S01]  /*7560*/  @!P0 LDC.64 R18, c[0x0][0x218] ;  /* 0x00008600ff128b82 */ /* 0x000f620000000a00 */
[-C--:B-1----:R-:W-:Y:S02]  /*7570*/  IMAD R2, R2, R6.reuse, RZ ;  /* 0x0000000602027224 */ /* 0x082fe400078e02ff */
[C---:B------:R-:W-:Y:S04]  /*7580*/  IMAD.WIDE.U32 R8, R0.reuse, R6, RZ ;  /* 0x0000000600087225 */ /* 0x040fe800078e00ff */
[----:B------:R-:W-:Y:S02]  /*7590*/  IMAD R0, R0, R7, R2 ;  /* 0x0000000700007224 */ /* 0x000fe400078e0202 */
[----:B------:R-:W-:Y:S02]  /*75a0*/  @!P0 IMAD R15, R7, 0x60, RZ ;  /* 0x00000060070f8824 */ /* 0x000fe400078e02ff */
[----:B------:R-:W-:Y:S01]  /*75b0*/  IMAD.IADD R0, R9, 0x1, R0 ;  /* 0x0000000109007824 */ /* 0x000fe200078e0200 */
[----:B--2---:R-:W-:Y:S04]  /*75c0*/  LEA R4, P1, R8, R226, 0x7 ;  /* 0x000000e208047211 */ /* 0x004fe800078238ff */
[----:B---3--:R-:W-:Y:S02]  /*75d0*/  @!P0 LEA R12, P5, R4, R12, 0x1 ;  /* 0x0000000c040c8211 */ /* 0x008fe400078a08ff */
[----:B----4-:R-:W-:Y:S02]  /*75e0*/  LEA.HI.X R5, R8, R225, R0, 0x7, P1 ;  /* 0x000000e108057211 */ /* 0x010fe400008f3c00 */
[----:B-----5:R-:W-:Y:S02]  /*75f0*/  @!P0 IADD3 R0, P4, R223, R4, RZ ;  /* 0x00000004df008210 */ /* 0x020fe40007f9e0ff */
        /* <DEDUP_REMOVED lines=33> */
.L_x_704:
[----:B--2---:R-:W2:Y:S01]  /*7810*/  LDL.64 R20, [R1+0x50] ;  /* 0x0000500001147983 */ /* 0x004ea20000100a00 */
[----:B------:R-:W-:Y:S04]  /*7820*/  DEPBAR.LE SB0, 0x0 ;  /* 0x000080000000791a */ /* 0x000fe80000000000 */
[CC--:B------:R-:W-:Y:S01]  /*7830*/  IMAD.WIDE.U32 R6, R197.reuse, R220.reuse, RZ ;  /* 0x000000dcc5067225 */ /* 0x0c0fe200078e00ff */
[----:B------:R-:W3:Y:S01]  /*7840*/  LDL R18, [R1+0x34] ;  /* 0x0000340001127983 */ /* 0x000ee20000100800 */
[C---:B------:R-:W-:Y:S02]  /*7850*/  ISETP.GT.AND P6, PT, R197.reuse, RZ, PT ;  /* 0x000000ffc500720c */ /* 0x040fe40003fc4270 */
[----:B-1----:R-:W-:Y:S01]  /*7860*/  SHF.R.S32.HI R0, RZ, 0x1f, R197 ;  /* 0x0000001fff007819 */ /* 0x002fe200000114c5 */
[----:B------:R-:W4:Y:S04]  /*7870*/  LDL R12, [R1+0x64] ;  /* 0x00006400010c7983 */ /* 0x000f280000100800 */
[----:B------:R-:W5:Y:S01]  /*7880*/  LDL R19, [R1+0x2c] ;  /* 0x00002c0001137983 */ /* 0x000f620000100800 */
[----:B------:R-:W-:Y:S03]  /*7890*/  IMAD R0, R0, R220, RZ ;  /* 0x000000dc00007224 */ /* 0x000fe600078e02ff */
[----:B------:R-:W3:Y:S01]  /*78a0*/  LDL R11, [R1+0x30] ;  /* 0x00003000010b7983 */ /* 0x000ee20000100800 */
[----:B------:R-:W-:Y:S03]  /*78b0*/  IMAD R0, R197, R221, R0 ;  /* 0x000000ddc5007224 */ /* 0x000fe600078e0200 */
[----:B------:R-:W5:Y:S01]  /*78c0*/  LDL R17, [R1+0x24] ;  /* 0x0000240001117983 */ /* 0x000f620000100800 */
[----:B------:R-:W-:Y:S03]  /*78d0*/  IMAD.IADD R0, R7, 0x1, R0 ;  /* 0x0000000107007824 */ /* 0x000fe600078e0200 */
[----:B------:R-:W5:Y:S04]  /*78e0*/  LDL R2, [R1+0x38] ;  /* 0x0000380001027983 */ /* 0x000f680000100800 */
        /* <DEDUP_REMOVED lines=11> */
[----:B----4-:R-:W-:Y:S02]  /*79a0*/  LEA.HI.X R5, R6, R12, R0, 0x7, P1 ;  /* 0x0000000c06057211 */ /* 0x010fe400008f3c00 */
[C---:B------:R-:W-:Y:S04]  /*79b0*/  @!P0 LEA R0, P2, R220.reuse, R4, 0x6 ;  /* 0x00000004dc008211 */ /* 0x040fe800078430ff */
[----:B------:R-:W-:Y:S02]  /*79c0*/  @!P0 LEA.HI.X R7, R220, R5, R221, 0x6, P2 ;  /* 0x00000005dc078211 */ /* 0x000fe400010f34dd */
[C---:B---3--:R-:W-:Y:S04]  /*79d0*/  @!P0 LEA R12, P5, R4.reuse, R11, 0x1 ;  /* 0x0000000b040c8211 */ /* 0x048fe800078a08ff */
[C---:B------:R-:W-:Y:S02]  /*79e0*/  @!P0 LEA.HI.X R13, R4.reuse, R18, R5, 0x1, P5 ;  /* 0x00000012040d8211 */ /* 0x040fe400028f0c05 */
[----:B-----5:R-:W-:Y:S03]  /*79f0*/  @!P0 IADD3 R2, P4, R4, R2, RZ ;  /* 0x0000000204028210 */ /* 0x020fe60007f9e0ff */
[----:B------:R-:W-:Y:S01]  /*7a00*/  @!PT LDS RZ, [RZ] ;  /* 0x00000000fffff984 */ /* 0x000fe20000000800 */
[----:B------:R-:W-:Y:S01]  /*7a10*/  @!PT LDS RZ, [RZ] ;  /* 0x00000000fffff984 */ /* 0x000fe20000000800 */
[----:B------:R-:W-:Y:S01]  /*7a20*/  @!PT LDS RZ, [RZ] ;  /* 0x00000000fffff984 */ /* 0x000fe20000000800 */
[----:B------:R-:W-:Y:S02]  /*7a30*/  @!P0 LDGSTS.E.BYPASS.LTC128B.128 [R196+0x4000], desc[UR8][R12.64] ;  /* 0x040000000cc48fae */ /* 0x000fe4000b901d48 */
[----:B------:R-:W-:Y:S06]  /*7a40*/  @!P0 IMAD.X R6, R5, 0x1, R9, P4 ;  /* 0x0000000105068824 */ /* 0x000fec00020e0609 */
[----:B------:R-:W-:Y:S01]  /*7a50*/  @P0 STS.128 [R196+0x4800], RZ ;  /* 0x004800ffc4000388 */ /* 0x000fe20000000c00 */
[----:B------:R-:W-:Y:S01]  /*7a60*/  @!P0 IMAD.WIDE.U32 R4, R220, 0x60, R4 ;  /* 0x00000060dc048825 */ /* 0x000fe200078e0004 */
[----:B------:R-:W-:Y:S02]  /*7a70*/  @!P0 LEA R10, P3, R2, R10, 0x1 ;  /* 0x0000000a020a8211 */ /* 0x000fe400078608ff */
[----:B------:R-:W-:Y:S02]  /*7a80*/  @!P0 LEA R8, P1, R0, R8, 0x1 ;  /* 0x0000000800088211 */ /* 0x000fe400078208ff */
[----:B------:R-:W-:Y:S02]  /*7a90*/  @!P0 LEA.HI.X R11, R2, R19, R6, 0x1, P3 ;  /* 0x00000013020b8211 */ /* 0x000fe400018f0c06 */
[----:B------:R-:W-:Y:S01]  /*7aa0*/  @!P0 LEA.HI.X R9, R0, R17, R7, 0x1, P1 ;  /* 0x0000001100098211 */ /* 0x000fe200008f0c07 */
[----:B------:R-:W-:Y:S01]  /*7ab0*/  @!P0 IMAD.IADD R0, R16, 0x1, R5 ;  /* 0x0000000110008824 */ /* 0x000fe200078e0205 */
[C---:B------:R-:W-:Y:S01]  /*7ac0*/  @!P0 LEA R6, P1, R4.reuse, R15, 0x1 ;  /* 0x0000000f04068211 */ /* 0x040fe200078208ff */
[----:B------:R-:W-:Y:S01]  /*7ad0*/  @!PT LDS RZ, [RZ] ;  /* 0x00000000fffff984 */ /* 0x000fe20000000800 */
[----:B------:R-:W-:Y:S01]  /*7ae0*/  @!PT LDS RZ, [RZ] ;  /* 0x00000000fffff984 */ /* 0x000fe20000000800 */
[----:B------:R-:W-:Y:S01]  /*7af0*/  @!PT LDS RZ, [RZ] ;  /* 0x00000000fffff984 */ /* 0x000fe20000000800 */
[----:B------:R-:W-:Y:S03]  /*7b00*/  @!P0 LDGSTS.E.BYPASS.LTC128B.128 [R196+0x4800], desc[UR8][R10.64] ;  /* 0x048000000ac48fae */ /* 0x000fe6000b901d48 */
[----:B------:R-:W-:Y:S05]  /*7b10*/  @!P0 LEA.HI.X R7, R4, R14, R0, 0x1, P1 ;  /* 0x0000000e04078211 */ /* 0x000fea00008f0c00 */
        /* <DEDUP_REMOVED lines=326> */
[----:B------:R-:W-:Y:S08]  /*8f80*/  FMUL.FTZ R131, R131, UR5 ;  /* 0x0000000583837c20 */ /* 0x000ff00008410000 */
        /* <DEDUP_REMOVED lines=147> */
.L_x_705:
[----:B------:R-:W-:Y:S01]  /*98c0*/  SHFL.BFLY PT, R6, R40, 0x2, 0x1f ;  /* 0x0c401f0028067f89 */ /* 0x000fe200000e0000 */
[----:B-1-3--:R-:W-:Y:S02]  /*98d0*/  FMNMX.FTZ R5, R131, R21, !PT ;  /* 0x0000001583057209 */ /* 0x00afe40007810000 */
        /* <DEDUP_REMOVED lines=25> */
[----:B------:R-:W-:Y:S01]  /*9a70*/  FADD.FTZ R0, -R39, R132 ;  /* 0x0000008427007221 */ /* 0x000fe20000010100 */
[----:B------:R-:W-:Y:S01]  /*9a80*/  FSEL R43, R43, RZ, P1 ;  /* 0x000000ff2b2b7208 */ /* 0x000fe20000800000 */
[C---:B------:R-:W-:Y:S01]  /*9a90*/  FMUL.FTZ R64, R39.reuse, UR4 ;  /* 0x0000000427407c20 */ /* 0x040fe20008410000 */
[----:B------:R1:W2:Y:S01]  /*9aa0*/  MUFU.EX2 R37, R3 ;  /* 0x0000000300257308 */ /* 0x0002a20000000800 */
[----:B---3--:R-:W-:Y:S02]  /*9ab0*/  FMNMX.FTZ R38, R38, R7, !PT ;  /* 0x0000000726267209 */ /* 0x008fe40007810000 */
[----:B------:R-:W-:Y:S01]  /*9ac0*/  FSETP.NEU.FTZ.AND P1, PT, R39, -INF , PT ;  /* 0xff8000002700780b */ /* 0x000fe20003f3d000 */
[--C-:B------:R-:W-:Y:S01]  /*9ad0*/  FFMA.FTZ R8, R207, UR4, -R43.reuse ;  /* 0x00000004cf087c23 */ /* 0x100fe2000801082b */
[--C-:B------:R-:W-:Y:S01]  /*9ae0*/  FFMA.FTZ R7, R169, UR4, -R43.reuse ;  /* 0x00000004a9077c23 */ /* 0x100fe2000801082b */
[----:B------:R-:W-:Y:S01]  /*9af0*/  FMUL.FTZ R65, R38, UR4 ;  /* 0x0000000426417c20 */ /* 0x000fe20008410000 */
[----:B------:R-:W-:Y:S03]  /*9b00*/  FSEL R64, R64, RZ, P1 ;  /* 0x000000ff40407208 */ /* 0x000fe60000800000 */
[----:B------:R3:W-:Y:S01]  /*9b10*/  MUFU.EX2 R182, R8 ;  /* 0x0000000800b67308 */ /* 0x0007e20000000800 */
[----:B------:R-:W-:Y:S01]  /*9b20*/  FSETP.NEU.FTZ.AND P1, PT, R38, -INF , PT ;  /* 0xff8000002600780b */ /* 0x000fe20003f3d000 */
[----:B------:R-:W-:Y:S01]  /*9b30*/  FFMA.FTZ R16, R97, UR4, -R43 ;  /* 0x0000000461107c23 */ /* 0x000fe2000801082b */
[--C-:B------:R-:W-:Y:S02]  /*9b40*/  FFMA.FTZ R5, R201, UR4, -R64.reuse ;  /* 0x00000004c9057c23 */ /* 0x100fe40008010840 */
[----:B------:R-:W-:Y:S01]  /*9b50*/  FSEL R65, R65, RZ, P1 ;  /* 0x000000ff41417208 */ /* 0x000fe20000800000 */
[--C-:B------:R-:W-:Y:S01]  /*9b60*/  FFMA.FTZ R12, R87, UR4, -R64.reuse ;  /* 0x00000004570c7c23 */ /* 0x100fe20008010840 */
[--C-:B------:R-:W-:Y:S01]  /*9b70*/  FFMA.FTZ R9, R86, UR4, -R64.reuse ;  /* 0x0000000456097c23 */ /* 0x100fe20008010840 */
[----:B------:R-:W-:Y:S01]  /*9b80*/  FFMA.FTZ R20, R98, UR4, -R64 ;  /* 0x0000000462147c23 */ /* 0x000fe20008010840 */
[----:B-1----:R-:W-:Y:S01]  /*9b90*/  FMUL.FTZ R3, R0, UR4 ;  /* 0x0000000400037c20 */ /* 0x002fe20008410000 */
[C---:B--2---:R-:W-:Y:S01]  /*9ba0*/  FMUL.FTZ R17, R37.reuse, R145 ;  /* 0x0000009125117220 */ /* 0x044fe20000410000 */
[----:B------:R-:W-:Y:S01]  /*9bb0*/  FMUL.FTZ R21, R37, R153 ;  /* 0x0000009925157220 */ /* 0x000fe20000410000 */
[----:B------:R-:W-:Y:S01]  /*9bc0*/  FFMA.FTZ R6, R208, UR4, -R65 ;  /* 0x00000004d0067c23 */ /* 0x000fe20008010841 */
[----:B------:R4:W1:Y:S01]  /*9bd0*/  MUFU.EX2 R36, R3 ;  /* 0x0000000300247308 */ /* 0x0008620000000800 */
[----:B------:R-:W-:Y:S01]  /*9be0*/  FADD.FTZ R0, -R38, R133 ;  /* 0x0000008526007221 */ /* 0x000fe20000010100 */
[--C-:B---3--:R-:W-:Y:S08]  /*9bf0*/  FFMA.FTZ R8, R34, UR4, -R43.reuse ;  /* 0x0000000422087c23 */ /* 0x108ff0000801082b */
[----:B------:R2:W-:Y:S01]  /*9c00*/  MUFU.EX2 R127, R6 ;  /* 0x00000006007f7308 */ /* 0x0005e20000000800 */
[----:B----4-:R-:W-:Y:S01]  /*9c10*/  FMNMX.FTZ R3, R2, R4, !PT ;  /* 0x0000000402037209 */ /* 0x010fe20007810000 */
[--C-:B------:R-:W-:Y:S01]  /*9c20*/  FFMA.FTZ R4, R209, UR4, -R43.reuse ;  /* 0x00000004d1047c23 */ /* 0x100fe2000801082b */
[----:B------:R-:W-:Y:S07]  /*9c30*/  FMUL.FTZ R2, R0, UR4 ;  /* 0x0000000400027c20 */ /* 0x000fee0008410000 */
[----:B------:R3:W-:Y:S01]  /*9c40*/  MUFU.EX2 R209, R5 ;  /* 0x0000000500d17308 */ /* 0x0007e20000000800 */
[C---:B------:R-:W-:Y:S01]  /*9c50*/  FSETP.NEU.FTZ.AND P1, PT, R3.reuse, -INF , PT ;  /* 0xff8000000300780b */ /* 0x040fe20003f3d000 */
[C---:B------:R-:W-:Y:S01]  /*9c60*/  FADD.FTZ R0, -R3.reuse, R134 ;  /* 0x0000008603007221 */ /* 0x040fe20000010100 */
[C---:B-1----:R-:W-:Y:S01]  /*9c70*/  FMUL.FTZ R18, R36.reuse, R146 ;  /* 0x0000009224127220 */ /* 0x042fe20000410000 */
[C---:B------:R-:W-:Y:S01]  /*9c80*/  FMUL.FTZ R19, R36.reuse, R147 ;  /* 0x0000009324137220 */ /* 0x040fe20000410000 */
[----:B------:R-:W-:Y:S01]  /*9c90*/  FMUL.FTZ R22, R36, R154 ;  /* 0x0000009a24167220 */ /* 0x000fe20000410000 */
[----:B------:R-:W-:Y:S01]  /*9ca0*/  FMUL.FTZ R66, R3, UR4 ;  /* 0x0000000403427c20 */ /* 0x000fe20008410000 */
[----:B------:R-:W-:Y:S03]  /*9cb0*/  FMUL.FTZ R0, R0, UR4 ;  /* 0x0000000400007c20 */ /* 0x000fe60008410000 */
[----:B------:R1:W-:Y:S01]  /*9cc0*/  MUFU.EX2 R134, R4 ;  /* 0x0000000400867308 */ /* 0x0003e20000000800 */
[----:B--2---:R-:W-:Y:S01]  /*9cd0*/  FFMA.FTZ R6, R33, UR4, -R43 ;  /* 0x0000000421067c23 */ /* 0x004fe2000801082b */
[----:B------:R-:W-:Y:S08]  /*9ce0*/  FSEL R66, R66, RZ, P1 ;  /* 0x000000ff42427208 */ /* 0x000ff00000800000 */
[----:B------:R-:W2:Y:S01]  /*9cf0*/  MUFU.EX2 R0, R0 ;  /* 0x0000000000007308 */ /* 0x000ea20000000800 */
[----:B---3--:R-:W-:Y:S09]  /*9d00*/  FFMA.FTZ R5, R215, UR4, -R65 ;  /* 0x00000004d7057c23 */ /* 0x008ff20008010841 */
[----:B------:R3:W-:Y:S01]  /*9d10*/  MUFU.EX2 R175, R5 ;  /* 0x0000000500af7308 */ /* 0x0007e20000000800 */
[--C-:B-1----:R-:W-:Y:S09]  /*9d20*/  FFMA.FTZ R4, R219, UR4, -R43.reuse ;  /* 0x00000004db047c23 */ /* 0x102ff2000801082b */
[----:B------:R1:W-:Y:S01]  /*9d30*/  MUFU.EX2 R173, R4 ;  /* 0x0000000400ad7308 */ /* 0x0003e20000000800 */
[C---:B--2---:R-:W-:Y:S01]  /*9d40*/  FMUL.FTZ R15, R0.reuse, R151 ;  /* 0x00000097000f7220 */ /* 0x044fe20000410000 */
[----:B------:R-:W-:Y:S08]  /*9d50*/  FMUL.FTZ R14, R0, R150 ;  /* 0x00000096000e7220 */ /* 0x000ff00000410000 */
[----:B------:R2:W-:Y:S01]  /*9d60*/  MUFU.EX2 R215, R8 ;  /* 0x0000000800d77308 */ /* 0x0005e20000000800 */
[--C-:B---3--:R-:W-:Y:S09]  /*9d70*/  FFMA.FTZ R5, R206, UR4, -R64.reuse ;  /* 0x00000004ce057c23 */ /* 0x108ff20008010840 */
[----:B------:R3:W-:Y:S01]  /*9d80*/  MUFU.EX2 R181, R5 ;  /* 0x0000000500b57308 */ /* 0x0007e20000000800 */
[--C-:B-1----:R-:W-:Y:S09]  /*9d90*/  FFMA.FTZ R4, R211, UR4, -R64.reuse ;  /* 0x00000004d3047c23 */ /* 0x102ff20008010840 */
[----:B------:R1:W-:Y:S01]  /*9da0*/  MUFU.EX2 R132, R4 ;  /* 0x0000000400847308 */ /* 0x0003e20000000800 */
[----:B--2---:R-:W-:Y:S09]  /*9db0*/  FFMA.FTZ R8, R52, UR4, -R43 ;  /* 0x0000000434087c23 */ /* 0x004ff2000801082b */
[----:B------:R2:W-:Y:S01]  /*9dc0*/  MUFU.EX2 R206, R7 ;  /* 0x0000000700ce7308 */ /* 0x0005e20000000800 */
[----:B---3--:R-:W-:Y:S09]  /*9dd0*/  FFMA.FTZ R5, R177, UR4, -R65 ;  /* 0x00000004b1057c23 */ /* 0x008ff20008010841 */
[----:B------:R3:W-:Y:S01]  /*9de0*/  MUFU.EX2 R177, R5 ;  /* 0x0000000500b17308 */ /* 0x0007e20000000800 */
[--C-:B-1----:R-:W-:Y:S09]  /*9df0*/  FFMA.FTZ R4, R218, UR4, -R64.reuse ;  /* 0x00000004da047c23 */ /* 0x102ff20008010840 */
[----:B------:R1:W-:Y:S01]  /*9e00*/  MUFU.EX2 R172, R4 ;  /* 0x0000000400ac7308 */ /* 0x0003e20000000800 */
[--C-:B--2---:R-:W-:Y:S09]  /*9e10*/  FFMA.FTZ R7, R48, UR4, -R43.reuse ;  /* 0x0000000430077c23 */ /* 0x104ff2000801082b */
[----:B------:R2:W-:Y:S01]  /*9e20*/  MUFU.EX2 R229, R7 ;  /* 0x0000000700e57308 */ /* 0x0005e20000000800 */
[----:B---3--:R-:W-:Y:S09]  /*9e30*/  FFMA.FTZ R5, R32, UR4, -R64 ;  /* 0x0000000420057c23 */ /* 0x008ff20008010840 */
[----:B------:R3:W-:Y:S01]  /*9e40*/  MUFU.EX2 R223, R8 ;  /* 0x0000000800df7308 */ /* 0x0007e20000000800 */
[--C-:B-1----:R-:W-:Y:S09]  /*9e50*/  FFMA.FTZ R4, R205, UR4, -R43.reuse ;  /* 0x00000004cd047c23 */ /* 0x102ff2000801082b */
[----:B------:R1:W-:Y:S01]  /*9e60*/  MUFU.EX2 R205, R4 ;  /* 0x0000000400cd7308 */ /* 0x0003e20000000800 */
[--C-:B--2---:R-:W-:Y:S09]  /*9e70*/  FFMA.FTZ R7, R25, UR4, -R43.reuse ;  /* 0x0000000419077c23 */ /* 0x104ff2000801082b */
[----:B------:R2:W-:Y:S01]  /*9e80*/  MUFU.EX2 R248, R7 ;  /* 0x0000000700f87308 */ /* 0x0005e20000000800 */
[--C-:B---3--:R-:W-:Y:S01]  /*9e90*/  FFMA.FTZ R8, R68, UR4, -R43.reuse ;  /* 0x0000000444087c23 */ /* 0x108fe2000801082b */
[--C-:B------:R-:W-:Y:S08]  /*9ea0*/  FFMA.FTZ R68, R111, UR4, -R66.reuse ;  /* 0x000000046f447c23 */ /* 0x100ff00008010842 */
[----:B------:R-:W3:Y:S01]  /*9eb0*/  MUFU.EX2 R2, R2 ;  /* 0x0000000200027308 */ /* 0x000ee20000000800 */
[--C-:B-1----:R-:W-:Y:S09]  /*9ec0*/  FFMA.FTZ R4, R198, UR4, -R43.reuse ;  /* 0x00000004c6047c23 */ /* 0x102ff2000801082b */
[----:B------:R1:W-:Y:S01]  /*9ed0*/  MUFU.EX2 R211, R4 ;  /* 0x0000000400d37308 */ /* 0x0003e20000000800 */
[----:B--2---:R-:W-:Y:S01]  /*9ee0*/  FFMA.FTZ R7, R80, UR4, -R43 ;  /* 0x0000000450077c23 */ /* 0x004fe2000801082b */
[----:B------:R-:W-:Y:S08]  /*9ef0*/  FFMA.FTZ R80, R41, UR4, -R66 ;  /* 0x0000000429507c23 */ /* 0x000ff00008010842 */
[----:B------:R2:W4:Y:S01]  /*9f00*/  MUFU.EX2 R32, R7 ;  /* 0x0000000700207308 */ /* 0x0005220000000800 */
[----:B---3--:R-:W-:Y:S09]  /*9f10*/  FMUL.FTZ R13, R2, R149 ;  /* 0x00000095020d7220 */ /* 0x008ff20000410000 */
[----:B------:R3:W-:Y:S01]  /*9f20*/  MUFU.EX2 R246, R8 ;  /* 0x0000000800f67308 */ /* 0x0007e20000000800 */
[----:B-1----:R-:W-:Y:S09]  /*9f30*/  FFMA.FTZ R4, R204, UR4, -R64 ;  /* 0x00000004cc047c23 */ /* 0x002ff20008010840 */
[----:B------:R1:W-:Y:S01]  /*9f40*/  MUFU.EX2 R198, R4 ;  /* 0x0000000400c67308 */ /* 0x0003e20000000800 */
[----:B--2---:R-:W-:Y:S01]  /*9f50*/  FMUL.FTZ R7, R36, R143 ;  /* 0x0000008f24077220 */ /* 0x004fe20000410000 */
[----:B----4-:R-:W-:Y:S01]  /*9f60*/  MOV R154, R32 ;  /* 0x00000020009a7202 */ /* 0x010fe20000000f00 */
[----:B------:R-:W-:Y:S07]  /*9f70*/  FMUL.FTZ R32, R37, R160 ;  /* 0x000000a025207220 */ /* 0x000fee0000410000 */
[----:B------:R2:W4:Y:S01]  /*9f80*/  MUFU.EX2 R151, R16 ;  /* 0x0000001000977308 */ /* 0x0005220000000800 */
[----:B---3--:R-:W-:Y:S09]  /*9f90*/  FMUL.FTZ R8, R2, R136 ;  /* 0x0000008802087220 */ /* 0x008ff20000410000 */
[----:B------:R3:W-:Y:S01]  /*9fa0*/  MUFU.EX2 R149, R20 ;  /* 0x0000001400957308 */ /* 0x0007e20000000800 */
[----:B-1----:R-:W-:Y:S09]  /*9fb0*/  FFMA.FTZ R4, R217, UR4, -R65 ;  /* 0x00000004d9047c23 */ /* 0x002ff20008010841 */
[----:B------:R1:W5:Y:S01]  /*9fc0*/  MUFU.EX2 R133, R4 ;  /* 0x0000000400857308 */ /* 0x0003620000000800 */
[C---:B--2---:R-:W-:Y:S01]  /*9fd0*/  FMUL.FTZ R16, R37.reuse, R144 ;  /* 0x0000009025107220 */ /* 0x044fe20000410000 */
[----:B----4-:R-:W-:Y:S08]  /*9fe0*/  MOV R153, R151 ;  /* 0x0000009700997202 */ /* 0x010ff00000000f00 */
[----:B------:R-:W-:Y:S01]  /*9ff0*/  MUFU.EX2 R68, R68 ;  /* 0x0000004400447308 */ /* 0x000fe20000000800 */
[----:B---3--:R-:W-:Y:S01]  /*a000*/  FMUL.FTZ R20, R37, R152 ;  /* 0x0000009825147220 */ /* 0x008fe20000410000 */
[--C-:B-1----:R-:W-:Y:S01]  /*a010*/  FFMA.FTZ R4, R210, UR4, -R66.reuse ;  /* 0x00000004d2047c23 */ /* 0x102fe20008010842 */
[----:B-----5:R-:W-:Y:S07]  /*a020*/  F2FP.F16.F32.PACK_AB R48, R133, R127 ;  /* 0x0000007f8530723e */ /* 0x020fee00000000ff */
[----:B------:R1:W-:Y:S10]  /*a030*/  MUFU.EX2 R210, R6 ;  /* 0x0000000600d27308 */ /* 0x0003f40000000800 */
[----:B------:R2:W-:Y:S01]  /*a040*/  MUFU.EX2 R126, R4 ;  /* 0x00000004007e7308 */ /* 0x0005e20000000800 */
[--C-:B-1----:R-:W-:Y:S09]  /*a050*/  FFMA.FTZ R6, R49, UR4, -R43.reuse ;  /* 0x0000000431067c23 */ /* 0x102ff2000801082b */
[----:B------:R1:W-:Y:S01]  /*a060*/  MUFU.EX2 R234, R6 ;  /* 0x0000000600ea7308 */ /* 0x0003e20000000800 */
[--C-:B--2---:R-:W-:Y:S09]  /*a070*/  FFMA.FTZ R4, R216, UR4, -R66.reuse ;  /* 0x00000004d8047c23 */ /* 0x104ff20008010842 */
[----:B------:R2:W3:Y:S01]  /*a080*/  MUFU.EX2 R174, R4 ;  /* 0x0000000400ae7308 */ /* 0x0004e20000000800 */
[----:B-1----:R-:W-:Y:S01]  /*a090*/  FFMA.FTZ R6, R23, UR4, -R43 ;  /* 0x0000000417067c23 */ /* 0x002fe2000801082b */
[----:B------:R-:W-:Y:S01]  /*a0a0*/  FMUL.FTZ R23, R36, R155 ;  /* 0x0000009b24177220 */ /* 0x000fe20000410000 */
[--C-:B--2---:R-:W-:Y:S01]  /*a0b0*/  FFMA.FTZ R4, R213, UR4, -R65.reuse ;  /* 0x00000004d5047c23 */ /* 0x104fe20008010841 */
[----:B---3--:R-:W-:Y:S06]  /*a0c0*/  F2FP.F16.F32.PACK_AB R49, R174, R126 ;  /* 0x0000007eae31723e */ /* 0x008fec00000000ff */
[----:B------:R1:W-:Y:S02]  /*a0d0*/  MUFU.EX2 R201, R4 ;  /* 0x0000000400c97308 */ /* 0x0003e40000000800 */
[--C-:B-1----:R-:W-:Y:S08]  /*a0e0*/  FFMA.FTZ R4, R214, UR4, -R66.reuse ;  /* 0x00000004d6047c23 */ /* 0x102ff00008010842 */
[----:B------:R1:W-:Y:S02]  /*a0f0*/  MUFU.EX2 R180, R4 ;  /* 0x0000000400b47308 */ /* 0x0003e40000000800 */
[----:B-1----:R-:W-:Y:S08]  /*a100*/  FFMA.FTZ R4, R212, UR4, -R66 ;  /* 0x00000004d4047c23 */ /* 0x002ff00008010842 */
[----:B------:R1:W-:Y:S10]  /*a110*/  MUFU.EX2 R212, R5 ;  /* 0x0000000500d47308 */ /* 0x0003f40000000800 */
[----:B------:R2:W-:Y:S01]  /*a120*/  MUFU.EX2 R183, R4 ;  /* 0x0000000400b77308 */ /* 0x0005e20000000800 */
[----:B-1----:R-:W-:Y:S01]  /*a130*/  FFMA.FTZ R5, R44, UR4, -R65 ;  /* 0x000000042c057c23 */ /* 0x002fe20008010841 */
[----:B------:R-:W-:Y:S08]  /*a140*/  F2FP.F16.F32.PACK_AB R44, R173, R134 ;  /* 0x00000086ad2c723e */ /* 0x000ff000000000ff */
[----:B------:R1:W-:Y:S01]  /*a150*/  MUFU.EX2 R214, R5 ;  /* 0x0000000500d67308 */ /* 0x0003e20000000800 */
[----:B--2---:R-:W-:Y:S09]  /*a160*/  FFMA.FTZ R4, R203, UR4, -R43 ;  /* 0x00000004cb047c23 */ /* 0x004ff2000801082b */
[----:B------:R2:W-:Y:S01]  /*a170*/  MUFU.EX2 R204, R4 ;  /* 0x0000000400cc7308 */ /* 0x0005e20000000800 */
[--C-:B-1----:R-:W-:Y:S09]  /*a180*/  FFMA.FTZ R5, R54, UR4, -R64.reuse ;  /* 0x0000000436057c23 */ /* 0x102ff20008010840 */
[----:B------:R1:W-:Y:S01]  /*a190*/  MUFU.EX2 R219, R5 ;  /* 0x0000000500db7308 */ /* 0x0003e20000000800 */
[--C-:B--2---:R-:W-:Y:S09]  /*a1a0*/  FFMA.FTZ R4, R202, UR4, -R64.reuse ;  /* 0x00000004ca047c23 */ /* 0x104ff20008010840 */
[----:B------:R2:W-:Y:S01]  /*a1b0*/  MUFU.EX2 R202, R4 ;  /* 0x0000000400ca7308 */ /* 0x0005e20000000800 */
[--C-:B-1----:R-:W-:Y:S09]  /*a1c0*/  FFMA.FTZ R5, R60, UR4, -R65.reuse ;  /* 0x000000043c057c23 */ /* 0x102ff20008010841 */
[----:B------:R1:W-:Y:S01]  /*a1d0*/  MUFU.EX2 R238, R5 ;  /* 0x0000000500ee7308 */ /* 0x0003e20000000800 */
[--C-:B--2---:R-:W-:Y:S09]  /*a1e0*/  FFMA.FTZ R4, R168, UR4, -R64.reuse ;  /* 0x00000004a8047c23 */ /* 0x104ff20008010840 */
[----:B------:R2:W-:Y:S01]  /*a1f0*/  MUFU.EX2 R203, R4 ;  /* 0x0000000400cb7308 */ /* 0x0005e20000000800 */
[--C-:B-1----:R-:W-:Y:S01]  /*a200*/  FFMA.FTZ R5, R70, UR4, -R64.reuse ;  /* 0x0000000446057c23 */ /* 0x102fe20008010840 */
[--C-:B------:R-:W-:Y:S08]  /*a210*/  FFMA.FTZ R70, R118, UR4, -R64.reuse ;  /* 0x0000000476467c23 */ /* 0x100ff00008010840 */
[----:B------:R1:W-:Y:S01]  /*a220*/  MUFU.EX2 R243, R5 ;  /* 0x0000000500f37308 */ /* 0x0003e20000000800 */
[----:B--2---:R-:W-:Y:S09]  /*a230*/  FFMA.FTZ R4, R35, UR4, -R64 ;  /* 0x0000000423047c23 */ /* 0x004ff20008010840 */
[----:B------:R2:W-:Y:S10]  /*a240*/  MUFU.EX2 R207, R4 ;  /* 0x0000000400cf7308 */ /* 0x0005f40000000800 */
[----:B------:R-:W3:Y:S01]  /*a250*/  MUFU.EX2 R35, R6 ;  /* 0x0000000600237308 */ /* 0x000ee20000000800 */
[--C-:B-1----:R-:W-:Y:S01]  /*a260*/  FFMA.FTZ R5, R78, UR4, -R66.reuse ;  /* 0x000000044e057c23 */ /* 0x102fe20008010842 */
[--C-:B------:R-:W-:Y:S08]  /*a270*/  FFMA.FTZ R78, R123, UR4, -R66.reuse ;  /* 0x000000047b4e7c23 */ /* 0x100ff00008010842 */
[----:B------:R1:W-:Y:S01]  /*a280*/  MUFU.EX2 R239, R5 ;  /* 0x0000000500ef7308 */ /* 0x0003e20000000800 */
[----:B--2---:R-:W-:Y:S09]  /*a290*/  FFMA.FTZ R4, R200, UR4, -R65 ;  /* 0x00000004c8047c23 */ /* 0x004ff20008010841 */
[----:B------:R2:W-:Y:S01]  /*a2a0*/  MUFU.EX2 R168, R4 ;  /* 0x0000000400a87308 */ /* 0x0005e20000000800 */
[----:B---3--:R-:W-:Y:S01]  /*a2b0*/  MOV R144, R35 ;  /* 0x0000002300907202 */ /* 0x008fe20000000f00 */
[C---:B------:R-:W-:Y:S01]  /*a2c0*/  FMUL.FTZ R35, R36.reuse, R163 ;  /* 0x000000a324237220 */ /* 0x040fe20000410000 */
[----:B------:R-:W-:Y:S07]  /*a2d0*/  FFMA.FTZ R6, R81, UR4, -R43 ;  /* 0x0000000451067c23 */ /* 0x000fee000801082b */
[----:B------:R3:W4:Y:S01]  /*a2e0*/  MUFU.EX2 R10, R6 ;  /* 0x00000006000a7308 */ /* 0x0007220000000800 */
[----:B-1----:R-:W-:Y:S09]  /*a2f0*/  FMUL.FTZ R5, R37, R141 ;  /* 0x0000008d25057220 */ /* 0x002ff20000410000 */
[----:B------:R-:W-:Y:S01]  /*a300*/  MUFU.EX2 R70, R70 ;  /* 0x0000004600467308 */ /* 0x000fe20000000800 */
[--C-:B--2---:R-:W-:Y:S09]  /*a310*/  FFMA.FTZ R4, R179, UR4, -R65.reuse ;  /* 0x00000004b3047c23 */ /* 0x104ff20008010841 */
[----:B------:R1:W-:Y:S01]  /*a320*/  MUFU.EX2 R179, R4 ;  /* 0x0000000400b37308 */ /* 0x0003e20000000800 */
[----:B---3--:R-:W-:Y:S01]  /*a330*/  FMUL.FTZ R6, R36, R142 ;  /* 0x0000008e24067220 */ /* 0x008fe20000410000 */
[----:B----4-:R-:W-:Y:S01]  /*a340*/  MOV R143, R10 ;  /* 0x0000000a008f7202 */ /* 0x010fe20000000f00 */
[----:B------:R-:W-:Y:S07]  /*a350*/  FMUL.FTZ R10, R0, R138 ;  /* 0x0000008a000a7220 */ /* 0x000fee0000410000 */
[----:B------:R-:W-:Y:S01]  /*a360*/  MUFU.EX2 R78, R78 ;  /* 0x0000004e004e7308 */ /* 0x000fe20000000800 */
[--C-:B-1----:R-:W-:Y:S09]  /*a370*/  FFMA.FTZ R4, R199, UR4, -R66.reuse ;  /* 0x00000004c7047c23 */ /* 0x102ff20008010842 */
[----:B------:R1:W-:Y:S02]  /*a380*/  MUFU.EX2 R169, R4 ;  /* 0x0000000400a97308 */ /* 0x0003e40000000800 */
[--C-:B-1----:R-:W-:Y:S08]  /*a390*/  FFMA.FTZ R4, R178, UR4, -R66.reuse ;  /* 0x00000004b2047c23 */ /* 0x102ff00008010842 */
[----:B------:R1:W-:Y:S02]  /*a3a0*/  MUFU.EX2 R178, R4 ;  /* 0x0000000400b27308 */ /* 0x0003e40000000800 */
[----:B-1----:R-:W-:Y:S08]  /*a3b0*/  FFMA.FTZ R4, R171, UR4, -R65 ;  /* 0x00000004ab047c23 */ /* 0x002ff00008010841 */
[----:B------:R1:W-:Y:S02]  /*a3c0*/  MUFU.EX2 R199, R4 ;  /* 0x0000000400c77308 */ /* 0x0003e40000000800 */
[--C-:B-1----:R-:W-:Y:S08]  /*a3d0*/  FFMA.FTZ R4, R176, UR4, -R66.reuse ;  /* 0x00000004b0047c23 */ /* 0x102ff00008010842 */
[----:B------:R1:W-:Y:S02]  /*a3e0*/  MUFU.EX2 R171, R4 ;  /* 0x0000000400ab7308 */ /* 0x0003e40000000800 */
[----:B-1----:R-:W-:Y:S08]  /*a3f0*/  FFMA.FTZ R4, R170, UR4, -R66 ;  /* 0x00000004aa047c23 */ /* 0x002ff00008010842 */
[----:B------:R1:W-:Y:S02]  /*a400*/  MUFU.EX2 R216, R4 ;  /* 0x0000000400d87308 */ /* 0x0003e40000000800 */
[----:B-1----:R-:W-:Y:S08]  /*a410*/  FFMA.FTZ R4, R31, UR4, -R43 ;  /* 0x000000041f047c23 */ /* 0x002ff0000801082b */
[----:B------:R1:W-:Y:S02]  /*a420*/  MUFU.EX2 R228, R4 ;  /* 0x0000000400e47308 */ /* 0x0003e40000000800 */
[--C-:B-1----:R-:W-:Y:S01]  /*a430*/  FFMA.FTZ R4, R30, UR4, -R64.reuse ;  /* 0x000000041e047c23 */ /* 0x102fe20008010840 */
[--C-:B------:R-:W-:Y:S07]  /*a440*/  FFMA.FTZ R30, R89, UR4, -R65.reuse ;  /* 0x00000004591e7c23 */ /* 0x100fee0008010841 */
        /* <DEDUP_REMOVED lines=11> */
[----:B-1----:R-:W-:Y:S01]  /*a500*/  FFMA.FTZ R4, R28, UR4, -R66 ;  /* 0x000000041c047c23 */ /* 0x002fe20008010842 */
[----:B------:R-:W-:Y:S07]  /*a510*/  FFMA.FTZ R28, R99, UR4, -R64 ;  /* 0x00000004631c7c23 */ /* 0x000fee0008010840 */
[----:B------:R1:W-:Y:S10]  /*a520*/  MUFU.EX2 R176, R4 ;  /* 0x0000000400b07308 */ /* 0x0003f40000000800 */
[----:B------:R2:W-:Y:S01]  /*a530*/  MUFU.EX2 R152, R28 ;  /* 0x0000001c00987308 */ /* 0x0005e20000000800 */
[--C-:B-1----:R-:W-:Y:S09]  /*a540*/  FFMA.FTZ R4, R26, UR4, -R66.reuse ;  /* 0x000000041a047c23 */ /* 0x102ff20008010842 */
[----:B------:R1:W-:Y:S01]  /*a550*/  MUFU.EX2 R213, R4 ;  /* 0x0000000400d57308 */ /* 0x0003e20000000800 */
[--C-:B--2---:R-:W-:Y:S09]  /*a560*/  FFMA.FTZ R28, R88, UR4, -R65.reuse ;  /* 0x00000004581c7c23 */ /* 0x104ff20008010841 */
[----:B------:R2:W-:Y:S01]  /*a570*/  MUFU.EX2 R138, R28 ;  /* 0x0000001c008a7308 */ /* 0x0005e20000000800 */
[----:B-1----:R-:W-:Y:S01]  /*a580*/  FFMA.FTZ R4, R45, UR4, -R65 ;  /* 0x000000042d047c23 */ /* 0x002fe20008010841 */
[----:B------:R-:W-:Y:S08]  /*a590*/  F2FP.F16.F32.PACK_AB R45, R172, R132 ;  /* 0x00000084ac2d723e */ /* 0x000ff000000000ff */
[----:B------:R1:W-:Y:S01]  /*a5a0*/  MUFU.EX2 R222, R4 ;  /* 0x0000000400de7308 */ /* 0x0003e20000000800 */
[----:B--2---:R-:W-:Y:S01]  /*a5b0*/  FMUL.FTZ R28, R2, R164 ;  /* 0x000000a4021c7220 */ /* 0x004fe20000410000 */
[--C-:B-1----:R-:W-:Y:S01]  /*a5c0*/  FFMA.FTZ R4, R46, UR4, -R66.reuse ;  /* 0x000000042e047c23 */ /* 0x102fe20008010842 */
[----:B------:R-:W-:Y:S07]  /*a5d0*/  F2FP.F16.F32.PACK_AB R46, R211, R205 ;  /* 0x000000cdd32e723e */ /* 0x000fee00000000ff */
[----:B------:R1:W-:Y:S02]  /*a5e0*/  MUFU.EX2 R217, R4 ;  /* 0x0000000400d97308 */ /* 0x0003e40000000800 */
[----:B-1----:R-:W-:Y:S01]  /*a5f0*/  FFMA.FTZ R4, R47, UR4, -R66 ;  /* 0x000000042f047c23 */ /* 0x002fe20008010842 */
[----:B------:R-:W-:Y:S07]  /*a600*/  F2FP.F16.F32.PACK_AB R47, R209, R198 ;  /* 0x000000c6d12f723e */ /* 0x000fee00000000ff */
[----:B------:R1:W-:Y:S02]  /*a610*/  MUFU.EX2 R224, R4 ;  /* 0x0000000400e07308 */ /* 0x0003e40000000800 */
[----:B-1----:R-:W-:Y:S08]  /*a620*/  FFMA.FTZ R4, R53, UR4, -R43 ;  /* 0x0000000435047c23 */ /* 0x002ff0000801082b */
[----:B------:R1:W-:Y:S02]  /*a630*/  MUFU.EX2 R232, R4 ;  /* 0x0000000400e87308 */ /* 0x0003e40000000800 */
[--C-:B-1----:R-:W-:Y:S02]  /*a640*/  FFMA.FTZ R4, R55, UR4, -R64.reuse ;  /* 0x0000000437047c23 */ /* 0x102fe40008010840 */
[----:B------:R-:W-:Y:S06]  /*a650*/  LDSM.16.MT88.4 R52, [R185+0x4000] ;  /* 0x00400000b934783b */ /* 0x000fec0000004200 */
[----:B------:R1:W-:Y:S02]  /*a660*/  MUFU.EX2 R230, R4 ;  /* 0x0000000400e67308 */ /* 0x0003e40000000800 */
[--C-:B-1----:R-:W-:Y:S02]  /*a670*/  FFMA.FTZ R4, R24, UR4, -R64.reuse ;  /* 0x0000000418047c23 */ /* 0x102fe40008010840 */
[----:B------:R-:W1:Y:S06]  /*a680*/  LDSM.16.MT88.4 R24, [R184+0x4000] ;  /* 0x00400000b818783b */ /* 0x000e6c0000004200 */
[----:B------:R2:W-:Y:S02]  /*a690*/  MUFU.EX2 R245, R4 ;  /* 0x0000000400f57308 */ /* 0x0005e40000000800 */
[----:B--2---:R-:W-:Y:S01]  /*a6a0*/  FFMA.FTZ R4, R67, UR4, -R64 ;  /* 0x0000000443047c23 */ /* 0x004fe20008010840 */
[--C-:B------:R-:W-:Y:S07]  /*a6b0*/  FFMA.FTZ R67, R110, UR4, -R66.reuse ;  /* 0x000000046e437c23 */ /* 0x100fee0008010842 */
[----:B------:R2:W-:Y:S02]  /*a6c0*/  MUFU.EX2 R34, R4 ;  /* 0x0000000400227308 */ /* 0x0005e40000000800 */
[--C-:B--2---:R-:W-:Y:S08]  /*a6d0*/  FFMA.FTZ R4, R56, UR4, -R65.reuse ;  /* 0x0000000438047c23 */ /* 0x104ff00008010841 */
[----:B------:R2:W-:Y:S02]  /*a6e0*/  MUFU.EX2 R200, R4 ;  /* 0x0000000400c87308 */ /* 0x0005e40000000800 */
[--C-:B--2---:R-:W-:Y:S08]  /*a6f0*/  FFMA.FTZ R4, R57, UR4, -R65.reuse ;  /* 0x0000000439047c23 */ /* 0x104ff00008010841 */
[----:B------:R2:W-:Y:S02]  /*a700*/  MUFU.EX2 R226, R4 ;  /* 0x0000000400e27308 */ /* 0x0005e40000000800 */
[--C-:B--2---:R-:W-:Y:S08]  /*a710*/  FFMA.FTZ R4, R58, UR4, -R66.reuse ;  /* 0x000000043a047c23 */ /* 0x104ff00008010842 */
[----:B------:R2:W-:Y:S02]  /*a720*/  MUFU.EX2 R208, R4 ;  /* 0x0000000400d07308 */ /* 0x0005e40000000800 */
[--C-:B--2---:R-:W-:Y:S02]  /*a730*/  FFMA.FTZ R4, R59, UR4, -R66.reuse ;  /* 0x000000043b047c23 */ /* 0x104fe40008010842 */
[----:B------:R-:W2:Y:S06]  /*a740*/  LDSM.16.MT88.4 R56, [R184+0x4400] ;  /* 0x00440000b838783b */ /* 0x000eac0000004200 */
        /* <DEDUP_REMOVED lines=11> */
[----:B------:R-:W-:Y:S01]  /*a800*/  MUFU.EX2 R69, R69 ;  /* 0x0000004500457308 */ /* 0x000fe20000000800 */
[--C-:B----4-:R-:W-:Y:S01]  /*a810*/  FFMA.FTZ R4, R71, UR4, -R64.reuse ;  /* 0x0000000447047c23 */ /* 0x110fe20008010840 */
[----:B-----5:R-:W-:Y:S01]  /*a820*/  MOV R155, R31 ;  /* 0x0000001f009b7202 */ /* 0x020fe20000000f00 */
[----:B------:R-:W-:Y:S01]  /*a830*/  FMUL.FTZ R31, R0, R167 ;  /* 0x000000a7001f7220 */ /* 0x000fe20000410000 */
[--C-:B------:R-:W-:Y:S06]  /*a840*/  FFMA.FTZ R71, R119, UR4, -R64.reuse ;  /* 0x0000000477477c23 */ /* 0x100fec0008010840 */
[----:B------:R4:W-:Y:S10]  /*a850*/  MUFU.EX2 R250, R4 ;  /* 0x0000000400fa7308 */ /* 0x0009f40000000800 */
[----:B------:R-:W-:Y:S01]  /*a860*/  MUFU.EX2 R71, R71 ;  /* 0x0000004700477308 */ /* 0x000fe20000000800 */
[--C-:B----4-:R-:W-:Y:S02]  /*a870*/  FFMA.FTZ R4, R82, UR4, -R64.reuse ;  /* 0x0000000452047c23 */ /* 0x110fe40008010840 */
[----:B------:R-:W4:Y:S07]  /*a880*/  LDL.LU R82, [R1] ;  /* 0x0000000001527983 */ /* 0x000f2e0000300800 */
[----:B------:R5:W-:Y:S01]  /*a890*/  MUFU.EX2 R252, R4 ;  /* 0x0000000400fc7308 */ /* 0x000be20000000800 */
[----:B------:R-:W2:Y:S04]  /*a8a0*/  LDL.LU R147, [R1+0x4] ;  /* 0x0000040001937983 */ /* 0x000ea80000300800 */
[----:B------:R-:W3:Y:S04]  /*a8b0*/  LDL.LU R146, [R1+0x8] ;  /* 0x0000080001927983 */ /* 0x000ee80000300800 */
[----:B------:R-:W4:Y:S01]  /*a8c0*/  LDL.LU R145, [R1+0xc] ;  /* 0x00000c0001917983 */ /* 0x000f220000300800 */
[--C-:B-----5:R-:W-:Y:S04]  /*a8d0*/  FFMA.FTZ R4, R83, UR4, -R64.reuse ;  /* 0x0000000453047c23 */ /* 0x120fe80008010840 */
[----:B------:R5:W1:Y:S02]  /*a8e0*/  MUFU.EX2 R11, R4 ;  /* 0x00000004000b7308 */ /* 0x000a640000000800 */
[----:B-----5:R-:W-:Y:S01]  /*a8f0*/  FFMA.FTZ R4, R72, UR4, -R65 ;  /* 0x0000000448047c23 */ /* 0x020fe20008010841 */
[----:B-1----:R-:W-:Y:S01]  /*a900*/  MOV R142, R11 ;  /* 0x0000000b008e7202 */ /* 0x002fe20000000f00 */
[----:B------:R-:W-:Y:S01]  /*a910*/  FMUL.FTZ R11, R0, R139 ;  /* 0x0000008b000b7220 */ /* 0x000fe20000410000 */
[----:B------:R-:W-:Y:S05]  /*a920*/  FFMA.FTZ R72, R117, UR4, -R43 ;  /* 0x0000000475487c23 */ /* 0x000fea000801082b */
[----:B------:R1:W-:Y:S10]  /*a930*/  MUFU.EX2 R235, R4 ;  /* 0x0000000400eb7308 */ /* 0x0003f40000000800 */
[----:B------:R5:W-:Y:S10]  /*a940*/  MUFU.EX2 R139, R12 ;  /* 0x0000000c008b7308 */ /* 0x000bf40000000800 */
[----:B------:R-:W5:Y:S01]  /*a950*/  MUFU.EX2 R72, R72 ;  /* 0x0000004800487308 */ /* 0x000f620000000800 */
[----:B-1----:R-:W-:Y:S01]  /*a960*/  FFMA.FTZ R4, R73, UR4, -R65 ;  /* 0x0000000449047c23 */ /* 0x002fe20008010841 */
[----:B------:R-:W-:Y:S08]  /*a970*/  FFMA.FTZ R73, R130, UR4, -R64 ;  /* 0x0000000482497c23 */ /* 0x000ff00008010840 */
[----:B------:R1:W-:Y:S01]  /*a980*/  MUFU.EX2 R240, R4 ;  /* 0x0000000400f07308 */ /* 0x0003e20000000800 */
[--C-:B-----5:R-:W-:Y:S09]  /*a990*/  FFMA.FTZ R12, R96, UR4, -R43.reuse ;  /* 0x00000004600c7c23 */ /* 0x120ff2000801082b */
[----:B------:R5:W5:Y:S01]  /*a9a0*/  MUFU.EX2 R29, R12 ;  /* 0x0000000c001d7308 */ /* 0x000b620000000800 */
[----:B------:R-:W-:Y:S09]  /*a9b0*/  F2FP.F16.F32.PACK_AB R160, R72, R69 ;  /* 0x0000004548a0723e */ /* 0x000ff200000000ff */
[----:B------:R-:W-:Y:S01]  /*a9c0*/  MUFU.EX2 R73, R73 ;  /* 0x0000004900497308 */ /* 0x000fe20000000800 */
[--C-:B-1----:R-:W-:Y:S01]  /*a9d0*/  FFMA.FTZ R4, R74, UR4, -R66.reuse ;  /* 0x000000044a047c23 */ /* 0x102fe20008010842 */
[----:B------:R-:W-:Y:S08]  /*a9e0*/  FFMA.FTZ R74, R128, UR4, -R43 ;  /* 0x00000004804a7c23 */ /* 0x000ff0000801082b */
[----:B------:R1:W-:Y:S01]  /*a9f0*/  MUFU.EX2 R236, R4 ;  /* 0x0000000400ec7308 */ /* 0x0003e20000000800 */
[C---:B-----5:R-:W-:Y:S01]  /*aa00*/  FMUL.FTZ R12, R2.reuse, R148 ;  /* 0x00000094020c7220 */ /* 0x060fe20000410000 */
[----:B------:R-:W-:Y:S01]  /*aa10*/  MOV R150, R29 ;  /* 0x0000001d00967202 */ /* 0x000fe20000000f00 */
[----:B------:R-:W-:Y:S07]  /*aa20*/  FMUL.FTZ R29, R2, R165 ;  /* 0x000000a5021d7220 */ /* 0x000fee0000410000 */
[----:B------:R-:W-:Y:S01]  /*aa30*/  MUFU.EX2 R74, R74 ;  /* 0x0000004a004a7308 */ /* 0x000fe20000000800 */
[--C-:B-1----:R-:W-:Y:S01]  /*aa40*/  FFMA.FTZ R4, R75, UR4, -R66.reuse ;  /* 0x000000044b047c23 */ /* 0x102fe20008010842 */
[--C-:B------:R-:W-:Y:S08]  /*aa50*/  FFMA.FTZ R75, R120, UR4, -R65.reuse ;  /* 0x00000004784b7c23 */ /* 0x100ff00008010841 */
[----:B------:R1:W-:Y:S10]  /*aa60*/  MUFU.EX2 R241, R4 ;  /* 0x0000000400f17308 */ /* 0x0003f40000000800 */
[----:B------:R-:W-:Y:S01]  /*aa70*/  MUFU.EX2 R75, R75 ;  /* 0x0000004b004b7308 */ /* 0x000fe20000000800 */
[--C-:B-1----:R-:W-:Y:S01]  /*aa80*/  FFMA.FTZ R4, R76, UR4, -R65.reuse ;  /* 0x000000044c047c23 */ /* 0x102fe20008010841 */
[--C-:B------:R-:W-:Y:S08]  /*aa90*/  FFMA.FTZ R76, R121, UR4, -R65.reuse ;  /* 0x00000004794c7c23 */ /* 0x100ff00008010841 */
[----:B------:R1:W-:Y:S10]  /*aaa0*/  MUFU.EX2 R242, R4 ;  /* 0x0000000400f27308 */ /* 0x0003f40000000800 */
[----:B------:R-:W5:Y:S01]  /*aab0*/  MUFU.EX2 R76, R76 ;  /* 0x0000004c004c7308 */ /* 0x000f620000000800 */
[--C-:B-1----:R-:W-:Y:S01]  /*aac0*/  FFMA.FTZ R4, R77, UR4, -R65.reuse ;  /* 0x000000044d047c23 */ /* 0x102fe20008010841 */
[--C-:B------:R-:W-:Y:S08]  /*aad0*/  FFMA.FTZ R77, R122, UR4, -R66.reuse ;  /* 0x000000047a4d7c23 */ /* 0x100ff00008010842 */
[----:B------:R1:W-:Y:S01]  /*aae0*/  MUFU.EX2 R251, R4 ;  /* 0x0000000400fb7308 */ /* 0x0003e20000000800 */
[----:B-----5:R-:W-:Y:S09]  /*aaf0*/  F2FP.F16.F32.PACK_AB R164, R76, R75 ;  /* 0x0000004b4ca4723e */ /* 0x020ff200000000ff */
[----:B------:R-:W5:Y:S01]  /*ab00*/  MUFU.EX2 R77, R77 ;  /* 0x0000004d004d7308 */ /* 0x000f620000000800 */
[--C-:B-1----:R-:W-:Y:S01]  /*ab10*/  FFMA.FTZ R4, R79, UR4, -R66.reuse ;  /* 0x000000044f047c23 */ /* 0x102fe20008010842 */
[----:B------:R-:W-:Y:S08]  /*ab20*/  FFMA.FTZ R79, R124, UR4, -R65 ;  /* 0x000000047c4f7c23 */ /* 0x000ff00008010841 */
[----:B------:R1:W-:Y:S01]  /*ab30*/  MUFU.EX2 R249, R4 ;  /* 0x0000000400f97308 */ /* 0x0003e20000000800 */
[----:B-----5:R-:W-:Y:S09]  /*ab40*/  F2FP.F16.F32.PACK_AB R165, R78, R77 ;  /* 0x0000004d4ea5723e */ /* 0x020ff200000000ff */
[----:B------:R-:W-:Y:S01]  /*ab50*/  MUFU.EX2 R79, R79 ;  /* 0x0000004f004f7308 */ /* 0x000fe20000000800 */
[--C-:B-1----:R-:W-:Y:S09]  /*ab60*/  FFMA.FTZ R4, R84, UR4, -R43.reuse ;  /* 0x0000000454047c23 */ /* 0x102ff2000801082b */
[----:B------:R1:W-:Y:S02]  /*ab70*/  MUFU.EX2 R81, R4 ;  /* 0x0000000400517308 */ /* 0x0003e40000000800 */
[----:B-1----:R-:W-:Y:S08]  /*ab80*/  FFMA.FTZ R4, R85, UR4, -R43 ;  /* 0x0000000455047c23 */ /* 0x002ff0000801082b */
[----:B------:R1:W5:Y:S02]  /*ab90*/  MUFU.EX2 R33, R4 ;  /* 0x0000000400217308 */ /* 0x0003640000000800 */
[C---:B-1----:R-:W-:Y:S01]  /*aba0*/  FMUL.FTZ R4, R37.reuse, R140 ;  /* 0x0000008c25047220 */ /* 0x042fe20000410000 */
[----:B-----5:R-:W-:Y:S07]  /*abb0*/  MOV R141, R33 ;  /* 0x00000021008d7202 */ /* 0x020fee0000000f00 */
[----:B------:R1:W-:Y:S01]  /*abc0*/  MUFU.EX2 R140, R9 ;  /* 0x00000009008c7308 */ /* 0x0003e20000000800 */
[----:B------:R-:W-:Y:S01]  /*abd0*/  FMUL.FTZ R33, R37, R161 ;  /* 0x000000a125217220 */ /* 0x000fe20000410000 */
[----:B------:R-:W-:Y:S02]  /*abe0*/  F2FP.F16.F32.PACK_AB R161, R71, R70 ;  /* 0x0000004647a1723e */ /* 0x000fe400000000ff */
[----:B------:R-:W-:Y:S01]  /*abf0*/  MOV R151, R141 ;  /* 0x0000008d00977202 */ /* 0x000fe20000000f00 */
[-C--:B------:R-:W-:Y:S05]  /*ac00*/  HMMA.16816.F32 R4, R44, R24.reuse, R4 ;  /* 0x000000182c04723c */ /* 0x080fea0000001804 */
[----:B------:R-:W-:Y:S02]  /*ac10*/  MOV R141, R81 ;  /* 0x00000051008d7202 */ /* 0x000fe40000000f00 */
[----:B------:R-:W-:Y:S01]  /*ac20*/  MUFU.EX2 R81, R67 ;  /* 0x0000004300517308 */ /* 0x000fe20000000800 */
[C---:B-1----:R-:W-:Y:S09]  /*ac30*/  FMUL.FTZ R9, R2.reuse, R137 ;  /* 0x0000008902097220 */ /* 0x042ff20000410000 */
[----:B------:R1:W-:Y:S01]  /*ac40*/  MUFU.EX2 R137, R30 ;  /* 0x0000001e00897308 */ /* 0x0003e20000000800 */
        /* <DEDUP_REMOVED lines=8> */
[----:B-1----:R-:W-:Y:S01]  /*acd0*/  FMUL.FTZ R30, R0, R166 ;  /* 0x000000a6001e7220 */ /* 0x002fe20000410000 */
[----:B------:R-:W-:Y:S03]  /*ace0*/  MOV R156, R34 ;  /* 0x00000022009c7202 */ /* 0x000fe60000000f00 */
[----:B------:R-:W-:Y:S02]  /*acf0*/  FMUL.FTZ R34, R36, R162 ;  /* 0x000000a224227220 */ /* 0x000fe40000410000 */
[C---:B------:R-:W-:Y:S06]  /*ad00*/  HMMA.16816.F32 R24, R48.reuse, R52, R24 ;  /* 0x000000343018723c */ /* 0x040fec0000001818 */
[-C--:B------:R-:W-:Y:S05]  /*ad10*/  HMMA.16816.F32 R28, R48, R54.reuse, R28 ;  /* 0x00000036301c723c */ /* 0x080fea000000181c */
[----:B------:R-:W-:Y:S01]  /*ad20*/  FFMA.FTZ R52, R90, UR4, -R66 ;  /* 0x000000045a347c23 */ /* 0x000fe20008010842 */
[----:B------:R-:W-:Y:S03]  /*ad30*/  HMMA.16816.F32 R32, R44, R54, R32 ;  /* 0x000000362c20723c */ /* 0x000fe60000001820 */
[----:B------:R1:W-:Y:S02]  /*ad40*/  MUFU.EX2 R136, R52 ;  /* 0x0000003400887308 */ /* 0x0003e40000000800 */
[----:B------:R-:W-:Y:S01]  /*ad50*/  F2FP.F16.F32.PACK_AB R48, R204, R182 ;  /* 0x000000b6cc30723e */ /* 0x000fe200000000ff */
[----:B--2---:R-:W-:Y:S01]  /*ad60*/  FFMA.FTZ R36, R36, R147, R132 ;  /* 0x0000009324247223 */ /* 0x004fe20000010084 */
[----:B------:R-:W-:Y:S01]  /*ad70*/  F2FP.F16.F32.PACK_AB R49, R202, R181 ;  /* 0x000000b5ca31723e */ /* 0x000fe200000000ff */
[----:B---3--:R-:W-:Y:S03]  /*ad80*/  FFMA.FTZ R2, R2, R146, R127 ;  /* 0x0000009202027223 */ /* 0x008fe6000001007f */
[----:B------:R-:W-:Y:S01]  /*ad90*/  F2FP.F16.F32.PACK_AB R50, R210, R206 ;  /* 0x000000ced232723e */ /* 0x000fe200000000ff */
[----:B----4-:R-:W-:Y:S01]  /*ada0*/  FFMA.FTZ R0, R0, R145, R126 ;  /* 0x0000009100007223 */ /* 0x010fe2000001007e */
[----:B------:R-:W-:Y:S01]  /*adb0*/  F2FP.F16.F32.PACK_AB R51, R207, R203 ;  /* 0x000000cbcf33723e */ /* 0x000fe200000000ff */
[----:B------:R-:W-:Y:S01]  /*adc0*/  FFMA.FTZ R37, R37, R82, R134 ;  /* 0x0000005225257223 */ /* 0x000fe20000010086 */
        /* <DEDUP_REMOVED lines=81> */
[----:B------:R-:W-:Y:S03]  /*b2e0*/  FADD.FTZ R36, R207, R36 ;  /* 0x00000024cf247221 */ /* 0x000fe60000010000 */
        /* <DEDUP_REMOVED lines=19> */
[----:B------:R-:W-:Y:S03]  /*b420*/  FADD.FTZ R37, R229, R37 ;  /* 0x00000025e5257221 */ /* 0x000fe60000010000 */
[----:B------:R-:W4:Y:S01]  /*b430*/  MUFU.EX2 R67, R43 ;  /* 0x0000002b00437308 */ /* 0x000f220000000800 */
[----:B------:R-:W-:Y:S01]  /*b440*/  FADD.FTZ R36, R230, R36 ;  /* 0x00000024e6247221 */ /* 0x000fe20000010000 */
[----:B------:R-:W-:Y:S01]  /*b450*/  FADD.FTZ R37, R234, R37 ;  /* 0x00000025ea257221 */ /* 0x000fe20000010000 */
[-C--:B-1----:R-:W-:Y:S03]  /*b460*/  HMMA.16816.F32 R20, R44, R56.reuse, R20 ;  /* 0x000000382c14723c */ /* 0x082fe60000001814 */
[----:B---3--:R-:W-:Y:S01]  /*b470*/  FFMA.FTZ R52, R114, UR4, -R64 ;  /* 0x0000000472347c23 */ /* 0x008fe20008010840 */
        /* <DEDUP_REMOVED lines=8> */
[----:B------:R-:W-:Y:S01]  /*b500*/  FFMA.FTZ R48, R105, UR4, -R65 ;  /* 0x0000000469307c23 */ /* 0x000fe20008010841 */
        /* <DEDUP_REMOVED lines=10> */
[----:B------:R-:W-:Y:S03]  /*b5b0*/  F2FP.F16.F32.PACK_AB R49, R237, R208 ;  /* 0x000000d0ed31723e */ /* 0x000fe600000000ff */
[----:B------:R5:W-:Y:S01]  /*b5c0*/  MUFU.EX2 R86, R48 ;  /* 0x0000003000567308 */ /* 0x000be20000000800 */
[----:B------:R-:W-:Y:S01]  /*b5d0*/  F2FP.F16.F32.PACK_AB R50, R244, R238 ;  /* 0x000000eef432723e */ /* 0x000fe200000000ff */
[----:B------:R-:W-:Y:S01]  /*b5e0*/  FFMA.FTZ R64, R131, UR4, -R64 ;  /* 0x0000000483407c23 */ /* 0x000fe20008010840 */
[----:B------:R-:W-:Y:S01]  /*b5f0*/  F2FP.F16.F32.PACK_AB R51, R247, R233 ;  /* 0x000000e9f733723e */ /* 0x000fe200000000ff */
[-C--:B--2---:R-:W-:Y:S01]  /*b600*/  HMMA.16816.F32 R4, R44, R60.reuse, R4 ;  /* 0x0000003c2c04723c */ /* 0x084fe20000001804 */
[----:B---3--:R-:W-:Y:S02]  /*b610*/  LDSM.16.MT88.4 R56, [R184+0x5000] ;  /* 0x00500000b838783b */ /* 0x008fe40000004200 */
[----:B----4-:R-:W-:Y:S03]  /*b620*/  F2FP.F16.F32.PACK_AB R162, R67, R74 ;  /* 0x0000004a43a2723e */ /* 0x010fe600000000ff */
[----:B------:R-:W2:Y:S01]  /*b630*/  MUFU.EX2 R64, R64 ;  /* 0x0000004000407308 */ /* 0x000ea20000000800 */
[----:B-1----:R-:W-:Y:S01]  /*b640*/  FFMA.FTZ R52, R104, UR4, -R65 ;  /* 0x0000000468347c23 */ /* 0x002fe20008010841 */
[----:B------:R-:W-:Y:S08]  /*b650*/  FADD.FTZ R2, R156, R37 ;  /* 0x000000259c027221 */ /* 0x000ff00000010000 */
[----:B------:R1:W-:Y:S01]  /*b660*/  MUFU.EX2 R87, R52 ;  /* 0x0000003400577308 */ /* 0x0003e20000000800 */
[----:B-----5:R-:W-:Y:S07]  /*b670*/  F2FP.F16.F32.PACK_AB R48, R226, R200 ;  /* 0x000000c8e230723e */ /* 0x020fee00000000ff */
[C---:B------:R-:W-:Y:S04]  /*b680*/  HMMA.16816.F32 R8, R48.reuse, R60, R8 ;  /* 0x0000003c3008723c */ /* 0x040fe80000001808 */
[----:B--2---:R-:W-:Y:S02]  /*b690*/  F2FP.F16.F32.PACK_AB R163, R64, R73 ;  /* 0x0000004940a3723e */ /* 0x004fe400000000ff */
[-C--:B------:R-:W-:Y:S01]  /*b6a0*/  HMMA.16816.F32 R12, R48, R62.reuse, R12 ;  /* 0x0000003e300c723c */ /* 0x080fe2000000180c */
[----:B-1----:R-:W1:Y:S04]  /*b6b0*/  LDSM.16.MT88.4 R52, [R185+0x4c00] ;  /* 0x004c0000b934783b */ /* 0x002e680000004200 */
[--C-:B------:R-:W-:Y:S01]  /*b6c0*/  FFMA.FTZ R60, R107, UR4, -R66.reuse ;  /* 0x000000046b3c7c23 */ /* 0x100fe20008010842 */
[C---:B------:R-:W-:Y:S03]  /*b6d0*/  HMMA.16816.F32 R16, R44.reuse, R62, R16 ;  /* 0x0000003e2c10723c */ /* 0x040fe60000001810 */
[----:B------:R2:W-:Y:S02]  /*b6e0*/  MUFU.EX2 R84, R60 ;  /* 0x0000003c00547308 */ /* 0x0005e40000000800 */
[----:B------:R-:W-:Y:S01]  /*b6f0*/  FFMA.FTZ R61, R108, UR4, -R65 ;  /* 0x000000046c3d7c23 */ /* 0x000fe20008010841 */
[----:B------:R-:W-:Y:S01]  /*b700*/  FFMA.FTZ R66, R42, UR4, -R66 ;  /* 0x000000042a427c23 */ /* 0x000fe20008010842 */
[----:B------:R-:W-:Y:S01]  /*b710*/  FADD.FTZ R42, R233, R0 ;  /* 0x00000000e92a7221 */ /* 0x000fe20000010000 */
[----:B------:R-:W-:Y:S05]  /*b720*/  FADD.FTZ R0, R244, R41 ;  /* 0x00000029f4007221 */ /* 0x000fea0000010000 */
[----:B------:R-:W-:Y:S01]  /*b730*/  MUFU.EX2 R83, R61 ;  /* 0x0000003d00537308 */ /* 0x000fe20000000800 */
[----:B------:R-:W-:Y:S01]  /*b740*/  FADD.FTZ R41, R243, R2 ;  /* 0x00000002f3297221 */ /* 0x000fe20000010000 */
[----:B------:R-:W-:Y:S01]  /*b750*/  FADD.FTZ R37, R247, R42 ;  /* 0x0000002af7257221 */ /* 0x000fe20000010000 */
[----:B------:R-:W-:Y:S01]  /*b760*/  FADD.FTZ R42, R246, R36 ;  /* 0x00000024f62a7221 */ /* 0x000fe20000010000 */
[----:B------:R-:W-:Y:S02]  /*b770*/  FADD.FTZ R36, R235, R0 ;  /* 0x00000000eb247221 */ /* 0x000fe40000010000 */
[----:B------:R-:W-:Y:S01]  /*b780*/  FADD.FTZ R0, R236, R37 ;  /* 0x00000025ec007221 */ /* 0x000fe20000010000 */
[----:B------:R-:W-:Y:S03]  /*b790*/  FADD.FTZ R37, R250, R41 ;  /* 0x00000029fa257221 */ /* 0x000fe60000010000 */
[----:B------:R-:W-:Y:S01]  /*b7a0*/  MUFU.EX2 R66, R66 ;  /* 0x0000004200427308 */ /* 0x000fe20000000800 */
[--C-:B--2---:R-:W-:Y:S01]  /*b7b0*/  FFMA.FTZ R60, R109, UR4, -R65.reuse ;  /* 0x000000046d3c7c23 */ /* 0x104fe20008010841 */
        /* <DEDUP_REMOVED lines=13> */
[----:B------:R-:W3:Y:S01]  /*b890*/  MUFU.EX2 R65, R65 ;  /* 0x0000004100417308 */ /* 0x000ee20000000800 */
[----:B------:R-:W-:Y:S01]  /*b8a0*/  FADD.FTZ R41, R141, R2 ;  /* 0x000000028d297221 */ /* 0x000fe20000010000 */
[-C--:B-1----:R-:W-:Y:S03]  /*b8b0*/  HMMA.16816.F32 R20, R44, R52.reuse, R20 ;  /* 0x000000342c14723c */ /* 0x082fe60000001814 */
[----:B------:R-:W-:Y:S01]  /*b8c0*/  FADD.FTZ R42, R249, R0 ;  /* 0x00000000f92a7221 */ /* 0x000fe20000010000 */
[----:B------:R-:W-:Y:S02]  /*b8d0*/  FADD.FTZ R0, R138, R43 ;  /* 0x0000002b8a007221 */ /* 0x000fe40000010000 */
[C---:B------:R-:W-:Y:S01]  /*b8e0*/  HMMA.16816.F32 R24, R48.reuse, R52, R24 ;  /* 0x000000343018723c */ /* 0x040fe20000001818 */
[----:B--2---:R-:W1:Y:S04]  /*b8f0*/  LDSM.16.MT88.4 R60, [R185+0x5000] ;  /* 0x00500000b93c783b */ /* 0x004e680000004200 */
[----:B------:R-:W-:Y:S01]  /*b900*/  FADD.FTZ R2, R136, R42 ;  /* 0x0000002a88027221 */ /* 0x000fe20000010000 */
[-C--:B------:R-:W-:Y:S05]  /*b910*/  HMMA.16816.F32 R28, R48, R54.reuse, R28 ;  /* 0x00000036301c723c */ /* 0x080fea000000181c */
[----:B---3--:R-:W-:Y:S01]  /*b920*/  F2FP.F16.F32.PACK_AB R166, R65, R79 ;  /* 0x0000004f41a6723e */ /* 0x008fe200000000ff */
        /* <DEDUP_REMOVED lines=10> */
[----:B------:R-:W-:Y:S07]  /*b9d0*/  F2FP.F16.F32.PACK_AB R47, R249, R239 ;  /* 0x000000eff92f723e */ /* 0x000fee00000000ff */
[C---:B------:R-:W-:Y:S06]  /*b9e0*/  HMMA.16816.F32 R8, R44.reuse, R56, R8 ;  /* 0x000000382c08723c */ /* 0x040fec0000001808 */
[-C--:B------:R-:W-:Y:S06]  /*b9f0*/  HMMA.16816.F32 R12, R44, R58.reuse, R12 ;  /* 0x0000003a2c0c723c */ /* 0x080fec000000180c */
[C---:B------:R-:W-:Y:S01]  /*ba00*/  HMMA.16816.F32 R16, R48.reuse, R58, R16 ;  /* 0x0000003a3010723c */ /* 0x040fe20000001810 */
[----:B------:R-:W3:Y:S05]  /*ba10*/  LDSM.16.MT88.4 R56, [R185+0x5400] ;  /* 0x00540000b938783b */ /* 0x000eea0000004200 */
        /* <DEDUP_REMOVED lines=12> */
[-C--:B--2---:R-:W-:Y:S05]  /*bae0*/  HMMA.16816.F32 R4, R44, R52.reuse, R4 ;  /* 0x000000342c04723c */ /* 0x084fea0000001804 */
[----:B------:R-:W-:Y:S07]  /*baf0*/  F2FP.F16.F32.PACK_AB R51, R96, R97 ;  /* 0x000000616033723e */ /* 0x000fee00000000ff */
[C---:B------:R-:W-:Y:S06]  /*bb00*/  HMMA.16816.F32 R8, R48.reuse, R52, R8 ;  /* 0x000000343008723c */ /* 0x040fec0000001808 */
[-C--:B------:R-:W-:Y:S06]  /*bb10*/  HMMA.16816.F32 R12, R48, R54.reuse, R12 ;  /* 0x00000036300c723c */ /* 0x080fec000000180c */
[C---:B------:R-:W-:Y:S01]  /*bb20*/  HMMA.16816.F32 R16, R44.reuse, R54, R16 ;  /* 0x000000362c10723c */ /* 0x040fe20000001810 */
[----:B------:R-:W2:Y:S05]  /*bb30*/  LDSM.16.MT88.4 R52, [R185+0x5800] ;  /* 0x00580000b934783b */ /* 0x000eaa0000004200 */
[-C--:B---3--:R-:W-:Y:S06]  /*bb40*/  HMMA.16816.F32 R20, R44, R56.reuse, R20 ;  /* 0x000000382c14723c */ /* 0x088fec0000001814 */
[C---:B------:R-:W-:Y:S06]  /*bb50*/  HMMA.16816.F32 R24, R48.reuse, R56, R24 ;  /* 0x000000383018723c */ /* 0x040fec0000001818 */
[-C--:B------:R-:W-:Y:S06]  /*bb60*/  HMMA.16816.F32 R28, R48, R58.reuse, R28 ;  /* 0x0000003a301c723c */ /* 0x080fec000000181c */
[----:B------:R-:W-:Y:S01]  /*bb70*/  HMMA.16816.F32 R32, R44, R58, R32 ;  /* 0x0000003a2c20723c */ /* 0x000fe20000001820 */
[----:B------:R-:W3:Y:S04]  /*bb80*/  LDSM.16.MT88.4 R56, [R185+0x5c00] ;  /* 0x005c0000b938783b */ /* 0x000ee80000004200 */
        /* <DEDUP_REMOVED lines=13> */
[-C--:B--2---:R-:W-:Y:S05]  /*bc60*/  HMMA.16816.F32 R20, R48, R52.reuse, R20 ;  /* 0x000000343014723c */ /* 0x084fea0000001814 */
        /* <DEDUP_REMOVED lines=28> */
[-C--:B---3--:R-:W-:Y:S03]  /*be30*/  HMMA.16816.F32 R152, R160, R56.reuse, R20 ;  /* 0x00000038a098723c */ /* 0x088fe60000001814 */
        /* <DEDUP_REMOVED lines=34> */
.L_x_703:
[----:B-12---:R-:W2:Y:S04]  /*c060*/  LDL.LU R2, [R1] ;  /* 0x0000000001027983 */ /* 0x006ea80000300800 */
[----:B------:R-:W3:Y:S04]  /*c070*/  LDL.LU R0, [R1+0x4] ;  /* 0x0000040001007983 */ /* 0x000ee80000300800 */
        /* <DEDUP_REMOVED lines=18> */
[----:B--2---:R-:W1:Y:S04]  /*c1a0*/  SHFL.BFLY PT, R5, R2, 0x2, 0x1f ;  /* 0x0c401f0002057f89 */ /* 0x004e6800000e0000 */
[----:B---3--:R-:W2:Y:S04]  /*c1b0*/  SHFL.BFLY PT, R4, R0, 0x2, 0x1f ;  /* 0x0c401f0000047f89 */ /* 0x008ea800000e0000 */
[----:B----4-:R-:W3:Y:S04]  /*c1c0*/  SHFL.BFLY PT, R9, R15, 0x2, 0x1f ;  /* 0x0c401f000f097f89 */ /* 0x010ee800000e0000 */
[----:B-----5:R-:W4:Y:S01]  /*c1d0*/  SHFL.BFLY PT, R10, R14, 0x2, 0x1f ;  /* 0x0c401f000e0a7f89 */ /* 0x020f2200000e0000 */
[----:B------:R-:W-:Y:S01]  /*c1e0*/  ISETP.NE.AND P1, PT, R11, -0x1, PT ;  /* 0xffffffff0b00780c */ /* 0x000fe20003f25270 */
[----:B-1----:R-:W-:Y:S01]  /*c1f0*/  FADD.FTZ R5, R5, R2 ;  /* 0x0000000205057221 */ /* 0x002fe20000010000 */
[----:B------:R-:W-:Y:S01]  /*c200*/  LEA.HI R2, R3, R3, RZ, 0x1 ;  /* 0x0000000303027211 */ /* 0x000fe200078f08ff */
[----:B--2---:R-:W-:-:S03]  /*c210*/  FADD.FTZ R4, R4, R0 ;  /* 0x0000000004047221 */ /* 0x004fc60000010000 */
[----:B------:R-:W1:Y:S07]  /*c220*/  SHFL.BFLY PT, R29, R5, 0x1, 0x1f ;  /* 0x0c201f00051d7f89 */ /* 0x000e6e00000e0000 */
[----:B------:R-:W2:Y:S01]  /*c230*/  @P1 LDC.64 R12, c[0x0][0x298] ;  /* 0x0000a600ff0c1b82 */ /* 0x000ea20000000a00 */
[----:B------:R-:W-:Y:S01]  /*c240*/  SHF.R.S32.HI R0, RZ, 0x1, R2 ;  /* 0x00000001ff007819 */ /* 0x000fe20000011402 */
[----:B---3--:R-:W-:Y:S01]  /*c250*/  FADD.FTZ R6, R9, R15 ;  /* 0x0000000f09067221 */ /* 0x008fe20000010000 */
[----:B------:R-:W3:Y:S01]  /*c260*/  SHFL.BFLY PT, R28, R4, 0x1, 0x1f ;  /* 0x0c201f00041c7f89 */ /* 0x000ee200000e0000 */
[----:B------:R-:W-:-:S02]  /*c270*/  LOP3.LUT R2, R2, 0x3fffffe, RZ, 0xc0, !PT ;  /* 0x03fffffe02027812 */ /* 0x000fc400078ec0ff */
[C---:B------:R-:W-:Y:S01]  /*c280*/  IMAD.SHL.U32 R7, R0.reuse, 0x40, RZ ;  /* 0x0000004000077824 */ /* 0x040fe200078e00ff */
[----:B------:R2:W2:Y:S01]  /*c290*/  SHFL.BFLY PT, R26, R6, 0x1, 0x1f ;  /* 0x0c201f00061a7f89 */ /* 0x0004a200000e0000 */
[----:B------:R-:W-:Y:S01]  /*c2a0*/  LOP3.LUT R9, R0, 0x1, RZ, 0xc0, !PT ;  /* 0x0000000100097812 */ /* 0x000fe200078ec0ff */
[----:B------:R-:W-:Y:S02]  /*c2b0*/  IMAD.IADD R15, R3, 0x1, -R2 ;  /* 0x00000001030f7824 */ /* 0x000fe400078e0a02 */
[----:B------:R-:W-:Y:S01]  /*c2c0*/  LOP3.LUT R3, R7, 0xc0, RZ, 0xc0, !PT ;  /* 0x000000c007037812 */ /* 0x000fe200078ec0ff */
[----:B------:R-:W-:Y:S02]  /*c2d0*/  IMAD R2, R30, 0x100, R8 ;  /* 0x000001001e027824 */ /* 0x000fe400078e0208 */
[----:B----4-:R-:W-:Y:S02]  /*c2e0*/  FADD.FTZ R7, R10, R14 ;  /* 0x0000000e0a077221 */ /* 0x010fe40000010000 */
[----:B------:R-:W-:-:S03]  /*c2f0*/  IMAD R15, R15, 0x10, R2 ;  /* 0x000000100f0f7824 */ /* 0x000fc600078e0202 */
[----:B------:R4:W2:Y:S01]  /*c300*/  SHFL.BFLY PT, R27, R7, 0x1, 0x1f ;  /* 0x0c201f00071b7f89 */ /* 0x0008a200000e0000 */
[----:B-1----:R-:W-:Y:S01]  /*c310*/  FADD.FTZ R29, R5, R29 ;  /* 0x0000001d051d7221 */ /* 0x002fe20000010000 */
[----:B------:R-:W-:Y:S01]  /*c320*/  LEA.HI R5, R3, R3, RZ, 0x1d ;  /* 0x0000000303057211 */ /* 0x000fe200078fe8ff */
[----:B--2---:R-:W-:-:S04]  /*c330*/  @P1 IMAD.WIDE.U32 R2, R11, R12, RZ ;  /* 0x0000000c0b021225 */ /* 0x004fc800078e00ff */
[----:B---3--:R-:W-:Y:S01]  /*c340*/  FADD.FTZ R28, R4, R28 ;  /* 0x0000001c041c7221 */ /* 0x008fe20000010000 */
[----:B------:R-:W-:Y:S02]  /*c350*/  IMAD.U32 R15, R15, 0x2, R5 ;  /* 0x000000020f0f7824 */ /* 0x000fe400078e0005 */
[----:B------:R-:W-:Y:S02]  /*c360*/  @P1 IMAD R37, R11, R13, R3 ;  /* 0x0000000d0b251224 */ /* 0x000fe400078e0203 */
[----:B------:R-:W-:Y:S01]  /*c370*/  @P1 IMAD.MOV.U32 R36, RZ, RZ, R2 ;  /* 0x000000ffff241224 */ /* 0x000fe200078e0002 */
[----:B------:R-:W-:Y:S01]  /*c380*/  LEA R15, R15, UR4, 0x1 ;  /* 0x000000040f0f7c11 */ /* 0x000fe2000f8e08ff */
[----:B----4-:R-:W-:Y:S06]  /*c390*/  @P1 BRA `(.L_x_707) ;  /* 0x0000000000201947 */ /* 0x010fec0003800000 */
        /* <DEDUP_REMOVED lines=8> */
.L_x_707:
        /* <DEDUP_REMOVED lines=20> */
.L_x_708:
        /* <DEDUP_REMOVED lines=178> */
.L_x_710:
[----:B------:R-:W-:Y:S05]  /*d080*/  BSYNC B0 ;  /* 0x0000000000007941 */ /* 0x000fea0003800000 */
.L_x_709:
        /* <DEDUP_REMOVED lines=32> */
.L_x_712:
[----:B------:R-:W-:Y:S05]  /*d290*/  BSYNC B0 ;  /* 0x0000000000007941 */ /* 0x000fea0003800000 */
.L_x_711:
        /* <DEDUP_REMOVED lines=16> */
.L_x_714:
[----:B------:R-:W-:Y:S05]  /*d3a0*/  BSYNC B0 ;  /* 0x0000000000007941 */ /* 0x000fea0003800000 */
.L_x_713:
        /* <DEDUP_REMOVED lines=16> */
.L_x_716:
[----:B------:R-:W-:Y:S05]  /*d4b0*/  BSYNC B0 ;  /* 0x0000000000007941 */ /* 0x000fea0003800000 */
.L_x_715:
        /* <DEDUP_REMOVED lines=15> */
.L_x_673:
        /* <DEDUP_REMOVED lines=32> */
[----:B------:R-:W-:Y:S01]  /*d7b0*/  @P0 IMAD R9, R19, R9, R3 ;  /* 0x0000000913090224 */ /* 0x000fe200078e0203 */
[CC--:B------:R-:W-:Y:S01]  /*d7c0*/  ISETP.GE.AND P5, PT, R8.reuse, R12.reuse, PT ;  /* 0x0000000c0800720c */ /* 0x0c0fe20003fa6270 */
        /* <DEDUP_REMOVED lines=50> */
.L_x_718:
[----:B------:R-:W-:Y:S05]  /*daf0*/  BSYNC B0 ;  /* 0x0000000000007941 */ /* 0x000fea0003800000 */
.L_x_717:
        /* <DEDUP_REMOVED lines=19> */
.L_x_720:
[----:B------:R-:W-:Y:S05]  /*dc30*/  BSYNC B0 ;  /* 0x0000000000007941 */ /* 0x000fea0003800000 */
.L_x_719:
        /* <DEDUP_REMOVED lines=15> */
.L_x_722:
[----:B------:R-:W-:Y:S05]  /*dd30*/  BSYNC B0 ;  /* 0x0000000000007941 */ /* 0x000fea0003800000 */
.L_x_721:
        /* <DEDUP_REMOVED lines=17> */
.L_x_724:
[----:B------:R-:W-:Y:S05]  /*de50*/  BSYNC B0 ;  /* 0x0000000000007941 */ /* 0x000fea0003800000 */
.L_x_723:
        /* <DEDUP_REMOVED lines=11> */
.L_x_726:
[----:B------:R-:W-:Y:S05]  /*df10*/  BSYNC B0 ;  /* 0x0000000000007941 */ /* 0x000fea0003800000 */
.L_x_725:
        /* <DEDUP_REMOVED lines=10> */
.L_x_728:
[----:B------:R-:W-:Y:S05]  /*dfc0*/  BSYNC B0 ;  /* 0x0000000000007941 */ /* 0x000fea0003800000 */
.L_x_727:
        /* <DEDUP_REMOVED lines=11> */
.L_x_730:
[----:B------:R-:W-:Y:S05]  /*e080*/  BSYNC B0 ;  /* 0x0000000000007941 */ /* 0x000fea0003800000 */
.L_x_729:
        /* <DEDUP_REMOVED lines=11> */
.L_x_731:
        /* <DEDUP_REMOVED lines=12> */
.L_x_1319:


//--------------------- .text._ZN5flash16flash_fwd_kernelI23Flash_fwd_kernel_traitsILi32ELi128ELi128ELi4ELb0ELb0EN7cutlass6half_tE19Flash_kernel_traitsILi32ELi128ELi128ELi4ES3_EELb1ELb0ELb0ELb1ELb0ELb0ELb0ELb1EEEvNS_16Flash_fwd_paramsE --------------------------
	.section	.text._ZN5flash16flash_fwd_kernelI23Flash_fwd_kernel_traitsILi32ELi128ELi128ELi4ELb0ELb0EN7cutlass6half_tE19Flash_kernel_traitsILi32ELi128ELi128ELi4ES3_EELb1ELb0ELb0ELb1ELb0ELb0ELb0ELb1EEEvNS_16Flash_fwd_paramsE,"ax",@progbits
	.align	128
        .global         _ZN5flash16flash_fwd_kernelI23Flash_fwd_kernel_traitsILi32ELi128ELi128ELi4ELb0ELb0EN7cutlass6half_tE19Flash_kernel_traitsILi32ELi128ELi128ELi4ES3_EELb1ELb0ELb0ELb1ELb0ELb0ELb0ELb1EEEvNS_16Flash_fwd_paramsE
        .type           _ZN5flash16flash_fwd_kernelI23Flash_fwd_kernel_traitsILi32ELi128ELi128ELi4ELb0ELb0EN7cutlass6half_tE19Flash_kernel_traitsILi32ELi128ELi128ELi4ES3_EELb1ELb0ELb0ELb1ELb0ELb0ELb0ELb1EEEvNS_16Flash_fwd_paramsE,@function
        .size           _ZN5flash16flash_fwd_kernelI23Flash_fwd_kernel_traitsILi32ELi128ELi128ELi4ELb0ELb0EN7cutlass6half_tE19Flash_kernel_traitsILi32ELi128ELi128ELi4ES3_EELb1ELb0ELb0ELb1ELb0ELb0ELb0ELb1EEEvNS_16Flash_fwd_paramsE,(.L_x_1320 - _ZN5flash16flash_fwd_kernelI23Flash_fwd_kernel_traitsILi32ELi128ELi128ELi4ELb0ELb0EN7cutlass6half_tE19Flash_kernel_traitsILi32ELi128ELi128ELi4ES3_EELb1ELb0ELb0ELb1ELb0ELb0ELb0ELb1EEEvNS_16Flash_fwd_paramsE)
        .other          _ZN5flash16flash_fwd_kernelI23Flash_fwd_kernel_traitsILi32ELi128ELi128ELi4ELb0ELb0EN7cutlass6half_tE19Flash_kernel_traitsILi32ELi128ELi128ELi4ES3_EELb1ELb0ELb0ELb1ELb0ELb0ELb0ELb1EEEvNS_16Flash_fwd_paramsE,@"STO_CUDA_ENTRY STV_DEFAULT"
_ZN5flash16flash_fwd_kernelI23Flash_fwd_kernel_traitsILi32ELi128ELi128ELi4ELb0ELb0EN7cutlass6half_tE19Flash_kernel_traitsILi32ELi128ELi128ELi4ES3_EELb1ELb0ELb0ELb1ELb0ELb0ELb0ELb1EEEvNS_16Flash_fwd_paramsE:
.text._ZN5flash16flash_fwd_kernelI23Flash_fwd_kernel_traitsILi32ELi128ELi128ELi4ELb0ELb0EN7cutlass6half_tE19Flash_kernel_traitsILi32ELi128ELi128ELi4ES3_EELb1ELb0ELb0ELb1ELb0ELb0ELb0ELb1EEEvNS_16Flash_fwd_paramsE:
        /* <DEDUP_REMOVED lines=13> */
[----:B------:R-:W-:Y:S01]  /*00d0*/  S2UR UR17, SR_CTAID.X ;  /* 0x00000000001179c3 */ /* 0x000fe20000002500 */
[----:B------:R2:W5:Y:S07]  /*00e0*/  @P2 LDG.E.64 R4, desc[UR24][R2.64] ;  /* 0x0000001802042981 */ /* 0x00056e000c1e1b00 */
[----:B------:R-:W1:Y:S08]  /*00f0*/  S2UR UR33, SR_CTAID.Y ;  /* 0x00000000002179c3 */ /* 0x000e700000002600 */
[----:B------:R-:W4:Y:S01]  /*0100*/  S2UR UR32, SR_CTAID.Z ;  /* 0x00000000002079c3 */ /* 0x000f220000002700 */
[----:B------:R-:W-:Y:S01]  /*0110*/  UMOV UR16, 0xffffffff ;  /* 0xffffffff00107882 */ /* 0x000fe20000000000 */
[----:B------:R-:W-:Y:S01]  /*0120*/  UMOV UR10, URZ ;  /* 0x0000003f000a7c82 */ /* 0x000fe20008000000 */
[----:B------:R-:W-:-:S05]  /*0130*/  ULDC.U8 UR15, c[0x0][0x388] ;  /* 0x0000e200000f7ab9 */ /* 0x000fca0000000000 */
[----:B------:R-:W5:Y:S01]  /*0140*/  @P2 LDC R0, c[0x0][0x3b0] ;  /* 0x0000ec00ff002b82 */ /* 0x000f620000000800 */
[----:B--2---:R-:W-:Y:S02]  /*0150*/  @P2 IMAD.MOV.U32 R2, RZ, RZ, R8 ;  /* 0x000000ffff022224 */ /* 0x004fe400078e0008 */
[----:B---3--:R-:W-:-:S06]  /*0160*/  @P2 IMAD.MOV.U32 R3, RZ, RZ, R9 ;  /* 0x000000ffff032224 */ /* 0x008fcc00078e0009 */
[----:B------:R-:W2:Y:S01]  /*0170*/  @P2 LDG.E.64 R2, desc[UR24][R2.64] ;  /* 0x0000001802022981 */ /* 0x000ea2000c1e1b00 */
[----:B------:R-:W-:Y:S02]  /*0180*/  UISETP.NE.U32.AND UP2, UPT, UR6, URZ, UPT ;  /* 0x0000003f0600728c */ /* 0x000fe4000bf45070 */
[----:B-1----:R-:W-:Y:S02]  /*0190*/  UIMAD.WIDE UR8, UR33, 0x4, UR8 ;  /* 0x00000004210878a5 */ /* 0x002fe4000f8e0208 */
[----:B------:R-:W-:Y:S02]  /*01a0*/  UISETP.NE.AND.EX UP2, UPT, UR7, URZ, UPT, UP2 ;  /* 0x0000003f0700728c */ /* 0x000fe4000bf45320 */
[----:B----4-:R-:W-:Y:S01]  /*01b0*/  ULOP3.LUT UR4, UR32, UR17, UR33, 0xfe, !UPT ;  /* 0x0000001120047292 */ /* 0x010fe2000f8efe21 */
[----:B------:R-:W-:-:S03]  /*01c0*/  ULDC.U8 UR6, c[0x0][0x3c2] ;  /* 0x0000f08000067ab9 */ /* 0x000fc60000000000 */
[----:B------:R-:W-:Y:S01]  /*01d0*/  PLOP3.LUT P0, PT, PT, PT, UP2, 0x80, 0x0 ;  /* 0x000000000000781c */ /* 0x000fe20003f0f028 */
[----:B------:R-:W-:Y:S01]  /*01e0*/  UISETP.NE.AND UP3, UPT, UR6, URZ, UPT ;  /* 0x0000003f0600728c */ /* 0x000fe2000bf65270 */
[----:B------:R-:W-:Y:S01]  /*01f0*/  LOP3.LUT P3, RZ, R206, UR4, RZ, 0xfc, !PT ;  /* 0x00000004ceff7c12 */ /* 0x000fe2000f86fcff */
[----:B------:R-:W-:Y:S01]  /*0200*/  ULDC.64 UR4, c[0x0][0x300] ;  /* 0x0000c00000047ab9 */ /* 0x000fe20000000a00 */
[----:B------:R-:W-:Y:S01]  /*0210*/  ULDC.64 UR6, c[0x0][0x2f8] ;  /* 0x0000be0000067ab9 */ /* 0x000fe20000000a00 */
        /* <DEDUP_REMOVED lines=17> */
[----:B------:R-:W-:Y:S01]  /*0330*/  @UP1 ULDC.64 UR8, c[0x0][0x300] ;  /* 0x0000c00000081ab9 */ /* 0x000fe20000000a00 */
[----:B-1----:R-:W-:Y:S02]  /*0340*/  @!P3 IMAD.MOV.U32 R4, RZ, RZ, R8 ;  /* 0x000000ffff04b224 */ /* 0x002fe400078e0008 */
[----:B------:R-:W-:-:S05]  /*0350*/  @!P3 IMAD.MOV.U32 R5, RZ, RZ, R9 ;  /* 0x000000ffff05b224 */ /* 0x000fca00078e0009 */
[----:B------:R1:W-:Y:S01]  /*0360*/  @!P3 STG.E.64 desc[UR24][R6.64+0x8], R4 ;  /* 0x000008040600b986 */ /* 0x0003e2000c101b18 */
[----:B------:R-:W-:Y:S01]  /*0370*/  PLOP3.LUT P2, PT, PT, PT, UP0, 0x80, 0x0 ;  /* 0x000000000000781c */ /* 0x000fe20003f4f008 */
[----:B------:R-:W-:Y:S02]  /*0380*/  @UP1 UIMAD.WIDE UR8, UR33, 0x4, UR8 ;  /* 0x00000004210818a5 */ /* 0x000fe4000f8e0208 */
[----:B-1----:R-:W2:Y:S04]  /*0390*/  @P0 LDG.E R7, desc[UR24][R2.64] ;  /* 0x0000001802070981 */ /* 0x002ea8000c1e1900 */
[----:B------:R1:W3:Y:S01]  /*03a0*/  @P0 LDG.E R6, desc[UR24][R2.64+0x4] ;  /* 0x0000041802060981 */ /* 0x0002e2000c1e1900 */
[----:B------:R-:W-:Y:S02]  /*03b0*/  IMAD.U32 R4, RZ, RZ, UR8 ;  /* 0x00000008ff047e24 */ /* 0x000fe4000f8e00ff */
[----:B------:R-:W-:-:S05]  /*03c0*/  IMAD.U32 R5, RZ, RZ, UR9 ;  /* 0x00000009ff057e24 */ /* 0x000fca000f8e00ff */
[----:B------:R-:W4:Y:S01]  /*03d0*/  @P1 LDG.E R4, desc[UR24][R4.64] ;  /* 0x0000001804041981 */ /* 0x000f22000c1e1900 */
[----:B-1----:R-:W-:Y:S02]  /*03e0*/  IMAD.U32 R2, RZ, RZ, UR6 ;  /* 0x00000006ff027e24 */ /* 0x002fe4000f8e00ff */
[----:B------:R-:W-:-:S05]  /*03f0*/  IMAD.U32 R3, RZ, RZ, UR7 ;  /* 0x00000007ff037e24 */ /* 0x000fca000f8e00ff */
[----:B------:R-:W5:Y:S01]  /*0400*/  @!P2 LDG.E R0, desc[UR24][R2.64] ;  /* 0x000000180200a981 */ /* 0x000f62000c1e1900 */
[----:B------:R-:W-:Y:S01]  /*0410*/  UMOV UR6, 0xffffffff ;  /* 0xffffffff00067882 */ /* 0x000fe20000000000 */
[----:B------:R-:W-:-:S04]  /*0420*/  SHF.R.S32.HI R19, RZ, 0x1f, R206 ;  /* 0x0000001fff137819 */ /* 0x000fc800000114ce */
[----:B------:R-:W-:Y:S02]  /*0430*/  LEA.HI R178, R19, R206, RZ, 0x5 ;  /* 0x000000ce13b27211 */ /* 0x000fe400078f28ff */
[----:B--2---:R-:W-:Y:S02]  /*0440*/  @P0 R2UR UR16, R7 ;  /* 0x00000000071002ca */ /* 0x004fe400000e0000 */
[----:B---3--:R-:W-:Y:S02]  /*0450*/  @P0 R2UR UR18, R6 ;  /* 0x00000000061202ca */ /* 0x008fe400000e0000 */
[----:B------:R-:W-:-:S04]  /*0460*/  ISETP.NE.U32.AND P0, PT, RZ, UR4, PT ;  /* 0x00000004ff007c0c */ /* 0x000fc8000bf05070 */
[----:B------:R-:W-:-:S07]  /*0470*/  ISETP.NE.AND.EX P0, PT, RZ, UR5, PT, P0 ;  /* 0x00000005ff007c0c */ /* 0x000fce000bf05300 */
[----:B------:R-:W-:Y:S01]  /*0480*/  @UP2 UIADD3 UR18, UR18, -UR16, URZ ;  /* 0x8000001012122290 */ /* 0x000fe2000fffe03f */
[----:B----4-:R-:W-:-:S06]  /*0490*/  @P1 R2UR UR10, R4 ;  /* 0x00000000040a12ca */ /* 0x010fcc00000e0000 */
[----:B------:R-:W-:Y:S01]  /*04a0*/  @!UP2 ULDC UR18, c[0x0][0x2c4] ;  /* 0x0000b1000012aab9 */ /* 0x000fe20000000800 */
        /* <DEDUP_REMOVED lines=9> */
.L_x_732:
[----:B------:R-:W-:-:S05]  /*0540*/  ULDC UR7, c[0x0][0x2c8] ;  /* 0x0000b20000077ab9 */ /* 0x000fca0000000800 */
.L_x_733:
        /* <DEDUP_REMOVED lines=21> */
[----:B------:R-:W-:-:S06]  /*06a0*/  UISETP.GE.AND UP0, UPT, UR28, 0x1, UPT ;  /* 0x000000011c00788c */ /* 0x000fcc000bf06270 */
[----:B------:R-:W-:-:S13]  /*06b0*/  PLOP3.LUT P0, PT, PT, PT, UP0, 0x80, 0x0 ;  /* 0x000000000000781c */ /* 0x000fda0003f0f008 */
[----:B------:R-:W-:Y:S05]  /*06c0*/  @!P0 BRA `(.L_x_734) ;  /* 0x0000020800e88947 */ /* 0x000fea0003800000 */
[----:B------:R-:W1:Y:S01]  /*06d0*/  LDC R21, c[0x0][0x278] ;  /* 0x00009e00ff157b82 */ /* 0x000e620000000800 */
[----:B------:R-:W2:Y:S01]  /*06e0*/  S2R R4, SR_CTAID.Z ;  /* 0x0000000000047919 */ /* 0x000ea20000002700 */
[----:B------:R-:W-:Y:S01]  /*06f0*/  UISETP.NE.AND UP1, UPT, UR16, -0x1, UPT ;  /* 0xffffffff1000788c */ /* 0x000fe2000bf25270 */
[----:B------:R-:W-:Y:S01]  /*0700*/  LOP3.LUT R6, R178, 0xffffffe0, RZ, 0xc0, !PT ;  /* 0xffffffe0b2067812 */ /* 0x000fe200078ec0ff */
[----:B------:R-:W-:Y:S01]  /*0710*/  ULDC UR7, c[0x0][0x270] ;  /* 0x00009c0000077ab9 */ /* 0x000fe20000000800 */
[----:B------:R-:W-:Y:S01]  /*0720*/  UISETP.NE.AND UP0, UPT, UR6, -0x1, UPT ;  /* 0xffffffff0600788c */ /* 0x000fe2000bf05270 */
[----:B------:R-:W-:Y:S01]  /*0730*/  LEA.HI R20, R19, R206, RZ, 0x3 ;  /* 0x000000ce13147211 */ /* 0x000fe200078f18ff */
[----:B------:R-:W-:Y:S01]  /*0740*/  UIMAD UR7, UR33, UR7, UR32 ;  /* 0x00000007210772a4 */ /* 0x000fe2000f8e0220 */
[----:B------:R-:W-:Y:S01]  /*0750*/  IMAD.IADD R99, R206, 0x1, -R6 ;  /* 0x00000001ce637824 */ /* 0x000fe200078e0a06 */
[----:B------:R-:W-:Y:S01]  /*0760*/  UIADD3 UR14, -UR27, UR18, URZ ;  /* 0x000000121b0e7290 */ /* 0x000fe2000fffe13f */
[----:B------:R-:W-:Y:S01]  /*0770*/  SHF.R.S32.HI R18, RZ, 0x3, R20 ;  /* 0x00000003ff127819 */ /* 0x000fe20000011414 */
[----:B------:R-:W-:-:S02]  /*0780*/  USHF.L.U32 UR11, UR7, 0x5, URZ ;  /* 0x00000005070b7899 */ /* 0x000fc4000800063f */
[----:B------:R-:W-:Y:S01]  /*0790*/  @UP1 ULDC.64 UR4, c[0x0][0x240] ;  /* 0x0000900000041ab9 */ /* 0x000fe20000000a00 */
[----:B------:R-:W-:Y:S02]  /*07a0*/  @!UP1 USHF.R.S32.HI UR8, URZ, 0x1f, UR33 ;  /* 0x0000001f3f089899 */ /* 0x000fe40008011421 */
[----:B------:R-:W-:Y:S02]  /*07b0*/  @UP1 UIMAD.WIDE.U32 UR20, UR16, UR4, URZ ;  /* 0x00000004101412a5 */ /* 0x000fe4000f8e003f */
[----:B------:R-:W-:Y:S02]  /*07c0*/  USHF.R.S32.HI UR9, URZ, 0x1f, UR11 ;  /* 0x0000001f3f097899 */ /* 0x000fe4000801140b */
[----:B------:R-:W-:Y:S02]  /*07d0*/  @UP1 UIMAD UR19, UR16, UR5, UR21 ;  /* 0x00000005101312a4 */ /* 0x000fe4000f8e0215 */
[----:B------:R-:W-:Y:S01]  /*07e0*/  @UP0 UIADD3 UR13, UR10, UR6, URZ ;  /* 0x000000060a0d0290 */ /* 0x000fe2000fffe03f */
[----:B-1----:R-:W-:Y:S01]  /*07f0*/  IABS R0, R21 ;  /* 0x0000001500007213 */ /* 0x002fe20000000000 */
[----:B------:R-:W-:Y:S01]  /*0800*/  @!UP1 ULDC.64 UR4, c[0x0][0x228] ;  /* 0x00008a0000049ab9 */ /* 0x000fe20000000a00 */
[----:B------:R-:W-:Y:S01]  /*0810*/  ULDC UR21, c[0x0][0x2d8] ;  /* 0x0000b60000157ab9 */ /* 0x000fe20000000800 */
[----:B------:R-:W-:-:S02]  /*0820*/  @!UP1 UIMAD UR8, UR8, UR4, URZ ;  /* 0x00000004080892a4 */ /* 0x000fc4000f8e023f */
[----:B------:R-:W-:Y:S01]  /*0830*/  IMAD.MOV.U32 R5, RZ, RZ, R0 ;  /* 0x000000ffff057224 */ /* 0x000fe200078e0000 */
[----:B------:R-:W-:Y:S02]  /*0840*/  @!UP1 UIMAD.WIDE.U32 UR34, UR33, UR4, URZ ;  /* 0x00000004212292a5 */ /* 0x000fe4000f8e003f */
[----:B------:R-:W-:Y:S01]  /*0850*/  @!UP1 UIMAD UR5, UR33, UR5, UR8 ;  /* 0x00000005210592a4 */ /* 0x000fe2000f8e0208 */
[----:B------:R-:W1:Y:S01]  /*0860*/  I2F.RP R2, R5 ;  /* 0x0000000500027306 */ /* 0x000e620000209400 */
[----:B------:R-:W-:Y:S02]  /*0870*/  ULDC UR4, c[0x0][0x2d4] ;  /* 0x0000b50000047ab9 */ /* 0x000fe40000000800 */
[----:B------:R-:W-:Y:S02]  /*0880*/  UIMAD UR4, UR7, UR4, UR27 ;  /* 0x00000004070472a4 */ /* 0x000fe4000f8e021b */
[----:B------:R-:W-:Y:S02]  /*0890*/  @!UP1 UIADD3 UR19, UR35, UR5, URZ ;  /* 0x0000000523139290 */ /* 0x000fe4000fffe03f */
[----:B------:R-:W-:Y:S01]  /*08a0*/  UIMAD UR26, UR4, UR21, URZ ;  /* 0x00000015041a72a4 */ /* 0x000fe2000f8e023f */
[----:B------:R-:W-:Y:S01]  /*08b0*/  @!UP1 UMOV UR20, UR34 ;  /* 0x0000002200149c82 */ /* 0x000fe20008000000 */
[----:B-1----:R-:W1:Y:S02]  /*08c0*/  MUFU.RCP R2, R2 ;  /* 0x0000000200027308 */ /* 0x002e640000001000 */
[----:B-1----:R-:W-:-:S06]  /*08d0*/  VIADD R2, R2, 0xffffffe ;  /* 0x0ffffffe02027836 */ /* 0x002fcc0000000000 */
[----:B------:R-:W1:Y:S02]  /*08e0*/  F2I.FTZ.U32.TRUNC.NTZ R3, R2 ;  /* 0x0000000200037305 */ /* 0x000e64000021f000 */
[----:B-1----:R-:W-:Y:S02]  /*08f0*/  IMAD.MOV R0, RZ, RZ, -R3 ;  /* 0x000000ffff007224 */ /* 0x002fe400078e0a03 */
[----:B------:R-:W-:Y:S02]  /*0900*/  IMAD.MOV.U32 R2, RZ, RZ, RZ ;  /* 0x000000ffff027224 */ /* 0x000fe400078e00ff */
[----:B------:R-:W-:-:S04]  /*0910*/  IMAD R0, R0, R5, RZ ;  /* 0x0000000500007224 */ /* 0x000fc800078e02ff */
[----:B------:R-:W-:Y:S01]  /*0920*/  IMAD.HI.U32 R2, R3, R0, R2 ;  /* 0x0000000003027227 */ /* 0x000fe200078e0002 */
[----:B--2---:R-:W-:Y:S02]  /*0930*/  IABS R3, R4 ;  /* 0x0000000400037213 */ /* 0x004fe40000000000 */
[----:B------:R-:W-:-:S03]  /*0940*/  IADD3 R4, P1, P0, R8, UR11, R99 ;  /* 0x0000000b08047c10 */ /* 0x000fc6000f83e063 */
[----:B------:R-:W-:Y:S01]  /*0950*/  IMAD.HI.U32 R14, R2, R3, RZ ;  /* 0x00000003020e7227 */ /* 0x000fe200078e00ff */
[----:B------:R-:W-:Y:S01]  /*0960*/  SHF.R.S32.HI R2, RZ, 0x1f, R99 ;  /* 0x0000001fff027819 */ /* 0x000fe20000011463 */
[----:B------:R1:W-:Y:S02]  /*0970*/  STL [R1+0x18c], R4 ;  /* 0x00018c0401007387 */ /* 0x0003e40000100800 */
[----:B------:R-:W-:Y:S01]  /*0980*/  IMAD.MOV R0, RZ, RZ, -R14 ;  /* 0x000000ffff007224 */ /* 0x000fe200078e0a0e */
[----:B------:R-:W-:Y:S01]  /*0990*/  IADD3.X R202, R9, UR9, R2, P1, P0 ;  /* 0x0000000909ca7c10 */ /* 0x000fe20008fe0402 */
[----:B------:R-:W-:Y:S01]  /*09a0*/  @UP0 ULDC.64 UR8, c[0x0][0x248] ;  /* 0x0000920000080ab9 */ /* 0x000fe20000000a00 */
[----:B------:R-:W-:Y:S01]  /*09b0*/  PLOP3.LUT P0, PT, PT, PT, UP0, 0x80, 0x0 ;  /* 0x000000000000781c */ /* 0x000fe20003f0f008 */
[----:B------:R-:W-:Y:S01]  /*09c0*/  IMAD R2, R5, R0, R3 ;  /* 0x0000000005027224 */ /* 0x000fe200078e0203 */
[----:B------:R-:W-:Y:S01]  /*09d0*/  @UP0 UIMAD.WIDE.U32 UR22, UR13, UR8, URZ ;  /* 0x000000080d1602a5 */ /* 0x000fe2000f8e003f */
[----:B------:R-:W-:Y:S01]  /*09e0*/  IMAD.SHL.U32 R0, R18, 0x40, RZ ;  /* 0x0000004012007824 */ /* 0x000fe200078e00ff */
[----:B------:R-:W-:-:S04]  /*09f0*/  @UP0 UIMAD UR13, UR13, UR9, URZ ;  /* 0x000000090d0d02a4 */ /* 0x000fc8000f8e023f */
[----:B------:R-:W-:Y:S01]  /*0a00*/  @UP0 UIADD3 UR13, UR23, UR13, URZ ;  /* 0x0000000d170d0290 */ /* 0x000fe2000fffe03f */
[----:B------:R-:W-:Y:S02]  /*0a10*/  LOP3.LUT R0, R0, 0xc0, RZ, 0xc0, !PT ;  /* 0x000000c000007812 */ /* 0x000fe400078ec0ff */
[----:B-1----:R-:W-:-:S04]  /*0a20*/  LEA.HI R4, R19, R206, RZ, 0x2 ;  /* 0x000000ce13047211 */ /* 0x002fc800078f10ff */
[----:B------:R-:W-:Y:S02]  /*0a30*/  LOP3.LUT R3, R4, 0xfffffffc, RZ, 0xc0, !PT ;  /* 0xfffffffc04037812 */ /* 0x000fe400078ec0ff */
[----:B------:R-:W-:-:S03]  /*0a40*/  SHF.R.S32.HI R12, RZ, 0x2, R4 ;  /* 0x00000002ff0c7819 */ /* 0x000fc60000011404 */
[----:B------:R-:W-:Y:S01]  /*0a50*/  IMAD.IADD R3, R206, 0x1, -R3 ;  /* 0x00000001ce037824 */ /* 0x000fe200078e0a03 */
[----:B------:R-:W-:-:S03]  /*0a60*/  LEA.HI R4, R4, R12, RZ, 0x1 ;  /* 0x0000000c04047211 */ /* 0x000fc600078f08ff */
[----:B------:R-:W-:Y:S01]  /*0a70*/  IMAD.SHL.U32 R176, R3, 0x8, RZ ;  /* 0x0000000803b07824 */ /* 0x000fe200078e00ff */
[----:B------:R-:W-:Y:S01]  /*0a80*/  LOP3.LUT R4, R4, 0x7fffffe, RZ, 0xc0, !PT ;  /* 0x07fffffe04047812 */ /* 0x000fe200078ec0ff */
        /* <DEDUP_REMOVED lines=13> */
.L_x_735:
[----:B------:R-:W-:Y:S01]  /*0b60*/  @UP0 UIADD3 UR12, UR10, UR6, URZ ;  /* 0x000000060a0c0290 */ /* 0x000fe2000fffe03f */
[----:B------:R-:W-:Y:S01]  /*0b70*/  LOP3.LUT R3, R0, 0x18, R176, 0xf8, !PT ;  /* 0x0000001800037812 */ /* 0x000fe200078ef8b0 */
[----:B------:R-:W-:Y:S01]  /*0b80*/  USHF.R.S32.HI UR5, URZ, 0x1f, UR32 ;  /* 0x0000001f3f057899 */ /* 0x000fe20008011420 */
[----:B------:R-:W-:Y:S01]  /*0b90*/  SHF.R.U32.HI R0, RZ, 0x3, R0 ;  /* 0x00000003ff007819 */ /* 0x000fe20000011600 */
[----:B------:R-:W-:Y:S01]  /*0ba0*/  @UP0 ULDC.64 UR6, c[0x0][0x250] ;  /* 0x0000940000060ab9 */ /* 0x000fe20000000a00 */
[----:B------:R-:W-:Y:S01]  /*0bb0*/  ISETP.GT.U32.AND P5, PT, R5, R2, PT ;  /* 0x000000020500720c */ /* 0x000fe20003fa4070 */
[----:B------:R-:W-:Y:S01]  /*0bc0*/  @UP0 UIMAD.WIDE.U32 UR34, UR12, UR6, URZ ;  /* 0x000000060c2202a5 */ /* 0x000fe2000f8e003f */
[----:B------:R-:W-:Y:S01]  /*0bd0*/  LOP3.LUT R3, R3, R0, RZ, 0x3c, !PT ;  /* 0x0000000003037212 */ /* 0x000fe200078e3cff */
[----:B------:R-:W-:Y:S01]  /*0be0*/  @UP0 UIMAD UR12, UR12, UR7, URZ ;  /* 0x000000070c0c02a4 */ /* 0x000fe2000f8e023f */
[----:B------:R-:W-:Y:S01]  /*0bf0*/  SHF.R.S32.HI R201, RZ, 0x5, R178 ;  /* 0x00000005ffc97819 */ /* 0x000fe200000114b2 */
[----:B------:R-:W-:-:S02]  /*0c00*/  IMAD.IADD R0, R12, 0x1, -R4 ;  /* 0x000000010c007824 */ /* 0x000fc400078e0a04 */
[----:B------:R-:W-:Y:S01]  /*0c10*/  @UP0 UIADD3 UR12, UR35, UR12, URZ ;  /* 0x0000000c230c0290 */ /* 0x000fe2000fffe03f */
[----:B------:R-:W-:Y:S11]  /*0c20*/  @P0 BRA `(.L_x_736) ;  /* 0x0000000000300947 */ /* 0x000ff60003800000 */
        /* <DEDUP_REMOVED lines=8> */
[----:B------:R-:W-:Y:S02]  /*0cb0*/  UIMAD UR4, UR4, UR10, URZ ;  /* 0x0000000a040472a4 */ /* 0x000fe4000f8e023f */
[----:B------:R-:W-:Y:S02]  /*0cc0*/  UIMAD.WIDE.U32 UR34, UR33, UR10, UR34 ;  /* 0x0000000a212272a5 */ /* 0x000fe4000f8e0022 */
[----:B------:R-:W-:-:S04]  /*0cd0*/  UIMAD UR4, UR33, UR11, UR4 ;  /* 0x0000000b210472a4 */ /* 0x000fc8000f8e0204 */
[----:B------:R-:W-:-:S12]  /*0ce0*/  UIADD3 UR12, UR35, UR4, URZ ;  /* 0x00000004230c7290 */ /* 0x000fd8000fffe03f */
.L_x_736:
[----:B------:R-:W1:Y:S01]  /*0cf0*/  S2UR UR23, SR_CgaCtaId ;  /* 0x00000000001779c3 */ /* 0x000e620000008800 */
[----:B------:R-:W-:Y:S01]  /*0d00*/  ULDC.64 UR10, c[0x0][0x258] ;  /* 0x00009600000a7ab9 */ /* 0x000fe20000000a00 */
[----:B------:R-:W-:Y:S01]  /*0d10*/  IMAD R0, R201, 0x8, R0 ;  /* 0x00000008c9007824 */ /* 0x000fe200078e0200 */
[----:B------:R-:W-:Y:S01]  /*0d20*/  UIMAD UR4, UR5, UR10, URZ ;  /* 0x0000000a050472a4 */ /* 0x000fe2000f8e023f */
[----:B------:R-:W-:Y:S01]  /*0d30*/  @!P5 IMAD.IADD R2, R2, 0x1, -R5 ;  /* 0x000000010202d824 */ /* 0x000fe200078e0a05 */
[----:B------:R-:W-:Y:S01]  /*0d40*/  SHF.R.S32.HI R177, RZ, 0x1f, R176 ;  /* 0x0000001fffb17819 */ /* 0x000fe200000114b0 */
[----:B------:R-:W-:Y:S01]  /*0d50*/  IMAD.U32 R0, R0, 0x20, R3 ;  /* 0x0000002000007824 */ /* 0x000fe200078e0003 */
[----:B------:R-:W-:Y:S01]  /*0d60*/  UIMAD UR11, UR32, UR11, UR4 ;  /* 0x0000000b200b72a4 */ /* 0x000fe2000f8e0204 */
[----:B------:R-:W-:Y:S01]  /*0d70*/  ISETP.GE.AND P0, PT, R12, UR14, PT ;  /* 0x0000000e0c007c0c */ /* 0x000fe2000bf06270 */
[----:B------:R-:W-:Y:S01]  /*0d80*/  IMAD.U32 R6, RZ, RZ, UR10 ;  /* 0x0000000aff067e24 */ /* 0x000fe2000f8e00ff */
[----:B------:R-:W-:Y:S01]  /*0d90*/  UMOV UR4, 0x400 ;  /* 0x0000040000047882 */ /* 0x000fe20000000000 */
[----:B------:R-:W-:Y:S01]  /*0da0*/  ISETP.GE.U32.AND P6, PT, R2, R5, PT ;  /* 0x000000050200720c */ /* 0x000fe20003fc6070 */
[----:B------:R-:W-:Y:S01]  /*0db0*/  VIADD R16, R12, 0x20 ;  /* 0x000000200c107836 */ /* 0x000fe20000000000 */
[----:B------:R-:W-:Y:S01]  /*0dc0*/  IADD3 R2, P1, R176, UR20, RZ ;  /* 0x00000014b0027c10 */ /* 0x000fe2000ff3e0ff */
[C---:B------:R-:W-:Y:S01]  /*0dd0*/  VIADD R15, R12.reuse, 0x40 ;  /* 0x000000400c0f7836 */ /* 0x040fe20000000000 */
[----:B------:R-:W-:Y:S01]  /*0de0*/  LOP3.LUT R4, R21, UR32, RZ, 0x3c, !PT ;  /* 0x0000002015047c12 */ /* 0x000fe2000f8e3cff */
[----:B------:R-:W-:Y:S01]  /*0df0*/  VIADD R17, R12, 0x60 ;  /* 0x000000600c117836 */ /* 0x000fe20000000000 */
[----:B------:R-:W-:Y:S01]  /*0e00*/  IADD3.X R3, R177, UR19, RZ, P1, !PT ;  /* 0x00000013b1037c10 */ /* 0x000fe20008ffe4ff */
[----:B------:R-:W-:Y:S01]  /*0e10*/  BSSY B0, `(.L_x_737) ;  /* 0x0000021000007945 */ /* 0x000fe20003800000 */
[----:B------:R-:W-:Y:S01]  /*0e20*/  ISETP.GE.AND P4, PT, R4, RZ, PT ;  /* 0x000000ff0400720c */ /* 0x000fe20003f86270 */
[----:B------:R-:W-:Y:S01]  /*0e30*/  IMAD.U32 R4, RZ, RZ, UR17 ;  /* 0x00000011ff047e24 */ /* 0x000fe2000f8e00ff */
[----:B------:R-:W-:Y:S01]  /*0e40*/  SHF.R.S32.HI R13, RZ, 0x1f, R12 ;  /* 0x0000001fff0d7819 */ /* 0x000fe2000001140c */
[----:B------:R-:W-:Y:S01]  /*0e50*/  IMAD.WIDE.U32 R6, R6, UR32, R2 ;  /* 0x0000002006067c25 */ /* 0x000fe2000f8e0002 */
[----:B------:R-:W-:Y:S01]  /*0e60*/  ISETP.GE.AND P3, PT, R16, UR14, PT ;  /* 0x0000000e10007c0c */ /* 0x000fe2000bf66270 */
[----:B-1----:R-:W-:Y:S01]  /*0e70*/  ULEA UR4, UR23, UR4, 0x18 ;  /* 0x0000000417047291 */ /* 0x002fe2000f8ec03f */
[----:B------:R-:W-:Y:S01]  /*0e80*/  ISETP.GE.AND P2, PT, R15, UR14, PT ;  /* 0x0000000e0f007c0c */ /* 0x000fe2000bf46270 */
[----:B------:R-:W-:Y:S01]  /*0e90*/  VIADD R5, R7, UR11 ;  /* 0x0000000b07057c36 */ /* 0x000fe20008000000 */
[----:B------:R-:W-:Y:S01]  /*0ea0*/  ISETP.GE.AND P1, PT, R17, UR14, PT ;  /* 0x0000000e11007c0c */ /* 0x000fe2000bf26270 */
[----:B------:R-:W-:-:S02]  /*0eb0*/  IMAD.WIDE R2, R4, 0x80, R12 ;  /* 0x0000008004027825 */ /* 0x000fc400078e020c */
[----:B------:R-:W-:-:S05]  /*0ec0*/  LEA R244, R0, UR4, 0x1 ;  /* 0x0000000400f47c11 */ /* 0x000fca000f8e08ff */
[----:B------:R1:W-:Y:S01]  /*0ed0*/  STL [R1], R244 ;  /* 0x000000f401007387 */ /* 0x0003e20000100800 */
[----:B------:R-:W-:Y:S05]  /*0ee0*/  @P0 BRA `(.L_x_738) ;  /* 0x00000000004c0947 */ /* 0x000fea0003800000 */
        /* <DEDUP_REMOVED lines=19> */
.L_x_738:
[----:B------:R-:W-:Y:S05]  /*1020*/  BSYNC B0 ;  /* 0x0000000000007941 */ /* 0x000fea0003800000 */
.L_x_737:
        /* <DEDUP_REMOVED lines=22> */
.L_x_740:
[----:B------:R-:W-:Y:S05]  /*1190*/  BSYNC B0 ;  /* 0x0000000000007941 */ /* 0x000fea0003800000 */
.L_x_739:
        /* <DEDUP_REMOVED lines=22> */
.L_x_742:
[----:B------:R-:W-:Y:S05]  /*1300*/  BSYNC B0 ;  /* 0x0000000000007941 */ /* 0x000fea0003800000 */
.L_x_741:
[----:B------:R-:W-:Y:S01]  /*1310*/  UIADD3 UR10, UR28, 0x7f, URZ ;  /* 0x0000007f1c0a7890 */ /* 0x000fe2000fffe03f */
[----:B------:R-:W-:Y:S01]  /*1320*/  @!P5 VIADD R14, R14, 0x1 ;  /* 0x000000010e0ed836 */ /* 0x000fe20000000000 */
[----:B------:R-:W-:Y:S01]  /*1330*/  BSSY B0, `(.L_x_743) ;  /* 0x0000019000007945 */ /* 0x000fe20003800000 */
[----:B------:R-:W-:Y:S01]  /*1340*/  ISETP.NE.AND P0, PT, R21, RZ, PT ;  /* 0x000000ff1500720c */ /* 0x000fe20003f05270 */
[----:B------:R-:W-:Y:S02]  /*1350*/  USHF.R.S32.HI UR20, URZ, 0x1f, UR10 ;  /* 0x0000001f3f147899 */ /* 0x000fe4000801140a */
[----:B------:R-:W-:Y:S02]  /*1360*/  @P6 IADD3 R14, R14, 0x1, RZ ;  /* 0x000000010e0e6810 */ /* 0x000fe40007ffe0ff */
[----:B------:R-:W-:Y:S01]  /*1370*/  ULEA.HI UR20, UR20, UR10, URZ, 0x7 ;  /* 0x0000000a14147291 */ /* 0x000fe2000f8f383f */
[----:B------:R-:W-:Y:S11]  /*1380*/  @P1 BRA `(.L_x_744) ;  /* 0x00000000004c1947 */ /* 0x000ff60003800000 */
        /* <DEDUP_REMOVED lines=19> */
.L_x_744:
[----:B------:R-:W-:Y:S05]  /*14c0*/  BSYNC B0 ;  /* 0x0000000000007941 */ /* 0x000fea0003800000 */
.L_x_743:
[----:B------:R-:W-:Y:S01]  /*14d0*/  IMAD R4, R13, UR8, RZ ;  /* 0x000000080d047c24 */ /* 0x000fe2000f8e02ff */
[----:B------:R-:W-:Y:S01]  /*14e0*/  MOV R0, R14 ;  /* 0x0000000e00007202 */ /* 0x000fe20000000f00 */
[----:B-1----:R-:W-:Y:S01]  /*14f0*/  IMAD.WIDE.U32 R2, R12, UR8, R176 ;  /* 0x000000080c027c25 */ /* 0x002fe2000f8e00b0 */
[----:B------:R-:W-:Y:S01]  /*1500*/  ULDC.64 UR10, c[0x0][0x260] ;  /* 0x00009800000a7ab9 */ /* 0x000fe20000000a00 */
[----:B------:R-:W-:Y:S01]  /*1510*/  ULEA.HI.SX32 UR19, UR20, 0xffffffff, 0x19 ;  /* 0xffffffff14137891 */ /* 0x000fe2000f8fca3f */
[----:B------:R-:W-:Y:S01]  /*1520*/  @!P4 IADD3 R0, -R0, RZ, RZ ;  /* 0x000000ff0000c210 */ /* 0x000fe20007ffe1ff */
[----:B------:R-:W-:Y:S01]  /*1530*/  IMAD R4, R12, UR9, R4 ;  /* 0x000000090c047c24 */ /* 0x000fe2000f8e0204 */
[----:B------:R-:W-:Y:S01]  /*1540*/  IADD3 R6, P1, R2, UR22, RZ ;  /* 0x0000001602067c10 */ /* 0x000fe2000ff3e0ff */
[----:B------:R-:W-:Y:S01]  /*1550*/  UIMAD UR29, UR19, -0x80, UR28 ;  /* 0xffffff80131d78a4 */ /* 0x000fe2000f8e021c */
[----:B------:R-:W-:Y:S01]  /*1560*/  @!P0 LOP3.LUT R0, RZ, R21, RZ, 0x33, !PT ;  /* 0x00000015ff008212 */ /* 0x000fe200078e33ff */
[----:B------:R-:W-:Y:S01]  /*1570*/  USHF.L.U32 UR23, UR8, 0x7, URZ ;  /* 0x0000000708177899 */ /* 0x000fe2000800063f */
[----:B------:R-:W-:Y:S01]  /*1580*/  IADD3.X R7, R3, UR13, R4, P1, !PT ;  /* 0x0000000d03077c10 */ /* 0x000fe20008ffe404 */
[----:B------:R-:W-:Y:S01]  /*1590*/  IMAD.WIDE.U32 R2, R12, UR6, R176 ;  /* 0x000000060c027c25 */ /* 0x000fe2000f8e00b0 */
[----:B------:R-:W-:Y:S01]  /*15a0*/  SHF.R.S32.HI R8, RZ, 0x1f, R0 ;  /* 0x0000001fff087819 */ /* 0x000fe20000011400 */
[----:B------:R-:W-:Y:S01]  /*15b0*/  USHF.L.U64.HI UR22, UR8, 0x7, UR9 ;  /* 0x0000000708167899 */ /* 0x000fe20008010209 */
[----:B------:R-:W-:Y:S01]  /*15c0*/  BSSY B0, `(.L_x_745) ;  /* 0x0000029000007945 */ /* 0x000fe20003800000 */
[----:B------:R-:W-:Y:S01]  /*15d0*/  IMAD R4, R13, UR6, RZ ;  /* 0x000000060d047c24 */ /* 0x000fe2000f8e02ff */
[----:B------:R-:W-:Y:S01]  /*15e0*/  USHF.R.S32.HI UR36, URZ, 0x1f, UR19 ;  /* 0x0000001f3f247899 */ /* 0x000fe20008011413 */
[----:B---3--:R-:W-:Y:S01]  /*15f0*/  IMAD.WIDE.U32 R10, R0, UR10, R6 ;  /* 0x0000000a000a7c25 */ /* 0x008fe2000f8e0006 */
[----:B------:R-:W-:-:S02]  /*1600*/  MOV R179, UR23 ;  /* 0x0000001700b37c02 */ /* 0x000fc40008000f00 */
[----:B------:R-:W-:Y:S01]  /*1610*/  ISETP.GE.AND P3, PT, R16, UR29, PT ;  /* 0x0000001d10007c0c */ /* 0x000fe2000bf66270 */
[----:B------:R-:W-:Y:S01]  /*1620*/  IMAD R5, R12, UR7, R4 ;  /* 0x000000070c057c24 */ /* 0x000fe2000f8e0204 */
[----:B------:R-:W-:Y:S01]  /*1630*/  IADD3 R4, P0, R2, UR34, RZ ;  /* 0x0000002202047c10 */ /* 0x000fe2000ff1e0ff */
[----:B------:R-:W-:Y:S01]  /*1640*/  IMAD R2, R8, UR10, RZ ;  /* 0x0000000a08027c24 */ /* 0x000fe2000f8e02ff */
[----:B------:R-:W-:Y:S01]  /*1650*/  MOV R246, R10 ;  /* 0x0000000a00f67202 */ /* 0x000fe20000000f00 */
[----:B------:R1:W-:Y:S01]  /*1660*/  STL.64 [R1+0x2f0], R10 ;  /* 0x0002f00a01007387 */ /* 0x0003e20000100a00 */
[----:B------:R-:W-:Y:S01]  /*1670*/  IADD3.X R5, R3, UR12, R5, P0, !PT ;  /* 0x0000000c03057c10 */ /* 0x000fe200087fe405 */
[----:B------:R-:W-:Y:S01]  /*1680*/  IMAD R2, R0, UR11, R2 ;  /* 0x0000000b00027c24 */ /* 0x000fe2000f8e0202 */
[----:B------:R-:W-:Y:S01]  /*1690*/  ULDC.64 UR10, c[0x0][0x268] ;  /* 0x00009a00000a7ab9 */ /* 0x000fe20000000a00 */
[----:B------:R-:W-:Y:S01]  /*16a0*/  ISETP.GE.AND P0, PT, R12, UR29, PT ;  /* 0x0000001d0c007c0c */ /* 0x000fe2000bf06270 */
[----:B------:R-:W-:Y:S01]  /*16b0*/  UIMAD UR12, UR22, UR19, URZ ;  /* 0x00000013160c72a4 */ /* 0x000fe2000f8e023f */
[----:B------:R-:W-:Y:S01]  /*16c0*/  IMAD.WIDE.U32 R22, R0, UR10, R4 ;  /* 0x0000000a00167c25 */ /* 0x000fe2000f8e0004 */
[----:B------:R-:W-:-:S02]  /*16d0*/  IADD3 R247, R11, R2, RZ ;  /* 0x000000020bf77210 */ /* 0x000fc40007ffe0ff */
[----:B------:R-:W-:Y:S01]  /*16e0*/  UIMAD UR12, UR36, UR23, UR12 ;  /* 0x00000017240c72a4 */ /* 0x000fe2000f8e020c */
[----:B------:R-:W-:Y:S01]  /*16f0*/  IMAD R8, R8, UR10, RZ ;  /* 0x0000000a08087c24 */ /* 0x000fe2000f8e02ff */
[----:B------:R-:W-:Y:S01]  /*1700*/  ISETP.GE.AND P2, PT, R15, UR29, PT ;  /* 0x0000001d0f007c0c */ /* 0x000fe2000bf46270 */
[----:B------:R1:W-:Y:S01]  /*1710*/  STL.64 [R1+0x2e0], R246 ;  /* 0x0002e0f601007387 */ /* 0x0003e20000100a00 */
[----:B------:R-:W-:Y:S01]  /*1720*/  IMAD.WIDE.U32 R2, R179, UR19, R246 ;  /* 0x00000013b3027c25 */ /* 0x000fe2000f8e00f6 */
[----:B------:R-:W-:Y:S02]  /*1730*/  ISETP.GE.AND P1, PT, R17, UR29, PT ;  /* 0x0000001d11007c0c */ /* 0x000fe4000bf26270 */
[----:B------:R1:W-:Y:S01]  /*1740*/  STL.64 [R1+0x2e8], R22 ;  /* 0x0002e81601007387 */ /* 0x0003e20000100a00 */
[----:B------:R-:W-:Y:S01]  /*1750*/  IMAD R14, R0, UR11, R8 ;  /* 0x0000000b000e7c24 */ /* 0x000fe2000f8e0208 */
[----:B------:R-:W-:Y:S01]  /*1760*/  IADD3 R5, R3, UR12, RZ ;  /* 0x0000000c03057c10 */ /* 0x000fe2000fffe0ff */
[----:B------:R-:W-:Y:S08]  /*1770*/  @P0 BRA `(.L_x_746) ;  /* 0x0000000000340947 */ /* 0x000ff00003800000 */
        /* <DEDUP_REMOVED lines=13> */
.L_x_746:
[----:B------:R-:W-:Y:S05]  /*1850*/  BSYNC B0 ;  /* 0x0000000000007941 */ /* 0x000fea0003800000 */
.L_x_745:
        /* <DEDUP_REMOVED lines=17> */
.L_x_748:
[----:B------:R-:W-:Y:S05]  /*1970*/  BSYNC B0 ;  /* 0x0000000000007941 */ /* 0x000fea0003800000 */
.L_x_747:
        /* <DEDUP_REMOVED lines=8> */
[----:B-1----:R-:W-:-:S03]  /*1a00*/  IMAD.U32 R6, RZ, RZ, UR9 ;  /* 0x00000009ff067e24 */ /* 0x002fc6000f8e00ff */
        /* <DEDUP_REMOVED lines=8> */
.L_x_750:
[----:B------:R-:W-:Y:S05]  /*1a90*/  BSYNC B0 ;  /* 0x0000000000007941 */ /* 0x000fea0003800000 */
.L_x_749:
        /* <DEDUP_REMOVED lines=18> */
.L_x_752:
[----:B------:R-:W-:Y:S05]  /*1bc0*/  BSYNC B0 ;  /* 0x0000000000007941 */ /* 0x000fea0003800000 */
.L_x_751:
        /* <DEDUP_REMOVED lines=9> */
[----:B------:R-:W-:Y:S01]  /*1c60*/  @UP1 UMOV UR39, UR5 ;  /* 0x0000000500271c82 */ /* 0x000fe20008000000 */
[----:B------:R-:W-:Y:S01]  /*1c70*/  LEA.HI R8, R19, R206, RZ, 0x4 ;  /* 0x000000ce13087211 */ /* 0x000fe200078f20ff */
[----:B------:R-:W-:Y:S01]  /*1c80*/  @UP1 UIMAD.WIDE.U32 UR38, UR33, UR10, UR38 ;  /* 0x0000000a212612a5 */ /* 0x000fe2000f8e0026 */
[----:B-1----:R-:W-:Y:S01]  /*1c90*/  IMAD.SHL.U32 R10, R18, 0x8, RZ ;  /* 0x00000008120a7824 */ /* 0x002fe200078e00ff */
[----:B------:R-:W-:Y:S01]  /*1ca0*/  @UP1 UIMAD UR11, UR33, UR11, UR37 ;  /* 0x0000000b210b12a4 */ /* 0x000fe2000f8e0225 */
[----:B------:R-:W-:-:S04]  /*1cb0*/  DEPBAR.LE SB0, 0x0 ;  /* 0x000080000000791a */ /* 0x000fc80000000000 */
[----:B------:R-:W-:Y:S02]  /*1cc0*/  @UP1 ULEA UR12, UP0, UR38, UR12, 0x2 ;  /* 0x0000000c260c1291 */ /* 0x000fe4000f80103f */
[----:B------:R-:W-:Y:S01]  /*1cd0*/  @UP1 UIADD3 UR11, UR39, UR11, URZ ;  /* 0x0000000b270b1290 */ /* 0x000fe2000fffe03f */
[----:B------:R-:W-:-:S03]  /*1ce0*/  @UP1 ULDC UR5, c[0x0][0x2e8] ;  /* 0x0000ba0000051ab9 */ /* 0x000fc60000000800 */
[----:B------:R-:W-:Y:S01]  /*1cf0*/  @UP1 ULEA.HI.X UR13, UR38, UR13, UR11, 0x2, UP0 ;  /* 0x0000000d260d1291 */ /* 0x000fe200080f140b */
[----:B------:R-:W-:-:S05]  /*1d00*/  IMAD.U32 R2, RZ, RZ, UR12 ;  /* 0x0000000cff027e24 */ /* 0x000fca000f8e00ff */
[----:B------:R-:W-:-:S05]  /*1d10*/  IMAD.U32 R3, RZ, RZ, UR13 ;  /* 0x0000000dff037e24 */ /* 0x000fca000f8e00ff */
[----:B------:R1:W5:Y:S01]  /*1d20*/  @P0 LDG.E R11, desc[UR24][R2.64] ;  /* 0x00000018020b0981 */ /* 0x000362000c1e1900 */
[----:B------:R-:W-:Y:S01]  /*1d30*/  LOP3.LUT R0, R8, 0xfffffff0, RZ, 0xc0, !PT ;  /* 0xfffffff008007812 */ /* 0x000fe200078ec0ff */
[----:B------:R-:W-:Y:S01]  /*1d40*/  IMAD.IADD R14, R23, 0x1, R14 ;  /* 0x00000001170e7824 */ /* 0x000fe200078e020e */
[----:B------:R-:W-:Y:S01]  /*1d50*/  SHF.R.S32.HI R4, RZ, 0x4, R8 ;  /* 0x00000004ff047819 */ /* 0x000fe20000011408 */
[----:B------:R-:W-:Y:S01]  /*1d60*/  UIMAD.WIDE.U32 UR10, UR19, UR6, URZ ;  /* 0x00000006130a72a5 */ /* 0x000fe2000f8e003f */
[----:B------:R-:W-:Y:S01]  /*1d70*/  ISETP.GE.AND P5, PT, R12, UR29, PT ;  /* 0x0000001d0c007c0c */ /* 0x000fe2000bfa6270 */
[----:B------:R-:W-:Y:S01]  /*1d80*/  IMAD.IADD R5, R206, 0x1, -R0 ;  /* 0x00000001ce057824 */ /* 0x000fe200078e0a00 */
[----:B------:R-:W-:Y:S01]  /*1d90*/  LEA.HI R8, R8, R4, RZ, 0x1 ;  /* 0x0000000408087211 */ /* 0x000fe200078f08ff */
[----:B------:R-:W-:Y:S01]  /*1da0*/  BAR.SYNC.DEFER_BLOCKING 0x0 ;  /* 0x0000000000007b1d */ /* 0x000fe20000010000 */
[----:B------:R-:W-:Y:S02]  /*1db0*/  ISETP.GE.AND P4, PT, R16, UR29, PT ;  /* 0x0000001d10007c0c */ /* 0x000fe4000bf86270 */
[----:B------:R-:W-:-:S02]  /*1dc0*/  LEA.HI R6, R5, R5, RZ, 0x1 ;  /* 0x0000000505067211 */ /* 0x000fc400078f08ff */
[----:B------:R-:W-:Y:S01]  /*1dd0*/  LOP3.LUT R8, R8, 0xfffffffe, RZ, 0xc0, !PT ;  /* 0xfffffffe08087812 */ /* 0x000fe200078ec0ff */
[----:B------:R-:W-:Y:S01]  /*1de0*/  BSSY B0, `(.L_x_753) ;  /* 0x0000046000007945 */ /* 0x000fe20003800000 */
[--C-:B------:R-:W-:Y:S01]  /*1df0*/  SHF.R.S32.HI R7, RZ, 0x1, R6.reuse ;  /* 0x00000001ff077819 */ /* 0x100fe20000011406 */
[----:B------:R2:W-:Y:S01]  /*1e00*/  STL [R1+0x2f8], R14 ;  /* 0x0002f80e01007387 */ /* 0x0005e20000100800 */
[----:B------:R-:W-:Y:S01]  /*1e10*/  SHF.R.S32.HI R0, RZ, 0x1f, R6 ;  /* 0x0000001fff007819 */ /* 0x000fe20000011406 */
[----:B------:R-:W-:Y:S01]  /*1e20*/  IMAD.IADD R4, R4, 0x1, -R8 ;  /* 0x0000000104047824 */ /* 0x000fe200078e0a08 */
[----:B------:R-:W-:Y:S02]  /*1e30*/  LOP3.LUT R6, R6, 0x7fffffe, RZ, 0xc0, !PT ;  /* 0x07fffffe06067812 */ /* 0x000fe400078ec0ff */
[----:B------:R-:W-:Y:S02]  /*1e40*/  LEA.HI R9, R0, R7, RZ, 0x2 ;  /* 0x0000000700097211 */ /* 0x000fe400078f10ff */
[----:B------:R-:W-:Y:S01]  /*1e50*/  ISETP.GE.AND P3, PT, R15, UR29, PT ;  /* 0x0000001d0f007c0c */ /* 0x000fe2000bf66270 */
[----:B------:R-:W-:Y:S01]  /*1e60*/  IMAD.IADD R98, R5, 0x1, -R6 ;  /* 0x0000000105627824 */ /* 0x000fe200078e0a06 */
[----:B-1----:R-:W-:Y:S01]  /*1e70*/  LOP3.LUT R3, R20, 0xfffffff8, RZ, 0xc0, !PT ;  /* 0xfffffff814037812 */ /* 0x002fe200078ec0ff */
[----:B------:R-:W-:Y:S01]  /*1e80*/  IMAD.U32 R6, RZ, RZ, UR10 ;  /* 0x0000000aff067e24 */ /* 0x000fe2000f8e00ff */
[----:B------:R-:W-:-:S02]  /*1e90*/  LOP3.LUT R9, R9, 0xfffffffc, RZ, 0xc0, !PT ;  /* 0xfffffffc09097812 */ /* 0x000fc400078ec0ff */
[----:B------:R-:W-:Y:S01]  /*1ea0*/  ISETP.GE.AND P2, PT, R17, UR29, PT ;  /* 0x0000001d11007c0c */ /* 0x000fe2000bf46270 */
[----:B------:R-:W-:Y:S02]  /*1eb0*/  IMAD.IADD R3, R206, 0x1, -R3 ;  /* 0x00000001ce037824 */ /* 0x000fe400078e0a03 */
[----:B------:R-:W-:Y:S01]  /*1ec0*/  IMAD.IADD R48, R7, 0x1, -R9 ;  /* 0x0000000107307824 */ /* 0x000fe200078e0a09 */
[----:B------:R2:W-:Y:S02]  /*1ed0*/  @P5 STS [R244+0x4000], RZ ;  /* 0x004000fff4005388 */ /* 0x0005e40000000800 */
[----:B------:R-:W-:Y:S02]  /*1ee0*/  LEA.HI R2, R3, R3, RZ, 0x1 ;  /* 0x0000000303027211 */ /* 0x000fe400078f08ff */
[----:B------:R2:W-:Y:S02]  /*1ef0*/  @P5 STS [R244+0x4004], RZ ;  /* 0x004004fff4005388 */ /* 0x0005e40000000800 */
[----:B------:R-:W-:-:S02]  /*1f00*/  SHF.R.S32.HI R49, RZ, 0x1, R2 ;  /* 0x00000001ff317819 */ /* 0x000fc40000011402 */
[----:B------:R-:W-:Y:S01]  /*1f10*/  LOP3.LUT R2, R2, 0x3fffffe, RZ, 0xc0, !PT ;  /* 0x03fffffe02027812 */ /* 0x000fe200078ec0ff */
[----:B------:R2:W-:Y:S02]  /*1f20*/  @P5 STS.64 [R244+0x4008], RZ ;  /* 0x004008fff4005388 */ /* 0x0005e40000000a00 */
[----:B------:R-:W-:-:S05]  /*1f30*/  IMAD.SHL.U32 R0, R49, 0x40, RZ ;  /* 0x0000004031007824 */ /* 0x000fca00078e00ff */
[----:B------:R-:W-:-:S04]  /*1f40*/  LOP3.LUT R0, R0, 0xc0, RZ, 0xc0, !PT ;  /* 0x000000c000007812 */ /* 0x000fc800078ec0ff */
[----:B------:R-:W-:Y:S02]  /*1f50*/  LOP3.LUT R8, R0, 0x8, R10, 0xf8, !PT ;  /* 0x0000000800087812 */ /* 0x000fe400078ef80a */
[----:B------:R-:W-:Y:S01]  /*1f60*/  SHF.R.U32.HI R7, RZ, 0x3, R0 ;  /* 0x00000003ff077819 */ /* 0x000fe20000011600 */
[----:B------:R-:W-:Y:S02]  /*1f70*/  IMAD.IADD R0, R3, 0x1, -R2 ;  /* 0x0000000103007824 */ /* 0x000fe400078e0a02 */
[----:B------:R-:W-:Y:S01]  /*1f80*/  IMAD.SHL.U32 R3, R48, 0x40, RZ ;  /* 0x0000004030037824 */ /* 0x000fe200078e00ff */
[----:B------:R-:W-:Y:S01]  /*1f90*/  LOP3.LUT R9, R8, R7, RZ, 0x3c, !PT ;  /* 0x0000000708097212 */ /* 0x000fe200078e3cff */
[C---:B------:R-:W-:Y:S01]  /*1fa0*/  IMAD R7, R4.reuse, 0x8, R0 ;  /* 0x0000000804077824 */ /* 0x040fe200078e0200 */
[----:B------:R-:W5:Y:S01]  /*1fb0*/  @P0 MUFU.RCP R8, UR5 ;  /* 0x0000000500080d08 */ /* 0x000f620008001000 */
[----:B------:R-:W-:Y:S01]  /*1fc0*/  IMAD.SHL.U32 R2, R4, 0x8, RZ ;  /* 0x0000000804027824 */ /* 0x000fe200078e00ff */
[----:B------:R-:W-:Y:S01]  /*1fd0*/  LOP3.LUT R0, R3, 0xc0, RZ, 0xc0, !PT ;  /* 0x000000c003007812 */ /* 0x000fe200078ec0ff */
[----:B------:R-:W-:Y:S01]  /*1fe0*/  UIMAD UR5, UR36, UR6, URZ ;  /* 0x00000006240572a4 */ /* 0x000fe2000f8e023f */
[----:B------:R-:W-:-:S02]  /*1ff0*/  SHF.R.S32.HI R3, RZ, 0x1f, R5 ;  /* 0x0000001fff037819 */ /* 0x000fc40000011405 */
[----:B------:R-:W-:Y:S01]  /*2000*/  LOP3.LUT R4, R0, 0x8, R2, 0xf8, !PT ;  /* 0x0000000800047812 */ /* 0x000fe200078ef802 */
[----:B------:R-:W-:Y:S01]  /*2010*/  UIMAD UR5, UR19, UR7, UR5 ;  /* 0x00000007130572a4 */ /* 0x000fe2000f8e0205 */
[----:B------:R-:W-:Y:S01]  /*2020*/  SHF.R.U32.HI R2, RZ, 0x3, R0 ;  /* 0x00000003ff027819 */ /* 0x000fe20000011600 */
[----:B------:R-:W-:Y:S01]  /*2030*/  IMAD.U32 R0, R7, 0x20, R9 ;  /* 0x0000002007007824 */ /* 0x000fe200078e0009 */
[----:B------:R-:W-:Y:S01]  /*2040*/  LEA.HI R3, R3, R5, RZ, 0x3 ;  /* 0x0000000503037211 */ /* 0x000fe200078f18ff */
[----:B------:R-:W-:Y:S01]  /*2050*/  UIADD3 UR5, UR11, UR5, URZ ;  /* 0x000000050b057290 */ /* 0x000fe2000fffe03f */
[----:B------:R-:W-:Y:S01]  /*2060*/  LOP3.LUT R97, R4, R2, RZ, 0x3c, !PT ;  /* 0x0000000204617212 */ /* 0x000fe200078e3cff */
[----:B------:R-:W-:Y:S01]  /*2070*/  IMAD.U32 R7, RZ, RZ, UR11 ;  /* 0x0000000bff077e24 */ /* 0x000fe2000f8e00ff */
[----:B------:R-:W-:Y:S01]  /*2080*/  LEA R4, P1, R6, R22, 0x7 ;  /* 0x0000001606047211 */ /* 0x000fe200078238ff */
[----:B------:R-:W-:Y:S01]  /*2090*/  IMAD.SHL.U32 R2, R3, 0x20, RZ ;  /* 0x0000002003027824 */ /* 0x000fe200078e00ff */
[----:B------:R-:W-:Y:S01]  /*20a0*/  LEA R200, R0, UR4, 0x1 ;  /* 0x0000000400c87c11 */ /* 0x000fe2000f8e08ff */
[----:B------:R-:W-:Y:S01]  /*20b0*/  IMAD.U32 R3, RZ, RZ, UR5 ;  /* 0x00000005ff037e24 */ /* 0x000fe2000f8e00ff */
[----:B------:R-:W-:-:S02]  /*20c0*/  UMOV UR5, URZ ;  /* 0x0000003f00057c82 */ /* 0x000fc40008000000 */
[----:B------:R-:W-:-:S05]  /*20d0*/  LOP3.LUT R96, R2, 0xffffff00, RZ, 0xc0, !PT ;  /* 0xffffff0002607812 */ /* 0x000fca00078ec0ff */
[----:B------:R-:W-:-:S04]  /*20e0*/  IMAD R2, R201, 0x200, R96 ;  /* 0x00000200c9027824 */ /* 0x000fc800078e0260 */
[----:B------:R-:W-:-:S04]  /*20f0*/  IMAD R2, R98, 0x20, R2 ;  /* 0x0000002062027824 */ /* 0x000fc800078e0202 */
[----:B------:R-:W-:-:S05]  /*2100*/  IMAD.IADD R2, R97, 0x1, R2 ;  /* 0x0000000161027824 */ /* 0x000fca00078e0202 */
[----:B------:R-:W-:Y:S01]  /*2110*/  LEA R203, R2, UR4, 0x1 ;  /* 0x0000000402cb7c11 */ /* 0x000fe2000f8e08ff */
[----:B-----5:R-:W-:-:S05]  /*2120*/  @P0 FMUL.FTZ R5, R11, R8 ;  /* 0x000000080b050220 */ /* 0x020fca0000410000 */
[----:B------:R-:W-:Y:S02]  /*2130*/  @P0 R2UR UR10, R5 ;  /* 0x00000000050a02ca */ /* 0x000fe400000e0000 */
[----:B------:R-:W-:-:S11]  /*2140*/  LEA.HI.X R5, R6, R14, R3, 0x7, P1 ;  /* 0x0000000e06057211 */ /* 0x000fd600008f3c03 */
[----:B------:R-:W-:Y:S01]  /*2150*/  @UP1 UMOV UR5, UR10 ;  /* 0x0000000a00051c82 */ /* 0x000fe20008000000 */
[----:B--2---:R-:W-:Y:S05]  /*2160*/  @P5 BRA `(.L_x_754) ;  /* 0x0000000000345947 */ /* 0x004fea0003800000 */
        /* <DEDUP_REMOVED lines=13> */
.L_x_754:
[----:B------:R-:W-:Y:S05]  /*2240*/  BSYNC B0 ;  /* 0x0000000000007941 */ /* 0x000fea0003800000 */
.L_x_753:
        /* <DEDUP_REMOVED lines=9> */
[----:B--2---:R-:W-:-:S03]  /*22e0*/  IMAD.U32 R2, RZ, RZ, UR7 ;  /* 0x00000007ff027e24 */ /* 0x004fc6000f8e00ff */
        /* <DEDUP_REMOVED lines=8> */
.L_x_756:
[----:B------:R-:W-:Y:S05]  /*2370*/  BSYNC B0 ;  /* 0x0000000000007941 */ /* 0x000fea0003800000 */
.L_x_755:
        /* <DEDUP_REMOVED lines=18> */
.L_x_758:
[----:B------:R-:W-:Y:S05]  /*24a0*/  BSYNC B0 ;  /* 0x0000000000007941 */ /* 0x000fea0003800000 */
.L_x_757:
        /* <DEDUP_REMOVED lines=12> */
[----:B--2---:R-:W-:-:S04]  /*2570*/  LEA R2, P0, R4, UR10, 0x1 ;  /* 0x0000000a04027c11 */ /* 0x004fc8000f8008ff */
[----:B------:R-:W-:-:S05]  /*2580*/  LEA.HI.X R3, R4, UR11, R0, 0x1, P0 ;  /* 0x0000000b04037c11 */ /* 0x000fca00080f0c00 */
[----:B------:R-:W-:Y:S01]  /*2590*/  @!PT LDS RZ, [RZ] ;  /* 0x00000000fffff984 */ /* 0x000fe20000000800 */
[----:B------:R-:W-:Y:S01]  /*25a0*/  @!PT LDS RZ, [RZ] ;  /* 0x00000000fffff984 */ /* 0x000fe20000000800 */
[----:B------:R-:W-:Y:S01]  /*25b0*/  @!PT LDS RZ, [RZ] ;  /* 0x00000000fffff984 */ /* 0x000fe20000000800 */
[----:B------:R2:W-:Y:S04]  /*25c0*/  LDGSTS.E.BYPASS.LTC128B.128 [R244+0x5800], desc[UR24][R2.64] ;  /* 0x0580000002f47fae */ /* 0x0005e8000b901d58 */
.L_x_760:
[----:B------:R-:W-:Y:S05]  /*25d0*/  BSYNC B0 ;  /* 0x0000000000007941 */ /* 0x000fea0003800000 */
.L_x_759:
[----:B------:R-:W-:Y:S01]  /*25e0*/  LDSM.16.M88.4 R12, [R203] ;  /* 0x00000000cb0c783b */ /* 0x000fe20000000200 */
[----:B------:R-:W-:Y:S01]  /*25f0*/  LOP3.LUT P0, RZ, R49, 0x2, RZ, 0xc0, !PT ;  /* 0x0000000231ff7812 */ /* 0x000fe2000780c0ff */
[----:B------:R-:W-:Y:S01]  /*2600*/  IMAD.MOV.U32 R0, RZ, RZ, 0x10 ;  /* 0x00000010ff007424 */ /* 0x000fe200078e00ff */
[----:B------:R-:W-:Y:S01]  /*2610*/  LOP3.LUT P1, RZ, R48, 0x2, RZ, 0xc0, !PT ;  /* 0x0000000230ff7812 */ /* 0x000fe2000782c0ff */
[----:B------:R-:W5:Y:S01]  /*2620*/  LDSM.16.M88.4 R16, [R200+0x3400] ;  /* 0x00340000c810783b */ /* 0x000f620000000200 */
[C---:B--2---:R-:W-:Y:S01]  /*2630*/  VIADD R2, R200.reuse, 0x2000 ;  /* 0x00002000c8027836 */ /* 0x044fe20000000000 */
[----:B------:R-:W-:Y:S01]  /*2640*/  SHF.R.S32.HI R3, RZ, 0x1f, R178 ;  /* 0x0000001fff037819 */ /* 0x000fe200000114b2 */
[----:B------:R-:W-:Y:S01]  /*2650*/  VIADD R205, R200, 0x2020 ;  /* 0x00002020c8cd7836 */ /* 0x000fe20000000000 */
[----:B------:R-:W2:Y:S01]  /*2660*/  LDSM.16.M88.4 R36, [R200+0x2000] ;  /* 0x00200000c824783b */ /* 0x000ea20000000200 */
[----:B------:R-:W-:Y:S01]  /*2670*/  SEL R0, R0, 0xfffffff0, !P1 ;  /* 0xfffffff000007807 */ /* 0x000fe20004800000 */
[----:B------:R-:W-:Y:S01]  /*2680*/  UISETP.GE.AND UP0, UPT, UR28, 0x81, UPT ;  /* 0x000000811c00788c */ /* 0x000fe2000bf06270 */
[----:B------:R-:W-:Y:S01]  /*2690*/  LEA.HI R3, R3, R201, RZ, 0x2 ;  /* 0x000000c903037211 */ /* 0x000fe200078f10ff */
[----:B------:R-:W3:Y:S02]  /*26a0*/  LDSM.16.M88.4 R32, [R200+0x2400] ;  /* 0x00240000c820783b */ /* 0x000ee40000000200 */
[----:B------:R-:W-:Y:S01]  /*26b0*/  IMAD R204, R0, 0x2, R203 ;  /* 0x0000000200cc7824 */ /* 0x000fe200078e02cb */
[----:B------:R-:W-:Y:S01]  /*26c0*/  LOP3.LUT R3, R3, 0xffffffc, RZ, 0xc0, !PT ;  /* 0x0ffffffc03037812 */ /* 0x000fe200078ec0ff */
[----:B------:R-:W4:Y:S01]  /*26d0*/  LDSM.16.M88.4 R28, [R200+0x2800] ;  /* 0x00280000c81c783b */ /* 0x000f220000000200 */
[----:B------:R-:W-:Y:S01]  /*26e0*/  @P0 VIADD R205, R2, 0xffffffe0 ;  /* 0xffffffe002cd0836 */ /* 0x000fe20000000000 */
[----:B------:R-:W-:-:S02]  /*26f0*/  SHF.R.S32.HI R2, RZ, 0x1f, R99 ;  /* 0x0000001fff027819 */ /* 0x000fc40000011463 */
[----:B------:R-:W1:Y:S02]  /*2700*/  LDSM.16.M88.4 R24, [R200+0x2c00] ;  /* 0x002c0000c818783b */ /* 0x000e640000000200 */
[----:B------:R-:W-:Y:S02]  /*2710*/  LEA.HI R207, R2, R99, RZ, 0x2 ;  /* 0x0000006302cf7211 */ /* 0x000fe400078f10ff */
[----:B------:R-:W1:Y:S02]  /*2720*/  LDSM.16.M88.4 R20, [R200+0x3000] ;  /* 0x00300000c814783b */ /* 0x000e640000000200 */
[----:B------:R-:W-:Y:S02]  /*2730*/  SHF.R.S32.HI R2, RZ, 0x2, R207 ;  /* 0x00000002ff027819 */ /* 0x000fe400000114cf */
[----:B------:R-:W1:Y:S04]  /*2740*/  LDSM.16.M88.4 R40, [R200+0x3800] ;  /* 0x00380000c828783b */ /* 0x000e680000000200 */
[----:B------:R-:W1:Y:S04]  /*2750*/  LDSM.16.M88.4 R44, [R200+0x3c00] ;  /* 0x003c0000c82c783b */ /* 0x000e680000000200 */
[----:B------:R-:W1:Y:S04]  /*2760*/  LDSM.16.M88.4 R8, [R203+0x1000] ;  /* 0x00100000cb08783b */ /* 0x000e680000000200 */
[----:B------:R-:W-:Y:S04]  /*2770*/  LDSM.16.M88.4 R4, [R204] ;  /* 0x00000000cc04783b */ /* 0x000fe80000000200 */
[----:B------:R-:W1:Y:S01]  /*2780*/  LDSM.16.M88.4 R68, [R205+0x1400] ;  /* 0x00140000cd44783b */ /* 0x000e620000000200 */
[C---:B-----5:R-:W-:Y:S03]  /*2790*/  HMMA.16816.F32 R152, R12.reuse, R16, RZ ;  /* 0x000000100c98723c */ /* 0x060fe600000018ff */
[----:B------:R-:W5:Y:S03]  /*27a0*/  LDSM.16.M88.4 R60, [R205] ;  /* 0x00000000cd3c783b */ /* 0x000f660000000200 */
        /* <DEDUP_REMOVED lines=8> */
[C---:B-1----:R-:W-:Y:S03]  /*2830*/  HMMA.16816.F32 R160, R12.reuse, R24, RZ ;  /* 0x000000180ca0723c */ /* 0x042fe600000018ff */
[----:B------:R-:W1:Y:S03]  /*2840*/  LDSM.16.M88.4 R180, [R205+0x1c00] ;  /* 0x001c0000cdb4783b */ /* 0x000e660000000200 */
[C---:B------:R-:W-:Y:S01]  /*2850*/  HMMA.16816.F32 R156, R12.reuse, R20, RZ ;  /* 0x000000140c9c723c */ /* 0x040fe200000018ff */
[----:B------:R-:W1:Y:S04]  /*2860*/  LDSM.16.M88.4 R76, [R204+0x1000] ;  /* 0x00100000cc4c783b */ /* 0x000e680000000200 */
[----:B------:R5:W-:Y:S01]  /*2870*/  STL [R1+0x40], R207 ;  /* 0x000040cf01007387 */ /* 0x000be20000100800 */
[C---:B------:R-:W-:Y:S03]  /*2880*/  HMMA.16816.F32 R124, R12.reuse, R40, RZ ;  /* 0x000000280c7c723c */ /* 0x040fe600000018ff */
[----:B------:R-:W0:Y:S03]  /*2890*/  LDGDEPBAR ;  /* 0x00000000000079af */ /* 0x000e260000000000 */
[C---:B------:R-:W-:Y:S06]  /*28a0*/  HMMA.16816.F32 R116, R12.reuse, R44, RZ ;  /* 0x0000002c0c74723c */ /* 0x040fec00000018ff */
[C---:B------:R-:W-:Y:S06]  /*28b0*/  HMMA.16816.F32 R148, R12.reuse, R38, RZ ;  /* 0x000000260c94723c */ /* 0x040fec00000018ff */
[C---:B------:R-:W-:Y:S06]  /*28c0*/  HMMA.16816.F32 R144, R12.reuse, R34, RZ ;  /* 0x000000220c90723c */ /* 0x040fec00000018ff */
[----:B------:R-:W-:Y:S01]  /*28d0*/  HMMA.16816.F32 R140, R12, R30, RZ ;  /* 0x0000001e0c8c723c */ /* 0x000fe200000018ff */
[----:B-----5:R-:W-:Y:S01]  /*28e0*/  VIADD R207, R205, 0x1800 ;  /* 0x00001800cdcf7836 */ /* 0x020fe20000000000 */
[----:B------:R-:W-:-:S04]  /*28f0*/  DEPBAR.LE SB0, 0x0 ;  /* 0x000080000000791a */ /* 0x000fc80000000000 */
        /* <DEDUP_REMOVED lines=19> */
[----:B------:R-:W-:Y:S06]  /*2a30*/  HMMA.16816.F32 R184, R4, R68, R152 ;  /* 0x0000004404b8723c */ /* 0x000fec0000001898 */
[C---:B------:R-:W-:Y:S06]  /*2a40*/  HMMA.16816.F32 R40, R8.reuse, R42, RZ ;  /* 0x0000002a0828723c */ /* 0x040fec00000018ff */
[----:B------:R-:W-:Y:S06]  /*2a50*/  HMMA.16816.F32 R236, R8, R46, RZ ;  /* 0x0000002e08ec723c */ /* 0x000fec00000018ff */
[----:B------:R-:W-:Y:S01]  /*2a60*/  HMMA.16816.F32 R172, R4, R60, R172 ;  /* 0x0000003c04ac723c */ /* 0x000fe200000018ac */
[----:B------:R-:W-:-:S02]  /*2a70*/  IMAD.SHL.U32 R10, R206, 0x2, RZ ;  /* 0x00000002ce0a7824 */ /* 0x000fc400078e00ff */
[----:B------:R-:W-:-:S03]  /*2a80*/  VIADD R206, R205, 0x1c00 ;  /* 0x00001c00cdce7836 */ /* 0x000fc60000000000 */
[----:B--2---:R-:W-:Y:S01]  /*2a90*/  HMMA.16816.F32 R168, R4, R56, R168 ;  /* 0x0000003804a8723c */ /* 0x004fe200000018a8 */
[----:B------:R-:W-:-:S05]  /*2aa0*/  LOP3.LUT R10, R10, 0x6, RZ, 0xc0, !PT ;  /* 0x000000060a0a7812 */ /* 0x000fca00078ec0ff */
[C---:B------:R-:W-:Y:S06]  /*2ab0*/  HMMA.16816.F32 R164, R4.reuse, R52, R164 ;  /* 0x0000003404a4723c */ /* 0x040fec00000018a4 */
[C---:B---3--:R-:W-:Y:S06]  /*2ac0*/  HMMA.16816.F32 R160, R4.reuse, R48, R160 ;  /* 0x0000003004a0723c */ /* 0x048fec00000018a0 */
[C---:B----4-:R-:W-:Y:S06]  /*2ad0*/  HMMA.16816.F32 R156, R4.reuse, R64, R156 ;  /* 0x00000040049c723c */ /* 0x050fec000000189c */
[C---:B------:R-:W-:Y:S06]  /*2ae0*/  HMMA.16816.F32 R212, R4.reuse, R72, R124 ;  /* 0x0000004804d4723c */ /* 0x040fec000000187c */
        /* <DEDUP_REMOVED lines=9> */
[----:B------:R-:W-:Y:S01]  /*2b80*/  HMMA.16816.F32 R216, R76, R72, R16 ;  /* 0x000000484cd8723c */ /* 0x000fe20000001810 */
[----:B------:R-:W-:-:S02]  /*2b90*/  IMAD R4, R201, 0x10, R2 ;  /* 0x00000010c9047824 */ /* 0x000fc400078e0202 */
[----:B------:R-:W-:Y:S02]  /*2ba0*/  IMAD.U32 R6, RZ, RZ, UR28 ;  /* 0x0000001cff067e24 */ /* 0x000fe4000f8e00ff */
[----:B------:R-:W-:Y:S01]  /*2bb0*/  VIADD R7, R4, UR27 ;  /* 0x0000001b04077c36 */ /* 0x000fe20008000000 */
[C---:B------:R-:W-:Y:S01]  /*2bc0*/  HMMA.16816.F32 R224, R76.reuse, R180, R12 ;  /* 0x000000b44ce0723c */ /* 0x040fe2000000180c */
[----:B------:R-:W-:Y:S02]  /*2bd0*/  IMAD.U32 R5, RZ, RZ, UR19 ;  /* 0x00000013ff057e24 */ /* 0x000fe4000f8e00ff */
[----:B------:R-:W-:Y:S01]  /*2be0*/  IMAD.IADD R4, R201, 0x1, -R3 ;  /* 0x00000001c9047824 */ /* 0x000fe200078e0a03 */
[----:B------:R-:W-:Y:S01]  /*2bf0*/  IADD3 R16, R6, -UR18, R7 ;  /* 0x8000001206107c10 */ /* 0x000fe2000fffe007 */
[----:B------:R-:W-:Y:S01]  /*2c00*/  IMAD R3, R98, 0x20, R96 ;  /* 0x0000002062037824 */ /* 0x000fe200078e0260 */
[----:B------:R1:W-:Y:S01]  /*2c10*/  STL [R1+0x190], R7 ;  /* 0x0001900701007387 */ /* 0x0003e20000100800 */
[----:B------:R-:W-:Y:S01]  /*2c20*/  IMAD R10, R5, 0x80, R10 ;  /* 0x00000080050a7824 */ /* 0x000fe200078e020a */
[----:B------:R-:W-:Y:S01]  /*2c30*/  HMMA.16816.F32 R196, R76, R70, R20 ;  /* 0x000000464cc4723c */ /* 0x000fe20000001814 */
[----:B------:R-:W-:-:S02]  /*2c40*/  IMAD R178, R4, 0x10, R2 ;  /* 0x0000001004b27824 */ /* 0x000fc400078e0202 */
[----:B------:R-:W-:Y:S01]  /*2c50*/  IMAD.IADD R2, R97, 0x1, R3 ;  /* 0x0000000161027824 */ /* 0x000fe200078e0203 */
[----:B------:R-:W-:Y:S01]  /*2c60*/  ISETP.GE.AND P4, PT, R10, UR28, PT ;  /* 0x0000001c0a007c0c */ /* 0x000fe2000bf86270 */
[----:B------:R-:W-:Y:S01]  /*2c70*/  IMAD.IADD R3, R16, 0x1, -R10 ;  /* 0x0000000110037824 */ /* 0x000fe200078e0a0a */
[C---:B------:R-:W-:Y:S01]  /*2c80*/  HMMA.16816.F32 R108, R76.reuse, R60, R108 ;  /* 0x0000003c4c6c723c */ /* 0x040fe2000000186c */
[C---:B------:R-:W-:Y:S01]  /*2c90*/  VIADD R11, R10.reuse, 0x1 ;  /* 0x000000010a0b7836 */ /* 0x040fe20000000000 */
[----:B------:R2:W-:Y:S01]  /*2ca0*/  STL [R1+0x2fc], R178 ;  /* 0x0002fcb201007387 */ /* 0x0005e20000100800 */
[C---:B------:R-:W-:Y:S01]  /*2cb0*/  VIADD R15, R10.reuse, 0x8 ;  /* 0x000000080a0f7836 */ /* 0x040fe20000000000 */
[----:B------:R-:W-:Y:S01]  /*2cc0*/  IABS R3, R3 ;  /* 0x0000000300037213 */ /* 0x000fe20000000000 */
[C---:B------:R-:W-:Y:S01]  /*2cd0*/  VIADD R17, R10.reuse, 0x9 ;  /* 0x000000090a117836 */ /* 0x040fe20000000000 */
[C---:B------:R-:W-:Y:S01]  /*2ce0*/  HMMA.16816.F32 R208, R76.reuse, R68, R24 ;  /* 0x000000444cd0723c */ /* 0x040fe20000001818 */
[----:B------:R-:W-:Y:S01]  /*2cf0*/  VIADD R19, R10, 0x10 ;  /* 0x000000100a137836 */ /* 0x000fe20000000000 */
[----:B------:R-:W-:Y:S01]  /*2d00*/  ISETP.GE.AND P2, PT, R15, UR28, PT ;  /* 0x0000001c0f007c0c */ /* 0x000fe2000bf46270 */
[C---:B------:R-:W-:Y:S01]  /*2d10*/  IMAD.IADD R4, R16.reuse, 0x1, -R11 ;  /* 0x0000000110047824 */ /* 0x040fe200078e0a0b */
[----:B------:R-:W-:Y:S01]  /*2d20*/  ISETP.GE.AND P3, PT, R11, UR28, PT ;  /* 0x0000001c0b007c0c */ /* 0x000fe2000bf66270 */
[C---:B------:R-:W-:Y:S01]  /*2d30*/  IMAD.IADD R6, R16.reuse, 0x1, -R15 ;  /* 0x0000000110067824 */ /* 0x040fe200078e0a0f */
[C---:B------:R-:W-:Y:S01]  /*2d40*/  HMMA.16816.F32 R92, R76.reuse, R58, R92 ;  /* 0x0000003a4c5c723c */ /* 0x040fe2000000185c */
[C---:B------:R-:W-:Y:S01]  /*2d50*/  IMAD.IADD R9, R16.reuse, 0x1, -R19 ;  /* 0x0000000110097824 */ /* 0x040fe200078e0a13 */
[----:B------:R-:W-:Y:S01]  /*2d60*/  IABS R5, R4 ;  /* 0x0000000400057213 */ /* 0x000fe20000000000 */
[----:B------:R-:W-:Y:S01]  /*2d70*/  IMAD.MOV.U32 R8, RZ, RZ, R3 ;  /* 0x000000ffff087224 */ /* 0x000fe200078e0003 */
[----:B------:R-:W-:Y:S01]  /*2d80*/  IABS R4, R6 ;  /* 0x0000000600047213 */ /* 0x000fe20000000000 */
[----:B-1----:R-:W-:Y:S01]  /*2d90*/  IMAD.IADD R7, R16, 0x1, -R17 ;  /* 0x0000000110077824 */ /* 0x002fe200078e0a11 */
[----:B------:R-:W-:Y:S01]  /*2da0*/  IABS R6, R9 ;  /* 0x0000000900067213 */ /* 0x000fe20000000000 */
[C---:B------:R-:W-:Y:S01]  /*2db0*/  VIADD R18, R10.reuse, 0x11 ;  /* 0x000000110a127836 */ /* 0x040fe20000000000 */
[----:B------:R-:W-:Y:S01]  /*2dc0*/  I2FP.F32.S32 R8, R8 ;  /* 0x0000000800087245 */ /* 0x000fe20000201400 */
[C---:B------:R-:W-:Y:S01]  /*2dd0*/  VIADD R20, R10.reuse, 0x18 ;  /* 0x000000180a147836 */ /* 0x040fe20000000000 */
[----:B------:R-:W-:Y:S01]  /*2de0*/  IABS R3, R7 ;  /* 0x0000000700037213 */ /* 0x000fe20000000000 */
[----:B------:R-:W-:Y:S01]  /*2df0*/  IMAD.MOV.U32 R7, RZ, RZ, R5 ;  /* 0x000000ffff077224 */ /* 0x000fe200078e0005 */
[----:B------:R-:W-:Y:S01]  /*2e00*/  HMMA.16816.F32 R100, R76, R56, R100 ;  /* 0x000000384c64723c */ /* 0x000fe20000001864 */
[----:B------:R-:W-:Y:S01]  /*2e10*/  IMAD.MOV.U32 R5, RZ, RZ, R4 ;  /* 0x000000ffff057224 */ /* 0x000fe200078e0004 */
[----:B------:R-:W-:Y:S01]  /*2e20*/  ISETP.GE.AND P1, PT, R17, UR28, PT ;  /* 0x0000001c11007c0c */ /* 0x000fe2000bf26270 */
        /* <DEDUP_REMOVED lines=8> */
[----:B------:R-:W-:-:S02]  /*2eb0*/  VIADD R24, R10, 0x21 ;  /* 0x000000210a187836 */ /* 0x000fc40000000000 */
[----:B------:R-:W-:Y:S01]  /*2ec0*/  FFMA.FTZ R58, R7, -UR5, R173 ;  /* 0x80000005073a7c23 */ /* 0x000fe200080100ad */
[----:B------:R-:W-:Y:S01]  /*2ed0*/  FFMA.FTZ R59, R4, -UR5, R149 ;  /* 0x80000005043b7c23 */ /* 0x000fe20008010095 */
[C---:B------:R-:W-:Y:S02]  /*2ee0*/  IMAD.IADD R4, R16.reuse, 0x1, -R18 ;  /* 0x0000000110047824 */ /* 0x040fe400078e0a12 */
[----:B------:R-:W-:Y:S01]  /*2ef0*/  FFMA.FTZ R61, R3, -UR5, R168 ;  /* 0x80000005033d7c23 */ /* 0x000fe200080100a8 */
[C---:B------:R-:W-:Y:S01]  /*2f00*/  IMAD.IADD R3, R16.reuse, 0x1, -R20 ;  /* 0x0000000110037824 */ /* 0x040fe200078e0a14 */
[C---:B------:R-:W-:Y:S01]  /*2f10*/  HMMA.16816.F32 R220, R76.reuse, R74, R40 ;  /* 0x0000004a4cdc723c */ /* 0x040fe20000001828 */
[C---:B------:R-:W-:Y:S02]  /*2f20*/  IMAD.IADD R6, R16.reuse, 0x1, -R21 ;  /* 0x0000000110067824 */ /* 0x040fe400078e0a15 */
[----:B------:R-:W-:Y:S01]  /*2f30*/  FFMA.FTZ R57, R5, -UR5, R148 ;  /* 0x8000000505397c23 */ /* 0x000fe20008010094 */
[C---:B------:R-:W-:Y:S01]  /*2f40*/  IMAD.IADD R7, R16.reuse, 0x1, -R22 ;  /* 0x0000000110077824 */ /* 0x040fe200078e0a16 */
[----:B------:R-:W-:Y:S01]  /*2f50*/  IABS R5, R3 ;  /* 0x0000000300057213 */ /* 0x000fe20000000000 */
[----:B------:R-:W-:Y:S01]  /*2f60*/  IMAD.IADD R9, R16, 0x1, -R24 ;  /* 0x0000000110097824 */ /* 0x000fe200078e0a18 */
[C---:B------:R-:W-:Y:S01]  /*2f70*/  HMMA.16816.F32 R192, R76.reuse, R64, R32 ;  /* 0x000000404cc0723c */ /* 0x040fe20000001820 */
[----:B------:R-:W-:Y:S01]  /*2f80*/  FFMA.FTZ R42, R8, -UR5, R172 ;  /* 0x80000005082a7c23 */ /* 0x000fe200080100ac */
        /* <DEDUP_REMOVED lines=19> */
[----:B------:R-:W-:Y:S01]  /*30c0*/  FFMA.FTZ R64, R4, -UR5, R164 ;  /* 0x8000000504407c23 */ /* 0x000fe200080100a4 */
[C---:B------:R-:W-:Y:S01]  /*30d0*/  HMMA.16816.F32 R104, R76.reuse, R62, R104 ;  /* 0x0000003e4c68723c */ /* 0x040fe20000001868 */
[----:B------:R-:W-:Y:S01]  /*30e0*/  FFMA.FTZ R66, R3, -UR5, R165 ;  /* 0x8000000503427c23 */ /* 0x000fe200080100a5 */
[----:B------:R-:W-:Y:S01]  /*30f0*/  FFMA.FTZ R60, R6, -UR5, R169 ;  /* 0x80000005063c7c23 */ /* 0x000fe200080100a9 */
[----:B------:R-:W-:Y:S01]  /*3100*/  IMAD.IADD R4, R16, 0x1, -R23 ;  /* 0x0000000110047824 */ /* 0x000fe200078e0a17 */
[----:B------:R-:W-:Y:S01]  /*3110*/  ISETP.GE.AND P6, PT, R18, UR28, PT ;  /* 0x0000001c12007c0c */ /* 0x000fe2000bfc6270 */
[C---:B------:R-:W-:Y:S01]  /*3120*/  IMAD.IADD R3, R16.reuse, 0x1, -R25 ;  /* 0x0000000110037824 */ /* 0x040fe200078e0a19 */
[----:B------:R-:W-:Y:S01]  /*3130*/  HMMA.16816.F32 R112, R76, R48, R80 ;  /* 0x000000304c70723c */ /* 0x000fe20000001850 */
[----:B------:R-:W-:Y:S01]  /*3140*/  FFMA.FTZ R63, R7, -UR5, R144 ;  /* 0x80000005073f7c23 */ /* 0x000fe20008010090 */
[----:B------:R-:W-:-:S02]  /*3150*/  IMAD.IADD R6, R16, 0x1, -R26 ;  /* 0x0000000110067824 */ /* 0x000fc400078e0a1a */
[----:B------:R-:W-:Y:S01]  /*3160*/  FFMA.FTZ R62, R5, -UR5, R145 ;  /* 0x80000005053e7c23 */ /* 0x000fe20008010091 */
[C---:B------:R-:W-:Y:S01]  /*3170*/  IMAD.IADD R7, R16.reuse, 0x1, -R27 ;  /* 0x0000000110077824 */ /* 0x040fe200078e0a1b */
[----:B------:R-:W-:Y:S01]  /*3180*/  IABS R8, R4 ;  /* 0x0000000400087213 */ /* 0x000fe20000000000 */
[----:B------:R-:W-:Y:S01]  /*3190*/  IMAD.IADD R9, R16, 0x1, -R29 ;  /* 0x0000000110097824 */ /* 0x000fe200078e0a1d */
        /* <DEDUP_REMOVED lines=20> */
[----:B------:R-:W-:Y:S01]  /*32e0*/  FFMA.FTZ R65, R6, -UR5, R140 ;  /* 0x8000000506417c23 */ /* 0x000fe2000801008c */
[----:B------:R-:W-:Y:S01]  /*32f0*/  FFMA.FTZ R71, R3, -UR5, R136 ;  /* 0x8000000503477c23 */ /* 0x000fe20008010088 */
[----:B------:R-:W-:-:S02]  /*3300*/  IMAD.IADD R4, R16, 0x1, -R28 ;  /* 0x0000000110047824 */ /* 0x000fc400078e0a1c */
[----:B------:R-:W-:Y:S01]  /*3310*/  FFMA.FTZ R67, R7, -UR5, R141 ;  /* 0x8000000507437c23 */ /* 0x000fe2000801008d */
[C---:B------:R-:W-:Y:S02]  /*3320*/  IMAD.IADD R3, R16.reuse, 0x1, -R30 ;  /* 0x0000000110037824 */ /* 0x040fe400078e0a1e */
[----:B------:R-:W-:Y:S01]  /*3330*/  FFMA.FTZ R68, R5, -UR5, R160 ;  /* 0x8000000505447c23 */ /* 0x000fe200080100a0 */
        /* <DEDUP_REMOVED lines=25> */
[----:B------:R-:W-:Y:S02]  /*34d0*/  IMAD.IADD R3, R16, 0x1, -R43 ;  /* 0x0000000110037824 */ /* 0x000fe400078e0a2b */
[----:B------:R-:W-:Y:S01]  /*34e0*/  FFMA.FTZ R70, R7, -UR5, R137 ;  /* 0x8000000507467c23 */ /* 0x000fe20008010089 */
[----:B------:R-:W-:Y:S01]  /*34f0*/  VIADD R46, R10, 0x59 ;  /* 0x000000590a2e7836 */ /* 0x000fe20000000000 */
[----:B------:R-:W-:Y:S01]  /*3500*/  IABS R5, R4 ;  /* 0x0000000400057213 */ /* 0x000fe20000000000 */
[----:B------:R-:W-:Y:S01]  /*3510*/  IMAD.IADD R6, R16, 0x1, -R45 ;  /* 0x0000000110067824 */ /* 0x000fe200078e0a2d */
[----:B------:R-:W-:Y:S01]  /*3520*/  IABS R4, R3 ;  /* 0x0000000300047213 */ /* 0x000fe20000000000 */
[----:B------:R-:W-:Y:S01]  /*3530*/  VIADD R47, R10, 0x60 ;  /* 0x000000600a2f7836 */ /* 0x000fe20000000000 */
[----:B------:R-:W-:Y:S01]  /*3540*/  I2FP.F32.S32 R8, R5 ;  /* 0x0000000500087245 */ /* 0x000fe20000201400 */
[C---:B------:R-:W-:Y:S01]  /*3550*/  IMAD.IADD R7, R16.reuse, 0x1, -R46 ;  /* 0x0000000110077824 */ /* 0x040fe200078e0a2e */
[----:B------:R-:W-:Y:S01]  /*3560*/  IABS R3, R6 ;  /* 0x0000000600037213 */ /* 0x000fe20000000000 */
[----:B------:R-:W-:Y:S01]  /*3570*/  IMAD.MOV.U32 R6, RZ, RZ, R4 ;  /* 0x000000ffff067224 */ /* 0x000fe200078e0004 */
[----:B------:R-:W-:Y:S01]  /*3580*/  HMMA.16816.F32 R88, R76, R52, R88 ;  /* 0x000000344c58723c */ /* 0x000fe20000001858 */
[C---:B------:R-:W-:Y:S01]  /*3590*/  IMAD.IADD R4, R16.reuse, 0x1, -R47 ;  /* 0x0000000110047824 */ /* 0x040fe200078e0a2f */
[----:B------:R-:W-:Y:S01]  /*35a0*/  IABS R5, R7 ;  /* 0x0000000700057213 */ /* 0x000fe20000000000 */
[C---:B------:R-:W-:Y:S01]  /*35b0*/  VIADD R12, R16.reuse, 0x40 ;  /* 0x00000040100c7836 */ /* 0x040fe20000000000 */
[----:B------:R-:W-:Y:S01]  /*35c0*/  I2FP.F32.S32 R7, R6 ;  /* 0x0000000600077245 */ /* 0x000fe20000201400 */
[C---:B------:R-:W-:Y:S01]  /*35d0*/  VIADD R14, R16.reuse, 0x48 ;  /* 0x00000048100e7836 */ /* 0x040fe20000000000 */
[----:B------:R-:W-:Y:S01]  /*35e0*/  I2FP.F32.S32 R6, R3 ;  /* 0x0000000300067245 */ /* 0x000fe20000201400 */
[----:B------:R-:W-:Y:S01]  /*35f0*/  VIADD R13, R16, 0x8 ;  /* 0x00000008100d7836 */ /* 0x000fe20000000000 */
[----:B------:R-:W-:Y:S01]  /*3600*/  IABS R3, R4 ;  /* 0x0000000400037213 */ /* 0x000fe20000000000 */
[----:B------:R-:W-:-:S02]  /*3610*/  IMAD.MOV.U32 R4, RZ, RZ, R5 ;  /* 0x000000ffff047224 */ /* 0x000fc400078e0005 */
[----:B------:R-:W-:Y:S01]  /*3620*/  FFMA.FTZ R132, R7, -UR5, R185 ;  /* 0x8000000507847c23 */ /* 0x000fe200080100b9 */
[----:B------:R-:W-:Y:S01]  /*3630*/  FFMA.FTZ R133, R6, -UR5, R152 ;  /* 0x8000000506857c23 */ /* 0x000fe20008010098 */
[----:B------:R-:W-:Y:S01]  /*3640*/  I2FP.F32.S32 R6, R3 ;  /* 0x0000000300067245 */ /* 0x000fe20000201400 */
[--C-:B------:R-:W-:Y:S01]  /*3650*/  IMAD.IADD R3, R12, 0x1, -R10.reuse ;  /* 0x000000010c037824 */ /* 0x100fe200078e0a0a */
[----:B------:R-:W-:Y:S01]  /*3660*/  I2FP.F32.S32 R4, R4 ;  /* 0x0000000400047245 */ /* 0x000fe20000201400 */
[----:B------:R-:W-:Y:S02]  /*3670*/  IMAD.IADD R5, R14, 0x1, -R10 ;  /* 0x000000010e057824 */ /* 0x000fe400078e0a0a */
[----:B------:R-:W-:Y:S01]  /*3680*/  FFMA.FTZ R74, R8, -UR5, R184 ;  /* 0x80000005084a7c23 */ /* 0x000fe200080100b8 */
[----:B------:R-:W-:Y:S01]  /*3690*/  FFMA.FTZ R173, R6, -UR5, R212 ;  /* 0x8000000506ad7c23 */ /* 0x000fe200080100d4 */
[----:B------:R-:W-:Y:S01]  /*36a0*/  IABS R3, R3 ;  /* 0x0000000300037213 */ /* 0x000fe20000000000 */
[----:B------:R-:W-:Y:S01]  /*36b0*/  FFMA.FTZ R172, R4, -UR5, R153 ;  /* 0x8000000504ac7c23 */ /* 0x000fe20008010099 */
[C---:B------:R-:W-:Y:S01]  /*36c0*/  IMAD.IADD R4, R13.reuse, 0x1, -R10 ;  /* 0x000000010d047824 */ /* 0x040fe200078e0a0a */
[----:B------:R-:W-:Y:S01]  /*36d0*/  IABS R6, R5 ;  /* 0x0000000500067213 */ /* 0x000fe20000000000 */
[----:B------:R-:W-:Y:S01]  /*36e0*/  IMAD.IADD R5, R12, 0x1, -R11 ;  /* 0x000000010c057824 */ /* 0x000fe200078e0a0b */
[C---:B------:R-:W-:Y:S01]  /*36f0*/  HMMA.16816.F32 R84, R76.reuse, R54, R84 ;  /* 0x000000364c54723c */ /* 0x040fe20000001854 */
[----:B------:R-:W-:Y:S01]  /*3700*/  IMAD.MOV.U32 R8, RZ, RZ, R3 ;  /* 0x000000ffff087224 */ /* 0x000fe200078e0003 */
[----:B------:R-:W-:Y:S01]  /*3710*/  IABS R7, R4 ;  /* 0x0000000400077213 */ /* 0x000fe20000000000 */
[----:B------:R-:W-:Y:S01]  /*3720*/  IMAD.IADD R4, R13, 0x1, -R11 ;  /* 0x000000010d047824 */ /* 0x000fe200078e0a0b */
[----:B------:R-:W-:Y:S01]  /*3730*/  IABS R3, R5 ;  /* 0x0000000500037213 */ /* 0x000fe20000000000 */
[----:B------:R-:W-:Y:S01]  /*3740*/  IMAD.MOV.U32 R5, RZ, RZ, R6 ;  /* 0x000000ffff057224 */ /* 0x000fe200078e0006 */
[----:B------:R-:W-:Y:S01]  /*3750*/  I2FP.F32.S32 R7, R7 ;  /* 0x0000000700077245 */ /* 0x000fe20000201400 */
[----:B------:R-:W-:Y:S01]  /*3760*/  HMMA.16816.F32 R76, R76, R182, R236 ;  /* 0x000000b64c4c723c */ /* 0x000fe200000018ec */
[----:B------:R-:W-:Y:S01]  /*3770*/  IABS R4, R4 ;  /* 0x0000000400047213 */ /* 0x000fe20000000000 */
[----:B------:R-:W-:Y:S01]  /*3780*/  VIADD R212, R205, 0x400 ;  /* 0x00000400cdd47836 */ /* 0x000fe20000000000 */
        /* <DEDUP_REMOVED lines=10> */
[C-C-:B------:R-:W-:Y:S02]  /*3830*/  IMAD.IADD R4, R13.reuse, 0x1, -R15.reuse ;  /* 0x000000010d047824 */ /* 0x140fe400078e0a0f */
        /* <DEDUP_REMOVED lines=20> */
[--C-:B------:R-:W-:Y:S01]  /*3980*/  IMAD.IADD R8, R14, 0x1, -R19.reuse ;  /* 0x000000010e087824 */ /* 0x100fe200078e0a13 */
[----:B------:R-:W-:Y:S01]  /*3990*/  I2FP.F32.S32 R4, R5 ;  /* 0x0000000500047245 */ /* 0x000fe20000201400 */
[----:B------:R-:W-:Y:S01]  /*39a0*/  FFMA.FTZ R40, R7, -UR5, R150 ;  /* 0x8000000507287c23 */ /* 0x000fe20008010096 */
[----:B------:R-:W-:Y:S01]  /*39b0*/  I2FP.F32.S32 R3, R3 ;  /* 0x0000000300037245 */ /* 0x000fe20000201400 */
[----:B------:R-:W-:Y:S01]  /*39c0*/  FFMA.FTZ R33, R6, -UR5, R104 ;  /* 0x8000000506217c23 */ /* 0x000fe20008010068 */
[----:B------:R-:W-:-:S02]  /*39d0*/  IMAD.IADD R6, R12, 0x1, -R19 ;  /* 0x000000010c067824 */ /* 0x000fc400078e0a13 */
[----:B------:R-:W-:Y:S01]  /*39e0*/  FFMA.FTZ R49, R4, -UR5, R151 ;  /* 0x8000000504317c23 */ /* 0x000fe20008010097 */
[--C-:B------:R-:W-:Y:S02]  /*39f0*/  IMAD.IADD R4, R12, 0x1, -R17.reuse ;  /* 0x000000010c047824 */ /* 0x100fe400078e0a11 */
[----:B------:R-:W-:Y:S01]  /*3a00*/  FFMA.FTZ R15, R3, -UR5, R106 ;  /* 0x80000005030f7c23 */ /* 0x000fe2000801006a */
        /* <DEDUP_REMOVED lines=12> */
[----:B------:R-:W-:Y:S02]  /*3ad0*/  I2FP.F32.S32 R5, R5 ;  /* 0x0000000500057245 */ /* 0x000fe40000201400 */
[----:B------:R-:W-:Y:S01]  /*3ae0*/  I2FP.F32.S32 R7, R7 ;  /* 0x0000000700077245 */ /* 0x000fe20000201400 */
[----:B------:R-:W-:Y:S01]  /*3af0*/  FFMA.FTZ R52, R4, -UR5, R100 ;  /* 0x8000000504347c23 */ /* 0x000fe20008010064 */
[----:B------:R-:W-:Y:S01]  /*3b00*/  I2FP.F32.S32 R3, R3 ;  /* 0x0000000300037245 */ /* 0x000fe20000201400 */
[----:B------:R-:W-:Y:S01]  /*3b10*/  IMAD.IADD R4, R13, 0x1, -R18 ;  /* 0x000000010d047824 */ /* 0x000fe200078e0a12 */
[----:B------:R-:W-:Y:S01]  /*3b20*/  I2FP.F32.S32 R6, R8 ;  /* 0x0000000800067245 */ /* 0x000fe20000201400 */
[----:B------:R-:W-:Y:S01]  /*3b30*/  FFMA.FTZ R53, R5, -UR5, R170 ;  /* 0x8000000505357c23 */ /* 0x000fe200080100aa */
[----:B------:R-:W-:Y:S01]  /*3b40*/  FFMA.FTZ R11, R7, -UR5, R107 ;  /* 0x80000005070b7c23 */ /* 0x000fe2000801006b */
[----:B------:R-:W-:Y:S01]  /*3b50*/  FFMA.FTZ R51, R3, -UR5, R102 ;  /* 0x8000000503337c23 */ /* 0x000fe20008010066 */
[----:B------:R-:W-:-:S02]  /*3b60*/  IMAD.IADD R3, R12, 0x1, -R18 ;  /* 0x000000010c037824 */ /* 0x000fc400078e0a12 */
[----:B------:R-:W-:Y:S01]  /*3b70*/  FFMA.FTZ R17, R6, -UR5, R105 ;  /* 0x8000000506117c23 */ /* 0x000fe20008010069 */
[----:B------:R-:W-:Y:S01]  /*3b80*/  IMAD.IADD R5, R14, 0x1, -R18 ;  /* 0x000000010e057824 */ /* 0x000fe200078e0a12 */
[----:B------:R-:W-:Y:S01]  /*3b90*/  IABS R6, R4 ;  /* 0x0000000400067213 */ /* 0x000fe20000000000 */
[--C-:B------:R-:W-:Y:S01]  /*3ba0*/  IMAD.IADD R7, R13, 0x1, -R20.reuse ;  /* 0x000000010d077824 */ /* 0x100fe200078e0a14 */
[----:B------:R-:W-:Y:S01]  /*3bb0*/  IABS R4, R3 ;  /* 0x0000000300047213 */ /* 0x000fe20000000000 */
[----:B------:R-:W-:Y:S01]  /*3bc0*/  IMAD.IADD R8, R12, 0x1, -R20 ;  /* 0x000000010c087824 */ /* 0x000fe200078e0a14 */
[----:B------:R-:W-:Y:S02]  /*3bd0*/  IABS R3, R5 ;  /* 0x0000000500037213 */ /* 0x000fe40000000000 */
        /* <DEDUP_REMOVED lines=8> */
[----:B------:R-:W-:-:S02]  /*3c60*/  I2FP.F32.S32 R7, R6 ;  /* 0x0000000600077245 */ /* 0x000fc40000201400 */
[----:B------:R-:W-:Y:S01]  /*3c70*/  I2FP.F32.S32 R6, R3 ;  /* 0x0000000300067245 */ /* 0x000fe20000201400 */
[----:B------:R-:W-:Y:S01]  /*3c80*/  FFMA.FTZ R44, R8, -UR5, R171 ;  /* 0x80000005082c7c23 */ /* 0x000fe200080100ab */
[----:B------:R-:W-:Y:S01]  /*3c90*/  I2FP.F32.S32 R3, R5 ;  /* 0x0000000500037245 */ /* 0x000fe20000201400 */
[----:B------:R-:W-:Y:S01]  /*3ca0*/  FFMA.FTZ R41, R7, -UR5, R101 ;  /* 0x8000000507297c23 */ /* 0x000fe20008010065 */
[----:B------:R-:W-:Y:S01]  /*3cb0*/  I2FP.F32.S32 R4, R4 ;  /* 0x0000000400047245 */ /* 0x000fe20000201400 */
[----:B------:R-:W-:Y:S02]  /*3cc0*/  IMAD.IADD R5, R12, 0x1, -R21 ;  /* 0x000000010c057824 */ /* 0x000fe400078e0a15 */
[----:B------:R-:W-:Y:S01]  /*3cd0*/  FFMA.FTZ R18, R6, -UR5, R103 ;  /* 0x8000000506127c23 */ /* 0x000fe20008010067 */
[----:B------:R-:W-:Y:S01]  /*3ce0*/  FFMA.FTZ R54, R3, -UR5, R92 ;  /* 0x8000000503367c23 */ /* 0x000fe2000801005c */
[----:B------:R-:W-:Y:S02]  /*3cf0*/  IMAD.IADD R3, R14, 0x1, -R20 ;  /* 0x000000010e037824 */ /* 0x000fe400078e0a14 */
[----:B------:R-:W-:Y:S01]  /*3d00*/  FFMA.FTZ R56, R4, -UR5, R146 ;  /* 0x8000000504387c23 */ /* 0x000fe20008010092 */
[--C-:B------:R-:W-:Y:S01]  /*3d10*/  IMAD.IADD R4, R13, 0x1, -R21.reuse ;  /* 0x000000010d047824 */ /* 0x100fe200078e0a15 */
[----:B------:R-:W-:Y:S01]  /*3d20*/  FSEL R169, R57, -INF , !P2 ;  /* 0xff80000039a97808 */ /* 0x000fe20005000000 */
[----:B------:R-:W-:Y:S01]  /*3d30*/  IMAD.IADD R7, R14, 0x1, -R21 ;  /* 0x000000010e077824 */ /* 0x000fe200078e0a15 */
[----:B------:R-:W-:Y:S01]  /*3d40*/  IABS R6, R3 ;  /* 0x0000000300067213 */ /* 0x000fe20000000000 */
[----:B------:R-:W-:Y:S01]  /*3d50*/  IMAD.IADD R8, R13, 0x1, -R22 ;  /* 0x000000010d087824 */ /* 0x000fe200078e0a16 */
        /* <DEDUP_REMOVED lines=26> */
[----:B------:R-:W-:Y:S01]  /*3f00*/  ISETP.GE.AND P2, PT, R24, UR28, PT ;  /* 0x0000001c18007c0c */ /* 0x000fe2000bf46270 */
        /* <DEDUP_REMOVED lines=17> */
[----:B------:R-:W-:Y:S01]  /*4020*/  FSEL R141, R50, -INF , !P3 ;  /* 0xff800000328d7808 */ /* 0x000fe20005800000 */
        /* <DEDUP_REMOVED lines=15> */
[----:B------:R-:W-:Y:S01]  /*4120*/  ISETP.GE.AND P5, PT, R20, UR28, PT ;  /* 0x0000001c14007c0c */ /* 0x000fe2000bfa6270 */
        /* <DEDUP_REMOVED lines=8> */
[----:B------:R-:W-:Y:S01]  /*41b0*/  FFMA.FTZ R49, R4, -UR5, R143 ;  /* 0x8000000504317c23 */ /* 0x000fe2000801008f */
[----:B------:R-:W-:Y:S02]  /*41c0*/  IMAD.IADD R4, R13, 0x1, -R26 ;  /* 0x000000010d047824 */ /* 0x000fe400078e0a1a */
[----:B------:R-:W-:Y:S01]  /*41d0*/  FFMA.FTZ R33, R3, -UR5, R85 ;  /* 0x8000000503217c23 */ /* 0x000fe20008010055 */
[----:B------:R-:W-:Y:S01]  /*41e0*/  IMAD.IADD R3, R14, 0x1, -R25 ;  /* 0x000000010e037824 */ /* 0x000fe200078e0a19 */
[----:B------:R-:W-:Y:S01]  /*41f0*/  ISETP.GE.AND P4, PT, R21, UR28, PT ;  /* 0x0000001c15007c0c */ /* 0x000fe2000bf86270 */
[----:B------:R-:W-:Y:S01]  /*4200*/  FFMA.FTZ R20, R7, -UR5, R84 ;  /* 0x8000000507147c23 */ /* 0x000fe20008010054 */
[----:B------:R-:W-:Y:S01]  /*4210*/  ISETP.GE.AND P0, PT, R19, UR28, PT ;  /* 0x0000001c13007c0c */ /* 0x000fe2000bf06270 */
[----:B------:R-:W-:Y:S01]  /*4220*/  FFMA.FTZ R21, R8, -UR5, R142 ;  /* 0x8000000508157c23 */ /* 0x000fe2000801008e */
[----:B------:R-:W-:-:S02]  /*4230*/  IMAD.IADD R7, R14, 0x1, -R26 ;  /* 0x000000010e077824 */ /* 0x000fc400078e0a1a */
[----:B------:R-:W-:Y:S01]  /*4240*/  FFMA.FTZ R19, R6, -UR5, R86 ;  /* 0x8000000506137c23 */ /* 0x000fe20008010056 */
        /* <DEDUP_REMOVED lines=18> */
[----:B------:R-:W-:Y:S01]  /*4370*/  IMAD.IADD R5, R13, 0x1, -R29 ;  /* 0x000000010d057824 */ /* 0x000fe200078e0a1d */
[----:B------:R-:W-:Y:S02]  /*4380*/  I2FP.F32.S32 R3, R3 ;  /* 0x0000000300037245 */ /* 0x000fe40000201400 */
[----:B------:R-:W-:Y:S01]  /*4390*/  FSEL R151, R58, -INF , !P3 ;  /* 0xff8000003a977808 */ /* 0x000fe20005800000 */
[----:B------:R-:W-:Y:S01]  /*43a0*/  FFMA.FTZ R40, R4, -UR5, R163 ;  /* 0x8000000504287c23 */ /* 0x000fe200080100a3 */
[----:B------:R-:W-:Y:S01]  /*43b0*/  FSEL R170, R32, -INF , !P3 ;  /* 0xff80000020aa7808 */ /* 0x000fe20005800000 */
[----:B------:R-:W-:Y:S01]  /*43c0*/  IMAD.IADD R4, R12, 0x1, -R27 ;  /* 0x000000010c047824 */ /* 0x000fe200078e0a1b */
[----:B------:R-:W-:Y:S01]  /*43d0*/  ISETP.GE.AND P1, PT, R23, UR28, PT ;  /* 0x0000001c17007c0c */ /* 0x000fe2000bf26270 */
[----:B------:R-:W-:Y:S01]  /*43e0*/  FFMA.FTZ R23, R6, -UR5, R112 ;  /* 0x8000000506177c23 */ /* 0x000fe20008010070 */
[----:B------:R-:W-:Y:S01]  /*43f0*/  FSEL R165, R18, -INF , !P6 ;  /* 0xff80000012a57808 */ /* 0x000fe20007000000 */
[----:B------:R-:W-:Y:S01]  /*4400*/  FFMA.FTZ R18, R3, -UR5, R114 ;  /* 0x8000000503127c23 */ /* 0x000fe20008010072 */
[----:B------:R-:W-:Y:S01]  /*4410*/  ISETP.GE.AND P3, PT, R22, UR28, PT ;  /* 0x0000001c16007c0c */ /* 0x000fe2000bf66270 */
[----:B------:R-:W-:Y:S01]  /*4420*/  FFMA.FTZ R22, R8, -UR5, R87 ;  /* 0x8000000508167c23 */ /* 0x000fe20008010057 */
[----:B------:R-:W-:Y:S01]  /*4430*/  IMAD.IADD R3, R14, 0x1, -R27 ;  /* 0x000000010e037824 */ /* 0x000fe200078e0a1b */
[----:B------:R-:W-:Y:S01]  /*4440*/  FSEL R156, R60, -INF , !P6 ;  /* 0xff8000003c9c7808 */ /* 0x000fe20007000000 */
[--C-:B------:R-:W-:Y:S01]  /*4450*/  IMAD.IADD R6, R12, 0x1, -R29.reuse ;  /* 0x000000010c067824 */ /* 0x100fe200078e0a1d */
[----:B------:R-:W-:Y:S01]  /*4460*/  FSEL R126, R44, -INF , !P6 ;  /* 0xff8000002c7e7808 */ /* 0x000fe20007000000 */
[----:B------:R-:W-:Y:S01]  /*4470*/  IMAD.IADD R8, R14, 0x1, -R29 ;  /* 0x000000010e087824 */ /* 0x000fe200078e0a1d */
[----:B------:R-:W-:-:S02]  /*4480*/  FSEL R136, R41, -INF , !P6 ;  /* 0xff80000029887808 */ /* 0x000fc40007000000 */
[----:B------:R-:W-:Y:S01]  /*4490*/  ISETP.GE.AND P6, PT, R26, UR28, PT ;  /* 0x0000001c1a007c0c */ /* 0x000fe2000bfc6270 */
[----:B------:R-:W-:Y:S01]  /*44a0*/  FFMA.FTZ R26, R7, -UR5, R162 ;  /* 0x80000005071a7c23 */ /* 0x000fe200080100a2 */
        /* <DEDUP_REMOVED lines=11> */
[----:B------:R-:W-:Y:S01]  /*4560*/  FFMA.FTZ R32, R4, -UR5, R80 ;  /* 0x8000000504207c23 */ /* 0x000fe20008010050 */
[----:B------:R-:W-:Y:S01]  /*4570*/  I2FP.F32.S32 R3, R3 ;  /* 0x0000000300037245 */ /* 0x000fe20000201400 */
[----:B------:R-:W-:Y:S01]  /*4580*/  IMAD.IADD R4, R13, 0x1, -R28 ;  /* 0x000000010d047824 */ /* 0x000fe200078e0a1c */
[----:B------:R-:W-:Y:S01]  /*4590*/  FSEL R150, R63, -INF , !P5 ;  /* 0xff8000003f967808 */ /* 0x000fe20006800000 */
[----:B------:R-:W-:Y:S01]  /*45a0*/  FFMA.FTZ R17, R6, -UR5, R113 ;  /* 0x8000000506117c23 */ /* 0x000fe20008010071 */
[----:B------:R-:W-:Y:S01]  /*45b0*/  FSEL R120, R56, -INF , !P5 ;  /* 0xff80000038787808 */ /* 0x000fe20006800000 */
[--C-:B------:R-:W-:Y:S01]  /*45c0*/  IMAD.IADD R6, R13, 0x1, -R30.reuse ;  /* 0x000000010d067824 */ /* 0x100fe200078e0a1e */
[----:B------:R-:W-:Y:S01]  /*45d0*/  FSEL R124, R54, -INF , !P5 ;  /* 0xff800000367c7808 */ /* 0x000fe20006800000 */
[----:B------:R-:W-:Y:S01]  /*45e0*/  IMAD.IADD R8, R12, 0x1, -R30 ;  /* 0x000000010c087824 */ /* 0x000fe200078e0a1e */
[----:B------:R-:W-:-:S02]  /*45f0*/  FSEL R147, R35, -INF , !P5 ;  /* 0xff80000023937808 */ /* 0x000fc40006800000 */
[----:B------:R-:W-:Y:S01]  /*4600*/  ISETP.GE.AND P5, PT, R27, UR28, PT ;  /* 0x0000001c1b007c0c */ /* 0x000fe2000bfa6270 */
[----:B------:R-:W-:Y:S01]  /*4610*/  FFMA.FTZ R27, R3, -UR5, R82 ;  /* 0x80000005031b7c23 */ /* 0x000fe20008010052 */
[----:B------:R-:W-:Y:S01]  /*4620*/  I2FP.F32.S32 R7, R7 ;  /* 0x0000000700077245 */ /* 0x000fe20000201400 */
[----:B------:R-:W-:Y:S01]  /*4630*/  IMAD.IADD R3, R12, 0x1, -R28 ;  /* 0x000000010c037824 */ /* 0x000fe200078e0a1c */
[----:B------:R-:W-:Y:S01]  /*4640*/  FSEL R145, R34, -INF , !P4 ;  /* 0xff80000022917808 */ /* 0x000fe20006000000 */
[----:B------:R-:W-:Y:S01]  /*4650*/  FFMA.FTZ R34, R5, -UR5, R138 ;  /* 0x8000000505227c23 */ /* 0x000fe2000801008a */
[----:B------:R-:W-:Y:S02]  /*4660*/  IMAD.IADD R5, R14, 0x1, -R28 ;  /* 0x000000010e057824 */ /* 0x000fe400078e0a1c */
[----:B------:R-:W-:Y:S01]  /*4670*/  FFMA.FTZ R11, R7, -UR5, R115 ;  /* 0x80000005070b7c23 */ /* 0x000fe20008010073 */
        /* <DEDUP_REMOVED lines=18> */
[----:B------:R-:W-:Y:S01]  /*47a0*/  FSEL R130, R53, -INF , !P0 ;  /* 0xff80000035827808 */ /* 0x000fe20004000000 */
[----:B------:R-:W-:Y:S01]  /*47b0*/  FFMA.FTZ R41, R3, -UR5, R192 ;  /* 0x8000000503297c23 */ /* 0x000fe200080100c0 */
[----:B------:R-:W-:Y:S01]  /*47c0*/  IMAD.IADD R3, R14, 0x1, -R30 ;  /* 0x000000010e037824 */ /* 0x000fe200078e0a1e */
[----:B------:R-:W-:Y:S01]  /*47d0*/  FSEL R137, R52, -INF , !P0 ;  /* 0xff80000034897808 */ /* 0x000fe20004000000 */
[----:B------:R-:W-:Y:S01]  /*47e0*/  IMAD.IADD R4, R13, 0x1, -R31 ;  /* 0x000000010d047824 */ /* 0x000fe200078e0a1f */
[----:B------:R-:W-:-:S02]  /*47f0*/  FSEL R166, R51, -INF , !P0 ;  /* 0xff80000033a67808 */ /* 0x000fc40004000000 */
[----:B------:R-:W-:Y:S01]  /*4800*/  FSEL R114, R15, -INF , !P3 ;  /* 0xff8000000f727808 */ /* 0x000fe20005800000 */
[----:B------:R-:W-:Y:S01]  /*4810*/  FFMA.FTZ R15, R7, -UR5, R81 ;  /* 0x80000005070f7c23 */ /* 0x000fe20008010051 */
[----:B------:R-:W-:Y:S01]  /*4820*/  ISETP.GE.AND P0, PT, R25, UR28, PT ;  /* 0x0000001c19007c0c */ /* 0x000fe2000bf06270 */
[----:B------:R-:W-:Y:S01]  /*4830*/  FFMA.FTZ R25, R8, -UR5, R139 ;  /* 0x8000000508197c23 */ /* 0x000fe2000801008b */
[----:B------:R-:W-:Y:S01]  /*4840*/  FSEL R138, R9, -INF , !P3 ;  /* 0xff800000098a7808 */ /* 0x000fe20005800000 */
[----:B------:R-:W-:Y:S02]  /*4850*/  IMAD.IADD R7, R14, 0x1, -R31 ;  /* 0x000000010e077824 */ /* 0x000fe400078e0a1f */
[----:B------:R-:W-:Y:S01]  /*4860*/  FFMA.FTZ R9, R6, -UR5, R83 ;  /* 0x8000000506097c23 */ /* 0x000fe20008010053 */
        /* <DEDUP_REMOVED lines=20> */
[--C-:B------:R-:W-:Y:S01]  /*49b0*/  IMAD.IADD R5, R13, 0x1, -R38.reuse ;  /* 0x000000010d057824 */ /* 0x100fe200078e0a26 */
        /* <DEDUP_REMOVED lines=20> */
[----:B------:R-:W-:Y:S01]  /*4b00*/  IMAD.IADD R8, R12, 0x1, -R43 ;  /* 0x000000010c087824 */ /* 0x000fe200078e0a2b */
[----:B------:R-:W-:Y:S01]  /*4b10*/  I2FP.F32.S32 R3, R3 ;  /* 0x0000000300037245 */ /* 0x000fe20000201400 */
[----:B------:R-:W-:Y:S01]  /*4b20*/  FFMA.FTZ R35, R5, -UR5, R135 ;  /* 0x8000000505237c23 */ /* 0x000fe20008010087 */
[----:B------:R-:W-:Y:S01]  /*4b30*/  FSEL R158, R65, -INF , !P1 ;  /* 0xff800000419e7808 */ /* 0x000fe20004800000 */
[----:B------:R-:W-:Y:S01]  /*4b40*/  IMAD.IADD R5, R14, 0x1, -R37 ;  /* 0x000000010e057824 */ /* 0x000fe200078e0a25 */
[----:B------:R-:W-:Y:S01]  /*4b50*/  FSEL R101, R33, -INF , !P0 ;  /* 0xff80000021657808 */ /* 0x000fe20004000000 */
[----:B------:R-:W-:Y:S01]  /*4b60*/  FFMA.FTZ R33, R4, -UR5, R189 ;  /* 0x8000000504217c23 */ /* 0x000fe200080100bd */
[----:B------:R-:W-:Y:S01]  /*4b70*/  ISETP.GE.AND P1, PT, R31, UR28, PT ;  /* 0x0000001c1f007c0c */ /* 0x000fe2000bf26270 */
[----:B------:R-:W-:Y:S01]  /*4b80*/  FFMA.FTZ R31, R3, -UR5, R191 ;  /* 0x80000005031f7c23 */ /* 0x000fe200080100bf */
[----:B------:R-:W-:Y:S01]  /*4b90*/  I2FP.F32.S32 R7, R7 ;  /* 0x0000000700077245 */ /* 0x000fe20000201400 */
[--C-:B------:R-:W-:Y:S01]  /*4ba0*/  IMAD.IADD R4, R13, 0x1, -R37.reuse ;  /* 0x000000010d047824 */ /* 0x100fe200078e0a25 */
[----:B------:R-:W-:Y:S01]  /*4bb0*/  FSEL R148, R62, -INF , !P4 ;  /* 0xff8000003e947808 */ /* 0x000fe20006000000 */
[----:B------:R-:W-:Y:S01]  /*4bc0*/  IMAD.IADD R3, R12, 0x1, -R37 ;  /* 0x000000010c037824 */ /* 0x000fe200078e0a25 */
[----:B------:R-:W-:-:S02]  /*4bd0*/  FSEL R122, R39, -INF , !P4 ;  /* 0xff800000277a7808 */ /* 0x000fc40006000000 */
[----:B------:R-:W-:Y:S01]  /*4be0*/  ISETP.GE.AND P4, PT, R29, UR28, PT ;  /* 0x0000001c1d007c0c */ /* 0x000fe2000bf86270 */
[----:B------:R-:W-:Y:S01]  /*4bf0*/  FFMA.FTZ R29, R6, -UR5, R188 ;  /* 0x80000005061d7c23 */ /* 0x000fe200080100bc */
[----:B------:R-:W-:Y:S01]  /*4c00*/  FSEL R162, R64, -INF , !P3 ;  /* 0xff80000040a27808 */ /* 0x000fe20005800000 */
[----:B------:R-:W-:Y:S01]  /*4c10*/  IMAD.IADD R6, R13, 0x1, -R43 ;  /* 0x000000010d067824 */ /* 0x000fe200078e0a2b */
[----:B------:R-:W-:Y:S02]  /*4c20*/  FSEL R109, R55, -INF , !P3 ;  /* 0xff800000376d7808 */ /* 0x000fe40005800000 */
[----:B------:R-:W-:Y:S01]  /*4c30*/  ISETP.GE.AND P3, PT, R28, UR28, PT ;  /* 0x0000001c1c007c0c */ /* 0x000fe2000bf66270 */
        /* <DEDUP_REMOVED lines=17> */
[----:B------:R-:W-:Y:S01]  /*4d50*/  I2FP.F32.S32 R7, R7 ;  /* 0x0000000700077245 */ /* 0x000fe20000201400 */
[----:B------:R-:W-:Y:S01]  /*4d60*/  FFMA.FTZ R40, R4, -UR5, R187 ;  /* 0x8000000504287c23 */ /* 0x000fe200080100bb */
[----:B------:R-:W-:Y:S01]  /*4d70*/  FSEL R95, R17, -INF , !P5 ;  /* 0xff800000115f7808 */ /* 0x000fe20006800000 */
[----:B------:R-:W-:Y:S01]  /*4d80*/  FFMA.FTZ R39, R3, -UR5, R209 ;  /* 0x8000000503277c23 */ /* 0x000fe200080100d1 */
[----:B------:R-:W-:Y:S01]  /*4d90*/  FSEL R111, R11, -INF , !P5 ;  /* 0xff8000000b6f7808 */ /* 0x000fe20006800000 */
[----:B------:R-:W-:Y:S01]  /*4da0*/  IMAD.IADD R3, R14, 0x1, -R43 ;  /* 0x000000010e037824 */ /* 0x000fe200078e0a2b */
[----:B------:R-:W-:Y:S01]  /*4db0*/  FSEL R142, R68, -INF , !P6 ;  /* 0xff800000448e7808 */ /* 0x000fe20007000000 */
[----:B------:R-:W-:Y:S01]  /*4dc0*/  IMAD.IADD R4, R13, 0x1, -R45 ;  /* 0x000000010d047824 */ /* 0x000fe200078e0a2d */
[----:B------:R-:W-:Y:S01]  /*4dd0*/  FSEL R96, R26, -INF , !P6 ;  /* 0xff8000001a607808 */ /* 0x000fe20007000000 */
[----:B------:R-:W-:Y:S01]  /*4de0*/  VIADD R209, R205, 0x1000 ;  /* 0x00001000cdd17836 */ /* 0x000fe20000000000 */
[----:B------:R-:W-:-:S02]  /*4df0*/  FSEL R99, R23, -INF , !P6 ;  /* 0xff80000017637808 */ /* 0x000fc40007000000 */
[----:B------:R-:W-:Y:S02]  /*4e00*/  FSEL R119, R18, -INF , !P6 ;  /* 0xff80000012777808 */ /* 0x000fe40007000000 */
[----:B------:R-:W-:Y:S01]  /*4e10*/  ISETP.GE.AND P5, PT, R37, UR28, PT ;  /* 0x0000001c25007c0c */ /* 0x000fe2000bfa6270 */
[----:B------:R-:W-:Y:S01]  /*4e20*/  FFMA.FTZ R37, R7, -UR5, R208 ;  /* 0x8000000507257c23 */ /* 0x000fe200080100d0 */
[----:B------:R-:W-:Y:S01]  /*4e30*/  FSEL R143, R67, -INF , !P0 ;  /* 0xff800000438f7808 */ /* 0x000fe20004000000 */
[----:B------:R-:W-:Y:S01]  /*4e40*/  IMAD.IADD R7, R14, 0x1, -R45 ;  /* 0x000000010e077824 */ /* 0x000fe200078e0a2d */
[----:B------:R-:W-:Y:S01]  /*4e50*/  FSEL R97, R49, -INF , !P0 ;  /* 0xff80000031617808 */ /* 0x000fe20004000000 */
[----:B------:R-:W-:Y:S01]  /*4e60*/  VIADD R208, R205, 0x1400 ;  /* 0x00001400cdd07836 */ /* 0x000fe20000000000 */
[----:B------:R-:W-:Y:S02]  /*4e70*/  FSEL R121, R22, -INF , !P0 ;  /* 0xff80000016797808 */ /* 0x000fe40004000000 */
[----:B------:R-:W-:Y:S01]  /*4e80*/  ISETP.GE.AND P6, PT, R38, UR28, PT ;  /* 0x0000001c26007c0c */ /* 0x000fe2000bfc6270 */
[----:B------:R-:W-:Y:S01]  /*4e90*/  FFMA.FTZ R38, R8, -UR5, R186 ;  /* 0x8000000508267c23 */ /* 0x000fe200080100ba */
[----:B------:R-:W-:Y:S01]  /*4ea0*/  ISETP.GE.AND P0, PT, R36, UR28, PT ;  /* 0x0000001c24007c0c */ /* 0x000fe2000bf06270 */
[----:B------:R-:W-:Y:S01]  /*4eb0*/  FFMA.FTZ R36, R6, -UR5, R210 ;  /* 0x8000000506247c23 */ /* 0x000fe200080100d2 */
[----:B------:R-:W-:Y:S01]  /*4ec0*/  IMAD.IADD R8, R13, 0x1, -R46 ;  /* 0x000000010d087824 */ /* 0x000fe200078e0a2e */
[----:B------:R-:W-:Y:S01]  /*4ed0*/  IABS R6, R3 ;  /* 0x0000000300067213 */ /* 0x000fe20000000000 */
[----:B------:R-:W-:Y:S01]  /*4ee0*/  VIADD R210, R205, 0xc00 ;  /* 0x00000c00cdd27836 */ /* 0x000fe20000000000 */
        /* <DEDUP_REMOVED lines=20> */
[----:B------:R-:W-:Y:S02]  /*5030*/  IMAD.IADD R4, R12, 0x1, -R46 ;  /* 0x000000010c047824 */ /* 0x000fe400078e0a2e */
[----:B------:R-:W-:Y:S01]  /*5040*/  FFMA.FTZ R27, R3, -UR5, R198 ;  /* 0x80000005031b7c23 */ /* 0x000fe200080100c6 */
[----:B------:R-:W-:Y:S01]  /*5050*/  ISETP.GE.AND P2, PT, R30, UR28, PT ;  /* 0x0000001c1e007c0c */ /* 0x000fe2000bf46270 */
[----:B------:R-:W-:Y:S01]  /*5060*/  IMAD.IADD R3, R14, 0x1, -R46 ;  /* 0x000000010e037824 */ /* 0x000fe200078e0a2e */
[----:B------:R-:W-:Y:S01]  /*5070*/  FSEL R87, R34, -INF , !P4 ;  /* 0xff80000022577808 */ /* 0x000fe20006000000 */
[----:B------:R-:W-:Y:S01]  /*5080*/  FFMA.FTZ R30, R6, -UR5, R196 ;  /* 0x80000005061e7c23 */ /* 0x000fe200080100c4 */
[----:B------:R-:W-:Y:S01]  /*5090*/  FSEL R90, R32, -INF , !P4 ;  /* 0xff800000205a7808 */ /* 0x000fe20006000000 */
[----:B------:R-:W-:Y:S01]  /*50a0*/  FFMA.FTZ R34, R8, -UR5, R211 ;  /* 0x8000000508227c23 */ /* 0x000fe200080100d3 */
[----:B------:R-:W-:-:S02]  /*50b0*/  IMAD.IADD R6, R12, 0x1, -R47 ;  /* 0x000000010c067824 */ /* 0x000fc400078e0a2f */
[----:B------:R-:W-:Y:S01]  /*50c0*/  FFMA.FTZ R32, R7, -UR5, R154 ;  /* 0x8000000507207c23 */ /* 0x000fe2000801009a */
[----:B------:R-:W-:Y:S01]  /*50d0*/  IMAD.IADD R8, R14, 0x1, -R47 ;  /* 0x000000010e087824 */ /* 0x000fe200078e0a2f */
[----:B------:R-:W-:Y:S01]  /*50e0*/  IABS R7, R4 ;  /* 0x0000000400077213 */ /* 0x000fe20000000000 */
[----:B------:R-:W-:Y:S01]  /*50f0*/  VIADD R211, R205, 0x800 ;  /* 0x00000800cdd37836 */ /* 0x000fe20000000000 */
        /* <DEDUP_REMOVED lines=10> */
[----:B------:R-:W-:-:S02]  /*51a0*/  I2FP.F32.S32 R7, R7 ;  /* 0x0000000700077245 */ /* 0x000fc40000201400 */
[----:B------:R-:W-:Y:S01]  /*51b0*/  FSEL R88, R15, -INF , !P3 ;  /* 0xff8000000f587808 */ /* 0x000fe20005800000 */
[----:B------:R-:W-:Y:S01]  /*51c0*/  FFMA.FTZ R18, R6, -UR5, R197 ;  /* 0x8000000506127c23 */ /* 0x000fe200080100c5 */
[----:B------:R-:W-:Y:S01]  /*51d0*/  I2FP.F32.S32 R5, R5 ;  /* 0x0000000500057245 */ /* 0x000fe20000201400 */
[----:B------:R-:W-:Y:S01]  /*51e0*/  FFMA.FTZ R17, R7, -UR5, R199 ;  /* 0x8000000507117c23 */ /* 0x000fe200080100c7 */
[C---:B------:R-:W-:Y:S01]  /*51f0*/  VIADD R7, R10.reuse, 0x69 ;  /* 0x000000690a077836 */ /* 0x040fe20000000000 */
[----:B------:R-:W-:Y:S01]  /*5200*/  I2FP.F32.S32 R3, R3 ;  /* 0x0000000300037245 */ /* 0x000fe20000201400 */
[----:B------:R-:W-:Y:S01]  /*5210*/  VIADD R6, R10, 0x70 ;  /* 0x000000700a067836 */ /* 0x000fe20000000000 */
[----:B------:R-:W-:Y:S01]  /*5220*/  FSEL R100, R20, -INF , !P2 ;  /* 0xff80000014647808 */ /* 0x000fe20005000000 */
[--C-:B------:R-:W-:Y:S01]  /*5230*/  IMAD.IADD R15, R16, 0x1, -R7.reuse ;  /* 0x00000001100f7824 */ /* 0x100fe200078e0a07 */
[----:B------:R-:W-:Y:S01]  /*5240*/  FSEL R103, R9, -INF , !P3 ;  /* 0xff80000009677808 */ /* 0x000fe20005800000 */
[----:B------:R-:W-:Y:S01]  /*5250*/  FFMA.FTZ R20, R4, -UR5, R216 ;  /* 0x8000000504147c23 */ /* 0x000fe200080100d8 */
[----:B------:R-:W-:Y:S01]  /*5260*/  FSEL R125, R72, -INF , !P2 ;  /* 0xff800000487d7808 */ /* 0x000fe20005000000 */
[----:B------:R-:W-:Y:S01]  /*5270*/  VIADD R9, R10, 0x61 ;  /* 0x000000610a097836 */ /* 0x000fe20000000000 */
[----:B------:R-:W-:Y:S01]  /*5280*/  FSEL R82, R42, -INF , !P2 ;  /* 0xff8000002a527808 */ /* 0x000fe20005000000 */
[----:B------:R-:W-:Y:S01]  /*5290*/  VIADD R4, R10, 0x78 ;  /* 0x000000780a047836 */ /* 0x000fe20000000000 */
[----:B------:R-:W-:Y:S01]  /*52a0*/  FSEL R83, R41, -INF , !P2 ;  /* 0xff80000029537808 */ /* 0x000fe20005000000 */
[----:B------:R-:W-:Y:S01]  /*52b0*/  IMAD.IADD R11, R16, 0x1, -R8 ;  /* 0x00000001100b7824 */ /* 0x000fe200078e0a08 */
[----:B------:R-:W-:Y:S01]  /*52c0*/  FSEL R115, R74, -INF , !P5 ;  /* 0xff8000004a737808 */ /* 0x000fe20006800000 */
[--C-:B------:R-:W-:Y:S01]  /*52d0*/  IMAD.IADD R50, R12, 0x1, -R4.reuse ;  /* 0x000000010c327824 */ /* 0x100fe200078e0a04 */
[----:B------:R-:W-:Y:S01]  /*52e0*/  FSEL R62, R38, -INF , !P5 ;  /* 0xff800000263e7808 */ /* 0x000fe20006800000 */
[--C-:B------:R-:W-:Y:S01]  /*52f0*/  IMAD.IADD R38, R12, 0x1, -R7.reuse ;  /* 0x000000010c267824 */ /* 0x100fe200078e0a07 */
[----:B------:R-:W-:Y:S01]  /*5300*/  FSEL R67, R37, -INF , !P5 ;  /* 0xff80000025437808 */ /* 0x000fe20006800000 */
[--C-:B------:R-:W-:Y:S01]  /*5310*/  IMAD.IADD R37, R14, 0x1, -R7.reuse ;  /* 0x000000010e257824 */ /* 0x100fe200078e0a07 */
[----:B------:R-:W-:Y:S01]  /*5320*/  FSEL R91, R36, -INF , !P5 ;  /* 0xff800000245b7808 */ /* 0x000fe20006800000 */
[----:B------:R-:W-:Y:S01]  /*5330*/  IMAD.IADD R36, R13, 0x1, -R7 ;  /* 0x000000010d247824 */ /* 0x000fe200078e0a07 */
[----:B------:R-:W-:Y:S01]  /*5340*/  ISETP.GE.AND P2, PT, R46, UR28, PT ;  /* 0x0000001c2e007c0c */ /* 0x000fe2000bf46270 */
[----:B------:R-:W-:Y:S01]  /*5350*/  IMAD.IADD R46, R14, 0x1, -R4 ;  /* 0x000000010e2e7824 */ /* 0x000fe200078e0a04 */
[----:B------:R-:W-:Y:S01]  /*5360*/  ISETP.GE.AND P5, PT, R7, UR28, PT ;  /* 0x0000001c07007c0c */ /* 0x000fe2000bfa6270 */
[----:B------:R-:W-:Y:S01]  /*5370*/  IMAD.IADD R22, R16, 0x1, -R6 ;  /* 0x0000000110167824 */ /* 0x000fe200078e0a06 */
[----:B------:R-:W-:Y:S01]  /*5380*/  FSEL R81, R21, -INF , !P1 ;  /* 0xff80000015517808 */ /* 0x000fe20004800000 */
[----:B------:R-:W-:Y:S01]  /*5390*/  FFMA.FTZ R21, R5, -UR5, R214 ;  /* 0x8000000505157c23 */ /* 0x000fe200080100d6 */
[----:B------:R-:W-:Y:S01]  /*53a0*/  FSEL R98, R19, -INF , !P1 ;  /* 0xff80000013627808 */ /* 0x000fe20004800000 */
[----:B------:R-:W-:Y:S01]  /*53b0*/  FFMA.FTZ R19, R3, -UR5, R218 ;  /* 0x8000000503137c23 */ /* 0x000fe200080100da */
[----:B------:R-:W-:Y:S01]  /*53c0*/  IABS R7, R15 ;  /* 0x0000000f00077213 */ /* 0x000fe20000000000 */
[C---:B------:R-:W-:Y:S01]  /*53d0*/  VIADD R5, R10.reuse, 0x71 ;  /* 0x000000710a057836 */ /* 0x040fe20000000000 */
[----:B------:R-:W-:Y:S01]  /*53e0*/  FSEL R131, R71, -INF , !P4 ;  /* 0xff80000047837808 */ /* 0x000fe20006000000 */
[----:B------:R-:W-:Y:S01]  /*53f0*/  VIADD R3, R10, 0x79 ;  /* 0x000000790a037836 */ /* 0x000fe20000000000 */
[----:B------:R-:W-:Y:S01]  /*5400*/  FSEL R129, R70, -INF , !P3 ;  /* 0xff80000046817808 */ /* 0x000fe20005800000 */
[C---:B------:R-:W-:Y:S01]  /*5410*/  IMAD.IADD R10, R16.reuse, 0x1, -R9 ;  /* 0x00000001100a7824 */ /* 0x040fe200078e0a09 */
[----:B------:R-:W-:Y:S01]  /*5420*/  FSEL R64, R25, -INF , !P3 ;  /* 0xff80000019407808 */ /* 0x000fe20005800000 */
[----:B------:R-:W-:Y:S01]  /*5430*/  IMAD.IADD R23, R16, 0x1, -R5 ;  /* 0x0000000110177824 */ /* 0x000fe200078e0a05 */
[----:B------:R-:W-:Y:S01]  /*5440*/  ISETP.GE.AND P4, PT, R43, UR28, PT ;  /* 0x0000001c2b007c0c */ /* 0x000fe2000bf86270 */
[----:B------:R-:W-:Y:S01]  /*5450*/  IMAD.IADD R43, R14, 0x1, -R6 ;  /* 0x000000010e2b7824 */ /* 0x000fe200078e0a06 */
[----:B------:R-:W-:Y:S01]  /*5460*/  ISETP.GE.AND P3, PT, R45, UR28, PT ;  /* 0x0000001c2d007c0c */ /* 0x000fe2000bf66270 */
[C---:B------:R-:W-:Y:S01]  /*5470*/  IMAD.IADD R25, R13.reuse, 0x1, -R9 ;  /* 0x000000010d197824 */ /* 0x040fe200078e0a09 */
[----:B------:R-:W-:Y:S01]  /*5480*/  FSEL R80, R24, -INF , !P1 ;  /* 0xff80000018507808 */ /* 0x000fe20004800000 */
[--C-:B------:R-:W-:Y:S01]  /*5490*/  IMAD.IADD R24, R16, 0x1, -R4.reuse ;  /* 0x0000000110187824 */ /* 0x100fe200078e0a04 */
[----:B------:R-:W-:Y:S01]  /*54a0*/  FSEL R68, R44, -INF , !P0 ;  /* 0xff8000002c447808 */ /* 0x000fe20004000000 */
[C---:B------:R-:W-:Y:S01]  /*54b0*/  IMAD.IADD R44, R13.reuse, 0x1, -R4 ;  /* 0x000000010d2c7824 */ /* 0x040fe200078e0a04 */
        /* <DEDUP_REMOVED lines=9> */
[----:B------:R-:W-:Y:S01]  /*5550*/  IMAD.MOV.U32 R4, RZ, RZ, R7 ;  /* 0x000000ffff047224 */ /* 0x000fe200078e0007 */
[----:B------:R-:W-:-:S02]  /*5560*/  FSEL R113, R132, -INF , !P4 ;  /* 0xff80000084717808 */ /* 0x000fc40006000000 */
[----:B------:R-:W-:Y:S01]  /*5570*/  FSEL R60, R40, -INF , !P4 ;  /* 0xff800000283c7808 */ /* 0x000fe20006000000 */
[C-C-:B------:R-:W-:Y:S01]  /*5580*/  IMAD.IADD R40, R12.reuse, 0x1, -R5.reuse ;  /* 0x000000010c287824 */ /* 0x140fe200078e0a05 */
[----:B------:R-:W-:Y:S01]  /*5590*/  FSEL R63, R39, -INF , !P4 ;  /* 0xff800000273f7808 */ /* 0x000fe20006000000 */
[--C-:B------:R-:W-:Y:S01]  /*55a0*/  IMAD.IADD R39, R12, 0x1, -R6.reuse ;  /* 0x000000010c277824 */ /* 0x100fe200078e0a06 */
[----:B------:R-:W-:Y:S01]  /*55b0*/  FSEL R89, R34, -INF , !P4 ;  /* 0xff80000022597808 */ /* 0x000fe20006000000 */
[----:B------:R-:W-:Y:S01]  /*55c0*/  IMAD.IADD R34, R13, 0x1, -R6 ;  /* 0x000000010d227824 */ /* 0x000fe200078e0a06 */
[----:B------:R-:W-:Y:S02]  /*55d0*/  FSEL R112, R133, -INF , !P3 ;  /* 0xff80000085707808 */ /* 0x000fe40005800000 */
[----:B------:R-:W-:Y:S01]  /*55e0*/  FSEL R59, R32, -INF , !P3 ;  /* 0xff800000203b7808 */ /* 0x000fe20005800000 */
[----:B------:R-:W-:Y:S01]  /*55f0*/  IMAD.IADD R32, R14, 0x1, -R5 ;  /* 0x000000010e207824 */ /* 0x000fe200078e0a05 */
[----:B------:R-:W-:-:S02]  /*5600*/  FSEL R61, R30, -INF , !P3 ;  /* 0xff8000001e3d7808 */ /* 0x000fc40005800000 */
[----:B------:R-:W-:Y:S01]  /*5610*/  FSEL R86, R27, -INF , !P3 ;  /* 0xff8000001b567808 */ /* 0x000fe20005800000 */
[----:B------:R-:W-:Y:S01]  /*5620*/  IMAD.IADD R27, R13, 0x1, -R5 ;  /* 0x000000010d1b7824 */ /* 0x000fe200078e0a05 */
[----:B------:R-:W-:Y:S02]  /*5630*/  ISETP.GE.AND P4, PT, R6, UR28, PT ;  /* 0x0000001c06007c0c */ /* 0x000fe4000bf86270 */
[----:B------:R-:W-:Y:S02]  /*5640*/  ISETP.GE.AND P3, PT, R5, UR28, PT ;  /* 0x0000001c05007c0c */ /* 0x000fe4000bf66270 */
[----:B------:R-:W-:Y:S02]  /*5650*/  IABS R6, R10 ;  /* 0x0000000a00067213 */ /* 0x000fe40000000000 */
[----:B------:R-:W-:Y:S02]  /*5660*/  IABS R5, R11 ;  /* 0x0000000b00057213 */ /* 0x000fe40000000000 */
[----:B------:R-:W-:-:S02]  /*5670*/  FSEL R123, R73, -INF , !P1 ;  /* 0xff800000497b7808 */ /* 0x000fc40004800000 */
[----:B------:R-:W-:Y:S02]  /*5680*/  I2FP.F32.S32 R4, R4 ;  /* 0x0000000400047245 */ /* 0x000fe40000201400 */
[----:B------:R-:W-:Y:S02]  /*5690*/  ISETP.GE.AND P1, PT, R47, UR28, PT ;  /* 0x0000001c2f007c0c */ /* 0x000fe4000bf26270 */
[----:B------:R-:W-:Y:S01]  /*56a0*/  I2FP.F32.S32 R6, R6 ;  /* 0x0000000600067245 */ /* 0x000fe20000201400 */
[----:B------:R-:W-:Y:S01]  /*56b0*/  FFMA.FTZ R51, R4, -UR5, R229 ;  /* 0x8000000504337c23 */ /* 0x000fe200080100e5 */
[----:B------:R-:W-:Y:S02]  /*56c0*/  I2FP.F32.S32 R5, R5 ;  /* 0x0000000500057245 */ /* 0x000fe40000201400 */
[----:B------:R-:W-:Y:S01]  /*56d0*/  FSEL R108, R173, -INF , !P1 ;  /* 0xff800000ad6c7808 */ /* 0x000fe20004800000 */
[----:B------:R-:W-:Y:S01]  /*56e0*/  FFMA.FTZ R47, R6, -UR5, R213 ;  /* 0x80000005062f7c23 */ /* 0x000fe200080100d5 */
[----:B------:R-:W-:Y:S01]  /*56f0*/  FSEL R53, R21, -INF , !P1 ;  /* 0xff80000015357808 */ /* 0x000fe20004800000 */
[----:B------:R-:W-:Y:S01]  /*5700*/  FFMA.FTZ R52, R5, -UR5, R228 ;  /* 0x8000000505347c23 */ /* 0x000fe200080100e4 */
[----:B------:R-:W-:-:S02]  /*5710*/  FSEL R54, R20, -INF , !P1 ;  /* 0xff80000014367808 */ /* 0x000fc40004800000 */
[----:B------:R-:W-:Y:S02]  /*5720*/  FSEL R84, R19, -INF , !P1 ;  /* 0xff80000013547808 */ /* 0x000fe40004800000 */
[----:B------:R-:W-:Y:S02]  /*5730*/  ISETP.GE.AND P1, PT, R3, UR28, PT ;  /* 0x0000001c03007c0c */ /* 0x000fe4000bf26270 */
[----:B------:R-:W-:Y:S02]  /*5740*/  IABS R4, R23 ;  /* 0x0000001700047213 */ /* 0x000fe40000000000 */
[----:B------:R-:W-:Y:S02]  /*5750*/  FSEL R116, R116, -INF , !P6 ;  /* 0xff80000074747808 */ /* 0x000fe40007000000 */
[----:B------:R-:W-:Y:S01]  /*5760*/  FSEL R66, R35, -INF , !P6 ;  /* 0xff80000023427808 */ /* 0x000fe20007000000 */
[--C-:B------:R-:W-:Y:S01]  /*5770*/  IMAD.IADD R35, R12, 0x1, -R8.reuse ;  /* 0x000000010c237824 */ /* 0x100fe200078e0a08 */
[----:B------:R-:W-:Y:S01]  /*5780*/  FSEL R70, R33, -INF , !P6 ;  /* 0xff80000021467808 */ /* 0x000fe20007000000 */
[--C-:B------:R-:W-:Y:S01]  /*5790*/  IMAD.IADD R33, R14, 0x1, -R8.reuse ;  /* 0x000000010e217824 */ /* 0x100fe200078e0a08 */
[----:B------:R-:W-:Y:S01]  /*57a0*/  FSEL R92, R31, -INF , !P6 ;  /* 0xff8000001f5c7808 */ /* 0x000fe20007000000 */
[----:B------:R-:W-:Y:S01]  /*57b0*/  IMAD.IADD R31, R13, 0x1, -R8 ;  /* 0x000000010d1f7824 */ /* 0x000fe200078e0a08 */
[----:B------:R-:W-:Y:S01]  /*57c0*/  IABS R3, R24 ;  /* 0x0000001800037213 */ /* 0x000fe20000000000 */
[----:B------:R-:W-:Y:S01]  /*57d0*/  IMAD.MOV.U32 R7, RZ, RZ, R4 ;  /* 0x000000ffff077224 */ /* 0x000fe200078e0004 */
[----:B------:R-:W-:-:S02]  /*57e0*/  ISETP.GE.AND P6, PT, R8, UR28, PT ;  /* 0x0000001c08007c0c */ /* 0x000fc4000bfc6270 */
[----:B------:R-:W-:Y:S01]  /*57f0*/  IABS R5, R22 ;  /* 0x0000001600057213 */ /* 0x000fe20000000000 */
[----:B------:R-:W-:Y:S01]  /*5800*/  IMAD.MOV.U32 R4, RZ, RZ, R3 ;  /* 0x000000ffff047224 */ /* 0x000fe200078e0003 */
[----:B------:R-:W-:Y:S02]  /*5810*/  IABS R6, R16 ;  /* 0x0000001000067213 */ /* 0x000fe40000000000 */
[----:B------:R-:W-:Y:S02]  /*5820*/  IABS R8, R25 ;  /* 0x0000001900087213 */ /* 0x000fe40000000000 */
[----:B------:R-:W-:Y:S01]  /*5830*/  FSEL R117, R75, -INF , !P0 ;  /* 0xff8000004b757808 */ /* 0x000fe20004000000 */
[----:B------:R-:W-:Y:S01]  /*5840*/  IMAD.MOV.U32 R3, RZ, RZ, R6 ;  /* 0x000000ffff037224 */ /* 0x000fe200078e0006 */
[----:B------:R-:W-:Y:S01]  /*5850*/  FSEL R72, R29, -INF , !P0 ;  /* 0xff8000001d487808 */ /* 0x000fe20004000000 */
[--C-:B------:R-:W-:Y:S01]  /*5860*/  IMAD.IADD R29, R12, 0x1, -R9.reuse ;  /* 0x000000010c1d7824 */ /* 0x100fe200078e0a09 */
[----:B------:R-:W-:Y:S01]  /*5870*/  FSEL R93, R28, -INF , !P0 ;  /* 0xff8000001c5d7808 */ /* 0x000fe20004000000 */
[----:B------:R-:W-:Y:S01]  /*5880*/  IMAD.IADD R28, R14, 0x1, -R9 ;  /* 0x000000010e1c7824 */ /* 0x000fe200078e0a09 */
[----:B------:R-:W-:Y:S01]  /*5890*/  BAR.SYNC.DEFER_BLOCKING 0x0 ;  /* 0x0000000000007b1d */ /* 0x000fe20000010000 */
[----:B------:R-:W-:Y:S01]  /*58a0*/  ISETP.GE.AND P0, PT, R9, UR28, PT ;  /* 0x0000001c09007c0c */ /* 0x000fe2000bf06270 */
        /* <DEDUP_REMOVED lines=9> */
[----:B------:R-:W-:Y:S01]  /*5940*/  FFMA.FTZ R45, R9, -UR5, R240 ;  /* 0x80000005092d7c23 */ /* 0x000fe200080100f0 */
[----:B------:R-:W-:Y:S01]  /*5950*/  IABS R4, R29 ;  /* 0x0000001d00047213 */ /* 0x000fe20000000000 */
[----:B------:R-:W-:Y:S01]  /*5960*/  FFMA.FTZ R25, R3, -UR5, R215 ;  /* 0x8000000503197c23 */ /* 0x000fe200080100d7 */
[----:B------:R-:W-:Y:S01]  /*5970*/  IABS R3, R28 ;  /* 0x0000001c00037213 */ /* 0x000fe20000000000 */
[----:B------:R-:W-:Y:S01]  /*5980*/  FFMA.FTZ R41, R7, -UR5, R241 ;  /* 0x8000000507297c23 */ /* 0x000fe200080100f1 */
        /* <DEDUP_REMOVED lines=34> */
[----:B------:R-:W-:Y:S01]  /*5bb0*/  IABS R5, R27 ;  /* 0x0000001b00057213 */ /* 0x000fe20000000000 */
[----:B------:R-:W-:Y:S01]  /*5bc0*/  FFMA.FTZ R18, R7, -UR5, R221 ;  /* 0x8000000507127c23 */ /* 0x000fe200080100dd */
[----:B------:R-:W-:Y:S01]  /*5bd0*/  I2FP.F32.S32 R9, R9 ;  /* 0x0000000900097245 */ /* 0x000fe20000201400 */
[----:B------:R-:W-:Y:S01]  /*5be0*/  FFMA.FTZ R16, R4, -UR5, R242 ;  /* 0x8000000504107c23 */ /* 0x000fe200080100f2 */
[----:B------:R-:W-:Y:S01]  /*5bf0*/  IABS R3, R43 ;  /* 0x0000002b00037213 */ /* 0x000fe20000000000 */
[----:B------:R-:W-:Y:S01]  /*5c00*/  IMAD.MOV.U32 R7, RZ, RZ, R5 ;  /* 0x000000ffff077224 */ /* 0x000fe200078e0005 */
[----:B------:R-:W-:Y:S01]  /*5c10*/  IABS R6, R32 ;  /* 0x0000002000067213 */ /* 0x000fe20000000000 */
[----:B------:R-:W-:Y:S01]  /*5c20*/  IMAD.MOV.U32 R5, RZ, RZ, R8 ;  /* 0x000000ffff057224 */ /* 0x000fe200078e0008 */
[----:B------:R-:W-:Y:S01]  /*5c30*/  IABS R4, R40 ;  /* 0x0000002800047213 */ /* 0x000fe20000000000 */
[----:B------:R-:W-:Y:S01]  /*5c40*/  FFMA.FTZ R19, R9, -UR5, R231 ;  /* 0x8000000509137c23 */ /* 0x000fe200080100e7 */
        /* <DEDUP_REMOVED lines=24> */
[----:B------:R-:W-:Y:S01]  /*5dd0*/  FSEL R39, R21, -INF , !P0 ;  /* 0xff80000015277808 */ /* 0x000fe20004000000 */
[----:B------:R-:W-:Y:S01]  /*5de0*/  FFMA.FTZ R7, R7, -UR5, R76 ;  /* 0x8000000507077c23 */ /* 0x000fe2000801004c */
[----:B------:R-:W-:-:S02]  /*5df0*/  FSEL R76, R47, -INF , !P0 ;  /* 0xff8000002f4c7808 */ /* 0x000fc40004000000 */
[----:B------:R-:W-:Y:S02]  /*5e00*/  FSEL R48, R20, -INF , !P0 ;  /* 0xff80000014307808 */ /* 0x000fe40004000000 */
[----:B------:R-:W-:Y:S02]  /*5e10*/  PLOP3.LUT P0, PT, PT, PT, UP0, 0x80, 0x0 ;  /* 0x000000000000781c */ /* 0x000fe40003f0f008 */
        /* <DEDUP_REMOVED lines=32> */
[----:B--2---:R-:W-:Y:S06]  /*6020*/  @!P0 BRA `(.L_x_761) ;  /* 0x0000000000e48947 */ /* 0x004fec0003800000 */
[----:B------:R-:W-:Y:S01]  /*6030*/  ULDC UR6, c[0x0][0x2d0] ;  /* 0x0000b40000067ab9 */ /* 0x000fe20000000800 */
[----:B------:R-:W-:Y:S01]  /*6040*/  ULEA.HI.SX32 UR7, UR20, 0xfffffffe, 0x19 ;  /* 0xfffffffe14077891 */ /* 0x000fe2000f8fca3f */
        /* <DEDUP_REMOVED lines=11> */
[C---:B------:R-:W-:Y:S01]  /*6100*/  @!P1 IADD3 R9, P2, R4.reuse, UR35, RZ ;  /* 0x0000002304099c10 */ /* 0x040fe2000ff5e0ff */
        /* <DEDUP_REMOVED lines=41> */
.L_x_763:
[----:B------:R-:W-:Y:S05]  /*63a0*/  BSYNC B0 ;  /* 0x0000000000007941 */ /* 0x000fea0003800000 */
.L_x_762:
[----:B------:R-:W0:Y:S02]  /*63b0*/  LDGDEPBAR ;  /* 0x00000000000079af */ /* 0x000e240000000000 */
.L_x_761:
[----:B-1----:R-:W3:Y:S01]  /*63c0*/  LDL R4, [R1+0x18c] ;  /* 0x00018c0001047983 */ /* 0x002ee20000100800 */
[----:B------:R-:W-:Y:S01]  /*63d0*/  IMAD.U32 R3, RZ, RZ, UR17 ;  /* 0x00000011ff037e24 */ /* 0x000fe2000f8e00ff */
[----:B------:R-:W-:Y:S01]  /*63e0*/  USHF.L.U32 UR6, UR19, 0x2, URZ ;  /* 0x0000000213067899 */ /* 0x000fe2000800063f */
[----:B------:R-:W-:Y:S01]  /*63f0*/  FMNMX.FTZ R134, R152, R141, !PT ;  /* 0x0000008d98867209 */ /* 0x000fe20007810000 */
[----:B------:R-:W-:Y:S01]  /*6400*/  STL [R1+0x3ac], R226 ;  /* 0x0003ace201007387 */ /* 0x000fe20000100800 */
[----:B------:R-:W-:Y:S01]  /*6410*/  IMAD R217, R3, 0x8, R201 ;  /* 0x0000000803d97824 */ /* 0x000fe200078e02c9 */
[----:B------:R-:W-:Y:S01]  /*6420*/  UIADD3 UR32, UR31, -0x4498517b, URZ ;  /* 0xbb67ae851f207890 */ /* 0x000fe2000fffe03f */
[----:B------:R-:W-:Y:S01]  /*6430*/  FMNMX.FTZ R134, R146, R134, !PT ;  /* 0x0000008692867209 */ /* 0x000fe20007810000 */
[----:B------:R-:W-:Y:S01]  /*6440*/  STL [R1+0x3a8], R225 ;  /* 0x0003a8e101007387 */ /* 0x000fe20000100800 */
[----:B------:R-:W-:Y:S01]  /*6450*/  IMAD.WIDE.U32 R154, R217, -0x326172a9, RZ ;  /* 0xcd9e8d57d99a7825 */ /* 0x000fe200078e00ff */
[----:B------:R-:W-:Y:S01]  /*6460*/  ULOP3.LUT UR7, UR6, UR31, URZ, 0x3c, !UPT ;  /* 0x0000001f06077292 */ /* 0x000fe2000f8e3c3f */
[----:B------:R-:W-:Y:S01]  /*6470*/  FMNMX.FTZ R134, R140, R134, !PT ;  /* 0x000000868c867209 */ /* 0x000fe20007810000 */
[----:B------:R-:W-:Y:S01]  /*6480*/  STL [R1+0x3a4], R224 ;  /* 0x0003a4e001007387 */ /* 0x000fe20000100800 */
[----:B------:R-:W-:Y:S01]  /*6490*/  UIADD3 UR33, UR30, -0x61c88647, URZ ;  /* 0x9e3779b91e217890 */ /* 0x000fe2000fffe03f */
[----:B------:R-:W-:Y:S01]  /*64a0*/  IMAD.MOV.U32 R185, RZ, RZ, R178 ;  /* 0x000000ffffb97224 */ /* 0x000fe200078e00b2 */
[----:B------:R-:W-:Y:S01]  /*64b0*/  UIADD3 UR22, UR30, 0x3c6ef372, URZ ;  /* 0x3c6ef3721e167890 */ /* 0x000fe2000fffe03f */
[----:B------:R-:W-:Y:S01]  /*64c0*/  STL [R1+0x3a0], R223 ;  /* 0x0003a0df01007387 */ /* 0x000fe20000100800 */
[----:B------:R-:W-:Y:S01]  /*64d0*/  UIADD3 UR19, UR31, 0x76cf5d0a, URZ ;  /* 0x76cf5d0a1f137890 */ /* 0x000fe2000fffe03f */
[----:B------:R-:W-:Y:S01]  /*64e0*/  FMNMX.FTZ R134, R130, R134, !PT ;  /* 0x0000008682867209 */ /* 0x000fe20007810000 */
[----:B------:R-:W-:Y:S01]  /*64f0*/  UIADD3 UR12, UR31, 0x32370b8f, URZ ;  /* 0x32370b8f1f0c7890 */ /* 0x000fe2000fffe03f */
[----:B------:R-:W-:Y:S01]  /*6500*/  STL [R1+0x39c], R222 ;  /* 0x00039cde01007387 */ /* 0x000fe20000100800 */
[----:B------:R-:W-:Y:S01]  /*6510*/  UIADD3 UR13, UR30, -0x255992d5, URZ ;  /* 0xdaa66d2b1e0d7890 */ /* 0x000fe2000fffe03f */
[----:B------:R-:W-:Y:S01]  /*6520*/  FMNMX.FTZ R134, R126, R134, !PT ;  /* 0x000000867e867209 */ /* 0x000fe20007810000 */
[----:B------:R-:W-:Y:S01]  /*6530*/  UIADD3 UR11, UR30, 0x78dde6e4, URZ ;  /* 0x78dde6e41e0b7890 */ /* 0x000fe2000fffe03f */
[----:B------:R-:W-:Y:S01]  /*6540*/  STL [R1+0x398], R221 ;  /* 0x000398dd01007387 */ /* 0x000fe20000100800 */
[----:B------:R-:W-:Y:S01]  /*6550*/  UIADD3 UR8, UR31, -0x56f99767, URZ ;  /* 0xa90668991f087890 */ /* 0x000fe2000fffe03f */
        /* <DEDUP_REMOVED lines=9> */
[----:B------:R-:W-:Y:S02]  /*65f0*/  STL [R1+0x38c], R218 ;  /* 0x00038cda01007387 */ /* 0x000fe40000100800 */
[----:B------:R-:W-:Y:S02]  /*6600*/  FMNMX.FTZ R134, R104, R134, !PT ;  /* 0x0000008668867209 */ /* 0x000fe40007810000 */
[----:B------:R-:W-:Y:S02]  /*6610*/  STL [R1+0x388], R216 ;  /* 0x000388d801007387 */ /* 0x000fe40000100800 */
[----:B------:R-:W-:Y:S02]  /*6620*/  FMNMX.FTZ R134, R102, R134, !PT ;  /* 0x0000008666867209 */ /* 0x000fe40007810000 */
[----:B------:R-:W-:Y:S02]  /*6630*/  STL [R1+0x384], R191 ;  /* 0x000384bf01007387 */ /* 0x000fe40000100800 */
        /* <DEDUP_REMOVED lines=11> */
[----:B------:R1:W-:Y:S02]  /*66f0*/  STL [R1+0x338], R2 ;  /* 0x0003380201007387 */ /* 0x0003e40000100800 */
        /* <DEDUP_REMOVED lines=11> */
[----:B------:R4:W-:Y:S01]  /*67b0*/  STL [R1+0x320], R208 ;  /* 0x000320d001007387 */ /* 0x0009e20000100800 */
[----:B-1----:R-:W-:Y:S02]  /*67c0*/  LOP3.LUT R2, R202, UR30, RZ, 0x3c, !PT ;  /* 0x0000001eca027c12 */ /* 0x002fe4000f8e3cff */
[----:B------:R-:W-:Y:S01]  /*67d0*/  FMNMX.FTZ R134, R55, R134, !PT ;  /* 0x0000008637867209 */ /* 0x000fe20007810000 */
[----:B------:R-:W-:Y:S03]  /*67e0*/  STL [R1+0x31c], R207 ;  /* 0x00031ccf01007387 */ /* 0x000fe60000100800 */
        /* <DEDUP_REMOVED lines=9> */
[----:B------:R-:W-:Y:S01]  /*6880*/  STL [R1+0x308], R200 ;  /* 0x000308c801007387 */ /* 0x000fe20000100800 */
[----:B----4-:R-:W-:-:S02]  /*6890*/  LOP3.LUT R208, R155, R2, RZ, 0x3c, !PT ;  /* 0x000000029bd07212 */ /* 0x010fc400078e3cff */
[----:B------:R-:W-:Y:S01]  /*68a0*/  FMNMX.FTZ R134, R25, R134, !PT ;  /* 0x0000008619867209 */ /* 0x000fe20007810000 */
[----:B------:R-:W-:Y:S02]  /*68b0*/  STL [R1+0x304], R177 ;  /* 0x000304b101007387 */ /* 0x000fe40000100800 */
[----:B------:R-:W-:Y:S01]  /*68c0*/  IMAD.WIDE.U32 R40, R208, -0x2daee0ad, RZ ;  /* 0xd2511f53d0287825 */ /* 0x000fe200078e00ff */
[----:B------:R-:W-:Y:S01]  /*68d0*/  FMNMX.FTZ R134, R21, R134, !PT ;  /* 0x0000008615867209 */ /* 0x000fe20007810000 */
[----:B------:R-:W-:Y:S03]  /*68e0*/  STL [R1+0x300], R176 ;  /* 0x000300b001007387 */ /* 0x000fe60000100800 */
[----:B------:R-:W-:Y:S01]  /*68f0*/  FMNMX.FTZ R134, R18, R134, !PT ;  /* 0x0000008612867209 */ /* 0x000fe20007810000 */
[----:B------:R-:W-:Y:S04]  /*6900*/  STL [R1+0x14], R217 ;  /* 0x000014d901007387 */ /* 0x000fe80000100800 */
[----:B------:R-:W-:Y:S04]  /*6910*/  STL [R1+0x18], R2 ;  /* 0x0000180201007387 */ /* 0x000fe80000100800 */
[----:B------:R-:W-:Y:S04]  /*6920*/  STL [R1+0x33c], R208 ;  /* 0x00033cd001007387 */ /* 0x000fe80000100800 */
[----:B--2---:R-:W1:Y:S02]  /*6930*/  SHFL.BFLY PT, R9, R134, 0x2, 0x1f ;  /* 0x0c401f0086097f89 */ /* 0x004e6400000e0000 */
[----:B-1----:R-:W-:Y:S01]  /*6940*/  FMNMX.FTZ R134, R134, R9, !PT ;  /* 0x0000000986867209 */ /* 0x002fe20007810000 */
[----:B---3--:R-:W-:-:S05]  /*6950*/  IMAD.WIDE.U32 R4, R4, -0x2daee0ad, RZ ;  /* 0xd2511f5304047825 */ /* 0x008fca00078e00ff */
[----:B------:R-:W-:Y:S01]  /*6960*/  LOP3.LUT R219, R5, UR7, RZ, 0x3c, !PT ;  /* 0x0000000705db7c12 */ /* 0x000fe2000f8e3cff */
[----:B------:R1:W-:Y:S01]  /*6970*/  STL.64 [R1+0x168], R4 ;  /* 0x0001680401007387 */ /* 0x0003e20000100a00 */
[----:B------:R-:W-:Y:S01]  /*6980*/  LOP3.LUT R3, R41, UR32, R4, 0x96, !PT ;  /* 0x0000002029037c12 */ /* 0x000fe2000f8e9604 */
[----:B------:R-:W-:Y:S02]  /*6990*/  ULDC UR7, c[0x0][0x2ec] ;  /* 0x0000bb0000077ab9 */ /* 0x000fe40000000800 */
[----:B------:R-:W-:-:S04]  /*69a0*/  IMAD.WIDE.U32 R56, R219, -0x326172a9, RZ ;  /* 0xcd9e8d57db387825 */ /* 0x000fc800078e00ff */
[----:B------:R-:W-:-:S05]  /*69b0*/  IMAD.WIDE.U32 R26, R3, -0x326172a9, RZ ;  /* 0xcd9e8d57031a7825 */ /* 0x000fca00078e00ff */
[----:B------:R-:W-:-:S05]  /*69c0*/  LOP3.LUT R6, R27, UR22, R56, 0x96, !PT ;  /* 0x000000161b067c12 */ /* 0x000fca000f8e9638 */
[----:B------:R-:W-:Y:S01]  /*69d0*/  IMAD.WIDE.U32 R6, R6, -0x2daee0ad, RZ ;  /* 0xd2511f5306067825 */ /* 0x000fe200078e00ff */
[----:B-1----:R-:W-:-:S05]  /*69e0*/  LOP3.LUT R4, R57, UR33, R154, 0x96, !PT ;  /* 0x0000002139047c12 */ /* 0x002fca000f8e969a */
        /* <DEDUP_REMOVED lines=9> */
[----:B------:R-:W-:Y:S02]  /*6a80*/  FMNMX.FTZ R3, R175, R170, !PT ;  /* 0x000000aaaf037209 */ /* 0x000fe40007810000 */
[----:B------:R-:W-:Y:S02]  /*6a90*/  LOP3.LUT R6, R5, UR10, R6, 0x96, !PT ;  /* 0x0000000a05067c12 */ /* 0x000fe4000f8e9606 */
[----:B------:R-:W-:Y:S02]  /*6aa0*/  LOP3.LUT R13, R15, UR8, R4, 0x96, !PT ;  /* 0x000000080f0d7c12 */ /* 0x000fe4000f8e9604 */
[----:B------:R-:W-:Y:S01]  /*6ab0*/  FMNMX.FTZ R4, R164, R149, !PT ;  /* 0x00000095a4047209 */ /* 0x000fe20007810000 */
[----:B------:R-:W-:Y:S01]  /*6ac0*/  IMAD.WIDE.U32 R6, R6, -0x326172a9, RZ ;  /* 0xcd9e8d5706067825 */ /* 0x000fe200078e00ff */
        /* <DEDUP_REMOVED lines=91> */
[----:B------:R-:W-:Y:S02]  /*7080*/  FMNMX.FTZ R135, R69, R135, !PT ;  /* 0x0000008745877209 */ /* 0x000fe40007810000 */
[----:B------:R-:W-:Y:S01]  /*7090*/  LOP3.LUT R13, R7, UR9, R12, 0x96, !PT ;  /* 0x00000009070d7c12 */ /* 0x000fe2000f8e960c */
[----:B------:R-:W2:Y:S01]  /*70a0*/  SHFL.BFLY PT, R10, R132, 0x2, 0x1f ;  /* 0x0c401f00840a7f89 */ /* 0x000ea200000e0000 */
[----:B------:R-:W-:-:S02]  /*70b0*/  FMNMX.FTZ R135, R65, R135, !PT ;  /* 0x0000008741877209 */ /* 0x000fc40007810000 */
[----:B------:R-:W-:Y:S01]  /*70c0*/  LOP3.LUT R3, R5, UR35, R6, 0x96, !PT ;  /* 0x0000002305037c12 */ /* 0x000fe2000f8e9606 */
[----:B------:R-:W3:Y:S01]  /*70d0*/  SHFL.BFLY PT, R7, R134, 0x1, 0x1f ;  /* 0x0c201f0086077f89 */ /* 0x000ee200000e0000 */
[----:B------:R-:W-:Y:S02]  /*70e0*/  LOP3.LUT R16, R4, 0xffff, RZ, 0xc0, !PT ;  /* 0x0000ffff04107812 */ /* 0x000fe400078ec0ff */
[----:B------:R-:W-:Y:S01]  /*70f0*/  SHF.R.U32.HI R6, RZ, 0x10, R3 ;  /* 0x00000010ff067819 */ /* 0x000fe20000011603 */
[----:B------:R-:W4:Y:S01]  /*7100*/  SHFL.BFLY PT, R11, R135, 0x2, 0x1f ;  /* 0x0c401f00870b7f89 */ /* 0x000f2200000e0000 */
[----:B------:R-:W-:Y:S02]  /*7110*/  SHF.R.U32.HI R17, RZ, 0x10, R4 ;  /* 0x00000010ff117819 */ /* 0x000fe40000011604 */
[----:B------:R-:W-:-:S04]  /*7120*/  LOP3.LUT R6, R6, 0xff, RZ, 0xc0, !PT ;  /* 0x000000ff06067812 */ /* 0x000fc800078ec0ff */
[----:B------:R-:W-:Y:S02]  /*7130*/  ISETP.LE.U32.AND P6, PT, R6, UR15, PT ;  /* 0x0000000f06007c0c */ /* 0x000fe4000bfc3070 */
[----:B------:R-:W-:Y:S02]  /*7140*/  LOP3.LUT R6, R4, 0xff, RZ, 0xc0, !PT ;  /* 0x000000ff04067812 */ /* 0x000fe400078ec0ff */
[----:B-1----:R-:W-:Y:S02]  /*7150*/  FMNMX.FTZ R133, R133, R8, !PT ;  /* 0x0000000885857209 */ /* 0x002fe40007810000 */
[----:B------:R-:W-:Y:S02]  /*7160*/  ISETP.LE.U32.AND P2, PT, R6, UR15, PT ;  /* 0x0000000f06007c0c */ /* 0x000fe4000bf43070 */
[----:B------:R-:W-:Y:S01]  /*7170*/  LOP3.LUT R6, R3, 0xff, RZ, 0xc0, !PT ;  /* 0x000000ff03067812 */ /* 0x000fe200078ec0ff */
[----:B------:R-:W1:Y:S01]  /*7180*/  SHFL.BFLY PT, R8, R133, 0x1, 0x1f ;  /* 0x0c201f0085087f89 */ /* 0x000e6200000e0000 */
[----:B--2---:R-:W-:-:S02]  /*7190*/  FMNMX.FTZ R132, R132, R10, !PT ;  /* 0x0000000a84847209 */ /* 0x004fc40007810000 */
[----:B------:R-:W-:Y:S02]  /*71a0*/  ISETP.LE.U32.AND P4, PT, R6, UR15, PT ;  /* 0x0000000f06007c0c */ /* 0x000fe4000bf83070 */
[----:B---3--:R-:W-:Y:S01]  /*71b0*/  FMNMX.FTZ R134, R134, R7, !PT ;  /* 0x0000000786867209 */ /* 0x008fe20007810000 */
[----:B------:R-:W2:Y:S01]  /*71c0*/  SHFL.BFLY PT, R9, R132, 0x1, 0x1f ;  /* 0x0c201f0084097f89 */ /* 0x000ea200000e0000 */
[----:B------:R-:W-:Y:S02]  /*71d0*/  SHF.R.U32.HI R6, RZ, 0x18, R3 ;  /* 0x00000018ff067819 */ /* 0x000fe40000011603 */
[----:B----4-:R-:W-:Y:S01]  /*71e0*/  FMNMX.FTZ R135, R135, R11, !PT ;  /* 0x0000000b87877209 */ /* 0x010fe20007810000 */
[C---:B------:R-:W-:Y:S01]  /*71f0*/  FMUL.FTZ R5, R134.reuse, UR7 ;  /* 0x0000000786057c20 */ /* 0x040fe20008410000 */
[----:B------:R-:W-:Y:S01]  /*7200*/  FSETP.NEU.FTZ.AND P5, PT, R134, -INF , PT ;  /* 0xff8000008600780b */ /* 0x000fe20003fbd000 */
[----:B------:R-:W-:Y:S01]  /*7210*/  STL [R1+0x340], R134 ;  /* 0x0003408601007387 */ /* 0x000fe20000100800 */
[----:B------:R-:W-:-:S02]  /*7220*/  ISETP.LE.U32.AND P3, PT, R6, UR15, PT ;  /* 0x0000000f06007c0c */ /* 0x000fc4000bf63070 */
[----:B------:R-:W-:Y:S01]  /*7230*/  SHF.R.U32.HI R6, RZ, 0x18, R4 ;  /* 0x00000018ff067819 */ /* 0x000fe20000011604 */
[----:B------:R-:W3:Y:S01]  /*7240*/  SHFL.BFLY PT, R10, R135, 0x1, 0x1f ;  /* 0x0c201f00870a7f89 */ /* 0x000ee200000e0000 */
[----:B------:R-:W-:Y:S02]  /*7250*/  FSEL R5, R5, RZ, P5 ;  /* 0x000000ff05057208 */ /* 0x000fe40002800000 */
[----:B------:R-:W-:Y:S02]  /*7260*/  LOP3.LUT R3, R3, 0xffff, RZ, 0xc0, !PT ;  /* 0x0000ffff03037812 */ /* 0x000fe400078ec0ff */
[----:B------:R-:W-:Y:S01]  /*7270*/  ISETP.LE.U32.AND P1, PT, R6, UR15, PT ;  /* 0x0000000f06007c0c */ /* 0x000fe2000bf23070 */
[----:B------:R-:W-:Y:S01]  /*7280*/  FFMA.FTZ R11, R146, UR7, -R5 ;  /* 0x00000007920b7c23 */ /* 0x000fe20008010805 */
[----:B------:R-:W-:Y:S01]  /*7290*/  SHF.R.U32.HI R6, RZ, 0x8, R3 ;  /* 0x00000008ff067819 */ /* 0x000fe20000011603 */
[--C-:B------:R-:W-:Y:S01]  /*72a0*/  FFMA.FTZ R12, R140, UR7, -R5.reuse ;  /* 0x000000078c0c7c23 */ /* 0x100fe20008010805 */
[----:B-1----:R-:W-:Y:S01]  /*72b0*/  FMNMX.FTZ R133, R133, R8, !PT ;  /* 0x0000000885857209 */ /* 0x002fe20007810000 */
[--C-:B------:R-:W-:Y:S01]  /*72c0*/  FFMA.FTZ R19, R130, UR7, -R5.reuse ;  /* 0x0000000782137c23 */ /* 0x100fe20008010805 */
[--C-:B------:R-:W-:Y:S01]  /*72d0*/  FFMA.FTZ R20, R126, UR7, -R5.reuse ;  /* 0x000000077e147c23 */ /* 0x100fe20008010805 */
[--C-:B------:R-:W-:Y:S01]  /*72e0*/  FFMA.FTZ R23, R120, UR7, -R5.reuse ;  /* 0x0000000778177c23 */ /* 0x100fe20008010805 */
[C---:B------:R-:W-:Y:S01]  /*72f0*/  FSETP.NEU.FTZ.AND P5, PT, R133.reuse, -INF , PT ;  /* 0xff8000008500780b */ /* 0x040fe20003fbd000 */
[----:B------:R-:W-:Y:S01]  /*7300*/  FMUL.FTZ R4, R133, UR7 ;  /* 0x0000000785047c20 */ /* 0x000fe20008410000 */
[----:B--2---:R-:W-:Y:S01]  /*7310*/  FMNMX.FTZ R132, R132, R9, !PT ;  /* 0x0000000984847209 */ /* 0x004fe20007810000 */
[--C-:B------:R-:W-:Y:S01]  /*7320*/  FFMA.FTZ R24, R118, UR7, -R5.reuse ;  /* 0x0000000776187c23 */ /* 0x100fe20008010805 */
[--C-:B------:R-:W-:Y:S01]  /*7330*/  FFMA.FTZ R28, R109, UR7, -R5.reuse ;  /* 0x000000076d1c7c23 */ /* 0x100fe20008010805 */
[--C-:B------:R-:W-:Y:S01]  /*7340*/  FFMA.FTZ R51, R94, UR7, -R5.reuse ;  /* 0x000000075e337c23 */ /* 0x100fe20008010805 */
[----:B------:R-:W-:Y:S01]  /*7350*/  FSEL R4, R4, RZ, P5 ;  /* 0x000000ff04047208 */ /* 0x000fe20002800000 */
[C---:B------:R-:W-:Y:S01]  /*7360*/  FMUL.FTZ R7, R132.reuse, UR7 ;  /* 0x0000000784077c20 */ /* 0x040fe20008410000 */
[----:B------:R-:W-:Y:S01]  /*7370*/  FSETP.NEU.FTZ.AND P5, PT, R132, -INF , PT ;  /* 0xff8000008400780b */ /* 0x000fe20003fbd000 */
[--C-:B------:R-:W-:Y:S01]  /*7380*/  FFMA.FTZ R29, R104, UR7, -R5.reuse ;  /* 0x00000007681d7c23 */ /* 0x100fe20008010805 */
[--C-:B------:R-:W-:Y:S01]  /*7390*/  FFMA.FTZ R41, R102, UR7, -R5.reuse ;  /* 0x0000000766297c23 */ /* 0x100fe20008010805 */
[----:B---3--:R-:W-:Y:S01]  /*73a0*/  FMNMX.FTZ R135, R135, R10, !PT ;  /* 0x0000000a87877209 */ /* 0x008fe20007810000 */
[--C-:B------:R-:W-:Y:S01]  /*73b0*/  FFMA.FTZ R49, R97, UR7, -R5.reuse ;  /* 0x0000000761317c23 */ /* 0x100fe20008010805 */
[----:B------:R-:W-:Y:S01]  /*73c0*/  FSEL R3, R7, RZ, P5 ;  /* 0x000000ff07037208 */ /* 0x000fe20002800000 */
[--C-:B------:R-:W-:Y:S01]  /*73d0*/  FFMA.FTZ R50, R96, UR7, -R5.reuse ;  /* 0x0000000760327c23 */ /* 0x100fe20008010805 */
[C---:B------:R-:W-:Y:S01]  /*73e0*/  FSETP.NEU.FTZ.AND P5, PT, R135.reuse, -INF , PT ;  /* 0xff8000008700780b */ /* 0x040fe20003fbd000 */
[----:B------:R-:W-:Y:S01]  /*73f0*/  FMUL.FTZ R8, R135, UR7 ;  /* 0x0000000787087c20 */ /* 0x000fe20008410000 */
[----:B------:R-:W-:Y:S01]  /*7400*/  LOP3.LUT R7, R6, 0xffff, RZ, 0xc0, !PT ;  /* 0x0000ffff06077812 */ /* 0x000fe200078ec0ff */
[--C-:B------:R-:W-:Y:S01]  /*7410*/  FFMA.FTZ R52, R87, UR7, -R5.reuse ;  /* 0x0000000757347c23 */ /* 0x100fe20008010805 */
[--C-:B------:R-:W-:Y:S01]  /*7420*/  FFMA.FTZ R64, R64, UR7, -R5.reuse ;  /* 0x0000000740407c23 */ /* 0x100fe20008010805 */
[--C-:B------:R-:W-:Y:S01]  /*7430*/  FFMA.FTZ R82, R82, UR7, -R5.reuse ;  /* 0x0000000752527c23 */ /* 0x100fe20008010805 */
[----:B------:R-:W-:Y:S01]  /*7440*/  FSEL R6, R8, RZ, P5 ;  /* 0x000000ff08067208 */ /* 0x000fe20002800000 */
[--C-:B------:R-:W-:Y:S01]  /*7450*/  FFMA.FTZ R8, R152, UR7, -R5.reuse ;  /* 0x0000000798087c23 */ /* 0x100fe20008010805 */
[----:B------:R-:W-:Y:S01]  /*7460*/  ISETP.LE.U32.AND P5, PT, R7, UR15, PT ;  /* 0x0000000f07007c0c */ /* 0x000fe2000bfa3070 */
        /* <DEDUP_REMOVED lines=16> */
[----:B------:R-:W-:Y:S01]  /*7570*/  FFMA.FTZ R5, R168, UR7, -R6 ;  /* 0x00000007a8057c23 */ /* 0x000fe20008010806 */
[----:B------:R-:W-:Y:S01]  /*7580*/  MUFU.EX2 R8, R8 ;  /* 0x0000000800087308 */ /* 0x000fe20000000800 */
[--C-:B------:R-:W-:Y:S01]  /*7590*/  FFMA.FTZ R0, R22, UR7, -R4.reuse ;  /* 0x0000000716007c23 */ /* 0x100fe20008010804 */
[--C-:B------:R-:W-:Y:S01]  /*75a0*/  FFMA.FTZ R215, R81, UR7, -R4.reuse ;  /* 0x0000000751d77c23 */ /* 0x100fe20008010804 */
[----:B------:R1:W-:Y:S01]  /*75b0*/  STL [R1+0x344], R133 ;  /* 0x0003448501007387 */ /* 0x0003e20000100800 */
[--C-:B------:R-:W-:Y:S01]  /*75c0*/  FFMA.FTZ R225, R30, UR7, -R4.reuse ;  /* 0x000000071ee17c23 */ /* 0x100fe20008010804 */
[--C-:B------:R-:W-:Y:S01]  /*75d0*/  FFMA.FTZ R164, R164, UR7, -R4.reuse ;  /* 0x00000007a4a47c23 */ /* 0x100fe20008010804 */
[--C-:B------:R-:W-:Y:S01]  /*75e0*/  FFMA.FTZ R149, R149, UR7, -R4.reuse ;  /* 0x0000000795957c23 */ /* 0x100fe20008010804 */
[----:B------:R-:W-:Y:S01]  /*75f0*/  STL [R1+0x348], R132 ;  /* 0x0003488401007387 */ /* 0x000fe20000100800 */
[----:B------:R2:W-:Y:S01]  /*7600*/  MUFU.EX2 R21, R5 ;  /* 0x0000000500157308 */ /* 0x0005e20000000800 */
[--C-:B------:R-:W-:Y:S01]  /*7610*/  FFMA.FTZ R160, R160, UR7, -R4.reuse ;  /* 0x00000007a0a07c23 */ /* 0x100fe20008010804 */
[--C-:B------:R-:W-:Y:S01]  /*7620*/  FFMA.FTZ R173, R144, UR7, -R4.reuse ;  /* 0x0000000790ad7c23 */ /* 0x100fe20008010804 */
[----:B------:R3:W-:Y:S01]  /*7630*/  STL [R1+0x358], R135 ;  /* 0x0003588701007387 */ /* 0x0007e20000100800 */
[--C-:B------:R-:W-:Y:S01]  /*7640*/  FFMA.FTZ R178, R137, UR7, -R4.reuse ;  /* 0x0000000789b27c23 */ /* 0x100fe20008010804 */
[--C-:B------:R-:W-:Y:S01]  /*7650*/  FFMA.FTZ R179, R136, UR7, -R4.reuse ;  /* 0x0000000788b37c23 */ /* 0x100fe20008010804 */
[--C-:B------:R-:W-:Y:S01]  /*7660*/  FFMA.FTZ R180, R124, UR7, -R4.reuse ;  /* 0x000000077cb47c23 */ /* 0x100fe20008010804 */
[--C-:B------:R-:W-:Y:S01]  /*7670*/  FFMA.FTZ R181, R122, UR7, -R4.reuse ;  /* 0x000000077ab57c23 */ /* 0x100fe20008010804 */
[----:B------:R-:W4:Y:S01]  /*7680*/  MUFU.EX2 R7, R7 ;  /* 0x0000000700077308 */ /* 0x000f220000000800 */
        /* <DEDUP_REMOVED lines=8> */
[----:B--2---:R-:W-:Y:S01]  /*7710*/  FFMA.FTZ R5, R151, UR7, -R6 ;  /* 0x0000000797057c23 */ /* 0x004fe20008010806 */
[--C-:B------:R-:W-:Y:S01]  /*7720*/  FFMA.FTZ R214, R83, UR7, -R4.reuse ;  /* 0x0000000753d67c23 */ /* 0x100fe20008010804 */
[--C-:B------:R-:W-:Y:S01]  /*7730*/  FFMA.FTZ R187, R72, UR7, -R4.reuse ;  /* 0x0000000748bb7c23 */ /* 0x100fe20008010804 */
[--C-:B-1----:R-:W-:Y:S01]  /*7740*/  FFMA.FTZ R133, R34, UR7, -R4.reuse ;  /* 0x0000000722857c23 */ /* 0x102fe20008010804 */
[----:B------:R-:W1:Y:S01]  /*7750*/  MUFU.EX2 R18, R5 ;  /* 0x0000000500127308 */ /* 0x000e620000000800 */
[--C-:B------:R-:W-:Y:S01]  /*7760*/  FFMA.FTZ R224, R70, UR7, -R4.reuse ;  /* 0x0000000746e07c23 */ /* 0x100fe20008010804 */
[--C-:B------:R-:W-:Y:S01]  /*7770*/  FFMA.FTZ R226, R67, UR7, -R4.reuse ;  /* 0x0000000743e27c23 */ /* 0x100fe20008010804 */
[--C-:B------:R-:W-:Y:S01]  /*7780*/  FFMA.FTZ R190, R63, UR7, -R4.reuse ;  /* 0x000000073fbe7c23 */ /* 0x100fe20008010804 */
[----:B----4-:R-:W-:Y:S01]  /*7790*/  FADD.FTZ R22, R8, R7 ;  /* 0x0000000708167221 */ /* 0x010fe20000010000 */
[----:B------:R-:W-:Y:S01]  /*77a0*/  F2FP.F16.F32.PACK_AB R9, R7, R8 ;  /* 0x000000080709723e */ /* 0x000fe200000000ff */
[--C-:B------:R-:W-:Y:S01]  /*77b0*/  FFMA.FTZ R194, R61, UR7, -R4.reuse ;  /* 0x000000073dc27c23 */ /* 0x100fe20008010804 */
[--C-:B---3--:R-:W-:Y:S01]  /*77c0*/  FFMA.FTZ R135, R36, UR7, -R4.reuse ;  /* 0x0000000724877c23 */ /* 0x108fe20008010804 */
[--C-:B------:R-:W-:Y:S01]  /*77d0*/  FFMA.FTZ R216, R58, UR7, -R4.reuse ;  /* 0x000000073ad87c23 */ /* 0x100fe20008010804 */
[--C-:B------:R-:W-:Y:S01]  /*77e0*/  FFMA.FTZ R222, R54, UR7, -R4.reuse ;  /* 0x0000000736de7c23 */ /* 0x100fe20008010804 */
[--C-:B------:R-:W-:Y:S01]  /*77f0*/  FFMA.FTZ R210, R39, UR7, -R4.reuse ;  /* 0x0000000727d27c23 */ /* 0x100fe20008010804 */
[--C-:B------:R-:W-:Y:S01]  /*7800*/  FFMA.FTZ R218, R38, UR7, -R4.reuse ;  /* 0x0000000726da7c23 */ /* 0x100fe20008010804 */
[----:B------:R-:W-:Y:S04]  /*7810*/  STL [R1+0x35c], R135 ;  /* 0x00035c8701007387 */ /* 0x000fe80000100800 */
[----:B------:R-:W-:Y:S01]  /*7820*/  STL [R1+0x360], R133 ;  /* 0x0003608501007387 */ /* 0x000fe20000100800 */
[----:B-1----:R-:W-:Y:S01]  /*7830*/  F2FP.F16.F32.PACK_AB R7, R18, R21 ;  /* 0x000000151207723e */ /* 0x002fe200000000ff */
[----:B------:R-:W-:-:S03]  /*7840*/  FFMA.FTZ R5, R32, UR7, -R4 ;  /* 0x0000000720057c23 */ /* 0x000fc60008010804 */
[C---:B------:R-:W-:Y:S02]  /*7850*/  PRMT R81, R7.reuse, 0x7610, R81 ;  /* 0x0000761007517816 */ /* 0x040fe40000000051 */
[----:B------:R-:W-:Y:S01]  /*7860*/  PRMT R80, R7, 0x7632, R80 ;  /* 0x0000763207507816 */ /* 0x000fe20000000050 */
[----:B------:R1:W-:Y:S02]  /*7870*/  STL [R1+0x12c], R5 ;  /* 0x00012c0501007387 */ /* 0x0003e40000100800 */
[----:B------:R-:W-:Y:S01]  /*7880*/  @!P4 HADD2 R25, -R81.H0_H0, -RZ.H0_H0 ;  /* 0xa00000ff5119c230 */ /* 0x000fe20000000900 */
[----:B------:R-:W-:Y:S01]  /*7890*/  PRMT R204, R81, 0x5410, R80 ;  /* 0x0000541051cc7816 */ /* 0x000fe20000000050 */
[----:B------:R-:W-:Y:S01]  /*78a0*/  @!P5 HADD2 R30, -R80.H0_H0, -RZ.H0_H0 ;  /* 0xa00000ff501ed230 */ /* 0x000fe20000000900 */
[----:B------:R-:W-:Y:S02]  /*78b0*/  STL [R1+0x140], R0 ;  /* 0x0001400001007387 */ /* 0x000fe40000100800 */
[----:B------:R-:W-:-:S02]  /*78c0*/  @!P4 PRMT R81, R25, 0x5410, RZ ;  /* 0x000054101951c816 */ /* 0x000fc400000000ff */
[----:B------:R-:W-:Y:S01]  /*78d0*/  @!P5 PRMT R80, R30, 0x5410, RZ ;  /* 0x000054101e50d816 */ /* 0x000fe200000000ff */
[----:B------:R-:W-:Y:S04]  /*78e0*/  STL [R1+0x364], R204 ;  /* 0x000364cc01007387 */ /* 0x000fe80000100800 */
[----:B------:R2:W-:Y:S01]  /*78f0*/  STL.64 [R1+0x350], R80 ;  /* 0x0003505001007387 */ /* 0x0005e20000100a00 */
[----:B-1----:R-:W-:-:S03]  /*7900*/  IMAD.WIDE.U32 R4, R13, -0x2daee0ad, RZ ;  /* 0xd2511f530d047825 */ /* 0x002fc600078e00ff */
[----:B------:R-:W-:Y:S02]  /*7910*/  LOP3.LUT R8, R4, 0xff, RZ, 0xc0, !PT ;  /* 0x000000ff04087812 */ /* 0x000fe400078ec0ff */
[----:B------:R-:W-:Y:S02]  /*7920*/  LOP3.LUT R7, R5, UR34, R14, 0x96, !PT ;  /* 0x0000002205077c12 */ /* 0x000fe4000f8e960e */
[----:B------:R-:W-:Y:S01]  /*7930*/  ISETP.LE.U32.AND P4, PT, R8, UR15, PT ;  /* 0x0000000f08007c0c */ /* 0x000fe2000bf83070 */
[--C-:B------:R-:W-:Y:S01]  /*7940*/  FFMA.FTZ R8, R169, UR7, -R6.reuse ;  /* 0x00000007a9087c23 */ /* 0x100fe20008010806 */
[----:B------:R-:W-:Y:S01]  /*7950*/  LOP3.LUT R14, R4, 0xffff, RZ, 0xc0, !PT ;  /* 0x0000ffff040e7812 */ /* 0x000fe200078ec0ff */
[----:B--2---:R-:W2:Y:S01]  /*7960*/  LDL.LU.64 R80, [R1+0x168] ;  /* 0x0001680001507983 */ /* 0x004ea20000300a00 */
[----:B------:R-:W-:Y:S01]  /*7970*/  FFMA.FTZ R5, R157, UR7, -R6 ;  /* 0x000000079d057c23 */ /* 0x000fe20008010806 */
[----:B------:R-:W-:Y:S01]  /*7980*/  MUFU.EX2 R15, R8 ;  /* 0x00000008000f7308 */ /* 0x000fe20000000800 */
[----:B------:R-:W-:-:S02]  /*7990*/  SHF.R.U32.HI R13, RZ, 0x10, R4 ;  /* 0x00000010ff0d7819 */ /* 0x000fc40000011604 */
[----:B------:R-:W-:-:S05]  /*79a0*/  SHF.R.U32.HI R10, RZ, 0x18, R4 ;  /* 0x00000018ff0a7819 */ /* 0x000fca0000011604 */
[----:B------:R-:W1:Y:S01]  /*79b0*/  MUFU.EX2 R25, R5 ;  /* 0x0000000500197308 */ /* 0x000e620000000800 */
[----:B------:R-:W-:Y:S02]  /*79c0*/  SHF.R.U32.HI R4, RZ, 0x8, R16 ;  /* 0x00000008ff047819 */ /* 0x000fe40000011610 */
[C---:B------:R-:W-:Y:S02]  /*79d0*/  PRMT R79, R9.reuse, 0x7632, R79 ;  /* 0x00007632094f7816 */ /* 0x040fe4000000004f */
[----:B------:R-:W-:Y:S02]  /*79e0*/  LOP3.LUT R4, R4, 0xffff, RZ, 0xc0, !PT ;  /* 0x0000ffff04047812 */ /* 0x000fe400078ec0ff */
[----:B------:R-:W-:Y:S01]  /*79f0*/  PRMT R78, R9, 0x7610, R78 ;  /* 0x00007610094e7816 */ /* 0x000fe2000000004e */
[----:B------:R-:W-:Y:S01]  /*7a00*/  @!P3 HADD2 R31, -R79.H0_H0, -RZ.H0_H0 ;  /* 0xa00000ff4f1fb230 */ /* 0x000fe20000000900 */
[----:B------:R-:W-:Y:S01]  /*7a10*/  ISETP.LE.U32.AND P5, PT, R4, UR15, PT ;  /* 0x0000000f04007c0c */ /* 0x000fe2000bfa3070 */
[----:B------:R-:W-:Y:S01]  /*7a20*/  MUFU.EX2 R11, R11 ;  /* 0x0000000b000b7308 */ /* 0x000fe20000000800 */
[----:B------:R-:W-:-:S02]  /*7a30*/  LOP3.LUT R4, R17, 0xff, RZ, 0xc0, !PT ;  /* 0x000000ff11047812 */ /* 0x000fc400078ec0ff */
[----:B------:R-:W-:Y:S02]  /*7a40*/  PRMT R30, R78, 0x5410, R79 ;  /* 0x000054104e1e7816 */ /* 0x000fe4000000004f */
[----:B------:R-:W-:-:S03]  /*7a50*/  @!P3 PRMT R79, R31, 0x5410, RZ ;  /* 0x000054101f4fb816 */ /* 0x000fc600000000ff */
[----:B------:R3:W4:Y:S01]  /*7a60*/  MUFU.EX2 R16, R12 ;  /* 0x0000000c00107308 */ /* 0x0007220000000800 */
[----:B-1----:R-:W-:Y:S02]  /*7a70*/  F2FP.F16.F32.PACK_AB R5, R25, R15 ;  /* 0x0000000f1905723e */ /* 0x002fe400000000ff */
[----:B------:R-:W-:Y:S02]  /*7a80*/  ISETP.LE.U32.AND P3, PT, R4, UR15, PT ;  /* 0x0000000f04007c0c */ /* 0x000fe4000bf63070 */
[----:B------:R-:W-:Y:S01]  /*7a90*/  SHF.R.U32.HI R4, RZ, 0x10, R7 ;  /* 0x00000010ff047819 */ /* 0x000fe20000011607 */
[----:B------:R-:W-:Y:S01]  /*7aa0*/  @!P6 HADD2 R32, -R78.H0_H0, -RZ.H0_H0 ;  /* 0xa00000ff4e20e230 */ /* 0x000fe20000000900 */
[C---:B------:R-:W-:Y:S02]  /*7ab0*/  PRMT R88, R5.reuse, 0x7610, R88 ;  /* 0x0000761005587816 */ /* 0x040fe40000000058 */
[----:B------:R-:W-:Y:S01]  /*7ac0*/  PRMT R77, R5, 0x7632, R77 ;  /* 0x00007632054d7816 */ /* 0x000fe2000000004d */
[----:B------:R-:W-:Y:S01]  /*7ad0*/  FFMA.FTZ R5, R153, UR7, -R6 ;  /* 0x0000000799057c23 */ /* 0x000fe20008010806 */
[----:B------:R-:W-:Y:S01]  /*7ae0*/  LOP3.LUT R4, R4, 0xff, RZ, 0xc0, !PT ;  /* 0x000000ff04047812 */ /* 0x000fe200078ec0ff */
[----:B------:R-:W-:Y:S01]  /*7af0*/  FADD.FTZ R8, R21, R18 ;  /* 0x0000001215087221 */ /* 0x000fe20000010000 */
[----:B------:R-:W-:Y:S01]  /*7b00*/  @!P6 PRMT R78, R32, 0x5410, RZ ;  /* 0x00005410204ee816 */ /* 0x000fe200000000ff */
[----:B------:R1:W-:Y:S01]  /*7b10*/  MUFU.EX2 R17, R5 ;  /* 0x0000000500117308 */ /* 0x0003e20000000800 */
[----:B------:R-:W-:Y:S01]  /*7b20*/  @!P2 HADD2 R33, -R88.H0_H0, -RZ.H0_H0 ;  /* 0xa00000ff5821a230 */ /* 0x000fe20000000900 */
[----:B------:R-:W-:Y:S01]  /*7b30*/  ISETP.LE.U32.AND P6, PT, R4, UR15, PT ;  /* 0x0000000f04007c0c */ /* 0x000fe2000bfc3070 */
[----:B---3--:R-:W-:Y:S01]  /*7b40*/  FADD.FTZ R12, R15, R8 ;  /* 0x000000080f0c7221 */ /* 0x008fe20000010000 */
[----:B------:R-:W-:Y:S01]  /*7b50*/  LOP3.LUT R4, R7, 0xff, RZ, 0xc0, !PT ;  /* 0x000000ff07047812 */ /* 0x000fe200078ec0ff */
[----:B------:R-:W-:Y:S01]  /*7b60*/  @!P5 HADD2 R34, -R77.H0_H0, -RZ.H0_H0 ;  /* 0xa00000ff4d22d230 */ /* 0x000fe20000000900 */
[----:B------:R-:W-:-:S02]  /*7b70*/  PRMT R18, R88, 0x5410, R77 ;  /* 0x0000541058127816 */ /* 0x000fc4000000004d */
[----:B------:R-:W-:Y:S02]  /*7b80*/  @!P2 PRMT R88, R33, 0x5410, RZ ;  /* 0x000054102158a816 */ /* 0x000fe400000000ff */
[----:B----4-:R-:W-:Y:S01]  /*7b90*/  F2FP.F16.F32.PACK_AB R8, R16, R11 ;  /* 0x0000000b1008723e */ /* 0x010fe200000000ff */
[----:B-1----:R-:W-:Y:S01]  /*7ba0*/  FFMA.FTZ R5, R156, UR7, -R6 ;  /* 0x000000079c057c23 */ /* 0x002fe20008010806 */
[----:B------:R-:W-:-:S03]  /*7bb0*/  ISETP.LE.U32.AND P2, PT, R4, UR15, PT ;  /* 0x0000000f04007c0c */ /* 0x000fc6000bf43070 */
[----:B------:R-:W1:Y:S01]  /*7bc0*/  MUFU.EX2 R15, R5 ;  /* 0x00000005000f7308 */ /* 0x000e620000000800 */
[----:B------:R-:W-:Y:S02]  /*7bd0*/  SHF.R.U32.HI R4, RZ, 0x18, R7 ;  /* 0x00000018ff047819 */ /* 0x000fe40000011607 */
[----:B------:R-:W-:Y:S02]  /*7be0*/  LOP3.LUT R7, R7, 0xffff, RZ, 0xc0, !PT ;  /* 0x0000ffff07077812 */ /* 0x000fe400078ec0ff */
[----:B------:R-:W-:Y:S02]  /*7bf0*/  PRMT R70, R8, 0x7610, R70 ;  /* 0x0000761008467816 */ /* 0x000fe40000000046 */
[----:B------:R-:W-:Y:S02]  /*7c00*/  @!P5 PRMT R77, R34, 0x5410, RZ ;  /* 0x00005410224dd816 */ /* 0x000fe400000000ff */
[----:B------:R-:W-:Y:S02]  /*7c10*/  ISETP.LE.U32.AND P5, PT, R4, UR15, PT ;  /* 0x0000000f04007c0c */ /* 0x000fe4000bfa3070 */
[----:B------:R-:W-:Y:S01]  /*7c20*/  SHF.R.U32.HI R4, RZ, 0x8, R7 ;  /* 0x00000008ff047819 */ /* 0x000fe20000011607 */
[----:B------:R-:W-:Y:S01]  /*7c30*/  @!P3 HADD2 R36, -R70.H0_H0, -RZ.H0_H0 ;  /* 0xa00000ff4624b230 */ /* 0x000fe20000000900 */
[----:B------:R-:W-:-:S02]  /*7c40*/  PRMT R72, R8, 0x7632, R72 ;  /* 0x0000763208487816 */ /* 0x000fc40000000048 */
[----:B------:R-:W-:Y:S02]  /*7c50*/  LOP3.LUT R4, R4, 0xffff, RZ, 0xc0, !PT ;  /* 0x0000ffff04047812 */ /* 0x000fe400078ec0ff */
[----:B------:R-:W-:Y:S02]  /*7c60*/  PRMT R209, R70, 0x5410, R72 ;  /* 0x0000541046d17816 */ /* 0x000fe40000000048 */
[----:B------:R-:W-:Y:S02]  /*7c70*/  @!P3 PRMT R70, R36, 0x5410, RZ ;  /* 0x000054102446b816 */ /* 0x000fe400000000ff */
[----:B------:R-:W-:Y:S02]  /*7c80*/  ISETP.LE.U32.AND P3, PT, R4, UR15, PT ;  /* 0x0000000f04007c0c */ /* 0x000fe4000bf63070 */
[----:B-1----:R-:W-:-:S04]  /*7c90*/  F2FP.F16.F32.PACK_AB R4, R15, R17 ;  /* 0x000000110f04723e */ /* 0x002fc800000000ff */
[C---:B------:R-:W-:Y:S02]  /*7ca0*/  PRMT R87, R4.reuse, 0x7610, R87 ;  /* 0x0000761004577816 */ /* 0x040fe40000000057 */
[----:B------:R-:W-:-:S03]  /*7cb0*/  PRMT R90, R4, 0x7632, R90 ;  /* 0x00007632045a7816 */ /* 0x000fc6000000005a */
[----:B------:R-:W-:Y:S01]  /*7cc0*/  @!P2 HADD2 R38, -R87.H0_H0, -RZ.H0_H0 ;  /* 0xa00000ff5726a230 */ /* 0x000fe20000000900 */
[----:B------:R-:W-:Y:S02]  /*7cd0*/  LOP3.LUT R4, R13, 0xff, RZ, 0xc0, !PT ;  /* 0x000000ff0d047812 */ /* 0x000fe400078ec0ff */
[----:B------:R-:W-:Y:S02]  /*7ce0*/  PRMT R203, R87, 0x5410, R90 ;  /* 0x0000541057cb7816 */ /* 0x000fe4000000005a */
[----:B------:R-:W-:Y:S02]  /*7cf0*/  @!P2 PRMT R87, R38, 0x5410, RZ ;  /* 0x000054102657a816 */ /* 0x000fe400000000ff */
[----:B------:R-:W-:Y:S02]  /*7d00*/  ISETP.LE.U32.AND P2, PT, R4, UR15, PT ;  /* 0x0000000f04007c0c */ /* 0x000fe4000bf43070 */
[----:B------:R-:W-:Y:S01]  /*7d10*/  SHF.R.U32.HI R4, RZ, 0x8, R14 ;  /* 0x00000008ff047819 */ /* 0x000fe2000001160e */
[----:B------:R-:W-:-:S02]  /*7d20*/  @!P3 HADD2 R37, -R90.H0_H0, -RZ.H0_H0 ;  /* 0xa00000ff5a25b230 */ /* 0x000fc40000000900 */
[----:B------:R-:W-:Y:S01]  /*7d30*/  FADD.FTZ R9, R11, R22 ;  /* 0x000000160b097221 */ /* 0x000fe20000010000 */
[----:B------:R-:W-:Y:S02]  /*7d40*/  LOP3.LUT R4, R4, 0xffff, RZ, 0xc0, !PT ;  /* 0x0000ffff04047812 */ /* 0x000fe400078ec0ff */
[----:B------:R-:W-:Y:S01]  /*7d50*/  @!P3 PRMT R90, R37, 0x5410, RZ ;  /* 0x00005410255ab816 */ /* 0x000fe200000000ff */
[----:B------:R-:W-:Y:S01]  /*7d60*/  FADD.FTZ R7, R16, R9 ;  /* 0x0000000910077221 */ /* 0x000fe20000010000 */
[----:B------:R-:W-:Y:S01]  /*7d70*/  ISETP.LE.U32.AND P3, PT, R4, UR15, PT ;  /* 0x0000000f04007c0c */ /* 0x000fe2000bf63070 */
[----:B------:R-:W-:Y:S01]  /*7d80*/  FFMA.FTZ R4, R150, UR7, -R6 ;  /* 0x0000000796047c23 */ /* 0x000fe20008010806 */
[----:B------:R-:W1:Y:S01]  /*7d90*/  MUFU.EX2 R8, R19 ;  /* 0x0000001300087308 */ /* 0x000e620000000800 */
[----:B------:R-:W-:-:S07]  /*7da0*/  @!P1 HADD2 R35, -R72.H0_H0, -RZ.H0_H0 ;  /* 0xa00000ff48239230 */ /* 0x000fce0000000900 */
[----:B------:R-:W3:Y:S01]  /*7db0*/  MUFU.EX2 R9, R20 ;  /* 0x0000001400097308 */ /* 0x000ee20000000800 */
[----:B------:R-:W-:Y:S02]  /*7dc0*/  @!P1 PRMT R72, R35, 0x5410, RZ ;  /* 0x0000541023489816 */ /* 0x000fe400000000ff */
[----:B------:R-:W-:-:S05]  /*7dd0*/  ISETP.LE.U32.AND P1, PT, R10, UR15, PT ;  /* 0x0000000f0a007c0c */ /* 0x000fca000bf23070 */
[----:B------:R4:W-:Y:S01]  /*7de0*/  MUFU.EX2 R11, R4 ;  /* 0x00000004000b7308 */ /* 0x0009e20000000800 */
[----:B------:R-:W-:Y:S01]  /*7df0*/  STL [R1+0x368], R79 ;  /* 0x0003684f01007387 */ /* 0x000fe20000100800 */
[----:B------:R-:W-:Y:S02]  /*7e00*/  IMAD.MOV.U32 R31, RZ, RZ, R185 ;  /* 0x000000ffff1f7224 */ /* 0x000fe400078e00b9 */
[--C-:B------:R-:W-:Y:S01]  /*7e10*/  FFMA.FTZ R122, R175, UR7, -R3.reuse ;  /* 0x00000007af7a7c23 */ /* 0x100fe20008010803 */
[----:B------:R-:W-:Y:S01]  /*7e20*/  FFMA.FTZ R124, R170, UR7, -R3 ;  /* 0x00000007aa7c7c23 */ /* 0x000fe20008010803 */
[----:B------:R1:W-:Y:S01]  /*7e30*/  STL [R1+0x36c], R78 ;  /* 0x00036c4e01007387 */ /* 0x0003e20000100800 */
[----:B----4-:R-:W-:-:S04]  /*7e40*/  FFMA.FTZ R4, R148, UR7, -R6 ;  /* 0x0000000794047c23 */ /* 0x010fc80008010806 */
[----:B------:R4:W3:Y:S01]  /*7e50*/  MUFU.EX2 R10, R4 ;  /* 0x00000004000a7308 */ /* 0x0008e20000000800 */
        /* <DEDUP_REMOVED lines=19> */
[--C-:B-1----:R-:W-:Y:S01]  /*7f90*/  FFMA.FTZ R78, R89, UR7, -R3.reuse ;  /* 0x00000007594e7c23 */ /* 0x102fe20008010803 */
        /* <DEDUP_REMOVED lines=10> */
[----:B----4-:R-:W-:Y:S01]  /*8040*/  FADD.FTZ R4, R8, R7 ;  /* 0x0000000708047221 */ /* 0x010fe20000010000 */
[----:B---3--:R-:W-:Y:S01]  /*8050*/  F2FP.F16.F32.PACK_AB R3, R9, R8 ;  /* 0x000000080903723e */ /* 0x008fe200000000ff */
[----:B------:R-:W-:Y:S08]  /*8060*/  MUFU.EX2 R7, R24 ;  /* 0x0000001800077308 */ /* 0x000ff00000000800 */
[----:B------:R-:W1:Y:S01]  /*8070*/  MUFU.EX2 R8, R23 ;  /* 0x0000001700087308 */ /* 0x000e620000000800 */
[----:B------:R-:W-:-:S02]  /*8080*/  PRMT R86, R3, 0x7632, R86 ;  /* 0x0000763203567816 */ /* 0x000fc40000000056 */
[----:B------:R-:W-:Y:S01]  /*8090*/  PRMT R85, R3, 0x7610, R85 ;  /* 0x0000761003557816 */ /* 0x000fe20000000055 */
[----:B------:R-:W-:Y:S01]  /*80a0*/  FADD.FTZ R5, R25, R12 ;  /* 0x0000000c19057221 */ /* 0x000fe20000010000 */
[----:B------:R-:W-:-:S04]  /*80b0*/  F2FP.F16.F32.PACK_AB R3, R10, R11 ;  /* 0x0000000b0a03723e */ /* 0x000fc800000000ff */
[C---:B------:R-:W-:Y:S02]  /*80c0*/  PRMT R84, R3.reuse, 0x7610, R84 ;  /* 0x0000761003547816 */ /* 0x040fe40000000054 */
[----:B------:R-:W-:Y:S01]  /*80d0*/  PRMT R91, R3, 0x7632, R91 ;  /* 0x00007632035b7816 */ /* 0x000fe2000000005b */
[----:B------:R-:W-:Y:S01]  /*80e0*/  FADD.FTZ R3, R17, R5 ;  /* 0x0000000511037221 */ /* 0x000fe20000010000 */
[----:B------:R-:W-:Y:S01]  /*80f0*/  UIADD3 UR29, UR6, 0x1, URZ ;  /* 0x00000001061d7890 */ /* 0x000fe2000fffe03f */
[----:B------:R-:W-:Y:S02]  /*8100*/  FADD.FTZ R4, R9, R4 ;  /* 0x0000000409047221 */ /* 0x000fe40000010000 */
[----:B------:R-:W-:Y:S01]  /*8110*/  FADD.FTZ R5, R15, R3 ;  /* 0x000000030f057221 */ /* 0x000fe20000010000 */
[----:B-1----:R-:W-:Y:S01]  /*8120*/  F2FP.F16.F32.PACK_AB R3, R7, R8 ;  /* 0x000000080703723e */ /* 0x002fe200000000ff */
[----:B------:R-:W-:-:S03]  /*8130*/  ULOP3.LUT UR29, UR29, UR31, URZ, 0x3c, !UPT ;  /* 0x0000001f1d1d7292 */ /* 0x000fc6000f8e3c3f */
[C---:B------:R-:W-:Y:S02]  /*8140*/  PRMT R89, R3.reuse, 0x7610, R89 ;  /* 0x0000761003597816 */ /* 0x040fe40000000059 */
[----:B------:R-:W-:Y:S01]  /*8150*/  PRMT R92, R3, 0x7632, R92 ;  /* 0x00007632035c7816 */ /* 0x000fe2000000005c */
[----:B------:R-:W-:Y:S01]  /*8160*/  FADD.FTZ R3, R8, R4 ;  /* 0x0000000408037221 */ /* 0x000fe20000010000 */
[----:B------:R-:W-:-:S03]  /*8170*/  @!P3 HADD2 R39, -R91.H0_H0, -RZ.H0_H0 ;  /* 0xa00000ff5b27b230 */ /* 0x000fc60000000900 */
[----:B------:R-:W-:Y:S01]  /*8180*/  FADD.FTZ R14, R7, R3 ;  /* 0x00000003070e7221 */ /* 0x000fe20000010000 */
[----:B------:R-:W-:Y:S01]  /*8190*/  FADD.FTZ R4, R11, R5 ;  /* 0x000000050b047221 */ /* 0x000fe20000010000 */
[----:B------:R-:W-:Y:S02]  /*81a0*/  PRMT R205, R84, 0x5410, R91 ;  /* 0x0000541054cd7816 */ /* 0x000fe4000000005b */
[----:B------:R-:W-:Y:S01]  /*81b0*/  @!P3 PRMT R91, R39, 0x5410, RZ ;  /* 0x00005410275bb816 */ /* 0x000fe200000000ff */
[----:B------:R-:W-:Y:S02]  /*81c0*/  IMAD.MOV.U32 R39, RZ, RZ, R18 ;  /* 0x000000ffff277224 */ /* 0x000fe400078e0012 */
[----:B------:R-:W-:Y:S01]  /*81d0*/  FADD.FTZ R18, R10, R4 ;  /* 0x000000040a127221 */ /* 0x000fe20000010000 */
[----:B------:R-:W-:Y:S01]  /*81e0*/  @!P2 HADD2 R45, -R89.H0_H0, -RZ.H0_H0 ;  /* 0xa00000ff592da230 */ /* 0x000fe20000000900 */
[----:B------:R-:W-:-:S04]  /*81f0*/  PRMT R33, R89, 0x5410, R92 ;  /* 0x0000541059217816 */ /* 0x000fc8000000005c */
[----:B------:R-:W-:Y:S02]  /*8200*/  @!P2 PRMT R89, R45, 0x5410, RZ ;  /* 0x000054102d59a816 */ /* 0x000fe400000000ff */
[----:B--2---:R-:W-:-:S05]  /*8210*/  LOP3.LUT R3, R81, UR29, RZ, 0x3c, !PT ;  /* 0x0000001d51037c12 */ /* 0x004fca000f8e3cff */
        /* <DEDUP_REMOVED lines=17> */
[----:B------:R-:W-:-:S04]  /*8330*/  LOP3.LUT R3, R5, UR35, R8, 0x96, !PT ;  /* 0x0000002305037c12 */ /* 0x000fc8000f8e9608 */
[----:B------:R-:W-:-:S04]  /*8340*/  LOP3.LUT R7, R3, 0xff, RZ, 0xc0, !PT ;  /* 0x000000ff03077812 */ /* 0x000fc800078ec0ff */
[----:B------:R-:W-:Y:S02]  /*8350*/  ISETP.LE.U32.AND P2, PT, R7, UR15, PT ;  /* 0x0000000f07007c0c */ /* 0x000fe4000bf43070 */
[----:B------:R-:W-:-:S04]  /*8360*/  LOP3.LUT R7, R3, 0xffff, RZ, 0xc0, !PT ;  /* 0x0000ffff03077812 */ /* 0x000fc800078ec0ff */
[----:B------:R-:W-:-:S04]  /*8370*/  SHF.R.U32.HI R7, RZ, 0x8, R7 ;  /* 0x00000008ff077819 */ /* 0x000fc80000011607 */
[----:B------:R-:W-:Y:S01]  /*8380*/  LOP3.LUT R7, R7, 0xffff, RZ, 0xc0, !PT ;  /* 0x0000ffff07077812 */ /* 0x000fe200078ec0ff */
[----:B------:R-:W-:-:S03]  /*8390*/  @!P1 HADD2 R43, -R92.H0_H0, -RZ.H0_H0 ;  /* 0xa00000ff5c2b9230 */ /* 0x000fc60000000900 */
[----:B------:R-:W-:Y:S02]  /*83a0*/  ISETP.LE.U32.AND P3, PT, R7, UR15, PT ;  /* 0x0000000f07007c0c */ /* 0x000fe4000bf63070 */
[--C-:B------:R-:W-:Y:S02]  /*83b0*/  SHF.R.U32.HI R7, RZ, 0x10, R3.reuse ;  /* 0x00000010ff077819 */ /* 0x100fe40000011603 */
[----:B------:R-:W-:Y:S01]  /*83c0*/  SHF.R.U32.HI R3, RZ, 0x18, R3 ;  /* 0x00000018ff037819 */ /* 0x000fe20000011603 */
[----:B------:R-:W-:Y:S01]  /*83d0*/  @!P6 HADD2 R44, -R85.H0_H0, -RZ.H0_H0 ;  /* 0xa00000ff552ce230 */ /* 0x000fe20000000900 */
[----:B------:R-:W-:Y:S02]  /*83e0*/  @!P1 PRMT R92, R43, 0x5410, RZ ;  /* 0x000054102b5c9816 */ /* 0x000fe400000000ff */
[----:B------:R-:W-:Y:S02]  /*83f0*/  ISETP.LE.U32.AND P1, PT, R3, UR15, PT ;  /* 0x0000000f03007c0c */ /* 0x000fe4000bf23070 */
[----:B------:R-:W-:Y:S01]  /*8400*/  LOP3.LUT R3, R4, 0xff, RZ, 0xc0, !PT ;  /* 0x000000ff04037812 */ /* 0x000fe200078ec0ff */
[----:B------:R-:W-:Y:S01]  /*8410*/  @!P5 HADD2 R46, -R86.H0_H0, -RZ.H0_H0 ;  /* 0xa00000ff562ed230 */ /* 0x000fe20000000900 */
[----:B------:R-:W-:-:S02]  /*8420*/  PRMT R135, R85, 0x5410, R86 ;  /* 0x0000541055877816 */ /* 0x000fc40000000056 */
[----:B------:R-:W-:Y:S02]  /*8430*/  @!P6 PRMT R85, R44, 0x5410, RZ ;  /* 0x000054102c55e816 */ /* 0x000fe400000000ff */
[----:B------:R-:W-:Y:S01]  /*8440*/  ISETP.LE.U32.AND P6, PT, R3, UR15, PT ;  /* 0x0000000f03007c0c */ /* 0x000fe2000bfc3070 */
[----:B------:R-:W-:Y:S01]  /*8450*/  @!P4 HADD2 R42, -R84.H0_H0, -RZ.H0_H0 ;  /* 0xa00000ff542ac230 */ /* 0x000fe20000000900 */
[--C-:B------:R-:W-:Y:S02]  /*8460*/  SHF.R.U32.HI R3, RZ, 0x18, R4.reuse ;  /* 0x00000018ff037819 */ /* 0x100fe40000011604 */
[----:B------:R-:W-:Y:S02]  /*8470*/  LOP3.LUT R7, R7, 0xff, RZ, 0xc0, !PT ;  /* 0x000000ff07077812 */ /* 0x000fe400078ec0ff */
[----:B------:R-:W-:Y:S02]  /*8480*/  LOP3.LUT R11, R4, 0xffff, RZ, 0xc0, !PT ;  /* 0x0000ffff040b7812 */ /* 0x000fe400078ec0ff */
[----:B------:R-:W-:Y:S01]  /*8490*/  SHF.R.U32.HI R13, RZ, 0x10, R4 ;  /* 0x00000010ff0d7819 */ /* 0x000fe20000011604 */
[--C-:B------:R-:W-:Y:S01]  /*84a0*/  FFMA.FTZ R4, R162, UR7, -R6.reuse ;  /* 0x00000007a2047c23 */ /* 0x100fe20008010806 */
[----:B------:R-:W-:Y:S01]  /*84b0*/  @!P5 PRMT R86, R46, 0x5410, RZ ;  /* 0x000054102e56d816 */ /* 0x000fe200000000ff */
[----:B------:R-:W1:Y:S01]  /*84c0*/  MUFU.EX2 R8, R28 ;  /* 0x0000001c00087308 */ /* 0x000e620000000800 */
[----:B------:R-:W-:Y:S01]  /*84d0*/  ISETP.LE.U32.AND P5, PT, R3, UR15, PT ;  /* 0x0000000f03007c0c */ /* 0x000fe2000bfa3070 */
[----:B------:R-:W-:Y:S01]  /*84e0*/  FFMA.FTZ R3, R161, UR7, -R6 ;  /* 0x00000007a1037c23 */ /* 0x000fe20008010806 */
[----:B------:R-:W-:-:S02]  /*84f0*/  @!P4 PRMT R84, R42, 0x5410, RZ ;  /* 0x000054102a54c816 */ /* 0x000fc400000000ff */
[----:B------:R-:W-:-:S03]  /*8500*/  ISETP.LE.U32.AND P4, PT, R7, UR15, PT ;  /* 0x0000000f07007c0c */ /* 0x000fc6000bf83070 */
[----:B------:R-:W2:Y:S08]  /*8510*/  MUFU.EX2 R7, R29 ;  /* 0x0000001d00077308 */ /* 0x000eb00000000800 */
[----:B------:R-:W-:Y:S08]  /*8520*/  MUFU.EX2 R4, R4 ;  /* 0x0000000400047308 */ /* 0x000ff00000000800 */
[----:B------:R1:W3:Y:S01]  /*8530*/  MUFU.EX2 R21, R3 ;  /* 0x0000000300157308 */ /* 0x0002e20000000800 */
[----:B------:R-:W-:Y:S01]  /*8540*/  LOP3.LUT R15, R9, UR9, R10, 0x96, !PT ;  /* 0x00000009090f7c12 */ /* 0x000fe2000f8e960a */
[----:B------:R-:W-:-:S02]  /*8550*/  IMAD.MOV.U32 R22, RZ, RZ, R31 ;  /* 0x000000ffff167224 */ /* 0x000fc400078e001f */
[----:B-1----:R-:W-:-:S04]  /*8560*/  FADD.FTZ R3, R8, R14 ;  /* 0x0000000e08037221 */ /* 0x002fc80000010000 */
[----:B--2---:R-:W-:Y:S01]  /*8570*/  FADD.FTZ R14, R7, R3 ;  /* 0x00000003070e7221 */ /* 0x004fe20000010000 */
[----:B---3--:R-:W-:Y:S02]  /*8580*/  F2FP.F16.F32.PACK_AB R3, R21, R4 ;  /* 0x000000041503723e */ /* 0x008fe400000000ff */
[----:B------:R-:W-:Y:S01]  /*8590*/  F2FP.F16.F32.PACK_AB R7, R7, R8 ;  /* 0x000000080707723e */ /* 0x000fe200000000ff */
[----:B------:R-:W-:Y:S01]  /*85a0*/  FADD.FTZ R8, R4, R18 ;  /* 0x0000001204087221 */ /* 0x000fe20000010000 */
[----:B------:R-:W-:Y:S01]  /*85b0*/  PRMT R204, R3, 0x7610, R204 ;  /* 0x0000761003cc7816 */ /* 0x000fe200000000cc */
[----:B------:R-:W-:Y:S01]  /*85c0*/  IMAD.WIDE.U32 R4, R15, -0x2daee0ad, RZ ;  /* 0xd2511f530f047825 */ /* 0x000fe200078e00ff */
[----:B------:R-:W-:-:S03]  /*85d0*/  PRMT R208, R3, 0x7632, R208 ;  /* 0x0000763203d07816 */ /* 0x000fc600000000d0 */
[--C-:B------:R-:W-:Y:S01]  /*85e0*/  FFMA.FTZ R9, R158, UR7, -R6.reuse ;  /* 0x000000079e097c23 */ /* 0x100fe20008010806 */
[----:B------:R-:W-:Y:S01]  /*85f0*/  FFMA.FTZ R10, R143, UR7, -R6 ;  /* 0x000000078f0a7c23 */ /* 0x000fe20008010806 */
[----:B------:R-:W-:Y:S02]  /*8600*/  IMAD.MOV.U32 R38, RZ, RZ, R30 ;  /* 0x000000ffff267224 */ /* 0x000fe400078e001e */
[----:B------:R-:W-:Y:S02]  /*8610*/  @!P2 HADD2 R47, -R204.H0_H0, -RZ.H0_H0 ;  /* 0xa00000ffcc2fa230 */ /* 0x000fe40000000900 */
        /* <DEDUP_REMOVED lines=20> */
[----:B------:R-:W-:Y:S01]  /*8760*/  LOP3.LUT R6, R4, 0xff, RZ, 0xc0, !PT ;  /* 0x000000ff04067812 */ /* 0x000fe200078ec0ff */
[----:B------:R-:W-:Y:S01]  /*8770*/  IMAD.MOV.U32 R15, RZ, RZ, R216 ;  /* 0x000000ffff0f7224 */ /* 0x000fe200078e00d8 */
[----:B------:R-:W-:-:S02]  /*8780*/  PRMT R216, R204, 0x5410, R208 ;  /* 0x00005410ccd87816 */ /* 0x000fc400000000d0 */
[----:B------:R-:W-:Y:S01]  /*8790*/  @!P2 PRMT R204, R47, 0x5410, RZ ;  /* 0x000054102fcca816 */ /* 0x000fe200000000ff */
[----:B------:R1:W-:Y:S01]  /*87a0*/  MUFU.EX2 R18, R9 ;  /* 0x0000000900127308 */ /* 0x0003e20000000800 */
[----:B------:R-:W-:Y:S01]  /*87b0*/  ISETP.LE.U32.AND P2, PT, R6, UR15, PT ;  /* 0x0000000f06007c0c */ /* 0x000fe2000bf43070 */
[----:B------:R-:W-:Y:S01]  /*87c0*/  IMAD.MOV.U32 R6, RZ, RZ, R15 ;  /* 0x000000ffff067224 */ /* 0x000fe200078e000f */
[----:B------:R-:W-:Y:S02]  /*87d0*/  LOP3.LUT R3, R5, UR34, R12, 0x96, !PT ;  /* 0x0000002205037c12 */ /* 0x000fe4000f8e960c */
[--C-:B------:R-:W-:Y:S02]  /*87e0*/  SHF.R.U32.HI R15, RZ, 0x10, R4.reuse ;  /* 0x00000010ff0f7819 */ /* 0x100fe40000011604 */
[----:B------:R-:W-:Y:S01]  /*87f0*/  SHF.R.U32.HI R12, RZ, 0x18, R4 ;  /* 0x00000018ff0c7819 */ /* 0x000fe20000011604 */
[----:B------:R-:W-:Y:S01]  /*8800*/  @!P3 HADD2 R48, -R208.H0_H0, -RZ.H0_H0 ;  /* 0xa00000ffd030b230 */ /* 0x000fe20000000900 */
[----:B-1----:R-:W-:-:S02]  /*8810*/  LOP3.LUT R9, R4, 0xffff, RZ, 0xc0, !PT ;  /* 0x0000ffff04097812 */ /* 0x002fc400078ec0ff */
[----:B------:R-:W-:Y:S01]  /*8820*/  SHF.R.U32.HI R4, RZ, 0x8, R11 ;  /* 0x00000008ff047819 */ /* 0x000fe2000001160b */
[----:B------:R-:W-:Y:S02]  /*8830*/  IMAD.MOV.U32 R11, RZ, RZ, R22 ;  /* 0x000000ffff0b7224 */ /* 0x000fe400078e0016 */
[----:B------:R1:W2:Y:S01]  /*8840*/  MUFU.EX2 R22, R10 ;  /* 0x0000000a00167308 */ /* 0x0002a20000000800 */
[C---:B------:R-:W-:Y:S02]  /*8850*/  PRMT R5, R7.reuse, 0x7632, R5 ;  /* 0x0000763207057816 */ /* 0x040fe40000000005 */
[----:B------:R-:W-:Y:S02]  /*8860*/  LOP3.LUT R4, R4, 0xffff, RZ, 0xc0, !PT ;  /* 0x0000ffff04047812 */ /* 0x000fe400078ec0ff */
[----:B------:R-:W-:Y:S01]  /*8870*/  PRMT R134, R7, 0x7610, R134 ;  /* 0x0000761007867816 */ /* 0x000fe20000000086 */
[----:B------:R-:W-:Y:S01]  /*8880*/  @!P1 HADD2 R54, -R5.H0_H0, -RZ.H0_H0 ;  /* 0xa00000ff05369230 */ /* 0x000fe20000000900 */
[----:B------:R-:W-:Y:S01]  /*8890*/  @!P3 PRMT R208, R48, 0x5410, RZ ;  /* 0x0000541030d0b816 */ /* 0x000fe200000000ff */
[----:B------:R-:W-:Y:S01]  /*88a0*/  IMAD.MOV.U32 R7, RZ, RZ, R219 ;  /* 0x000000ffff077224 */ /* 0x000fe200078e00db */
[----:B------:R-:W-:-:S02]  /*88b0*/  ISETP.LE.U32.AND P3, PT, R4, UR15, PT ;  /* 0x0000000f04007c0c */ /* 0x000fc4000bf63070 */
[----:B------:R-:W-:Y:S01]  /*88c0*/  LOP3.LUT R4, R13, 0xff, RZ, 0xc0, !PT ;  /* 0x000000ff0d047812 */ /* 0x000fe200078ec0ff */
[----:B------:R-:W-:Y:S01]  /*88d0*/  @!P4 HADD2 R53, -R134.H0_H0, -RZ.H0_H0 ;  /* 0xa00000ff8635c230 */ /* 0x000fe20000000900 */
[----:B------:R-:W-:Y:S02]  /*88e0*/  PRMT R219, R134, 0x5410, R5 ;  /* 0x0000541086db7816 */ /* 0x000fe40000000005 */
[----:B------:R-:W-:Y:S01]  /*88f0*/  @!P1 PRMT R5, R54, 0x5410, RZ ;  /* 0x0000541036059816 */ /* 0x000fe200000000ff */
[----:B-1----:R-:W-:Y:S01]  /*8900*/  IMAD.MOV.U32 R10, RZ, RZ, R226 ;  /* 0x000000ffff0a7224 */ /* 0x002fe200078e00e2 */
[----:B------:R-:W-:Y:S01]  /*8910*/  ISETP.LE.U32.AND P1, PT, R4, UR15, PT ;  /* 0x0000000f04007c0c */ /* 0x000fe2000bf23070 */
[----:B------:R-:W-:Y:S01]  /*8920*/  MUFU.EX2 R16, R16 ;  /* 0x0000001000107308 */ /* 0x000fe20000000800 */
[----:B--2---:R-:W-:Y:S01]  /*8930*/  F2FP.F16.F32.PACK_AB R4, R22, R18 ;  /* 0x000000121604723e */ /* 0x004fe200000000ff */
[----:B------:R-:W-:Y:S01]  /*8940*/  IMAD.MOV.U32 R54, RZ, RZ, R5 ;  /* 0x000000ffff367224 */ /* 0x000fe200078e0005 */
[----:B------:R-:W-:Y:S01]  /*8950*/  @!P4 PRMT R134, R53, 0x5410, RZ ;  /* 0x000054103586c816 */ /* 0x000fe200000000ff */
[----:B------:R-:W-:Y:S01]  /*8960*/  FADD.FTZ R5, R21, R8 ;  /* 0x0000000815057221 */ /* 0x000fe20000010000 */
[----:B------:R-:W-:Y:S01]  /*8970*/  IMAD.MOV.U32 R53, RZ, RZ, R10 ;  /* 0x000000ffff357224 */ /* 0x000fe200078e000a */
[C---:B------:R-:W-:Y:S01]  /*8980*/  PRMT R13, R4.reuse, 0x7610, R13 ;  /* 0x00007610040d7816 */ /* 0x040fe2000000000d */
[----:B------:R-:W2:Y:S01]  /*8990*/  LDL.LU R226, [R1+0x3ac] ;  /* 0x0003ac0001e27983 */ /* 0x000ea20000300800 */
[----:B------:R-:W-:Y:S01]  /*89a0*/  PRMT R223, R4, 0x7632, R223 ;  /* 0x0000763204df7816 */ /* 0x000fe200000000df */
[----:B------:R-:W-:Y:S01]  /*89b0*/  MUFU.EX2 R8, R41 ;  /* 0x0000002900087308 */ /* 0x000fe20000000800 */
[----:B------:R-:W-:-:S07]  /*89c0*/  SHF.R.U32.HI R4, RZ, 0x10, R3 ;  /* 0x00000010ff047819 */ /* 0x000fce0000011603 */
[----:B------:R-:W1:Y:S01]  /*89d0*/  MUFU.EX2 R10, R49 ;  /* 0x00000031000a7308 */ /* 0x000e620000000800 */
[----:B------:R-:W-:Y:S01]  /*89e0*/  LOP3.LUT R4, R4, 0xff, RZ, 0xc0, !PT ;  /* 0x000000ff04047812 */ /* 0x000fe200078ec0ff */
[----:B------:R-:W-:-:S03]  /*89f0*/  @!P3 HADD2 R55, -R223.H0_H0, -RZ.H0_H0 ;  /* 0xa00000ffdf37b230 */ /* 0x000fc60000000900 */
[----:B------:R-:W-:Y:S01]  /*8a00*/  ISETP.LE.U32.AND P4, PT, R4, UR15, PT ;  /* 0x0000000f04007c0c */ /* 0x000fe2000bf83070 */
[----:B------:R-:W-:Y:S01]  /*8a10*/  IMAD.MOV.U32 R4, RZ, RZ, R0 ;  /* 0x000000ffff047224 */ /* 0x000fe200078e0000 */
[----:B------:R-:W-:Y:S01]  /*8a20*/  PRMT R0, R13, 0x5410, R223 ;  /* 0x000054100d007816 */ /* 0x000fe200000000df */
[----:B------:R-:W-:Y:S01]  /*8a30*/  @!P6 HADD2 R58, -R13.H0_H0, -RZ.H0_H0 ;  /* 0xa00000ff0d3ae230 */ /* 0x000fe20000000900 */
[----:B------:R-:W-:Y:S01]  /*8a40*/  @!P3 PRMT R223, R55, 0x5410, RZ ;  /* 0x0000541037dfb816 */ /* 0x000fe200000000ff */
[----:B------:R-:W-:Y:S01]  /*8a50*/  IMAD.MOV.U32 R55, RZ, RZ, R4 ;  /* 0x000000ffff377224 */ /* 0x000fe200078e0004 */
[----:B------:R-:W-:Y:S01]  /*8a60*/  LOP3.LUT R4, R3, 0xff, RZ, 0xc0, !PT ;  /* 0x000000ff03047812 */ /* 0x000fe200078ec0ff */
[----:B------:R-:W-:Y:S02]  /*8a70*/  IMAD.MOV.U32 R21, RZ, RZ, R7 ;  /* 0x000000ffff157224 */ /* 0x000fe400078e0007 */
[----:B------:R-:W-:Y:S01]  /*8a80*/  FADD.FTZ R7, R18, R5 ;  /* 0x0000000512077221 */ /* 0x000fe20000010000 */
[----:B------:R-:W-:-:S02]  /*8a90*/  @!P6 PRMT R13, R58, 0x5410, RZ ;  /* 0x000054103a0de816 */ /* 0x000fc400000000ff */
[----:B-1----:R-:W-:Y:S02]  /*8aa0*/  F2FP.F16.F32.PACK_AB R5, R10, R8 ;  /* 0x000000080a05723e */ /* 0x002fe400000000ff */
[----:B------:R-:W-:Y:S01]  /*8ab0*/  ISETP.LE.U32.AND P6, PT, R4, UR15, PT ;  /* 0x0000000f04007c0c */ /* 0x000fe2000bfc3070 */
[----:B------:R-:W-:Y:S01]  /*8ac0*/  IMAD.MOV.U32 R4, RZ, RZ, R6 ;  /* 0x000000ffff047224 */ /* 0x000fe200078e0006 */
[----:B------:R-:W-:Y:S01]  /*8ad0*/  PRMT R200, R5, 0x7632, R200 ;  /* 0x0000763205c87816 */ /* 0x000fe200000000c8 */
[----:B------:R-:W1:Y:S01]  /*8ae0*/  MUFU.EX2 R17, R17 ;  /* 0x0000001100117308 */ /* 0x000e620000000800 */
[----:B------:R-:W-:Y:S01]  /*8af0*/  FADD.FTZ R6, R8, R14 ;  /* 0x0000000e08067221 */ /* 0x000fe20000010000 */
[----:B------:R-:W-:Y:S01]  /*8b00*/  IMAD.MOV.U32 R14, RZ, RZ, R4 ;  /* 0x000000ffff0e7224 */ /* 0x000fe200078e0004 */
[----:B------:R-:W-:Y:S01]  /*8b10*/  SHF.R.U32.HI R4, RZ, 0x18, R3 ;  /* 0x00000018ff047819 */ /* 0x000fe20000011603 */
[----:B------:R-:W-:Y:S01]  /*8b20*/  @!P5 HADD2 R59, -R200.H0_H0, -RZ.H0_H0 ;  /* 0xa00000ffc83bd230 */ /* 0x000fe20000000900 */
[----:B------:R-:W-:-:S02]  /*8b30*/  LOP3.LUT R3, R3, 0xffff, RZ, 0xc0, !PT ;  /* 0x0000ffff03037812 */ /* 0x000fc400078ec0ff */
[----:B------:R-:W-:Y:S01]  /*8b40*/  PRMT R206, R5, 0x7610, R206 ;  /* 0x0000761005ce7816 */ /* 0x000fe200000000ce */
[----:B------:R-:W-:Y:S01]  /*8b50*/  IMAD.MOV.U32 R5, RZ, RZ, R55 ;  /* 0x000000ffff057224 */ /* 0x000fe200078e0037 */
[----:B------:R-:W-:Y:S02]  /*8b60*/  SHF.R.U32.HI R3, RZ, 0x8, R3 ;  /* 0x00000008ff037819 */ /* 0x000fe40000011603 */
[----:B------:R-:W-:Y:S02]  /*8b70*/  PRMT R55, R206, 0x5410, R200 ;  /* 0x00005410ce377816 */ /* 0x000fe400000000c8 */
[----:B------:R-:W-:Y:S01]  /*8b80*/  @!P5 PRMT R200, R59, 0x5410, RZ ;  /* 0x000054103bc8d816 */ /* 0x000fe200000000ff */
[----:B------:R-:W-:Y:S01]  /*8b90*/  IMAD.MOV.U32 R59, RZ, RZ, R11 ;  /* 0x000000ffff3b7224 */ /* 0x000fe200078e000b */
[----:B------:R-:W-:Y:S01]  /*8ba0*/  MUFU.EX2 R8, R50 ;  /* 0x0000003200087308 */ /* 0x000fe20000000800 */
[----:B------:R-:W-:-:S07]  /*8bb0*/  LOP3.LUT R3, R3, 0xffff, RZ, 0xc0, !PT ;  /* 0x0000ffff03037812 */ /* 0x000fce00078ec0ff */
[----:B------:R3:W4:Y:S01]  /*8bc0*/  MUFU.EX2 R11, R51 ;  /* 0x00000033000b7308 */ /* 0x0007220000000800 */
[----:B------:R-:W-:Y:S02]  /*8bd0*/  ISETP.LE.U32.AND P5, PT, R3, UR15, PT ;  /* 0x0000000f03007c0c */ /* 0x000fe4000bfa3070 */
[----:B-1----:R-:W-:Y:S01]  /*8be0*/  F2FP.F16.F32.PACK_AB R3, R17, R16 ;  /* 0x000000101103723e */ /* 0x002fe200000000ff */
[----:B------:R-:W-:-:S03]  /*8bf0*/  FADD.FTZ R7, R22, R7 ;  /* 0x0000000716077221 */ /* 0x000fc60000010000 */
[C---:B------:R-:W-:Y:S02]  /*8c00*/  PRMT R133, R3.reuse, 0x7610, R133 ;  /* 0x0000761003857816 */ /* 0x040fe40000000085 */
[----:B------:R-:W-:Y:S02]  /*8c10*/  PRMT R220, R3, 0x7632, R220 ;  /* 0x0000763203dc7816 */ /* 0x000fe400000000dc */
[----:B------:R-:W-:Y:S01]  /*8c20*/  SHF.R.U32.HI R3, RZ, 0x8, R9 ;  /* 0x00000008ff037819 */ /* 0x000fe20000011609 */
[----:B---3--:R-:W-:Y:S02]  /*8c30*/  IMAD.MOV.U32 R51, RZ, RZ, R5 ;  /* 0x000000ffff337224 */ /* 0x008fe400078e0005 */
[----:B------:R-:W-:Y:S01]  /*8c40*/  FADD.FTZ R5, R10, R6 ;  /* 0x000000060a057221 */ /* 0x000fe20000010000 */
[----:B------:R-:W-:Y:S02]  /*8c50*/  IMAD.MOV.U32 R6, RZ, RZ, R224 ;  /* 0x000000ffff067224 */ /* 0x000fe400078e00e0 */
[----:B------:R-:W-:-:S02]  /*8c60*/  IMAD.MOV.U32 R10, RZ, RZ, R223 ;  /* 0x000000ffff0a7224 */ /* 0x000fc400078e00df */
[----:B------:R-:W-:Y:S02]  /*8c70*/  IMAD.MOV.U32 R22, RZ, RZ, R6 ;  /* 0x000000ffff167224 */ /* 0x000fe400078e0006 */
[----:B------:R-:W-:Y:S01]  /*8c80*/  IMAD.MOV.U32 R9, RZ, RZ, R10 ;  /* 0x000000ffff097224 */ /* 0x000fe200078e000a */
[----:B------:R1:W-:Y:S01]  /*8c90*/  MUFU.EX2 R6, R19 ;  /* 0x0000001300067308 */ /* 0x0003e20000000800 */
[----:B------:R-:W-:Y:S02]  /*8ca0*/  ISETP.LE.U32.AND P3, PT, R4, UR15, PT ;  /* 0x0000000f04007c0c */ /* 0x000fe4000bf63070 */
[----:B----4-:R-:W-:-:S05]  /*8cb0*/  F2FP.F16.F32.PACK_AB R4, R11, R8 ;  /* 0x000000080b04723e */ /* 0x010fca00000000ff */
[----:B------:R3:W4:Y:S01]  /*8cc0*/  MUFU.EX2 R10, R20 ;  /* 0x00000014000a7308 */ /* 0x0007220000000800 */
[----:B------:R-:W-:Y:S01]  /*8cd0*/  @!P6 HADD2 R65, -R133.H0_H0, -RZ.H0_H0 ;  /* 0xa00000ff8541e230 */ /* 0x000fe20000000900 */
[C---:B------:R-:W-:Y:S01]  /*8ce0*/  PRMT R18, R4.reuse, 0x7610, R18 ;  /* 0x0000761004127816 */ /* 0x040fe20000000012 */
[----:B------:R-:W-:Y:S01]  /*8cf0*/  @!P5 HADD2 R63, -R220.H0_H0, -RZ.H0_H0 ;  /* 0xa00000ffdc3fd230 */ /* 0x000fe20000000900 */
[----:B------:R-:W-:Y:S01]  /*8d00*/  PRMT R176, R4, 0x7632, R176 ;  /* 0x0000763204b07816 */ /* 0x000fe200000000b0 */
[----:B------:R-:W-:Y:S01]  /*8d10*/  @!P1 HADD2 R60, -R206.H0_H0, -RZ.H0_H0 ;  /* 0xa00000ffce3c9230 */ /* 0x000fe20000000900 */
[----:B------:R-:W-:Y:S01]  /*8d20*/  LOP3.LUT R3, R3, 0xffff, RZ, 0xc0, !PT ;  /* 0x0000ffff03037812 */ /* 0x000fe200078ec0ff */
[----:B------:R-:W-:Y:S02]  /*8d30*/  IMAD.MOV.U32 R58, RZ, RZ, R225 ;  /* 0x000000ffff3a7224 */ /* 0x000fe400078e00e1 */
[----:B------:R-:W-:Y:S01]  /*8d40*/  @!P4 HADD2 R62, -R18.H0_H0, -RZ.H0_H0 ;  /* 0xa00000ff123ec230 */ /* 0x000fe20000000900 */
[----:B------:R-:W2:Y:S01]  /*8d50*/  LDL.LU R225, [R1+0x3a8] ;  /* 0x0003a80001e17983 */ /* 0x000ea20000300800 */
[----:B------:R-:W-:Y:S01]  /*8d60*/  @!P3 HADD2 R61, -R176.H0_H0, -RZ.H0_H0 ;  /* 0xa00000ffb03db230 */ /* 0x000fe20000000900 */
[----:B------:R-:W-:Y:S01]  /*8d70*/  @!P1 PRMT R206, R60, 0x5410, RZ ;  /* 0x000054103cce9816 */ /* 0x000fe200000000ff */
[----:B-1----:R-:W-:Y:S01]  /*8d80*/  IMAD.MOV.U32 R19, RZ, RZ, R222 ;  /* 0x000000ffff137224 */ /* 0x002fe200078e00de */
[----:B------:R-:W2:Y:S01]  /*8d90*/  LDL.LU R224, [R1+0x3a4] ;  /* 0x0003a40001e07983 */ /* 0x000ea20000300800 */
[----:B---3--:R-:W-:Y:S01]  /*8da0*/  IMAD.MOV.U32 R20, RZ, RZ, R200 ;  /* 0x000000ffff147224 */ /* 0x008fe200078e00c8 */
[----:B------:R-:W-:-:S02]  /*8db0*/  PRMT R200, R133, 0x5410, R220 ;  /* 0x0000541085c87816 */ /* 0x000fc400000000dc */
[----:B------:R-:W3:Y:S01]  /*8dc0*/  LDL.LU R223, [R1+0x3a0] ;  /* 0x0003a00001df7983 */ /* 0x000ee20000300800 */
[----:B------:R-:W-:Y:S01]  /*8dd0*/  @!P6 PRMT R133, R65, 0x5410, RZ ;  /* 0x000054104185e816 */ /* 0x000fe200000000ff */
[----:B------:R-:W-:Y:S01]  /*8de0*/  IMAD.MOV.U32 R65, RZ, RZ, R220 ;  /* 0x000000ffff417224 */ /* 0x000fe200078e00dc */
[----:B------:R-:W-:Y:S01]  /*8df0*/  @!P5 PRMT R65, R63, 0x5410, RZ ;  /* 0x000054103f41d816 */ /* 0x000fe200000000ff */
[----:B------:R-:W-:Y:S01]  /*8e00*/  IMAD.MOV.U32 R63, RZ, RZ, R9 ;  /* 0x000000ffff3f7224 */ /* 0x000fe200078e0009 */
[----:B------:R-:W-:Y:S01]  /*8e10*/  ISETP.LE.U32.AND P1, PT, R3, UR15, PT ;  /* 0x0000000f03007c0c */ /* 0x000fe2000bf23070 */
[----:B------:R1:W-:Y:S01]  /*8e20*/  MUFU.EX2 R9, R52 ;  /* 0x0000003400097308 */ /* 0x0003e20000000800 */
[----:B------:R-:W3:Y:S01]  /*8e30*/  LDL.LU R222, [R1+0x39c] ;  /* 0x00039c0001de7983 */ /* 0x000ee20000300800 */
[----:B------:R-:W-:Y:S01]  /*8e40*/  IMAD.MOV.U32 R60, RZ, RZ, R221 ;  /* 0x000000ffff3c7224 */ /* 0x000fe200078e00dd */
[----:B----4-:R-:W-:Y:S01]  /*8e50*/  F2FP.F16.F32.PACK_AB R3, R10, R6 ;  /* 0x000000060a03723e */ /* 0x010fe200000000ff */
[----:B------:R-:W-:Y:S01]  /*8e60*/  FADD.FTZ R5, R8, R5 ;  /* 0x0000000508057221 */ /* 0x000fe20000010000 */
[----:B------:R-:W4:Y:S02]  /*8e70*/  LDL.LU R221, [R1+0x398] ;  /* 0x0003980001dd7983 */ /* 0x000f240000300800 */
[C---:B------:R-:W-:Y:S01]  /*8e80*/  PRMT R4, R3.reuse, 0x7610, R4 ;  /* 0x0000761003047816 */ /* 0x040fe20000000004 */
[----:B------:R1:W1:Y:S01]  /*8e90*/  MUFU.EX2 R8, R64 ;  /* 0x0000004000087308 */ /* 0x0002620000000800 */
[----:B------:R-:W4:Y:S01]  /*8ea0*/  LDL.LU R220, [R1+0x394] ;  /* 0x0003940001dc7983 */ /* 0x000f220000300800 */
[----:B------:R-:W-:Y:S01]  /*8eb0*/  PRMT R252, R3, 0x7632, R252 ;  /* 0x0000763203fc7816 */ /* 0x000fe200000000fc */
[----:B-1----:R-:W-:Y:S01]  /*8ec0*/  IMAD.MOV.U32 R52, RZ, RZ, R79 ;  /* 0x000000ffff347224 */ /* 0x002fe200078e004f */
[----:B------:R-:W-:-:S02]  /*8ed0*/  PRMT R79, R18, 0x5410, R176 ;  /* 0x00005410124f7816 */ /* 0x000fc400000000b0 */
[----:B------:R-:W-:Y:S01]  /*8ee0*/  @!P4 PRMT R18, R62, 0x5410, RZ ;  /* 0x000054103e12c816 */ /* 0x000fe200000000ff */
[----:B------:R-:W-:Y:S01]  /*8ef0*/  IMAD.MOV.U32 R62, RZ, RZ, R219 ;  /* 0x000000ffff3e7224 */ /* 0x000fe200078e00db */
[----:B------:R-:W-:Y:S01]  /*8f00*/  @!P3 PRMT R176, R61, 0x5410, RZ ;  /* 0x000054103db0b816 */ /* 0x000fe200000000ff */
[----:B------:R-:W4:Y:S01]  /*8f10*/  LDL.LU R219, [R1+0x390] ;  /* 0x0003900001db7983 */ /* 0x000f220000300800 */
[----:B------:R-:W-:Y:S01]  /*8f20*/  IMAD.MOV.U32 R61, RZ, RZ, R218 ;  /* 0x000000ffff3d7224 */ /* 0x000fe200078e00da */
[----:B------:R-:W-:Y:S01]  /*8f30*/  LOP3.LUT R3, R15, 0xff, RZ, 0xc0, !PT ;  /* 0x000000ff0f037812 */ /* 0x000fe200078ec0ff */
[----:B------:R-:W-:Y:S01]  /*8f40*/  IMAD.MOV.U32 R64, RZ, RZ, R216 ;  /* 0x000000ffff407224 */ /* 0x000fe200078e00d8 */
[----:B------:R-:W4:Y:S04]  /*8f50*/  LDL.LU R218, [R1+0x38c] ;  /* 0x00038c0001da7983 */ /* 0x000f280000300800 */
[----:B------:R-:W4:Y:S04]  /*8f60*/  LDL.LU R216, [R1+0x388] ;  /* 0x0003880001d87983 */ /* 0x000f280000300800 */
[----:B------:R-:W2:Y:S01]  /*8f70*/  LDL R15, [R1+0x40] ;  /* 0x00004000010f7983 */ /* 0x000ea20000100800 */
[----:B------:R-:W-:Y:S01]  /*8f80*/  @!P2 HADD2 R68, -R4.H0_H0, -RZ.H0_H0 ;  /* 0xa00000ff0444a230 */ /* 0x000fe20000000900 */
[----:B------:R-:W-:Y:S01]  /*8f90*/  ISETP.LE.U32.AND P4, PT, R3, UR15, PT ;  /* 0x0000000f03007c0c */ /* 0x000fe2000bf83070 */
[----:B------:R-:W-:Y:S01]  /*8fa0*/  FADD.FTZ R3, R16, R7 ;  /* 0x0000000710037221 */ /* 0x000fe20000010000 */
[----:B------:R-:W-:Y:S01]  /*8fb0*/  IMAD.MOV.U32 R16, RZ, RZ, R79 ;  /* 0x000000ffff107224 */ /* 0x000fe200078e004f */
[----:B------:R-:W-:-:S02]  /*8fc0*/  PRMT R79, R4, 0x5410, R252 ;  /* 0x00005410044f7816 */ /* 0x000fc400000000fc */
[----:B------:R-:W-:Y:S02]  /*8fd0*/  @!P2 PRMT R4, R68, 0x5410, RZ ;  /* 0x000054104404a816 */ /* 0x000fe400000000ff */
[----:B------:R-:W-:-:S03]  /*8fe0*/  ISETP.LE.U32.AND P3, PT, R12, UR15, PT ;  /* 0x0000000f0c007c0c */ /* 0x000fc6000bf63070 */
[----:B------:R-:W-:Y:S02]  /*8ff0*/  IMAD.MOV.U32 R68, RZ, RZ, R4 ;  /* 0x000000ffff447224 */ /* 0x000fe400078e0004 */
[----:B------:R-:W-:Y:S01]  /*9000*/  FADD.FTZ R4, R17, R3 ;  /* 0x0000000311047221 */ /* 0x000fe20000010000 */
[----:B------:R-:W-:Y:S01]  /*9010*/  F2FP.F16.F32.PACK_AB R3, R8, R9 ;  /* 0x000000090803723e */ /* 0x000fe200000000ff */
[----:B------:R-:W-:Y:S01]  /*9020*/  @!P1 HADD2 R66, -R252.H0_H0, -RZ.H0_H0 ;  /* 0xa00000fffc429230 */ /* 0x000fe20000000900 */
[----:B------:R1:W1:Y:S02]  /*9030*/  MUFU.EX2 R7, R23 ;  /* 0x0000001700077308 */ /* 0x0002640000000800 */
[C---:B------:R-:W-:Y:S01]  /*9040*/  PRMT R250, R3.reuse, 0x7632, R250 ;  /* 0x0000763203fa7816 */ /* 0x040fe200000000fa */
[----:B------:R-:W-:Y:S01]  /*9050*/  UIADD3 UR27, UR6, 0x2, URZ ;  /* 0x00000002061b7890 */ /* 0x000fe2000fffe03f */
[----:B------:R-:W-:Y:S01]  /*9060*/  PRMT R251, R3, 0x7610, R251 ;  /* 0x0000761003fb7816 */ /* 0x000fe200000000fb */
[----:B------:R-:W-:Y:S01]  /*9070*/  FADD.FTZ R4, R6, R4 ;  /* 0x0000000406047221 */ /* 0x000fe20000010000 */
[----:B------:R-:W-:Y:S01]  /*9080*/  FADD.FTZ R3, R11, R5 ;  /* 0x000000050b037221 */ /* 0x000fe20000010000 */
[----:B------:R-:W-:Y:S01]  /*9090*/  @!P1 PRMT R252, R66, 0x5410, RZ ;  /* 0x0000541042fc9816 */ /* 0x000fe200000000ff */
[----:B------:R-:W-:Y:S01]  /*90a0*/  @!P3 HADD2 R67, -R250.H0_H0, -RZ.H0_H0 ;  /* 0xa00000fffa43b230 */ /* 0x000fe20000000900 */
[----:B------:R-:W1:Y:S01]  /*90b0*/  MUFU.EX2 R6, R24 ;  /* 0x0000001800067308 */ /* 0x000e620000000800 */
[----:B------:R-:W-:Y:S01]  /*90c0*/  IMAD.MOV.U32 R66, RZ, RZ, R58 ;  /* 0x000000ffff427224 */ /* 0x000fe200078e003a */
[----:B------:R-:W-:Y:S01]  /*90d0*/  ULOP3.LUT UR27, UR27, UR31, URZ, 0x3c, !UPT ;  /* 0x0000001f1b1b7292 */ /* 0x000fe2000f8e3c3f */
[----:B------:R-:W-:-:S02]  /*90e0*/  IMAD.MOV.U32 R12, RZ, RZ, R191 ;  /* 0x000000ffff0c7224 */ /* 0x000fc400078e00bf */
[----:B------:R-:W-:Y:S01]  /*90f0*/  FADD.FTZ R3, R9, R3 ;  /* 0x0000000309037221 */ /* 0x000fe20000010000 */
[----:B------:R-:W-:Y:S02]  /*9100*/  IMAD.MOV.U32 R58, RZ, RZ, R54 ;  /* 0x000000ffff3a7224 */ /* 0x000fe400078e0036 */
[----:B------:R-:W-:Y:S02]  /*9110*/  @!P4 HADD2 R69, -R251.H0_H0, -RZ.H0_H0 ;  /* 0xa00000fffb45c230 */ /* 0x000fe40000000900 */
[----:B------:R-:W-:Y:S01]  /*9120*/  IMAD.MOV.U32 R54, RZ, RZ, R210 ;  /* 0x000000ffff367224 */ /* 0x000fe200078e00d2 */
[----:B------:R-:W-:Y:S01]  /*9130*/  PRMT R210, R251, 0x5410, R250 ;  /* 0x00005410fbd27816 */ /* 0x000fe200000000fa */
[----:B------:R-:W-:Y:S01]  /*9140*/  FADD.FTZ R4, R10, R4 ;  /* 0x000000040a047221 */ /* 0x000fe20000010000 */
[----:B------:R-:W-:Y:S01]  /*9150*/  @!P3 PRMT R250, R67, 0x5410, RZ ;  /* 0x0000541043fab816 */ /* 0x000fe200000000ff */
[----:B------:R-:W-:Y:S02]  /*9160*/  IMAD.MOV.U32 R67, RZ, RZ, R12 ;  /* 0x000000ffff437224 */ /* 0x000fe400078e000c */
[----:B------:R-:W-:Y:S01]  /*9170*/  FADD.FTZ R12, R8, R3 ;  /* 0x00000003080c7221 */ /* 0x000fe20000010000 */
[----:B------:R-:W-:Y:S01]  /*9180*/  LOP3.LUT R3, R81, UR27, RZ, 0x3c, !PT ;  /* 0x0000001b51037c12 */ /* 0x000fe2000f8e3cff */
[----:B-1----:R-:W-:Y:S01]  /*9190*/  IMAD.MOV.U32 R23, RZ, RZ, R39 ;  /* 0x000000ffff177224 */ /* 0x002fe200078e0027 */
[----:B------:R-:W-:Y:S01]  /*91a0*/  @!P4 PRMT R251, R69, 0x5410, RZ ;  /* 0x0000541045fbc816 */ /* 0x000fe200000000ff */
[----:B------:R-:W-:-:S02]  /*91b0*/  IMAD.MOV.U32 R69, RZ, RZ, R16 ;  /* 0x000000ffff457224 */ /* 0x000fc400078e0010 */
[----:B------:R-:W-:Y:S01]  /*91c0*/  FADD.FTZ R4, R7, R4 ;  /* 0x0000000407047221 */ /* 0x000fe20000010000 */
[----:B------:R-:W-:Y:S01]  /*91d0*/  IMAD.MOV.U32 R16, RZ, RZ, R38 ;  /* 0x000000ffff107224 */ /* 0x000fe200078e0026 */
[----:B------:R-:W-:Y:S01]  /*91e0*/  F2FP.F16.F32.PACK_AB R17, R6, R7 ;  /* 0x000000070611723e */ /* 0x000fe200000000ff */
[----:B------:R-:W-:Y:S01]  /*91f0*/  IMAD.WIDE.U32 R38, R3, -0x326172a9, RZ ;  /* 0xcd9e8d5703267825 */ /* 0x000fe200078e00ff */
[----:B------:R-:W-:Y:S01]  /*9200*/  UIADD3 UR23, UR6, 0x3, URZ ;  /* 0x0000000306177890 */ /* 0x000fe2000fffe03f */
[----:B------:R-:W-:Y:S01]  /*9210*/  MUFU.EX2 R163, R163 ;  /* 0x000000a300a37308 */ /* 0x000fe20000000800 */
[----:B------:R-:W-:Y:S01]  /*9220*/  PRMT R249, R17, 0x7610, R249 ;  /* 0x0000761011f97816 */ /* 0x000fe200000000f9 */
[----:B------:R-:W-:Y:S01]  /*9230*/  VIADD R217, R217, 0x4 ;  /* 0x00000004d9d97836 */ /* 0x000fe20000000000 */
[----:B------:R-:W-:Y:S01]  /*9240*/  PRMT R248, R17, 0x7632, R248 ;  /* 0x0000763211f87816 */ /* 0x000fe200000000f8 */
[----:B------:R-:W-:Y:S01]  /*9250*/  ULOP3.LUT UR23, UR23, UR31, URZ, 0x3c, !UPT ;  /* 0x0000001f17177292 */ /* 0x000fe2000f8e3c3f */
[----:B------:R1:W4:Y:S01]  /*9260*/  LDL.LU R191, [R1+0x384] ;  /* 0x0003840001bf7983 */ /* 0x0003220000300800 */
[----:B--2---:R-:W-:-:S02]  /*9270*/  IMAD.MOV.U32 R24, RZ, RZ, R15 ;  /* 0x000000ffff187224 */ /* 0x004fc400078e000f */
[----:B------:R-:W-:Y:S02]  /*9280*/  IMAD.MOV.U32 R15, RZ, RZ, R14 ;  /* 0x000000ffff0f7224 */ /* 0x000fe400078e000e */
        /* <DEDUP_REMOVED lines=20> */
[----:B------:R-:W-:Y:S01]  /*93d0*/  LOP3.LUT R6, R3, 0xffff, RZ, 0xc0, !PT ;  /* 0x0000ffff03067812 */ /* 0x000fe200078ec0ff */
[----:B------:R-:W-:Y:S01]  /*93e0*/  IMAD.MOV.U32 R11, RZ, RZ, R13 ;  /* 0x000000ffff0b7224 */ /* 0x000fe200078e000d */
[----:B------:R-:W-:Y:S02]  /*93f0*/  LOP3.LUT R13, R7, UR9, R8, 0x96, !PT ;  /* 0x00000009070d7c12 */ /* 0x000fe4000f8e9608 */
[----:B------:R-:W-:Y:S01]  /*9400*/  SHF.R.U32.HI R6, RZ, 0x8, R6 ;  /* 0x00000008ff067819 */ /* 0x000fe20000011606 */
[----:B------:R2:W-:Y:S03]  /*9410*/  MUFU.EX2 R7, R94 ;  /* 0x0000005e00077308 */ /* 0x0005e60000000800 */
[----:B------:R-:W-:Y:S01]  /*9420*/  LOP3.LUT R6, R6, 0xffff, RZ, 0xc0, !PT ;  /* 0x0000ffff06067812 */ /* 0x000fe200078ec0ff */
[----:B------:R-:W-:-:S03]  /*9430*/  IMAD.MOV.U32 R9, RZ, RZ, R15 ;  /* 0x000000ffff097224 */ /* 0x000fc600078e000f */
[----:B------:R-:W-:Y:S01]  /*9440*/  ISETP.LE.U32.AND P5, PT, R6, UR15, PT ;  /* 0x0000000f06007c0c */ /* 0x000fe2000bfa3070 */
[----:B------:R-:W1:Y:S01]  /*9450*/  MUFU.EX2 R15, R82 ;  /* 0x00000052000f7308 */ /* 0x000e620000000800 */
[----:B------:R-:W-:Y:S01]  /*9460*/  SHF.R.U32.HI R6, RZ, 0x10, R3 ;  /* 0x00000010ff067819 */ /* 0x000fe20000011603 */
[----:B--2---:R-:W-:-:S06]  /*9470*/  IMAD.MOV.U32 R94, RZ, RZ, R16 ;  /* 0x000000ffff5e7224 */ /* 0x004fcc00078e0010 */
[----:B------:R2:W3:Y:S01]  /*9480*/  MUFU.EX2 R16, R25 ;  /* 0x0000001900107308 */ /* 0x0004e20000000800 */
[----:B------:R-:W-:-:S04]  /*9490*/  SHF.R.U32.HI R3, RZ, 0x18, R3 ;  /* 0x00000018ff037819 */ /* 0x000fc80000011603 */
[----:B------:R-:W-:Y:S02]  /*94a0*/  ISETP.LE.U32.AND P3, PT, R3, UR15, PT ;  /* 0x0000000f03007c0c */ /* 0x000fe4000bf63070 */
[C---:B------:R-:W-:Y:S01]  /*94b0*/  LOP3.LUT R3, R4.reuse, 0xff, RZ, 0xc0, !PT ;  /* 0x000000ff04037812 */ /* 0x040fe200078ec0ff */
[----:B--2---:R-:W-:Y:S02]  /*94c0*/  IMAD.MOV.U32 R25, RZ, RZ, R11 ;  /* 0x000000ffff197224 */ /* 0x004fe400078e000b */
[----:B------:R2:W4:Y:S01]  /*94d0*/  MUFU.EX2 R11, R28 ;  /* 0x0000001c000b7308 */ /* 0x0005220000000800 */
[----:B------:R-:W-:Y:S02]  /*94e0*/  ISETP.LE.U32.AND P1, PT, R3, UR15, PT ;  /* 0x0000000f03007c0c */ /* 0x000fe4000bf23070 */
[----:B------:R-:W-:Y:S02]  /*94f0*/  SHF.R.U32.HI R3, RZ, 0x18, R4 ;  /* 0x00000018ff037819 */ /* 0x000fe40000011604 */
[----:B------:R-:W-:-:S02]  /*9500*/  LOP3.LUT R8, R4, 0xffff, RZ, 0xc0, !PT ;  /* 0x0000ffff04087812 */ /* 0x000fc400078ec0ff */
[----:B------:R-:W-:Y:S01]  /*9510*/  ISETP.LE.U32.AND P6, PT, R3, UR15, PT ;  /* 0x0000000f03007c0c */ /* 0x000fe2000bfc3070 */
[----:B-1----:R-:W-:Y:S01]  /*9520*/  FADD.FTZ R3, R15, R12 ;  /* 0x0000000c0f037221 */ /* 0x002fe20000010000 */
[----:B------:R-:W-:Y:S01]  /*9530*/  LOP3.LUT R6, R6, 0xff, RZ, 0xc0, !PT ;  /* 0x000000ff06067812 */ /* 0x000fe200078ec0ff */
[----:B--2---:R-:W-:Y:S01]  /*9540*/  IMAD.MOV.U32 R28, RZ, RZ, R9 ;  /* 0x000000ffff1c7224 */ /* 0x004fe200078e0009 */
[----:B------:R-:W-:Y:S01]  /*9550*/  SHF.R.U32.HI R9, RZ, 0x10, R4 ;  /* 0x00000010ff097819 */ /* 0x000fe20000011604 */
[----:B---3--:R-:W-:-:S04]  /*9560*/  FADD.FTZ R4, R16, R14 ;  /* 0x0000000e10047221 */ /* 0x008fc80000010000 */
[----:B----4-:R-:W-:Y:S01]  /*9570*/  FADD.FTZ R14, R11, R4 ;  /* 0x000000040b0e7221 */ /* 0x010fe20000010000 */
[----:B------:R-:W-:-:S04]  /*9580*/  IMAD.WIDE.U32 R4, R13, -0x2daee0ad, RZ ;  /* 0xd2511f530d047825 */ /* 0x000fc800078e00ff */
[C---:B------:R-:W-:Y:S01]  /*9590*/  FADD.FTZ R12, R7.reuse, R3 ;  /* 0x00000003070c7221 */ /* 0x040fe20000010000 */
[----:B------:R-:W-:Y:S02]  /*95a0*/  ISETP.LE.U32.AND P2, PT, R6, UR15, PT ;  /* 0x0000000f06007c0c */ /* 0x000fe4000bf43070 */
[----:B------:R-:W-:Y:S02]  /*95b0*/  F2FP.F16.F32.PACK_AB R7, R7, R15 ;  /* 0x0000000f0707723e */ /* 0x000fe400000000ff */
[----:B------:R-:W-:Y:S02]  /*95c0*/  LOP3.LUT R3, R5, UR34, R10, 0x96, !PT ;  /* 0x0000002205037c12 */ /* 0x000fe4000f8e960a */
[C---:B------:R-:W-:Y:S02]  /*95d0*/  LOP3.LUT R6, R4.reuse, 0xff, RZ, 0xc0, !PT ;  /* 0x000000ff04067812 */ /* 0x040fe400078ec0ff */
[----:B------:R-:W-:Y:S02]  /*95e0*/  LOP3.LUT R13, R4, 0xffff, RZ, 0xc0, !PT ;  /* 0x0000ffff040d7812 */ /* 0x000fe400078ec0ff */
[----:B------:R-:W-:-:S02]  /*95f0*/  SHF.R.U32.HI R15, RZ, 0x10, R4 ;  /* 0x00000010ff0f7819 */ /* 0x000fc40000011604 */
[----:B------:R-:W-:Y:S02]  /*9600*/  SHF.R.U32.HI R10, RZ, 0x18, R4 ;  /* 0x00000018ff0a7819 */ /* 0x000fe40000011604 */
[----:B------:R-:W-:Y:S01]  /*9610*/  SHF.R.U32.HI R4, RZ, 0x8, R8 ;  /* 0x00000008ff047819 */ /* 0x000fe20000011608 */
[----:B------:R-:W-:Y:S01]  /*9620*/  @!P4 HADD2 R74, -R249.H0_H0, -RZ.H0_H0 ;  /* 0xa00000fff94ac230 */ /* 0x000fe20000000900 */
[----:B------:R-:W-:Y:S01]  /*9630*/  PRMT R247, R7, 0x7632, R247 ;  /* 0x0000763207f77816 */ /* 0x000fe200000000f7 */
[----:B------:R-:W-:Y:S01]  /*9640*/  @!P5 HADD2 R76, -R248.H0_H0, -RZ.H0_H0 ;  /* 0xa00000fff84cd230 */ /* 0x000fe20000000900 */
[----:B------:R-:W-:Y:S02]  /*9650*/  LOP3.LUT R4, R4, 0xffff, RZ, 0xc0, !PT ;  /* 0x0000ffff04047812 */ /* 0x000fe400078ec0ff */
[----:B------:R-:W-:Y:S01]  /*9660*/  PRMT R82, R249, 0x5410, R248 ;  /* 0x00005410f9527816 */ /* 0x000fe200000000f8 */
[----:B------:R-:W-:Y:S01]  /*9670*/  @!P3 HADD2 R75, -R247.H0_H0, -RZ.H0_H0 ;  /* 0xa00000fff74bb230 */ /* 0x000fe20000000900 */
[----:B------:R-:W-:Y:S01]  /*9680*/  @!P4 PRMT R249, R74, 0x5410, RZ ;  /* 0x000054104af9c816 */ /* 0x000fe200000000ff */
[----:B------:R-:W-:Y:S01]  /*9690*/  IMAD.MOV.U32 R74, RZ, RZ, R28 ;  /* 0x000000ffff4a7224 */ /* 0x000fe200078e001c */
[----:B------:R-:W-:-:S02]  /*96a0*/  @!P5 PRMT R248, R76, 0x5410, RZ ;  /* 0x000054104cf8d816 */ /* 0x000fc400000000ff */
[----:B------:R-:W-:Y:S01]  /*96b0*/  PRMT R246, R7, 0x7610, R246 ;  /* 0x0000761007f67816 */ /* 0x000fe200000000f6 */
[----:B------:R-:W-:Y:S01]  /*96c0*/  IMAD.MOV.U32 R28, RZ, RZ, R25 ;  /* 0x000000ffff1c7224 */ /* 0x000fe200078e0019 */
[----:B------:R-:W-:Y:S01]  /*96d0*/  ISETP.LE.U32.AND P5, PT, R4, UR15, PT ;  /* 0x0000000f04007c0c */ /* 0x000fe2000bfa3070 */
[----:B------:R-:W-:Y:S01]  /*96e0*/  IMAD.MOV.U32 R25, RZ, RZ, R67 ;  /* 0x000000ffff197224 */ /* 0x000fe200078e0043 */
[----:B------:R-:W-:Y:S01]  /*96f0*/  LOP3.LUT R4, R9, 0xff, RZ, 0xc0, !PT ;  /* 0x000000ff09047812 */ /* 0x000fe200078ec0ff */
[----:B------:R-:W1:Y:S01]  /*9700*/  MUFU.EX2 R7, R109 ;  /* 0x0000006d00077308 */ /* 0x000e620000000800 */
[----:B------:R-:W-:Y:S02]  /*9710*/  PRMT R67, R246, 0x5410, R247 ;  /* 0x00005410f6437816 */ /* 0x000fe400000000f7 */
[----:B------:R-:W-:Y:S02]  /*9720*/  @!P3 PRMT R247, R75, 0x5410, RZ ;  /* 0x000054104bf7b816 */ /* 0x000fe400000000ff */
[----:B------:R-:W-:-:S02]  /*9730*/  ISETP.LE.U32.AND P3, PT, R4, UR15, PT ;  /* 0x0000000f04007c0c */ /* 0x000fc4000bf63070 */
[----:B------:R-:W-:Y:S01]  /*9740*/  LOP3.LUT R4, R3, 0xffff, RZ, 0xc0, !PT ;  /* 0x0000ffff03047812 */ /* 0x000fe200078ec0ff */
[----:B------:R-:W2:Y:S01]  /*9750*/  MUFU.EX2 R5, R118 ;  /* 0x0000007600057308 */ /* 0x000ea20000000800 */
[----:B------:R-:W-:Y:S02]  /*9760*/  @!P2 HADD2 R83, -R246.H0_H0, -RZ.H0_H0 ;  /* 0xa00000fff653a230 */ /* 0x000fe40000000900 */
[----:B------:R-:W-:Y:S02]  /*9770*/  SHF.R.U32.HI R4, RZ, 0x8, R4 ;  /* 0x00000008ff047819 */ /* 0x000fe40000011604 */
[----:B------:R-:W-:Y:S02]  /*9780*/  F2FP.F16.F32.PACK_AB R11, R11, R16 ;  /* 0x000000100b0b723e */ /* 0x000fe400000000ff */
[----:B------:R-:W-:Y:S02]  /*9790*/  LOP3.LUT R4, R4, 0xffff, RZ, 0xc0, !PT ;  /* 0x0000ffff04047812 */ /* 0x000fe400078ec0ff */
[----:B------:R-:W-:-:S02]  /*97a0*/  @!P2 PRMT R246, R83, 0x5410, RZ ;  /* 0x0000541053f6a816 */ /* 0x000fc400000000ff */
[----:B------:R-:W-:Y:S01]  /*97b0*/  ISETP.LE.U32.AND P2, PT, R4, UR15, PT ;  /* 0x0000000f04007c0c */ /* 0x000fe2000bf43070 */
[----:B-1----:R-:W-:Y:S01]  /*97c0*/  FADD.FTZ R4, R7, R12 ;  /* 0x0000000c07047221 */ /* 0x002fe20000010000 */
[----:B------:R-:W-:Y:S02]  /*97d0*/  PRMT R245, R11, 0x7610, R245 ;  /* 0x000076100bf57816 */ /* 0x000fe400000000f5 */
[----:B------:R-:W-:Y:S01]  /*97e0*/  ISETP.LE.U32.AND P4, PT, R6, UR15, PT ;  /* 0x0000000f06007c0c */ /* 0x000fe2000bf83070 */
[----:B--2---:R-:W-:Y:S02]  /*97f0*/  FADD.FTZ R6, R5, R4 ;  /* 0x0000000405067221 */ /* 0x004fe40000010000 */
[----:B------:R-:W-:Y:S01]  /*9800*/  @!P1 HADD2 R93, -R245.H0_H0, -RZ.H0_H0 ;  /* 0xa00000fff55d9230 */ /* 0x000fe20000000900 */
[----:B------:R-:W-:Y:S02]  /*9810*/  PRMT R244, R11, 0x7632, R244 ;  /* 0x000076320bf47816 */ /* 0x000fe400000000f4 */
[----:B------:R-:W-:-:S02]  /*9820*/  F2FP.F16.F32.PACK_AB R4, R5, R7 ;  /* 0x000000070504723e */ /* 0x000fc400000000ff */
[----:B------:R-:W-:Y:S01]  /*9830*/  LOP3.LUT R5, R3, 0xff, RZ, 0xc0, !PT ;  /* 0x000000ff03057812 */ /* 0x000fe200078ec0ff */
[----:B------:R-:W1:Y:S01]  /*9840*/  MUFU.EX2 R8, R29 ;  /* 0x0000001d00087308 */ /* 0x000e620000000800 */
[----:B------:R-:W-:Y:S02]  /*9850*/  PRMT R76, R245, 0x5410, R244 ;  /* 0x00005410f54c7816 */ /* 0x000fe400000000f4 */
[----:B------:R-:W-:Y:S02]  /*9860*/  @!P1 PRMT R245, R93, 0x5410, RZ ;  /* 0x000054105df59816 */ /* 0x000fe400000000ff */
[----:B------:R-:W-:-:S03]  /*9870*/  ISETP.LE.U32.AND P1, PT, R5, UR15, PT ;  /* 0x0000000f05007c0c */ /* 0x000fc6000bf23070 */
[----:B------:R-:W2:Y:S01]  /*9880*/  MUFU.EX2 R12, R30 ;  /* 0x0000001e000c7308 */ /* 0x000ea20000000800 */
[----:B------:R-:W-:-:S07]  /*9890*/  PRMT R243, R4, 0x7632, R243 ;  /* 0x0000763204f37816 */ /* 0x000fce00000000f3 */
[----:B------:R-:W3:Y:S01]  /*98a0*/  MUFU.EX2 R5, R120 ;  /* 0x0000007800057308 */ /* 0x000ee20000000800 */
[----:B------:R-:W-:-:S07]  /*98b0*/  PRMT R242, R4, 0x7610, R242 ;  /* 0x0000761004f27816 */ /* 0x000fce00000000f2 */
[----:B------:R-:W4:Y:S01]  /*98c0*/  MUFU.EX2 R9, R126 ;  /* 0x0000007e00097308 */ /* 0x000f220000000800 */
[----:B------:R-:W-:Y:S01]  /*98d0*/  @!P5 HADD2 R95, -R244.H0_H0, -RZ.H0_H0 ;  /* 0xa00000fff45fd230 */ /* 0x000fe20000000900 */
[--C-:B------:R-:W-:Y:S02]  /*98e0*/  SHF.R.U32.HI R4, RZ, 0x18, R3.reuse ;  /* 0x00000018ff047819 */ /* 0x100fe40000011603 */
[----:B------:R-:W-:Y:S01]  /*98f0*/  SHF.R.U32.HI R3, RZ, 0x10, R3 ;  /* 0x00000010ff037819 */ /* 0x000fe20000011603 */
[----:B------:R-:W-:Y:S02]  /*9900*/  @!P6 HADD2 R96, -R243.H0_H0, -RZ.H0_H0 ;  /* 0xa00000fff360e230 */ /* 0x000fe40000000900 */
[----:B------:R-:W-:Y:S01]  /*9910*/  IMAD.MOV.U32 R109, RZ, RZ, R25 ;  /* 0x000000ffff6d7224 */ /* 0x000fe200078e0019 */
[----:B------:R-:W-:Y:S01]  /*9920*/  @!P5 PRMT R244, R95, 0x5410, RZ ;  /* 0x000054105ff4d816 */ /* 0x000fe200000000ff */
[----:B------:R-:W-:Y:S01]  /*9930*/  IMAD.MOV.U32 R25, RZ, RZ, R59 ;  /* 0x000000ffff197224 */ /* 0x000fe200078e003b */
[----:B------:R-:W-:Y:S01]  /*9940*/  LOP3.LUT R3, R3, 0xff, RZ, 0xc0, !PT ;  /* 0x000000ff03037812 */ /* 0x000fe200078ec0ff */
[----:B-1----:R-:W-:Y:S01]  /*9950*/  FADD.FTZ R7, R8, R14 ;  /* 0x0000000e08077221 */ /* 0x002fe20000010000 */
[----:B------:R-:W-:Y:S01]  /*9960*/  ISETP.LE.U32.AND P5, PT, R4, UR15, PT ;  /* 0x0000000f04007c0c */ /* 0x000fe2000bfa3070 */
[----:B------:R-:W1:Y:S01]  /*9970*/  MUFU.EX2 R11, R130 ;  /* 0x00000082000b7308 */ /* 0x000e620000000800 */
[----:B------:R-:W-:-:S02]  /*9980*/  PRMT R59, R242, 0x5410, R243 ;  /* 0x00005410f23b7816 */ /* 0x000fc400000000f3 */
[----:B--2---:R-:W-:Y:S02]  /*9990*/  F2FP.F16.F32.PACK_AB R4, R12, R8 ;  /* 0x000000080c04723e */ /* 0x004fe400000000ff */
[----:B------:R-:W-:Y:S01]  /*99a0*/  @!P6 PRMT R243, R96, 0x5410, RZ ;  /* 0x0000541060f3e816 */ /* 0x000fe200000000ff */
[----:B---3--:R-:W-:Y:S01]  /*99b0*/  FADD.FTZ R6, R5, R6 ;  /* 0x0000000605067221 */ /* 0x008fe20000010000 */
[----:B------:R-:W-:Y:S01]  /*99c0*/  ISETP.LE.U32.AND P6, PT, R3, UR15, PT ;  /* 0x0000000f03007c0c */ /* 0x000fe2000bfc3070 */
[----:B------:R-:W2:Y:S01]  /*99d0*/  MUFU.EX2 R8, R140 ;  /* 0x0000008c00087308 */ /* 0x000ea20000000800 */
[----:B----4-:R-:W-:Y:S02]  /*99e0*/  F2FP.F16.F32.PACK_AB R3, R9, R5 ;  /* 0x000000050903723e */ /* 0x010fe400000000ff */
[----:B------:R-:W-:Y:S01]  /*99f0*/  SHF.R.U32.HI R5, RZ, 0x8, R13 ;  /* 0x00000008ff057819 */ /* 0x000fe2000001160d */
[----:B------:R-:W-:Y:S01]  /*9a00*/  @!P3 HADD2 R97, -R242.H0_H0, -RZ.H0_H0 ;  /* 0xa00000fff261b230 */ /* 0x000fe20000000900 */
[C---:B------:R-:W-:Y:S01]  /*9a10*/  PRMT R239, R3.reuse, 0x7610, R239 ;  /* 0x0000761003ef7816 */ /* 0x040fe200000000ef */
[----:B------:R-:W-:Y:S01]  /*9a20*/  IMAD.MOV.U32 R93, RZ, RZ, R82 ;  /* 0x000000ffff5d7224 */ /* 0x000fe200078e0052 */
[----:B------:R-:W-:Y:S01]  /*9a30*/  PRMT R238, R3, 0x7632, R238 ;  /* 0x0000763203ee7816 */ /* 0x000fe200000000ee */
[----:B------:R-:W-:Y:S01]  /*9a40*/  IMAD.MOV.U32 R82, RZ, RZ, R60 ;  /* 0x000000ffff527224 */ /* 0x000fe200078e003c */
[----:B------:R-:W-:Y:S01]  /*9a50*/  LOP3.LUT R3, R5, 0xffff, RZ, 0xc0, !PT ;  /* 0x0000ffff05037812 */ /* 0x000fe200078ec0ff */
[----:B------:R-:W-:Y:S01]  /*9a60*/  IMAD.MOV.U32 R60, RZ, RZ, R19 ;  /* 0x000000ffff3c7224 */ /* 0x000fe200078e0013 */
[----:B------:R-:W-:Y:S01]  /*9a70*/  @!P3 PRMT R242, R97, 0x5410, RZ ;  /* 0x0000541061f2b816 */ /* 0x000fe200000000ff */
[----:B------:R-:W-:Y:S01]  /*9a80*/  MUFU.EX2 R14, R31 ;  /* 0x0000001f000e7308 */ /* 0x000fe20000000800 */
[----:B------:R-:W-:Y:S01]  /*9a90*/  ISETP.LE.U32.AND P3, PT, R3, UR15, PT ;  /* 0x0000000f03007c0c */ /* 0x000fe2000bf63070 */
[----:B------:R-:W-:Y:S01]  /*9aa0*/  FADD.FTZ R3, R9, R6 ;  /* 0x0000000609037221 */ /* 0x000fe20000010000 */
[----:B------:R-:W-:-:S05]  /*9ab0*/  PRMT R240, R4, 0x7632, R240 ;  /* 0x0000763204f07816 */ /* 0x000fca00000000f0 */
[----:B------:R3:W4:Y:S01]  /*9ac0*/  MUFU.EX2 R19, R32 ;  /* 0x0000002000137308 */ /* 0x0007220000000800 */
[----:B-1----:R-:W-:Y:S01]  /*9ad0*/  FADD.FTZ R5, R11, R3 ;  /* 0x000000030b057221 */ /* 0x002fe20000010000 */
[----:B--2---:R-:W-:Y:S01]  /*9ae0*/  F2FP.F16.F32.PACK_AB R3, R8, R11 ;  /* 0x0000000b0803723e */ /* 0x004fe200000000ff */
[----:B------:R-:W-:Y:S01]  /*9af0*/  @!P2 HADD2 R99, -R240.H0_H0, -RZ.H0_H0 ;  /* 0xa00000fff063a230 */ /* 0x000fe20000000900 */
[----:B------:R-:W-:Y:S01]  /*9b00*/  PRMT R241, R4, 0x7610, R241 ;  /* 0x0000761004f17816 */ /* 0x000fe200000000f1 */
[----:B------:R-:W-:Y:S01]  /*9b10*/  IMAD.MOV.U32 R83, RZ, RZ, R69 ;  /* 0x000000ffff537224 */ /* 0x000fe200078e0045 */
[C---:B------:R-:W-:Y:S02]  /*9b20*/  PRMT R235, R3.reuse, 0x7610, R235 ;  /* 0x0000761003eb7816 */ /* 0x040fe400000000eb */
[----:B------:R-:W-:Y:S01]  /*9b30*/  PRMT R234, R3, 0x7632, R234 ;  /* 0x0000763203ea7816 */ /* 0x000fe200000000ea */
[----:B------:R-:W-:Y:S01]  /*9b40*/  IMAD.MOV.U32 R69, RZ, RZ, R64 ;  /* 0x000000ffff457224 */ /* 0x000fe200078e0040 */
[----:B------:R-:W-:-:S02]  /*9b50*/  LOP3.LUT R4, R15, 0xff, RZ, 0xc0, !PT ;  /* 0x000000ff0f047812 */ /* 0x000fc400078ec0ff */
[----:B------:R-:W-:Y:S02]  /*9b60*/  LOP3.LUT R3, R81, UR23, RZ, 0x3c, !PT ;  /* 0x0000001751037c12 */ /* 0x000fe4000f8e3cff */
[----:B------:R-:W-:Y:S01]  /*9b70*/  PRMT R64, R241, 0x5410, R240 ;  /* 0x00005410f1407816 */ /* 0x000fe200000000f0 */
[----:B------:R-:W-:Y:S01]  /*9b80*/  IMAD.MOV.U32 R96, RZ, RZ, R33 ;  /* 0x000000ffff607224 */ /* 0x000fe200078e0021 */
[----:B------:R-:W-:Y:S01]  /*9b90*/  @!P2 PRMT R240, R99, 0x5410, RZ ;  /* 0x0000541063f0a816 */ /* 0x000fe200000000ff */
[----:B---3--:R-:W-:Y:S01]  /*9ba0*/  IMAD.WIDE.U32 R32, R3, -0x326172a9, RZ ;  /* 0xcd9e8d5703207825 */ /* 0x008fe200078e00ff */
[----:B------:R-:W-:Y:S02]  /*9bb0*/  ISETP.LE.U32.AND P2, PT, R4, UR15, PT ;  /* 0x0000000f04007c0c */ /* 0x000fe4000bf43070 */
[----:B----4-:R-:W-:-:S04]  /*9bc0*/  F2FP.F16.F32.PACK_AB R4, R19, R14 ;  /* 0x0000000e1304723e */ /* 0x010fc800000000ff */
[C---:B------:R-:W-:Y:S02]  /*9bd0*/  PRMT R237, R4.reuse, 0x7610, R237 ;  /* 0x0000761004ed7816 */ /* 0x040fe400000000ed */
[----:B------:R-:W-:Y:S02]  /*9be0*/  PRMT R236, R4, 0x7632, R236 ;  /* 0x0000763204ec7816 */ /* 0x000fe400000000ec */
[----:B------:R-:W-:Y:S01]  /*9bf0*/  LOP3.LUT R4, R33, UR33, R154, 0x96, !PT ;  /* 0x0000002121047c12 */ /* 0x000fe2000f8e969a */
[----:B------:R-:W-:Y:S01]  /*9c00*/  FADD.FTZ R6, R12, R7 ;  /* 0x000000070c067221 */ /* 0x000fe20000010000 */
[----:B------:R-:W-:-:S03]  /*9c10*/  FADD.FTZ R12, R8, R5 ;  /* 0x00000005080c7221 */ /* 0x000fc60000010000 */
[----:B------:R-:W-:-:S04]  /*9c20*/  IMAD.WIDE.U32 R4, R4, -0x2daee0ad, RZ ;  /* 0xd2511f5304047825 */ /* 0x000fc800078e00ff */
[----:B------:R-:W-:Y:S01]  /*9c30*/  FADD.FTZ R14, R14, R6 ;  /* 0x000000060e0e7221 */ /* 0x000fe20000010000 */
[----:B------:R-:W-:Y:S02]  /*9c40*/  LOP3.LUT R8, R27, UR22, R32, 0x96, !PT ;  /* 0x000000161b087c12 */ /* 0x000fe4000f8e9620 */
[----:B------:R-:W-:-:S03]  /*9c50*/  LOP3.LUT R6, R5, UR19, R40, 0x96, !PT ;  /* 0x0000001305067c12 */ /* 0x000fc6000f8e9628 */
[----:B------:R-:W-:-:S04]  /*9c60*/  IMAD.WIDE.U32 R8, R8, -0x2daee0ad, RZ ;  /* 0xd2511f5308087825 */ /* 0x000fc800078e00ff */
[----:B------:R-:W-:Y:S01]  /*9c70*/  IMAD.WIDE.U32 R6, R6, -0x326172a9, RZ ;  /* 0xcd9e8d5706067825 */ /* 0x000fe200078e00ff */
[----:B------:R-:W-:-:S04]  /*9c80*/  LOP3.LUT R9, R9, UR12, R4, 0x96, !PT ;  /* 0x0000000c09097c12 */ /* 0x000fc8000f8e9604 */
[----:B------:R-:W-:-:S05]  /*9c90*/  LOP3.LUT R4, R7, UR13, R26, 0x96, !PT ;  /* 0x0000000d07047c12 */ /* 0x000fca000f8e961a */
[----:B------:R-:W-:-:S04]  /*9ca0*/  IMAD.WIDE.U32 R4, R4, -0x2daee0ad, RZ ;  /* 0xd2511f5304047825 */ /* 0x000fc800078e00ff */
[----:B------:R-:W-:Y:S01]  /*9cb0*/  @!P1 HADD2 R98, -R241.H0_H0, -RZ.H0_H0 ;  /* 0xa00000fff1629230 */ /* 0x000fe20000000900 */
[----:B------:R-:W-:Y:S01]  /*9cc0*/  LOP3.LUT R7, R5, UR10, R8, 0x96, !PT ;  /* 0x0000000a05077c12 */ /* 0x000fe2000f8e9608 */
[----:B------:R-:W-:-:S03]  /*9cd0*/  IMAD.WIDE.U32 R8, R9, -0x326172a9, RZ ;  /* 0xcd9e8d5709087825 */ /* 0x000fc600078e00ff */
[----:B------:R-:W-:Y:S02]  /*9ce0*/  @!P1 PRMT R241, R98, 0x5410, RZ ;  /* 0x0000541062f19816 */ /* 0x000fe400000000ff */
[----:B------:R-:W-:Y:S02]  /*9cf0*/  LOP3.LUT R6, R9, UR11, R6, 0x96, !PT ;  /* 0x0000000b09067c12 */ /* 0x000fe4000f8e9606 */
[----:B------:R-:W-:-:S03]  /*9d00*/  ISETP.LE.U32.AND P1, PT, R10, UR15, PT ;  /* 0x0000000f0a007c0c */ /* 0x000fc6000bf23070 */
[----:B------:R-:W-:-:S05]  /*9d10*/  IMAD.WIDE.U32 R10, R6, -0x2daee0ad, RZ ;  /* 0xd2511f53060a7825 */ /* 0x000fca00078e00ff */
[----:B------:R-:W-:Y:S01]  /*9d20*/  LOP3.LUT R4, R11, UR8, R4, 0x96, !PT ;  /* 0x000000080b047c12 */ /* 0x000fe2000f8e9604 */
[----:B------:R-:W-:-:S04]  /*9d30*/  IMAD.WIDE.U32 R6, R7, -0x326172a9, RZ ;  /* 0xcd9e8d5707067825 */ /* 0x000fc800078e00ff */
[----:B------:R-:W-:-:S04]  /*9d40*/  IMAD.WIDE.U32 R4, R4, -0x326172a9, RZ ;  /* 0xcd9e8d5704047825 */ /* 0x000fc800078e00ff */
[----:B------:R-:W-:Y:S01]  /*9d50*/  @!P4 HADD2 R105, -R237.H0_H0, -RZ.H0_H0 ;  /* 0xa00000ffed69c230 */ /* 0x000fe20000000900 */
[----:B------:R-:W-:Y:S01]  /*9d60*/  LOP3.LUT R3, R5, UR35, R6, 0x96, !PT ;  /* 0x0000002305037c12 */ /* 0x000fe2000f8e9606 */
[----:B------:R-:W-:Y:S02]  /*9d70*/  IMAD.MOV.U32 R97, RZ, RZ, R69 ;  /* 0x000000ffff617224 */ /* 0x000fe400078e0045 */
[----:B------:R-:W-:Y:S01]  /*9d80*/  IMAD.MOV.U32 R69, RZ, RZ, R23 ;  /* 0x000000ffff457224 */ /* 0x000fe200078e0017 */
[----:B------:R-:W-:Y:S01]  /*9d90*/  LOP3.LUT R6, R3, 0xff, RZ, 0xc0, !PT ;  /* 0x000000ff03067812 */ /* 0x000fe200078ec0ff */
[----:B------:R-:W-:Y:S01]  /*9da0*/  IMAD.MOV.U32 R23, RZ, RZ, R58 ;  /* 0x000000ffff177224 */ /* 0x000fe200078e003a */
[----:B------:R-:W-:Y:S02]  /*9db0*/  PRMT R58, R237, 0x5410, R236 ;  /* 0x00005410ed3a7816 */ /* 0x000fe400000000ec */
[----:B------:R-:W-:Y:S02]  /*9dc0*/  @!P4 PRMT R237, R105, 0x5410, RZ ;  /* 0x0000541069edc816 */ /* 0x000fe400000000ff */
[----:B------:R-:W-:-:S02]  /*9dd0*/  ISETP.LE.U32.AND P4, PT, R6, UR15, PT ;  /* 0x0000000f06007c0c */ /* 0x000fc4000bf83070 */
[----:B------:R-:W-:Y:S01]  /*9de0*/  LOP3.LUT R6, R3, 0xffff, RZ, 0xc0, !PT ;  /* 0x0000ffff03067812 */ /* 0x000fe200078ec0ff */
[----:B------:R-:W-:-:S03]  /*9df0*/  @!P5 HADD2 R100, -R238.H0_H0, -RZ.H0_H0 ;  /* 0xa00000ffee64d230 */ /* 0x000fc60000000900 */
[----:B------:R-:W-:Y:S01]  /*9e00*/  SHF.R.U32.HI R6, RZ, 0x8, R6 ;  /* 0x00000008ff067819 */ /* 0x000fe20000011606 */
[----:B------:R-:W-:Y:S02]  /*9e10*/  IMAD.MOV.U32 R75, RZ, RZ, R28 ;  /* 0x000000ffff4b7224 */ /* 0x000fe400078e001c */
[----:B------:R-:W-:Y:S01]  /*9e20*/  IMAD.MOV.U32 R28, RZ, RZ, R177 ;  /* 0x000000ffff1c7224 */ /* 0x000fe200078e00b1 */
[----:B------:R-:W-:Y:S01]  /*9e30*/  LOP3.LUT R6, R6, 0xffff, RZ, 0xc0, !PT ;  /* 0x0000ffff06067812 */ /* 0x000fe200078ec0ff */
[----:B------:R-:W-:Y:S01]  /*9e40*/  IMAD.MOV.U32 R27, RZ, RZ, R18 ;  /* 0x000000ffff1b7224 */ /* 0x000fe200078e0012 */
[----:B------:R-:W-:Y:S01]  /*9e50*/  PRMT R177, R239, 0x5410, R238 ;  /* 0x00005410efb17816 */ /* 0x000fe200000000ee */
[----:B------:R-:W-:Y:S01]  /*9e60*/  @!P1 HADD2 R101, -R234.H0_H0, -RZ.H0_H0 ;  /* 0xa00000ffea659230 */ /* 0x000fe20000000900 */
[----:B------:R-:W-:Y:S01]  /*9e70*/  @!P5 PRMT R238, R100, 0x5410, RZ ;  /* 0x0000541064eed816 */ /* 0x000fe200000000ff */
[----:B------:R-:W1:Y:S01]  /*9e80*/  MUFU.EX2 R18, R141 ;  /* 0x0000008d00127308 */ /* 0x000e620000000800 */
[----:B------:R-:W-:Y:S01]  /*9e90*/  ISETP.LE.U32.AND P5, PT, R6, UR15, PT ;  /* 0x0000000f06007c0c */ /* 0x000fe2000bfa3070 */
[----:B------:R-:W-:Y:S01]  /*9ea0*/  IMAD.MOV.U32 R100, RZ, RZ, R82 ;  /* 0x000000ffff647224 */ /* 0x000fe200078e0052 */
[--C-:B------:R-:W-:Y:S01]  /*9eb0*/  SHF.R.U32.HI R6, RZ, 0x10, R3.reuse ;  /* 0x00000010ff067819 */ /* 0x100fe20000011603 */
[----:B------:R-:W-:Y:S01]  /*9ec0*/  IMAD.MOV.U32 R82, RZ, RZ, R24 ;  /* 0x000000ffff527224 */ /* 0x000fe200078e0018 */
[----:B------:R-:W-:Y:S01]  /*9ed0*/  SHF.R.U32.HI R3, RZ, 0x18, R3 ;  /* 0x00000018ff037819 */ /* 0x000fe20000011603 */
[----:B------:R-:W-:Y:S01]  /*9ee0*/  IMAD.MOV.U32 R24, RZ, RZ, R54 ;  /* 0x000000ffff187224 */ /* 0x000fe200078e0036 */
[----:B------:R-:W-:Y:S01]  /*9ef0*/  PRMT R54, R235, 0x5410, R234 ;  /* 0x00005410eb367816 */ /* 0x000fe200000000ea */
[----:B------:R-:W-:Y:S01]  /*9f00*/  MUFU.EX2 R17, R146 ;  /* 0x0000009200117308 */ /* 0x000fe20000000800 */
[----:B------:R-:W-:Y:S01]  /*9f10*/  @!P2 HADD2 R103, -R235.H0_H0, -RZ.H0_H0 ;  /* 0xa00000ffeb67a230 */ /* 0x000fe20000000900 */
[----:B------:R-:W-:-:S02]  /*9f20*/  @!P1 PRMT R234, R101, 0x5410, RZ ;  /* 0x0000541065ea9816 */ /* 0x000fc400000000ff */
[----:B------:R-:W-:-:S04]  /*9f30*/  ISETP.LE.U32.AND P1, PT, R3, UR15, PT ;  /* 0x0000000f03007c0c */ /* 0x000fc8000bf23070 */
[----:B------:R-:W2:Y:S01]  /*9f40*/  MUFU.EX2 R15, R36 ;  /* 0x00000024000f7308 */ /* 0x000ea20000000800 */
[----:B------:R-:W-:Y:S01]  /*9f50*/  LOP3.LUT R3, R4, 0xff, RZ, 0xc0, !PT ;  /* 0x000000ff04037812 */ /* 0x000fe200078ec0ff */
[----:B------:R-:W-:Y:S01]  /*9f60*/  @!P3 HADD2 R104, -R236.H0_H0, -RZ.H0_H0 ;  /* 0xa00000ffec68b230 */ /* 0x000fe20000000900 */
[----:B------:R-:W-:-:S05]  /*9f70*/  @!P2 PRMT R235, R103, 0x5410, RZ ;  /* 0x0000541067eba816 */ /* 0x000fca00000000ff */
[----:B------:R-:W3:Y:S01]  /*9f80*/  MUFU.EX2 R16, R37 ;  /* 0x0000002500107308 */ /* 0x000ee20000000800 */
[----:B------:R-:W-:Y:S02]  /*9f90*/  ISETP.LE.U32.AND P2, PT, R3, UR15, PT ;  /* 0x0000000f03007c0c */ /* 0x000fe4000bf43070 */
[--C-:B------:R-:W-:Y:S02]  /*9fa0*/  SHF.R.U32.HI R3, RZ, 0x18, R4.reuse ;  /* 0x00000018ff037819 */ /* 0x100fe40000011604 */
[----:B------:R-:W-:Y:S02]  /*9fb0*/  @!P3 PRMT R236, R104, 0x5410, RZ ;  /* 0x0000541068ecb816 */ /* 0x000fe400000000ff */
[----:B------:R-:W-:Y:S02]  /*9fc0*/  LOP3.LUT R9, R4, 0xffff, RZ, 0xc0, !PT ;  /* 0x0000ffff04097812 */ /* 0x000fe400078ec0ff */
[----:B------:R-:W-:Y:S01]  /*9fd0*/  SHF.R.U32.HI R11, RZ, 0x10, R4 ;  /* 0x00000010ff0b7819 */ /* 0x000fe20000011604 */
[----:B------:R-:W-:Y:S01]  /*9fe0*/  FADD.FTZ R4, R19, R14 ;  /* 0x0000000e13047221 */ /* 0x000fe20000010000 */
[----:B------:R-:W-:Y:S01]  /*9ff0*/  ISETP.LE.U32.AND P3, PT, R3, UR15, PT ;  /* 0x0000000f03007c0c */ /* 0x000fe2000bf63070 */
[----:B-1----:R-:W-:Y:S01]  /*a000*/  FADD.FTZ R3, R18, R12 ;  /* 0x0000000c12037221 */ /* 0x002fe20000010000 */
[----:B------:R-:W-:Y:S01]  /*a010*/  LOP3.LUT R13, R7, UR9, R8, 0x96, !PT ;  /* 0x00000009070d7c12 */ /* 0x000fe2000f8e9608 */
[----:B------:R-:W-:-:S02]  /*a020*/  @!P6 HADD2 R102, -R239.H0_H0, -RZ.H0_H0 ;  /* 0xa00000ffef66e230 */ /* 0x000fc40000000900 */
[----:B--2---:R-:W-:Y:S01]  /*a030*/  FADD.FTZ R8, R15, R4 ;  /* 0x000000040f087221 */ /* 0x004fe20000010000 */
[----:B------:R-:W-:Y:S01]  /*a040*/  FADD.FTZ R12, R17, R3 ;  /* 0x00000003110c7221 */ /* 0x000fe20000010000 */
[----:B---3--:R-:W-:Y:S01]  /*a050*/  F2FP.F16.F32.PACK_AB R3, R16, R15 ;  /* 0x0000000f1003723e */ /* 0x008fe200000000ff */
[----:B------:R-:W-:Y:S01]  /*a060*/  IMAD.WIDE.U32 R4, R13, -0x2daee0ad, RZ ;  /* 0xd2511f530d047825 */ /* 0x000fe200078e00ff */
[----:B------:R-:W-:Y:S02]  /*a070*/  LOP3.LUT R6, R6, 0xff, RZ, 0xc0, !PT ;  /* 0x000000ff06067812 */ /* 0x000fe400078ec0ff */
[----:B------:R-:W-:Y:S02]  /*a080*/  @!P6 PRMT R239, R102, 0x5410, RZ ;  /* 0x0000541066efe816 */ /* 0x000fe400000000ff */
[C---:B------:R-:W-:Y:S02]  /*a090*/  PRMT R233, R3.reuse, 0x7610, R233 ;  /* 0x0000761003e97816 */ /* 0x040fe400000000e9 */
[----:B------:R-:W-:-:S02]  /*a0a0*/  PRMT R232, R3, 0x7632, R232 ;  /* 0x0000763203e87816 */ /* 0x000fc400000000e8 */
[----:B------:R-:W-:Y:S02]  /*a0b0*/  ISETP.LE.U32.AND P6, PT, R6, UR15, PT ;  /* 0x0000000f06007c0c */ /* 0x000fe4000bfc3070 */
[----:B------:R-:W-:Y:S02]  /*a0c0*/  LOP3.LUT R3, R5, UR34, R10, 0x96, !PT ;  /* 0x0000002205037c12 */ /* 0x000fe4000f8e960a */
[C---:B------:R-:W-:Y:S02]  /*a0d0*/  LOP3.LUT R6, R4.reuse, 0xff, RZ, 0xc0, !PT ;  /* 0x000000ff04067812 */ /* 0x040fe400078ec0ff */
[----:B------:R-:W-:Y:S02]  /*a0e0*/  LOP3.LUT R14, R4, 0xffff, RZ, 0xc0, !PT ;  /* 0x0000ffff040e7812 */ /* 0x000fe400078ec0ff */
[--C-:B------:R-:W-:Y:S02]  /*a0f0*/  SHF.R.U32.HI R13, RZ, 0x10, R4.reuse ;  /* 0x00000010ff0d7819 */ /* 0x100fe40000011604 */
[----:B------:R-:W-:Y:S01]  /*a100*/  SHF.R.U32.HI R10, RZ, 0x18, R4 ;  /* 0x00000018ff0a7819 */ /* 0x000fe20000011604 */
[----:B------:R-:W-:Y:S01]  /*a110*/  MUFU.EX2 R15, R43 ;  /* 0x0000002b000f7308 */ /* 0x000fe20000000800 */
[----:B------:R-:W-:-:S02]  /*a120*/  SHF.R.U32.HI R4, RZ, 0x8, R9 ;  /* 0x00000008ff047819 */ /* 0x000fc40000011609 */
[----:B------:R-:W-:-:S05]  /*a130*/  F2FP.F16.F32.PACK_AB R7, R17, R18 ;  /* 0x000000121107723e */ /* 0x000fca00000000ff */
[----:B------:R-:W1:Y:S01]  /*a140*/  MUFU.EX2 R9, R42 ;  /* 0x0000002a00097308 */ /* 0x000e620000000800 */
[----:B------:R-:W-:Y:S01]  /*a150*/  @!P5 HADD2 R108, -R232.H0_H0, -RZ.H0_H0 ;  /* 0xa00000ffe86cd230 */ /* 0x000fe20000000900 */
[----:B------:R-:W-:Y:S02]  /*a160*/  PRMT R231, R7, 0x7632, R231 ;  /* 0x0000763207e77816 */ /* 0x000fe400000000e7 */
[----:B------:R-:W-:Y:S01]  /*a170*/  LOP3.LUT R4, R4, 0xffff, RZ, 0xc0, !PT ;  /* 0x0000ffff04047812 */ /* 0x000fe200078ec0ff */
[----:B------:R-:W-:Y:S01]  /*a180*/  IMAD.MOV.U32 R99, RZ, RZ, R52 ;  /* 0x000000ffff637224 */ /* 0x000fe200078e0034 */
[----:B------:R-:W-:Y:S01]  /*a190*/  PRMT R104, R233, 0x5410, R232 ;  /* 0x00005410e9687816 */ /* 0x000fe200000000e8 */
[----:B------:R-:W-:Y:S01]  /*a1a0*/  @!P1 HADD2 R107, -R231.H0_H0, -RZ.H0_H0 ;  /* 0xa00000ffe76b9230 */ /* 0x000fe20000000900 */
[----:B------:R-:W-:Y:S01]  /*a1b0*/  @!P5 PRMT R232, R108, 0x5410, RZ ;  /* 0x000054106ce8d816 */ /* 0x000fe200000000ff */
[----:B------:R-:W-:Y:S01]  /*a1c0*/  IMAD.MOV.U32 R52, RZ, RZ, R22 ;  /* 0x000000ffff347224 */ /* 0x000fe200078e0016 */
[----:B------:R-:W-:Y:S01]  /*a1d0*/  PRMT R230, R7, 0x7610, R230 ;  /* 0x0000761007e67816 */ /* 0x000fe200000000e6 */
[----:B------:R-:W-:Y:S01]  /*a1e0*/  MUFU.EX2 R22, R152 ;  /* 0x0000009800167308 */ /* 0x000fe20000000800 */
[----:B------:R-:W-:-:S02]  /*a1f0*/  ISETP.LE.U32.AND P5, PT, R4, UR15, PT ;  /* 0x0000000f04007c0c */ /* 0x000fc4000bfa3070 */
[----:B------:R-:W-:Y:S02]  /*a200*/  LOP3.LUT R4, R11, 0xff, RZ, 0xc0, !PT ;  /* 0x000000ff0b047812 */ /* 0x000fe400078ec0ff */
[----:B------:R-:W-:-:S03]  /*a210*/  PRMT R105, R230, 0x5410, R231 ;  /* 0x00005410e6697816 */ /* 0x000fc600000000e7 */
[----:B------:R-:W2:Y:S01]  /*a220*/  MUFU.EX2 R30, R155 ;  /* 0x0000009b001e7308 */ /* 0x000ea20000000800 */
[----:B------:R-:W-:Y:S02]  /*a230*/  @!P1 PRMT R231, R107, 0x5410, RZ ;  /* 0x000054106be79816 */ /* 0x000fe400000000ff */
[----:B-1----:R-:W-:Y:S02]  /*a240*/  F2FP.F16.F32.PACK_AB R5, R15, R9 ;  /* 0x000000090f05723e */ /* 0x002fe400000000ff */
[----:B------:R-:W-:Y:S02]  /*a250*/  ISETP.LE.U32.AND P1, PT, R4, UR15, PT ;  /* 0x0000000f04007c0c */ /* 0x000fe4000bf23070 */
[----:B------:R-:W-:Y:S01]  /*a260*/  SHF.R.U32.HI R4, RZ, 0x10, R3 ;  /* 0x00000010ff047819 */ /* 0x000fe20000011603 */
[----:B------:R-:W-:Y:S01]  /*a270*/  @!P6 HADD2 R110, -R230.H0_H0, -RZ.H0_H0 ;  /* 0xa00000ffe66ee230 */ /* 0x000fe20000000900 */
[----:B------:R-:W-:Y:S01]  /*a280*/  PRMT R229, R5, 0x7610, R229 ;  /* 0x0000761005e57816 */ /* 0x000fe200000000e5 */
[----:B------:R-:W-:Y:S01]  /*a290*/  @!P4 HADD2 R106, -R233.H0_H0, -RZ.H0_H0 ;  /* 0xa00000ffe96ac230 */ /* 0x000fe20000000900 */
[----:B------:R-:W-:-:S02]  /*a2a0*/  LOP3.LUT R4, R4, 0xff, RZ, 0xc0, !PT ;  /* 0x000000ff04047812 */ /* 0x000fc400078ec0ff */
[----:B------:R-:W-:Y:S01]  /*a2b0*/  @!P6 PRMT R230, R110, 0x5410, RZ ;  /* 0x000054106ee6e816 */ /* 0x000fe200000000ff */
[----:B------:R-:W-:Y:S01]  /*a2c0*/  @!P2 HADD2 R111, -R229.H0_H0, -RZ.H0_H0 ;  /* 0xa00000ffe56fa230 */ /* 0x000fe20000000900 */
[----:B------:R-:W-:Y:S02]  /*a2d0*/  PRMT R228, R5, 0x7632, R228 ;  /* 0x0000763205e47816 */ /* 0x000fe400000000e4 */
[----:B------:R-:W-:Y:S02]  /*a2e0*/  @!P4 PRMT R233, R106, 0x5410, RZ ;  /* 0x000054106ae9c816 */ /* 0x000fe400000000ff */
[----:B------:R-:W-:Y:S01]  /*a2f0*/  ISETP.LE.U32.AND P6, PT, R4, UR15, PT ;  /* 0x0000000f04007c0c */ /* 0x000fe2000bfc3070 */
[----:B------:R-:W-:Y:S01]  /*a300*/  IMAD.MOV.U32 R98, RZ, RZ, R2 ;  /* 0x000000ffff627224 */ /* 0x000fe200078e0002 */
[----:B------:R-:W-:Y:S01]  /*a310*/  ISETP.LE.U32.AND P4, PT, R6, UR15, PT ;  /* 0x0000000f06007c0c */ /* 0x000fe2000bf83070 */
[----:B------:R-:W-:Y:S01]  /*a320*/  FADD.FTZ R6, R16, R8 ;  /* 0x0000000810067221 */ /* 0x000fe20000010000 */
[----:B------:R-:W-:Y:S01]  /*a330*/  LOP3.LUT R4, R3, 0xff, RZ, 0xc0, !PT ;  /* 0x000000ff03047812 */ /* 0x000fe200078ec0ff */
[----:B------:R-:W-:Y:S01]  /*a340*/  MUFU.EX2 R8, R73 ;  /* 0x0000004900087308 */ /* 0x000fe20000000800 */
[----:B------:R-:W-:-:S02]  /*a350*/  PRMT R106, R229, 0x5410, R228 ;  /* 0x00005410e56a7816 */ /* 0x000fc400000000e4 */
[----:B------:R-:W-:Y:S02]  /*a360*/  @!P2 PRMT R229, R111, 0x5410, RZ ;  /* 0x000054106fe5a816 */ /* 0x000fe400000000ff */
[----:B--2---:R-:W-:-:S03]  /*a370*/  F2FP.F16.F32.PACK_AB R5, R30, R22 ;  /* 0x000000161e05723e */ /* 0x004fc600000000ff */
[----:B------:R-:W1:Y:S01]  /*a380*/  MUFU.EX2 R2, R71 ;  /* 0x0000004700027308 */ /* 0x000e620000000800 */
[----:B------:R-:W-:Y:S02]  /*a390*/  ISETP.LE.U32.AND P2, PT, R4, UR15, PT ;  /* 0x0000000f04007c0c */ /* 0x000fe4000bf43070 */
[----:B------:R-:W-:Y:S02]  /*a3a0*/  SHF.R.U32.HI R4, RZ, 0x18, R3 ;  /* 0x00000018ff047819 */ /* 0x000fe40000011603 */
[----:B------:R-:W-:Y:S02]  /*a3b0*/  LOP3.LUT R3, R3, 0xffff, RZ, 0xc0, !PT ;  /* 0x0000ffff03037812 */ /* 0x000fe400078ec0ff */
[C---:B------:R-:W-:Y:S02]  /*a3c0*/  PRMT R226, R5.reuse, 0x7632, R226 ;  /* 0x0000763205e27816 */ /* 0x040fe400000000e2 */
[----:B------:R-:W-:Y:S02]  /*a3d0*/  SHF.R.U32.HI R3, RZ, 0x8, R3 ;  /* 0x00000008ff037819 */ /* 0x000fe40000011603 */
[----:B------:R-:W-:Y:S01]  /*a3e0*/  PRMT R227, R5, 0x7610, R227 ;  /* 0x0000761005e37816 */ /* 0x000fe200000000e3 */
[----:B------:R-:W-:Y:S01]  /*a3f0*/  @!P3 HADD2 R114, -R226.H0_H0, -RZ.H0_H0 ;  /* 0xa00000ffe272b230 */ /* 0x000fe20000000900 */
[----:B------:R-:W-:-:S02]  /*a400*/  LOP3.LUT R3, R3, 0xffff, RZ, 0xc0, !PT ;  /* 0x0000ffff03037812 */ /* 0x000fc400078ec0ff */
[----:B------:R-:W-:Y:S02]  /*a410*/  PRMT R107, R227, 0x5410, R226 ;  /* 0x00005410e36b7816 */ /* 0x000fe400000000e2 */
[----:B------:R-:W-:Y:S02]  /*a420*/  @!P3 PRMT R226, R114, 0x5410, RZ ;  /* 0x0000541072e2b816 */ /* 0x000fe400000000ff */
[----:B------:R-:W-:Y:S02]  /*a430*/  ISETP.LE.U32.AND P3, PT, R3, UR15, PT ;  /* 0x0000000f03007c0c */ /* 0x000fe4000bf63070 */
[----:B-1----:R-:W-:Y:S01]  /*a440*/  F2FP.F16.F32.PACK_AB R3, R2, R8 ;  /* 0x000000080203723e */ /* 0x002fe200000000ff */
[----:B------:R-:W1:Y:S03]  /*a450*/  MUFU.EX2 R171, R171 ;  /* 0x000000ab00ab7308 */ /* 0x000e660000000800 */
[C---:B------:R-:W-:Y:S01]  /*a460*/  PRMT R225, R3.reuse, 0x7610, R225 ;  /* 0x0000761003e17816 */ /* 0x040fe200000000e1 */
[----:B------:R-:W-:Y:S01]  /*a470*/  IMAD.MOV.U32 R140, RZ, RZ, R66 ;  /* 0x000000ffff8c7224 */ /* 0x000fe200078e0042 */
[----:B------:R-:W-:Y:S01]  /*a480*/  PRMT R224, R3, 0x7632, R224 ;  /* 0x0000763203e07816 */ /* 0x000fe200000000e0 */
[----:B------:R-:W-:-:S02]  /*a490*/  IMAD.MOV.U32 R66, RZ, RZ, R68 ;  /* 0x000000ffff427224 */ /* 0x000fc400078e0044 */
[----:B------:R-:W-:Y:S02]  /*a4a0*/  @!P2 HADD2 R115, -R225.H0_H0, -RZ.H0_H0 ;  /* 0xa00000ffe173a230 */ /* 0x000fe40000000900 */
[----:B------:R-:W-:Y:S01]  /*a4b0*/  IMAD.MOV.U32 R146, RZ, RZ, R23 ;  /* 0x000000ffff927224 */ /* 0x000fe200078e0017 */
[----:B------:R-:W-:Y:S01]  /*a4c0*/  LOP3.LUT R3, R13, 0xff, RZ, 0xc0, !PT ;  /* 0x000000ff0d037812 */ /* 0x000fe200078ec0ff */
[----:B------:R-:W-:Y:S01]  /*a4d0*/  IMAD.MOV.U32 R68, RZ, RZ, R20 ;  /* 0x000000ffff447224 */ /* 0x000fe200078e0014 */
[----:B------:R-:W-:Y:S01]  /*a4e0*/  MUFU.EX2 R23, R164 ;  /* 0x000000a400177308 */ /* 0x000fe20000000800 */
[----:B------:R-:W-:Y:S02]  /*a4f0*/  IMAD.MOV.U32 R108, RZ, RZ, R163 ;  /* 0x000000ffff6c7224 */ /* 0x000fe400078e00a3 */
[----:B------:R-:W-:Y:S02]  /*a500*/  IMAD.MOV.U32 R103, RZ, RZ, R82 ;  /* 0x000000ffff677224 */ /* 0x000fe400078e0052 */
[----:B------:R-:W-:-:S02]  /*a510*/  IMAD.MOV.U32 R101, RZ, RZ, R69 ;  /* 0x000000ffff657224 */ /* 0x000fc400078e0045 */
[----:B------:R-:W-:Y:S01]  /*a520*/  IMAD.MOV.U32 R163, RZ, RZ, R100 ;  /* 0x000000ffffa37224 */ /* 0x000fe200078e0064 */
[----:B------:R2:W3:Y:S01]  /*a530*/  MUFU.EX2 R20, R149 ;  /* 0x0000009500147308 */ /* 0x0004e20000000800 */
[----:B------:R-:W-:Y:S01]  /*a540*/  IMAD.MOV.U32 R69, RZ, RZ, R63 ;  /* 0x000000ffff457224 */ /* 0x000fe200078e003f */
[----:B------:R-:W-:Y:S01]  /*a550*/  PRMT R100, R225, 0x5410, R224 ;  /* 0x00005410e1647816 */ /* 0x000fe200000000e0 */
[----:B------:R-:W-:Y:S01]  /*a560*/  IMAD.MOV.U32 R63, RZ, RZ, R21 ;  /* 0x000000ffff3f7224 */ /* 0x000fe200078e0015 */
[----:B------:R-:W-:Y:S01]  /*a570*/  @!P2 PRMT R225, R115, 0x5410, RZ ;  /* 0x0000541073e1a816 */ /* 0x000fe200000000ff */
[----:B------:R-:W-:-:S03]  /*a580*/  @!P1 HADD2 R113, -R227.H0_H0, -RZ.H0_H0 ;  /* 0xa00000ffe3719230 */ /* 0x000fc60000000900 */
[----:B------:R-:W4:Y:S01]  /*a590*/  MUFU.EX2 R26, R159 ;  /* 0x0000009f001a7308 */ /* 0x000f220000000800 */
[----:B------:R-:W-:Y:S02]  /*a5a0*/  ISETP.LE.U32.AND P2, PT, R3, UR15, PT ;  /* 0x0000000f03007c0c */ /* 0x000fe4000bf43070 */
[----:B------:R-:W-:-:S05]  /*a5b0*/  SHF.R.U32.HI R3, RZ, 0x8, R14 ;  /* 0x00000008ff037819 */ /* 0x000fca000001160e */
[----:B------:R-:W4:Y:S01]  /*a5c0*/  MUFU.EX2 R82, R172 ;  /* 0x000000ac00527308 */ /* 0x000f220000000800 */
[----:B--2---:R-:W-:Y:S02]  /*a5d0*/  IMAD.MOV.U32 R149, RZ, RZ, R109 ;  /* 0x000000ffff957224 */ /* 0x004fe400078e006d */
[----:B------:R-:W-:Y:S02]  /*a5e0*/  @!P3 HADD2 R116, -R224.H0_H0, -RZ.H0_H0 ;  /* 0xa00000ffe074b230 */ /* 0x000fe40000000900 */
[----:B------:R-:W-:-:S03]  /*a5f0*/  IMAD.MOV.U32 R109, RZ, RZ, R75 ;  /* 0x000000ffff6d7224 */ /* 0x000fc600078e004b */
[----:B------:R-:W2:Y:S01]  /*a600*/  MUFU.EX2 R21, R160 ;  /* 0x000000a000157308 */ /* 0x000ea20000000800 */
[----:B------:R-:W-:Y:S01]  /*a610*/  @!P5 HADD2 R112, -R228.H0_H0, -RZ.H0_H0 ;  /* 0xa00000ffe470d230 */ /* 0x000fe20000000900 */
[----:B------:R-:W-:Y:S01]  /*a620*/  @!P1 PRMT R227, R113, 0x5410, RZ ;  /* 0x0000541071e39816 */ /* 0x000fe200000000ff */
[----:B------:R-:W-:Y:S01]  /*a630*/  IMAD.MOV.U32 R75, RZ, RZ, R62 ;  /* 0x000000ffff4b7224 */ /* 0x000fe200078e003e */
[----:B------:R-:W-:Y:S01]  /*a640*/  LOP3.LUT R3, R3, 0xffff, RZ, 0xc0, !PT ;  /* 0x0000ffff03037812 */ /* 0x000fe200078ec0ff */
[----:B------:R-:W-:Y:S01]  /*a650*/  FADD.FTZ R7, R22, R12 ;  /* 0x0000000c16077221 */ /* 0x000fe20000010000 */
[----:B-1----:R-:W-:Y:S02]  /*a660*/  IMAD.MOV.U32 R113, RZ, RZ, R171 ;  /* 0x000000ffff717224 */ /* 0x002fe400078e00ab */
[----:B------:R-:W1:Y:S01]  /*a670*/  MUFU.EX2 R19, R173 ;  /* 0x000000ad00137308 */ /* 0x000e620000000800 */
[----:B------:R-:W-:Y:S02]  /*a680*/  IMAD.MOV.U32 R62, RZ, RZ, R207 ;  /* 0x000000ffff3e7224 */ /* 0x000fe400078e00cf */
[----:B------:R-:W-:Y:S01]  /*a690*/  FADD.FTZ R6, R9, R6 ;  /* 0x0000000609067221 */ /* 0x000fe20000010000 */
[----:B------:R-:W-:Y:S01]  /*a6a0*/  IMAD.MOV.U32 R141, RZ, RZ, R24 ;  /* 0x000000ffff8d7224 */ /* 0x000fe200078e0018 */
[----:B------:R-:W-:-:S02]  /*a6b0*/  @!P3 PRMT R224, R116, 0x5410, RZ ;  /* 0x0000541074e0b816 */ /* 0x000fc400000000ff */
[----:B------:R-:W-:Y:S01]  /*a6c0*/  ISETP.LE.U32.AND P3, PT, R3, UR15, PT ;  /* 0x0000000f03007c0c */ /* 0x000fe2000bf63070 */
[----:B------:R-:W-:Y:S01]  /*a6d0*/  MUFU.EX2 R207, R45 ;  /* 0x0000002d00cf7308 */ /* 0x000fe20000000800 */
[----:B------:R-:W-:Y:S01]  /*a6e0*/  @!P5 PRMT R228, R112, 0x5410, RZ ;  /* 0x0000541070e4d816 */ /* 0x000fe200000000ff */
[----:B------:R-:W-:Y:S01]  /*a6f0*/  FADD.FTZ R3, R30, R7 ;  /* 0x000000071e037221 */ /* 0x000fe20000010000 */
[----:B------:R-:W-:-:S05]  /*a700*/  ISETP.LE.U32.AND P5, PT, R4, UR15, PT ;  /* 0x0000000f04007c0c */ /* 0x000fca000bfa3070 */
[----:B------:R-:W1:Y:S01]  /*a710*/  MUFU.EX2 R171, R44 ;  /* 0x0000002c00ab7308 */ /* 0x000e620000000800 */
[----:B------:R-:W-:Y:S01]  /*a720*/  ISETP.LE.U32.AND P1, PT, R10, UR15, PT ;  /* 0x0000000f0a007c0c */ /* 0x000fe2000bf23070 */
[----:B------:R-:W-:Y:S01]  /*a730*/  FADD.FTZ R4, R15, R6 ;  /* 0x000000060f047221 */ /* 0x000fe20000010000 */
[----:B------:R-:W-:-:S05]  /*a740*/  IMAD.MOV.U32 R111, RZ, RZ, R51 ;  /* 0x000000ffff6f7224 */ /* 0x000fca00078e0033 */
[----:B------:R-:W1:Y:S01]  /*a750*/  MUFU.EX2 R24, R178 ;  /* 0x000000b200187308 */ /* 0x000e620000000800 */
[----:B---3--:R-:W-:Y:S01]  /*a760*/  FADD.FTZ R5, R23, R20 ;  /* 0x0000001417057221 */ /* 0x008fe20000010000 */
[----:B----4-:R-:W-:Y:S01]  /*a770*/  FADD.FTZ R51, R26, R3 ;  /* 0x000000031a337221 */ /* 0x010fe20000010000 */
[----:B------:R-:W-:-:S05]  /*a780*/  F2FP.F16.F32.PACK_AB R3, R82, R26 ;  /* 0x0000001a5203723e */ /* 0x000fca00000000ff */
[----:B------:R-:W3:Y:S01]  /*a790*/  MUFU.EX2 R17, R179 ;  /* 0x000000b300117308 */ /* 0x000ee20000000800 */
[----:B--2---:R-:W-:Y:S01]  /*a7a0*/  FADD.FTZ R5, R21, R5 ;  /* 0x0000000515057221 */ /* 0x004fe20000010000 */
[----:B------:R-:W-:-:S06]  /*a7b0*/  PRMT R223, R3, 0x7610, R223 ;  /* 0x0000761003df7816 */ /* 0x000fcc00000000df */
[----:B------:R-:W-:Y:S01]  /*a7c0*/  MUFU.EX2 R15, R122 ;  /* 0x0000007a000f7308 */ /* 0x000fe20000000800 */
[----:B------:R-:W-:-:S07]  /*a7d0*/  PRMT R222, R3, 0x7632, R222 ;  /* 0x0000763203de7816 */ /* 0x000fce00000000de */
[----:B------:R-:W2:Y:S01]  /*a7e0*/  MUFU.EX2 R10, R124 ;  /* 0x0000007c000a7308 */ /* 0x000ea20000000800 */
[----:B------:R-:W-:Y:S01]  /*a7f0*/  F2FP.F16.F32.PACK_AB R3, R108, R113 ;  /* 0x000000716c03723e */ /* 0x000fe200000000ff */
[----:B-1----:R-:W-:-:S06]  /*a800*/  FADD.FTZ R5, R19, R5 ;  /* 0x0000000513057221 */ /* 0x002fcc0000010000 */
[----:B------:R-:W1:Y:S01]  /*a810*/  MUFU.EX2 R11, R136 ;  /* 0x00000088000b7308 */ /* 0x000e620000000800 */
[----:B------:R-:W-:Y:S01]  /*a820*/  FADD.FTZ R160, R8, R4 ;  /* 0x0000000408a07221 */ /* 0x000fe20000010000 */
[----:B------:R-:W-:Y:S02]  /*a830*/  F2FP.F16.F32.PACK_AB R4, R171, R207 ;  /* 0x000000cfab04723e */ /* 0x000fe400000000ff */
[----:B------:R-:W-:-:S04]  /*a840*/  PRMT R219, R3, 0x7610, R219 ;  /* 0x0000761003db7816 */ /* 0x000fc800000000db */
[----:B------:R-:W4:Y:S01]  /*a850*/  MUFU.EX2 R9, R137 ;  /* 0x0000008900097308 */ /* 0x000f220000000800 */
[----:B------:R-:W-:Y:S01]  /*a860*/  PRMT R218, R3, 0x7632, R218 ;  /* 0x0000763203da7816 */ /* 0x000fe200000000da */
[----:B------:R-:W-:Y:S01]  /*a870*/  FADD.FTZ R3, R24, R5 ;  /* 0x0000000518037221 */ /* 0x000fe20000010000 */
[C---:B------:R-:W-:Y:S02]  /*a880*/  PRMT R221, R4.reuse, 0x7610, R221 ;  /* 0x0000761004dd7816 */ /* 0x040fe400000000dd */
[----:B------:R-:W-:-:S03]  /*a890*/  PRMT R220, R4, 0x7632, R220 ;  /* 0x0000763204dc7816 */ /* 0x000fc600000000dc */
[----:B------:R-:W4:Y:S01]  /*a8a0*/  MUFU.EX2 R7, R166 ;  /* 0x000000a600077308 */ /* 0x000f220000000800 */
[----:B---3--:R-:W-:Y:S01]  /*a8b0*/  FADD.FTZ R4, R17, R3 ;  /* 0x0000000311047221 */ /* 0x008fe20000010000 */
[----:B--2---:R-:W-:-:S06]  /*a8c0*/  FADD.FTZ R3, R15, R10 ;  /* 0x0000000a0f037221 */ /* 0x004fcc0000010000 */
[----:B------:R-:W2:Y:S01]  /*a8d0*/  MUFU.EX2 R6, R165 ;  /* 0x000000a500067308 */ /* 0x000ea20000000800 */
[----:B-1----:R-:W-:Y:S01]  /*a8e0*/  FADD.FTZ R3, R11, R3 ;  /* 0x000000030b037221 */ /* 0x002fe20000010000 */
[----:B------:R-:W-:-:S06]  /*a8f0*/  IMAD.MOV.U32 R102, RZ, RZ, R28 ;  /* 0x000000ffff667224 */ /* 0x000fcc00078e001c */
[----:B------:R-:W1:Y:S01]  /*a900*/  MUFU.EX2 R8, R147 ;  /* 0x0000009300087308 */ /* 0x000e620000000800 */
[----:B----4-:R-:W-:-:S07]  /*a910*/  FADD.FTZ R3, R9, R3 ;  /* 0x0000000309037221 */ /* 0x010fce0000010000 */
[----:B------:R-:W3:Y:S01]  /*a920*/  MUFU.EX2 R29, R180 ;  /* 0x000000b4001d7308 */ /* 0x000ee20000000800 */
[----:B------:R-:W-:-:S07]  /*a930*/  FADD.FTZ R3, R7, R3 ;  /* 0x0000000307037221 */ /* 0x000fce0000010000 */
[----:B------:R-:W4:Y:S01]  /*a940*/  MUFU.EX2 R5, R145 ;  /* 0x0000009100057308 */ /* 0x000f220000000800 */
[----:B------:R-:W-:-:S07]  /*a950*/  IMAD.MOV.U32 R95, RZ, RZ, R25 ;  /* 0x000000ffff5f7224 */ /* 0x000fce00078e0019 */
[----:B------:R-:W4:Y:S01]  /*a960*/  MUFU.EX2 R28, R181 ;  /* 0x000000b5001c7308 */ /* 0x000f220000000800 */
[----:B------:R-:W-:Y:S01]  /*a970*/  F2FP.F16.F32.PACK_AB R37, R17, R24 ;  /* 0x000000181125723e */ /* 0x000fe200000000ff */
[----:B--2---:R-:W-:Y:S01]  /*a980*/  FADD.FTZ R3, R6, R3 ;  /* 0x0000000306037221 */ /* 0x004fe20000010000 */
[----:B------:R-:W-:-:S05]  /*a990*/  F2FP.F16.F32.PACK_AB R17, R10, R15 ;  /* 0x0000000f0a11723e */ /* 0x000fca00000000ff */
[----:B------:R-:W2:Y:S01]  /*a9a0*/  MUFU.EX2 R36, R182 ;  /* 0x000000b600247308 */ /* 0x000ea20000000800 */
[----:B------:R-:W-:-:S07]  /*a9b0*/  IMAD.MOV.U32 R164, RZ, RZ, R27 ;  /* 0x000000ffffa47224 */ /* 0x000fce00078e001b */
[----:B------:R-:W2:Y:S01]  /*a9c0*/  MUFU.EX2 R12, R138 ;  /* 0x0000008a000c7308 */ /* 0x000ea20000000800 */
[----:B------:R-:W-:Y:S01]  /*a9d0*/  F2FP.F16.F32.PACK_AB R22, R6, R7 ;  /* 0x000000070616723e */ /* 0x000fe200000000ff */
[----:B-1----:R-:W-:Y:S01]  /*a9e0*/  FADD.FTZ R3, R8, R3 ;  /* 0x0000000308037221 */ /* 0x002fe20000010000 */
[----:B---3--:R-:W-:-:S05]  /*a9f0*/  FADD.FTZ R4, R29, R4 ;  /* 0x000000041d047221 */ /* 0x008fca0000010000 */
[----:B------:R-:W1:Y:S01]  /*aa00*/  MUFU.EX2 R25, R168 ;  /* 0x000000a800197308 */ /* 0x000e620000000800 */
[----:B----4-:R-:W-:-:S07]  /*aa10*/  FADD.FTZ R3, R5, R3 ;  /* 0x0000000305037221 */ /* 0x010fce0000010000 */
[----:B------:R-:W3:Y:S01]  /*aa20*/  MUFU.EX2 R10, R128 ;  /* 0x00000080000a7308 */ /* 0x000ee20000000800 */
[----:B------:R-:W-:Y:S01]  /*aa30*/  F2FP.F16.F32.PACK_AB R31, R5, R8 ;  /* 0x00000008051f723e */ /* 0x000fe200000000ff */
[----:B------:R-:W-:-:S06]  /*aa40*/  FADD.FTZ R4, R28, R4 ;  /* 0x000000041c047221 */ /* 0x000fcc0000010000 */
[----:B------:R-:W4:Y:S08]  /*aa50*/  MUFU.EX2 R27, R183 ;  /* 0x000000b7001b7308 */ /* 0x000f300000000800 */
[----:B------:R-:W4:Y:S01]  /*aa60*/  MUFU.EX2 R6, R144 ;  /* 0x0000009000067308 */ /* 0x000f220000000800 */
[----:B--2---:R-:W-:Y:S01]  /*aa70*/  FADD.FTZ R4, R36, R4 ;  /* 0x0000000424047221 */ /* 0x004fe20000010000 */
[----:B------:R-:W-:-:S06]  /*aa80*/  FADD.FTZ R3, R12, R3 ;  /* 0x000000030c037221 */ /* 0x000fcc0000010000 */
[----:B------:R-:W2:Y:S08]  /*aa90*/  MUFU.EX2 R16, R184 ;  /* 0x000000b800107308 */ /* 0x000eb00000000800 */
[----:B------:R-:W2:Y:S01]  /*aaa0*/  MUFU.EX2 R5, R151 ;  /* 0x0000009700057308 */ /* 0x000ea20000000800 */
[----:B-1----:R-:W-:Y:S01]  /*aab0*/  FADD.FTZ R4, R25, R4 ;  /* 0x0000000419047221 */ /* 0x002fe20000010000 */
[----:B---3--:R-:W-:Y:S01]  /*aac0*/  FADD.FTZ R3, R10, R3 ;  /* 0x000000030a037221 */ /* 0x008fe20000010000 */
[----:B------:R-:W-:-:S02]  /*aad0*/  IMAD.MOV.U32 R168, RZ, RZ, R149 ;  /* 0x000000ffffa87224 */ /* 0x000fc400078e0095 */
[----:B----4-:R-:W-:Y:S01]  /*aae0*/  FADD.FTZ R4, R27, R4 ;  /* 0x000000041b047221 */ /* 0x010fe20000010000 */
[----:B------:R-:W-:Y:S02]  /*aaf0*/  IMAD.MOV.U32 R166, RZ, RZ, R52 ;  /* 0x000000ffffa67224 */ /* 0x000fe400078e0034 */
[----:B------:R-:W-:Y:S01]  /*ab00*/  FADD.FTZ R3, R6, R3 ;  /* 0x0000000306037221 */ /* 0x000fe20000010000 */
[----:B------:R-:W-:Y:S02]  /*ab10*/  IMAD.MOV.U32 R149, RZ, RZ, R53 ;  /* 0x000000ffff957224 */ /* 0x000fe400078e0035 */
[----:B------:R-:W-:-:S04]  /*ab20*/  IMAD.WIDE.U32 R52, R217, -0x326172a9, RZ ;  /* 0xcd9e8d57d9347825 */ /* 0x000fc800078e00ff */
[C---:B--2---:R-:W-:Y:S01]  /*ab30*/  FADD.FTZ R14, R16.reuse, R4 ;  /* 0x00000004100e7221 */ /* 0x044fe20000010000 */
[----:B------:R-:W-:Y:S01]  /*ab40*/  F2FP.F16.F32.PACK_AB R49, R16, R27 ;  /* 0x0000001b1031723e */ /* 0x000fe200000000ff */
[----:B------:R-:W-:Y:S01]  /*ab50*/  FADD.FTZ R16, R5, R3 ;  /* 0x0000000305107221 */ /* 0x000fe20000010000 */
[----:B------:R-:W-:Y:S02]  /*ab60*/  LOP3.LUT R3, R53, R98, RZ, 0x3c, !PT ;  /* 0x0000006235037212 */ /* 0x000fe400078e3cff */
[----:B------:R-:W-:Y:S02]  /*ab70*/  F2FP.F16.F32.PACK_AB R18, R20, R23 ;  /* 0x000000171412723e */ /* 0x000fe400000000ff */
[----:B------:R-:W-:Y:S01]  /*ab80*/  F2FP.F16.F32.PACK_AB R26, R19, R21 ;  /* 0x00000015131a723e */ /* 0x000fe200000000ff */
[----:B------:R-:W-:Y:S01]  /*ab90*/  IMAD.WIDE.U32 R20, R3, -0x2daee0ad, RZ ;  /* 0xd2511f5303147825 */ /* 0x000fe200078e00ff */
[----:B------:R-:W-:-:S04]  /*aba0*/  F2FP.F16.F32.PACK_AB R43, R10, R12 ;  /* 0x0000000c0a2b723e */ /* 0x000fc800000000ff */
[----:B------:R-:W-:-:S05]  /*abb0*/  LOP3.LUT R3, R21, UR32, R80, 0x96, !PT ;  /* 0x0000002015037c12 */ /* 0x000fca000f8e9650 */
[----:B------:R-:W-:Y:S01]  /*abc0*/  IMAD.WIDE.U32 R12, R3, -0x326172a9, RZ ;  /* 0xcd9e8d57030c7825 */ /* 0x000fe200078e00ff */
[----:B------:R-:W-:Y:S02]  /*abd0*/  F2FP.F16.F32.PACK_AB R50, R5, R6 ;  /* 0x000000060532723e */ /* 0x000fe400000000ff */
[----:B------:R-:W-:Y:S02]  /*abe0*/  LOP3.LUT R4, R57, UR33, R52, 0x96, !PT ;  /* 0x0000002139047c12 */ /* 0x000fe4000f8e9634 */
[----:B------:R-:W-:-:S03]  /*abf0*/  LOP3.LUT R6, R13, UR22, R56, 0x96, !PT ;  /* 0x000000160d067c12 */ /* 0x000fc6000f8e9638 */
[----:B------:R-:W-:-:S04]  /*ac00*/  IMAD.WIDE.U32 R4, R4, -0x2daee0ad, RZ ;  /* 0xd2511f5304047825 */ /* 0x000fc800078e00ff */
[----:B------:R-:W-:Y:S01]  /*ac10*/  IMAD.WIDE.U32 R6, R6, -0x2daee0ad, RZ ;  /* 0xd2511f5306067825 */ /* 0x000fe200078e00ff */
[----:B------:R-:W-:-:S04]  /*ac20*/  LOP3.LUT R10, R5, UR19, R20, 0x96, !PT ;  /* 0x00000013050a7c12 */ /* 0x000fc8000f8e9614 */
[----:B------:R-:W-:Y:S02]  /*ac30*/  LOP3.LUT R8, R7, UR12, R4, 0x96, !PT ;  /* 0x0000000c07087c12 */ /* 0x000fe4000f8e9604 */
[----:B------:R-:W-:Y:S01]  /*ac40*/  F2FP.F16.F32.PACK_AB R23, R9, R11 ;  /* 0x0000000b0917723e */ /* 0x000fe200000000ff */
        /* <DEDUP_REMOVED lines=18> */
[----:B------:R-:W-:Y:S01]  /*ad70*/  LOP3.LUT R6, R3, 0xffff, RZ, 0xc0, !PT ;  /* 0x0000ffff03067812 */ /* 0x000fe200078ec0ff */
[----:B------:R-:W-:Y:S01]  /*ad80*/  @!P3 HADD2 R121, -R220.H0_H0, -RZ.H0_H0 ;  /* 0xa00000ffdc79b230 */ /* 0x000fe20000000900 */
[----:B------:R-:W-:Y:S02]  /*ad90*/  LOP3.LUT R11, R7, UR9, R8, 0x96, !PT ;  /* 0x00000009070b7c12 */ /* 0x000fe4000f8e9608 */
[----:B------:R-:W-:Y:S01]  /*ada0*/  SHF.R.U32.HI R6, RZ, 0x8, R6 ;  /* 0x00000008ff067819 */ /* 0x000fe20000011606 */
[----:B------:R-:W1:Y:S03]  /*adb0*/  MUFU.EX2 R15, R195 ;  /* 0x000000c3000f7308 */ /* 0x000e660000000800 */
[----:B------:R-:W-:-:S05]  /*adc0*/  LOP3.LUT R6, R6, 0xffff, RZ, 0xc0, !PT ;  /* 0x0000ffff06067812 */ /* 0x000fca00078ec0ff */
[----:B------:R-:W2:Y:S01]  /*add0*/  MUFU.EX2 R8, R153 ;  /* 0x0000009900087308 */ /* 0x000ea20000000800 */
[----:B------:R-:W-:Y:S02]  /*ade0*/  @!P3 PRMT R220, R121, 0x5410, RZ ;  /* 0x0000541079dcb816 */ /* 0x000fe400000000ff */
[----:B------:R-:W-:Y:S02]  /*adf0*/  ISETP.LE.U32.AND P3, PT, R6, UR15, PT ;  /* 0x0000000f06007c0c */ /* 0x000fe4000bf63070 */
[----:B------:R-:W-:-:S03]  /*ae00*/  SHF.R.U32.HI R6, RZ, 0x18, R3 ;  /* 0x00000018ff067819 */ /* 0x000fc60000011603 */
[----:B------:R-:W3:Y:S01]  /*ae10*/  MUFU.EX2 R9, R196 ;  /* 0x000000c400097308 */ /* 0x000ee20000000800 */
[----:B------:R-:W-:Y:S01]  /*ae20*/  SHF.R.U32.HI R3, RZ, 0x10, R3 ;  /* 0x00000010ff037819 */ /* 0x000fe20000011603 */
[----:B------:R-:W-:-:S06]  /*ae30*/  @!P2 HADD2 R127, -R219.H0_H0, -RZ.H0_H0 ;  /* 0xa00000ffdb7fa230 */ /* 0x000fcc0000000900 */
[----:B------:R-:W4:Y:S01]  /*ae40*/  MUFU.EX2 R7, R156 ;  /* 0x0000009c00077308 */ /* 0x000f220000000800 */
[----:B------:R-:W-:Y:S01]  /*ae50*/  @!P1 HADD2 R125, -R218.H0_H0, -RZ.H0_H0 ;  /* 0xa00000ffda7d9230 */ /* 0x000fe20000000900 */
[----:B------:R-:W-:Y:S01]  /*ae60*/  LOP3.LUT R3, R3, 0xff, RZ, 0xc0, !PT ;  /* 0x000000ff03037812 */ /* 0x000fe200078ec0ff */
[----:B------:R-:W-:Y:S01]  /*ae70*/  IMAD.MOV.U32 R159, RZ, RZ, R103 ;  /* 0x000000ffff9f7224 */ /* 0x000fe200078e0067 */
[----:B------:R-:W-:Y:S02]  /*ae80*/  PRMT R103, R219, 0x5410, R218 ;  /* 0x00005410db677816 */ /* 0x000fe400000000da */
[----:B------:R-:W-:Y:S02]  /*ae90*/  @!P2 PRMT R219, R127, 0x5410, RZ ;  /* 0x000054107fdba816 */ /* 0x000fe400000000ff */
[----:B------:R-:W-:Y:S02]  /*aea0*/  @!P1 PRMT R218, R125, 0x5410, RZ ;  /* 0x000054107dda9816 */ /* 0x000fe400000000ff */
[----:B------:R-:W-:-:S02]  /*aeb0*/  F2FP.F16.F32.PACK_AB R19, R28, R29 ;  /* 0x0000001d1c13723e */ /* 0x000fc400000000ff */
[----:B------:R-:W-:Y:S01]  /*aec0*/  ISETP.LE.U32.AND P1, PT, R6, UR15, PT ;  /* 0x0000000f06007c0c */ /* 0x000fe2000bf23070 */
[----:B-1----:R-:W-:Y:S01]  /*aed0*/  FADD.FTZ R6, R15, R14 ;  /* 0x0000000e0f067221 */ /* 0x002fe20000010000 */
[----:B------:R-:W-:Y:S01]  /*aee0*/  ISETP.LE.U32.AND P2, PT, R3, UR15, PT ;  /* 0x0000000f03007c0c */ /* 0x000fe2000bf43070 */
[----:B--2---:R-:W-:Y:S01]  /*aef0*/  FADD.FTZ R3, R8, R16 ;  /* 0x0000001008037221 */ /* 0x004fe20000010000 */
[C---:B------:R-:W-:Y:S01]  /*af00*/  PRMT R29, R18.reuse, 0x7632, R29 ;  /* 0x00007632121d7816 */ /* 0x040fe2000000001d */
[----:B---3--:R-:W-:Y:S01]  /*af10*/  FADD.FTZ R14, R9, R6 ;  /* 0x00000006090e7221 */ /* 0x008fe20000010000 */
[C---:B------:R-:W-:Y:S02]  /*af20*/  PRMT R28, R17.reuse, 0x7632, R28 ;  /* 0x00007632111c7816 */ /* 0x040fe4000000001c */
[----:B------:R-:W-:Y:S01]  /*af30*/  PRMT R27, R17, 0x7610, R27 ;  /* 0x00007610111b7816 */ /* 0x000fe2000000001b */
[----:B------:R-:W-:Y:S01]  /*af40*/  @!P3 HADD2 R139, -R29.H0_H0, -RZ.H0_H0 ;  /* 0xa00000ff1d8bb230 */ /* 0x000fe20000000900 */
[----:B------:R-:W-:Y:S01]  /*af50*/  F2FP.F16.F32.PACK_AB R46, R9, R15 ;  /* 0x0000000f092e723e */ /* 0x000fe200000000ff */
[----:B----4-:R-:W-:Y:S01]  /*af60*/  FADD.FTZ R17, R7, R3 ;  /* 0x0000000307117221 */ /* 0x010fe20000010000 */
[----:B------:R-:W-:-:S02]  /*af70*/  PRMT R30, R18, 0x7610, R30 ;  /* 0x00007610121e7816 */ /* 0x000fc4000000001e */
[----:B------:R-:W-:Y:S01]  /*af80*/  F2FP.F16.F32.PACK_AB R40, R7, R8 ;  /* 0x000000080728723e */ /* 0x000fe200000000ff */
[----:B------:R-:W-:Y:S01]  /*af90*/  IMAD.MOV.U32 R115, RZ, RZ, R111 ;  /* 0x000000ffff737224 */ /* 0x000fe200078e006f */
[C---:B------:R-:W-:Y:S02]  /*afa0*/  LOP3.LUT R3, R4.reuse, 0xff, RZ, 0xc0, !PT ;  /* 0x000000ff04037812 */ /* 0x040fe400078ec0ff */
[----:B------:R-:W-:Y:S02]  /*afb0*/  LOP3.LUT R8, R4, 0xffff, RZ, 0xc0, !PT ;  /* 0x0000ffff04087812 */ /* 0x000fe400078ec0ff */
[--C-:B------:R-:W-:Y:S02]  /*afc0*/  SHF.R.U32.HI R9, RZ, 0x10, R4.reuse ;  /* 0x00000010ff097819 */ /* 0x100fe40000011604 */
[----:B------:R-:W-:Y:S01]  /*afd0*/  SHF.R.U32.HI R7, RZ, 0x18, R4 ;  /* 0x00000018ff077819 */ /* 0x000fe20000011604 */
[----:B------:R-:W-:-:S04]  /*afe0*/  IMAD.WIDE.U32 R4, R11, -0x2daee0ad, RZ ;  /* 0xd2511f530b047825 */ /* 0x000fc800078e00ff */
[----:B------:R-:W-:Y:S01]  /*aff0*/  IMAD.MOV.U32 R111, RZ, RZ, R155 ;  /* 0x000000ffff6f7224 */ /* 0x000fe200078e009b */
[----:B------:R-:W-:Y:S02]  /*b000*/  PRMT R155, R30, 0x5410, R29 ;  /* 0x000054101e9b7816 */ /* 0x000fe4000000001d */
[----:B------:R-:W-:Y:S02]  /*b010*/  @!P3 PRMT R29, R139, 0x5410, RZ ;  /* 0x000054108b1db816 */ /* 0x000fe400000000ff */
[----:B------:R-:W-:Y:S02]  /*b020*/  ISETP.LE.U32.AND P3, PT, R3, UR15, PT ;  /* 0x0000000f03007c0c */ /* 0x000fe4000bf63070 */
[----:B------:R-:W-:Y:S01]  /*b030*/  LOP3.LUT R3, R5, UR34, R10, 0x96, !PT ;  /* 0x0000002205037c12 */ /* 0x000fe2000f8e960a */
[----:B------:R-:W-:-:S03]  /*b040*/  @!P6 HADD2 R117, -R223.H0_H0, -RZ.H0_H0 ;  /* 0xa00000ffdf75e230 */ /* 0x000fc60000000900 */
[----:B------:R-:W-:Y:S01]  /*b050*/  SHF.R.U32.HI R6, RZ, 0x10, R3 ;  /* 0x00000010ff067819 */ /* 0x000fe20000011603 */
[----:B------:R-:W-:Y:S02]  /*b060*/  IMAD.MOV.U32 R152, RZ, RZ, R146 ;  /* 0x000000ffff987224 */ /* 0x000fe400078e0092 */
[----:B------:R-:W-:Y:S01]  /*b070*/  IMAD.MOV.U32 R146, RZ, RZ, R101 ;  /* 0x000000ffff927224 */ /* 0x000fe200078e0065 */
[----:B------:R-:W-:Y:S01]  /*b080*/  LOP3.LUT R6, R6, 0xff, RZ, 0xc0, !PT ;  /* 0x000000ff06067812 */ /* 0x000fe200078ec0ff */
[----:B------:R-:W-:Y:S01]  /*b090*/  @!P4 HADD2 R142, -R30.H0_H0, -RZ.H0_H0 ;  /* 0xa00000ff1e8ec230 */ /* 0x000fe20000000900 */
[----:B------:R-:W-:Y:S01]  /*b0a0*/  PRMT R101, R223, 0x5410, R222 ;  /* 0x00005410df657816 */ /* 0x000fe200000000de */
[----:B------:R-:W-:Y:S01]  /*b0b0*/  @!P1 HADD2 R129, -R28.H0_H0, -RZ.H0_H0 ;  /* 0xa00000ff1c819230 */ /* 0x000fe20000000900 */
[----:B------:R-:W-:Y:S02]  /*b0c0*/  @!P6 PRMT R223, R117, 0x5410, RZ ;  /* 0x0000541075dfe816 */ /* 0x000fe400000000ff */
[----:B------:R-:W-:-:S02]  /*b0d0*/  ISETP.LE.U32.AND P6, PT, R6, UR15, PT ;  /* 0x0000000f06007c0c */ /* 0x000fc4000bfc3070 */
[----:B------:R-:W-:Y:S01]  /*b0e0*/  LOP3.LUT R6, R4, 0xff, RZ, 0xc0, !PT ;  /* 0x000000ff04067812 */ /* 0x000fe200078ec0ff */
[----:B------:R-:W1:Y:S01]  /*b0f0*/  MUFU.EX2 R16, R199 ;  /* 0x000000c700107308 */ /* 0x000e620000000800 */
[----:B------:R-:W-:Y:S02]  /*b100*/  PRMT R153, R27, 0x5410, R28 ;  /* 0x000054101b997816 */ /* 0x000fe4000000001c */
[----:B------:R-:W-:Y:S02]  /*b110*/  @!P4 PRMT R30, R142, 0x5410, RZ ;  /* 0x000054108e1ec816 */ /* 0x000fe400000000ff */
[----:B------:R-:W-:Y:S02]  /*b120*/  @!P1 PRMT R28, R129, 0x5410, RZ ;  /* 0x00005410811c9816 */ /* 0x000fe400000000ff */
[----:B------:R-:W-:Y:S02]  /*b130*/  ISETP.LE.U32.AND P1, PT, R7, UR15, PT ;  /* 0x0000000f07007c0c */ /* 0x000fe4000bf23070 */
[----:B------:R-:W-:-:S02]  /*b140*/  ISETP.LE.U32.AND P4, PT, R6, UR15, PT ;  /* 0x0000000f06007c0c */ /* 0x000fc4000bf83070 */
[----:B------:R-:W-:Y:S02]  /*b150*/  LOP3.LUT R7, R4, 0xffff, RZ, 0xc0, !PT ;  /* 0x0000ffff04077812 */ /* 0x000fe400078ec0ff */
[--C-:B------:R-:W-:Y:S02]  /*b160*/  SHF.R.U32.HI R10, RZ, 0x10, R4.reuse ;  /* 0x00000010ff0a7819 */ /* 0x100fe40000011604 */
[----:B------:R-:W-:Y:S02]  /*b170*/  SHF.R.U32.HI R6, RZ, 0x18, R4 ;  /* 0x00000018ff067819 */ /* 0x000fe40000011604 */
[----:B------:R-:W-:Y:S02]  /*b180*/  SHF.R.U32.HI R4, RZ, 0x8, R8 ;  /* 0x00000008ff047819 */ /* 0x000fe40000011608 */
[----:B------:R-:W2:Y:S01]  /*b190*/  MUFU.EX2 R8, R213 ;  /* 0x000000d500087308 */ /* 0x000ea20000000800 */
[----:B------:R-:W-:Y:S01]  /*b1a0*/  @!P5 HADD2 R119, -R222.H0_H0, -RZ.H0_H0 ;  /* 0xa00000ffde77d230 */ /* 0x000fe20000000900 */
[----:B------:R-:W-:Y:S01]  /*b1b0*/  LOP3.LUT R4, R4, 0xffff, RZ, 0xc0, !PT ;  /* 0x0000ffff04047812 */ /* 0x000fe200078ec0ff */
[----:B------:R-:W-:Y:S01]  /*b1c0*/  @!P2 HADD2 R131, -R27.H0_H0, -RZ.H0_H0 ;  /* 0xa00000ff1b83a230 */ /* 0x000fe20000000900 */
[----:B------:R-:W-:-:S02]  /*b1d0*/  LOP3.LUT R5, R9, 0xff, RZ, 0xc0, !PT ;  /* 0x000000ff09057812 */ /* 0x000fc400078ec0ff */
[----:B------:R-:W-:Y:S01]  /*b1e0*/  @!P5 PRMT R222, R119, 0x5410, RZ ;  /* 0x0000541077ded816 */ /* 0x000fe200000000ff */
[----:B------:R-:W-:Y:S01]  /*b1f0*/  IMAD.MOV.U32 R110, RZ, RZ, R74 ;  /* 0x000000ffff6e7224 */ /* 0x000fe200078e004a */
[----:B------:R-:W-:Y:S01]  /*b200*/  ISETP.LE.U32.AND P5, PT, R4, UR15, PT ;  /* 0x0000000f04007c0c */ /* 0x000fe2000bfa3070 */
[----:B-1----:R-:W-:Y:S01]  /*b210*/  FADD.FTZ R4, R16, R14 ;  /* 0x0000000e10047221 */ /* 0x002fe20000010000 */
[----:B------:R-:W-:Y:S01]  /*b220*/  F2FP.F16.F32.PACK_AB R48, R25, R36 ;  /* 0x000000241930723e */ /* 0x000fe200000000ff */
[----:B------:R-:W-:Y:S01]  /*b230*/  @!P3 HADD2 R143, -R26.H0_H0, -RZ.H0_H0 ;  /* 0xa00000ff1a8fb230 */ /* 0x000fe20000000900 */
[----:B------:R-:W-:Y:S01]  /*b240*/  @!P2 PRMT R27, R131, 0x5410, RZ ;  /* 0x00005410831ba816 */ /* 0x000fe200000000ff */
[----:B------:R-:W-:Y:S01]  /*b250*/  IMAD.MOV.U32 R114, RZ, RZ, R110 ;  /* 0x000000ffff727224 */ /* 0x000fe200078e006e */
[----:B------:R-:W-:Y:S02]  /*b260*/  ISETP.LE.U32.AND P2, PT, R5, UR15, PT ;  /* 0x0000000f05007c0c */ /* 0x000fe4000bf43070 */
[----:B------:R-:W-:Y:S01]  /*b270*/  PRMT R25, R26, 0x7632, R25 ;  /* 0x000076321a197816 */ /* 0x000fe20000000019 */
[----:B--2---:R-:W-:Y:S01]  /*b280*/  FADD.FTZ R5, R8, R4 ;  /* 0x0000000408057221 */ /* 0x004fe20000010000 */
[----:B------:R-:W-:Y:S01]  /*b290*/  IMAD.MOV.U32 R110, RZ, RZ, R164 ;  /* 0x000000ffff6e7224 */ /* 0x000fe200078e00a4 */
[----:B------:R-:W-:Y:S01]  /*b2a0*/  LOP3.LUT R4, R3, 0xff, RZ, 0xc0, !PT ;  /* 0x000000ff03047812 */ /* 0x000fe200078ec0ff */
[----:B------:R-:W-:Y:S01]  /*b2b0*/  IMAD.MOV.U32 R164, RZ, RZ, R152 ;  /* 0x000000ffffa47224 */ /* 0x000fe200078e0098 */
[----:B------:R-:W-:-:S02]  /*b2c0*/  PRMT R152, R26, 0x5410, R25 ;  /* 0x000054101a987816 */ /* 0x000fc40000000019 */
[----:B------:R-:W-:Y:S02]  /*b2d0*/  @!P3 PRMT R26, R143, 0x5410, RZ ;  /* 0x000054108f1ab816 */ /* 0x000fe400000000ff */
[----:B------:R-:W-:Y:S02]  /*b2e0*/  ISETP.LE.U32.AND P3, PT, R4, UR15, PT ;  /* 0x0000000f04007c0c */ /* 0x000fe4000bf63070 */
[----:B------:R-:W-:Y:S02]  /*b2f0*/  SHF.R.U32.HI R4, RZ, 0x18, R3 ;  /* 0x00000018ff047819 */ /* 0x000fe40000011603 */
[----:B------:R-:W-:Y:S02]  /*b300*/  LOP3.LUT R3, R3, 0xffff, RZ, 0xc0, !PT ;  /* 0x0000ffff03037812 */ /* 0x000fe400078ec0ff */
[----:B------:R-:W-:Y:S02]  /*b310*/  PRMT R24, R23, 0x7632, R24 ;  /* 0x0000763217187816 */ /* 0x000fe40000000018 */
[----:B------:R-:W-:Y:S01]  /*b320*/  SHF.R.U32.HI R3, RZ, 0x8, R3 ;  /* 0x00000008ff037819 */ /* 0x000fe20000011603 */
[----:B------:R-:W-:-:S02]  /*b330*/  @!P2 HADD2 R157, -R23.H0_H0, -RZ.H0_H0 ;  /* 0xa00000ff179da230 */ /* 0x000fc40000000900 */
[----:B------:R-:W-:Y:S01]  /*b340*/  @!P5 HADD2 R148, -R25.H0_H0, -RZ.H0_H0 ;  /* 0xa00000ff1994d230 */ /* 0x000fe20000000900 */
[----:B------:R-:W-:Y:S01]  /*b350*/  LOP3.LUT R3, R3, 0xffff, RZ, 0xc0, !PT ;  /* 0x0000ffff03037812 */ /* 0x000fe200078ec0ff */
[----:B------:R-:W-:Y:S01]  /*b360*/  @!P1 HADD2 R150, -R24.H0_H0, -RZ.H0_H0 ;  /* 0xa00000ff18969230 */ /* 0x000fe20000000900 */
[----:B------:R-:W-:Y:S02]  /*b370*/  PRMT R151, R23, 0x5410, R24 ;  /* 0x0000541017977816 */ /* 0x000fe40000000018 */
[----:B------:R-:W-:Y:S02]  /*b380*/  @!P2 PRMT R23, R157, 0x5410, RZ ;  /* 0x000054109d17a816 */ /* 0x000fe400000000ff */
[----:B------:R-:W-:Y:S02]  /*b390*/  ISETP.LE.U32.AND P2, PT, R3, UR15, PT ;  /* 0x0000000f03007c0c */ /* 0x000fe4000bf43070 */
[----:B------:R-:W-:Y:S02]  /*b3a0*/  @!P5 PRMT R25, R148, 0x5410, RZ ;  /* 0x000054109419d816 */ /* 0x000fe400000000ff */
[----:B------:R-:W-:-:S02]  /*b3b0*/  @!P1 PRMT R24, R150, 0x5410, RZ ;  /* 0x0000541096189816 */ /* 0x000fc400000000ff */
[----:B------:R-:W-:Y:S02]  /*b3c0*/  ISETP.LE.U32.AND P5, PT, R4, UR15, PT ;  /* 0x0000000f04007c0c */ /* 0x000fe4000bfa3070 */
[----:B------:R-:W-:Y:S01]  /*b3d0*/  ISETP.LE.U32.AND P1, PT, R6, UR15, PT ;  /* 0x0000000f06007c0c */ /* 0x000fe2000bf23070 */
[----:B------:R-:W-:Y:S01]  /*b3e0*/  MUFU.EX2 R4, R186 ;  /* 0x000000ba00047308 */ /* 0x000fe20000000800 */
[----:B------:R-:W-:Y:S01]  /*b3f0*/  SHF.R.U32.HI R3, RZ, 0x8, R7 ;  /* 0x00000008ff037819 */ /* 0x000fe20000011607 */
[----:B------:R-:W-:Y:S01]  /*b400*/  @!P3 HADD2 R158, -R37.H0_H0, -RZ.H0_H0 ;  /* 0xa00000ff259eb230 */ /* 0x000fe20000000900 */
[----:B------:R-:W-:-:S05]  /*b410*/  PRMT R36, R37, 0x7632, R36 ;  /* 0x0000763225247816 */ /* 0x000fca0000000024 */
[----:B------:R-:W1:Y:S01]  /*b420*/  MUFU.EX2 R6, R185 ;  /* 0x000000b900067308 */ /* 0x000e620000000800 */
[----:B------:R-:W-:Y:S01]  /*b430*/  LOP3.LUT R3, R3, 0xffff, RZ, 0xc0, !PT ;  /* 0x0000ffff03037812 */ /* 0x000fe200078ec0ff */
[----:B------:R-:W-:Y:S01]  /*b440*/  @!P2 HADD2 R161, -R36.H0_H0, -RZ.H0_H0 ;  /* 0xa00000ff24a1a230 */ /* 0x000fe20000000900 */
[----:B------:R-:W-:Y:S02]  /*b450*/  PRMT R150, R37, 0x5410, R36 ;  /* 0x0000541025967816 */ /* 0x000fe40000000024 */
[----:B------:R-:W-:Y:S02]  /*b460*/  @!P3 PRMT R37, R158, 0x5410, RZ ;  /* 0x000054109e25b816 */ /* 0x000fe400000000ff */
[----:B------:R-:W-:Y:S02]  /*b470*/  ISETP.LE.U32.AND P3, PT, R3, UR15, PT ;  /* 0x0000000f03007c0c */ /* 0x000fe4000bf63070 */
[----:B------:R-:W-:Y:S01]  /*b480*/  LOP3.LUT R3, R10, 0xff, RZ, 0xc0, !PT ;  /* 0x000000ff0a037812 */ /* 0x000fe200078ec0ff */
[----:B------:R-:W2:Y:S01]  /*b490*/  MUFU.EX2 R9, R214 ;  /* 0x000000d600097308 */ /* 0x000ea20000000800 */
[----:B------:R-:W-:-:S02]  /*b4a0*/  @!P2 PRMT R36, R161, 0x5410, RZ ;  /* 0x00005410a124a816 */ /* 0x000fc400000000ff */
[----:B------:R-:W-:Y:S02]  /*b4b0*/  ISETP.LE.U32.AND P2, PT, R3, UR15, PT ;  /* 0x0000000f03007c0c */ /* 0x000fe4000bf43070 */
[----:B------:R-:W-:-:S03]  /*b4c0*/  PRMT R42, R19, 0x7610, R42 ;  /* 0x00007610132a7816 */ /* 0x000fc6000000002a */
[----:B------:R-:W3:Y:S01]  /*b4d0*/  MUFU.EX2 R7, R189 ;  /* 0x000000bd00077308 */ /* 0x000ee20000000800 */
[----:B------:R-:W-:Y:S01]  /*b4e0*/  PRMT R41, R19, 0x7632, R41 ;  /* 0x0000763213297816 */ /* 0x000fe20000000029 */
[----:B-1----:R-:W-:Y:S01]  /*b4f0*/  FADD.FTZ R3, R6, R17 ;  /* 0x0000001106037221 */ /* 0x002fe20000010000 */
[----:B------:R-:W-:Y:S02]  /*b500*/  F2FP.F16.F32.PACK_AB R21, R8, R16 ;  /* 0x000000100815723e */ /* 0x000fe400000000ff */
[----:B------:R-:W-:-:S03]  /*b510*/  F2FP.F16.F32.PACK_AB R19, R4, R6 ;  /* 0x000000060413723e */ /* 0x000fc600000000ff */
[----:B------:R-:W1:Y:S08]  /*b520*/  MUFU.EX2 R8, R215 ;  /* 0x000000d700087308 */ /* 0x000e700000000800 */
[----:B------:R-:W4:Y:S01]  /*b530*/  MUFU.EX2 R6, R192 ;  /* 0x000000c000067308 */ /* 0x000f220000000800 */
[----:B------:R-:W-:Y:S01]  /*b540*/  FADD.FTZ R3, R4, R3 ;  /* 0x0000000304037221 */ /* 0x000fe20000010000 */
[----:B------:R-:W-:Y:S01]  /*b550*/  LOP3.LUT R11, R35, UR33, R52, 0x96, !PT ;  /* 0x00000021230b7c12 */ /* 0x000fe2000f8e9634 */
[----:B--2---:R-:W-:Y:S01]  /*b560*/  FADD.FTZ R4, R9, R5 ;  /* 0x0000000509047221 */ /* 0x004fe20000010000 */
[----:B------:R-:W-:Y:S01]  /*b570*/  LOP3.LUT R15, R13, UR22, R34, 0x96, !PT ;  /* 0x000000160d0f7c12 */ /* 0x000fe2000f8e9622 */
[----:B---3--:R-:W-:-:S02]  /*b580*/  FADD.FTZ R3, R7, R3 ;  /* 0x0000000307037221 */ /* 0x008fc40000010000 */
[C---:B-1----:R-:W-:Y:S01]  /*b590*/  FADD.FTZ R17, R8.reuse, R4 ;  /* 0x0000000408117221 */ /* 0x042fe20000010000 */
[----:B------:R-:W-:Y:S01]  /*b5a0*/  IMAD.WIDE.U32 R4, R11, -0x2daee0ad, RZ ;  /* 0xd2511f530b047825 */ /* 0x000fe200078e00ff */
[----:B------:R-:W-:-:S03]  /*b5b0*/  F2FP.F16.F32.PACK_AB R45, R8, R9 ;  /* 0x00000009082d723e */ /* 0x000fc600000000ff */
[C---:B----4-:R-:W-:Y:S01]  /*b5c0*/  FADD.FTZ R16, R6.reuse, R3 ;  /* 0x0000000306107221 */ /* 0x050fe20000010000 */
[----:B------:R-:W-:Y:S01]  /*b5d0*/  F2FP.F16.F32.PACK_AB R44, R6, R7 ;  /* 0x00000007062c723e */ /* 0x000fe200000000ff */
        /* <DEDUP_REMOVED lines=19> */
[----:B------:R1:W2:Y:S01]  /*b710*/  LDL.LU R190, [R1+0x380] ;  /* 0x0003800001be7983 */ /* 0x0002a20000300800 */
[----:B------:R-:W-:Y:S01]  /*b720*/  IMAD.MOV.U32 R140, RZ, RZ, R69 ;  /* 0x000000ffff8c7224 */ /* 0x000fe200078e0045 */
[----:B------:R-:W-:Y:S01]  /*b730*/  PRMT R69, R42, 0x5410, R41 ;  /* 0x000054102a457816 */ /* 0x000fe20000000029 */
[----:B------:R3:W-:Y:S01]  /*b740*/  MUFU.EX2 R15, R165 ;  /* 0x000000a5000f7308 */ /* 0x0007e20000000800 */
[----:B------:R-:W-:Y:S01]  /*b750*/  @!P4 PRMT R42, R170, 0x5410, RZ ;  /* 0x00005410aa2ac816 */ /* 0x000fe200000000ff */
[----:B------:R1:W4:Y:S01]  /*b760*/  LDL.LU R187, [R1+0x37c] ;  /* 0x00037c0001bb7983 */ /* 0x0003220000300800 */
[----:B------:R-:W-:-:S02]  /*b770*/  ISETP.LE.U32.AND P4, PT, R6, UR15, PT ;  /* 0x0000000f06007c0c */ /* 0x000fc4000bf83070 */
[----:B------:R-:W-:Y:S01]  /*b780*/  LOP3.LUT R6, R3, 0xffff, RZ, 0xc0, !PT ;  /* 0x0000ffff03067812 */ /* 0x000fe200078ec0ff */
[----:B------:R-:W-:Y:S01]  /*b790*/  @!P3 HADD2 R169, -R41.H0_H0, -RZ.H0_H0 ;  /* 0xa00000ff29a9b230 */ /* 0x000fe20000000900 */
[----:B------:R-:W-:Y:S02]  /*b7a0*/  LOP3.LUT R9, R7, UR9, R8, 0x96, !PT ;  /* 0x0000000907097c12 */ /* 0x000fe4000f8e9608 */
[----:B------:R-:W-:Y:S01]  /*b7b0*/  SHF.R.U32.HI R6, RZ, 0x8, R6 ;  /* 0x00000008ff067819 */ /* 0x000fe20000011606 */
[----:B---3--:R-:W-:Y:S02]  /*b7c0*/  IMAD.MOV.U32 R165, RZ, RZ, R166 ;  /* 0x000000ffffa57224 */ /* 0x008fe400078e00a6 */
[----:B------:R-:W-:Y:S02]  /*b7d0*/  IMAD.MOV.U32 R166, RZ, RZ, R74 ;  /* 0x000000ffffa67224 */ /* 0x000fe400078e004a */
[----:B------:R-:W-:Y:S02]  /*b7e0*/  IMAD.MOV.U32 R74, RZ, RZ, R62 ;  /* 0x000000ffff4a7224 */ /* 0x000fe400078e003e */
[----:B------:R-:W-:-:S02]  /*b7f0*/  IMAD.MOV.U32 R62, RZ, RZ, R188 ;  /* 0x000000ffff3e7224 */ /* 0x000fc400078e00bc */
[----:B------:R1:W3:Y:S01]  /*b800*/  LDL.LU R188, [R1+0x378] ;  /* 0x0003780001bc7983 */ /* 0x0002e20000300800 */
[----:B------:R-:W1:Y:S01]  /*b810*/  MUFU.EX2 R8, R197 ;  /* 0x000000c500087308 */ /* 0x000e620000000800 */
[----:B------:R-:W-:Y:S02]  /*b820*/  LOP3.LUT R6, R6, 0xffff, RZ, 0xc0, !PT ;  /* 0x0000ffff06067812 */ /* 0x000fe400078ec0ff */
[----:B------:R-:W-:Y:S02]  /*b830*/  PRMT R216, R31, 0x7610, R216 ;  /* 0x000076101fd87816 */ /* 0x000fe400000000d8 */
[----:B------:R-:W-:Y:S02]  /*b840*/  @!P3 PRMT R41, R169, 0x5410, RZ ;  /* 0x00005410a929b816 */ /* 0x000fe400000000ff */
[----:B------:R-:W-:Y:S02]  /*b850*/  ISETP.LE.U32.AND P3, PT, R6, UR15, PT ;  /* 0x0000000f06007c0c */ /* 0x000fe4000bf63070 */
[----:B------:R-:W-:-:S02]  /*b860*/  SHF.R.U32.HI R6, RZ, 0x18, R3 ;  /* 0x00000018ff067819 */ /* 0x000fc40000011603 */
[----:B------:R-:W-:Y:S01]  /*b870*/  SHF.R.U32.HI R3, RZ, 0x10, R3 ;  /* 0x00000010ff037819 */ /* 0x000fe20000011603 */
[----:B------:R-:W-:Y:S01]  /*b880*/  @!P2 HADD2 R175, -R216.H0_H0, -RZ.H0_H0 ;  /* 0xa00000ffd8afa230 */ /* 0x000fe20000000900 */
[----:B------:R-:W-:Y:S01]  /*b890*/  PRMT R215, R31, 0x7632, R215 ;  /* 0x000076321fd77816 */ /* 0x000fe200000000d7 */
[----:B------:R-:W-:Y:S01]  /*b8a0*/  IMAD.MOV.U32 R112, RZ, RZ, R99 ;  /* 0x000000ffff707224 */ /* 0x000fe200078e0063 */
[----:B------:R-:W-:Y:S01]  /*b8b0*/  LOP3.LUT R3, R3, 0xff, RZ, 0xc0, !PT ;  /* 0x000000ff03037812 */ /* 0x000fe200078ec0ff */
[----:B------:R-:W-:Y:S01]  /*b8c0*/  IMAD.MOV.U32 R99, RZ, RZ, R68 ;  /* 0x000000ffff637224 */ /* 0x000fe200078e0044 */
[----:B------:R1:W-:Y:S01]  /*b8d0*/  MUFU.EX2 R14, R165 ;  /* 0x000000a5000e7308 */ /* 0x0003e20000000800 */
[----:B------:R-:W-:Y:S02]  /*b8e0*/  PRMT R68, R216, 0x5410, R215 ;  /* 0x00005410d8447816 */ /* 0x000fe400000000d7 */
[----:B------:R-:W-:Y:S02]  /*b8f0*/  @!P2 PRMT R216, R175, 0x5410, RZ ;  /* 0x00005410afd8a816 */ /* 0x000fe400000000ff */
[----:B------:R-:W-:Y:S01]  /*b900*/  ISETP.LE.U32.AND P2, PT, R3, UR15, PT ;  /* 0x0000000f03007c0c */ /* 0x000fe2000bf43070 */
[----:B-1----:R-:W-:Y:S01]  /*b910*/  FADD.FTZ R3, R8, R16 ;  /* 0x0000001008037221 */ /* 0x002fe20000010000 */
[----:B------:R-:W-:-:S04]  /*b920*/  IMAD.MOV.U32 R165, RZ, RZ, R149 ;  /* 0x000000ffffa57224 */ /* 0x000fc800078e0095 */
[----:B------:R1:W-:Y:S01]  /*b930*/  MUFU.EX2 R16, R165 ;  /* 0x000000a500107308 */ /* 0x0003e20000000800 */
[----:B------:R-:W-:Y:S02]  /*b940*/  IMAD.MOV.U32 R145, RZ, RZ, R194 ;  /* 0x000000ffff917224 */ /* 0x000fe400078e00c2 */
[----:B-1----:R-:W-:Y:S02]  /*b950*/  IMAD.MOV.U32 R165, RZ, RZ, R166 ;  /* 0x000000ffffa57224 */ /* 0x002fe400078e00a6 */
        /* <DEDUP_REMOVED lines=8> */
[----:B------:R1:W3:Y:S04]  /*b9e0*/  LDL.LU R193, [R1+0x374] ;  /* 0x0003740001c17983 */ /* 0x0002e80000300800 */
[----:B------:R1:W3:Y:S01]  /*b9f0*/  LDL.LU R194, [R1+0x370] ;  /* 0x0003700001c27983 */ /* 0x0002e20000300800 */
[----:B------:R1:W1:Y:S01]  /*ba00*/  MUFU.EX2 R7, R198 ;  /* 0x000000c600077308 */ /* 0x0002620000000800 */
[----:B------:R-:W-:Y:S01]  /*ba10*/  @!P1 HADD2 R174, -R215.H0_H0, -RZ.H0_H0 ;  /* 0xa00000ffd7ae9230 */ /* 0x000fe20000000900 */
[----:B------:R-:W-:-:S02]  /*ba20*/  PRMT R213, R48, 0x7632, R213 ;  /* 0x0000763230d57816 */ /* 0x000fc400000000d5 */
[----:B------:R-:W-:Y:S02]  /*ba30*/  PRMT R214, R48, 0x7610, R214 ;  /* 0x0000761030d67816 */ /* 0x000fe400000000d6 */
[----:B------:R-:W-:Y:S02]  /*ba40*/  @!P1 PRMT R215, R174, 0x5410, RZ ;  /* 0x00005410aed79816 */ /* 0x000fe400000000ff */
[----:B------:R-:W-:Y:S02]  /*ba50*/  ISETP.LE.U32.AND P1, PT, R6, UR15, PT ;  /* 0x0000000f06007c0c */ /* 0x000fe4000bf23070 */
[----:B------:R-:W-:Y:S02]  /*ba60*/  PRMT R149, R214, 0x5410, R213 ;  /* 0x00005410d6957816 */ /* 0x000fe400000000d5 */
[C---:B------:R-:W-:Y:S02]  /*ba70*/  PRMT R199, R43.reuse, 0x7632, R199 ;  /* 0x000076322bc77816 */ /* 0x040fe400000000c7 */
[----:B-1----:R-:W-:Y:S01]  /*ba80*/  PRMT R198, R43, 0x7610, R198 ;  /* 0x000076102bc67816 */ /* 0x002fe200000000c6 */
[----:B------:R-:W-:Y:S01]  /*ba90*/  FADD.FTZ R18, R7, R3 ;  /* 0x0000000307127221 */ /* 0x000fe20000010000 */
[----:B------:R-:W-:-:S02]  /*baa0*/  LOP3.LUT R3, R4, 0xff, RZ, 0xc0, !PT ;  /* 0x000000ff04037812 */ /* 0x000fc400078ec0ff */
[----:B------:R-:W-:Y:S02]  /*bab0*/  F2FP.F16.F32.PACK_AB R48, R7, R8 ;  /* 0x000000080730723e */ /* 0x000fe400000000ff */
[----:B------:R-:W-:Y:S02]  /*bac0*/  LOP3.LUT R8, R4, 0xffff, RZ, 0xc0, !PT ;  /* 0x0000ffff04087812 */ /* 0x000fe400078ec0ff */
[----:B------:R-:W-:Y:S01]  /*bad0*/  SHF.R.U32.HI R7, RZ, 0x10, R4 ;  /* 0x00000010ff077819 */ /* 0x000fe20000011604 */
[----:B------:R-:W-:Y:S01]  /*bae0*/  FADD.FTZ R6, R15, R17 ;  /* 0x000000110f067221 */ /* 0x000fe20000010000 */
[----:B------:R-:W-:Y:S01]  /*baf0*/  PRMT R148, R198, 0x5410, R199 ;  /* 0x00005410c6947816 */ /* 0x000fe200000000c7 */
[----:B------:R-:W-:Y:S01]  /*bb00*/  @!P4 HADD2 R191, -R214.H0_H0, -RZ.H0_H0 ;  /* 0xa00000ffd6bfc230 */ /* 0x000fe20000000900 */
[C---:B------:R-:W-:Y:S01]  /*bb10*/  F2FP.F16.F32.PACK_AB R47, R14.reuse, R15 ;  /* 0x0000000f0e2f723e */ /* 0x040fe200000000ff */
[----:B------:R-:W-:Y:S01]  /*bb20*/  FADD.FTZ R11, R14, R6 ;  /* 0x000000060e0b7221 */ /* 0x000fe20000010000 */
[----:B------:R-:W-:-:S02]  /*bb30*/  PRMT R35, R22, 0x7632, R35 ;  /* 0x0000763216237816 */ /* 0x000fc40000000023 */
[----:B------:R-:W-:Y:S02]  /*bb40*/  @!P4 PRMT R214, R191, 0x5410, RZ ;  /* 0x00005410bfd6c816 */ /* 0x000fe400000000ff */
[----:B------:R-:W-:Y:S01]  /*bb50*/  PRMT R34, R22, 0x7610, R34 ;  /* 0x0000761016227816 */ /* 0x000fe20000000022 */
[----:B------:R-:W-:-:S03]  /*bb60*/  @!P5 HADD2 R162, -R35.H0_H0, -RZ.H0_H0 ;  /* 0xa00000ff23a2d230 */ /* 0x000fc60000000900 */
[----:B------:R-:W-:Y:S02]  /*bb70*/  PRMT R71, R34, 0x5410, R35 ;  /* 0x0000541022477816 */ /* 0x000fe40000000023 */
[----:B------:R-:W-:Y:S01]  /*bb80*/  @!P5 PRMT R35, R162, 0x5410, RZ ;  /* 0x00005410a223d816 */ /* 0x000fe200000000ff */
[----:B------:R-:W-:Y:S01]  /*bb90*/  @!P6 HADD2 R167, -R34.H0_H0, -RZ.H0_H0 ;  /* 0xa00000ff22a7e230 */ /* 0x000fe20000000900 */
[C---:B------:R-:W-:Y:S01]  /*bba0*/  PRMT R197, R49.reuse, 0x7610, R197 ;  /* 0x0000761031c57816 */ /* 0x040fe200000000c5 */
[----:B------:R-:W-:Y:S01]  /*bbb0*/  IMAD.MOV.U32 R147, RZ, RZ, R114 ;  /* 0x000000ffff937224 */ /* 0x000fe200078e0072 */
[----:B------:R-:W-:Y:S02]  /*bbc0*/  PRMT R196, R49, 0x7632, R196 ;  /* 0x0000763231c47816 */ /* 0x000fe400000000c4 */
[----:B------:R-:W-:Y:S01]  /*bbd0*/  @!P6 PRMT R34, R167, 0x5410, RZ ;  /* 0x00005410a722e816 */ /* 0x000fe200000000ff */
[----:B------:R-:W-:Y:S02]  /*bbe0*/  IMAD.MOV.U32 R114, RZ, RZ, R140 ;  /* 0x000000ffff727224 */ /* 0x000fe400078e008c */
[----:B------:R-:W-:-:S02]  /*bbf0*/  IMAD.MOV.U32 R140, RZ, RZ, R99 ;  /* 0x000000ffff8c7224 */ /* 0x000fc400078e0063 */
[----:B------:R-:W-:Y:S01]  /*bc00*/  IMAD.MOV.U32 R99, RZ, RZ, R63 ;  /* 0x000000ffff637224 */ /* 0x000fe200078e003f */
[----:B------:R-:W-:Y:S02]  /*bc10*/  PRMT R63, R197, 0x5410, R196 ;  /* 0x00005410c53f7816 */ /* 0x000fe400000000c4 */
[----:B------:R-:W-:Y:S01]  /*bc20*/  PRMT R195, R50, 0x7610, R195 ;  /* 0x0000761032c37816 */ /* 0x000fe200000000c3 */
[----:B--2---:R-:W-:-:S05]  /*bc30*/  @!P3 HADD2 R190, -R213.H0_H0, -RZ.H0_H0 ;  /* 0xa00000ffd5beb230 */ /* 0x004fca0000000900 */
[----:B------:R-:W-:Y:S02]  /*bc40*/  @!P3 PRMT R213, R190, 0x5410, RZ ;  /* 0x00005410bed5b816 */ /* 0x000fe400000000ff */
[----:B------:R-:W-:Y:S02]  /*bc50*/  ISETP.LE.U32.AND P3, PT, R3, UR15, PT ;  /* 0x0000000f03007c0c */ /* 0x000fe4000bf63070 */
[----:B------:R-:W-:Y:S01]  /*bc60*/  SHF.R.U32.HI R3, RZ, 0x18, R4 ;  /* 0x00000018ff037819 */ /* 0x000fe20000011604 */
[----:B------:R-:W-:-:S04]  /*bc70*/  IMAD.WIDE.U32 R4, R9, -0x2daee0ad, RZ ;  /* 0xd2511f5309047825 */ /* 0x000fc800078e00ff */
[----:B----4-:R-:W-:Y:S01]  /*bc80*/  @!P1 HADD2 R187, -R199.H0_H0, -RZ.H0_H0 ;  /* 0xa00000ffc7bb9230 */ /* 0x010fe20000000900 */
[----:B------:R-:W-:Y:S02]  /*bc90*/  LOP3.LUT R6, R4, 0xff, RZ, 0xc0, !PT ;  /* 0x000000ff04067812 */ /* 0x000fe400078ec0ff */
[--C-:B------:R-:W-:Y:S02]  /*bca0*/  SHF.R.U32.HI R14, RZ, 0x10, R4.reuse ;  /* 0x00000010ff0e7819 */ /* 0x100fe40000011604 */
[----:B------:R-:W-:Y:S01]  /*bcb0*/  SHF.R.U32.HI R9, RZ, 0x18, R4 ;  /* 0x00000018ff097819 */ /* 0x000fe20000011604 */
[----:B---3--:R-:W-:-:S05]  /*bcc0*/  @!P2 HADD2 R188, -R198.H0_H0, -RZ.H0_H0 ;  /* 0xa00000ffc6bca230 */ /* 0x008fca0000000900 */
[----:B------:R-:W-:Y:S02]  /*bcd0*/  @!P2 PRMT R198, R188, 0x5410, RZ ;  /* 0x00005410bcc6a816 */ /* 0x000fe400000000ff */
[----:B------:R-:W-:Y:S02]  /*bce0*/  ISETP.LE.U32.AND P2, PT, R3, UR15, PT ;  /* 0x0000000f03007c0c */ /* 0x000fe4000bf43070 */
[----:B------:R-:W-:Y:S02]  /*bcf0*/  LOP3.LUT R3, R5, UR34, R10, 0x96, !PT ;  /* 0x0000002205037c12 */ /* 0x000fe4000f8e960a */
[----:B------:R-:W-:Y:S02]  /*bd00*/  LOP3.LUT R10, R4, 0xffff, RZ, 0xc0, !PT ;  /* 0x0000ffff040a7812 */ /* 0x000fe400078ec0ff */
[----:B------:R-:W-:Y:S02]  /*bd10*/  LOP3.LUT R4, R7, 0xff, RZ, 0xc0, !PT ;  /* 0x000000ff07047812 */ /* 0x000fe400078ec0ff */
[----:B------:R-:W-:-:S02]  /*bd20*/  @!P1 PRMT R199, R187, 0x5410, RZ ;  /* 0x00005410bbc79816 */ /* 0x000fc400000000ff */
[----:B------:R-:W-:Y:S02]  /*bd30*/  ISETP.LE.U32.AND P1, PT, R4, UR15, PT ;  /* 0x0000000f04007c0c */ /* 0x000fe4000bf23070 */
[----:B------:R-:W-:Y:S02]  /*bd40*/  ISETP.LE.U32.AND P4, PT, R6, UR15, PT ;  /* 0x0000000f06007c0c */ /* 0x000fe4000bf83070 */
[----:B------:R-:W-:Y:S01]  /*bd50*/  SHF.R.U32.HI R4, RZ, 0x10, R3 ;  /* 0x00000010ff047819 */ /* 0x000fe20000011603 */
[----:B------:R-:W1:Y:S01]  /*bd60*/  MUFU.EX2 R7, R165 ;  /* 0x000000a500077308 */ /* 0x000e620000000800 */
[----:B------:R-:W-:Y:S02]  /*bd70*/  SHF.R.U32.HI R6, RZ, 0x8, R8 ;  /* 0x00000008ff067819 */ /* 0x000fe40000011608 */
[----:B------:R-:W-:Y:S02]  /*bd80*/  LOP3.LUT R5, R4, 0xff, RZ, 0xc0, !PT ;  /* 0x000000ff04057812 */ /* 0x000fe400078ec0ff */
[----:B------:R-:W-:-:S04]  /*bd90*/  LOP3.LUT R4, R6, 0xffff, RZ, 0xc0, !PT ;  /* 0x0000ffff06047812 */ /* 0x000fc800078ec0ff */
[----:B------:R-:W-:Y:S01]  /*bda0*/  ISETP.LE.U32.AND P5, PT, R4, UR15, PT ;  /* 0x0000000f04007c0c */ /* 0x000fe2000bfa3070 */
[----:B------:R-:W-:Y:S01]  /*bdb0*/  FADD.FTZ R4, R16, R11 ;  /* 0x0000000b10047221 */ /* 0x000fe20000010000 */
[----:B------:R-:W-:-:S03]  /*bdc0*/  ISETP.LE.U32.AND P6, PT, R5, UR15, PT ;  /* 0x0000000f05007c0c */ /* 0x000fc6000bfc3070 */
[----:B-1----:R-:W-:Y:S01]  /*bdd0*/  FADD.FTZ R5, R7, R4 ;  /* 0x0000000407057221 */ /* 0x002fe20000010000 */
[----:B------:R-:W-:Y:S01]  /*bde0*/  LOP3.LUT R4, R3, 0xff, RZ, 0xc0, !PT ;  /* 0x000000ff03047812 */ /* 0x000fe200078ec0ff */
[----:B------:R-:W-:Y:S02]  /*bdf0*/  IMAD.MOV.U32 R165, RZ, RZ, R115 ;  /* 0x000000ffffa57224 */ /* 0x000fe400078e0073 */
[----:B------:R-:W-:Y:S02]  /*be00*/  IMAD.MOV.U32 R115, RZ, RZ, R74 ;  /* 0x000000ffff737224 */ /* 0x000fe400078e004a */
[----:B------:R-:W-:Y:S02]  /*be10*/  IMAD.MOV.U32 R74, RZ, RZ, R62 ;  /* 0x000000ffff4a7224 */ /* 0x000fe400078e003e */
[----:B------:R-:W-:Y:S02]  /*be20*/  @!P3 HADD2 R193, -R197.H0_H0, -RZ.H0_H0 ;  /* 0xa00000ffc5c1b230 */ /* 0x000fe40000000900 */
[----:B------:R-:W-:-:S03]  /*be30*/  @!P5 HADD2 R194, -R196.H0_H0, -RZ.H0_H0 ;  /* 0xa00000ffc4c2d230 */ /* 0x000fc60000000900 */
[----:B------:R-:W-:Y:S02]  /*be40*/  @!P3 PRMT R197, R193, 0x5410, RZ ;  /* 0x00005410c1c5b816 */ /* 0x000fe400000000ff */
[----:B------:R-:W-:Y:S02]  /*be50*/  ISETP.LE.U32.AND P3, PT, R4, UR15, PT ;  /* 0x0000000f04007c0c */ /* 0x000fe4000bf63070 */
[----:B------:R-:W-:Y:S02]  /*be60*/  SHF.R.U32.HI R4, RZ, 0x18, R3 ;  /* 0x00000018ff047819 */ /* 0x000fe40000011603 */
[----:B------:R-:W-:Y:S02]  /*be70*/  LOP3.LUT R3, R3, 0xffff, RZ, 0xc0, !PT ;  /* 0x0000ffff03037812 */ /* 0x000fe400078ec0ff */
[----:B------:R-:W-:Y:S02]  /*be80*/  @!P5 PRMT R196, R194, 0x5410, RZ ;  /* 0x00005410c2c4d816 */ /* 0x000fe400000000ff */
[----:B------:R-:W-:-:S02]  /*be90*/  PRMT R194, R50, 0x7632, R194 ;  /* 0x0000763232c27816 */ /* 0x000fc400000000c2 */
[----:B------:R-:W-:-:S03]  /*bea0*/  SHF.R.U32.HI R3, RZ, 0x8, R3 ;  /* 0x00000008ff037819 */ /* 0x000fc60000011603 */
[----:B------:R-:W-:Y:S01]  /*beb0*/  @!P2 HADD2 R202, -R194.H0_H0, -RZ.H0_H0 ;  /* 0xa00000ffc2caa230 */ /* 0x000fe20000000900 */
[----:B------:R-:W-:Y:S02]  /*bec0*/  LOP3.LUT R3, R3, 0xffff, RZ, 0xc0, !PT ;  /* 0x0000ffff03037812 */ /* 0x000fe400078ec0ff */
[----:B------:R-:W-:Y:S02]  /*bed0*/  PRMT R62, R195, 0x5410, R194 ;  /* 0x00005410c33e7816 */ /* 0x000fe400000000c2 */
[----:B------:R-:W-:Y:S02]  /*bee0*/  @!P2 PRMT R194, R202, 0x5410, RZ ;  /* 0x00005410cac2a816 */ /* 0x000fe400000000ff */
[----:B------:R-:W-:Y:S02]  /*bef0*/  ISETP.LE.U32.AND P2, PT, R3, UR15, PT ;  /* 0x0000000f03007c0c */ /* 0x000fe4000bf43070 */
[----:B------:R1:W2:Y:S01]  /*bf00*/  LDL.LU.S16 R3, [R1+0x20] ;  /* 0x0000200001037983 */ /* 0x0002a20000300600 */
[----:B------:R-:W-:Y:S01]  /*bf10*/  @!P1 HADD2 R201, -R195.H0_H0, -RZ.H0_H0 ;  /* 0xa00000ffc3c99230 */ /* 0x000fe20000000900 */
[----:B------:R-:W-:-:S04]  /*bf20*/  PRMT R193, R46, 0x7610, R193 ;  /* 0x000076102ec17816 */ /* 0x000fc800000000c1 */
[----:B------:R-:W-:Y:S02]  /*bf30*/  @!P1 PRMT R195, R201, 0x5410, RZ ;  /* 0x00005410c9c39816 */ /* 0x000fe400000000ff */
[----:B------:R-:W-:Y:S02]  /*bf40*/  ISETP.LE.U32.AND P1, PT, R9, UR15, PT ;  /* 0x0000000f09007c0c */ /* 0x000fe4000bf23070 */
[----:B------:R3:W-:Y:S01]  /*bf50*/  MUFU.EX2 R9, R145 ;  /* 0x0000009100097308 */ /* 0x0007e20000000800 */
[----:B------:R-:W-:Y:S02]  /*bf60*/  ISETP.LE.U32.AND P5, PT, R4, UR15, PT ;  /* 0x0000000f04007c0c */ /* 0x000fe4000bfa3070 */
[----:B------:R-:W-:Y:S01]  /*bf70*/  PRMT R192, R46, 0x7632, R192 ;  /* 0x000076322ec07816 */ /* 0x000fe200000000c0 */
[----:B---3--:R-:W-:Y:S02]  /*bf80*/  IMAD.MOV.U32 R145, RZ, RZ, R147 ;  /* 0x000000ffff917224 */ /* 0x008fe400078e0093 */
[----:B------:R-:W-:-:S02]  /*bf90*/  IMAD.MOV.U32 R147, RZ, RZ, R165 ;  /* 0x000000ffff937224 */ /* 0x000fc400078e00a5 */
[----:B------:R-:W-:Y:S02]  /*bfa0*/  IMAD.MOV.U32 R165, RZ, RZ, R115 ;  /* 0x000000ffffa57224 */ /* 0x000fe400078e0073 */
[----:B------:R-:W-:Y:S01]  /*bfb0*/  IMAD.MOV.U32 R115, RZ, RZ, R168 ;  /* 0x000000ffff737224 */ /* 0x000fe200078e00a8 */
[----:B------:R3:W4:Y:S01]  /*bfc0*/  MUFU.EX2 R6, R145 ;  /* 0x0000009100067308 */ /* 0x0007220000000800 */
[----:B------:R-:W-:Y:S02]  /*bfd0*/  IMAD.MOV.U32 R168, RZ, RZ, R111 ;  /* 0x000000ffffa87224 */ /* 0x000fe400078e006f */
[----:B------:R-:W-:Y:S02]  /*bfe0*/  IMAD.MOV.U32 R111, RZ, RZ, R163 ;  /* 0x000000ffff6f7224 */ /* 0x000fe400078e00a3 */
[----:B------:R-:W-:Y:S02]  /*bff0*/  IMAD.MOV.U32 R163, RZ, RZ, R95 ;  /* 0x000000ffffa37224 */ /* 0x000fe400078e005f */
[----:B------:R-:W4:Y:S01]  /*c000*/  LDL.LU R95, [R1+0x12c] ;  /* 0x00012c00015f7983 */ /* 0x000f220000300800 */
[----:B---3--:R-:W-:Y:S01]  /*c010*/  PRMT R145, R193, 0x5410, R192 ;  /* 0x00005410c1917816 */ /* 0x008fe200000000c0 */
[----:B--2---:R-:W-:-:S05]  /*c020*/  @!P3 HADD2 R3, -R193.H0_H0, -RZ.H0_H0 ;  /* 0xa00000ffc103b230 */ /* 0x004fca0000000900 */
[----:B------:R-:W-:-:S04]  /*c030*/  PRMT R4, R3, 0x7610, R4 ;  /* 0x0000761003047816 */ /* 0x000fc80000000004 */
[----:B------:R-:W-:Y:S02]  /*c040*/  @!P3 PRMT R193, R4, 0x5410, RZ ;  /* 0x0000541004c1b816 */ /* 0x000fe400000000ff */
[----:B------:R1:W2:Y:S02]  /*c050*/  LDL.LU.S16 R4, [R1+0x24] ;  /* 0x0000240001047983 */ /* 0x0002a40000300600 */
[----:B--2---:R-:W-:-:S05]  /*c060*/  @!P2 HADD2 R4, -R192.H0_H0, -RZ.H0_H0 ;  /* 0xa00000ffc004a230 */ /* 0x004fca0000000900 */
[----:B------:R-:W-:Y:S02]  /*c070*/  PRMT R8, R4, 0x7610, R8 ;  /* 0x0000761004087816 */ /* 0x000fe40000000008 */
[----:B------:R2:W3:Y:S02]  /*c080*/  MUFU.EX2 R4, R78 ;  /* 0x0000004e00047308 */ /* 0x0004e40000000800 */
[----:B--2---:R-:W2:Y:S04]  /*c090*/  LDL.LU R78, [R1+0x36c] ;  /* 0x00036c00014e7983 */ /* 0x004ea80000300800 */
[----:B------:R1:W4:Y:S01]  /*c0a0*/  LDL.LU.S16 R46, [R1+0x2c] ;  /* 0x00002c00012e7983 */ /* 0x0003220000300600 */
[----:B------:R-:W-:Y:S01]  /*c0b0*/  PRMT R191, R40, 0x7610, R191 ;  /* 0x0000761028bf7816 */ /* 0x000fe200000000bf */
[----:B------:R-:W-:-:S02]  /*c0c0*/  IMAD.MOV.U32 R144, RZ, RZ, R147 ;  /* 0x000000ffff907224 */ /* 0x000fc400078e0093 */
[----:B------:R-:W-:Y:S02]  /*c0d0*/  IMAD.MOV.U32 R147, RZ, RZ, R165 ;  /* 0x000000ffff937224 */ /* 0x000fe400078e00a5 */
[----:B------:R-:W-:Y:S02]  /*c0e0*/  IMAD.MOV.U32 R165, RZ, RZ, R115 ;  /* 0x000000ffffa57224 */ /* 0x000fe400078e0073 */
[----:B------:R-:W-:Y:S02]  /*c0f0*/  IMAD.MOV.U32 R115, RZ, RZ, R168 ;  /* 0x000000ffff737224 */ /* 0x000fe400078e00a8 */
[----:B------:R-:W-:Y:S02]  /*c100*/  IMAD.MOV.U32 R168, RZ, RZ, R111 ;  /* 0x000000ffffa87224 */ /* 0x000fe400078e006f */
[----:B------:R-:W-:Y:S01]  /*c110*/  IMAD.MOV.U32 R111, RZ, RZ, R93 ;  /* 0x000000ffff6f7224 */ /* 0x000fe200078e005d */
[----:B------:R-:W-:Y:S01]  /*c120*/  F2FP.F16.F32.PACK_AB R43, R7, R16 ;  /* 0x00000010072b723e */ /* 0x000fe200000000ff */
[----:B------:R-:W-:Y:S01]  /*c130*/  IMAD.MOV.U32 R93, RZ, RZ, R83 ;  /* 0x000000ffff5d7224 */ /* 0x000fe200078e0053 */
[----:B------:R-:W-:Y:S01]  /*c140*/  PRMT R190, R40, 0x7632, R190 ;  /* 0x0000763228be7816 */ /* 0x000fe200000000be */
[----:B------:R-:W-:Y:S01]  /*c150*/  IMAD.MOV.U32 R83, RZ, RZ, R109 ;  /* 0x000000ffff537224 */ /* 0x000fe200078e006d */
[----:B------:R-:W-:Y:S01]  /*c160*/  @!P2 PRMT R192, R8, 0x5410, RZ ;  /* 0x0000541008c0a816 */ /* 0x000fe200000000ff */
[----:B------:R-:W-:Y:S01]  /*c170*/  IMAD.MOV.U32 R57, RZ, RZ, R147 ;  /* 0x000000ffff397224 */ /* 0x000fe200078e0093 */
[----:B------:R1:W2:Y:S01]  /*c180*/  LDL.LU.S16 R40, [R1+0x28] ;  /* 0x0000280001287983 */ /* 0x0002a20000300600 */
[----:B------:R-:W-:Y:S01]  /*c190*/  IMAD.MOV.U32 R147, RZ, RZ, R168 ;  /* 0x000000ffff937224 */ /* 0x000fe200078e00a8 */
[----:B------:R3:W-:Y:S01]  /*c1a0*/  MUFU.EX2 R8, R144 ;  /* 0x0000009000087308 */ /* 0x0007e20000000800 */
[----:B------:R-:W-:-:S02]  /*c1b0*/  IMAD.MOV.U32 R109, RZ, RZ, R94 ;  /* 0x000000ffff6d7224 */ /* 0x000fc400078e005e */
[----:B------:R-:W-:Y:S02]  /*c1c0*/  IMAD.MOV.U32 R168, RZ, RZ, R111 ;  /* 0x000000ffffa87224 */ /* 0x000fe400078e006f */
[----:B------:R-:W-:Y:S02]  /*c1d0*/  IMAD.MOV.U32 R94, RZ, RZ, R79 ;  /* 0x000000ffff5e7224 */ /* 0x000fe400078e004f */
[----:B------:R-:W-:Y:S01]  /*c1e0*/  IMAD.MOV.U32 R111, RZ, RZ, R83 ;  /* 0x000000ffff6f7224 */ /* 0x000fe200078e0053 */
[----:B------:R-:W2:Y:S01]  /*c1f0*/  LDL.LU R79, [R1+0x368] ;  /* 0x00036800014f7983 */ /* 0x000ea20000300800 */
[----:B------:R-:W-:-:S03]  /*c200*/  IMAD.MOV.U32 R83, RZ, RZ, R75 ;  /* 0x000000ffff537224 */ /* 0x000fc600078e004b */
[----:B------:R-:W2:Y:S01]  /*c210*/  LDL.LU R75, [R1+0x140] ;  /* 0x00014000014b7983 */ /* 0x000ea20000300800 */
[----:B---3--:R-:W-:Y:S01]  /*c220*/  PRMT R144, R191, 0x5410, R190 ;  /* 0x00005410bf907816 */ /* 0x008fe200000000be */
[----:B----4-:R-:W-:-:S05]  /*c230*/  @!P6 HADD2 R46, -R191.H0_H0, -RZ.H0_H0 ;  /* 0xa00000ffbf2ee230 */ /* 0x010fca0000000900 */
[----:B------:R-:W-:-:S04]  /*c240*/  PRMT R16, R46, 0x7610, R16 ;  /* 0x000076102e107816 */ /* 0x000fc80000000010 */
[----:B------:R-:W-:Y:S02]  /*c250*/  @!P6 PRMT R191, R16, 0x5410, RZ ;  /* 0x0000541010bfe816 */ /* 0x000fe400000000ff */
[----:B------:R1:W3:Y:S01]  /*c260*/  LDL.LU.S16 R16, [R1+0x34] ;  /* 0x0000340001107983 */ /* 0x0002e20000300600 */
[----:B------:R-:W-:Y:S02]  /*c270*/  SHF.R.U32.HI R3, RZ, 0x8, R10 ;  /* 0x00000008ff037819 */ /* 0x000fe4000001160a */
[----:B------:R-:W-:Y:S02]  /*c280*/  PRMT R189, R21, 0x7610, R189 ;  /* 0x0000761015bd7816 */ /* 0x000fe400000000bd */
[----:B------:R-:W-:-:S04]  /*c290*/  LOP3.LUT R3, R3, 0xffff, RZ, 0xc0, !PT ;  /* 0x0000ffff03037812 */ /* 0x000fc800078ec0ff */
[----:B------:R-:W-:Y:S02]  /*c2a0*/  ISETP.LE.U32.AND P3, PT, R3, UR15, PT ;  /* 0x0000000f03007c0c */ /* 0x000fe4000bf63070 */
[----:B------:R-:W-:Y:S02]  /*c2b0*/  LOP3.LUT R3, R14, 0xff, RZ, 0xc0, !PT ;  /* 0x000000ff0e037812 */ /* 0x000fe400078ec0ff */
[----:B------:R-:W-:Y:S02]  /*c2c0*/  LOP3.LUT R15, R39, UR33, R52, 0x96, !PT ;  /* 0x00000021270f7c12 */ /* 0x000fe4000f8e9634 */
[----:B------:R-:W-:Y:S01]  /*c2d0*/  ISETP.LE.U32.AND P2, PT, R3, UR15, PT ;  /* 0x0000000f03007c0c */ /* 0x000fe2000bf43070 */
[----:B------:R-:W-:Y:S01]  /*c2e0*/  FADD.FTZ R3, R6, R18 ;  /* 0x0000001206037221 */ /* 0x000fe20000010000 */
[----:B------:R-:W-:Y:S02]  /*c2f0*/  F2FP.F16.F32.PACK_AB R39, R4, R6 ;  /* 0x000000060427723e */ /* 0x000fe400000000ff */
[----:B------:R1:W4:Y:S01]  /*c300*/  LDL.LU.S16 R6, [R1+0x30] ;  /* 0x0000300001067983 */ /* 0x0003220000300600 */
[----:B---3--:R-:W-:-:S05]  /*c310*/  @!P4 HADD2 R16, -R189.H0_H0, -RZ.H0_H0 ;  /* 0xa00000ffbd10c230 */ /* 0x008fca0000000900 */
[----:B------:R-:W-:Y:S02]  /*c320*/  PRMT R14, R16, 0x7610, R14 ;  /* 0x00007610100e7816 */ /* 0x000fe4000000000e */
[----:B------:R1:W3:Y:S01]  /*c330*/  LDL.LU.S16 R16, [R1+0x3c] ;  /* 0x00003c0001107983 */ /* 0x0002e20000300600 */
[----:B------:R-:W-:Y:S01]  /*c340*/  PRMT R187, R19, 0x7610, R187 ;  /* 0x0000761013bb7816 */ /* 0x000fe200000000bb */
[----:B--2---:R-:W-:Y:S01]  /*c350*/  @!P5 HADD2 R40, -R190.H0_H0, -RZ.H0_H0 ;  /* 0xa00000ffbe28d230 */ /* 0x004fe20000000900 */
[----:B------:R-:W-:-:S04]  /*c360*/  PRMT R188, R21, 0x7632, R188 ;  /* 0x0000763215bc7816 */ /* 0x000fc800000000bc */
[----:B------:R-:W-:Y:S01]  /*c370*/  PRMT R7, R40, 0x7610, R7 ;  /* 0x0000761028077816 */ /* 0x000fe20000000007 */
[----:B---3--:R-:W-:-:S05]  /*c380*/  @!P2 HADD2 R16, -R187.H0_H0, -RZ.H0_H0 ;  /* 0xa00000ffbb10a230 */ /* 0x008fca0000000900 */
[----:B------:R-:W-:Y:S02]  /*c390*/  PRMT R10, R16, 0x7610, R10 ;  /* 0x00007610100a7816 */ /* 0x000fe4000000000a */
[----:B------:R1:W2:Y:S01]  /*c3a0*/  LDL.LU.S16 R16, [R1+0x38] ;  /* 0x0000380001107983 */ /* 0x0002a20000300600 */
[----:B----4-:R-:W-:Y:S01]  /*c3b0*/  @!P3 HADD2 R6, -R188.H0_H0, -RZ.H0_H0 ;  /* 0xa00000ffbc06b230 */ /* 0x010fe20000000900 */
[----:B------:R-:W-:Y:S02]  /*c3c0*/  @!P5 PRMT R190, R7, 0x5410, RZ ;  /* 0x0000541007bed816 */ /* 0x000fe400000000ff */
[----:B------:R-:W3:Y:S01]  /*c3d0*/  MUFU.EX2 R7, R57 ;  /* 0x0000003900077308 */ /* 0x000ee20000000800 */
[----:B------:R-:W-:Y:S02]  /*c3e0*/  PRMT R186, R19, 0x7632, R186 ;  /* 0x0000763213ba7816 */ /* 0x000fe400000000ba */
[----:B------:R-:W-:-:S05]  /*c3f0*/  PRMT R11, R6, 0x7610, R11 ;  /* 0x00007610060b7816 */ /* 0x000fca000000000b */
[----:B------:R4:W1:Y:S01]  /*c400*/  MUFU.EX2 R6, R147 ;  /* 0x0000009300067308 */ /* 0x0008620000000800 */
[----:B------:R-:W-:Y:S01]  /*c410*/  FADD.FTZ R3, R4, R3 ;  /* 0x0000000304037221 */ /* 0x000fe20000010000 */
[----:B------:R-:W-:Y:S01]  /*c420*/  LOP3.LUT R17, R13, UR22, R38, 0x96, !PT ;  /* 0x000000160d117c12 */ /* 0x000fe2000f8e9626 */
[----:B----4-:R-:W-:Y:S02]  /*c430*/  IMAD.MOV.U32 R147, RZ, RZ, R115 ;  /* 0x000000ffff937224 */ /* 0x010fe400078e0073 */
[----:B------:R-:W-:Y:S02]  /*c440*/  IMAD.MOV.U32 R115, RZ, RZ, R110 ;  /* 0x000000ffff737224 */ /* 0x000fe400078e006e */
[----:B------:R-:W-:Y:S02]  /*c450*/  IMAD.MOV.U32 R110, RZ, RZ, R159 ;  /* 0x000000ffff6e7224 */ /* 0x000fe400078e009f */
[----:B------:R-:W-:Y:S02]  /*c460*/  IMAD.MOV.U32 R159, RZ, RZ, R146 ;  /* 0x000000ffff9f7224 */ /* 0x000fe400078e0092 */
[----:B------:R-:W-:-:S02]  /*c470*/  IMAD.MOV.U32 R57, RZ, RZ, R110 ;  /* 0x000000ffff397224 */ /* 0x000fc400078e006e */
[----:B------:R-:W-:Y:S02]  /*c480*/  IMAD.MOV.U32 R110, RZ, RZ, R159 ;  /* 0x000000ffff6e7224 */ /* 0x000fe400078e009f */
[----:B------:R-:W-:Y:S01]  /*c490*/  IMAD.MOV.U32 R159, RZ, RZ, R60 ;  /* 0x000000ffff9f7224 */ /* 0x000fe200078e003c */
[----:B------:R-:W-:Y:S01]  /*c4a0*/  PRMT R60, R187, 0x5410, R186 ;  /* 0x00005410bb3c7816 */ /* 0x000fe200000000ba */
[----:B---3--:R-:W-:Y:S01]  /*c4b0*/  FADD.FTZ R3, R7, R3 ;  /* 0x0000000307037221 */ /* 0x008fe20000010000 */
[----:B------:R-:W-:Y:S01]  /*c4c0*/  IMAD.MOV.U32 R146, RZ, RZ, R61 ;  /* 0x000000ffff927224 */ /* 0x000fe200078e003d */
[----:B------:R-:W-:Y:S02]  /*c4d0*/  PRMT R61, R189, 0x5410, R188 ;  /* 0x00005410bd3d7816 */ /* 0x000fe400000000bc */
[----:B------:R-:W-:Y:S01]  /*c4e0*/  @!P4 PRMT R189, R14, 0x5410, RZ ;  /* 0x000054100ebdc816 */ /* 0x000fe200000000ff */
[C---:B-1----:R-:W-:Y:S01]  /*c4f0*/  FADD.FTZ R18, R6.reuse, R3 ;  /* 0x0000000306127221 */ /* 0x042fe20000010000 */
[----:B------:R-:W-:Y:S01]  /*c500*/  F2FP.F16.F32.PACK_AB R38, R6, R7 ;  /* 0x000000070626723e */ /* 0x000fe200000000ff */
[----:B------:R-:W-:Y:S01]  /*c510*/  IMAD.WIDE.U32 R6, R17, -0x2daee0ad, RZ ;  /* 0xd2511f5311067825 */ /* 0x000fe200078e00ff */
[----:B------:R-:W-:-:S02]  /*c520*/  @!P2 PRMT R187, R10, 0x5410, RZ ;  /* 0x000054100abba816 */ /* 0x000fc400000000ff */
[----:B------:R-:W-:Y:S02]  /*c530*/  F2FP.F16.F32.PACK_AB R31, R8, R9 ;  /* 0x00000009081f723e */ /* 0x000fe400000000ff */
[----:B------:R-:W-:Y:S01]  /*c540*/  @!P3 PRMT R188, R11, 0x5410, RZ ;  /* 0x000054100bbcb816 */ /* 0x000fe200000000ff */
[----:B------:R-:W1:Y:S01]  /*c550*/  S2R R142, SR_TID.X ;  /* 0x00000000008e7919 */ /* 0x000e620000002100 */
[----:B------:R-:W-:Y:S02]  /*c560*/  IMAD.MOV.U32 R56, RZ, RZ, R57 ;  /* 0x000000ffff387224 */ /* 0x000fe400078e0039 */
[----:B------:R-:W-:Y:S02]  /*c570*/  IMAD.MOV.U32 R57, RZ, RZ, R159 ;  /* 0x000000ffff397224 */ /* 0x000fe400078e009f */
[----:B------:R-:W-:Y:S02]  /*c580*/  IMAD.MOV.U32 R159, RZ, RZ, R141 ;  /* 0x000000ffff9f7224 */ /* 0x000fe400078e008d */
[----:B------:R-:W-:-:S02]  /*c590*/  IMAD.MOV.U32 R141, RZ, RZ, R65 ;  /* 0x000000ffff8d7224 */ /* 0x000fc400078e0041 */
[----:B------:R-:W-:Y:S02]  /*c5a0*/  IMAD.MOV.U32 R65, RZ, RZ, R204 ;  /* 0x000000ffff417224 */ /* 0x000fe400078e00cc */
[----:B------:R-:W3:Y:S01]  /*c5b0*/  LDL.LU R204, [R1+0x364] ;  /* 0x0003640001cc7983 */ /* 0x000ee20000300800 */
[----:B-1----:R-:W-:-:S04]  /*c5c0*/  SHF.R.S32.HI R156, RZ, 0x1f, R142 ;  /* 0x0000001fff9c7819 */ /* 0x002fc8000001148e */
[----:B------:R-:W-:-:S04]  /*c5d0*/  LEA.HI R156, R156, R142, RZ, 0x5 ;  /* 0x0000008e9c9c7211 */ /* 0x000fc800078f28ff */
[----:B------:R-:W-:Y:S01]  /*c5e0*/  LOP3.LUT R156, R156, 0xffffffe0, RZ, 0xc0, !PT ;  /* 0xffffffe09c9c7812 */ /* 0x000fe200078ec0ff */
[----:B--2---:R-:W-:-:S05]  /*c5f0*/  @!P1 HADD2 R16, -R186.H0_H0, -RZ.H0_H0 ;  /* 0xa00000ffba109230 */ /* 0x004fca0000000900 */
[----:B------:R-:W-:-:S04]  /*c600*/  PRMT R4, R16, 0x7610, R4 ;  /* 0x0000761010047816 */ /* 0x000fc80000000004 */
[----:B------:R-:W-:Y:S01]  /*c610*/  @!P1 PRMT R186, R4, 0x5410, RZ ;  /* 0x0000541004ba9816 */ /* 0x000fe200000000ff */
[----:B------:R-:W-:-:S04]  /*c620*/  FADD.FTZ R4, R9, R5 ;  /* 0x0000000509047221 */ /* 0x000fc80000010000 */
[----:B------:R-:W-:Y:S01]  /*c630*/  FADD.FTZ R14, R8, R4 ;  /* 0x00000004080e7221 */ /* 0x000fe20000010000 */
        /* <DEDUP_REMOVED lines=14> */
[----:B------:R-:W-:Y:S02]  /*c720*/  LOP3.LUT R6, R56, 0x7ffffffc, RZ, 0xc0, !PT ;  /* 0x7ffffffc38067812 */ /* 0x000fe400078ec0ff */
[----:B------:R-:W1:Y:S02]  /*c730*/  S2R R56, SR_TID.X ;  /* 0x0000000000387919 */ /* 0x000e640000002100 */
[----:B-1----:R-:W-:Y:S01]  /*c740*/  IADD3 R40, -R6, R56, -R156 ;  /* 0x0000003806287210 */ /* 0x002fe20007ffe99c */
[----:B------:R-:W-:Y:S02]  /*c750*/  IMAD.MOV.U32 R56, RZ, RZ, R57 ;  /* 0x000000ffff387224 */ /* 0x000fe400078e0039 */
[----:B------:R-:W-:Y:S02]  /*c760*/  IMAD.MOV.U32 R57, RZ, RZ, R147 ;  /* 0x000000ffff397224 */ /* 0x000fe400078e0093 */
[----:B------:R-:W-:Y:S01]  /*c770*/  IMAD.MOV.U32 R147, RZ, RZ, R165 ;  /* 0x000000ffff937224 */ /* 0x000fe200078e00a5 */
[----:B------:R1:W2:Y:S01]  /*c780*/  MUFU.EX2 R16, R56 ;  /* 0x0000003800107308 */ /* 0x0002a20000000800 */
[----:B------:R-:W-:-:S02]  /*c790*/  IMAD.MOV.U32 R165, RZ, RZ, R166 ;  /* 0x000000ffffa57224 */ /* 0x000fc400078e00a6 */
[----:B------:R-:W-:Y:S02]  /*c7a0*/  IMAD.MOV.U32 R166, RZ, RZ, R159 ;  /* 0x000000ffffa67224 */ /* 0x000fe400078e009f */
[----:B------:R-:W-:Y:S02]  /*c7b0*/  IMAD.MOV.U32 R159, RZ, RZ, R141 ;  /* 0x000000ffff9f7224 */ /* 0x000fe400078e008d */
[----:B------:R-:W-:Y:S02]  /*c7c0*/  IMAD.MOV.U32 R141, RZ, RZ, R133 ;  /* 0x000000ffff8d7224 */ /* 0x000fe400078e0085 */
[----:B------:R-:W4:Y:S01]  /*c7d0*/  LDL.LU R133, [R1+0x360] ;  /* 0x0003600001857983 */ /* 0x000f220000300800 */
[----:B-1----:R-:W-:Y:S02]  /*c7e0*/  IMAD.MOV.U32 R56, RZ, RZ, R57 ;  /* 0x000000ffff387224 */ /* 0x002fe400078e0039 */
[----:B------:R-:W-:Y:S02]  /*c7f0*/  IMAD.MOV.U32 R57, RZ, RZ, R147 ;  /* 0x000000ffff397224 */ /* 0x000fe400078e0093 */
[----:B------:R-:W-:-:S02]  /*c800*/  IMAD.MOV.U32 R147, RZ, RZ, R165 ;  /* 0x000000ffff937224 */ /* 0x000fc400078e00a5 */
[----:B------:R-:W-:Y:S02]  /*c810*/  IMAD.MOV.U32 R165, RZ, RZ, R166 ;  /* 0x000000ffffa57224 */ /* 0x000fe400078e00a6 */
[----:B------:R-:W-:Y:S02]  /*c820*/  IMAD.MOV.U32 R166, RZ, RZ, R146 ;  /* 0x000000ffffa67224 */ /* 0x000fe400078e0092 */
[----:B------:R-:W-:Y:S02]  /*c830*/  IMAD.MOV.U32 R146, RZ, RZ, R97 ;  /* 0x000000ffff927224 */ /* 0x000fe400078e0061 */
[----:B------:R-:W-:Y:S02]  /*c840*/  IMAD.MOV.U32 R97, RZ, RZ, R135 ;  /* 0x000000ffff617224 */ /* 0x000fe400078e0087 */
[----:B------:R-:W3:Y:S01]  /*c850*/  LDL.LU R135, [R1+0x35c] ;  /* 0x00035c0001877983 */ /* 0x000ee20000300800 */
[----:B------:R-:W-:-:S04]  /*c860*/  LOP3.LUT R6, R3, 0xff, RZ, 0xc0, !PT ;  /* 0x000000ff03067812 */ /* 0x000fc800078ec0ff */
[----:B------:R-:W-:Y:S02]  /*c870*/  ISETP.LE.U32.AND P4, PT, R6, UR15, PT ;  /* 0x0000000f06007c0c */ /* 0x000fe4000bf83070 */
[----:B------:R-:W-:-:S04]  /*c880*/  LOP3.LUT R6, R3, 0xffff, RZ, 0xc0, !PT ;  /* 0x0000ffff03067812 */ /* 0x000fc800078ec0ff */
[----:B------:R-:W-:-:S04]  /*c890*/  SHF.R.U32.HI R6, RZ, 0x8, R6 ;  /* 0x00000008ff067819 */ /* 0x000fc80000011606 */
[----:B------:R-:W-:Y:S02]  /*c8a0*/  LOP3.LUT R6, R6, 0xffff, RZ, 0xc0, !PT ;  /* 0x0000ffff06067812 */ /* 0x000fe400078ec0ff */
[----:B------:R-:W-:Y:S02]  /*c8b0*/  LOP3.LUT R11, R7, UR9, R8, 0x96, !PT ;  /* 0x00000009070b7c12 */ /* 0x000fe4000f8e9608 */
[----:B------:R-:W-:Y:S01]  /*c8c0*/  ISETP.LE.U32.AND P3, PT, R6, UR15, PT ;  /* 0x0000000f06007c0c */ /* 0x000fe2000bf63070 */
[----:B------:R1:W2:Y:S01]  /*c8d0*/  MUFU.EX2 R8, R56 ;  /* 0x0000003800087308 */ /* 0x0002a20000000800 */
[--C-:B------:R-:W-:Y:S02]  /*c8e0*/  SHF.R.U32.HI R6, RZ, 0x18, R3.reuse ;  /* 0x00000018ff067819 */ /* 0x100fe40000011603 */
[----:B------:R-:W-:-:S04]  /*c8f0*/  SHF.R.U32.HI R3, RZ, 0x10, R3 ;  /* 0x00000010ff037819 */ /* 0x000fc80000011603 */
[----:B------:R-:W-:Y:S01]  /*c900*/  LOP3.LUT R3, R3, 0xff, RZ, 0xc0, !PT ;  /* 0x000000ff03037812 */ /* 0x000fe200078ec0ff */
[----:B-1----:R-:W-:Y:S02]  /*c910*/  IMAD.MOV.U32 R56, RZ, RZ, R57 ;  /* 0x000000ffff387224 */ /* 0x002fe400078e0039 */
[----:B------:R-:W-:Y:S02]  /*c920*/  IMAD.MOV.U32 R57, RZ, RZ, R147 ;  /* 0x000000ffff397224 */ /* 0x000fe400078e0093 */
[----:B------:R-:W-:Y:S01]  /*c930*/  IMAD.MOV.U32 R147, RZ, RZ, R166 ;  /* 0x000000ffff937224 */ /* 0x000fe200078e00a6 */
[----:B------:R1:W-:Y:S01]  /*c940*/  MUFU.EX2 R15, R56 ;  /* 0x00000038000f7308 */ /* 0x0003e20000000800 */
[----:B------:R-:W-:Y:S02]  /*c950*/  IMAD.MOV.U32 R156, RZ, RZ, R57 ;  /* 0x000000ffff9c7224 */ /* 0x000fe400078e0039 */
[----:B------:R-:W-:Y:S01]  /*c960*/  IMAD.MOV.U32 R57, RZ, RZ, R81 ;  /* 0x000000ffff397224 */ /* 0x000fe200078e0051 */
[----:B------:R-:W-:Y:S01]  /*c970*/  ISETP.LE.U32.AND P2, PT, R3, UR15, PT ;  /* 0x0000000f03007c0c */ /* 0x000fe2000bf43070 */
[----:B-1----:R-:W-:-:S02]  /*c980*/  IMAD.MOV.U32 R56, RZ, RZ, R80 ;  /* 0x000000ffff387224 */ /* 0x002fc400078e0050 */
[----:B---3--:R-:W-:Y:S02]  /*c990*/  IMAD.MOV.U32 R166, RZ, RZ, R135 ;  /* 0x000000ffffa67224 */ /* 0x008fe400078e0087 */
[----:B------:R1:W5:Y:S04]  /*c9a0*/  LDL.LU R135, [R1+0x358] ;  /* 0x0003580001877983 */ /* 0x0003680000300800 */
[----:B------:R-:W3:Y:S04]  /*c9b0*/  LDL.LU.64 R80, [R1+0x350] ;  /* 0x0003500001507983 */ /* 0x000ee80000300a00 */
[----:B------:R1:W4:Y:S04]  /*c9c0*/  LDL.LU.S16 R17, [R1+0x44] ;  /* 0x0000440001117983 */ /* 0x0003280000300600 */
[----:B------:R1:W3:Y:S01]  /*c9d0*/  LDL.LU.S16 R3, [R1+0x40] ;  /* 0x0000400001037983 */ /* 0x0002e20000300600 */
[----:B------:R-:W1:Y:S01]  /*c9e0*/  MUFU.EX2 R7, R156 ;  /* 0x0000009c00077308 */ /* 0x000e620000000800 */
[----:B------:R-:W-:-:S02]  /*c9f0*/  PRMT R184, R45, 0x7632, R184 ;  /* 0x000076322db87816 */ /* 0x000fc400000000b8 */
[----:B------:R-:W-:Y:S01]  /*ca00*/  ISETP.LE.U32.AND P1, PT, R6, UR15, PT ;  /* 0x0000000f06007c0c */ /* 0x000fe2000bf23070 */
[----:B--2---:R-:W-:Y:S01]  /*ca10*/  FADD.FTZ R6, R16, R14 ;  /* 0x0000000e10067221 */ /* 0x004fe20000010000 */
[----:B------:R-:W-:Y:S02]  /*ca20*/  PRMT R185, R45, 0x7610, R185 ;  /* 0x000076102db97816 */ /* 0x000fe400000000b9 */
[C---:B------:R-:W-:Y:S01]  /*ca30*/  F2FP.F16.F32.PACK_AB R22, R8.reuse, R16 ;  /* 0x000000100816723e */ /* 0x040fe200000000ff */
[----:B------:R-:W-:Y:S01]  /*ca40*/  FADD.FTZ R14, R8, R6 ;  /* 0x00000006080e7221 */ /* 0x000fe20000010000 */
[----:B------:R-:W-:Y:S02]  /*ca50*/  LOP3.LUT R8, R13, UR22, R32, 0x96, !PT ;  /* 0x000000160d087c12 */ /* 0x000fe4000f8e9620 */
[----:B-1----:R-:W-:Y:S01]  /*ca60*/  F2FP.F16.F32.PACK_AB R21, R7, R15 ;  /* 0x0000000f0715723e */ /* 0x002fe200000000ff */
[----:B----4-:R-:W-:Y:S02]  /*ca70*/  @!P4 HADD2 R17, -R185.H0_H0, -RZ.H0_H0 ;  /* 0xa00000ffb911c230 */ /* 0x010fe40000000900 */
[----:B---3--:R-:W-:-:S03]  /*ca80*/  @!P3 HADD2 R3, -R184.H0_H0, -RZ.H0_H0 ;  /* 0xa00000ffb803b230 */ /* 0x008fc60000000900 */
[----:B------:R-:W-:Y:S02]  /*ca90*/  PRMT R16, R17, 0x7610, R16 ;  /* 0x0000761011107816 */ /* 0x000fe40000000010 */
[----:B------:R1:W2:Y:S01]  /*caa0*/  LDL.LU.S16 R17, [R1+0x48] ;  /* 0x0000480001117983 */ /* 0x0002a20000300600 */
[----:B------:R-:W-:Y:S01]  /*cab0*/  PRMT R13, R3, 0x7610, R13 ;  /* 0x00007610030d7816 */ /* 0x000fe2000000000d */
[----:B------:R-:W-:-:S04]  /*cac0*/  FADD.FTZ R3, R15, R18 ;  /* 0x000000120f037221 */ /* 0x000fc80000010000 */
[----:B------:R-:W-:Y:S02]  /*cad0*/  FADD.FTZ R19, R7, R3 ;  /* 0x0000000307137221 */ /* 0x000fe40000010000 */
[----:B------:R1:W3:Y:S01]  /*cae0*/  LDL.LU.S16 R7, [R1+0x4c] ;  /* 0x00004c0001077983 */ /* 0x0002e20000300600 */
[C---:B------:R-:W-:Y:S01]  /*caf0*/  PRMT R182, R44.reuse, 0x7610, R182 ;  /* 0x000076102cb67816 */ /* 0x040fe200000000b6 */
[----:B------:R-:W-:Y:S02]  /*cb00*/  IMAD.MOV.U32 R143, RZ, RZ, R57 ;  /* 0x000000ffff8f7224 */ /* 0x000fe400078e0039 */
[----:B------:R-:W-:Y:S02]  /*cb10*/  IMAD.MOV.U32 R57, RZ, RZ, R147 ;  /* 0x000000ffff397224 */ /* 0x000fe400078e0093 */
[----:B------:R-:W-:Y:S01]  /*cb20*/  IMAD.MOV.U32 R147, RZ, RZ, R166 ;  /* 0x000000ffff937224 */ /* 0x000fe200078e00a6 */
[----:B------:R-:W-:Y:S01]  /*cb30*/  PRMT R183, R44, 0x7632, R183 ;  /* 0x000076322cb77816 */ /* 0x000fe200000000b7 */
[----:B------:R-:W-:-:S02]  /*cb40*/  IMAD.MOV.U32 R142, RZ, RZ, R56 ;  /* 0x000000ffff8e7224 */ /* 0x000fc400078e0038 */
[----:B------:R-:W-:Y:S02]  /*cb50*/  IMAD.MOV.U32 R56, RZ, RZ, R57 ;  /* 0x000000ffff387224 */ /* 0x000fe400078e0039 */
[----:B------:R-:W-:Y:S02]  /*cb60*/  IMAD.MOV.U32 R57, RZ, RZ, R147 ;  /* 0x000000ffff397224 */ /* 0x000fe400078e0093 */
[----:B------:R-:W-:Y:S01]  /*cb70*/  IMAD.MOV.U32 R147, RZ, RZ, R75 ;  /* 0x000000ffff937224 */ /* 0x000fe200078e004b */
[----:B------:R-:W-:Y:S01]  /*cb80*/  PRMT R75, R182, 0x5410, R183 ;  /* 0x00005410b64b7816 */ /* 0x000fe200000000b7 */
[----:B------:R-:W-:Y:S02]  /*cb90*/  IMAD.MOV.U32 R166, RZ, RZ, R115 ;  /* 0x000000ffffa67224 */ /* 0x000fe400078e0073 */
[----:B------:R-:W-:Y:S01]  /*cba0*/  IMAD.MOV.U32 R115, RZ, RZ, R74 ;  /* 0x000000ffff737224 */ /* 0x000fe200078e004a */
[----:B------:R-:W-:Y:S02]  /*cbb0*/  PRMT R74, R185, 0x5410, R184 ;  /* 0x00005410b94a7816 */ /* 0x000fe400000000b8 */
[----:B------:R-:W-:Y:S01]  /*cbc0*/  @!P4 PRMT R185, R16, 0x5410, RZ ;  /* 0x0000541010b9c816 */ /* 0x000fe200000000ff */
[----:B------:R-:W-:Y:S01]  /*cbd0*/  IMAD.MOV.U32 R156, RZ, RZ, R56 ;  /* 0x000000ffff9c7224 */ /* 0x000fe200078e0038 */
[----:B------:R-:W-:Y:S01]  /*cbe0*/  @!P3 PRMT R184, R13, 0x5410, RZ ;  /* 0x000054100db8b816 */ /* 0x000fe200000000ff */
[----:B------:R-:W-:Y:S01]  /*cbf0*/  IMAD.MOV.U32 R56, RZ, RZ, R57 ;  /* 0x000000ffff387224 */ /* 0x000fe200078e0039 */
[----:B------:R-:W-:Y:S01]  /*cc00*/  LOP3.LUT R9, R33, UR33, R52, 0x96, !PT ;  /* 0x0000002121097c12 */ /* 0x000fe2000f8e9634 */
[----:B------:R-:W4:Y:S01]  /*cc10*/  MUFU.EX2 R15, R156 ;  /* 0x0000009c000f7308 */ /* 0x000f220000000800 */
[----:B------:R-:W-:-:S02]  /*cc20*/  IMAD.MOV.U32 R57, RZ, RZ, R147 ;  /* 0x000000ffff397224 */ /* 0x000fc400078e0093 */
[----:B------:R-:W-:Y:S02]  /*cc30*/  IMAD.MOV.U32 R147, RZ, RZ, R132 ;  /* 0x000000ffff937224 */ /* 0x000fe400078e0084 */
[----:B------:R1:W5:Y:S04]  /*cc40*/  LDL.LU R132, [R1+0x348] ;  /* 0x0003480001847983 */ /* 0x0003680000300800 */
[----:B------:R1:W4:Y:S01]  /*cc50*/  LDL.LU.S16 R44, [R1+0x5c] ;  /* 0x00005c00012c7983 */ /* 0x0003220000300600 */
[----:B---3--:R-:W-:-:S05]  /*cc60*/  @!P2 HADD2 R7, -R182.H0_H0, -RZ.H0_H0 ;  /* 0xa00000ffb607a230 */ /* 0x008fca0000000900 */
[----:B------:R-:W-:-:S04]  /*cc70*/  PRMT R3, R7, 0x7610, R3 ;  /* 0x0000761007037816 */ /* 0x000fc80000000003 */
[----:B------:R-:W-:Y:S02]  /*cc80*/  @!P2 PRMT R182, R3, 0x5410, RZ ;  /* 0x0000541003b6a816 */ /* 0x000fe400000000ff */
[C---:B------:R-:W-:Y:S01]  /*cc90*/  LOP3.LUT R3, R4.reuse, 0xff, RZ, 0xc0, !PT ;  /* 0x000000ff04037812 */ /* 0x040fe200078ec0ff */
[----:B--2---:R-:W-:Y:S01]  /*cca0*/  @!P1 HADD2 R17, -R183.H0_H0, -RZ.H0_H0 ;  /* 0xa00000ffb7119230 */ /* 0x004fe20000000900 */
[----:B------:R-:W-:Y:S02]  /*ccb0*/  LOP3.LUT R7, R4, 0xffff, RZ, 0xc0, !PT ;  /* 0x0000ffff04077812 */ /* 0x000fe400078ec0ff */
[----:B------:R-:W-:Y:S02]  /*ccc0*/  ISETP.LE.U32.AND P4, PT, R3, UR15, PT ;  /* 0x0000000f03007c0c */ /* 0x000fe4000bf83070 */
[--C-:B------:R-:W-:Y:S02]  /*ccd0*/  SHF.R.U32.HI R3, RZ, 0x10, R4.reuse ;  /* 0x00000010ff037819 */ /* 0x100fe40000011604 */
[----:B------:R-:W-:-:S02]  /*cce0*/  SHF.R.U32.HI R4, RZ, 0x18, R4 ;  /* 0x00000018ff047819 */ /* 0x000fc40000011604 */
[----:B------:R-:W-:Y:S02]  /*ccf0*/  PRMT R6, R17, 0x7610, R6 ;  /* 0x0000761011067816 */ /* 0x000fe40000000006 */
[----:B------:R-:W-:Y:S01]  /*cd00*/  ISETP.LE.U32.AND P2, PT, R4, UR15, PT ;  /* 0x0000000f04007c0c */ /* 0x000fe2000bf43070 */
[----:B------:R-:W-:Y:S01]  /*cd10*/  IMAD.WIDE.U32 R4, R11, -0x2daee0ad, RZ ;  /* 0xd2511f530b047825 */ /* 0x000fe200078e00ff */
[----:B------:R-:W-:Y:S02]  /*cd20*/  LOP3.LUT R3, R3, 0xff, RZ, 0xc0, !PT ;  /* 0x000000ff03037812 */ /* 0x000fe400078ec0ff */
[----:B------:R-:W-:Y:S02]  /*cd30*/  @!P1 PRMT R183, R6, 0x5410, RZ ;  /* 0x0000541006b79816 */ /* 0x000fe400000000ff */
[----:B------:R-:W-:Y:S02]  /*cd40*/  ISETP.LE.U32.AND P3, PT, R3, UR15, PT ;  /* 0x0000000f03007c0c */ /* 0x000fe4000bf63070 */
[----:B------:R-:W-:-:S02]  /*cd50*/  LOP3.LUT R6, R4, 0xff, RZ, 0xc0, !PT ;  /* 0x000000ff04067812 */ /* 0x000fc400078ec0ff */
[----:B------:R-:W-:Y:S02]  /*cd60*/  LOP3.LUT R3, R5, UR34, R10, 0x96, !PT ;  /* 0x0000002205037c12 */ /* 0x000fe4000f8e960a */
[----:B------:R-:W-:Y:S01]  /*cd70*/  ISETP.LE.U32.AND P6, PT, R6, UR15, PT ;  /* 0x0000000f06007c0c */ /* 0x000fe2000bfc3070 */
[----:B------:R-:W2:Y:S01]  /*cd80*/  MUFU.EX2 R11, R56 ;  /* 0x00000038000b7308 */ /* 0x000ea20000000800 */
[----:B------:R-:W-:Y:S02]  /*cd90*/  SHF.R.U32.HI R6, RZ, 0x10, R3 ;  /* 0x00000010ff067819 */ /* 0x000fe40000011603 */
[----:B------:R-:W-:Y:S02]  /*cda0*/  LOP3.LUT R16, R4, 0xffff, RZ, 0xc0, !PT ;  /* 0x0000ffff04107812 */ /* 0x000fe400078ec0ff */
[--C-:B------:R-:W-:Y:S02]  /*cdb0*/  SHF.R.U32.HI R17, RZ, 0x10, R4.reuse ;  /* 0x00000010ff117819 */ /* 0x100fe40000011604 */
[----:B------:R-:W-:Y:S01]  /*cdc0*/  SHF.R.U32.HI R13, RZ, 0x18, R4 ;  /* 0x00000018ff0d7819 */ /* 0x000fe20000011604 */
[----:B------:R-:W-:Y:S01]  /*cdd0*/  IMAD.WIDE.U32 R4, R9, -0x2daee0ad, RZ ;  /* 0xd2511f5309047825 */ /* 0x000fe200078e00ff */
[----:B------:R-:W-:-:S04]  /*cde0*/  LOP3.LUT R6, R6, 0xff, RZ, 0xc0, !PT ;  /* 0x000000ff06067812 */ /* 0x000fc800078ec0ff */
[----:B------:R-:W-:Y:S02]  /*cdf0*/  LOP3.LUT R10, R5, UR19, R20, 0x96, !PT ;  /* 0x00000013050a7c12 */ /* 0x000fe4000f8e9614 */
[----:B------:R-:W-:Y:S02]  /*ce00*/  ISETP.LE.U32.AND P1, PT, R6, UR15, PT ;  /* 0x0000000f06007c0c */ /* 0x000fe4000bf23070 */
[----:B------:R-:W-:Y:S01]  /*ce10*/  SHF.R.U32.HI R5, RZ, 0x8, R7 ;  /* 0x00000008ff057819 */ /* 0x000fe20000011607 */
[----:B------:R-:W-:-:S04]  /*ce20*/  IMAD.WIDE.U32 R6, R8, -0x2daee0ad, RZ ;  /* 0xd2511f5308067825 */ /* 0x000fc800078e00ff */
[----:B----4-:R-:W-:Y:S01]  /*ce30*/  FADD.FTZ R9, R15, R14 ;  /* 0x0000000e0f097221 */ /* 0x010fe20000010000 */
[----:B------:R-:W-:Y:S02]  /*ce40*/  LOP3.LUT R5, R5, 0xffff, RZ, 0xc0, !PT ;  /* 0x0000ffff05057812 */ /* 0x000fe400078ec0ff */
[----:B------:R-:W-:Y:S01]  /*ce50*/  LOP3.LUT R8, R7, UR12, R4, 0x96, !PT ;  /* 0x0000000c07087c12 */ /* 0x000fe2000f8e9604 */
[----:B--2---:R-:W-:Y:S01]  /*ce60*/  FADD.FTZ R18, R11, R9 ;  /* 0x000000090b127221 */ /* 0x004fe20000010000 */
[----:B------:R-:W-:Y:S01]  /*ce70*/  ISETP.LE.U32.AND P5, PT, R5, UR15, PT ;  /* 0x0000000f05007c0c */ /* 0x000fe2000bfa3070 */
        /* <DEDUP_REMOVED lines=8> */
[----:B------:R-:W-:Y:S02]  /*cf00*/  LOP3.LUT R5, R11, UR8, R4, 0x96, !PT ;  /* 0x000000080b057c12 */ /* 0x000fe4000f8e9604 */
[----:B------:R1:W2:Y:S01]  /*cf10*/  LDL.LU.S16 R4, [R1+0x60] ;  /* 0x0000600001047983 */ /* 0x0002a20000300600 */
[C---:B------:R-:W-:Y:S02]  /*cf20*/  PRMT R180, R47.reuse, 0x7632, R180 ;  /* 0x000076322fb47816 */ /* 0x040fe400000000b4 */
[----:B------:R-:W-:-:S05]  /*cf30*/  PRMT R181, R47, 0x7610, R181 ;  /* 0x000076102fb57816 */ /* 0x000fca00000000b5 */
[----:B------:R-:W-:Y:S02]  /*cf40*/  @!P4 HADD2 R44, -R181.H0_H0, -RZ.H0_H0 ;  /* 0xa00000ffb52cc230 */ /* 0x000fe40000000900 */
[----:B------:R-:W-:Y:S02]  /*cf50*/  IMAD.MOV.U32 R56, RZ, RZ, R147 ;  /* 0x000000ffff387224 */ /* 0x000fe400078e0093 */
[----:B------:R-:W-:Y:S01]  /*cf60*/  IMAD.MOV.U32 R147, RZ, RZ, R165 ;  /* 0x000000ffff937224 */ /* 0x000fe200078e00a5 */
[----:B------:R-:W-:Y:S01]  /*cf70*/  PRMT R12, R44, 0x7610, R12 ;  /* 0x000076102c0c7816 */ /* 0x000fe2000000000c */
[----:B------:R-:W-:Y:S01]  /*cf80*/  IMAD.MOV.U32 R165, RZ, RZ, R73 ;  /* 0x000000ffffa57224 */ /* 0x000fe200078e0049 */
[----:B------:R-:W-:Y:S02]  /*cf90*/  PRMT R73, R181, 0x5410, R180 ;  /* 0x00005410b5497816 */ /* 0x000fe400000000b4 */
[----:B------:R-:W-:Y:S01]  /*cfa0*/  @!P4 PRMT R181, R12, 0x5410, RZ ;  /* 0x000054100cb5c816 */ /* 0x000fe200000000ff */
[----:B--2---:R-:W-:-:S05]  /*cfb0*/  @!P5 HADD2 R4, -R180.H0_H0, -RZ.H0_H0 ;  /* 0xa00000ffb404d230 */ /* 0x004fca0000000900 */
[----:B------:R-:W-:Y:S02]  /*cfc0*/  PRMT R11, R4, 0x7610, R11 ;  /* 0x00007610040b7816 */ /* 0x000fe4000000000b */
[----:B------:R-:W-:-:S04]  /*cfd0*/  LOP3.LUT R4, R3, 0xff, RZ, 0xc0, !PT ;  /* 0x000000ff03047812 */ /* 0x000fc800078ec0ff */
[----:B------:R-:W-:Y:S02]  /*cfe0*/  ISETP.LE.U32.AND P4, PT, R4, UR15, PT ;  /* 0x0000000f04007c0c */ /* 0x000fe4000bf83070 */
[----:B------:R1:W2:Y:S04]  /*cff0*/  LDL.LU.S16 R4, [R1+0x64] ;  /* 0x0000640001047983 */ /* 0x0002a80000300600 */
[----:B------:R1:W3:Y:S01]  /*d000*/  LDL.LU.S16 R44, [R1+0x6c] ;  /* 0x00006c00012c7983 */ /* 0x0002e20000300600 */
[C---:B------:R-:W-:Y:S01]  /*d010*/  PRMT R179, R48.reuse, 0x7610, R179 ;  /* 0x0000761030b37816 */ /* 0x040fe200000000b3 */
[----:B------:R-:W-:Y:S01]  /*d020*/  IMAD.MOV.U32 R156, RZ, RZ, R56 ;  /* 0x000000ffff9c7224 */ /* 0x000fe200078e0038 */
[----:B------:R-:W-:Y:S01]  /*d030*/  PRMT R178, R48, 0x7632, R178 ;  /* 0x0000763230b27816 */ /* 0x000fe200000000b2 */
[----:B------:R-:W-:-:S02]  /*d040*/  IMAD.MOV.U32 R56, RZ, RZ, R57 ;  /* 0x000000ffff387224 */ /* 0x000fc400078e0039 */
[----:B------:R-:W-:Y:S02]  /*d050*/  IMAD.MOV.U32 R57, RZ, RZ, R163 ;  /* 0x000000ffff397224 */ /* 0x000fe400078e00a3 */
[----:B------:R-:W-:Y:S02]  /*d060*/  IMAD.MOV.U32 R163, RZ, RZ, R95 ;  /* 0x000000ffffa37224 */ /* 0x000fe400078e005f */
[----:B------:R-:W-:Y:S01]  /*d070*/  IMAD.MOV.U32 R95, RZ, RZ, R67 ;  /* 0x000000ffff5f7224 */ /* 0x000fe200078e0043 */
[----:B------:R-:W-:Y:S02]  /*d080*/  PRMT R67, R179, 0x5410, R178 ;  /* 0x00005410b3437816 */ /* 0x000fe400000000b2 */
[----:B------:R-:W-:Y:S01]  /*d090*/  @!P5 PRMT R180, R11, 0x5410, RZ ;  /* 0x000054100bb4d816 */ /* 0x000fe200000000ff */
[----:B--2---:R-:W-:-:S05]  /*d0a0*/  @!P3 HADD2 R4, -R179.H0_H0, -RZ.H0_H0 ;  /* 0xa00000ffb304b230 */ /* 0x004fca0000000900 */
[----:B------:R-:W-:Y:S02]  /*d0b0*/  PRMT R7, R4, 0x7610, R7 ;  /* 0x0000761004077816 */ /* 0x000fe40000000007 */
[----:B------:R-:W-:Y:S02]  /*d0c0*/  SHF.R.U32.HI R4, RZ, 0x18, R3 ;  /* 0x00000018ff047819 */ /* 0x000fe40000011603 */
[----:B------:R-:W-:Y:S01]  /*d0d0*/  @!P3 PRMT R179, R7, 0x5410, RZ ;  /* 0x0000541007b3b816 */ /* 0x000fe200000000ff */
[----:B------:R-:W-:Y:S01]  /*d0e0*/  IMAD.WIDE.U32 R6, R6, -0x326172a9, RZ ;  /* 0xcd9e8d5706067825 */ /* 0x000fe200078e00ff */
[----:B------:R-:W-:-:S03]  /*d0f0*/  ISETP.LE.U32.AND P5, PT, R4, UR15, PT ;  /* 0x0000000f04007c0c */ /* 0x000fc6000bfa3070 */
[----:B---3--:R-:W-:Y:S02]  /*d100*/  @!P2 HADD2 R44, -R178.H0_H0, -RZ.H0_H0 ;  /* 0xa00000ffb22ca230 */ /* 0x008fe40000000900 */
[----:B------:R-:W-:Y:S01]  /*d110*/  IMAD.WIDE.U32 R4, R5, -0x326172a9, RZ ;  /* 0xcd9e8d5705047825 */ /* 0x000fe200078e00ff */
[----:B------:R-:W-:Y:S02]  /*d120*/  LOP3.LUT R8, R7, UR9, R8, 0x96, !PT ;  /* 0x0000000907087c12 */ /* 0x000fe4000f8e9608 */
[----:B------:R1:W2:Y:S01]  /*d130*/  LDL.LU.S16 R7, [R1+0x70] ;  /* 0x0000700001077983 */ /* 0x0002a20000300600 */
[----:B------:R-:W-:Y:S02]  /*d140*/  ISETP.LE.U32.AND P3, PT, R13, UR15, PT ;  /* 0x0000000f0d007c0c */ /* 0x000fe4000bf63070 */
[C---:B------:R-:W-:Y:S02]  /*d150*/  LOP3.LUT R11, R4.reuse, 0xff, RZ, 0xc0, !PT ;  /* 0x000000ff040b7812 */ /* 0x040fe400078ec0ff */
[----:B------:R-:W-:-:S02]  /*d160*/  LOP3.LUT R13, R4, 0xffff, RZ, 0xc0, !PT ;  /* 0x0000ffff040d7812 */ /* 0x000fc400078ec0ff */
[--C-:B------:R-:W-:Y:S02]  /*d170*/  SHF.R.U32.HI R12, RZ, 0x10, R4.reuse ;  /* 0x00000010ff0c7819 */ /* 0x100fe40000011604 */
[--C-:B------:R-:W-:Y:S02]  /*d180*/  SHF.R.U32.HI R9, RZ, 0x18, R4.reuse ;  /* 0x00000018ff097819 */ /* 0x100fe40000011604 */
[----:B------:R-:W-:Y:S02]  /*d190*/  PRMT R4, R44, 0x7610, R4 ;  /* 0x000076102c047816 */ /* 0x000fe40000000004 */
[----:B------:R1:W3:Y:S01]  /*d1a0*/  LDL.LU.S16 R44, [R1+0x74] ;  /* 0x00007400012c7983 */ /* 0x0002e20000300600 */
[----:B------:R-:W-:-:S04]  /*d1b0*/  LOP3.LUT R3, R3, 0xffff, RZ, 0xc0, !PT ;  /* 0x0000ffff03037812 */ /* 0x000fc800078ec0ff */
[----:B------:R-:W-:-:S04]  /*d1c0*/  SHF.R.U32.HI R3, RZ, 0x8, R3 ;  /* 0x00000008ff037819 */ /* 0x000fc80000011603 */
[----:B------:R-:W-:Y:S02]  /*d1d0*/  LOP3.LUT R3, R3, 0xffff, RZ, 0xc0, !PT ;  /* 0x0000ffff03037812 */ /* 0x000fe400078ec0ff */
[----:B------:R-:W-:Y:S02]  /*d1e0*/  @!P2 PRMT R178, R4, 0x5410, RZ ;  /* 0x0000541004b2a816 */ /* 0x000fe400000000ff */
[----:B------:R-:W-:Y:S02]  /*d1f0*/  ISETP.LE.U32.AND P2, PT, R3, UR15, PT ;  /* 0x0000000f03007c0c */ /* 0x000fe4000bf43070 */
[----:B------:R-:W-:Y:S02]  /*d200*/  PRMT R175, R43, 0x7610, R175 ;  /* 0x000076102baf7816 */ /* 0x000fe400000000af */
[----:B------:R-:W-:Y:S01]  /*d210*/  LOP3.LUT R6, R5, UR35, R6, 0x96, !PT ;  /* 0x0000002305067c12 */ /* 0x000fe2000f8e9606 */
[----:B------:R-:W-:Y:S01]  /*d220*/  IMAD.WIDE.U32 R4, R8, -0x2daee0ad, RZ ;  /* 0xd2511f5308047825 */ /* 0x000fe200078e00ff */
[----:B------:R-:W-:-:S03]  /*d230*/  PRMT R174, R43, 0x7632, R174 ;  /* 0x000076322bae7816 */ /* 0x000fc600000000ae */
[----:B------:R-:W-:Y:S02]  /*d240*/  IMAD.MOV.U32 R157, RZ, RZ, R156 ;  /* 0x000000ffff9d7224 */ /* 0x000fe400078e009c */
[----:B------:R-:W-:Y:S02]  /*d250*/  IMAD.MOV.U32 R156, RZ, RZ, R115 ;  /* 0x000000ffff9c7224 */ /* 0x000fe400078e0073 */
[----:B------:R-:W-:Y:S02]  /*d260*/  IMAD.MOV.U32 R115, RZ, RZ, R114 ;  /* 0x000000ffff737224 */ /* 0x000fe400078e0072 */
[----:B------:R-:W-:Y:S01]  /*d270*/  IMAD.MOV.U32 R114, RZ, RZ, R112 ;  /* 0x000000ffff727224 */ /* 0x000fe200078e0070 */
[----:B------:R-:W-:Y:S01]  /*d280*/  LOP3.LUT R3, R5, UR34, R10, 0x96, !PT ;  /* 0x0000002205037c12 */ /* 0x000fe2000f8e960a */
[----:B------:R-:W-:Y:S01]  /*d290*/  IMAD.MOV.U32 R112, RZ, RZ, R66 ;  /* 0x000000ffff707224 */ /* 0x000fe200078e0042 */
[----:B------:R-:W-:Y:S02]  /*d2a0*/  PRMT R66, R175, 0x5410, R174 ;  /* 0x00005410af427816 */ /* 0x000fe400000000ae */
[----:B------:R-:W-:-:S02]  /*d2b0*/  LOP3.LUT R10, R4, 0xffff, RZ, 0xc0, !PT ;  /* 0x0000ffff040a7812 */ /* 0x000fc400078ec0ff */
[----:B------:R-:W-:Y:S01]  /*d2c0*/  SHF.R.U32.HI R5, RZ, 0x18, R4 ;  /* 0x00000018ff057819 */ /* 0x000fe20000011604 */
[----:B--2---:R-:W-:-:S05]  /*d2d0*/  @!P4 HADD2 R7, -R175.H0_H0, -RZ.H0_H0 ;  /* 0xa00000ffaf07c230 */ /* 0x004fca0000000900 */
[----:B------:R-:W-:Y:S02]  /*d2e0*/  PRMT R14, R7, 0x7610, R14 ;  /* 0x00007610070e7816 */ /* 0x000fe4000000000e */
[----:B------:R-:W-:Y:S02]  /*d2f0*/  LOP3.LUT R7, R4, 0xff, RZ, 0xc0, !PT ;  /* 0x000000ff04077812 */ /* 0x000fe400078ec0ff */
[----:B------:R-:W-:Y:S01]  /*d300*/  @!P4 PRMT R175, R14, 0x5410, RZ ;  /* 0x000054100eafc816 */ /* 0x000fe200000000ff */
[----:B---3--:R-:W-:Y:S01]  /*d310*/  @!P2 HADD2 R44, -R174.H0_H0, -RZ.H0_H0 ;  /* 0xa00000ffae2ca230 */ /* 0x008fe20000000900 */
[----:B------:R-:W-:Y:S02]  /*d320*/  ISETP.LE.U32.AND P4, PT, R7, UR15, PT ;  /* 0x0000000f07007c0c */ /* 0x000fe4000bf83070 */
[----:B------:R-:W-:Y:S02]  /*d330*/  SHF.R.U32.HI R14, RZ, 0x10, R4 ;  /* 0x00000010ff0e7819 */ /* 0x000fe40000011604 */
[----:B------:R-:W-:-:S02]  /*d340*/  PRMT R7, R44, 0x7610, R7 ;  /* 0x000076102c077816 */ /* 0x000fc40000000007 */
[----:B------:R-:W-:Y:S02]  /*d350*/  SHF.R.U32.HI R4, RZ, 0x8, R16 ;  /* 0x00000008ff047819 */ /* 0x000fe40000011610 */
[----:B------:R-:W-:Y:S02]  /*d360*/  @!P2 PRMT R174, R7, 0x5410, RZ ;  /* 0x0000541007aea816 */ /* 0x000fe400000000ff */
[----:B------:R-:W-:Y:S01]  /*d370*/  LOP3.LUT R4, R4, 0xffff, RZ, 0xc0, !PT ;  /* 0x0000ffff04047812 */ /* 0x000fe200078ec0ff */
[----:B------:R1:W2:Y:S03]  /*d380*/  LDL.LU.S16 R7, [R1+0x78] ;  /* 0x0000780001077983 */ /* 0x0002a60000300600 */
[----:B------:R-:W-:Y:S02]  /*d390*/  ISETP.LE.U32.AND P2, PT, R4, UR15, PT ;  /* 0x0000000f04007c0c */ /* 0x000fe4000bf43070 */
[----:B------:R1:W3:Y:S01]  /*d3a0*/  LDL.LU.S16 R4, [R1+0x80] ;  /* 0x0000800001047983 */ /* 0x0002e20000300600 */
[----:B------:R-:W-:-:S02]  /*d3b0*/  PRMT R173, R39, 0x7610, R173 ;  /* 0x0000761027ad7816 */ /* 0x000fc400000000ad */
[----:B------:R-:W-:-:S03]  /*d3c0*/  PRMT R172, R39, 0x7632, R172 ;  /* 0x0000763227ac7816 */ /* 0x000fc600000000ac */
[----:B--2---:R-:W-:Y:S02]  /*d3d0*/  @!P1 HADD2 R7, -R173.H0_H0, -RZ.H0_H0 ;  /* 0xa00000ffad079230 */ /* 0x004fe40000000900 */
[----:B---3--:R-:W-:-:S03]  /*d3e0*/  @!P5 HADD2 R4, -R172.H0_H0, -RZ.H0_H0 ;  /* 0xa00000ffac04d230 */ /* 0x008fc60000000900 */
[----:B------:R-:W-:Y:S02]  /*d3f0*/  PRMT R43, R7, 0x7610, R43 ;  /* 0x00007610072b7816 */ /* 0x000fe4000000002b */
[----:B------:R2:W3:Y:S01]  /*d400*/  MUFU.EX2 R7, R157 ;  /* 0x0000009d00077308 */ /* 0x0004e20000000800 */
[----:B------:R-:W-:Y:S01]  /*d410*/  PRMT R8, R4, 0x7610, R8 ;  /* 0x0000761004087816 */ /* 0x000fe20000000008 */
[----:B--2---:R-:W-:Y:S02]  /*d420*/  IMAD.MOV.U32 R157, RZ, RZ, R156 ;  /* 0x000000ffff9d7224 */ /* 0x004fe400078e009c */
[----:B------:R-:W-:Y:S02]  /*d430*/  IMAD.MOV.U32 R156, RZ, RZ, R165 ;  /* 0x000000ffff9c7224 */ /* 0x000fe400078e00a5 */
[----:B------:R-:W-:Y:S02]  /*d440*/  IMAD.MOV.U32 R165, RZ, RZ, R166 ;  /* 0x000000ffffa57224 */ /* 0x000fe400078e00a6 */
[----:B------:R-:W-:-:S02]  /*d450*/  IMAD.MOV.U32 R166, RZ, RZ, R168 ;  /* 0x000000ffffa67224 */ /* 0x000fc400078e00a8 */
[----:B------:R-:W-:Y:S02]  /*d460*/  IMAD.MOV.U32 R168, RZ, RZ, R159 ;  /* 0x000000ffffa87224 */ /* 0x000fe400078e009f */
[----:B------:R-:W-:Y:S01]  /*d470*/  IMAD.MOV.U32 R159, RZ, RZ, R65 ;  /* 0x000000ffff9f7224 */ /* 0x000fe200078e0041 */
[----:B------:R-:W-:Y:S02]  /*d480*/  PRMT R65, R173, 0x5410, R172 ;  /* 0x00005410ad417816 */ /* 0x000fe400000000ac */
[----:B------:R-:W-:Y:S02]  /*d490*/  @!P5 PRMT R172, R8, 0x5410, RZ ;  /* 0x0000541008acd816 */ /* 0x000fe400000000ff */
[----:B------:R1:W2:Y:S01]  /*d4a0*/  LDL.LU.S16 R8, [R1+0x8c] ;  /* 0x00008c0001087983 */ /* 0x0002a20000300600 */
[----:B------:R-:W-:Y:S02]  /*d4b0*/  PRMT R139, R31, 0x7610, R139 ;  /* 0x000076101f8b7816 */ /* 0x000fe4000000008b */
[----:B------:R-:W-:-:S02]  /*d4c0*/  @!P1 PRMT R173, R43, 0x5410, RZ ;  /* 0x000054102bad9816 */ /* 0x000fc400000000ff */
[----:B------:R-:W-:Y:S01]  /*d4d0*/  ISETP.LE.U32.AND P1, PT, R5, UR15, PT ;  /* 0x0000000f05007c0c */ /* 0x000fe2000bf23070 */
[----:B--2---:R-:W-:-:S05]  /*d4e0*/  @!P6 HADD2 R8, -R139.H0_H0, -RZ.H0_H0 ;  /* 0xa00000ff8b08e230 */ /* 0x004fca0000000900 */
[----:B------:R-:W-:Y:S02]  /*d4f0*/  PRMT R33, R8, 0x7610, R33 ;  /* 0x0000761008217816 */ /* 0x000fe40000000021 */
[----:B------:R1:W2:Y:S01]  /*d500*/  LDL.LU.S16 R8, [R1+0x88] ;  /* 0x0000880001087983 */ /* 0x0002a20000300600 */
[----:B------:R-:W4:Y:S01]  /*d510*/  MUFU.EX2 R5, R157 ;  /* 0x0000009d00057308 */ /* 0x000f220000000800 */
[----:B------:R-:W-:Y:S02]  /*d520*/  PRMT R138, R31, 0x7632, R138 ;  /* 0x000076321f8a7816 */ /* 0x000fe4000000008a */
[----:B------:R-:W-:-:S04]  /*d530*/  LOP3.LUT R4, R17, 0xff, RZ, 0xc0, !PT ;  /* 0x000000ff11047812 */ /* 0x000fc800078ec0ff */
[----:B------:R-:W-:Y:S01]  /*d540*/  ISETP.LE.U32.AND P5, PT, R4, UR15, PT ;  /* 0x0000000f04007c0c */ /* 0x000fe2000bfa3070 */
[----:B---3--:R-:W-:Y:S01]  /*d550*/  FADD.FTZ R4, R7, R19 ;  /* 0x0000001307047221 */ /* 0x008fe20000010000 */
[----:B--2---:R-:W-:-:S05]  /*d560*/  @!P2 HADD2 R8, -R138.H0_H0, -RZ.H0_H0 ;  /* 0xa00000ff8a08a230 */ /* 0x004fca0000000900 */
[----:B------:R-:W-:Y:S01]  /*d570*/  PRMT R32, R8, 0x7610, R32 ;  /* 0x0000761008207816 */ /* 0x000fe20000000020 */
[----:B----4-:R-:W-:Y:S02]  /*d580*/  FADD.FTZ R8, R5, R4 ;  /* 0x0000000405087221 */ /* 0x010fe40000010000 */
[----:B------:R1:W2:Y:S01]  /*d590*/  LDL.LU.S16 R4, [R1+0x90] ;  /* 0x0000900001047983 */ /* 0x0002a20000300600 */
        /* <DEDUP_REMOVED lines=11> */
[----:B--2---:R-:W-:-:S05]  /*d650*/  @!P5 HADD2 R4, -R137.H0_H0, -RZ.H0_H0 ;  /* 0xa00000ff8904d230 */ /* 0x004fca0000000900 */
[----:B------:R-:W-:-:S04]  /*d660*/  PRMT R31, R4, 0x7610, R31 ;  /* 0x00007610041f7816 */ /* 0x000fc8000000001f */
[----:B------:R-:W-:Y:S02]  /*d670*/  @!P5 PRMT R137, R31, 0x5410, RZ ;  /* 0x000054101f89d816 */ /* 0x000fe400000000ff */
[----:B------:R1:W2:Y:S01]  /*d680*/  LDL.LU.S16 R31, [R1+0x94] ;  /* 0x00009400011f7983 */ /* 0x0002a20000300600 */
[----:B------:R-:W-:Y:S01]  /*d690*/  LOP3.LUT R4, R6, 0xff, RZ, 0xc0, !PT ;  /* 0x000000ff06047812 */ /* 0x000fe200078ec0ff */
[----:B--2---:R-:W-:-:S05]  /*d6a0*/  @!P3 HADD2 R31, -R136.H0_H0, -RZ.H0_H0 ;  /* 0xa00000ff881fb230 */ /* 0x004fca0000000900 */
[----:B------:R-:W-:-:S04]  /*d6b0*/  PRMT R20, R31, 0x7610, R20 ;  /* 0x000076101f147816 */ /* 0x000fc80000000014 */
[----:B------:R-:W-:Y:S02]  /*d6c0*/  @!P3 PRMT R136, R20, 0x5410, RZ ;  /* 0x000054101488b816 */ /* 0x000fe400000000ff */
[----:B------:R1:W2:Y:S01]  /*d6d0*/  LDL.LU.S16 R20, [R1+0x98] ;  /* 0x0000980001147983 */ /* 0x0002a20000300600 */
[----:B------:R-:W-:Y:S02]  /*d6e0*/  ISETP.LE.U32.AND P5, PT, R4, UR15, PT ;  /* 0x0000000f04007c0c */ /* 0x000fe4000bfa3070 */
[C---:B------:R-:W-:Y:S01]  /*d6f0*/  PRMT R131, R22.reuse, 0x7610, R131 ;  /* 0x0000761016837816 */ /* 0x040fe20000000083 */
[----:B------:R-:W-:Y:S01]  /*d700*/  IMAD.MOV.U32 R147, RZ, RZ, R112 ;  /* 0x000000ffff937224 */ /* 0x000fe200078e0070 */
[----:B------:R-:W-:Y:S01]  /*d710*/  PRMT R130, R22, 0x7632, R130 ;  /* 0x0000763216827816 */ /* 0x000fe20000000082 */
[----:B------:R-:W-:Y:S02]  /*d720*/  IMAD.MOV.U32 R157, RZ, RZ, R143 ;  /* 0x000000ffff9d7224 */ /* 0x000fe400078e008f */
[----:B------:R-:W-:Y:S01]  /*d730*/  IMAD.MOV.U32 R143, RZ, RZ, R147 ;  /* 0x000000ffff8f7224 */ /* 0x000fe200078e0093 */
[----:B------:R-:W-:-:S02]  /*d740*/  PRMT R147, R131, 0x5410, R130 ;  /* 0x0000541083937816 */ /* 0x000fc40000000082 */
[----:B------:R-:W-:-:S03]  /*d750*/  LOP3.LUT R4, R6, 0xffff, RZ, 0xc0, !PT ;  /* 0x0000ffff06047812 */ /* 0x000fc600078ec0ff */
[----:B--2---:R-:W-:-:S05]  /*d760*/  @!P5 HADD2 R20, -R131.H0_H0, -RZ.H0_H0 ;  /* 0xa00000ff8314d230 */ /* 0x004fca0000000900 */
[----:B------:R-:W-:-:S04]  /*d770*/  PRMT R19, R20, 0x7610, R19 ;  /* 0x0000761014137816 */ /* 0x000fc80000000013 */
[----:B------:R-:W-:Y:S02]  /*d780*/  @!P5 PRMT R131, R19, 0x5410, RZ ;  /* 0x000054101383d816 */ /* 0x000fe400000000ff */
[----:B------:R1:W2:Y:S01]  /*d790*/  LDL.LU.S16 R19, [R1+0x9c] ;  /* 0x00009c0001137983 */ /* 0x0002a20000300600 */
[----:B------:R-:W-:-:S04]  /*d7a0*/  SHF.R.U32.HI R4, RZ, 0x8, R4 ;  /* 0x00000008ff047819 */ /* 0x000fc80000011604 */
[----:B------:R-:W-:-:S04]  /*d7b0*/  LOP3.LUT R4, R4, 0xffff, RZ, 0xc0, !PT ;  /* 0x0000ffff04047812 */ /* 0x000fc800078ec0ff */
[----:B------:R-:W-:Y:S02]  /*d7c0*/  ISETP.LE.U32.AND P3, PT, R4, UR15, PT ;  /* 0x0000000f04007c0c */ /* 0x000fe4000bf63070 */
[----:B------:R-:W-:-:S04]  /*d7d0*/  SHF.R.U32.HI R4, RZ, 0x10, R6 ;  /* 0x00000010ff047819 */ /* 0x000fc80000011606 */
[----:B------:R-:W-:-:S04]  /*d7e0*/  LOP3.LUT R4, R4, 0xff, RZ, 0xc0, !PT ;  /* 0x000000ff04047812 */ /* 0x000fc800078ec0ff */
[----:B------:R-:W-:-:S03]  /*d7f0*/  ISETP.LE.U32.AND P5, PT, R4, UR15, PT ;  /* 0x0000000f04007c0c */ /* 0x000fc6000bfa3070 */
        /* <DEDUP_REMOVED lines=13> */
[----:B------:R-:W-:-:S04]  /*d8d0*/  SHF.R.U32.HI R6, RZ, 0x18, R6 ;  /* 0x00000018ff067819 */ /* 0x000fc80000011606 */
[----:B------:R-:W-:-:S13]  /*d8e0*/  ISETP.LE.U32.AND P3, PT, R6, UR15, PT ;  /* 0x0000000f06007c0c */ /* 0x000fda000bf63070 */
[----:B--2---:R-:W-:-:S05]  /*d8f0*/  @!P3 HADD2 R17, -R128.H0_H0, -RZ.H0_H0 ;  /* 0xa00000ff8011b230 */ /* 0x004fca0000000900 */
[----:B------:R-:W-:-:S04]  /*d900*/  PRMT R16, R17, 0x7610, R16 ;  /* 0x0000761011107816 */ /* 0x000fc80000000010 */
[----:B------:R-:W-:Y:S02]  /*d910*/  @!P3 PRMT R128, R16, 0x5410, RZ ;  /* 0x000054101080b816 */ /* 0x000fe400000000ff */
[----:B------:R1:W2:Y:S01]  /*d920*/  LDL.LU.S16 R16, [R1+0xa8] ;  /* 0x0000a80001107983 */ /* 0x0002a20000300600 */
[----:B------:R-:W-:Y:S01]  /*d930*/  IMAD.MOV.U32 R112, RZ, RZ, R64 ;  /* 0x000000ffff707224 */ /* 0x000fe200078e0040 */
[----:B------:R-:W-:Y:S02]  /*d940*/  PRMT R64, R139, 0x5410, R138 ;  /* 0x000054108b407816 */ /* 0x000fe4000000008a */
[----:B------:R-:W-:Y:S02]  /*d950*/  @!P6 PRMT R139, R33, 0x5410, RZ ;  /* 0x00005410218be816 */ /* 0x000fe400000000ff */
[----:B------:R-:W-:Y:S02]  /*d960*/  ISETP.LE.U32.AND P6, PT, R11, UR15, PT ;  /* 0x0000000f0b007c0c */ /* 0x000fe4000bfc3070 */
[----:B------:R-:W-:Y:S01]  /*d970*/  PRMT R127, R15, 0x7610, R127 ;  /* 0x000076100f7f7816 */ /* 0x000fe2000000007f */
[----:B------:R-:W-:-:S02]  /*d980*/  IMAD.MOV.U32 R161, RZ, RZ, R158 ;  /* 0x000000ffffa17224 */ /* 0x000fc400078e009e */
[----:B------:R-:W-:Y:S01]  /*d990*/  IMAD.MOV.U32 R158, RZ, RZ, R157 ;  /* 0x000000ffff9e7224 */ /* 0x000fe200078e009d */
[----:B------:R-:W-:Y:S01]  /*d9a0*/  F2FP.F16.F32.PACK_AB R5, R5, R7 ;  /* 0x000000070505723e */ /* 0x000fe200000000ff */
[----:B------:R-:W-:Y:S01]  /*d9b0*/  IMAD.MOV.U32 R157, RZ, RZ, R142 ;  /* 0x000000ffff9d7224 */ /* 0x000fe200078e008e */
[----:B------:R-:W-:Y:S01]  /*d9c0*/  PRMT R126, R15, 0x7632, R126 ;  /* 0x000076320f7e7816 */ /* 0x000fe2000000007e */
[----:B------:R-:W-:Y:S02]  /*d9d0*/  IMAD.MOV.U32 R142, RZ, RZ, R156 ;  /* 0x000000ffff8e7224 */ /* 0x000fe400078e009c */
        /* <DEDUP_REMOVED lines=9> */
[----:B------:R-:W-:-:S04]  /*da70*/  LOP3.LUT R4, R12, 0xff, RZ, 0xc0, !PT ;  /* 0x000000ff0c047812 */ /* 0x000fc800078ec0ff */
[----:B------:R-:W-:Y:S02]  /*da80*/  ISETP.LE.U32.AND P5, PT, R4, UR15, PT ;  /* 0x0000000f04007c0c */ /* 0x000fe4000bfa3070 */
[----:B------:R-:W-:-:S04]  /*da90*/  SHF.R.U32.HI R4, RZ, 0x8, R13 ;  /* 0x00000008ff047819 */ /* 0x000fc8000001160d */
[----:B------:R-:W-:-:S04]  /*daa0*/  LOP3.LUT R4, R4, 0xffff, RZ, 0xc0, !PT ;  /* 0x0000ffff04047812 */ /* 0x000fc800078ec0ff */
[----:B------:R-:W-:Y:S02]  /*dab0*/  ISETP.LE.U32.AND P3, PT, R4, UR15, PT ;  /* 0x0000000f04007c0c */ /* 0x000fe4000bf63070 */
[----:B------:R-:W-:Y:S02]  /*dac0*/  @!P2 PRMT R138, R32, 0x5410, RZ ;  /* 0x00005410208aa816 */ /* 0x000fe400000000ff */
[----:B------:R-:W-:-:S09]  /*dad0*/  ISETP.LE.U32.AND P2, PT, R9, UR15, PT ;  /* 0x0000000f09007c0c */ /* 0x000fd2000bf43070 */
[----:B--2---:R-:W-:-:S05]  /*dae0*/  @!P3 HADD2 R7, -R126.H0_H0, -RZ.H0_H0 ;  /* 0xa00000ff7e07b230 */ /* 0x004fca0000000900 */
[----:B------:R-:W-:Y:S02]  /*daf0*/  PRMT R9, R7, 0x7610, R9 ;  /* 0x0000761007097816 */ /* 0x000fe40000000009 */
[----:B------:R2:W-:Y:S02]  /*db00*/  MUFU.EX2 R7, R133 ;  /* 0x0000008500077308 */ /* 0x0005e40000000800 */
[----:B------:R-:W-:Y:S01]  /*db10*/  @!P3 PRMT R126, R9, 0x5410, RZ ;  /* 0x00005410097eb816 */ /* 0x000fe200000000ff */
[----:B--2---:R1:W5:Y:S04]  /*db20*/  LDL.LU R133, [R1+0x344] ;  /* 0x0003440001857983 */ /* 0x0043680000300800 */
[----:B------:R1:W2:Y:S01]  /*db30*/  LDL.LU.S16 R9, [R1+0xb8] ;  /* 0x0000b80001097983 */ /* 0x0002a20000300600 */
[C---:B------:R-:W-:Y:S01]  /*db40*/  PRMT R125, R5.reuse, 0x7610, R125 ;  /* 0x00007610057d7816 */ /* 0x040fe2000000007d */
[----:B------:R-:W-:Y:S01]  /*db50*/  IMAD.MOV.U32 R162, RZ, RZ, R161 ;  /* 0x000000ffffa27224 */ /* 0x000fe200078e00a1 */
[----:B------:R-:W-:Y:S01]  /*db60*/  PRMT R124, R5, 0x7632, R124 ;  /* 0x00007632057c7816 */ /* 0x000fe2000000007c */
[----:B------:R-:W-:-:S02]  /*db70*/  IMAD.MOV.U32 R161, RZ, RZ, R157 ;  /* 0x000000ffffa17224 */ /* 0x000fc400078e009d */
[----:B------:R-:W-:Y:S02]  /*db80*/  IMAD.MOV.U32 R157, RZ, RZ, R156 ;  /* 0x000000ffff9d7224 */ /* 0x000fe400078e009c */
[----:B------:R-:W-:Y:S02]  /*db90*/  IMAD.MOV.U32 R156, RZ, RZ, R57 ;  /* 0x000000ffff9c7224 */ /* 0x000fe400078e0039 */
[----:B------:R-:W-:Y:S02]  /*dba0*/  IMAD.MOV.U32 R57, RZ, RZ, R163 ;  /* 0x000000ffff397224 */ /* 0x000fe400078e00a3 */
[----:B------:R-:W-:Y:S02]  /*dbb0*/  IMAD.MOV.U32 R163, RZ, RZ, R134 ;  /* 0x000000ffffa37224 */ /* 0x000fe400078e0086 */
[----:B------:R1:W5:Y:S01]  /*dbc0*/  LDL.LU R134, [R1+0x340] ;  /* 0x0003400001867983 */ /* 0x0003620000300800 */
[----:B--2---:R-:W-:-:S05]  /*dbd0*/  @!P5 HADD2 R9, -R125.H0_H0, -RZ.H0_H0 ;  /* 0xa00000ff7d09d230 */ /* 0x004fca0000000900 */
[----:B------:R-:W-:Y:S02]  /*dbe0*/  PRMT R6, R9, 0x7610, R6 ;  /* 0x0000761009067816 */ /* 0x000fe40000000006 */
[----:B------:R2:W3:Y:S02]  /*dbf0*/  MUFU.EX2 R9, R162 ;  /* 0x000000a200097308 */ /* 0x0004e40000000800 */
[----:B--2---:R-:W-:Y:S01]  /*dc00*/  IMAD.MOV.U32 R162, RZ, RZ, R140 ;  /* 0x000000ffffa27224 */ /* 0x004fe200078e008c */
[----:B------:R-:W-:Y:S02]  /*dc10*/  PRMT R140, R125, 0x5410, R124 ;  /* 0x000054107d8c7816 */ /* 0x000fe4000000007c */
[----:B------:R-:W-:Y:S02]  /*dc20*/  @!P5 PRMT R125, R6, 0x5410, RZ ;  /* 0x00005410067dd816 */ /* 0x000fe400000000ff */
[----:B------:R1:W2:Y:S01]  /*dc30*/  LDL.LU.S16 R6, [R1+0xbc] ;  /* 0x0000bc0001067983 */ /* 0x0002a20000300600 */
[----:B------:R-:W-:-:S04]  /*dc40*/  SHF.R.U32.HI R4, RZ, 0x10, R3 ;  /* 0x00000010ff047819 */ /* 0x000fc80000011603 */
[----:B------:R-:W-:Y:S01]  /*dc50*/  LOP3.LUT R4, R4, 0xff, RZ, 0xc0, !PT ;  /* 0x000000ff04047812 */ /* 0x000fe200078ec0ff */
[----:B--2---:R-:W-:-:S05]  /*dc60*/  @!P2 HADD2 R6, -R124.H0_H0, -RZ.H0_H0 ;  /* 0xa00000ff7c06a230 */ /* 0x004fca0000000900 */
[----:B------:R-:W-:Y:S02]  /*dc70*/  PRMT R5, R6, 0x7610, R5 ;  /* 0x0000761006057816 */ /* 0x000fe40000000005 */
[----:B------:R2:W-:Y:S02]  /*dc80*/  MUFU.EX2 R6, R162 ;  /* 0x000000a200067308 */ /* 0x0005e40000000800 */
[----:B--2---:R-:W-:Y:S02]  /*dc90*/  IMAD.MOV.U32 R162, RZ, RZ, R161 ;  /* 0x000000ffffa27224 */ /* 0x004fe400078e00a1 */
[----:B------:R-:W-:Y:S02]  /*dca0*/  IMAD.MOV.U32 R161, RZ, RZ, R157 ;  /* 0x000000ffffa17224 */ /* 0x000fe400078e009d */
[----:B------:R-:W-:Y:S02]  /*dcb0*/  IMAD.MOV.U32 R157, RZ, RZ, R156 ;  /* 0x000000ffff9d7224 */ /* 0x000fe400078e009c */
[----:B------:R-:W-:-:S02]  /*dcc0*/  IMAD.MOV.U32 R156, RZ, RZ, R57 ;  /* 0x000000ffff9c7224 */ /* 0x000fc400078e0039 */
[----:B------:R-:W-:Y:S02]  /*dcd0*/  IMAD.MOV.U32 R57, RZ, RZ, R171 ;  /* 0x000000ffff397224 */ /* 0x000fe400078e00ab */
[----:B------:R-:W-:Y:S02]  /*dce0*/  IMAD.MOV.U32 R167, RZ, RZ, R162 ;  /* 0x000000ffffa77224 */ /* 0x000fe400078e00a2 */
[----:B------:R-:W-:Y:S02]  /*dcf0*/  IMAD.MOV.U32 R162, RZ, RZ, R161 ;  /* 0x000000ffffa27224 */ /* 0x000fe400078e00a1 */
[----:B------:R-:W-:Y:S02]  /*dd00*/  IMAD.MOV.U32 R171, RZ, RZ, R208 ;  /* 0x000000ffffab7224 */ /* 0x000fe400078e00d0 */
[----:B------:R-:W-:Y:S01]  /*dd10*/  IMAD.MOV.U32 R161, RZ, RZ, R57 ;  /* 0x000000ffffa17224 */ /* 0x000fe200078e0039 */
[----:B------:R-:W2:Y:S01]  /*dd20*/  LDL.LU R208, [R1+0x33c] ;  /* 0x00033c0001d07983 */ /* 0x000ea20000300800 */
[----:B------:R-:W-:-:S03]  /*dd30*/  IMAD.MOV.U32 R57, RZ, RZ, R2 ;  /* 0x000000ffff397224 */ /* 0x000fc600078e0002 */
[----:B------:R-:W4:Y:S04]  /*dd40*/  LDL.LU R2, [R1+0x338] ;  /* 0x0003380001027983 */ /* 0x000f280000300800 */
[----:B------:R1:W2:Y:S01]  /*dd50*/  LDL.LU.S16 R15, [R1+0xc0] ;  /* 0x0000c000010f7983 */ /* 0x0002a20000300600 */
[----:B------:R-:W-:Y:S02]  /*dd60*/  ISETP.LE.U32.AND P6, PT, R4, UR15, PT ;  /* 0x0000000f04007c0c */ /* 0x000fe4000bfc3070 */
[----:B------:R-:W-:-:S04]  /*dd70*/  LOP3.LUT R4, R3, 0xff, RZ, 0xc0, !PT ;  /* 0x000000ff03047812 */ /* 0x000fc800078ec0ff */
[----:B------:R-:W-:Y:S02]  /*dd80*/  ISETP.LE.U32.AND P3, PT, R4, UR15, PT ;  /* 0x0000000f04007c0c */ /* 0x000fe4000bf63070 */
[----:B------:R-:W-:-:S04]  /*dd90*/  SHF.R.U32.HI R4, RZ, 0x18, R3 ;  /* 0x00000018ff047819 */ /* 0x000fc80000011603 */
[----:B------:R-:W-:Y:S02]  /*dda0*/  ISETP.LE.U32.AND P5, PT, R4, UR15, PT ;  /* 0x0000000f04007c0c */ /* 0x000fe4000bfa3070 */
[----:B---3--:R-:W-:-:S04]  /*ddb0*/  F2FP.F16.F32.PACK_AB R4, R9, R7 ;  /* 0x000000070904723e */ /* 0x008fc800000000ff */
[C---:B------:R-:W-:Y:S01]  /*ddc0*/  PRMT R123, R4.reuse, 0x7610, R123 ;  /* 0x00007610047b7816 */ /* 0x040fe2000000007b */
[----:B------:R3:W-:Y:S01]  /*ddd0*/  MUFU.EX2 R47, R167 ;  /* 0x000000a7002f7308 */ /* 0x0007e20000000800 */
[----:B------:R-:W-:Y:S01]  /*dde0*/  PRMT R122, R4, 0x7632, R122 ;  /* 0x00007632047a7816 */ /* 0x000fe2000000007a */
[----:B---3--:R-:W-:Y:S02]  /*ddf0*/  IMAD.MOV.U32 R167, RZ, RZ, R162 ;  /* 0x000000ffffa77224 */ /* 0x008fe400078e00a2 */
[----:B------:R-:W-:Y:S02]  /*de00*/  IMAD.MOV.U32 R162, RZ, RZ, R161 ;  /* 0x000000ffffa27224 */ /* 0x000fe400078e00a1 */
[----:B------:R-:W-:Y:S02]  /*de10*/  IMAD.MOV.U32 R161, RZ, RZ, R0 ;  /* 0x000000ffffa17224 */ /* 0x000fe400078e0000 */
[----:B------:R-:W-:Y:S01]  /*de20*/  IMAD.MOV.U32 R170, RZ, RZ, R167 ;  /* 0x000000ffffaa7224 */ /* 0x000fe200078e00a7 */
[----:B------:R-:W3:Y:S01]  /*de30*/  LDL.LU R0, [R1+0x334] ;  /* 0x0003340001007983 */ /* 0x000ee20000300800 */
[----:B------:R-:W-:Y:S01]  /*de40*/  IMAD.MOV.U32 R167, RZ, RZ, R161 ;  /* 0x000000ffffa77224 */ /* 0x000fe200078e00a1 */
[----:B------:R-:W-:Y:S01]  /*de50*/  PRMT R161, R123, 0x5410, R122 ;  /* 0x000054107ba17816 */ /* 0x000fe2000000007a */
[----:B--2---:R-:W-:-:S05]  /*de60*/  @!P3 HADD2 R15, -R123.H0_H0, -RZ.H0_H0 ;  /* 0xa00000ff7b0fb230 */ /* 0x004fca0000000900 */
[----:B------:R-:W-:-:S04]  /*de70*/  PRMT R13, R15, 0x7610, R13 ;  /* 0x000076100f0d7816 */ /* 0x000fc8000000000d */
[----:B------:R-:W-:Y:S02]  /*de80*/  @!P3 PRMT R123, R13, 0x5410, RZ ;  /* 0x000054100d7bb816 */ /* 0x000fe400000000ff */
[----:B------:R1:W2:Y:S01]  /*de90*/  LDL.LU.S16 R13, [R1+0xc4] ;  /* 0x0000c400010d7983 */ /* 0x0002a20000300600 */
[----:B------:R-:W-:-:S04]  /*dea0*/  LOP3.LUT R3, R3, 0xffff, RZ, 0xc0, !PT ;  /* 0x0000ffff03037812 */ /* 0x000fc800078ec0ff */
[----:B------:R-:W-:-:S04]  /*deb0*/  SHF.R.U32.HI R3, RZ, 0x8, R3 ;  /* 0x00000008ff037819 */ /* 0x000fc80000011603 */
[----:B------:R-:W-:Y:S02]  /*dec0*/  LOP3.LUT R3, R3, 0xffff, RZ, 0xc0, !PT ;  /* 0x0000ffff03037812 */ /* 0x000fe400078ec0ff */
[----:B------:R-:W-:Y:S02]  /*ded0*/  @!P2 PRMT R124, R5, 0x5410, RZ ;  /* 0x00005410057ca816 */ /* 0x000fe400000000ff */
[----:B------:R-:W-:Y:S01]  /*dee0*/  ISETP.LE.U32.AND P2, PT, R3, UR15, PT ;  /* 0x0000000f03007c0c */ /* 0x000fe2000bf43070 */
[----:B------:R-:W4:-:S12]  /*def0*/  MUFU.EX2 R158, R158 ;  /* 0x0000009e009e7308 */ /* 0x000f180000000800 */
[----:B--2---:R-:W-:-:S05]  /*df00*/  @!P2 HADD2 R13, -R122.H0_H0, -RZ.H0_H0 ;  /* 0xa00000ff7a0da230 */ /* 0x004fca0000000900 */
[----:B------:R-:W-:Y:S02]  /*df10*/  PRMT R12, R13, 0x7610, R12 ;  /* 0x000076100d0c7816 */ /* 0x000fe4000000000c */
[----:B------:R2:W-:Y:S02]  /*df20*/  MUFU.EX2 R13, R212 ;  /* 0x000000d4000d7308 */ /* 0x0005e40000000800 */
[----:B------:R-:W-:Y:S01]  /*df30*/  @!P2 PRMT R122, R12, 0x5410, RZ ;  /* 0x000054100c7aa816 */ /* 0x000fe200000000ff */
[----:B--2---:R1:W5:Y:S04]  /*df40*/  LDL.LU R212, [R1+0x330] ;  /* 0x0003300001d47983 */ /* 0x0043680000300800 */
[----:B------:R1:W2:Y:S01]  /*df50*/  LDL.LU.S16 R12, [R1+0xd0] ;  /* 0x0000d000010c7983 */ /* 0x0002a20000300600 */
[----:B------:R-:W-:-:S04]  /*df60*/  SHF.R.U32.HI R3, RZ, 0x8, R10 ;  /* 0x00000008ff037819 */ /* 0x000fc8000001160a */
[----:B------:R-:W-:-:S04]  /*df70*/  LOP3.LUT R3, R3, 0xffff, RZ, 0xc0, !PT ;  /* 0x0000ffff03037812 */ /* 0x000fc800078ec0ff */
[----:B------:R-:W-:Y:S02]  /*df80*/  ISETP.LE.U32.AND P3, PT, R3, UR15, PT ;  /* 0x0000000f03007c0c */ /* 0x000fe4000bf63070 */
[----:B----4-:R-:W-:-:S04]  /*df90*/  F2FP.F16.F32.PACK_AB R3, R158, R6 ;  /* 0x000000069e03723e */ /* 0x010fc800000000ff */
[----:B------:R-:W-:Y:S01]  /*dfa0*/  PRMT R121, R3, 0x7610, R121 ;  /* 0x0000761003797816 */ /* 0x000fe20000000079 */
[----:B------:R4:W-:Y:S02]  /*dfb0*/  MUFU.EX2 R48, R211 ;  /* 0x000000d300307308 */ /* 0x0009e40000000800 */
[----:B----4-:R1:W5:Y:S02]  /*dfc0*/  LDL.LU R211, [R1+0x32c] ;  /* 0x00032c0001d37983 */ /* 0x0103640000300800 */
[----:B--2---:R-:W-:-:S05]  /*dfd0*/  @!P6 HADD2 R12, -R121.H0_H0, -RZ.H0_H0 ;  /* 0xa00000ff790ce230 */ /* 0x004fca0000000900 */
[----:B------:R-:W-:Y:S02]  /*dfe0*/  PRMT R11, R12, 0x7610, R11 ;  /* 0x000076100c0b7816 */ /* 0x000fe4000000000b */
[----:B------:R1:W2:Y:S01]  /*dff0*/  LDL.LU.S16 R12, [R1+0xdc] ;  /* 0x0000dc00010c7983 */ /* 0x0002a20000300600 */
[----:B------:R-:W-:Y:S01]  /*e000*/  PRMT R120, R3, 0x7632, R120 ;  /* 0x0000763203787816 */ /* 0x000fe20000000078 */
[----:B------:R-:W4:Y:S04]  /*e010*/  MUFU.EX2 R56, R56 ;  /* 0x0000003800387308 */ /* 0x000f280000000800 */
[----:B--2---:R-:W-:-:S05]  /*e020*/  @!P5 HADD2 R12, -R120.H0_H0, -RZ.H0_H0 ;  /* 0xa00000ff780cd230 */ /* 0x004fca0000000900 */
[----:B------:R-:W-:Y:S02]  /*e030*/  PRMT R10, R12, 0x7610, R10 ;  /* 0x000076100c0a7816 */ /* 0x000fe4000000000a */
[----:B------:R1:W2:Y:S01]  /*e040*/  LDL.LU.S16 R12, [R1+0xd8] ;  /* 0x0000d800010c7983 */ /* 0x0002a20000300600 */
[----:B----4-:R-:W-:Y:S01]  /*e050*/  F2FP.F16.F32.PACK_AB R4, R56, R47 ;  /* 0x0000002f3804723e */ /* 0x010fe200000000ff */
[----:B------:R-:W-:-:S03]  /*e060*/  IMAD.MOV.U32 R169, RZ, RZ, R170 ;  /* 0x000000ffffa97224 */ /* 0x000fc600078e00aa */
[----:B------:R-:W-:Y:S01]  /*e070*/  PRMT R119, R4, 0x7610, R119 ;  /* 0x0000761004777816 */ /* 0x000fe20000000077 */
[----:B------:R-:W-:Y:S02]  /*e080*/  IMAD.MOV.U32 R170, RZ, RZ, R157 ;  /* 0x000000ffffaa7224 */ /* 0x000fe400078e009d */
[----:B------:R-:W-:Y:S02]  /*e090*/  IMAD.MOV.U32 R49, RZ, RZ, R169 ;  /* 0x000000ffff317224 */ /* 0x000fe400078e00a9 */
[----:B------:R-:W-:Y:S01]  /*e0a0*/  FADD.FTZ R157, R6, R8 ;  /* 0x00000008069d7221 */ /* 0x000fe20000010000 */
        /* <DEDUP_REMOVED lines=21> */
[----:B------:R-:W-:Y:S01]  /*e200*/  PRMT R118, R4, 0x7632, R118 ;  /* 0x0000763204767816 */ /* 0x000fe20000000076 */
[----:B------:R-:W-:-:S02]  /*e210*/  IMAD.MOV.U32 R167, RZ, RZ, R162 ;  /* 0x000000ffffa77224 */ /* 0x000fc400078e00a2 */
[----:B------:R-:W-:Y:S01]  /*e220*/  IMAD.MOV.U32 R162, RZ, RZ, R143 ;  /* 0x000000ffffa27224 */ /* 0x000fe200078e008f */
[----:B------:R-:W-:Y:S01]  /*e230*/  F2FP.F16.F32.PACK_AB R4, R48, R51 ;  /* 0x000000333004723e */ /* 0x000fe200000000ff */
[----:B------:R-:W-:Y:S02]  /*e240*/  IMAD.MOV.U32 R143, RZ, RZ, R57 ;  /* 0x000000ffff8f7224 */ /* 0x000fe400078e0039 */
[----:B------:R-:W-:Y:S01]  /*e250*/  IMAD.MOV.U32 R57, RZ, RZ, R115 ;  /* 0x000000ffff397224 */ /* 0x000fe200078e0073 */
[----:B------:R-:W-:Y:S01]  /*e260*/  PRMT R142, R119, 0x5410, R118 ;  /* 0x00005410778e7816 */ /* 0x000fe20000000076 */
[----:B------:R-:W-:Y:S02]  /*e270*/  IMAD.MOV.U32 R115, RZ, RZ, R114 ;  /* 0x000000ffff737224 */ /* 0x000fe400078e0072 */
[----:B------:R-:W-:Y:S02]  /*e280*/  IMAD.MOV.U32 R114, RZ, RZ, R111 ;  /* 0x000000ffff727224 */ /* 0x000fe400078e006f */
[----:B------:R-:W-:Y:S01]  /*e290*/  IMAD.MOV.U32 R111, RZ, RZ, R83 ;  /* 0x000000ffff6f7224 */ /* 0x000fe200078e0053 */
[C---:B------:R-:W-:Y:S01]  /*e2a0*/  PRMT R117, R4.reuse, 0x7610, R117 ;  /* 0x0000761004757816 */ /* 0x040fe20000000075 */
[----:B------:R-:W-:Y:S01]  /*e2b0*/  IMAD.MOV.U32 R83, RZ, RZ, R210 ;  /* 0x000000ffff537224 */ /* 0x000fe200078e00d2 */
[----:B------:R-:W-:Y:S01]  /*e2c0*/  PRMT R116, R4, 0x7632, R116 ;  /* 0x0000763204747816 */ /* 0x000fe20000000074 */
[----:B--2---:R-:W-:-:S05]  /*e2d0*/  @!P4 HADD2 R12, -R119.H0_H0, -RZ.H0_H0 ;  /* 0xa00000ff770cc230 */ /* 0x004fca0000000900 */
[----:B------:R-:W-:Y:S02]  /*e2e0*/  PRMT R8, R12, 0x7610, R8 ;  /* 0x000076100c087816 */ /* 0x000fe40000000008 */
[----:B------:R1:W2:Y:S02]  /*e2f0*/  LDL.LU.S16 R12, [R1+0xd4] ;  /* 0x0000d400010c7983 */ /* 0x0002a40000300600 */
[----:B------:R-:W-:Y:S02]  /*e300*/  @!P4 PRMT R119, R8, 0x5410, RZ ;  /* 0x000054100877c816 */ /* 0x000fe400000000ff */
[----:B------:R1:W4:Y:S04]  /*e310*/  LDL.LU.S16 R8, [R1+0xe4] ;  /* 0x0000e40001087983 */ /* 0x0003280000300600 */
[----:B------:R1:W5:Y:S04]  /*e320*/  LDL.LU R210, [R1+0x328] ;  /* 0x0003280001d27983 */ /* 0x0003680000300800 */
[----:B------:R1:W3:Y:S01]  /*e330*/  LDL.LU.S16 R4, [R1+0xe0] ;  /* 0x0000e00001047983 */ /* 0x0002e20000300600 */
[----:B------:R-:W-:Y:S01]  /*e340*/  LOP3.LUT R3, R14, 0xff, RZ, 0xc0, !PT ;  /* 0x000000ff0e037812 */ /* 0x000fe200078ec0ff */
[----:B------:R-:W-:-:S03]  /*e350*/  USHF.R.S32.HI UR6, URZ, 0x7, UR20 ;  /* 0x000000073f067899 */ /* 0x000fc60008011414 */
[----:B------:R-:W-:Y:S01]  /*e360*/  ISETP.LE.U32.AND P2, PT, R3, UR15, PT ;  /* 0x0000000f03007c0c */ /* 0x000fe2000bf43070 */
[----:B------:R-:W-:Y:S01]  /*e370*/  ULEA UR6, UR6, UR26, 0x7 ;  /* 0x0000001a06067291 */ /* 0x000fe2000f8e383f */
[----:B------:R-:W-:-:S03]  /*e380*/  FADD.FTZ R5, R7, R18 ;  /* 0x0000001207057221 */ /* 0x000fc60000010000 */
[----:B------:R-:W-:Y:S01]  /*e390*/  UIADD3 UR6, UR6, -0x80, URZ ;  /* 0xffffff8006067890 */ /* 0x000fe2000fffe03f */
[----:B------:R-:W-:-:S03]  /*e3a0*/  FADD.FTZ R50, R9, R5 ;  /* 0x0000000509327221 */ /* 0x000fc60000010000 */
[----:B------:R-:W-:Y:S01]  /*e3b0*/  USHF.R.S32.HI UR26, URZ, 0x1f, UR6 ;  /* 0x0000001f3f1a7899 */ /* 0x000fe20008011406 */
[----:B------:R-:W-:Y:S02]  /*e3c0*/  IMAD.MOV.U32 R33, RZ, RZ, R53 ;  /* 0x000000ffff217224 */ /* 0x000fe400078e0035 */
[----:B------:R-:W-:Y:S02]  /*e3d0*/  IMAD.MOV.U32 R53, RZ, RZ, R99 ;  /* 0x000000ffff357224 */ /* 0x000fe400078e0063 */
[----:B------:R-:W-:Y:S02]  /*e3e0*/  IMAD.MOV.U32 R99, RZ, RZ, R95 ;  /* 0x000000ffff637224 */ /* 0x000fe400078e005f */
[----:B------:R-:W-:Y:S02]  /*e3f0*/  IMAD.MOV.U32 R95, RZ, RZ, R83 ;  /* 0x000000ffff5f7224 */ /* 0x000fe400078e0053 */
[----:B------:R-:W-:-:S04]  /*e400*/  IMAD.WIDE.U32 R18, R208, -0x2daee0ad, RZ ;  /* 0xd2511f53d0127825 */ /* 0x000fc800078e00ff */
[----:B------:R-:W-:Y:S01]  /*e410*/  IMAD.MOV.U32 R44, RZ, RZ, R32 ;  /* 0x000000ffff2c7224 */ /* 0x000fe200078e0020 */
[----:B------:R-:W-:Y:S02]  /*e420*/  PRMT R160, R121, 0x5410, R120 ;  /* 0x0000541079a07816 */ /* 0x000fe40000000078 */
[----:B------:R-:W-:Y:S02]  /*e430*/  @!P5 PRMT R120, R10, 0x5410, RZ ;  /* 0x000054100a78d816 */ /* 0x000fe400000000ff */
[----:B------:R-:W-:Y:S01]  /*e440*/  @!P6 PRMT R121, R11, 0x5410, RZ ;  /* 0x000054100b79e816 */ /* 0x000fe200000000ff */
[----:B------:R-:W-:Y:S02]  /*e450*/  IMAD.MOV.U32 R45, RZ, RZ, R33 ;  /* 0x000000ffff2d7224 */ /* 0x000fe400078e0021 */
[----:B--2---:R-:W-:-:S05]  /*e460*/  @!P3 HADD2 R12, -R118.H0_H0, -RZ.H0_H0 ;  /* 0xa00000ff760cb230 */ /* 0x004fca0000000900 */
[----:B------:R-:W-:-:S04]  /*e470*/  PRMT R3, R12, 0x7610, R3 ;  /* 0x000076100c037816 */ /* 0x000fc80000000003 */
[----:B------:R-:W-:Y:S01]  /*e480*/  @!P3 PRMT R118, R3, 0x5410, RZ ;  /* 0x000054100376b816 */ /* 0x000fe200000000ff */
[----:B------:R-:W-:-:S04]  /*e490*/  IMAD.SHL.U32 R3, R40, 0x2, RZ ;  /* 0x0000000228037824 */ /* 0x000fc800078e00ff */
[----:B------:R-:W-:Y:S02]  /*e4a0*/  IMAD R3, R202, UR21, R3 ;  /* 0x00000015ca037c24 */ /* 0x000fe4000f8e0203 */
[----:B---3--:R-:W-:-:S03]  /*e4b0*/  @!P1 HADD2 R4, -R116.H0_H0, -RZ.H0_H0 ;  /* 0xa00000ff74049230 */ /* 0x008fc60000000900 */
[C---:B------:R-:W-:Y:S01]  /*e4c0*/  IADD3 R5, P3, R3.reuse, UR6, RZ ;  /* 0x0000000603057c10 */ /* 0x040fe2000ff7e0ff */
[----:B------:R-:W-:Y:S01]  /*e4d0*/  ULDC.64 UR6, c[0x0][0x2a8] ;  /* 0x0000aa0000067ab9 */ /* 0x000fe20000000a00 */
[----:B------:R-:W-:Y:S02]  /*e4e0*/  PRMT R6, R4, 0x7610, R6 ;  /* 0x0000761004067816 */ /* 0x000fe40000000006 */
[----:B------:R-:W-:Y:S02]  /*e4f0*/  LEA.HI.X.SX32 R3, R3, UR26, 0x1, P3 ;  /* 0x0000001a03037c11 */ /* 0x000fe400098f0eff */
[----:B------:R-:W-:Y:S01]  /*e500*/  LEA R4, P3, R5, UR6, 0x1 ;  /* 0x0000000605047c11 */ /* 0x000fe2000f8608ff */
[----:B------:R-:W-:-:S03]  /*e510*/  USHF.L.U32 UR6, UR21, 0x3, URZ ;  /* 0x0000000315067899 */ /* 0x000fc6000800063f */
[----:B------:R-:W-:-:S03]  /*e520*/  LEA.HI.X R5, R5, UR7, R3, 0x1, P3 ;  /* 0x0000000705057c11 */ /* 0x000fc600098f0c03 */
[----:B------:R-:W-:Y:S01]  /*e530*/  IMAD.U32 R3, RZ, RZ, UR6 ;  /* 0x00000006ff037e24 */ /* 0x000fe2000f8e00ff */
[----:B------:R-:W-:Y:S02]  /*e540*/  USHF.L.U32 UR6, UR21, 0x6, URZ ;  /* 0x0000000615067899 */ /* 0x000fe4000800063f */
[----:B------:R-:W-:Y:S01]  /*e550*/  UIMAD UR21, UR21, 0x48, URZ ;  /* 0x00000048151578a4 */ /* 0x000fe2000f8e023f */
[----:B------:R-:W-:Y:S01]  /*e560*/  IMAD.WIDE R82, R3, 0x2, R4 ;  /* 0x0000000203527825 */ /* 0x000fe200078e0204 */
[----:B------:R-:W-:Y:S03]  /*e570*/  STG.E.U16 desc[UR24][R4.64], R81 ;  /* 0x0000005104007986 */ /* 0x000fe6000c101518 */
[----:B------:R-:W-:Y:S01]  /*e580*/  IMAD.U32 R3, RZ, RZ, UR6 ;  /* 0x00000006ff037e24 */ /* 0x000fe2000f8e00ff */
[----:B------:R2:W-:Y:S04]  /*e590*/  STG.E.U16 desc[UR24][R4.64+0x2], R80 ;  /* 0x0000025004007986 */ /* 0x0005e8000c101518 */
[----:B------:R-:W-:Y:S04]  /*e5a0*/  STG.E.U16 desc[UR24][R82.64], R78 ;  /* 0x0000004e52007986 */ /* 0x000fe8000c101518 */
[----:B------:R3:W-:Y:S01]  /*e5b0*/  STG.E.U16 desc[UR24][R82.64+0x2], R79 ;  /* 0x0000024f52007986 */ /* 0x0007e2000c101518 */
[----:B----4-:R-:W-:-:S02]  /*e5c0*/  @!P2 HADD2 R8, -R117.H0_H0, -RZ.H0_H0 ;  /* 0xa00000ff7508a230 */ /* 0x010fc40000000900 */
[----:B------:R-:W-:Y:S02]  /*e5d0*/  IMAD.MOV.U32 R202, RZ, RZ, R143 ;  /* 0x000000ffffca7224 */ /* 0x000fe400078e008f */
[----:B--2---:R-:W-:-:S04]  /*e5e0*/  IMAD.WIDE R80, R3, 0x2, R4 ;  /* 0x0000000203507825 */ /* 0x004fc800078e0204 */
[----:B------:R-:W-:-:S04]  /*e5f0*/  IMAD.U32 R3, RZ, RZ, UR21 ;  /* 0x00000015ff037e24 */ /* 0x000fc8000f8e00ff */
[----:B---3--:R-:W-:Y:S01]  /*e600*/  IMAD.WIDE R78, R3, 0x2, R4 ;  /* 0x00000002034e7825 */ /* 0x008fe200078e0204 */
[----:B------:R-:W-:Y:S04]  /*e610*/  STG.E.U16 desc[UR24][R80.64], R30 ;  /* 0x0000001e50007986 */ /* 0x000fe8000c101518 */
[----:B------:R-:W-:Y:S01]  /*e620*/  STG.E.U16 desc[UR24][R80.64+0x2], R29 ;  /* 0x0000021d50007986 */ /* 0x000fe2000c101518 */
[----:B------:R-:W-:-:S03]  /*e630*/  LOP3.LUT R3, R19, UR32, R44, 0x96, !PT ;  /* 0x0000002013037c12 */ /* 0x000fc6000f8e962c */
[----:B------:R-:W-:Y:S04]  /*e640*/  STG.E.U16 desc[UR24][R78.64], R27 ;  /* 0x0000001b4e007986 */ /* 0x000fe8000c101518 */
[----:B------:R-:W-:Y:S04]  /*e650*/  STG.E.U16 desc[UR24][R78.64+0x2], R28 ;  /* 0x0000021c4e007986 */ /* 0x000fe8000c101518 */
[----:B------:R-:W-:Y:S04]  /*e660*/  STG.E.U16 desc[UR24][R4.64+0x10], R88 ;  /* 0x0000105804007986 */ /* 0x000fe8000c101518 */
[----:B------:R-:W-:Y:S04]  /*e670*/  STG.E.U16 desc[UR24][R4.64+0x12], R77 ;  /* 0x0000124d04007986 */ /* 0x000fe8000c101518 */
[----:B------:R-:W-:Y:S04]  /*e680*/  STG.E.U16 desc[UR24][R82.64+0x10], R70 ;  /* 0x0000104652007986 */ /* 0x000fe8000c101518 */
[----:B------:R-:W-:Y:S04]  /*e690*/  STG.E.U16 desc[UR24][R82.64+0x12], R72 ;  /* 0x0000124852007986 */ /* 0x000fe8000c101518 */
[----:B------:R2:W-:Y:S01]  /*e6a0*/  STG.E.U16 desc[UR24][R80.64+0x10], R26 ;  /* 0x0000101a50007986 */ /* 0x0005e2000c101518 */
[----:B------:R-:W-:Y:S01]  /*e6b0*/  PRMT R143, R117, 0x5410, R116 ;  /* 0x00005410758f7816 */ /* 0x000fe20000000074 */
[----:B------:R-:W-:Y:S01]  /*e6c0*/  IMAD.WIDE.U32 R14, R3, -0x326172a9, RZ ;  /* 0xcd9e8d57030e7825 */ /* 0x000fe200078e00ff */
[----:B------:R-:W-:-:S02]  /*e6d0*/  @!P1 PRMT R116, R6, 0x5410, RZ ;  /* 0x0000541006749816 */ /* 0x000fc400000000ff */
[----:B------:R-:W-:-:S04]  /*e6e0*/  PRMT R7, R8, 0x7610, R7 ;  /* 0x0000761008077816 */ /* 0x000fc80000000007 */
[----:B------:R-:W-:Y:S01]  /*e6f0*/  @!P2 PRMT R117, R7, 0x5410, RZ ;  /* 0x000054100775a816 */ /* 0x000fe200000000ff */
[----:B--2---:R-:W-:-:S05]  /*e700*/  IMAD.WIDE.U32 R26, R53, -0x326172a9, RZ ;  /* 0xcd9e8d57351a7825 */ /* 0x004fca00078e00ff */
        /* <DEDUP_REMOVED lines=30> */
[----:B------:R-:W-:Y:S02]  /*e8f0*/  LOP3.LUT R6, R7, 0xff, RZ, 0xc0, !PT ;  /* 0x000000ff07067812 */ /* 0x000fe400078ec0ff */
[----:B------:R-:W-:Y:S02]  /*e900*/  SHF.R.U32.HI R9, RZ, 0x8, R11 ;  /* 0x00000008ff097819 */ /* 0x000fe4000001160b */
[----:B------:R-:W-:-:S02]  /*e910*/  LOP3.LUT R7, R16, 0xff, RZ, 0xc0, !PT ;  /* 0x000000ff10077812 */ /* 0x000fc400078ec0ff */
[----:B------:R-:W-:Y:S02]  /*e920*/  PRMT R21, R6, 0x5410, R10 ;  /* 0x0000541006157816 */ /* 0x000fe4000000000a */
[C---:B------:R-:W-:Y:S02]  /*e930*/  LOP3.LUT R6, R8.reuse, 0xffff, RZ, 0xc0, !PT ;  /* 0x0000ffff08067812 */ /* 0x040fe400078ec0ff */
[----:B------:R-:W-:Y:S02]  /*e940*/  PRMT R20, R17, 0x5410, R9 ;  /* 0x0000541011147816 */ /* 0x000fe40000000009 */
[----:B------:R-:W-:Y:S02]  /*e950*/  PRMT R17, R7, 0x5410, R13 ;  /* 0x0000541007117816 */ /* 0x000fe4000000000d */
        /* <DEDUP_REMOVED lines=15> */
[----:B------:R-:W-:Y:S01]  /*ea50*/  LOP3.LUT R3, R45, UR29, RZ, 0x3c, !PT ;  /* 0x0000001d2d037c12 */ /* 0x000fe2000f8e3cff */
[----:B------:R-:W-:Y:S04]  /*ea60*/  STG.E.U16 desc[UR24][R80.64+0x12], R25 ;  /* 0x0000121950007986 */ /* 0x000fe8000c101518 */
[----:B------:R2:W-:Y:S02]  /*ea70*/  STG.E.U16 desc[UR24][R78.64+0x12], R24 ;  /* 0x000012184e007986 */ /* 0x0005e4000c101518 */
        /* <DEDUP_REMOVED lines=16> */
[----:B------:R-:W-:-:S03]  /*eb80*/  IMAD.WIDE.U32 R6, R6, -0x326172a9, RZ ;  /* 0xcd9e8d5706067825 */ /* 0x000fc600078e00ff */
[C---:B------:R-:W-:Y:S02]  /*eb90*/  LOP3.LUT R3, R6.reuse, 0xffff, RZ, 0xc0, !PT ;  /* 0x0000ffff06037812 */ /* 0x040fe400078ec0ff */
[----:B------:R-:W-:Y:S02]  /*eba0*/  LOP3.LUT R8, R7, UR35, R8, 0x96, !PT ;  /* 0x0000002307087c12 */ /* 0x000fe4000f8e9608 */
[----:B------:R-:W-:Y:S02]  /*ebb0*/  SHF.R.U32.HI R7, RZ, 0x8, R3 ;  /* 0x00000008ff077819 */ /* 0x000fe40000011603 */
[----:B------:R-:W-:-:S04]  /*ebc0*/  LOP3.LUT R3, R6, 0xff, RZ, 0xc0, !PT ;  /* 0x000000ff06037812 */ /* 0x000fc800078ec0ff */
[----:B------:R-:W-:Y:S02]  /*ebd0*/  PRMT R30, R3, 0x5410, R7 ;  /* 0x00005410031e7816 */ /* 0x000fe40000000007 */
[----:B------:R-:W-:Y:S02]  /*ebe0*/  SHF.R.U32.HI R3, RZ, 0x10, R6 ;  /* 0x00000010ff037819 */ /* 0x000fe40000011606 */
[----:B------:R-:W-:Y:S02]  /*ebf0*/  LOP3.LUT R10, R9, UR9, R10, 0x96, !PT ;  /* 0x00000009090a7c12 */ /* 0x000fe4000f8e960a */
        /* <DEDUP_REMOVED lines=9> */
[--C-:B------:R-:W-:Y:S01]  /*ec90*/  SHF.R.U32.HI R9, RZ, 0x10, R6.reuse ;  /* 0x00000010ff097819 */ /* 0x100fe20000011606 */
[----:B------:R-:W-:Y:S01]  /*eca0*/  STG.E.U16 desc[UR24][R78.64+0x10], R23 ;  /* 0x000010174e007986 */ /* 0x000fe2000c101518 */
[----:B------:R-:W-:Y:S02]  /*ecb0*/  SHF.R.U32.HI R7, RZ, 0x18, R6 ;  /* 0x00000018ff077819 */ /* 0x000fe40000011606 */
[----:B------:R-:W-:Y:S01]  /*ecc0*/  LOP3.LUT R6, R9, 0xff, RZ, 0xc0, !PT ;  /* 0x000000ff09067812 */ /* 0x000fe200078ec0ff */
[----:B------:R-:W-:Y:S04]  /*ecd0*/  STG.E.U16 desc[UR24][R4.64+0x20], R87 ;  /* 0x0000205704007986 */ /* 0x000fe8000c101518 */
[----:B------:R2:W-:Y:S04]  /*ece0*/  STG.E.U16 desc[UR24][R4.64+0x22], R90 ;  /* 0x0000225a04007986 */ /* 0x0005e8000c101518 */
[----:B------:R-:W-:Y:S04]  /*ecf0*/  STG.E.U16 desc[UR24][R82.64+0x20], R85 ;  /* 0x0000205552007986 */ /* 0x000fe8000c101518 */
[----:B------:R-:W-:Y:S04]  /*ed00*/  STG.E.U16 desc[UR24][R82.64+0x22], R86 ;  /* 0x0000225652007986 */ /* 0x000fe8000c101518 */
[----:B------:R-:W-:Y:S04]  /*ed10*/  STG.E.U16 desc[UR24][R80.64+0x20], R37 ;  /* 0x0000202550007986 */ /* 0x000fe8000c101518 */
[----:B------:R-:W-:Y:S04]  /*ed20*/  STG.E.U16 desc[UR24][R80.64+0x22], R36 ;  /* 0x0000222450007986 */ /* 0x000fe8000c101518 */
[----:B------:R3:W-:Y:S04]  /*ed30*/  STG.E.U16 desc[UR24][R78.64+0x22], R35 ;  /* 0x000022234e007986 */ /* 0x0007e8000c101518 */
[----:B------:R-:W-:Y:S04]  /*ed40*/  STG.E.U16 desc[UR24][R78.64+0x20], R34 ;  /* 0x000020224e007986 */ /* 0x000fe8000c101518 */
[----:B------:R4:W-:Y:S01]  /*ed50*/  STG.E.U16 desc[UR24][R4.64+0x32], R91 ;  /* 0x0000325b04007986 */ /* 0x0009e2000c101518 */
[----:B--2---:R-:W-:Y:S01]  /*ed60*/  IMAD.MOV.U32 R90, RZ, RZ, R44 ;  /* 0x000000ffff5a7224 */ /* 0x004fe200078e002c */
[----:B---3--:R-:W-:-:S02]  /*ed70*/  PRMT R35, R6, 0x5410, R7 ;  /* 0x0000541006237816 */ /* 0x008fc40000000007 */
[----:B------:R-:W-:-:S04]  /*ed80*/  LOP3.LUT R6, R8, 0xffff, RZ, 0xc0, !PT ;  /* 0x0000ffff08067812 */ /* 0x000fc800078ec0ff */
[----:B------:R-:W-:Y:S02]  /*ed90*/  SHF.R.U32.HI R7, RZ, 0x8, R6 ;  /* 0x00000008ff077819 */ /* 0x000fe40000011606 */
[----:B------:R-:W-:Y:S01]  /*eda0*/  LOP3.LUT R6, R8, 0xff, RZ, 0xc0, !PT ;  /* 0x000000ff08067812 */ /* 0x000fe200078ec0ff */
[----:B----4-:R-:W-:-:S03]  /*edb0*/  IMAD.MOV.U32 R91, RZ, RZ, R45 ;  /* 0x000000ffff5b7224 */ /* 0x010fc600078e002d */
        /* <DEDUP_REMOVED lines=11> */
[----:B------:R-:W-:Y:S01]  /*ee70*/  LOP3.LUT R3, R7, 0xff, RZ, 0xc0, !PT ;  /* 0x000000ff07037812 */ /* 0x000fe200078ec0ff */
[----:B------:R-:W-:-:S03]  /*ee80*/  IMAD.MOV.U32 R46, RZ, RZ, R202 ;  /* 0x000000ffff2e7224 */ /* 0x000fc600078e00ca */
[----:B------:R-:W-:Y:S01]  /*ee90*/  PRMT R40, R3, 0x5410, R6 ;  /* 0x0000541003287816 */ /* 0x000fe20000000006 */
[----:B------:R-:W-:Y:S02]  /*eea0*/  IMAD.U32 R3, RZ, RZ, UR15 ;  /* 0x0000000fff037e24 */ /* 0x000fe4000f8e00ff */
[----:B------:R-:W-:Y:S02]  /*eeb0*/  IMAD.MOV.U32 R202, RZ, RZ, R57 ;  /* 0x000000ffffca7224 */ /* 0x000fe400078e0039 */
[----:B------:R-:W-:Y:S01]  /*eec0*/  IMAD.MOV.U32 R57, RZ, RZ, R111 ;  /* 0x000000ffff397224 */ /* 0x000fe200078e006f */
[----:B------:R-:W-:Y:S01]  /*eed0*/  LEA R3, R3, UR15, 0x10 ;  /* 0x0000000f03037c11 */ /* 0x000fe2000f8e80ff */
[----:B------:R-:W-:Y:S02]  /*eee0*/  IMAD.MOV.U32 R53, RZ, RZ, R46 ;  /* 0x000000ffff357224 */ /* 0x000fe400078e002e */
[----:B------:R-:W-:Y:S02]  /*eef0*/  IMAD.MOV.U32 R39, RZ, RZ, R57 ;  /* 0x000000ffff277224 */ /* 0x000fe400078e0039 */
[----:B------:R-:W-:Y:S01]  /*ef00*/  IMAD.MOV.U32 R46, RZ, RZ, R201 ;  /* 0x000000ffff2e7224 */ /* 0x000fe200078e00c9 */
[----:B------:R-:W-:Y:S01]  /*ef10*/  HSET2.LE.AND R6, R22, R3, PT ;  /* 0x0000000316067233 */ /* 0x000fe20003803000 */
[----:B------:R-:W-:-:S02]  /*ef20*/  IMAD.MOV.U32 R201, RZ, RZ, R207 ;  /* 0x000000ffffc97224 */ /* 0x000fc400078e00cf */
[----:B------:R-:W-:Y:S02]  /*ef30*/  IMAD.MOV.U32 R38, RZ, RZ, R39 ;  /* 0x000000ffff267224 */ /* 0x000fe400078e0027 */
[----:B------:R-:W-:Y:S02]  /*ef40*/  IMAD.MOV.U32 R39, RZ, RZ, R53 ;  /* 0x000000ffff277224 */ /* 0x000fe400078e0035 */
[----:B------:R-:W-:Y:S02]  /*ef50*/  IMAD.MOV.U32 R53, RZ, RZ, R46 ;  /* 0x000000ffff357224 */ /* 0x000fe400078e002e */
[----:B------:R-:W-:Y:S02]  /*ef60*/  IMAD.MOV.U32 R46, RZ, RZ, R201 ;  /* 0x000000ffff2e7224 */ /* 0x000fe400078e00c9 */
[----:B------:R-:W-:Y:S01]  /*ef70*/  IMAD.MOV.U32 R201, RZ, RZ, R98 ;  /* 0x000000ffffc97224 */ /* 0x000fe200078e0062 */
[----:B------:R-:W-:Y:S01]  /*ef80*/  LOP3.LUT R98, R6, R205, RZ, 0xc0, !PT ;  /* 0x000000cd06627212 */ /* 0x000fe200078ec0ff */
[----:B------:R-:W-:Y:S01]  /*ef90*/  IMAD.MOV.U32 R57, RZ, RZ, R99 ;  /* 0x000000ffff397224 */ /* 0x000fe200078e0063 */
[--C-:B------:R-:W-:Y:S01]  /*efa0*/  HSET2.LE.AND R6, R21, R3.reuse, PT ;  /* 0x0000000315067233 */ /* 0x100fe20003803000 */
[----:B------:R-:W-:Y:S01]  /*efb0*/  IMAD.MOV.U32 R99, RZ, RZ, R96 ;  /* 0x000000ffff637224 */ /* 0x000fe200078e0060 */
[----:B------:R-:W-:-:S04]  /*efc0*/  HSET2.LE.AND R7, R17, R3, PT ;  /* 0x0000000311077233 */ /* 0x000fc80003803000 */
[----:B------:R-:W-:Y:S02]  /*efd0*/  LOP3.LUT R99, R6, R99, RZ, 0xc0, !PT ;  /* 0x0000006306637212 */ /* 0x000fe400078ec0ff */
[----:B------:R-:W-:Y:S01]  /*efe0*/  LOP3.LUT R6, R91, UR27, RZ, 0x3c, !PT ;  /* 0x0000001b5b067c12 */ /* 0x000fe2000f8e3cff */
[----:B------:R-:W-:Y:S01]  /*eff0*/  IMAD.MOV.U32 R111, RZ, RZ, R209 ;  /* 0x000000ffff6f7224 */ /* 0x000fe200078e00d1 */
[--C-:B------:R-:W-:Y:S01]  /*f000*/  HSET2.LE.AND R8, R20, R3.reuse, PT ;  /* 0x0000000314087233 */ /* 0x100fe20003803000 */
[----:B------:R-:W-:Y:S01]  /*f010*/  IMAD.MOV.U32 R28, RZ, RZ, R39 ;  /* 0x000000ffff1c7224 */ /* 0x000fe200078e0027 */
[----:B------:R-:W-:Y:S01]  /*f020*/  STG.E.U16 desc[UR24][R4.64+0x30], R84 ;  /* 0x0000305404007986 */ /* 0x000fe2000c101518 */
[----:B------:R-:W-:Y:S01]  /*f030*/  IMAD.WIDE.U32 R22, R6, -0x326172a9, RZ ;  /* 0xcd9e8d5706167825 */ /* 0x000fe200078e00ff */
[----:B------:R-:W-:Y:S02]  /*f040*/  LOP3.LUT R111, R7, R111, RZ, 0xc0, !PT ;  /* 0x0000006f076f7212 */ /* 0x000fe400078ec0ff */
        /* <DEDUP_REMOVED lines=9> */
[----:B------:R-:W-:Y:S01]  /*f0e0*/  IMAD.WIDE.U32 R6, R6, -0x2daee0ad, RZ ;  /* 0xd2511f5306067825 */ /* 0x000fe200078e00ff */
[----:B------:R1:W5:Y:S03]  /*f0f0*/  LDL.LU R209, [R1+0x324] ;  /* 0x0003240001d17983 */ /* 0x0003660000300800 */
[----:B------:R-:W-:Y:S01]  /*f100*/  IMAD.MOV.U32 R201, RZ, RZ, R57 ;  /* 0x000000ffffc97224 */ /* 0x000fe200078e0039 */
[----:B------:R-:W-:Y:S01]  /*f110*/  LOP3.LUT R7, R7, UR19, R18, 0x96, !PT ;  /* 0x0000001307077c12 */ /* 0x000fe2000f8e9612 */
[----:B------:R-:W-:Y:S01]  /*f120*/  IMAD.MOV.U32 R57, RZ, RZ, R108 ;  /* 0x000000ffff397224 */ /* 0x000fe200078e006c */
[----:B------:R-:W-:Y:S01]  /*f130*/  LOP3.LUT R108, R8, R204, RZ, 0xc0, !PT ;  /* 0x000000cc086c7212 */ /* 0x000fe200078ec0ff */
[----:B------:R-:W-:Y:S01]  /*f140*/  IMAD.MOV.U32 R88, RZ, RZ, R28 ;  /* 0x000000ffff587224 */ /* 0x000fe200078e001c */
[----:B------:R-:W-:Y:S01]  /*f150*/  LOP3.LUT R8, R15, UR22, R22, 0x96, !PT ;  /* 0x000000160f087c12 */ /* 0x000fe2000f8e9616 */
[----:B------:R-:W-:Y:S01]  /*f160*/  IMAD.WIDE.U32 R12, R7, -0x326172a9, RZ ;  /* 0xcd9e8d57070c7825 */ /* 0x000fe200078e00ff */
[----:B------:R2:W-:Y:S03]  /*f170*/  STG.E.U16 desc[UR24][R82.64+0x30], R89 ;  /* 0x0000305952007986 */ /* 0x0005e6000c101518 */
[----:B------:R-:W-:Y:S01]  /*f180*/  IMAD.WIDE.U32 R8, R8, -0x2daee0ad, RZ ;  /* 0xd2511f5308087825 */ /* 0x000fe200078e00ff */
[----:B------:R-:W-:Y:S04]  /*f190*/  STG.E.U16 desc[UR24][R82.64+0x32], R92 ;  /* 0x0000325c52007986 */ /* 0x000fe8000c101518 */
[----:B------:R-:W-:Y:S01]  /*f1a0*/  LOP3.LUT R10, R9, UR12, R6, 0x96, !PT ;  /* 0x0000000c090a7c12 */ /* 0x000fe2000f8e9606 */
[----:B------:R-:W-:Y:S01]  /*f1b0*/  IMAD.MOV.U32 R77, RZ, RZ, R39 ;  /* 0x000000ffff4d7224 */ /* 0x000fe200078e0027 */
[----:B------:R-:W-:Y:S01]  /*f1c0*/  LOP3.LUT R6, R13, UR13, R14, 0x96, !PT ;  /* 0x0000000d0d067c12 */ /* 0x000fe2000f8e960e */
[----:B------:R1:W5:Y:S02]  /*f1d0*/  LDL.LU R208, [R1+0x320] ;  /* 0x0003200001d07983 */ /* 0x0003640000300800 */
[----:B------:R-:W-:-:S02]  /*f1e0*/  IMAD.WIDE.U32 R10, R10, -0x326172a9, RZ ;  /* 0xcd9e8d570a0a7825 */ /* 0x000fc400078e00ff */
[----:B------:R-:W-:Y:S02]  /*f1f0*/  STG.E.U16 desc[UR24][R80.64+0x32], R41 ;  /* 0x0000322950007986 */ /* 0x000fe4000c101518 */
[----:B------:R-:W-:-:S04]  /*f200*/  IMAD.WIDE.U32 R6, R6, -0x2daee0ad, RZ ;  /* 0xd2511f5306067825 */ /* 0x000fc800078e00ff */
[----:B--2---:R-:W-:Y:S01]  /*f210*/  IMAD.MOV.U32 R89, RZ, RZ, R48 ;  /* 0x000000ffff597224 */ /* 0x004fe200078e0030 */
[----:B------:R-:W-:Y:S01]  /*f220*/  LOP3.LUT R8, R7, UR10, R8, 0x96, !PT ;  /* 0x0000000a07087c12 */ /* 0x000fe2000f8e9608 */
[----:B------:R-:W-:Y:S01]  /*f230*/  IMAD.MOV.U32 R39, RZ, RZ, R46 ;  /* 0x000000ffff277224 */ /* 0x000fe200078e002e */
[----:B------:R-:W-:Y:S01]  /*f240*/  LOP3.LUT R7, R11, UR11, R12, 0x96, !PT ;  /* 0x0000000b0b077c12 */ /* 0x000fe2000f8e960c */
[----:B------:R-:W-:Y:S01]  /*f250*/  IMAD.MOV.U32 R70, RZ, RZ, R77 ;  /* 0x000000ffff467224 */ /* 0x000fe200078e004d */
[----:B------:R2:W-:Y:S03]  /*f260*/  STG.E.U16 desc[UR24][R80.64+0x30], R42 ;  /* 0x0000302a50007986 */ /* 0x0005e6000c101518 */
[----:B------:R-:W-:Y:S01]  /*f270*/  IMAD.WIDE.U32 R12, R7, -0x2daee0ad, RZ ;  /* 0xd2511f53070c7825 */ /* 0x000fe200078e00ff */
[----:B------:R1:W5:Y:S04]  /*f280*/  LDL.LU R207, [R1+0x31c] ;  /* 0x00031c0001cf7983 */ /* 0x0003680000300800 */
[----:B------:R-:W-:Y:S01]  /*f290*/  LOP3.LUT R6, R13, UR8, R6, 0x96, !PT ;  /* 0x000000080d067c12 */ /* 0x000fe2000f8e9606 */
[----:B------:R-:W-:-:S04]  /*f2a0*/  IMAD.WIDE.U32 R8, R8, -0x326172a9, RZ ;  /* 0xcd9e8d5708087825 */ /* 0x000fc800078e00ff */
[----:B------:R-:W-:Y:S02]  /*f2b0*/  IMAD.MOV.U32 R46, RZ, RZ, R201 ;  /* 0x000000ffff2e7224 */ /* 0x000fe400078e00c9 */
[----:B------:R-:W-:Y:S02]  /*f2c0*/  IMAD.MOV.U32 R77, RZ, RZ, R88 ;  /* 0x000000ffff4d7224 */ /* 0x000fe400078e0058 */
[----:B------:R-:W-:Y:S02]  /*f2d0*/  IMAD.MOV.U32 R87, RZ, RZ, R70 ;  /* 0x000000ffff577224 */ /* 0x000fe400078e0046 */
[----:B--2---:R-:W-:Y:S01]  /*f2e0*/  IMAD.MOV.U32 R42, RZ, RZ, R47 ;  /* 0x000000ffff2a7224 */ /* 0x004fe200078e002f */
[----:B------:R-:W-:Y:S01]  /*f2f0*/  STG.E.U16 desc[UR24][R78.64+0x30], R216 ;  /* 0x000030d84e007986 */ /* 0x000fe2000c101518 */
[----:B------:R-:W-:Y:S01]  /*f300*/  IMAD.WIDE.U32 R6, R6, -0x326172a9, RZ ;  /* 0xcd9e8d5706067825 */ /* 0x000fe200078e00ff */
[----:B------:R-:W-:Y:S02]  /*f310*/  LOP3.LUT R10, R9, UR9, R10, 0x96, !PT ;  /* 0x00000009090a7c12 */ /* 0x000fe4000f8e960a */
[----:B------:R-:W-:Y:S02]  /*f320*/  STG.E.U16 desc[UR24][R78.64+0x32], R215 ;  /* 0x000032d74e007986 */ /* 0x000fe4000c101518 */
[----:B------:R-:W-:-:S02]  /*f330*/  LOP3.LUT R9, R7, UR35, R8, 0x96, !PT ;  /* 0x0000002307097c12 */ /* 0x000fc4000f8e9608 */
[C---:B------:R-:W-:Y:S01]  /*f340*/  LOP3.LUT R7, R6.reuse, 0xffff, RZ, 0xc0, !PT ;  /* 0x0000ffff06077812 */ /* 0x040fe200078ec0ff */
[----:B------:R1:W5:Y:S03]  /*f350*/  LDL.LU R206, [R1+0x318] ;  /* 0x0003180001ce7983 */ /* 0x0003660000300800 */
[----:B------:R-:W-:Y:S01]  /*f360*/  SHF.R.U32.HI R8, RZ, 0x8, R7 ;  /* 0x00000008ff087819 */ /* 0x000fe20000011607 */
[----:B------:R-:W-:Y:S01]  /*f370*/  IMAD.MOV.U32 R201, RZ, RZ, R113 ;  /* 0x000000ffffc97224 */ /* 0x000fe200078e0071 */
[----:B------:R-:W-:Y:S01]  /*f380*/  LOP3.LUT R7, R6, 0xff, RZ, 0xc0, !PT ;  /* 0x000000ff06077812 */ /* 0x000fe200078ec0ff */
[----:B------:R-:W-:Y:S01]  /*f390*/  IMAD.MOV.U32 R88, RZ, RZ, R38 ;  /* 0x000000ffff587224 */ /* 0x000fe200078e0026 */
[----:B------:R1:W5:Y:S02]  /*f3a0*/  LDL.LU R205, [R1+0x314] ;  /* 0x0003140001cd7983 */ /* 0x0003640000300800 */
[----:B------:R-:W-:-:S02]  /*f3b0*/  PRMT R28, R7, 0x5410, R8 ;  /* 0x00005410071c7816 */ /* 0x000fc40000000008 */
[----:B------:R-:W-:Y:S01]  /*f3c0*/  SHF.R.U32.HI R8, RZ, 0x10, R6 ;  /* 0x00000010ff087819 */ /* 0x000fe20000011606 */
[----:B------:R-:W-:Y:S01]  /*f3d0*/  IMAD.MOV.U32 R113, RZ, RZ, R96 ;  /* 0x000000ffff717224 */ /* 0x000fe200078e0060 */
[----:B------:R-:W-:Y:S01]  /*f3e0*/  SHF.R.U32.HI R7, RZ, 0x18, R6 ;  /* 0x00000018ff077819 */ /* 0x000fe20000011606 */
[----:B------:R-:W-:Y:S01]  /*f3f0*/  IMAD.MOV.U32 R38, RZ, RZ, R200 ;  /* 0x000000ffff267224 */ /* 0x000fe200078e00c8 */
[----:B------:R-:W-:Y:S01]  /*f400*/  LOP3.LUT R6, R8, 0xff, RZ, 0xc0, !PT ;  /* 0x000000ff08067812 */ /* 0x000fe200078ec0ff */
[----:B------:R-:W-:Y:S01]  /*f410*/  IMAD.MOV.U32 R72, RZ, RZ, R77 ;  /* 0x000000ffff487224 */ /* 0x000fe200078e004d */
[----:B------:R1:W5:Y:S02]  /*f420*/  LDL.LU R204, [R1+0x310] ;  /* 0x0003100001cc7983 */ /* 0x0003640000300800 */
[----:B------:R-:W-:Y:S01]  /*f430*/  PRMT R19, R6, 0x5410, R7 ;  /* 0x0000541006137816 */ /* 0x000fe20000000007 */
[----:B------:R-:W-:-:S05]  /*f440*/  IMAD.WIDE.U32 R6, R10, -0x2daee0ad, RZ ;  /* 0xd2511f530a067825 */ /* 0x000fca00078e00ff */
[----:B------:R-:W-:Y:S02]  /*f450*/  LOP3.LUT R8, R7, UR34, R12, 0x96, !PT ;  /* 0x0000002207087c12 */ /* 0x000fe4000f8e960c */
[----:B------:R-:W-:-:S04]  /*f460*/  LOP3.LUT R7, R6, 0xffff, RZ, 0xc0, !PT ;  /* 0x0000ffff06077812 */ /* 0x000fc800078ec0ff */
[----:B------:R-:W-:Y:S02]  /*f470*/  SHF.R.U32.HI R10, RZ, 0x8, R7 ;  /* 0x00000008ff0a7819 */ /* 0x000fe40000011607 */
[----:B------:R-:W-:Y:S01]  /*f480*/  LOP3.LUT R7, R6, 0xff, RZ, 0xc0, !PT ;  /* 0x000000ff06077812 */ /* 0x000fe200078ec0ff */
[----:B------:R-:W-:Y:S02]  /*f490*/  IMAD.MOV.U32 R96, RZ, RZ, R203 ;  /* 0x000000ffff607224 */ /* 0x000fe400078e00cb */
[----:B------:R-:W-:Y:S01]  /*f4a0*/  IMAD.MOV.U32 R77, RZ, RZ, R38 ;  /* 0x000000ffff4d7224 */ /* 0x000fe200078e0026 */
[----:B------:R-:W-:Y:S01]  /*f4b0*/  PRMT R17, R7, 0x5410, R10 ;  /* 0x0000541007117816 */ /* 0x000fe2000000000a */
[----:B------:R-:W-:Y:S01]  /*f4c0*/  IMAD.MOV.U32 R70, RZ, RZ, R88 ;  /* 0x000000ffff467224 */ /* 0x000fe200078e0058 */
[--C-:B------:R-:W-:Y:S01]  /*f4d0*/  SHF.R.U32.HI R7, RZ, 0x10, R6.reuse ;  /* 0x00000010ff077819 */ /* 0x100fe20000011606 */
[----:B------:R1:W5:Y:S01]  /*f4e0*/  LDL.LU R203, [R1+0x30c] ;  /* 0x00030c0001cb7983 */ /* 0x0003620000300800 */
[----:B------:R-:W-:-:S02]  /*f4f0*/  SHF.R.U32.HI R10, RZ, 0x18, R6 ;  /* 0x00000018ff0a7819 */ /* 0x000fc40000011606 */
[----:B------:R-:W-:Y:S01]  /*f500*/  HSET2.LE.AND R6, R31, R3, PT ;  /* 0x000000031f067233 */ /* 0x000fe20003803000 */
[----:B------:R-:W-:Y:S01]  /*f510*/  IMAD.MOV.U32 R88, RZ, RZ, R39 ;  /* 0x000000ffff587224 */ /* 0x000fe200078e0027 */
[----:B------:R-:W-:Y:S01]  /*f520*/  LOP3.LUT R7, R7, 0xff, RZ, 0xc0, !PT ;  /* 0x000000ff07077812 */ /* 0x000fe200078ec0ff */
[----:B------:R1:W5:Y:S02]  /*f530*/  LDL.LU R200, [R1+0x308] ;  /* 0x0003080001c87983 */ /* 0x0003640000300800 */
[----:B------:R-:W-:Y:S02]  /*f540*/  LOP3.LUT R96, R6, R96, RZ, 0xc0, !PT ;  /* 0x0000006006607212 */ /* 0x000fe400078ec0ff */
[----:B------:R-:W-:Y:S02]  /*f550*/  LOP3.LUT R6, R9, 0xffff, RZ, 0xc0, !PT ;  /* 0x0000ffff09067812 */ /* 0x000fe400078ec0ff */
[----:B------:R-:W-:Y:S02]  /*f560*/  PRMT R16, R7, 0x5410, R10 ;  /* 0x0000541007107816 */ /* 0x000fe4000000000a */
[----:B------:R-:W-:-:S02]  /*f570*/  SHF.R.U32.HI R7, RZ, 0x8, R6 ;  /* 0x00000008ff077819 */ /* 0x000fc40000011606 */
[----:B------:R-:W-:-:S04]  /*f580*/  LOP3.LUT R6, R9, 0xff, RZ, 0xc0, !PT ;  /* 0x000000ff09067812 */ /* 0x000fc800078ec0ff */
[----:B------:R-:W-:Y:S02]  /*f590*/  PRMT R34, R6, 0x5410, R7 ;  /* 0x0000541006227816 */ /* 0x000fe40000000007 */
[----:B------:R-:W-:Y:S02]  /*f5a0*/  HSET2.LE.AND R6, R33, R3, PT ;  /* 0x0000000321067233 */ /* 0x000fe40003803000 */
[--C-:B------:R-:W-:Y:S02]  /*f5b0*/  SHF.R.U32.HI R7, RZ, 0x10, R9.reuse ;  /* 0x00000010ff077819 */ /* 0x100fe40000011609 */
[----:B------:R-:W-:Y:S02]  /*f5c0*/  SHF.R.U32.HI R9, RZ, 0x18, R9 ;  /* 0x00000018ff097819 */ /* 0x000fe40000011609 */
[----:B------:R-:W-:Y:S02]  /*f5d0*/  LOP3.LUT R7, R7, 0xff, RZ, 0xc0, !PT ;  /* 0x000000ff07077812 */ /* 0x000fe400078ec0ff */
[----:B------:R-:W-:-:S02]  /*f5e0*/  LOP3.LUT R97, R6, R97, RZ, 0xc0, !PT ;  /* 0x0000006106617212 */ /* 0x000fc400078ec0ff */
[C---:B------:R-:W-:Y:S02]  /*f5f0*/  LOP3.LUT R6, R8.reuse, 0xffff, RZ, 0xc0, !PT ;  /* 0x0000ffff08067812 */ /* 0x040fe400078ec0ff */
[----:B------:R-:W-:Y:S02]  /*f600*/  PRMT R33, R7, 0x5410, R9 ;  /* 0x0000541007217816 */ /* 0x000fe40000000009 */
[----:B------:R-:W-:Y:S02]  /*f610*/  SHF.R.U32.HI R7, RZ, 0x8, R6 ;  /* 0x00000008ff077819 */ /* 0x000fe40000011606 */
[----:B------:R-:W-:-:S04]  /*f620*/  LOP3.LUT R6, R8, 0xff, RZ, 0xc0, !PT ;  /* 0x000000ff08067812 */ /* 0x000fc800078ec0ff */
[----:B------:R-:W-:Y:S02]  /*f630*/  PRMT R38, R6, 0x5410, R7 ;  /* 0x0000541006267816 */ /* 0x000fe40000000007 */
[----:B------:R-:W-:Y:S02]  /*f640*/  HSET2.LE.AND R6, R30, R3, PT ;  /* 0x000000031e067233 */ /* 0x000fe40003803000 */
[----:B------:R-:W-:-:S03]  /*f650*/  SHF.R.U32.HI R7, RZ, 0x10, R8 ;  /* 0x00000010ff077819 */ /* 0x000fc60000011608 */
[----:B------:R-:W-:Y:S02]  /*f660*/  LOP3.LUT R86, R6, R87, RZ, 0xc0, !PT ;  /* 0x0000005706567212 */ /* 0x000fe400078ec0ff */
[----:B------:R-:W-:Y:S02]  /*f670*/  LOP3.LUT R6, R91, UR23, RZ, 0x3c, !PT ;  /* 0x000000175b067c12 */ /* 0x000fe4000f8e3cff */
[----:B------:R-:W-:Y:S02]  /*f680*/  SHF.R.U32.HI R8, RZ, 0x18, R8 ;  /* 0x00000018ff087819 */ /* 0x000fe40000011608 */
[----:B------:R-:W-:Y:S01]  /*f690*/  LOP3.LUT R7, R7, 0xff, RZ, 0xc0, !PT ;  /* 0x000000ff07077812 */ /* 0x000fe200078ec0ff */
[----:B------:R-:W-:Y:S01]  /*f6a0*/  IMAD.WIDE.U32 R20, R6, -0x326172a9, RZ ;  /* 0xcd9e8d5706147825 */ /* 0x000fe200078e00ff */
[----:B------:R-:W-:Y:S02]  /*f6b0*/  HSET2.LE.AND R6, R29, R3, PT ;  /* 0x000000031d067233 */ /* 0x000fe40003803000 */
[----:B------:R-:W-:Y:S01]  /*f6c0*/  PRMT R36, R7, 0x5410, R8 ;  /* 0x0000541007247816 */ /* 0x000fe20000000008 */
[----:B------:R-:W-:Y:S01]  /*f6d0*/  IMAD.MOV.U32 R87, RZ, RZ, R72 ;  /* 0x000000ffff577224 */ /* 0x000fe200078e0048 */
[----:B------:R-:W-:-:S04]  /*f6e0*/  LOP3.LUT R7, R21, UR33, R154, 0x96, !PT ;  /* 0x0000002115077c12 */ /* 0x000fc8000f8e969a */
[----:B------:R-:W-:Y:S01]  /*f6f0*/  LOP3.LUT R87, R6, R87, RZ, 0xc0, !PT ;  /* 0x0000005706577212 */ /* 0x000fe200078ec0ff */
[----:B------:R-:W-:-:S05]  /*f700*/  IMAD.WIDE.U32 R6, R7, -0x2daee0ad, RZ ;  /* 0xd2511f5307067825 */ /* 0x000fca00078e00ff */
[----:B------:R-:W-:Y:S02]  /*f710*/  LOP3.LUT R8, R7, UR19, R18, 0x96, !PT ;  /* 0x0000001307087c12 */ /* 0x000fe4000f8e9612 */
[----:B------:R-:W-:-:S03]  /*f720*/  LOP3.LUT R7, R15, UR22, R20, 0x96, !PT ;  /* 0x000000160f077c12 */ /* 0x000fc6000f8e9614 */
[----:B------:R-:W-:-:S04]  /*f730*/  IMAD.WIDE.U32 R8, R8, -0x326172a9, RZ ;  /* 0xcd9e8d5708087825 */ /* 0x000fc800078e00ff */
        /* <DEDUP_REMOVED lines=43> */
[----:B------:R-:W-:-:S04]  /*f9f0*/  IMAD.MOV.U32 R39, RZ, RZ, R156 ;  /* 0x000000ffff277224 */ /* 0x000fc800078e009c */
[----:B------:R-:W-:Y:S01]  /*fa00*/  IMAD.MOV.U32 R85, RZ, RZ, R39 ;  /* 0x000000ffff557224 */ /* 0x000fe200078e0027 */
        /* <DEDUP_REMOVED lines=11> */
[----:B------:R-:W-:Y:S02]  /*fac0*/  LOP3.LUT R8, R7, 0xff, RZ, 0xc0, !PT ;  /* 0x000000ff07087812 */ /* 0x000fe400078ec0ff */
[--C-:B------:R-:W-:Y:S02]  /*fad0*/  HSET2.LE.AND R7, R45, R3.reuse, PT ;  /* 0x000000032d077233 */ /* 0x100fe40003803000 */
[----:B------:R-:W-:-:S03]  /*fae0*/  HSET2.LE.AND R6, R44, R3, PT ;  /* 0x000000032c067233 */ /* 0x000fc60003803000 */
[----:B------:R-:W-:Y:S02]  /*faf0*/  LOP3.LUT R84, R7, R85, RZ, 0xc0, !PT ;  /* 0x0000005507547212 */ /* 0x000fe400078ec0ff */
[----:B------:R-:W-:Y:S02]  /*fb00*/  LOP3.LUT R85, R6, R72, RZ, 0xc0, !PT ;  /* 0x0000004806557212 */ /* 0x000fe400078ec0ff */
[--C-:B------:R-:W-:Y:S02]  /*fb10*/  HSET2.LE.AND R7, R40, R3.reuse, PT ;  /* 0x0000000328077233 */ /* 0x100fe40003803000 */
[--C-:B------:R-:W-:Y:S01]  /*fb20*/  HSET2.LE.AND R6, R28, R3.reuse, PT ;  /* 0x000000031c067233 */ /* 0x100fe20003803000 */
[----:B------:R-:W-:Y:S02]  /*fb30*/  IMAD.MOV.U32 R14, RZ, RZ, R90 ;  /* 0x000000ffff0e7224 */ /* 0x000fe400078e005a */
[----:B------:R-:W-:Y:S02]  /*fb40*/  LOP3.LUT R93, R7, R93, RZ, 0xc0, !PT ;  /* 0x0000005d075d7212 */ /* 0x000fe400078ec0ff */
[----:B------:R-:W-:Y:S01]  /*fb50*/  LOP3.LUT R90, R6, R76, RZ, 0xc0, !PT ;  /* 0x0000004c065a7212 */ /* 0x000fe200078ec0ff */
[----:B------:R-:W-:Y:S01]  /*fb60*/  IMAD.MOV.U32 R72, RZ, RZ, R77 ;  /* 0x000000ffff487224 */ /* 0x000fe200078e004d */
[----:B------:R-:W-:-:S02]  /*fb70*/  HSET2.LE.AND R7, R17, R3, PT ;  /* 0x0000000311077233 */ /* 0x000fc40003803000 */
[--C-:B------:R-:W-:Y:S01]  /*fb80*/  HSET2.LE.AND R6, R16, R3.reuse, PT ;  /* 0x0000000310067233 */ /* 0x100fe20003803000 */
[----:B------:R-:W-:Y:S01]  /*fb90*/  IMAD.WIDE.U32 R16, R217, -0x326172a9, RZ ;  /* 0xcd9e8d57d9107825 */ /* 0x000fe200078e00ff */
[----:B------:R-:W-:Y:S02]  /*fba0*/  PRMT R31, R8, 0x5410, R9 ;  /* 0x00005410081f7816 */ /* 0x000fe40000000009 */
[----:B------:R-:W-:Y:S01]  /*fbb0*/  HSET2.LE.AND R8, R43, R3, PT ;  /* 0x000000032b087233 */ /* 0x000fe20003803000 */
[----:B------:R-:W-:Y:S01]  /*fbc0*/  IMAD.MOV.U32 R77, RZ, RZ, R115 ;  /* 0x000000ffff4d7224 */ /* 0x000fe200078e0073 */
[----:B------:R-:W-:Y:S02]  /*fbd0*/  LOP3.LUT R115, R6, R54, RZ, 0xc0, !PT ;  /* 0x0000003606737212 */ /* 0x000fe400078ec0ff */
[----:B------:R-:W-:Y:S02]  /*fbe0*/  LOP3.LUT R6, R17, R72, RZ, 0x3c, !PT ;  /* 0x0000004811067212 */ /* 0x000fe400078e3cff */
[----:B------:R-:W-:-:S02]  /*fbf0*/  LOP3.LUT R92, R8, R70, RZ, 0xc0, !PT ;  /* 0x00000046085c7212 */ /* 0x000fc400078ec0ff */
[----:B------:R-:W-:Y:S01]  /*fc00*/  HSET2.LE.AND R8, R19, R3, PT ;  /* 0x0000000313087233 */ /* 0x000fe20003803000 */
[----:B------:R-:W-:-:S04]  /*fc10*/  IMAD.WIDE.U32 R18, R6, -0x2daee0ad, RZ ;  /* 0xd2511f5306127825 */ /* 0x000fc800078e00ff */
[----:B------:R-:W-:Y:S01]  /*fc20*/  IMAD.MOV.U32 R70, RZ, RZ, R114 ;  /* 0x000000ffff467224 */ /* 0x000fe200078e0072 */
[----:B------:R-:W-:Y:S02]  /*fc30*/  LOP3.LUT R114, R7, R58, RZ, 0xc0, !PT ;  /* 0x0000003a07727212 */ /* 0x000fe400078ec0ff */
[----:B------:R-:W-:Y:S02]  /*fc40*/  LOP3.LUT R6, R19, UR32, R14, 0x96, !PT ;  /* 0x0000002013067c12 */ /* 0x000fe4000f8e960e */
[----:B------:R-:W-:Y:S01]  /*fc50*/  LOP3.LUT R7, R27, UR33, R16, 0x96, !PT ;  /* 0x000000211b077c12 */ /* 0x000fe2000f8e9610 */
[----:B------:R-:W-:Y:S02]  /*fc60*/  IMAD.MOV.U32 R15, RZ, RZ, R91 ;  /* 0x000000ffff0f7224 */ /* 0x000fe400078e005b */
[----:B------:R-:W-:Y:S01]  /*fc70*/  IMAD.WIDE.U32 R14, R6, -0x326172a9, RZ ;  /* 0xcd9e8d57060e7825 */ /* 0x000fe200078e00ff */
[----:B------:R-:W-:-:S03]  /*fc80*/  LOP3.LUT R91, R8, R59, RZ, 0xc0, !PT ;  /* 0x0000003b085b7212 */ /* 0x000fc600078ec0ff */
        /* <DEDUP_REMOVED lines=46> */
[----:B------:R-:W-:-:S02]  /*ff70*/  IMAD.MOV.U32 R70, RZ, RZ, R77 ;  /* 0x000000ffff467224 */ /* 0x000fc400078e004d */
[----:B------:R-:W-:Y:S02]  /*ff80*/  IMAD.MOV.U32 R77, RZ, RZ, R51 ;  /* 0x000000ffff4d7224 */ /* 0x000fe400078e0033 */
[----:B------:R-:W-:Y:S01]  /*ff90*/  IMAD.MOV.U32 R51, RZ, RZ, R46 ;  /* 0x000000ffff337224 */ /* 0x000fe200078e002e */
[----:B------:R-:W-:Y:S02]  /*ffa0*/  PRMT R46, R6, 0x5410, R7 ;  /* 0x00005410062e7816 */ /* 0x000fe40000000007 */
[----:B------:R-:W-:Y:S02]  /*ffb0*/  HSET2.LE.AND R6, R33, R3, PT ;  /* 0x0000000321067233 */ /* 0x000fe40003803000 */
[--C-:B------:R-:W-:Y:S02]  /*ffc0*/  SHF.R.U32.HI R7, RZ, 0x10, R9.reuse ;  /* 0x00000010ff077819 */ /* 0x100fe40000011609 */
[----:B------:R-:W-:Y:S02]  /*ffd0*/  SHF.R.U32.HI R9, RZ, 0x18, R9 ;  /* 0x00000018ff097819 */ /* 0x000fe40000011609 */
[----:B------:R-:W-:-:S02]  /*ffe0*/  LOP3.LUT R7, R7, 0xff, RZ, 0xc0, !PT ;  /* 0x000000ff07077812 */ /* 0x000fc400078ec0ff */
        /* <DEDUP_REMOVED lines=10> */
[--C-:B------:R-:W-:Y:S02]  /*10090*/  HSET2.LE.AND R6, R38, R3.reuse, PT ;  /* 0x0000000326067233 */ /* 0x100fe40003803000 */
[----:B------:R-:W-:-:S03]  /*100a0*/  HSET2.LE.AND R7, R30, R3, PT ;  /* 0x000000031e077233 */ /* 0x000fc60003803000 */
[----:B------:R-:W-:Y:S02]  /*100b0*/  LOP3.LUT R112, R6, R112, RZ, 0xc0, !PT ;  /* 0x0000007006707212 */ /* 0x000fe400078ec0ff */
[--C-:B------:R-:W-:Y:S02]  /*100c0*/  HSET2.LE.AND R6, R29, R3.reuse, PT ;  /* 0x000000031d067233 */ /* 0x100fe40003803000 */
[----:B------:R-:W-:Y:S02]  /*100d0*/  LOP3.LUT R9, R25, UR33, R16, 0x96, !PT ;  /* 0x0000002119097c12 */ /* 0x000fe4000f8e9610 */
[----:B------:R-:W-:Y:S02]  /*100e0*/  LOP3.LUT R104, R7, R104, RZ, 0xc0, !PT ;  /* 0x0000006807687212 */ /* 0x000fe400078ec0ff */
[----:B------:R-:W-:Y:S01]  /*100f0*/  LOP3.LUT R105, R6, R105, RZ, 0xc0, !PT ;  /* 0x0000006906697212 */ /* 0x000fe200078ec0ff */
[----:B------:R-:W-:Y:S01]  /*10100*/  IMAD.WIDE.U32 R6, R9, -0x2daee0ad, RZ ;  /* 0xd2511f5309067825 */ /* 0x000fe200078e00ff */
[----:B------:R-:W-:-:S03]  /*10110*/  HSET2.LE.AND R8, R36, R3, PT ;  /* 0x0000000324087233 */ /* 0x000fc60003803000 */
[----:B------:R-:W-:Y:S01]  /*10120*/  IMAD.MOV.U32 R201, RZ, RZ, R113 ;  /* 0x000000ffffc97224 */ /* 0x000fe200078e0071 */
[----:B------:R-:W-:Y:S01]  /*10130*/  LOP3.LUT R10, R15, UR22, R24, 0x96, !PT ;  /* 0x000000160f0a7c12 */ /* 0x000fe2000f8e9618 */
[----:B------:R-:W-:Y:S01]  /*10140*/  IMAD.MOV.U32 R113, RZ, RZ, R177 ;  /* 0x000000ffff717224 */ /* 0x000fe200078e00b1 */
[----:B------:R-:W-:Y:S01]  /*10150*/  LOP3.LUT R7, R7, UR19, R18, 0x96, !PT ;  /* 0x0000001307077c12 */ /* 0x000fe2000f8e9612 */
[----:B------:R-:W-:Y:S01]  /*10160*/  IMAD.MOV.U32 R29, RZ, RZ, R42 ;  /* 0x000000ffff1d7224 */ /* 0x000fe200078e002a */
[----:B------:R1:W5:Y:S02]  /*10170*/  LDL.LU R177, [R1+0x304] ;  /* 0x0003040001b17983 */ /* 0x0003640000300800 */
        /* <DEDUP_REMOVED lines=36> */
[----:B------:R-:W-:Y:S02]  /*103c0*/  SHF.R.U32.HI R7, RZ, 0x8, R6 ;  /* 0x00000008ff077819 */ /* 0x000fe40000011606 */
        /* <DEDUP_REMOVED lines=24> */
[----:B------:R-:W-:-:S02]  /*10550*/  HSET2.LE.AND R8, R35, R3, PT ;  /* 0x0000000323087233 */ /* 0x000fc40003803000 */
        /* <DEDUP_REMOVED lines=51> */
[----:B------:R-:W-:Y:S01]  /*10890*/  LOP3.LUT R6, R8, 0xff, RZ, 0xc0, !PT ;  /* 0x000000ff08067812 */ /* 0x000fe200078ec0ff */
[----:B------:R-:W-:Y:S02]  /*108a0*/  IMAD.MOV.U32 R39, RZ, RZ, R70 ;  /* 0x000000ffff277224 */ /* 0x000fe400078e0046 */
[----:B------:R-:W-:Y:S01]  /*108b0*/  IMAD.MOV.U32 R70, RZ, RZ, R52 ;  /* 0x000000ffff467224 */ /* 0x000fe200078e0034 */
        /* <DEDUP_REMOVED lines=27> */
[----:B------:R-:W-:-:S04]  /*10a70*/  IMAD.WIDE.U32 R6, R10, -0x2daee0ad, RZ ;  /* 0xd2511f530a067825 */ /* 0x000fc800078e00ff */
[----:B------:R-:W-:Y:S01]  /*10a80*/  IMAD.MOV.U32 R21, RZ, RZ, R77 ;  /* 0x000000ffff157224 */ /* 0x000fe200078e004d */
[----:B------:R-:W-:Y:S02]  /*10a90*/  LOP3.LUT R77, R7, UR34, R12, 0x96, !PT ;  /* 0x00000022074d7c12 */ /* 0x000fe4000f8e960c */
[----:B------:R-:W-:Y:S01]  /*10aa0*/  LOP3.LUT R7, R6, 0xffff, RZ, 0xc0, !PT ;  /* 0x0000ffff06077812 */ /* 0x000fe200078ec0ff */
[----:B------:R-:W-:-:S03]  /*10ab0*/  IMAD.MOV.U32 R16, RZ, RZ, R70 ;  /* 0x000000ffff107224 */ /* 0x000fc600078e0046 */
[----:B------:R-:W-:Y:S02]  /*10ac0*/  SHF.R.U32.HI R8, RZ, 0x8, R7 ;  /* 0x00000008ff087819 */ /* 0x000fe40000011607 */
[----:B------:R-:W-:Y:S01]  /*10ad0*/  LOP3.LUT R7, R6, 0xff, RZ, 0xc0, !PT ;  /* 0x000000ff06077812 */ /* 0x000fe200078ec0ff */
[----:B------:R-:W-:Y:S01]  /*10ae0*/  IMAD.MOV.U32 R70, RZ, RZ, R57 ;  /* 0x000000ffff467224 */ /* 0x000fe200078e0039 */
[----:B------:R-:W-:Y:S02]  /*10af0*/  SHF.R.U32.HI R9, RZ, 0x18, R6 ;  /* 0x00000018ff097819 */ /* 0x000fe40000011606 */
[----:B------:R-:W-:Y:S02]  /*10b00*/  PRMT R57, R7, 0x5410, R8 ;  /* 0x0000541007397816 */ /* 0x000fe40000000008 */
[----:B------:R-:W-:Y:S02]  /*10b10*/  SHF.R.U32.HI R7, RZ, 0x10, R6 ;  /* 0x00000010ff077819 */ /* 0x000fe40000011606 */
[----:B------:R-:W-:-:S02]  /*10b20*/  HSET2.LE.AND R6, R48, R3, PT ;  /* 0x0000000330067233 */ /* 0x000fc40003803000 */
[----:B------:R-:W-:Y:S01]  /*10b30*/  LOP3.LUT R8, R7, 0xff, RZ, 0xc0, !PT ;  /* 0x000000ff07087812 */ /* 0x000fe200078ec0ff */
[----:B------:R-:W-:Y:S01]  /*10b40*/  IMAD.MOV.U32 R23, RZ, RZ, R72 ;  /* 0x000000ffff177224 */ /* 0x000fe200078e0048 */
[----:B------:R-:W-:Y:S02]  /*10b50*/  HSET2.LE.AND R7, R49, R3, PT ;  /* 0x0000000331077233 */ /* 0x000fe40003803000 */
[----:B------:R-:W-:Y:S01]  /*10b60*/  LOP3.LUT R35, R6, R151, RZ, 0xc0, !PT ;  /* 0x0000009706237212 */ /* 0x000fe200078ec0ff */
[----:B------:R-:W-:Y:S02]  /*10b70*/  IMAD.MOV.U32 R151, RZ, RZ, R70 ;  /* 0x000000ffff977224 */ /* 0x000fe400078e0046 */
[----:B------:R-:W-:Y:S02]  /*10b80*/  IMAD.MOV.U32 R72, RZ, RZ, R56 ;  /* 0x000000ffff487224 */ /* 0x000fe400078e0038 */
[----:B------:R-:W-:Y:S01]  /*10b90*/  IMAD.MOV.U32 R70, RZ, RZ, R201 ;  /* 0x000000ffff467224 */ /* 0x000fe200078e00c9 */
[----:B------:R-:W-:-:S02]  /*10ba0*/  LEA R201, R2, UR4, 0x1 ;  /* 0x0000000402c97c11 */ /* 0x000fc4000f8e08ff */
[----:B------:R-:W-:Y:S01]  /*10bb0*/  LOP3.LUT R34, R7, R152, RZ, 0xc0, !PT ;  /* 0x0000009807227212 */ /* 0x000fe200078ec0ff */
[----:B------:R-:W-:Y:S02]  /*10bc0*/  IMAD.MOV.U32 R152, RZ, RZ, R72 ;  /* 0x000000ffff987224 */ /* 0x000fe400078e0048 */
[----:B------:R-:W-:Y:S02]  /*10bd0*/  IMAD.MOV.U32 R20, RZ, RZ, R51 ;  /* 0x000000ffff147224 */ /* 0x000fe400078e0033 */
[----:B------:R-:W-:Y:S02]  /*10be0*/  IMAD.MOV.U32 R72, RZ, RZ, R50 ;  /* 0x000000ffff487224 */ /* 0x000fe400078e0032 */
[----:B------:R-:W2:Y:S01]  /*10bf0*/  LDSM.16.MT88.4 R48, [R201+0x4000] ;  /* 0x00400000c930783b */ /* 0x000ea20000004200 */
[--C-:B------:R-:W-:Y:S02]  /*10c00*/  HSET2.LE.AND R6, R45, R3.reuse, PT ;  /* 0x000000032d067233 */ /* 0x100fe40003803000 */
[----:B------:R-:W-:-:S02]  /*10c10*/  HSET2.LE.AND R7, R47, R3, PT ;  /* 0x000000032f077233 */ /* 0x000fc40003803000 */
[--C-:B------:R-:W-:Y:S02]  /*10c20*/  HSET2.LE.AND R2, R33, R3.reuse, PT ;  /* 0x0000000321027233 */ /* 0x100fe40003803000 */
[----:B------:R-:W-:Y:S02]  /*10c30*/  LOP3.LUT R31, R6, R68, RZ, 0xc0, !PT ;  /* 0x00000044061f7212 */ /* 0x000fe400078ec0ff */
[--C-:B------:R-:W-:Y:S02]  /*10c40*/  HSET2.LE.AND R6, R46, R3.reuse, PT ;  /* 0x000000032e067233 */ /* 0x100fe40003803000 */
[----:B------:R-:W-:Y:S02]  /*10c50*/  LOP3.LUT R30, R7, R69, RZ, 0xc0, !PT ;  /* 0x00000045071e7212 */ /* 0x000fe400078ec0ff */
[----:B------:R-:W-:Y:S02]  /*10c60*/  HSET2.LE.AND R7, R44, R3, PT ;  /* 0x000000032c077233 */ /* 0x000fe40003803000 */
[----:B------:R-:W-:Y:S01]  /*10c70*/  LOP3.LUT R32, R6, R155, RZ, 0xc0, !PT ;  /* 0x0000009b06207212 */ /* 0x000fe200078ec0ff */
[----:B------:R-:W3:Y:S01]  /*10c80*/  LDSM.16.MT88.4 R44, [R201+0x4400] ;  /* 0x00440000c92c783b */ /* 0x000ee20000004200 */
[----:B------:R-:W-:-:S02]  /*10c90*/  LOP3.LUT R33, R2, R153, RZ, 0xc0, !PT ;  /* 0x0000009902217212 */ /* 0x000fc400078ec0ff */
[--C-:B------:R-:W-:Y:S02]  /*10ca0*/  HSET2.LE.AND R6, R28, R3.reuse, PT ;  /* 0x000000031c067233 */ /* 0x100fe40003803000 */
[--C-:B------:R-:W-:Y:S02]  /*10cb0*/  HSET2.LE.AND R2, R26, R3.reuse, PT ;  /* 0x000000031a027233 */ /* 0x100fe40003803000 */
[----:B------:R-:W-:Y:S01]  /*10cc0*/  LOP3.LUT R28, R7, R150, RZ, 0xc0, !PT ;  /* 0x00000096071c7212 */ /* 0x000fe200078ec0ff */
[----:B------:R-:W-:Y:S01]  /*10cd0*/  IMAD.MOV.U32 R150, RZ, RZ, R29 ;  /* 0x000000ffff967224 */ /* 0x000fe200078e001d */
[----:B------:R-:W-:Y:S02]  /*10ce0*/  LOP3.LUT R29, R6, R71, RZ, 0xc0, !PT ;  /* 0x00000047061d7212 */ /* 0x000fe400078ec0ff */
[----:B------:R-:W-:Y:S02]  /*10cf0*/  LOP3.LUT R26, R2, R63, RZ, 0xc0, !PT ;  /* 0x0000003f021a7212 */ /* 0x000fe400078ec0ff */
[----:B------:R-:W-:-:S02]  /*10d00*/  HSET2.LE.AND R2, R27, R3, PT ;  /* 0x000000031b027233 */ /* 0x000fc40003803000 */
[--C-:B------:R-:W-:Y:S01]  /*10d10*/  HSET2.LE.AND R6, R25, R3.reuse, PT ;  /* 0x0000000319067233 */ /* 0x100fe20003803000 */
[----:B------:R-:W-:Y:S01]  /*10d20*/  IMAD.MOV.U32 R153, RZ, RZ, R22 ;  /* 0x000000ffff997224 */ /* 0x000fe200078e0016 */
[----:B------:R-:W-:Y:S02]  /*10d30*/  PRMT R56, R8, 0x5410, R9 ;  /* 0x0000541008387816 */ /* 0x000fe40000000009 */
[----:B------:R-:W-:Y:S02]  /*10d40*/  LOP3.LUT R27, R2, R62, RZ, 0xc0, !PT ;  /* 0x0000003e021b7212 */ /* 0x000fe400078ec0ff */
[----:B------:R-:W-:Y:S02]  /*10d50*/  LOP3.LUT R22, R6, R61, RZ, 0xc0, !PT ;  /* 0x0000003d06167212 */ /* 0x000fe400078ec0ff */
[--C-:B------:R-:W-:Y:S01]  /*10d60*/  HSET2.LE.AND R2, R43, R3.reuse, PT ;  /* 0x000000032b027233 */ /* 0x100fe20003803000 */
[----:B--2---:R-:W-:Y:S01]  /*10d70*/  HMMA.16816.F32 R12, R108, R48, RZ ;  /* 0x000000306c0c723c */ /* 0x004fe200000018ff */
[----:B------:R-:W-:-:S05]  /*10d80*/  HSET2.LE.AND R6, R42, R3, PT ;  /* 0x000000032a067233 */ /* 0x000fca0003803000 */
[----:B------:R-:W-:Y:S01]  /*10d90*/  HMMA.16816.F32 R8, R32, R48, RZ ;  /* 0x000000302008723c */ /* 0x000fe200000018ff */
[----:B------:R-:W-:Y:S02]  /*10da0*/  HSET2.LE.AND R7, R24, R3, PT ;  /* 0x0000000318077233 */ /* 0x000fe40003803000 */
[----:B------:R-:W-:-:S04]  /*10db0*/  LOP3.LUT R24, R2, R149, RZ, 0xc0, !PT ;  /* 0x0000009502187212 */ /* 0x000fc800078ec0ff */
[----:B------:R-:W-:Y:S02]  /*10dc0*/  IMAD.MOV.U32 R49, RZ, RZ, R202 ;  /* 0x000000ffff317224 */ /* 0x000fe400078e00ca */
[----:B------:R-:W-:Y:S01]  /*10dd0*/  IMAD R202, R0, 0x2, R201 ;  /* 0x0000000200ca7824 */ /* 0x000fe200078e02c9 */
[----:B------:R-:W-:Y:S02]  /*10de0*/  LOP3.LUT R25, R6, R148, RZ, 0xc0, !PT ;  /* 0x0000009406197212 */ /* 0x000fe400078ec0ff */
[--C-:B------:R-:W-:Y:S02]  /*10df0*/  HSET2.LE.AND R2, R41, R3.reuse, PT ;  /* 0x0000000329027233 */ /* 0x100fe40003803000 */
[--C-:B------:R-:W-:Y:S02]  /*10e00*/  HSET2.LE.AND R6, R40, R3.reuse, PT ;  /* 0x0000000328067233 */ /* 0x100fe40003803000 */
[----:B------:R-:W2:Y:S01]  /*10e10*/  LDSM.16.MT88.4 R40, [R202+0x4000] ;  /* 0x00400000ca28783b */ /* 0x000ea20000004200 */
[----:B------:R-:W-:Y:S01]  /*10e20*/  IMAD.MOV.U32 R149, RZ, RZ, R20 ;  /* 0x000000ffff957224 */ /* 0x000fe200078e0014 */
[----:B------:R-:W-:Y:S01]  /*10e30*/  LOP3.LUT R20, R2, R145, RZ, 0xc0, !PT ;  /* 0x0000009102147212 */ /* 0x000fe200078ec0ff */
[----:B------:R-:W-:Y:S01]  /*10e40*/  IMAD.MOV.U32 R155, RZ, RZ, R21 ;  /* 0x000000ffff9b7224 */ /* 0x000fe200078e0015 */
[--C-:B------:R-:W-:Y:S01]  /*10e50*/  HSET2.LE.AND R0, R38, R3.reuse, PT ;  /* 0x0000000326007233 */ /* 0x100fe20003803000 */
[----:B------:R-:W-:Y:S01]  /*10e60*/  IMAD.MOV.U32 R21, RZ, RZ, R16 ;  /* 0x000000ffff157224 */ /* 0x000fe200078e0010 */
[----:B------:R-:W-:-:S03]  /*10e70*/  HSET2.LE.AND R2, R19, R3, PT ;  /* 0x0000000313027233 */ /* 0x000fc60003803000 */
[----:B------:R-:W-:Y:S01]  /*10e80*/  IMAD.MOV.U32 R148, RZ, RZ, R21 ;  /* 0x000000ffff947224 */ /* 0x000fe200078e0015 */
[----:B------:R-:W-:Y:S01]  /*10e90*/  LOP3.LUT R21, R6, R144, RZ, 0xc0, !PT ;  /* 0x0000009006157212 */ /* 0x000fe200078ec0ff */
[----:B------:R-:W-:Y:S01]  /*10ea0*/  IMAD.MOV.U32 R144, RZ, RZ, R39 ;  /* 0x000000ffff907224 */ /* 0x000fe200078e0027 */
[----:B------:R-:W-:Y:S02]  /*10eb0*/  LOP3.LUT R18, R0, R73, RZ, 0xc0, !PT ;  /* 0x0000004900127212 */ /* 0x000fe400078ec0ff */
[----:B------:R-:W-:Y:S02]  /*10ec0*/  LOP3.LUT R19, R2, R67, RZ, 0xc0, !PT ;  /* 0x0000004302137212 */ /* 0x000fe400078ec0ff */
[--C-:B------:R-:W-:Y:S02]  /*10ed0*/  HSET2.LE.AND R0, R37, R3.reuse, PT ;  /* 0x0000000325007233 */ /* 0x100fe40003803000 */
[--C-:B------:R-:W-:Y:S02]  /*10ee0*/  HSET2.LE.AND R2, R36, R3.reuse, PT ;  /* 0x0000000324027233 */ /* 0x100fe40003803000 */
[----:B------:R-:W4:Y:S01]  /*10ef0*/  LDSM.16.MT88.4 R36, [R202+0x4400] ;  /* 0x00440000ca24783b */ /* 0x000f220000004200 */
[----:B------:R-:W-:Y:S01]  /*10f00*/  HSET2.LE.AND R6, R17, R3, PT ;  /* 0x0000000311067233 */ /* 0x000fe20003803000 */
[----:B------:R-:W-:Y:S01]  /*10f10*/  IMAD.MOV.U32 R16, RZ, RZ, R23 ;  /* 0x000000ffff107224 */ /* 0x000fe200078e0017 */
[----:B------:R-:W-:-:S02]  /*10f20*/  LOP3.LUT R23, R7, R60, RZ, 0xc0, !PT ;  /* 0x0000003c07177212 */ /* 0x000fc400078ec0ff */
[----:B---3--:R-:W-:Y:S01]  /*10f30*/  HMMA.16816.F32 R60, R96, R44, R12 ;  /* 0x0000002c603c723c */ /* 0x008fe2000000180c */
[----:B------:R-:W-:Y:S01]  /*10f40*/  IMAD.MOV.U32 R145, RZ, RZ, R16 ;  /* 0x000000ffff917224 */ /* 0x000fe200078e0010 */
[----:B------:R-:W-:-:S05]  /*10f50*/  LOP3.LUT R16, R0, R74, RZ, 0xc0, !PT ;  /* 0x0000004a00107212 */ /* 0x000fca00078ec0ff */
[----:B------:R-:W-:Y:S02]  /*10f60*/  LOP3.LUT R12, R6, R66, RZ, 0xc0, !PT ;  /* 0x00000042060c7212 */ /* 0x000fe400078ec0ff */
[--C-:B------:R-:W-:Y:S02]  /*10f70*/  HSET2.LE.AND R6, R52, R3.reuse, PT ;  /* 0x0000000334067233 */ /* 0x100fe40003803000 */
[----:B------:R-:W-:Y:S02]  /*10f80*/  LOP3.LUT R17, R2, R75, RZ, 0xc0, !PT ;  /* 0x0000004b02117212 */ /* 0x000fe400078ec0ff */
[--C-:B------:R-:W-:Y:S02]  /*10f90*/  HSET2.LE.AND R0, R54, R3.reuse, PT ;  /* 0x0000000336007233 */ /* 0x100fe40003803000 */
[----:B------:R-:W-:Y:S02]  /*10fa0*/  HSET2.LE.AND R2, R53, R3, PT ;  /* 0x0000000335027233 */ /* 0x000fe40003803000 */
[----:B------:R-:W-:-:S02]  /*10fb0*/  LOP3.LUT R15, R6, R55, RZ, 0xc0, !PT ;  /* 0x00000037060f7212 */ /* 0x000fc400078ec0ff */
[----:B--2---:R-:W-:Y:S01]  /*10fc0*/  HMMA.16816.F32 R52, R108, R40, RZ ;  /* 0x000000286c34723c */ /* 0x004fe200000018ff */
[----:B------:R-:W-:Y:S02]  /*10fd0*/  IMAD.MOV.U32 R7, RZ, RZ, R72 ;  /* 0x000000ffff077224 */ /* 0x000fe400078e0048 */
[----:B------:R-:W-:-:S03]  /*10fe0*/  IMAD.MOV.U32 R72, RZ, RZ, R70 ;  /* 0x000000ffff487224 */ /* 0x000fc600078e0046 */
[----:B------:R-:W-:Y:S01]  /*10ff0*/  HMMA.16816.F32 R68, R28, R44, R8 ;  /* 0x0000002c1c44723c */ /* 0x000fe20000001808 */
[----:B------:R-:W-:-:S05]  /*11000*/  IMAD.MOV.U32 R6, RZ, RZ, R72 ;  /* 0x000000ffff067224 */ /* 0x000fca00078e0048 */
[----:B------:R-:W-:-:S12]  /*11010*/  HMMA.16816.F32 R8, R32, R40, RZ ;  /* 0x000000282008723c */ /* 0x000fd800000018ff */
[----:B----4-:R-:W-:Y:S06]  /*11020*/  HMMA.16816.F32 R72, R96, R36, R52 ;  /* 0x000000246048723c */ /* 0x010fec0000001834 */
[C---:B------:R-:W-:Y:S06]  /*11030*/  HMMA.16816.F32 R52, R32.reuse, R50, RZ ;  /* 0x000000322034723c */ /* 0x040fec00000018ff */
[----:B------:R-:W-:Y:S01]  /*11040*/  HMMA.16816.F32 R32, R32, R42, RZ ;  /* 0x0000002a2020723c */ /* 0x000fe200000018ff */
[----:B------:R-:W-:-:S02]  /*11050*/  LOP3.LUT R13, R0, R65, RZ, 0xc0, !PT ;  /* 0x00000041000d7212 */ /* 0x000fc400078ec0ff */
[----:B------:R-:W-:Y:S02]  /*11060*/  LOP3.LUT R14, R2, R64, RZ, 0xc0, !PT ;  /* 0x00000040020e7212 */ /* 0x000fe400078ec0ff */
[--C-:B------:R-:W-:Y:S02]  /*11070*/  HSET2.LE.AND R0, R59, R3.reuse, PT ;  /* 0x000000033b007233 */ /* 0x100fe40003803000 */
[--C-:B------:R-:W-:Y:S01]  /*11080*/  HSET2.LE.AND R2, R58, R3.reuse, PT ;  /* 0x000000033a027233 */ /* 0x100fe20003803000 */
[----:B------:R-:W-:Y:S07]  /*11090*/  HMMA.16816.F32 R64, R28, R36, R8 ;  /* 0x000000241c40723c */ /* 0x000fee0000001808 */
[----:B------:R-:W-:Y:S01]  /*110a0*/  LOP3.LUT R10, R0, R141, RZ, 0xc0, !PT ;  /* 0x0000008d000a7212 */ /* 0x000fe200078ec0ff */
[----:B------:R-:W-:Y:S01]  /*110b0*/  IMAD.MOV.U32 R9, RZ, RZ, R49 ;  /* 0x000000ffff097224 */ /* 0x000fe200078e0031 */
[----:B------:R-:W-:Y:S01]  /*110c0*/  LOP3.LUT R11, R2, R140, RZ, 0xc0, !PT ;  /* 0x0000008c020b7212 */ /* 0x000fe200078ec0ff */
[----:B------:R-:W-:Y:S01]  /*110d0*/  HMMA.16816.F32 R48, R108, R50, RZ ;  /* 0x000000326c30723c */ /* 0x000fe200000018ff */
[----:B------:R-:W-:-:S02]  /*110e0*/  HSET2.LE.AND R0, R57, R3, PT ;  /* 0x0000000339007233 */ /* 0x000fc40003803000 */
[----:B------:R-:W-:-:S03]  /*110f0*/  HSET2.LE.AND R2, R56, R3, PT ;  /* 0x0000000338027233 */ /* 0x000fc60003803000 */
[C---:B------:R-:W-:Y:S06]  /*11100*/  HMMA.16816.F32 R56, R28.reuse, R46, R52 ;  /* 0x0000002e1c38723c */ /* 0x040fec0000001834 */
[----:B------:R-:W-:Y:S01]  /*11110*/  HMMA.16816.F32 R52, R28, R38, R32 ;  /* 0x000000261c34723c */ /* 0x000fe20000001820 */
[----:B------:R-:W2:Y:S04]  /*11120*/  LDSM.16.MT88.4 R32, [R201+0x4800] ;  /* 0x00480000c920783b */ /* 0x000ea80000004200 */
[----:B------:R-:W3:Y:S01]  /*11130*/  LDSM.16.MT88.4 R28, [R202+0x4800] ;  /* 0x00480000ca1c783b */ /* 0x000ee20000004200 */
[----:B------:R-:W-:Y:S06]  /*11140*/  HMMA.16816.F32 R40, R108, R42, RZ ;  /* 0x0000002a6c28723c */ /* 0x000fec00000018ff */
[----:B------:R-:W-:-:S15]  /*11150*/  HMMA.16816.F32 R48, R96, R46, R48 ;  /* 0x0000002e6030723c */ /* 0x000fde0000001830 */
[----:B------:R-:W-:-:S03]  /*11160*/  NOP ;  /* 0x0000000000007918 */ /* 0x000fc60000000000 */
[----:B------:R-:W-:Y:S01]  /*11170*/  HMMA.16816.F32 R44, R96, R38, R40 ;  /* 0x00000026602c723c */ /* 0x000fe20000001828 */
[----:B------:R-:W4:Y:S04]  /*11180*/  LDSM.16.MT88.4 R40, [R201+0x4c00] ;  /* 0x004c0000c928783b */ /* 0x000f280000004200 */
[----:B------:R-:W1:Y:S01]  /*11190*/  LDSM.16.MT88.4 R36, [R202+0x4c00] ;  /* 0x004c0000ca24783b */ /* 0x000e620000004200 */
[C---:B--2---:R-:W-:Y:S06]  /*111a0*/  HMMA.16816.F32 R68, R24.reuse, R32, R68 ;  /* 0x000000201844723c */ /* 0x044fec0000001844 */
[C---:B---3--:R-:W-:Y:S06]  /*111b0*/  HMMA.16816.F32 R64, R24.reuse, R28, R64 ;  /* 0x0000001c1840723c */ /* 0x048fec0000001840 */
[C---:B------:R-:W-:Y:S06]  /*111c0*/  HMMA.16816.F32 R56, R24.reuse, R34, R56 ;  /* 0x000000221838723c */ /* 0x040fec0000001838 */
[----:B------:R-:W-:Y:S06]  /*111d0*/  HMMA.16816.F32 R24, R24, R30, R52 ;  /* 0x0000001e1818723c */ /* 0x000fec0000001834 */
[C---:B------:R-:W-:Y:S06]  /*111e0*/  HMMA.16816.F32 R60, R84.reuse, R32, R60 ;  /* 0x00000020543c723c */ /* 0x040fec000000183c */
[C---:B------:R-:W-:Y:S06]  /*111f0*/  HMMA.16816.F32 R52, R84.reuse, R34, R48 ;  /* 0x000000225434723c */ /* 0x040fec0000001830 */
[----:B------:R-:W-:Y:S06]  /*11200*/  HMMA.16816.F32 R32, R84, R28, R72 ;  /* 0x0000001c5420723c */ /* 0x000fec0000001848 */
[----:B----4-:R-:W-:Y:S06]  /*11210*/  HMMA.16816.F32 R72, R20, R40, R68 ;  /* 0x000000281448723c */ /* 0x010fec0000001844 */
[----:B------:R-:W-:Y:S06]  /*11220*/  HMMA.16816.F32 R28, R84, R30, R44 ;  /* 0x0000001e541c723c */ /* 0x000fec000000182c */
[C---:B------:R-:W-:Y:S06]  /*11230*/  HMMA.16816.F32 R68, R20.reuse, R42, R56 ;  /* 0x0000002a1444723c */ /* 0x040fec0000001838 */
[C---:B-1----:R-:W-:Y:S06]  /*11240*/  HMMA.16816.F32 R64, R20.reuse, R36, R64 ;  /* 0x000000241440723c */ /* 0x042fec0000001840 */
[----:B------:R-:W-:Y:S01]  /*11250*/  HMMA.16816.F32 R48, R20, R38, R24 ;  /* 0x000000261430723c */ /* 0x000fe20000001818 */
[----:B------:R-:W1:Y:S04]  /*11260*/  LDSM.16.MT88.4 R20, [R201+0x5000] ;  /* 0x00500000c914783b */ /* 0x000e680000004200 */
[----:B------:R-:W2:Y:S01]  /*11270*/  LDSM.16.MT88.4 R24, [R202+0x5000] ;  /* 0x00500000ca18783b */ /* 0x000ea20000004200 */
[C---:B------:R-:W-:Y:S06]  /*11280*/  HMMA.16816.F32 R44, R92.reuse, R40, R60 ;  /* 0x000000285c2c723c */ /* 0x040fec000000183c */
[C---:B------:R-:W-:Y:S06]  /*11290*/  HMMA.16816.F32 R52, R92.reuse, R42, R52 ;  /* 0x0000002a5c34723c */ /* 0x040fec0000001834 */
[C---:B------:R-:W-:Y:S01]  /*112a0*/  HMMA.16816.F32 R56, R92.reuse, R36, R32 ;  /* 0x000000245c38723c */ /* 0x040fe20000001820 */
[----:B------:R-:W-:Y:S05]  /*112b0*/  LDSM.16.MT88.4 R32, [R202+0x5400] ;  /* 0x00540000ca20783b */ /* 0x000fea0000004200 */
[----:B------:R-:W-:Y:S01]  /*112c0*/  HMMA.16816.F32 R60, R92, R38, R28 ;  /* 0x000000265c3c723c */ /* 0x000fe2000000181c */
[----:B------:R-:W3:Y:S05]  /*112d0*/  LDSM.16.MT88.4 R28, [R201+0x5400] ;  /* 0x00540000c91c783b */ /* 0x000eea0000004200 */
[C---:B-1----:R-:W-:Y:S06]  /*112e0*/  HMMA.16816.F32 R72, R16.reuse, R20, R72 ;  /* 0x000000141048723c */ /* 0x042fec0000001848 */
[C---:B------:R-:W-:Y:S06]  /*112f0*/  HMMA.16816.F32 R68, R16.reuse, R22, R68 ;  /* 0x000000161044723c */ /* 0x040fec0000001844 */
[C---:B--2---:R-:W-:Y:S06]  /*11300*/  HMMA.16816.F32 R64, R16.reuse, R24, R64 ;  /* 0x000000181040723c */ /* 0x044fec0000001840 */
[----:B------:R-:W-:Y:S01]  /*11310*/  HMMA.16816.F32 R48, R16, R26, R48 ;  /* 0x0000001a1030723c */ /* 0x000fe20000001830 */
[----:B------:R-:W-:Y:S05]  /*11320*/  LDSM.16.MT88.4 R16, [R201+0x5800] ;  /* 0x00580000c910783b */ /* 0x000fea0000004200 */
[C---:B------:R-:W-:Y:S06]  /*11330*/  HMMA.16816.F32 R40, R88.reuse, R20, R44 ;  /* 0x000000145828723c */ /* 0x040fec000000182c */
[----:B------:R-:W-:Y:S01]  /*11340*/  HMMA.16816.F32 R36, R88, R22, R52 ;  /* 0x000000165824723c */ /* 0x000fe20000001834 */
[----:B------:R-:W1:Y:S01]  /*11350*/  LDSM.16.MT88.4 R20, [R202+0x5800] ;  /* 0x00580000ca14783b */ /* 0x000e620000004200 */
[----:B------:R-:W-:-:S04]  /*11360*/  LOP3.LUT R143, R2, R143, RZ, 0xc0, !PT ;  /* 0x0000008f028f7212 */ /* 0x000fc800078ec0ff */
[----:B------:R-:W-:Y:S01]  /*11370*/  HMMA.16816.F32 R44, R88, R24, R56 ;  /* 0x00000018582c723c */ /* 0x000fe20000001838 */
[----:B------:R-:W-:Y:S02]  /*11380*/  LOP3.LUT R142, R0, R142, RZ, 0xc0, !PT ;  /* 0x0000008e008e7212 */ /* 0x000fe400078ec0ff */
[----:B------:R-:W-:-:S03]  /*11390*/  LOP3.LUT R2, R76, 0xffff, RZ, 0xc0, !PT ;  /* 0x0000ffff4c027812 */ /* 0x000fc600078ec0ff */
[----:B------:R-:W-:Y:S01]  /*113a0*/  HMMA.16816.F32 R24, R88, R26, R60 ;  /* 0x0000001a5818723c */ /* 0x000fe2000000183c */
[----:B------:R-:W-:Y:S01]  /*113b0*/  IMAD.MOV.U32 R56, RZ, RZ, R164 ;  /* 0x000000ffff387224 */ /* 0x000fe200078e00a4 */
[----:B------:R-:W-:Y:S01]  /*113c0*/  SHF.R.U32.HI R0, RZ, 0x10, R76 ;  /* 0x00000010ff007819 */ /* 0x000fe2000001164c */
[----:B------:R-:W-:-:S04]  /*113d0*/  IMAD.MOV.U32 R96, RZ, RZ, R7 ;  /* 0x000000ffff607224 */ /* 0x000fc800078e0007 */
[----:B------:R-:W-:Y:S02]  /*113e0*/  IMAD.MOV.U32 R62, RZ, RZ, R171 ;  /* 0x000000ffff3e7224 */ /* 0x000fe400078e00ab */
[----:B------:R-:W-:Y:S01]  /*113f0*/  IMAD.MOV.U32 R61, RZ, RZ, R159 ;  /* 0x000000ffff3d7224 */ /* 0x000fe200078e009f */
[C---:B---3--:R-:W-:Y:S01]  /*11400*/  HMMA.16816.F32 R72, R12.reuse, R28, R72 ;  /* 0x0000001c0c48723c */ /* 0x048fe20000001848 */
[----:B------:R-:W-:Y:S01]  /*11410*/  IMAD.MOV.U32 R63, RZ, RZ, R163 ;  /* 0x000000ffff3f7224 */ /* 0x000fe200078e00a3 */
[----:B------:R-:W-:Y:S01]  /*11420*/  LOP3.LUT R7, R76, 0xff, RZ, 0xc0, !PT ;  /* 0x000000ff4c077812 */ /* 0x000fe200078ec0ff */
[----:B------:R-:W-:Y:S01]  /*11430*/  IMAD.MOV.U32 R59, RZ, RZ, R6 ;  /* 0x000000ffff3b7224 */ /* 0x000fe200078e0006 */
[----:B------:R-:W-:Y:S02]  /*11440*/  SHF.R.U32.HI R2, RZ, 0x8, R2 ;  /* 0x00000008ff027819 */ /* 0x000fe40000011602 */
[----:B------:R-:W-:Y:S01]  /*11450*/  HMMA.16816.F32 R68, R12, R30, R68 ;  /* 0x0000001e0c44723c */ /* 0x000fe20000001844 */
[----:B------:R-:W-:Y:S01]  /*11460*/  IMAD.MOV.U32 R58, RZ, RZ, R144 ;  /* 0x000000ffff3a7224 */ /* 0x000fe200078e0090 */
[----:B------:R-:W-:Y:S01]  /*11470*/  SHF.R.U32.HI R8, RZ, 0x18, R76 ;  /* 0x00000018ff087819 */ /* 0x000fe2000001164c */
[----:B------:R-:W-:-:S03]  /*11480*/  IMAD.MOV.U32 R57, RZ, RZ, R145 ;  /* 0x000000ffff397224 */ /* 0x000fc600078e0091 */
[----:B------:R-:W-:Y:S01]  /*11490*/  HMMA.16816.F32 R64, R12, R32, R64 ;  /* 0x000000200c40723c */ /* 0x000fe20000001840 */
[----:B------:R-:W-:Y:S01]  /*114a0*/  IMAD.MOV.U32 R156, RZ, RZ, R176 ;  /* 0x000000ffff9c7224 */ /* 0x000fe200078e00b0 */
[----:B------:R-:W-:Y:S01]  /*114b0*/  LOP3.LUT R6, R0, 0xff, RZ, 0xc0, !PT ;  /* 0x000000ff00067812 */ /* 0x000fe200078ec0ff */
[----:B------:R-:W-:-:S03]  /*114c0*/  IMAD.MOV.U32 R52, RZ, RZ, R9 ;  /* 0x000000ffff347224 */ /* 0x000fc600078e0009 */
[----:B------:R-:W-:Y:S01]  /*114d0*/  HMMA.16816.F32 R48, R12, R34, R48 ;  /* 0x000000220c30723c */ /* 0x000fe20000001830 */
[----:B------:R-:W-:Y:S01]  /*114e0*/  STG.E.U16 desc[UR24][R4.64+0x40], R61 ;  /* 0x0000403d04007986 */ /* 0x000fe2000c101518 */
[----:B------:R-:W-:-:S03]  /*114f0*/  IMAD.MOV.U32 R54, RZ, RZ, R166 ;  /* 0x000000ffff367224 */ /* 0x000fc600078e00a6 */
[----:B------:R-:W-:Y:S01]  /*11500*/  STG.E.U16 desc[UR24][R4.64+0x42], R62 ;  /* 0x0000423e04007986 */ /* 0x000fe2000c101518 */
[----:B------:R-:W-:Y:S01]  /*11510*/  IMAD.MOV.U32 R53, RZ, RZ, R168 ;  /* 0x000000ffff357224 */ /* 0x000fe200078e00a8 */
[----:B------:R-:W-:Y:S02]  /*11520*/  PRMT R0, R7, 0x5410, R2 ;  /* 0x0000541007007816 */ /* 0x000fe40000000002 */
[----:B------:R-:W-:Y:S01]  /*11530*/  STG.E.U16 desc[UR24][R82.64+0x40], R63 ;  /* 0x0000403f52007986 */ /* 0x000fe2000c101518 */
[----:B------:R-:W-:-:S03]  /*11540*/  IMAD.MOV.U32 R92, RZ, RZ, R156 ;  /* 0x000000ffff5c7224 */ /* 0x000fc600078e009c */
[----:B------:R-:W-:Y:S01]  /*11550*/  STG.E.U16 desc[UR24][R82.64+0x42], R56 ;  /* 0x0000423852007986 */ /* 0x000fe2000c101518 */
[----:B------:R-:W-:Y:S01]  /*11560*/  IMAD.MOV.U32 R55, RZ, RZ, R165 ;  /* 0x000000ffff377224 */ /* 0x000fe200078e00a5 */
[----:B------:R-:W-:Y:S02]  /*11570*/  PRMT R2, R6, 0x5410, R8 ;  /* 0x0000541006027816 */ /* 0x000fe40000000008 */
[----:B------:R-:W-:Y:S04]  /*11580*/  STG.E.U16 desc[UR24][R80.64+0x40], R214 ;  /* 0x000040d650007986 */ /* 0x000fe8000c101518 */
[----:B------:R-:W-:Y:S04]  /*11590*/  STG.E.U16 desc[UR24][R80.64+0x42], R213 ;  /* 0x000042d550007986 */ /* 0x000fe8000c101518 */
[----:B------:R-:W-:Y:S04]  /*115a0*/  STG.E.U16 desc[UR24][R78.64+0x40], R198 ;  /* 0x000040c64e007986 */ /* 0x000fe8000c101518 */
[----:B------:R-:W-:Y:S01]  /*115b0*/  STG.E.U16 desc[UR24][R78.64+0x42], R199 ;  /* 0x000042c74e007986 */ /* 0x000fe2000c101518 */
[----:B------:R-:W-:-:S03]  /*115c0*/  IMAD.MOV.U32 R93, RZ, RZ, R170 ;  /* 0x000000ffff5d7224 */ /* 0x000fc600078e00aa */
[----:B------:R-:W-:Y:S04]  /*115d0*/  STG.E.U16 desc[UR24][R4.64+0x50], R57 ;  /* 0x0000503904007986 */ /* 0x000fe8000c101518 */
[----:B------:R-:W-:Y:S01]  /*115e0*/  STG.E.U16 desc[UR24][R4.64+0x52], R58 ;  /* 0x0000523a04007986 */ /* 0x000fe2000c101518 */
[----:B------:R-:W-:-:S03]  /*115f0*/  HSET2.LE.AND R0, R0, R3, PT ;  /* 0x0000000300007233 */ /* 0x000fc60003803000 */
[----:B------:R-:W-:Y:S04]  /*11600*/  STG.E.U16 desc[UR24][R82.64+0x50], R59 ;  /* 0x0000503b52007986 */ /* 0x000fe8000c101518 */
        /* <DEDUP_REMOVED lines=11> */
[----:B------:R-:W-:Y:S04]  /*116c0*/  STG.E.U16 desc[UR24][R80.64+0x60], R193 ;  /* 0x000060c150007986 */ /* 0x000fe8000c101518 */
[----:B------:R-:W-:Y:S01]  /*116d0*/  STG.E.U16 desc[UR24][R80.64+0x62], R192 ;  /* 0x000062c050007986 */ /* 0x000fe2000c101518 */
[----:B------:R-:W-:-:S03]  /*116e0*/  LOP3.LUT R9, R2, R146, RZ, 0xc0, !PT ;  /* 0x0000009202097212 */ /* 0x000fc600078ec0ff */
[----:B------:R-:W-:Y:S01]  /*116f0*/  STG.E.U16 desc[UR24][R78.64+0x60], R191 ;  /* 0x000060bf4e007986 */ /* 0x000fe2000c101518 */
[----:B------:R-:W-:-:S03]  /*11700*/  LOP3.LUT R0, R77, 0xffff, RZ, 0xc0, !PT ;  /* 0x0000ffff4d007812 */ /* 0x000fc600078ec0ff */
[----:B------:R-:W-:Y:S01]  /*11710*/  STG.E.U16 desc[UR24][R78.64+0x62], R190 ;  /* 0x000062be4e007986 */ /* 0x000fe2000c101518 */
[C---:B------:R-:W-:Y:S03]  /*11720*/  HMMA.16816.F32 R40, R112.reuse, R28, R40 ;  /* 0x0000001c7028723c */ /* 0x040fe60000001828 */
[----:B------:R-:W-:Y:S04]  /*11730*/  STG.E.U16 desc[UR24][R4.64+0x70], R93 ;  /* 0x0000705d04007986 */ /* 0x000fe8000c101518 */
[----:B------:R-:W-:Y:S01]  /*11740*/  STG.E.U16 desc[UR24][R4.64+0x72], R252 ;  /* 0x000072fc04007986 */ /* 0x000fe2000c101518 */
[C---:B------:R-:W-:Y:S03]  /*11750*/  HMMA.16816.F32 R12, R112.reuse, R32, R44 ;  /* 0x00000020700c723c */ /* 0x040fe6000000182c */
[----:B------:R-:W-:Y:S04]  /*11760*/  STG.E.U16 desc[UR24][R82.64+0x70], R251 ;  /* 0x000070fb52007986 */ /* 0x000fe8000c101518 */
[----:B------:R-:W-:Y:S01]  /*11770*/  STG.E.U16 desc[UR24][R82.64+0x72], R250 ;  /* 0x000072fa52007986 */ /* 0x000fe2000c101518 */
[C---:B------:R-:W-:Y:S03]  /*11780*/  HMMA.16816.F32 R36, R112.reuse, R30, R36 ;  /* 0x0000001e7024723c */ /* 0x040fe60000001824 */
[----:B------:R-:W-:Y:S04]  /*11790*/  STG.E.U16 desc[UR24][R80.64+0x70], R189 ;  /* 0x000070bd50007986 */ /* 0x000fe8000c101518 */
[----:B------:R-:W-:Y:S01]  /*117a0*/  STG.E.U16 desc[UR24][R80.64+0x72], R188 ;  /* 0x000072bc50007986 */ /* 0x000fe2000c101518 */
[----:B------:R-:W-:Y:S03]  /*117b0*/  HMMA.16816.F32 R32, R112, R34, R24 ;  /* 0x000000227020723c */ /* 0x000fe60000001818 */
[----:B------:R-:W-:Y:S01]  /*117c0*/  STG.E.U16 desc[UR24][R78.64+0x70], R187 ;  /* 0x000070bb4e007986 */ /* 0x000fe2000c101518 */
[----:B------:R-:W-:-:S03]  /*117d0*/  SHF.R.U32.HI R2, RZ, 0x10, R77 ;  /* 0x00000010ff027819 */ /* 0x000fc6000001164d */
[----:B------:R-:W-:Y:S01]  /*117e0*/  STG.E.U16 desc[UR24][R78.64+0x72], R186 ;  /* 0x000072ba4e007986 */ /* 0x000fe2000c101518 */
[----:B------:R-:W-:-:S03]  /*117f0*/  LOP3.LUT R7, R77, 0xff, RZ, 0xc0, !PT ;  /* 0x000000ff4d077812 */ /* 0x000fc600078ec0ff */
[----:B------:R-:W-:Y:S01]  /*11800*/  STG.E.U16 desc[UR24][R4.64+0x80], R249 ;  /* 0x000080f904007986 */ /* 0x000fe2000c101518 */
[----:B------:R-:W-:-:S03]  /*11810*/  SHF.R.U32.HI R6, RZ, 0x8, R0 ;  /* 0x00000008ff067819 */ /* 0x000fc60000011600 */
        /* <DEDUP_REMOVED lines=8> */
[----:B------:R-:W-:Y:S01]  /*118a0*/  STG.E.U16 desc[UR24][R80.64+0x82], R184 ;  /* 0x000082b850007986 */ /* 0x000fe2000c101518 */
[----:B------:R-:W-:Y:S01]  /*118b0*/  IMAD.MOV.U32 R99, RZ, RZ, R155 ;  /* 0x000000ffff637224 */ /* 0x000fe200078e009b */
[C---:B-1----:R-:W-:Y:S01]  /*118c0*/  HMMA.16816.F32 R144, R8.reuse, R20, R64 ;  /* 0x000000140890723c */ /* 0x042fe20000001840 */
[----:B------:R-:W-:Y:S01]  /*118d0*/  IMAD.MOV.U32 R108, RZ, RZ, R151 ;  /* 0x000000ffff6c7224 */ /* 0x000fe200078e0097 */
[----:B------:R-:W-:Y:S01]  /*118e0*/  STG.E.U16 desc[UR24][R78.64+0x80], R182 ;  /* 0x000080b64e007986 */ /* 0x000fe2000c101518 */
[----:B------:R-:W-:Y:S02]  /*118f0*/  IMAD.MOV.U32 R109, RZ, RZ, R152 ;  /* 0x000000ffff6d7224 */ /* 0x000fe400078e0098 */
[----:B------:R-:W-:Y:S01]  /*11900*/  IMAD.MOV.U32 R110, RZ, RZ, R154 ;  /* 0x000000ffff6e7224 */ /* 0x000fe200078e009a */
[----:B------:R-:W-:Y:S01]  /*11910*/  STG.E.U16 desc[UR24][R78.64+0x82], R183 ;  /* 0x000082b74e007986 */ /* 0x000fe2000c101518 */
[----:B------:R-:W-:Y:S01]  /*11920*/  IMAD.MOV.U32 R85, RZ, RZ, R167 ;  /* 0x000000ffff557224 */ /* 0x000fe200078e00a7 */
[----:B------:R-:W-:Y:S01]  /*11930*/  HMMA.16816.F32 R152, R8, R16, R72 ;  /* 0x000000100898723c */ /* 0x000fe20000001848 */
[----:B------:R-:W-:Y:S01]  /*11940*/  IMAD.MOV.U32 R95, RZ, RZ, R158 ;  /* 0x000000ffff5f7224 */ /* 0x000fe200078e009e */
[----:B------:R-:W-:Y:S01]  /*11950*/  STG.E.U16 desc[UR24][R4.64+0x90], R245 ;  /* 0x000090f504007986 */ /* 0x000fe2000c101518 */
[----:B------:R-:W-:Y:S01]  /*11960*/  IMAD.MOV.U32 R94, RZ, RZ, R157 ;  /* 0x000000ffff5e7224 */ /* 0x000fe200078e009d */
[----:B------:R-:W-:-:S02]  /*11970*/  LOP3.LUT R0, R2, 0xff, RZ, 0xc0, !PT ;  /* 0x000000ff02007812 */ /* 0x000fc400078ec0ff */
[----:B------:R-:W-:Y:S01]  /*11980*/  STG.E.U16 desc[UR24][R4.64+0x92], R244 ;  /* 0x000092f404007986 */ /* 0x000fe2000c101518 */
[C---:B------:R-:W-:Y:S01]  /*11990*/  HMMA.16816.F32 R148, R8.reuse, R18, R68 ;  /* 0x000000120894723c */ /* 0x040fe20000001844 */
[----:B------:R-:W-:Y:S02]  /*119a0*/  PRMT R6, R7, 0x5410, R6 ;  /* 0x0000541007067816 */ /* 0x000fe40000000006 */
[----:B------:R-:W-:Y:S03]  /*119b0*/  STG.E.U16 desc[UR24][R82.64+0x90], R242 ;  /* 0x000090f252007986 */ /* 0x000fe6000c101518 */
[----:B------:R-:W-:Y:S01]  /*119c0*/  HMMA.16816.F32 R48, R8, R22, R48 ;  /* 0x000000160830723c */ /* 0x000fe20000001830 */
[----:B------:R-:W-:Y:S04]  /*119d0*/  STG.E.U16 desc[UR24][R82.64+0x92], R243 ;  /* 0x000092f352007986 */ /* 0x000fe8000c101518 */
[----:B------:R-:W1:Y:S02]  /*119e0*/  LDSM.16.MT88.4 R164, [R201+0x5c00] ;  /* 0x005c0000c9a4783b */ /* 0x000e640000004200 */
[----:B------:R-:W-:-:S02]  /*119f0*/  SHF.R.U32.HI R8, RZ, 0x18, R77 ;  /* 0x00000018ff087819 */ /* 0x000fc4000001164d */
[----:B------:R-:W2:Y:S04]  /*11a00*/  LDSM.16.MT88.4 R156, [R202+0x5c00] ;  /* 0x005c0000ca9c783b */ /* 0x000ea80000004200 */
[----:B------:R-:W-:Y:S04]  /*11a10*/  STG.E.U16 desc[UR24][R80.64+0x90], R181 ;  /* 0x000090b550007986 */ /* 0x000fe8000c101518 */
[----:B------:R-:W-:Y:S01]  /*11a20*/  STG.E.U16 desc[UR24][R80.64+0x92], R180 ;  /* 0x000092b450007986 */ /* 0x000fe2000c101518 */
[----:B------:R-:W-:-:S03]  /*11a30*/  PRMT R2, R0, 0x5410, R8 ;  /* 0x0000541000027816 */ /* 0x000fc60000000008 */
        /* <DEDUP_REMOVED lines=8> */
[----:B------:R-:W-:Y:S01]  /*11ac0*/  STG.E.U16 desc[UR24][R80.64+0xa2], R174 ;  /* 0x0000a2ae50007986 */ /* 0x000fe2000c101518 */
[----:B------:R-:W-:-:S03]  /*11ad0*/  IMAD.MOV.U32 R84, RZ, RZ, R162 ;  /* 0x000000ffff547224 */ /* 0x000fc600078e00a2 */
[----:B------:R-:W-:Y:S04]  /*11ae0*/  STG.E.U16 desc[UR24][R78.64+0xa0], R173 ;  /* 0x0000a0ad4e007986 */ /* 0x000fe8000c101518 */
[----:B------:R-:W-:Y:S04]  /*11af0*/  STG.E.U16 desc[UR24][R78.64+0xa2], R172 ;  /* 0x0000a2ac4e007986 */ /* 0x000fe8000c101518 */
[----:B------:R-:W-:Y:S04]  /*11b00*/  STG.E.U16 desc[UR24][R4.64+0xb0], R237 ;  /* 0x0000b0ed04007986 */ /* 0x000fe8000c101518 */
[----:B------:R-:W-:Y:S01]  /*11b10*/  STG.E.U16 desc[UR24][R4.64+0xb2], R236 ;  /* 0x0000b2ec04007986 */ /* 0x000fe2000c101518 */
[----:B------:R-:W-:-:S03]  /*11b20*/  LOP3.LUT R140, R0, R161, RZ, 0xc0, !PT ;  /* 0x000000a1008c7212 */ /* 0x000fc600078ec0ff */
[----:B------:R-:W-:Y:S04]  /*11b30*/  STG.E.U16 desc[UR24][R82.64+0xb0], R235 ;  /* 0x0000b0eb52007986 */ /* 0x000fe8000c101518 */
[----:B------:R-:W-:Y:S01]  /*11b40*/  STG.E.U16 desc[UR24][R82.64+0xb2], R234 ;  /* 0x0000b2ea52007986 */ /* 0x000fe2000c101518 */
[----:B------:R-:W-:-:S03]  /*11b50*/  HSET2.LE.AND R3, R2, R3, PT ;  /* 0x0000000302037233 */ /* 0x000fc60003803000 */
[----:B------:R-:W-:Y:S01]  /*11b60*/  STG.E.U16 desc[UR24][R80.64+0xb0], R139 ;  /* 0x0000b08b50007986 */ /* 0x000fe2000c101518 */
[----:B------:R-:W-:-:S03]  /*11b70*/  FADD.FTZ R0, R95, R94 ;  /* 0x0000005e5f007221 */ /* 0x000fc60000010000 */
[----:B------:R-:W-:Y:S01]  /*11b80*/  STG.E.U16 desc[UR24][R80.64+0xb2], R138 ;  /* 0x0000b28a50007986 */ /* 0x000fe2000c101518 */
[----:B------:R-:W-:-:S03]  /*11b90*/  FADD.FTZ R2, R85, R84 ;  /* 0x0000005455027221 */ /* 0x000fc60000010000 */
[----:B------:R-:W-:Y:S04]  /*11ba0*/  STG.E.U16 desc[UR24][R78.64+0xb0], R137 ;  /* 0x0000b0894e007986 */ /* 0x000fe8000c101518 */
[----:B------:R-:W-:Y:S04]  /*11bb0*/  STG.E.U16 desc[UR24][R78.64+0xb2], R136 ;  /* 0x0000b2884e007986 */ /* 0x000fe8000c101518 */
[----:B------:R-:W-:Y:S04]  /*11bc0*/  STG.E.U16 desc[UR24][R4.64+0xc0], R233 ;  /* 0x0000c0e904007986 */ /* 0x000fe8000c101518 */
[----:B------:R3:W-:Y:S04]  /*11bd0*/  STG.E.U16 desc[UR24][R4.64+0xc2], R232 ;  /* 0x0000c2e804007986 */ /* 0x0007e8000c101518 */
[----:B------:R-:W-:Y:S04]  /*11be0*/  STG.E.U16 desc[UR24][R82.64+0xc0], R230 ;  /* 0x0000c0e652007986 */ /* 0x000fe8000c101518 */
[----:B------:R-:W-:Y:S01]  /*11bf0*/  STG.E.U16 desc[UR24][R82.64+0xc2], R231 ;  /* 0x0000c2e752007986 */ /* 0x000fe2000c101518 */
[----:B------:R-:W-:-:S03]  /*11c00*/  FADD.FTZ R6, R87, R86 ;  /* 0x0000005657067221 */ /* 0x000fc60000010000 */
[----:B------:R-:W-:Y:S01]  /*11c10*/  STG.E.U16 desc[UR24][R80.64+0xc0], R131 ;  /* 0x0000c08350007986 */ /* 0x000fe2000c101518 */
[----:B------:R-:W-:-:S03]  /*11c20*/  FADD.FTZ R0, R98, R0 ;  /* 0x0000000062007221 */ /* 0x000fc60000010000 */
[----:B------:R-:W-:Y:S01]  /*11c30*/  STG.E.U16 desc[UR24][R80.64+0xc2], R130 ;  /* 0x0000c28250007986 */ /* 0x000fe2000c101518 */
[----:B------:R-:W-:-:S03]  /*11c40*/  IMAD.MOV.U32 R111, RZ, RZ, R169 ;  /* 0x000000ffff6f7224 */ /* 0x000fc600078e00a9 */
[----:B------:R-:W-:Y:S01]  /*11c50*/  STG.E.U16 desc[UR24][R78.64+0xc0], R129 ;  /* 0x0000c0814e007986 */ /* 0x000fe2000c101518 */
[----:B------:R-:W-:-:S03]  /*11c60*/  FADD.FTZ R2, R99, R2 ;  /* 0x0000000263027221 */ /* 0x000fc60000010000 */
[----:B------:R-:W-:Y:S01]  /*11c70*/  STG.E.U16 desc[UR24][R78.64+0xc2], R128 ;  /* 0x0000c2804e007986 */ /* 0x000fe2000c101518 */
[C---:B------:R-:W-:Y:S03]  /*11c80*/  HMMA.16816.F32 R40, R104.reuse, R16, R40 ;  /* 0x000000106828723c */ /* 0x040fe60000001828 */
[----:B------:R4:W-:Y:S04]  /*11c90*/  STG.E.U16 desc[UR24][R4.64+0xd0], R229 ;  /* 0x0000d0e504007986 */ /* 0x0009e8000c101518 */
[----:B------:R1:W-:Y:S01]  /*11ca0*/  STG.E.U16 desc[UR24][R4.64+0xd2], R228 ;  /* 0x0000d2e404007986 */ /* 0x0003e2000c101518 */
[C---:B------:R-:W-:Y:S03]  /*11cb0*/  HMMA.16816.F32 R12, R104.reuse, R20, R12 ;  /* 0x00000014680c723c */ /* 0x040fe6000000180c */
[----:B------:R1:W-:Y:S04]  /*11cc0*/  STG.E.U16 desc[UR24][R82.64+0xd0], R227 ;  /* 0x0000d0e352007986 */ /* 0x0003e8000c101518 */
[----:B------:R1:W-:Y:S01]  /*11cd0*/  STG.E.U16 desc[UR24][R82.64+0xd2], R226 ;  /* 0x0000d2e252007986 */ /* 0x0003e2000c101518 */
[----:B------:R-:W-:Y:S03]  /*11ce0*/  HMMA.16816.F32 R36, R104, R18, R36 ;  /* 0x000000126824723c */ /* 0x000fe60000001824 */
[----:B------:R1:W-:Y:S01]  /*11cf0*/  STG.E.U16 desc[UR24][R80.64+0xd0], R127 ;  /* 0x0000d07f50007986 */ /* 0x0003e2000c101518 */
[----:B------:R-:W-:-:S03]  /*11d00*/  FADD.FTZ R6, R108, R6 ;  /* 0x000000066c067221 */ /* 0x000fc60000010000 */
[----:B------:R1:W-:Y:S01]  /*11d10*/  STG.E.U16 desc[UR24][R80.64+0xd2], R126 ;  /* 0x0000d27e50007986 */ /* 0x0003e2000c101518 */
[----:B------:R-:W-:Y:S01]  /*11d20*/  HMMA.16816.F32 R32, R104, R22, R32 ;  /* 0x000000166820723c */ /* 0x000fe20000001820 */
[----:B---3--:R-:W-:Y:S02]  /*11d30*/  FADD.FTZ R232, R110, R0 ;  /* 0x000000006ee87221 */ /* 0x008fe40000010000 */
[----:B------:R3:W-:Y:S01]  /*11d40*/  STG.E.U16 desc[UR24][R78.64+0xd0], R125 ;  /* 0x0000d07d4e007986 */ /* 0x0007e2000c101518 */
[----:B------:R-:W-:-:S03]  /*11d50*/  FADD.FTZ R0, R111, R2 ;  /* 0x000000026f007221 */ /* 0x000fc60000010000 */
[----:B------:R3:W-:Y:S04]  /*11d60*/  STG.E.U16 desc[UR24][R78.64+0xd2], R124 ;  /* 0x0000d27c4e007986 */ /* 0x0007e8000c101518 */
        /* <DEDUP_REMOVED lines=10> */
[----:B------:R3:W5:Y:S04]  /*11e10*/  LDL.LU R176, [R1+0x300] ;  /* 0x0003000001b07983 */ /* 0x0007680000300800 */
[----:B------:R3:W-:Y:S04]  /*11e20*/  STG.E.U16 desc[UR24][R82.64+0xf0], R219 ;  /* 0x0000f0db52007986 */ /* 0x0007e8000c101518 */
[----:B------:R3:W-:Y:S04]  /*11e30*/  STG.E.U16 desc[UR24][R82.64+0xf2], R218 ;  /* 0x0000f2da52007986 */ /* 0x0007e8000c101518 */
[----:B------:R3:W-:Y:S04]  /*11e40*/  STG.E.U16 desc[UR24][R80.64+0xf0], R119 ;  /* 0x0000f07750007986 */ /* 0x0007e8000c101518 */
[----:B------:R3:W-:Y:S04]  /*11e50*/  STG.E.U16 desc[UR24][R80.64+0xf2], R118 ;  /* 0x0000f27650007986 */ /* 0x0007e8000c101518 */
[----:B------:R3:W-:Y:S04]  /*11e60*/  STL [R1+0xc], R6 ;  /* 0x00000c0601007387 */ /* 0x0007e80000100800 */
[----:B------:R3:W-:Y:S04]  /*11e70*/  STG.E.U16 desc[UR24][R78.64+0xf0], R117 ;  /* 0x0000f0754e007986 */ /* 0x0007e8000c101518 */
[----:B------:R3:W-:Y:S04]  /*11e80*/  STG.E.U16 desc[UR24][R78.64+0xf2], R116 ;  /* 0x0000f2744e007986 */ /* 0x0007e8000c101518 */
[----:B------:R3:W-:Y:S01]  /*11e90*/  STL [R1+0x8], R0 ;  /* 0x0000080001007387 */ /* 0x0007e20000100800 */
[----:B------:R-:W-:Y:S01]  /*11ea0*/  LOP3.LUT R141, R3, R160, RZ, 0xc0, !PT ;  /* 0x000000a0038d7212 */ /* 0x000fe200078ec0ff */
[----:B-1----:R-:W-:Y:S01]  /*11eb0*/  HMMA.16816.F32 R168, R100, R164, R40 ;  /* 0x000000a464a8723c */ /* 0x002fe20000001828 */
[----:B------:R-:W-:-:S05]  /*11ec0*/  FADD.FTZ R3, R97, R96 ;  /* 0x0000006061037221 */ /* 0x000fca0000010000 */
[----:B------:R-:W-:Y:S01]  /*11ed0*/  HMMA.16816.F32 R152, R140, R164, R152 ;  /* 0x000000a48c98723c */ /* 0x000fe20000001898 */
[----:B----4-:R-:W-:-:S05]  /*11ee0*/  FADD.FTZ R229, R109, R3 ;  /* 0x000000036de57221 */ /* 0x010fca0000010000 */
[C---:B------:R-:W-:Y:S06]  /*11ef0*/  HMMA.16816.F32 R148, R140.reuse, R166, R148 ;  /* 0x000000a68c94723c */ /* 0x040fec0000001894 */
[C---:B--2---:R-:W-:Y:S06]  /*11f00*/  HMMA.16816.F32 R144, R140.reuse, R156, R144 ;  /* 0x0000009c8c90723c */ /* 0x044fec0000001890 */
[----:B------:R-:W-:Y:S06]  /*11f10*/  HMMA.16816.F32 R140, R140, R158, R48 ;  /* 0x0000009e8c8c723c */ /* 0x000fec0000001830 */
[C---:B------:R-:W-:Y:S06]  /*11f20*/  HMMA.16816.F32 R160, R100.reuse, R156, R12 ;  /* 0x0000009c64a0723c */ /* 0x040fec000000180c */
[C---:B------:R-:W-:Y:S06]  /*11f30*/  HMMA.16816.F32 R164, R100.reuse, R166, R36 ;  /* 0x000000a664a4723c */ /* 0x040fec0000001824 */
[----:B------:R-:W-:Y:S01]  /*11f40*/  HMMA.16816.F32 R156, R100, R158, R32 ;  /* 0x0000009e649c723c */ /* 0x000fe20000001820 */
[----:B------:R-:W-:-:S08]  /*11f50*/  NOP ;  /* 0x0000000000007918 */ /* 0x000fd00000000000 */
[----:B---3--:R-:W-:-:S15]  /*11f60*/  @!P0 BRA `(.L_x_764) ;  /* 0x000000dc00548947 */ /* 0x008fde0003800000 */
[----:B------:R-:W2:Y:S01]  /*11f70*/  LDL.LU R111, [R1+0x18] ;  /* 0x00001800016f7983 */ /* 0x000ea20000300800 */
[----:B------:R-:W-:Y:S01]  /*11f80*/  ULDC UR4, c[0x0][0x2d0] ;  /* 0x0000b40000047ab9 */ /* 0x000fe20000000800 */
[----:B------:R-:W1:Y:S01]  /*11f90*/  S2R R99, SR_TID.X ;  /* 0x0000000000637919 */ /* 0x000e620000002100 */
[----:B------:R-:W-:Y:S01]  /*11fa0*/  MOV R0, UR28 ;  /* 0x0000001c00007c02 */ /* 0x000fe20008000f00 */
[----:B------:R-:W3:Y:S01]  /*11fb0*/  LDC.64 R6, c[0x0][0x250] ;  /* 0x00009400ff067b82 */ /* 0x000ee20000000a00 */
[----:B------:R-:W4:Y:S04]  /*11fc0*/  LDL.LU R108, [R1+0x190] ;  /* 0x00019000016c7983 */ /* 0x000f280000300800 */
[----:B------:R-:W2:Y:S04]  /*11fd0*/  LDL.LU R109, [R1+0x14] ;  /* 0x00001400016d7983 */ /* 0x000ea80000300800 */
[----:B------:R-:W2:Y:S01]  /*11fe0*/  LDL.LU R110, [R1+0x18c] ;  /* 0x00018c00016e7983 */ /* 0x000ea20000300800 */
[----:B-----5:R-:W-:Y:S01]  /*11ff0*/  ISETP.GE.AND P1, PT, R176, UR4, PT ;  /* 0x00000004b0007c0c */ /* 0x020fe2000bf26270 */
[----:B------:R-:W-:Y:S01]  /*12000*/  ULEA.HI.SX32 UR26, UR20, 0xfffffffe, 0x19 ;  /* 0xfffffffe141a7891 */ /* 0x000fe2000f8fca3f */
[----:B------:R-:W-:Y:S01]  /*12010*/  MOV R136, R134 ;  /* 0x0000008600887202 */ /* 0x000fe20000000f00 */
[----:B------:R-:W-:-:S10]  /*12020*/  ULDC UR4, c[0x0][0x2ec] ;  /* 0x0000bb0000047ab9 */ /* 0x000fd40000000800 */
[----:B------:R-:W2:Y:S01]  /*12030*/  @!P1 LDC.64 R10, c[0x0][0x220] ;  /* 0x00008800ff0a9b82 */ /* 0x000ea20000000a00 */
[----:B---3--:R-:W-:Y:S01]  /*12040*/  STL.64 [R1+0x80], R6 ;  /* 0x0000800601007387 */ /* 0x008fe20000100a00 */
[----:B-1----:R-:W-:-:S06]  /*12050*/  LOP3.LUT R2, R99, 0x3, RZ, 0xc0, !PT ;  /* 0x0000000363027812 */ /* 0x002fcc00078ec0ff */
[----:B------:R-:W1:Y:S01]  /*12060*/  @!P1 LDC.64 R8, c[0x0][0x220] ;  /* 0x00008800ff089b82 */ /* 0x000e620000000a00 */
[----:B----4-:R-:W-:-:S05]  /*12070*/  IMAD R2, R2, -0x2, R108 ;  /* 0xfffffffe02027824 */ /* 0x010fca00078e026c */
[----:B------:R-:W-:Y:S02]  /*12080*/  IADD3 R0, R0, -UR18, R2 ;  /* 0x8000001200007c10 */ /* 0x000fe4000fffe002 */
[----:B------:R-:W3:Y:S01]  /*12090*/  @!P1 LDC.64 R2, c[0x0][0x220] ;  /* 0x00008800ff029b82 */ /* 0x000ee20000000a00 */
[----:B--2---:R-:W-:Y:S02]  /*120a0*/  IMAD.WIDE.U32 R12, R110, -0x2daee0ad, RZ ;  /* 0xd2511f536e0c7825 */ /* 0x004fe400078e00ff */
[----:B------:R2:W-:Y:S04]  /*120b0*/  STL [R1+0x2bc], R0 ;  /* 0x0002bc0001007387 */ /* 0x0005e80000100800 */
[----:B---3--:R3:W-:Y:S04]  /*120c0*/  @!P1 STL.64 [R1+0x2d8], R2 ;  /* 0x0002d80201009387 */ /* 0x0087e80000100a00 */
[----:B------:R4:W-:Y:S01]  /*120d0*/  @!P1 STL.64 [R1+0x2d0], R10 ;  /* 0x0002d00a01009387 */ /* 0x0009e20000100a00 */
[----:B--2---:R-:W-:-:S03]  /*120e0*/  IADD3 R0, P0, R4, -0x100, RZ ;  /* 0xffffff0004007810 */ /* 0x004fc60007f1e0ff */
[----:B-1----:R1:W-:Y:S01]  /*120f0*/  @!P1 STL.64 [R1+0x2c8], R8 ;  /* 0x0002c80801009387 */ /* 0x0023e20000100a00 */
[----:B------:R-:W-:Y:S01]  /*12100*/  IADD3.X R5, R5, -0x1, RZ, P0, !PT ;  /* 0xffffffff05057810 */ /* 0x000fe200007fe4ff */
[----:B---3--:R-:W2:Y:S01]  /*12110*/  @!P1 LDC.64 R2, c[0x0][0x220] ;  /* 0x00008800ff029b82 */ /* 0x008ea20000000a00 */
[----:B----4-:R-:W-:-:S04]  /*12120*/  IMAD.WIDE.U32 R10, R109, -0x326172a9, RZ ;  /* 0xcd9e8d576d0a7825 */ /* 0x010fc800078e00ff */
[----:B-1----:R-:W-:Y:S01]  /*12130*/  IMAD.WIDE.U32 R8, R217, -0x326172a9, RZ ;  /* 0xcd9e8d57d9087825 */ /* 0x002fe200078e00ff */
[----:B------:R-:W-:-:S04]  /*12140*/  LOP3.LUT R6, R11, R111, RZ, 0x3c, !PT ;  /* 0x0000006f0b067212 */ /* 0x000fc800078e3cff */
[----:B------:R-:W-:Y:S01]  /*12150*/  LOP3.LUT R4, R9, R111, RZ, 0x3c, !PT ;  /* 0x0000006f09047212 */ /* 0x000fe200078e3cff */
[----:B--2---:R1:W-:Y:S04]  /*12160*/  @!P1 STL.64 [R1+0x2c0], R2 ;  /* 0x0002c00201009387 */ /* 0x0043e80000100a00 */
[----:B------:R2:W-:Y:S04]  /*12170*/  STL [R1+0xa4], R0 ;  /* 0x0000a40001007387 */ /* 0x0005e80000100800 */
[----:B------:R3:W-:Y:S04]  /*12180*/  STL.64 [R1+0x78], R10 ;  /* 0x0000780a01007387 */ /* 0x0007e80000100a00 */
[----:B------:R4:W-:Y:S04]  /*12190*/  STL.64 [R1+0x98], R8 ;  /* 0x0000980801007387 */ /* 0x0009e80000100a00 */
[----:B------:R4:W-:Y:S04]  /*121a0*/  STL.64 [R1+0x50], R12 ;  /* 0x0000500c01007387 */ /* 0x0009e80000100a00 */
[----:B------:R4:W-:Y:S01]  /*121b0*/  STL [R1+0xa0], R5 ;  /* 0x0000a00501007387 */ /* 0x0009e20000100800 */
[----:B-1----:R-:W-:Y:S01]  /*121c0*/  IMAD.MOV.U32 R3, RZ, RZ, R135 ;  /* 0x000000ffff037224 */ /* 0x002fe200078e0087 */
[----:B------:R-:W-:Y:S01]  /*121d0*/  MOV R2, R132 ;  /* 0x0000008400027202 */ /* 0x000fe20000000f00 */
[----:B--2---:R-:W-:-:S02]  /*121e0*/  IMAD.MOV.U32 R0, RZ, RZ, R133 ;  /* 0x000000ffff007224 */ /* 0x004fc400078e0085 */
[----:B---3--:R-:W-:-:S04]  /*121f0*/  IMAD.WIDE.U32 R10, R6, -0x2daee0ad, RZ ;  /* 0xd2511f53060a7825 */ /* 0x008fc800078e00ff */
[----:B----4-:R-:W-:Y:S01]  /*12200*/  IMAD.WIDE.U32 R8, R4, -0x2daee0ad, RZ ;  /* 0xd2511f5304087825 */ /* 0x010fe200078e00ff */
[----:B------:R1:W-:Y:S03]  /*12210*/  STL.64 [R1+0x68], R10 ;  /* 0x0000680a01007387 */ /* 0x0003e60000100a00 */
[----:B------:R-:W-:Y:S01]  /*12220*/  @!P1 IMAD R4, R7, 0x60, RZ ;  /* 0x0000006007049824 */ /* 0x000fe200078e02ff */
[----:B------:R1:W-:Y:S04]  /*12230*/  STL.64 [R1+0x70], R8 ;  /* 0x0000700801007387 */ /* 0x0003e80000100a00 */
[----:B------:R1:W-:Y:S01]  /*12240*/  @!P1 STL [R1+0x2b8], R4 ;  /* 0x0002b80401009387 */ /* 0x0003e20000100800 */
[----:B------:R-:W-:Y:S05]  /*12250*/  BRA `(.L_x_765) ;  /* 0x0000000000d87947 */ /* 0x000fea0003800000 */
.L_x_767:
        /* <DEDUP_REMOVED lines=54> */
.L_x_765:
[----:B------:R-:W2:Y:S01]  /*125c0*/  LDL R18, [R1+0x80] ;  /* 0x0000800001127983 */ /* 0x000ea20000100800 */
[----:B------:R-:W-:Y:S04]  /*125d0*/  DEPBAR.LE SB0, 0x0 ;  /* 0x000080000000791a */ /* 0x000fe80000000000 */
[----:B---3--:R-:W3:Y:S01]  /*125e0*/  LDL R14, [R1+0x84] ;  /* 0x00008400010e7983 */ /* 0x008ee20000100800 */
[----:B------:R-:W-:Y:S01]  /*125f0*/  USHF.R.S32.HI UR6, URZ, 0x1f, UR26 ;  /* 0x0000001f3f067899 */ /* 0x000fe2000801141a */
[----:B------:R-:W-:Y:S01]  /*12600*/  IMAD.U32 R137, RZ, RZ, UR26 ;  /* 0x0000001aff897e24 */ /* 0x000fe2000f8e00ff */
[----:B------:R-:W-:Y:S02]  /*12610*/  UISETP.GE.AND UP0, UPT, UR26, 0x1, UPT ;  /* 0x000000011a00788c */ /* 0x000fe4000bf06270 */
[----:B------:R-:W4:Y:S01]  /*12620*/  LDL.64 R12, [R1+0x2e8] ;  /* 0x0002e800010c7983 */ /* 0x000f220000100a00 */
[----:B------:R-:W-:Y:S02]  /*12630*/  USHF.L.U32 UR21, UR26, 0x2, URZ ;  /* 0x000000021a157899 */ /* 0x000fe4000800063f */
[----:B------:R-:W-:Y:S02]  /*12640*/  UIADD3 UR20, UR30, -0x61c88647, URZ ;  /* 0x9e3779b91e147890 */ /* 0x000fe4000fffe03f */
[----:B-----5:R-:W5:Y:S05]  /*12650*/  LDL R214, [R1] ;  /* 0x0000000001d67983 */ /* 0x020f6a0000100800 */
[----:B-1----:R-:W5:Y:S05]  /*12660*/  LDL R11, [R1+0x2f8] ;  /* 0x0002f800010b7983 */ /* 0x002f6a0000100800 */
        /* <DEDUP_REMOVED lines=10> */
[----:B------:R-:W5:Y:S05]  /*12710*/  LDL R138, [R1+0x2bc] ;  /* 0x0002bc00018a7983 */ /* 0x000f6a0000100800 */
[----:B------:R-:W5:Y:S05]  /*12720*/  LDL.64 R224, [R1+0x68] ;  /* 0x0000680001e07983 */ /* 0x000f6a0000100a00 */
[----:B------:R-:W5:Y:S01]  /*12730*/  LDL.64 R230, [R1+0x50] ;  /* 0x0000500001e67983 */ /* 0x000f620000100a00 */
[C---:B--2---:R-:W-:Y:S01]  /*12740*/  IMAD R4, R18.reuse, UR6, RZ ;  /* 0x0000000612047c24 */ /* 0x044fe2000f8e02ff */
[----:B------:R-:W-:Y:S01]  /*12750*/  UIADD3 UR6, UR31, -0x4498517b, URZ ;  /* 0xbb67ae851f067890 */ /* 0x000fe2000fffe03f */
[----:B------:R-:W-:Y:S04]  /*12760*/  IMAD.WIDE.U32 R6, R18, UR26, RZ ;  /* 0x0000001a12067c25 */ /* 0x000fe8000f8e00ff */
[----:B---3--:R-:W-:Y:S01]  /*12770*/  IMAD R5, R14, UR26, R4 ;  /* 0x0000001a0e057c24 */ /* 0x008fe2000f8e0204 */
[----:B----4-:R-:W-:Y:S03]  /*12780*/  LEA R4, P2, R6, R12, 0x7 ;  /* 0x0000000c06047211 */ /* 0x010fe600078438ff */
[----:B------:R-:W-:Y:S01]  /*12790*/  IMAD.IADD R5, R7, 0x1, R5 ;  /* 0x0000000107057824 */ /* 0x000fe200078e0205 */
[----:B-----5:R-:W-:Y:S01]  /*127a0*/  @P1 STS [R214+0x4000], RZ ;  /* 0x004000ffd6001388 */ /* 0x020fe20000000800 */
[-C--:B------:R-:W-:Y:S03]  /*127b0*/  @!P1 LEA R7, P0, R18, R4.reuse, 0x5 ;  /* 0x0000000412079211 */ /* 0x080fe600078028ff */
[----:B------:R-:W-:Y:S01]  /*127c0*/  LEA.HI.X R5, R6, R11, R5, 0x7, P2 ;  /* 0x0000000b06057211 */ /* 0x000fe200010f3c05 */
[----:B------:R-:W-:Y:S01]  /*127d0*/  @P1 STS [R214+0x4004], RZ ;  /* 0x004004ffd6001388 */ /* 0x000fe20000000800 */
[----:B------:R-:W-:Y:S02]  /*127e0*/  @!P1 LEA R6, P2, R18, R4, 0x6 ;  /* 0x0000000412069211 */ /* 0x000fe400078430ff */
[C---:B------:R-:W-:Y:S02]  /*127f0*/  @!P1 LEA R12, P4, R4.reuse, R10, 0x1 ;  /* 0x0000000a040c9211 */ /* 0x040fe400078808ff */
[----:B------:R-:W-:Y:S02]  /*12800*/  @P1 STS.64 [R214+0x4008], RZ ;  /* 0x004008ffd6001388 */ /* 0x000fe40000000a00 */
        /* <DEDUP_REMOVED lines=30> */
[----:B------:R-:W-:Y:S01]  /*129f0*/  LDSM.16.M88.4 R128, [R203] ;  /* 0x00000000cb80783b */ /* 0x000fe20000000200 */
[----:B------:R-:W-:Y:S04]  /*12a00*/  IMAD R137, R137, -0x80, R138 ;  /* 0xffffff8089897824 */ /* 0x000fe800078e028a */
[----:B------:R-:W1:Y:S01]  /*12a10*/  LDSM.16.M88.4 R16, [R200+0x2000] ;  /* 0x00200000c810783b */ /* 0x000e620000000200 */
[C---:B------:R-:W-:Y:S02]  /*12a20*/  VIADD R138, R137.reuse, 0x37 ;  /* 0x00000037898a7836 */ /* 0x040fe40000000000 */
[----:B------:R-:W-:Y:S02]  /*12a30*/  VIADD R139, R137, 0x38 ;  /* 0x00000038898b7836 */ /* 0x000fe40000000000 */
[----:B------:R-:W2:Y:S01]  /*12a40*/  LDSM.16.M88.4 R124, [R203+0x1000] ;  /* 0x00100000cb7c783b */ /* 0x000ea20000000200 */
[----:B------:R-:W-:Y:S04]  /*12a50*/  LOP3.LUT R218, R225, UR6, R230, 0x96, !PT ;  /* 0x00000006e1da7c12 */ /* 0x000fe8000f8e96e6 */
        /* <DEDUP_REMOVED lines=54> */
[C---:B------:R-:W-:Y:S06]  /*12dc0*/  HMMA.16816.F32 R24, R180.reuse, R184, R24 ;  /* 0x000000b8b418723c */ /* 0x040fec0000001818 */
[-C--:B------:R-:W-:Y:S05]  /*12dd0*/  HMMA.16816.F32 R28, R180, R186.reuse, R28 ;  /* 0x000000bab41c723c */ /* 0x080fea000000181c */
[----:B------:R-:W-:Y:S01]  /*12de0*/  VIADD R185, R137, 0x48 ;  /* 0x0000004889b97836 */ /* 0x000fe20000000000 */
[C---:B------:R-:W-:Y:S04]  /*12df0*/  HMMA.16816.F32 R32, R172.reuse, R186, R32 ;  /* 0x000000baac20723c */ /* 0x040fe80000001820 */
[----:B------:R-:W-:Y:S01]  /*12e00*/  ISETP.GE.AND P2, PT, R185, RZ, PT ;  /* 0x000000ffb900720c */ /* 0x000fe20003f46270 */
[C---:B------:R-:W-:Y:S01]  /*12e10*/  VIADD R184, R137.reuse, 0x47 ;  /* 0x0000004789b87836 */ /* 0x040fe20000000000 */
[-C--:B------:R-:W-:Y:S04]  /*12e20*/  HMMA.16816.F32 R36, R172, R188.reuse, R36 ;  /* 0x000000bcac24723c */ /* 0x080fe80000001824 */
[----:B------:R-:W-:Y:S01]  /*12e30*/  ISETP.GE.AND P0, PT, R184, RZ, PT ;  /* 0x000000ffb800720c */ /* 0x000fe20003f06270 */
[----:B------:R-:W-:Y:S01]  /*12e40*/  VIADD R187, R137, 0x40 ;  /* 0x0000004089bb7836 */ /* 0x000fe20000000000 */
[C---:B------:R-:W-:Y:S04]  /*12e50*/  HMMA.16816.F32 R40, R180.reuse, R188, R40 ;  /* 0x000000bcb428723c */ /* 0x040fe80000001828 */
[----:B------:R-:W-:Y:S02]  /*12e60*/  ISETP.GE.AND P4, PT, R187, RZ, PT ;  /* 0x000000ffbb00720c */ /* 0x000fe40003f86270 */
[-C--:B------:R-:W-:Y:S05]  /*12e70*/  HMMA.16816.F32 R44, R180, R190.reuse, R44 ;  /* 0x000000beb42c723c */ /* 0x080fea000000182c */
[C---:B------:R-:W-:Y:S01]  /*12e80*/  IADD3 R186, R137.reuse, 0x3f, RZ ;  /* 0x0000003f89ba7810 */ /* 0x040fe20007ffe0ff */
[C---:B------:R-:W-:Y:S04]  /*12e90*/  HMMA.16816.F32 R48, R172.reuse, R190, R48 ;  /* 0x000000beac30723c */ /* 0x040fe80000001830 */
[----:B------:R-:W-:Y:S02]  /*12ea0*/  ISETP.GE.AND P3, PT, R186, RZ, PT ;  /* 0x000000ffba00720c */ /* 0x000fe40003f66270 */
[-C--:B------:R-:W-:Y:S05]  /*12eb0*/  HMMA.16816.F32 R52, R172, R192.reuse, R52 ;  /* 0x000000c0ac34723c */ /* 0x080fea0000001834 */
[----:B------:R-:W-:Y:S01]  /*12ec0*/  @!P2 IADD3 R185, -R137, -0x48, RZ ;  /* 0xffffffb889b9a810 */ /* 0x000fe20007ffe1ff */
[C---:B------:R-:W-:Y:S04]  /*12ed0*/  HMMA.16816.F32 R56, R180.reuse, R192, R56 ;  /* 0x000000c0b438723c */ /* 0x040fe80000001838 */
[----:B------:R-:W-:Y:S01]  /*12ee0*/  ISETP.GE.AND P2, PT, R139, RZ, PT ;  /* 0x000000ff8b00720c */ /* 0x000fe20003f46270 */
[C---:B------:R-:W-:Y:S01]  /*12ef0*/  VIADD R191, R137.reuse, 0xffffffd8 ;  /* 0xffffffd889bf7836 */ /* 0x040fe20000000000 */
[-C--:B------:R-:W-:Y:S05]  /*12f00*/  HMMA.16816.F32 R60, R180, R194.reuse, R60 ;  /* 0x000000c2b43c723c */ /* 0x080fea000000183c */
[----:B------:R-:W-:Y:S01]  /*12f10*/  I2FP.F32.S32 R185, R185 ;  /* 0x000000b900b97245 */ /* 0x000fe20000201400 */
[C---:B------:R-:W-:Y:S05]  /*12f20*/  HMMA.16816.F32 R64, R172.reuse, R194, R64 ;  /* 0x000000c2ac40723c */ /* 0x040fea0000001840 */
[----:B------:R-:W-:Y:S01]  /*12f30*/  @!P3 IADD3 R186, -R137, -0x3f, RZ ;  /* 0xffffffc189bab810 */ /* 0x000fe20007ffe1ff */
[-C--:B------:R-:W-:Y:S05]  /*12f40*/  HMMA.16816.F32 R68, R172, R196.reuse, R68 ;  /* 0x000000c4ac44723c */ /* 0x080fea0000001844 */
[----:B------:R-:W-:Y:S01]  /*12f50*/  FFMA.FTZ R10, R185, -UR5, R10 ;  /* 0x80000005b90a7c23 */ /* 0x000fe2000801000a */
[C---:B------:R-:W-:Y:S05]  /*12f60*/  HMMA.16816.F32 R72, R180.reuse, R196, R72 ;  /* 0x000000c4b448723c */ /* 0x040fea0000001848 */
[----:B------:R-:W-:Y:S01]  /*12f70*/  I2FP.F32.S32 R188, R186 ;  /* 0x000000ba00bc7245 */ /* 0x000fe20000201400 */
[-C--:B------:R-:W-:Y:S05]  /*12f80*/  HMMA.16816.F32 R76, R180, R198.reuse, R76 ;  /* 0x000000c6b44c723c */ /* 0x080fea000000184c */
[C---:B------:R-:W-:Y:S01]  /*12f90*/  @!P0 IADD3 R184, -R137.reuse, -0x47, RZ ;  /* 0xffffffb989b88810 */ /* 0x040fe20007ffe1ff */
[C---:B------:R-:W-:Y:S04]  /*12fa0*/  HMMA.16816.F32 R80, R172.reuse, R198, R80 ;  /* 0x000000c6ac50723c */ /* 0x040fe80000001850 */
[----:B------:R-:W-:Y:S01]  /*12fb0*/  ISETP.GE.AND P0, PT, R138, RZ, PT ;  /* 0x000000ff8a00720c */ /* 0x000fe20003f06270 */
[C---:B------:R-:W-:Y:S01]  /*12fc0*/  FFMA.FTZ R9, R188.reuse, -UR5, R9 ;  /* 0x80000005bc097c23 */ /* 0x040fe20008010009 */
[C---:B------:R-:W-:Y:S01]  /*12fd0*/  @!P4 IADD3 R187, -R137.reuse, -0x40, RZ ;  /* 0xffffffc089bbc810 */ /* 0x040fe20007ffe1ff */
[-C--:B-1----:R-:W-:Y:S04]  /*12fe0*/  HMMA.16816.F32 R84, R172, R132.reuse, R84 ;  /* 0x00000084ac54723c */ /* 0x082fe80000001854 */
[----:B------:R-:W-:Y:S01]  /*12ff0*/  I2FP.F32.S32 R184, R184 ;  /* 0x000000b800b87245 */ /* 0x000fe20000201400 */
[----:B------:R-:W-:Y:S01]  /*13000*/  FFMA.FTZ R15, R188, -UR5, R15 ;  /* 0x80000005bc0f7c23 */ /* 0x000fe2000801000f */
[----:B------:R-:W-:Y:S01]  /*13010*/  I2FP.F32.S32 R187, R187 ;  /* 0x000000bb00bb7245 */ /* 0x000fe20000201400 */
[C---:B------:R-:W-:Y:S04]  /*13020*/  HMMA.16816.F32 R88, R180.reuse, R132, R88 ;  /* 0x00000084b458723c */ /* 0x040fe80000001858 */
[C---:B------:R-:W-:Y:S01]  /*13030*/  @!P0 IADD3 R138, -R137.reuse, -0x37, RZ ;  /* 0xffffffc9898a8810 */ /* 0x040fe20007ffe1ff */
[----:B------:R-:W-:Y:S01]  /*13040*/  FFMA.FTZ R11, R184, -UR5, R11 ;  /* 0x80000005b80b7c23 */ /* 0x000fe2000801000b */
[----:B------:R-:W-:Y:S01]  /*13050*/  @!P2 IADD3 R139, -R137, -0x38, RZ ;  /* 0xffffffc8898ba810 */ /* 0x000fe20007ffe1ff */
[----:B------:R-:W-:Y:S01]  /*13060*/  FFMA.FTZ R8, R187, -UR5, R8 ;  /* 0x80000005bb087c23 */ /* 0x000fe20008010008 */
[----:B------:R-:W-:Y:S01]  /*13070*/  I2FP.F32.S32 R190, R138 ;  /* 0x0000008a00be7245 */ /* 0x000fe20000201400 */
[-C--:B------:R-:W-:Y:S03]  /*13080*/  HMMA.16816.F32 R92, R180, R134.reuse, R92 ;  /* 0x00000086b45c723c */ /* 0x080fe6000000185c */
[----:B------:R-:W-:Y:S01]  /*13090*/  IADD3 R138, R137, 0x27, RZ ;  /* 0x00000027898a7810 */ /* 0x000fe20007ffe0ff */
[----:B------:R-:W-:Y:S01]  /*130a0*/  FFMA.FTZ R14, R187, -UR5, R14 ;  /* 0x80000005bb0e7c23 */ /* 0x000fe2000801000e */
[----:B------:R-:W-:Y:S01]  /*130b0*/  I2FP.F32.S32 R139, R139 ;  /* 0x0000008b008b7245 */ /* 0x000fe20000201400 */
[----:B------:R-:W1:Y:S01]  /*130c0*/  LDSM.16.M88.4 R184, [R206] ;  /* 0x00000000ceb8783b */ /* 0x000e620000000200 */
[C---:B------:R-:W-:Y:S01]  /*130d0*/  IADD3 R194, R137.reuse, -0x19, RZ ;  /* 0xffffffe789c27810 */ /* 0x040fe20007ffe0ff */
[C---:B------:R-:W-:Y:S01]  /*130e0*/  HMMA.16816.F32 R96, R172.reuse, R134, R96 ;  /* 0x00000086ac60723c */ /* 0x040fe20000001860 */
[----:B------:R-:W-:Y:S04]  /*130f0*/  DEPBAR.LE SB0, 0x0 ;  /* 0x000080000000791a */ /* 0x000fe80000000000 */
[C---:B------:R-:W-:Y:S01]  /*13100*/  VIADD R132, R137.reuse, 0x2f ;  /* 0x0000002f89847836 */ /* 0x040fe20000000000 */
[-C--:B--2---:R-:W-:Y:S01]  /*13110*/  HMMA.16816.F32 R100, R172, R176.reuse, R100 ;  /* 0x000000b0ac64723c */ /* 0x084fe20000001864 */
[----:B------:R-:W-:Y:S04]  /*13120*/  BAR.SYNC.DEFER_BLOCKING 0x0 ;  /* 0x0000000000007b1d */ /* 0x000fe80000010000 */
[----:B------:R-:W-:Y:S01]  /*13130*/  ISETP.GE.AND P3, PT, R132, RZ, PT ;  /* 0x000000ff8400720c */ /* 0x000fe20003f66270 */
[----:B------:R-:W-:Y:S01]  /*13140*/  VIADD R133, R137, 0x30 ;  /* 0x0000003089857836 */ /* 0x000fe20000000000 */
[C---:B------:R-:W-:Y:S04]  /*13150*/  HMMA.16816.F32 R104, R180.reuse, R176, R104 ;  /* 0x000000b0b468723c */ /* 0x040fe80000001868 */
[----:B------:R-:W-:Y:S01]  /*13160*/  ISETP.GE.AND P4, PT, R133, RZ, PT ;  /* 0x000000ff8500720c */ /* 0x000fe20003f86270 */
[----:B------:R-:W-:Y:S01]  /*13170*/  FFMA.FTZ R12, R139, -UR5, R12 ;  /* 0x800000058b0c7c23 */ /* 0x000fe2000801000c */
[-C--:B------:R-:W-:Y:S05]  /*13180*/  HMMA.16816.F32 R108, R180, R178.reuse, R108 ;  /* 0x000000b2b46c723c */ /* 0x080fea000000186c */
[C---:B------:R-:W-:Y:S01]  /*13190*/  @!P3 IADD3 R132, -R137.reuse, -0x2f, RZ ;  /* 0xffffffd18984b810 */ /* 0x040fe20007ffe1ff */
[C---:B------:R-:W-:Y:S05]  /*131a0*/  HMMA.16816.F32 R112, R172.reuse, R178, R112 ;  /* 0x000000b2ac70723c */ /* 0x040fea0000001870 */
[C---:B------:R-:W-:Y:S01]  /*131b0*/  @!P4 IADD3 R133, -R137.reuse, -0x30, RZ ;  /* 0xffffffd08985c810 */ /* 0x040fe20007ffe1ff */
[C---:B------:R-:W-:Y:S01]  /*131c0*/  VIADD R135, R137.reuse, 0x18 ;  /* 0x0000001889877836 */ /* 0x040fe20000000000 */
[----:B------:R-:W-:Y:S01]  /*131d0*/  I2FP.F32.S32 R188, R132 ;  /* 0x0000008400bc7245 */ /* 0x000fe20000201400 */
[----:B------:R-:W-:Y:S01]  /*131e0*/  VIADD R132, R137, 0x1f ;  /* 0x0000001f89847836 */ /* 0x000fe20000000000 */
[----:B------:R-:W-:Y:S02]  /*131f0*/  ISETP.GE.AND P4, PT, R138, RZ, PT ;  /* 0x000000ff8a00720c */ /* 0x000fe40003f86270 */
[----:B------:R-:W-:Y:S01]  /*13200*/  ISETP.GE.AND P0, PT, R135, RZ, PT ;  /* 0x000000ff8700720c */ /* 0x000fe20003f06270 */
[----:B------:R-:W-:Y:S01]  /*13210*/  FFMA.FTZ R26, R139, -UR5, R26 ;  /* 0x800000058b1a7c23 */ /* 0x000fe2000801001a */
[----:B------:R-:W-:Y:S01]  /*13220*/  ISETP.GE.AND P2, PT, R132, RZ, PT ;  /* 0x000000ff8400720c */ /* 0x000fe20003f46270 */
[-C--:B-1----:R-:W-:Y:S03]  /*13230*/  HMMA.16816.F32 R116, R172, R184.reuse, R116 ;  /* 0x000000b8ac74723c */ /* 0x082fe60000001874 */
[----:B------:R-:W-:Y:S01]  /*13240*/  I2FP.F32.S32 R189, R133 ;  /* 0x0000008500bd7245 */ /* 0x000fe20000201400 */
[----:B------:R-:W-:Y:S02]  /*13250*/  VIADD R139, R137, 0x28 ;  /* 0x00000028898b7836 */ /* 0x000fe40000000000 */
[C---:B------:R-:W-:Y:S01]  /*13260*/  FFMA.FTZ R25, R188.reuse, -UR5, R25 ;  /* 0x80000005bc197c23 */ /* 0x040fe20008010019 */
[C---:B------:R-:W-:Y:S04]  /*13270*/  HMMA.16816.F32 R120, R180.reuse, R184, R120 ;  /* 0x000000b8b478723c */ /* 0x040fe80000001878 */
[----:B------:R-:W-:Y:S01]  /*13280*/  ISETP.GE.AND P5, PT, R139, RZ, PT ;  /* 0x000000ff8b00720c */ /* 0x000fe20003fa6270 */
[C---:B------:R-:W-:Y:S01]  /*13290*/  VIADD R133, R137.reuse, 0x20 ;  /* 0x0000002089857836 */ /* 0x040fe20000000000 */
[C---:B------:R-:W-:Y:S01]  /*132a0*/  @!P4 IADD3 R138, -R137.reuse, -0x27, RZ ;  /* 0xffffffd9898ac810 */ /* 0x040fe20007ffe1ff */
[C---:B------:R-:W-:Y:S01]  /*132b0*/  VIADD R134, R137.reuse, 0x17 ;  /* 0x0000001789867836 */ /* 0x040fe20000000000 */
[----:B------:R-:W-:Y:S01]  /*132c0*/  @!P2 IADD3 R132, -R137, -0x1f, RZ ;  /* 0xffffffe18984a810 */ /* 0x000fe20007ffe1ff */
[-C--:B------:R-:W-:Y:S03]  /*132d0*/  HMMA.16816.F32 R124, R180, R186.reuse, R124 ;  /* 0x000000bab47c723c */ /* 0x080fe6000000187c */
[----:B------:R-:W-:Y:S01]  /*132e0*/  ISETP.GE.AND P3, PT, R133, RZ, PT ;  /* 0x000000ff8500720c */ /* 0x000fe20003f66270 */
[----:B------:R-:W-:Y:S01]  /*132f0*/  FFMA.FTZ R31, R188, -UR5, R31 ;  /* 0x80000005bc1f7c23 */ /* 0x000fe2000801001f */
[----:B------:R-:W-:Y:S01]  /*13300*/  ISETP.GE.AND P4, PT, R134, RZ, PT ;  /* 0x000000ff8600720c */ /* 0x000fe20003f86270 */
[----:B------:R-:W-:Y:S05]  /*13310*/  HMMA.16816.F32 R128, R172, R186, R128 ;  /* 0x000000baac80723c */ /* 0x000fea0000001880 */
[C---:B------:R-:W-:Y:S01]  /*13320*/  @!P0 IADD3 R135, -R137.reuse, -0x18, RZ ;  /* 0xffffffe889878810 */ /* 0x040fe20007ffe1ff */
[C---:B------:R-:W-:Y:S01]  /*13330*/  VIADD R182, R137.reuse, 0xffffffff ;  /* 0xffffffff89b67836 */ /* 0x040fe20000000000 */
[----:B------:R-:W-:Y:S01]  /*13340*/  PLOP3.LUT P0, PT, PT, PT, UP0, 0x80, 0x0 ;  /* 0x000000000000781c */ /* 0x000fe20003f0f008 */
[C---:B------:R-:W-:Y:S03]  /*13350*/  VIADD R174, R137.reuse, 0x8 ;  /* 0x0000000889ae7836 */ /* 0x040fe60000000000 */
[----:B------:R-:W-:Y:S01]  /*13360*/  I2FP.F32.S32 R132, R132 ;  /* 0x0000008400847245 */ /* 0x000fe20000201400 */
[C---:B------:R-:W-:Y:S01]  /*13370*/  VIADD R173, R137.reuse, 0x7 ;  /* 0x0000000789ad7836 */ /* 0x040fe20000000000 */
[C---:B------:R-:W-:Y:S01]  /*13380*/  @!P5 IADD3 R139, -R137.reuse, -0x28, RZ ;  /* 0xffffffd8898bd810 */ /* 0x040fe20007ffe1ff */
[C---:B------:R-:W-:Y:S01]  /*13390*/  VIADD R180, R137.reuse, 0xfffffff7 ;  /* 0xfffffff789b47836 */ /* 0x040fe20000000000 */
[C---:B------:R-:W-:Y:S01]  /*133a0*/  @!P3 IADD3 R133, -R137.reuse, -0x20, RZ ;  /* 0xffffffe08985b810 */ /* 0x040fe20007ffe1ff */
[C---:B------:R-:W-:Y:S01]  /*133b0*/  VIADD R178, R137.reuse, 0xffffffc0 ;  /* 0xffffffc089b27836 */ /* 0x040fe20000000000 */
[C---:B------:R-:W-:Y:S01]  /*133c0*/  @!P4 IADD3 R134, -R137.reuse, -0x17, RZ ;  /* 0xffffffe98986c810 */ /* 0x040fe20007ffe1ff */
[C---:B------:R-:W-:Y:S01]  /*133d0*/  VIADD R177, R137.reuse, 0xffffffbf ;  /* 0xffffffbf89b17836 */ /* 0x040fe20000000000 */
[----:B------:R-:W-:Y:S01]  /*133e0*/  I2FP.F32.S32 R139, R139 ;  /* 0x0000008b008b7245 */ /* 0x000fe20000201400 */
[C---:B------:R-:W-:Y:S02]  /*133f0*/  VIADD R176, R137.reuse, 0xffffffb8 ;  /* 0xffffffb889b07836 */ /* 0x040fe40000000000 */
[C---:B------:R-:W-:Y:S01]  /*13400*/  FFMA.FTZ R41, R132.reuse, -UR5, R41 ;  /* 0x8000000584297c23 */ /* 0x040fe20008010029 */
[----:B------:R-:W-:Y:S01]  /*13410*/  I2FP.F32.S32 R138, R138 ;  /* 0x0000008a008a7245 */ /* 0x000fe20000201400 */
[----:B------:R-:W-:Y:S02]  /*13420*/  VIADD R179, R137, 0xfffffff0 ;  /* 0xfffffff089b37836 */ /* 0x000fe40000000000 */
[----:B------:R-:W-:Y:S01]  /*13430*/  FFMA.FTZ R47, R132, -UR5, R47 ;  /* 0x80000005842f7c23 */ /* 0x000fe2000801002f */
[----:B------:R-:W-:Y:S01]  /*13440*/  IMAD.U32 R132, RZ, RZ, UR31 ;  /* 0x0000001fff847e24 */ /* 0x000fe2000f8e00ff */
[----:B------:R-:W-:Y:S01]  /*13450*/  I2FP.F32.S32 R133, R133 ;  /* 0x0000008500857245 */ /* 0x000fe20000201400 */
[C---:B------:R-:W-:Y:S01]  /*13460*/  FFMA.FTZ R28, R139.reuse, -UR5, R28 ;  /* 0x800000058b1c7c23 */ /* 0x040fe2000801001c */
[----:B------:R-:W-:Y:S01]  /*13470*/  I2FP.F32.S32 R135, R135 ;  /* 0x0000008700877245 */ /* 0x000fe20000201400 */
[----:B------:R-:W-:Y:S01]  /*13480*/  FFMA.FTZ R42, R139, -UR5, R42 ;  /* 0x800000058b2a7c23 */ /* 0x000fe2000801002a */
[----:B------:R-:W-:Y:S01]  /*13490*/  I2FP.F32.S32 R134, R134 ;  /* 0x0000008600867245 */ /* 0x000fe20000201400 */
[C---:B------:R-:W-:Y:S01]  /*134a0*/  FFMA.FTZ R13, R190.reuse, -UR5, R13 ;  /* 0x80000005be0d7c23 */ /* 0x040fe2000801000d */
[----:B------:R-:W-:Y:S01]  /*134b0*/  VIADD R139, R137, 0xf ;  /* 0x0000000f898b7836 */ /* 0x000fe20000000000 */
[----:B------:R-:W-:Y:S01]  /*134c0*/  LOP3.LUT R217, R231, UR21, R132, 0x96, !PT ;  /* 0x00000015e7d97c12 */ /* 0x000fe2000f8e9684 */
[----:B------:R-:W-:Y:S01]  /*134d0*/  FFMA.FTZ R27, R190, -UR5, R27 ;  /* 0x80000005be1b7c23 */ /* 0x000fe2000801001b */
[----:B------:R-:W-:Y:S01]  /*134e0*/  FFMA.FTZ R24, R189, -UR5, R24 ;  /* 0x80000005bd187c23 */ /* 0x000fe20008010018 */
[----:B------:R-:W-:Y:S02]  /*134f0*/  VIADD R188, R137, 0xffffffef ;  /* 0xffffffef89bc7836 */ /* 0x000fe40000000000 */
[----:B------:R-:W-:Y:S01]  /*13500*/  FFMA.FTZ R30, R189, -UR5, R30 ;  /* 0x80000005bd1e7c23 */ /* 0x000fe2000801001e */
[C---:B------:R-:W-:Y:S01]  /*13510*/  FFMA.FTZ R29, R138.reuse, -UR5, R29 ;  /* 0x800000058a1d7c23 */ /* 0x040fe2000801001d */
[----:B------:R-:W-:Y:S02]  /*13520*/  VIADD R187, R137, 0xffffffb0 ;  /* 0xffffffb089bb7836 */ /* 0x000fe40000000000 */
[----:B------:R-:W-:Y:S01]  /*13530*/  FFMA.FTZ R43, R138, -UR5, R43 ;  /* 0x800000058a2b7c23 */ /* 0x000fe2000801002b */
[----:B------:R-:W-:Y:S01]  /*13540*/  FFMA.FTZ R40, R133, -UR5, R40 ;  /* 0x8000000585287c23 */ /* 0x000fe20008010028 */
[C---:B------:R-:W-:Y:S01]  /*13550*/  IADD3 R172, R137.reuse, 0x10, RZ ;  /* 0x0000001089ac7810 */ /* 0x040fe20007ffe0ff */
[----:B------:R-:W-:Y:S02]  /*13560*/  VIADD R195, R137, 0xffffffe8 ;  /* 0xffffffe889c37836 */ /* 0x000fe40000000000 */
[----:B------:R-:W-:Y:S01]  /*13570*/  FFMA.FTZ R46, R133, -UR5, R46 ;  /* 0x80000005852e7c23 */ /* 0x000fe2000801002e */
[----:B------:R-:W-:Y:S01]  /*13580*/  FFMA.FTZ R44, R135, -UR5, R44 ;  /* 0x80000005872c7c23 */ /* 0x000fe2000801002c */
[C---:B------:R-:W-:Y:S01]  /*13590*/  IADD3 R181, R137.reuse, -0x8, RZ ;  /* 0xfffffff889b57810 */ /* 0x040fe20007ffe0ff */
[----:B------:R-:W-:Y:S02]  /*135a0*/  VIADD R193, R137, 0xffffffe0 ;  /* 0xffffffe089c17836 */ /* 0x000fe40000000000 */
[C---:B------:R-:W-:Y:S01]  /*135b0*/  FFMA.FTZ R45, R134.reuse, -UR5, R45 ;  /* 0x80000005862d7c23 */ /* 0x040fe2000801002d */
[----:B------:R-:W-:Y:S01]  /*135c0*/  FFMA.FTZ R58, R135, -UR5, R58 ;  /* 0x80000005873a7c23 */ /* 0x000fe2000801003a */
[C---:B------:R-:W-:Y:S01]  /*135d0*/  IADD3 R175, R137.reuse, -0x49, RZ ;  /* 0xffffffb789af7810 */ /* 0x040fe20007ffe0ff */
[----:B------:R-:W-:Y:S02]  /*135e0*/  VIADD R192, R137, 0xffffffdf ;  /* 0xffffffdf89c07836 */ /* 0x000fe40000000000 */
[----:B------:R-:W-:Y:S01]  /*135f0*/  FFMA.FTZ R59, R134, -UR5, R59 ;  /* 0x80000005863b7c23 */ /* 0x000fe2000801003b */
[----:B------:R-:W-:Y:S06]  /*13600*/  @P0 BRA `(.L_x_767) ;  /* 0xffffffec00140947 */ /* 0x000fec000383ffff */
.L_x_766:
[----:B------:R-:W-:Y:S01]  /*13610*/  ISETP.GE.AND P2, PT, R172, RZ, PT ;  /* 0x000000ffac00720c */ /* 0x000fe20003f46270 */
[----:B------:R-:W2:Y:S01]  /*13620*/  LDL.64 R240, [R1+0x78] ;  /* 0x0000780001f07983 */ /* 0x000ea20000100a00 */
[----:B------:R-:W-:Y:S01]  /*13630*/  ISETP.GE.AND P0, PT, R139, RZ, PT ;  /* 0x000000ff8b00720c */ /* 0x000fe20003f06270 */
[----:B------:R-:W-:Y:S01]  /*13640*/  UIADD3 UR7, UR30, -0x4ab325aa, URZ ;  /* 0xb54cda561e077890 */ /* 0x000fe2000fffe03f */
        /* <DEDUP_REMOVED lines=8> */
[----:B------:R-:W-:Y:S01]  /*136d0*/  LOP3.LUT R213, R213, 0xfbffffff, RZ, 0xc0, !PT ;  /* 0xfbffffffd5d57812 */ /* 0x000fe200078ec0ff */
[----:B------:R-:W-:Y:S01]  /*136e0*/  STL [R1+0x44c], R202 ;  /* 0x00044cca01007387 */ /* 0x000fe20000100800 */
[C---:B------:R-:W-:Y:S01]  /*136f0*/  @!P2 IADD3 R172, -R137.reuse, -0x10, RZ ;  /* 0xfffffff089aca810 */ /* 0x040fe20007ffe1ff */
[----:B------:R-:W-:Y:S01]  /*13700*/  IMAD.WIDE.U32 R218, R218, -0x326172a9, RZ ;  /* 0xcd9e8d57dada7825 */ /* 0x000fe200078e00ff */
[C---:B------:R-:W-:Y:S01]  /*13710*/  @!P0 IADD3 R139, -R137.reuse, -0xf, RZ ;  /* 0xfffffff1898b8810 */ /* 0x040fe20007ffe1ff */
[----:B------:R-:W-:Y:S01]  /*13720*/  STL [R1+0x328], R212 ;  /* 0x000328d401007387 */ /* 0x000fe20000100800 */
[C---:B------:R-:W-:Y:S01]  /*13730*/  @!P4 IADD3 R174, -R137.reuse, -0x8, RZ ;  /* 0xfffffff889aec810 */ /* 0x040fe20007ffe1ff */
[C---:B------:R-:W-:Y:S01]  /*13740*/  VIADD R197, R137.reuse, 0xffffff98 ;  /* 0xffffff9889c57836 */ /* 0x040fe20000000000 */
[C---:B------:R-:W-:Y:S01]  /*13750*/  @!P3 IADD3 R173, -R137.reuse, -0x7, RZ ;  /* 0xfffffff989adb810 */ /* 0x040fe20007ffe1ff */
[----:B------:R-:W-:Y:S01]  /*13760*/  STL [R1+0x450], R212 ;  /* 0x000450d401007387 */ /* 0x000fe20000100800 */
[C---:B------:R-:W-:Y:S01]  /*13770*/  @!P6 IADD3 R182, -R137.reuse, 0x1, RZ ;  /* 0x0000000189b6e810 */ /* 0x040fe20007ffe1ff */
[C---:B------:R-:W-:Y:S01]  /*13780*/  VIADD R215, R137.reuse, 0xffffff90 ;  /* 0xffffff9089d77836 */ /* 0x040fe20000000000 */
[----:B------:R-:W-:Y:S01]  /*13790*/  ISETP.GE.AND P2, PT, R180, RZ, PT ;  /* 0x000000ffb400720c */ /* 0x000fe20003f46270 */
[----:B------:R-:W-:Y:S01]  /*137a0*/  STL [R1+0x324], R211 ;  /* 0x000324d301007387 */ /* 0x000fe20000100800 */
[----:B------:R-:W-:Y:S01]  /*137b0*/  ISETP.GE.AND P0, PT, R178, RZ, PT ;  /* 0x000000ffb200720c */ /* 0x000fe20003f06270 */
[----:B----4-:R-:W-:Y:S01]  /*137c0*/  VIADD R214, R137, 0xffffff8f ;  /* 0xffffff8f89d67836 */ /* 0x010fe20000000000 */
[----:B------:R-:W-:Y:S01]  /*137d0*/  ISETP.GE.AND P4, PT, R177, RZ, PT ;  /* 0x000000ffb100720c */ /* 0x000fe20003f86270 */
[----:B------:R-:W-:Y:S01]  /*137e0*/  STL [R1+0x320], R210 ;  /* 0x000320d201007387 */ /* 0x000fe20000100800 */
[----:B------:R-:W-:Y:S01]  /*137f0*/  ISETP.GE.AND P3, PT, R176, RZ, PT ;  /* 0x000000ffb000720c */ /* 0x000fe20003f66270 */
[----:B------:R-:W-:Y:S01]  /*13800*/  VIADD R216, R137, 0xffffff87 ;  /* 0xffffff8789d87836 */ /* 0x000fe20000000000 */
[----:B------:R-:W-:Y:S01]  /*13810*/  ISETP.GE.AND P6, PT, R175, RZ, PT ;  /* 0x000000ffaf00720c */ /* 0x000fe20003fc6270 */
[----:B------:R-:W-:Y:S01]  /*13820*/  STL [R1+0x454], R210 ;  /* 0x000454d201007387 */ /* 0x000fe20000100800 */
[----:B------:R-:W-:Y:S01]  /*13830*/  @!P5 IADD3 R181, -R137, 0x8, RZ ;  /* 0x0000000889b5d810 */ /* 0x000fe20007ffe1ff */
[----:B------:R-:W-:Y:S01]  /*13840*/  UIADD3 UR23, UR21, 0x1, URZ ;  /* 0x0000000115177890 */ /* 0x000fe2000fffe03f */
[----:B------:R-:W-:Y:S01]  /*13850*/  ISETP.GE.AND P5, PT, R179, RZ, PT ;  /* 0x000000ffb300720c */ /* 0x000fe20003fa6270 */
[----:B------:R-:W-:Y:S01]  /*13860*/  STL [R1+0x31c], R209 ;  /* 0x00031cd101007387 */ /* 0x000fe20000100800 */
[C---:B------:R-:W-:Y:S01]  /*13870*/  @!P2 IADD3 R180, -R137.reuse, 0x9, RZ ;  /* 0x0000000989b4a810 */ /* 0x040fe20007ffe1ff */
[C---:B------:R-:W-:Y:S01]  /*13880*/  VIADD R138, R137.reuse, 0xffffffd7 ;  /* 0xffffffd7898a7836 */ /* 0x040fe20000000000 */
[C---:B------:R-:W-:Y:S01]  /*13890*/  @!P0 IADD3 R178, -R137.reuse, 0x40, RZ ;  /* 0x0000004089b28810 */ /* 0x040fe20007ffe1ff */
[----:B------:R-:W-:Y:S01]  /*138a0*/  STL [R1+0x318], R208 ;  /* 0x000318d001007387 */ /* 0x000fe20000100800 */
        /* <DEDUP_REMOVED lines=15> */
[----:B------:R1:W-:Y:S01]  /*139a0*/  STL [R1+0x308], R204 ;  /* 0x000308cc01007387 */ /* 0x0003e20000100800 */
[C---:B------:R-:W-:Y:S01]  /*139b0*/  @!P5 IADD3 R179, -R137.reuse, 0x10, RZ ;  /* 0x0000001089b3d810 */ /* 0x040fe20007ffe1ff */
[C---:B------:R-:W-:Y:S01]  /*139c0*/  VIADD R189, R137.reuse, 0xffffffa7 ;  /* 0xffffffa789bd7836 */ /* 0x040fe20000000000 */
        /* <DEDUP_REMOVED lines=9> */
[----:B------:R3:W-:Y:S01]  /*13a60*/  STL [R1+0x458], R200 ;  /* 0x000458c801007387 */ /* 0x0007e20000100800 */
[----:B------:R-:W-:Y:S01]  /*13a70*/  @!P6 IADD3 R193, -R137, 0x20, RZ ;  /* 0x0000002089c1e810 */ /* 0x000fe20007ffe1ff */
[----:B------:R-:W-:Y:S01]  /*13a80*/  IMAD.WIDE.U32 R134, R217, -0x326172a9, RZ ;  /* 0xcd9e8d57d9867825 */ /* 0x000fe200078e00ff */
[----:B------:R-:W-:Y:S02]  /*13a90*/  ISETP.GE.AND P2, PT, R191, RZ, PT ;  /* 0x000000ffbf00720c */ /* 0x000fe40003f46270 */
[----:B------:R-:W-:Y:S01]  /*13aa0*/  ISETP.GE.AND P0, PT, R138, RZ, PT ;  /* 0x000000ff8a00720c */ /* 0x000fe20003f06270 */
[C---:B------:R-:W-:Y:S01]  /*13ab0*/  VIADD R198, R137.reuse, 0xffffff97 ;  /* 0xffffff9789c67836 */ /* 0x040fe20000000000 */
[----:B------:R-:W-:Y:S01]  /*13ac0*/  ISETP.GE.AND P4, PT, R132, RZ, PT ;  /* 0x000000ff8400720c */ /* 0x000fe20003f86270 */
[----:B------:R-:W-:Y:S01]  /*13ad0*/  VIADD R199, R137, 0xffffff88 ;  /* 0xffffff8889c77836 */ /* 0x000fe20000000000 */
[----:B------:R-:W-:Y:S02]  /*13ae0*/  ISETP.GE.AND P3, PT, R133, RZ, PT ;  /* 0x000000ff8500720c */ /* 0x000fe40003f66270 */
[----:B------:R-:W-:Y:S02]  /*13af0*/  ISETP.GE.AND P6, PT, R185, RZ, PT ;  /* 0x000000ffb900720c */ /* 0x000fe40003fc6270 */
[C---:B------:R-:W-:Y:S01]  /*13b00*/  @!P5 IADD3 R192, -R137.reuse, 0x21, RZ ;  /* 0x0000002189c0d810 */ /* 0x040fe20007ffe1ff */
[----:B-1----:R-:W4:Y:S01]  /*13b10*/  LDL.64 R204, [R1+0x98] ;  /* 0x0000980001cc7983 */ /* 0x002f220000100a00 */
[----:B------:R-:W-:Y:S02]  /*13b20*/  ISETP.GE.AND P5, PT, R184, RZ, PT ;  /* 0x000000ffb800720c */ /* 0x000fe40003fa6270 */
[C---:B------:R-:W-:Y:S02]  /*13b30*/  @!P2 IADD3 R191, -R137.reuse, 0x28, RZ ;  /* 0x0000002889bfa810 */ /* 0x040fe40007ffe1ff */
[C---:B------:R-:W-:Y:S02]  /*13b40*/  @!P0 IADD3 R138, -R137.reuse, 0x29, RZ ;  /* 0x00000029898a8810 */ /* 0x040fe40007ffe1ff */
[C---:B------:R-:W-:Y:S02]  /*13b50*/  @!P4 IADD3 R132, -R137.reuse, 0x30, RZ ;  /* 0x000000308984c810 */ /* 0x040fe40007ffe1ff */
[C---:B------:R-:W-:Y:S02]  /*13b60*/  @!P3 IADD3 R133, -R137.reuse, 0x31, RZ ;  /* 0x000000318985b810 */ /* 0x040fe40007ffe1ff */
[----:B------:R-:W-:Y:S01]  /*13b70*/  @!P6 IADD3 R185, -R137, 0x38, RZ ;  /* 0x0000003889b9e810 */ /* 0x000fe20007ffe1ff */
[----:B---3--:R-:W3:Y:S01]  /*13b80*/  LDL.64 R200, [R1+0x70] ;  /* 0x0000700001c87983 */ /* 0x008ee20000100a00 */
[----:B------:R-:W-:Y:S02]  /*13b90*/  ISETP.GE.AND P2, PT, R183, RZ, PT ;  /* 0x000000ffb700720c */ /* 0x000fe40003f46270 */
[----:B------:R-:W-:Y:S02]  /*13ba0*/  ISETP.GE.AND P0, PT, R186, RZ, PT ;  /* 0x000000ffba00720c */ /* 0x000fe40003f06270 */
[----:B------:R-:W-:Y:S02]  /*13bb0*/  ISETP.GE.AND P4, PT, R189, RZ, PT ;  /* 0x000000ffbd00720c */ /* 0x000fe40003f86270 */
[----:B------:R-:W-:Y:S02]  /*13bc0*/  ISETP.GE.AND P3, PT, R190, RZ, PT ;  /* 0x000000ffbe00720c */ /* 0x000fe40003f66270 */
[----:B------:R-:W-:Y:S02]  /*13bd0*/  ISETP.GE.AND P6, PT, R196, RZ, PT ;  /* 0x000000ffc400720c */ /* 0x000fe40003fc6270 */
[----:B------:R-:W-:Y:S02]  /*13be0*/  LOP3.LUT R134, R219, UR22, R134, 0x96, !PT ;  /* 0x00000016db867c12 */ /* 0x000fe4000f8e9686 */
[C---:B------:R-:W-:Y:S02]  /*13bf0*/  @!P5 IADD3 R184, -R137.reuse, 0x39, RZ ;  /* 0x0000003989b8d810 */ /* 0x040fe40007ffe1ff */
[C---:B------:R-:W-:Y:S01]  /*13c00*/  @!P2 IADD3 R183, -R137.reuse, 0x51, RZ ;  /* 0x0000005189b7a810 */ /* 0x040fe20007ffe1ff */
[----:B------:R-:W-:Y:S01]  /*13c10*/  IMAD.WIDE.U32 R222, R134, -0x2daee0ad, RZ ;  /* 0xd2511f5386de7825 */ /* 0x000fe200078e00ff */
[C---:B------:R-:W-:Y:S02]  /*13c20*/  @!P0 IADD3 R186, -R137.reuse, 0x58, RZ ;  /* 0x0000005889ba8810 */ /* 0x040fe40007ffe1ff */
[C---:B------:R-:W-:Y:S02]  /*13c30*/  @!P4 IADD3 R189, -R137.reuse, 0x59, RZ ;  /* 0x0000005989bdc810 */ /* 0x040fe40007ffe1ff */
[C---:B------:R-:W-:Y:S02]  /*13c40*/  @!P3 IADD3 R190, -R137.reuse, 0x60, RZ ;  /* 0x0000006089beb810 */ /* 0x040fe40007ffe1ff */
[----:B------:R-:W-:Y:S02]  /*13c50*/  @!P6 IADD3 R196, -R137, 0x61, RZ ;  /* 0x0000006189c4e810 */ /* 0x000fe40007ffe1ff */
[----:B------:R-:W-:Y:S02]  /*13c60*/  ISETP.GE.AND P5, PT, R197, RZ, PT ;  /* 0x000000ffc500720c */ /* 0x000fe40003fa6270 */
[----:B------:R-:W-:Y:S02]  /*13c70*/  ISETP.GE.AND P2, PT, R198, RZ, PT ;  /* 0x000000ffc600720c */ /* 0x000fe40003f46270 */
[----:B------:R-:W-:Y:S02]  /*13c80*/  ISETP.GE.AND P0, PT, R215, RZ, PT ;  /* 0x000000ffd700720c */ /* 0x000fe40003f06270 */
[----:B------:R-:W-:Y:S02]  /*13c90*/  ISETP.GE.AND P4, PT, R214, RZ, PT ;  /* 0x000000ffd600720c */ /* 0x000fe40003f86270 */
[----:B------:R-:W-:Y:S02]  /*13ca0*/  ISETP.GE.AND P3, PT, R199, RZ, PT ;  /* 0x000000ffc700720c */ /* 0x000fe40003f66270 */
[----:B------:R-:W-:Y:S02]  /*13cb0*/  ISETP.GE.AND P6, PT, R216, RZ, PT ;  /* 0x000000ffd800720c */ /* 0x000fe40003fc6270 */
[----:B------:R-:W-:Y:S02]  /*13cc0*/  I2FP.F32.S32 R172, R172 ;  /* 0x000000ac00ac7245 */ /* 0x000fe40000201400 */
[C---:B------:R-:W-:Y:S02]  /*13cd0*/  @!P5 IADD3 R197, -R137.reuse, 0x68, RZ ;  /* 0x0000006889c5d810 */ /* 0x040fe40007ffe1ff */
[C---:B------:R-:W-:Y:S01]  /*13ce0*/  @!P2 IADD3 R198, -R137.reuse, 0x69, RZ ;  /* 0x0000006989c6a810 */ /* 0x040fe20007ffe1ff */
[C---:B------:R-:W-:Y:S01]  /*13cf0*/  FFMA.FTZ R56, R172.reuse, -UR5, R56 ;  /* 0x80000005ac387c23 */ /* 0x040fe20008010038 */
[C---:B------:R-:W-:Y:S01]  /*13d00*/  @!P0 IADD3 R215, -R137.reuse, 0x70, RZ ;  /* 0x0000007089d78810 */ /* 0x040fe20007ffe1ff */
[----:B------:R-:W-:Y:S01]  /*13d10*/  FFMA.FTZ R62, R172, -UR5, R62 ;  /* 0x80000005ac3e7c23 */ /* 0x000fe2000801003e */
[C---:B------:R-:W-:Y:S02]  /*13d20*/  @!P4 IADD3 R214, -R137.reuse, 0x71, RZ ;  /* 0x0000007189d6c810 */ /* 0x040fe40007ffe1ff */
[C---:B------:R-:W-:Y:S02]  /*13d30*/  @!P3 IADD3 R199, -R137.reuse, 0x78, RZ ;  /* 0x0000007889c7b810 */ /* 0x040fe40007ffe1ff */
[----:B------:R-:W-:Y:S02]  /*13d40*/  @!P6 IADD3 R216, -R137, 0x79, RZ ;  /* 0x0000007989d8e810 */ /* 0x000fe40007ffe1ff */
[----:B------:R-:W-:Y:S02]  /*13d50*/  I2FP.F32.S32 R173, R173 ;  /* 0x000000ad00ad7245 */ /* 0x000fe40000201400 */
[----:B------:R-:W-:Y:S02]  /*13d60*/  IABS R137, R137 ;  /* 0x0000008900897213 */ /* 0x000fe40000000000 */
[----:B------:R-:W-:Y:S01]  /*13d70*/  I2FP.F32.S32 R139, R139 ;  /* 0x0000008b008b7245 */ /* 0x000fe20000201400 */
[C---:B------:R-:W-:Y:S01]  /*13d80*/  FFMA.FTZ R61, R173.reuse, -UR5, R61 ;  /* 0x80000005ad3d7c23 */ /* 0x040fe2000801003d */
[----:B------:R-:W-:Y:S01]  /*13d90*/  I2FP.F32.S32 R137, R137 ;  /* 0x0000008900897245 */ /* 0x000fe20000201400 */
[----:B------:R-:W-:Y:S01]  /*13da0*/  FFMA.FTZ R7, R173, -UR5, R7 ;  /* 0x80000005ad077c23 */ /* 0x000fe20008010007 */
[----:B------:R-:W-:Y:S01]  /*13db0*/  I2FP.F32.S32 R182, R182 ;  /* 0x000000b600b67245 */ /* 0x000fe20000201400 */
[----:B------:R-:W-:Y:S01]  /*13dc0*/  FFMA.FTZ R63, R139, -UR5, R63 ;  /* 0x800000058b3f7c23 */ /* 0x000fe2000801003f */
[----:B------:R-:W-:Y:S01]  /*13dd0*/  I2FP.F32.S32 R181, R181 ;  /* 0x000000b500b57245 */ /* 0x000fe20000201400 */
[----:B------:R-:W-:Y:S01]  /*13de0*/  FFMA.FTZ R72, R137, -UR5, R72 ;  /* 0x8000000589487c23 */ /* 0x000fe20008010048 */
[----:B------:R-:W-:Y:S01]  /*13df0*/  I2FP.F32.S32 R180, R180 ;  /* 0x000000b400b47245 */ /* 0x000fe20000201400 */
[----:B------:R-:W-:Y:S01]  /*13e00*/  FFMA.FTZ R75, R173, -UR5, R75 ;  /* 0x80000005ad4b7c23 */ /* 0x000fe2000801004b */
[----:B------:R-:W-:Y:S01]  /*13e10*/  I2FP.F32.S32 R179, R179 ;  /* 0x000000b300b37245 */ /* 0x000fe20000201400 */
[C---:B------:R-:W-:Y:S01]  /*13e20*/  FFMA.FTZ R16, R181.reuse, -UR5, R16 ;  /* 0x80000005b5107c23 */ /* 0x040fe20008010010 */
[----:B------:R-:W-:Y:S01]  /*13e30*/  I2FP.F32.S32 R188, R188 ;  /* 0x000000bc00bc7245 */ /* 0x000fe20000201400 */
[C---:B------:R-:W-:Y:S01]  /*13e40*/  FFMA.FTZ R22, R181.reuse, -UR5, R22 ;  /* 0x80000005b5167c23 */ /* 0x040fe20008010016 */
        /* <DEDUP_REMOVED lines=32> */
[----:B------:R-:W-:Y:S01]  /*14050*/  @P1 LOP3.LUT R213, R213, 0x4000000, RZ, 0xfc, !PT ;  /* 0x04000000d5d51812 */ /* 0x000fe200078efcff */
[C---:B------:R-:W-:Y:S01]  /*14060*/  FFMA.FTZ R18, R137.reuse, -UR5, R18 ;  /* 0x8000000589127c23 */ /* 0x040fe20008010012 */
[----:B------:R-:W-:Y:S01]  /*14070*/  FFMA.FTZ R78, R137, -UR5, R78 ;  /* 0x80000005894e7c23 */ /* 0x000fe2000801004e */
[----:B------:R-:W-:Y:S01]  /*14080*/  FFMA.FTZ R32, R195, -UR5, R32 ;  /* 0x80000005c3207c23 */ /* 0x000fe20008010020 */
[----:B------:R-:W-:Y:S01]  /*14090*/  LOP3.LUT R213, R213, 0x7fffffff, RZ, 0xc0, !PT ;  /* 0x7fffffffd5d57812 */ /* 0x000fe200078ec0ff */
[----:B------:R-:W-:Y:S01]  /*140a0*/  FFMA.FTZ R33, R194, -UR5, R33 ;  /* 0x80000005c2217c23 */ /* 0x000fe20008010021 */
        /* <DEDUP_REMOVED lines=13> */
[C---:B------:R-:W-:Y:S01]  /*14180*/  FFMA.FTZ R120, R132.reuse, -UR5, R120 ;  /* 0x8000000584787c23 */ /* 0x040fe20008010078 */
        /* <DEDUP_REMOVED lines=37> */
[----:B--2---:R-:W-:Y:S05]  /*143e0*/  LOP3.LUT R135, R135, UR20, R240, 0x96, !PT ;  /* 0x0000001487877c12 */ /* 0x004fea000f8e96f0 */
[----:B------:R-:W-:Y:S05]  /*143f0*/  IMAD.WIDE.U32 R220, R135, -0x2daee0ad, RZ ;  /* 0xd2511f5387dc7825 */ /* 0x000fea00078e00ff */
[----:B------:R-:W-:Y:S02]  /*14400*/  LOP3.LUT R134, R221, UR19, R224, 0x96, !PT ;  /* 0x00000013dd867c12 */ /* 0x000fe4000f8e96e0 */
[----:B------:R-:W-:Y:S03]  /*14410*/  LOP3.LUT R135, R223, UR12, R220, 0x96, !PT ;  /* 0x0000000cdf877c12 */ /* 0x000fe6000f8e96dc */
[----:B------:R-:W-:Y:S04]  /*14420*/  IMAD.WIDE.U32 R220, R134, -0x326172a9, RZ ;  /* 0xcd9e8d5786dc7825 */ /* 0x000fe800078e00ff */
[----:B------:R-:W-:Y:S01]  /*14430*/  IMAD.WIDE.U32 R226, R135, -0x326172a9, RZ ;  /* 0xcd9e8d5787e27825 */ /* 0x000fe200078e00ff */
[----:B------:R-:W-:Y:S03]  /*14440*/  LOP3.LUT R134, R221, UR13, R218, 0x96, !PT ;  /* 0x0000000ddd867c12 */ /* 0x000fe6000f8e96da */
[----:B------:R-:W-:Y:S01]  /*14450*/  IMAD.U32 R135, RZ, RZ, UR31 ;  /* 0x0000001fff877e24 */ /* 0x000fe2000f8e00ff */
[----:B------:R-:W-:Y:S01]  /*14460*/  LOP3.LUT R217, R227, UR11, R220, 0x96, !PT ;  /* 0x0000000be3d97c12 */ /* 0x000fe2000f8e96dc */
[----:B------:R-:W-:Y:S03]  /*14470*/  IMAD.WIDE.U32 R224, R134, -0x2daee0ad, RZ ;  /* 0xd2511f5386e07825 */ /* 0x000fe600078e00ff */
[----:B------:R-:W-:Y:S02]  /*14480*/  LOP3.LUT R135, R231, UR21, R135, 0x96, !PT ;  /* 0x00000015e7877c12 */ /* 0x000fe4000f8e9687 */
[----:B------:R-:W-:Y:S03]  /*14490*/  LOP3.LUT R225, R225, UR10, R222, 0x96, !PT ;  /* 0x0000000ae1e17c12 */ /* 0x000fe6000f8e96de */
[----:B------:R-:W-:Y:S05]  /*144a0*/  IMAD.WIDE.U32 R202, R135, -0x326172a9, RZ ;  /* 0xcd9e8d5787ca7825 */ /* 0x000fea00078e00ff */
[----:B------:R-:W-:Y:S01]  /*144b0*/  STL.64 [R1+0x2b0], R202 ;  /* 0x0002b0ca01007387 */ /* 0x000fe20000100a00 */
[----:B---3--:R-:W-:Y:S01]  /*144c0*/  LOP3.LUT R134, R201, UR6, R230, 0x96, !PT ;  /* 0x00000006c9867c12 */ /* 0x008fe2000f8e96e6 */
[----:B------:R-:W-:Y:S01]  /*144d0*/  UIADD3 UR6, UR31, 0x646e171e, URZ ;  /* 0x646e171e1f067890 */ /* 0x000fe2000fffe03f */
[----:B------:R-:W1:Y:S03]  /*144e0*/  LDC R230, c[0x0][0x2d8] ;  /* 0x0000b600ffe67b82 */ /* 0x000e660000000800 */
[----:B------:R-:W-:Y:S01]  /*144f0*/  IMAD.WIDE.U32 R172, R134, -0x326172a9, RZ ;  /* 0xcd9e8d5786ac7825 */ /* 0x000fe200078e00ff */
[----:B----4-:R-:W-:Y:S04]  /*14500*/  LOP3.LUT R134, R203, UR20, R204, 0x96, !PT ;  /* 0x00000014cb867c12 */ /* 0x010fe8000f8e96cc */
[----:B------:R-:W-:Y:S01]  /*14510*/  LOP3.LUT R137, R173, UR22, R202, 0x96, !PT ;  /* 0x00000016ad897c12 */ /* 0x000fe2000f8e96ca */
[----:B------:R-:W-:Y:S01]  /*14520*/  IMAD.WIDE.U32 R134, R134, -0x2daee0ad, RZ ;  /* 0xd2511f5386867825 */ /* 0x000fe200078e00ff */
[----:B------:R2:W-:Y:S03]  /*14530*/  STL.64 [R1+0x38], R172 ;  /* 0x000038ac01007387 */ /* 0x0005e60000100a00 */
[----:B------:R-:W-:Y:S01]  /*14540*/  IMAD.WIDE.U32 R222, R137, -0x2daee0ad, RZ ;  /* 0xd2511f5389de7825 */ /* 0x000fe200078e00ff */
[----:B------:R-:W-:Y:S02]  /*14550*/  I2FP.F32.S32 R137, R187 ;  /* 0x000000bb00897245 */ /* 0x000fe40000201400 */
[----:B------:R-:W-:Y:S02]  /*14560*/  LOP3.LUT R135, R135, UR19, R200, 0x96, !PT ;  /* 0x0000001387877c12 */ /* 0x000fe4000f8e96c8 */
[----:B------:R-:W-:Y:S01]  /*14570*/  LOP3.LUT R139, R223, UR12, R134, 0x96, !PT ;  /* 0x0000000cdf8b7c12 */ /* 0x000fe2000f8e9686 */
[C---:B------:R-:W-:Y:S01]  /*14580*/  FFMA.FTZ R84, R137.reuse, -UR5, R84 ;  /* 0x8000000589547c23 */ /* 0x040fe20008010054 */
[----:B------:R-:W-:Y:S01]  /*14590*/  FFMA.FTZ R98, R137, -UR5, R98 ;  /* 0x8000000589627c23 */ /* 0x000fe20008010062 */
[----:B------:R-:W-:Y:S01]  /*145a0*/  I2FP.F32.S32 R137, R183 ;  /* 0x000000b700897245 */ /* 0x000fe20000201400 */
[----:B------:R-:W-:Y:S04]  /*145b0*/  IMAD.WIDE.U32 R134, R135, -0x326172a9, RZ ;  /* 0xcd9e8d5787867825 */ /* 0x000fe800078e00ff */
[----:B------:R-:W-:Y:S01]  /*145c0*/  IMAD.WIDE.U32 R220, R139, -0x326172a9, RZ ;  /* 0xcd9e8d578bdc7825 */ /* 0x000fe200078e00ff */
[----:B------:R-:W-:Y:S03]  /*145d0*/  FMNMX.FTZ R139, R4, R3, !PT ;  /* 0x00000003048b7209 */ /* 0x000fe60007810000 */
[----:B------:R-:W-:Y:S01]  /*145e0*/  FFMA.FTZ R99, R137, -UR5, R99 ;  /* 0x8000000589637c23 */ /* 0x000fe20008010063 */
[----:B------:R-:W-:Y:S01]  /*145f0*/  IMAD.WIDE.U32 R182, R217, -0x2daee0ad, RZ ;  /* 0xd2511f53d9b67825 */ /* 0x000fe200078e00ff */
[----:B------:R-:W-:Y:S02]  /*14600*/  FMNMX.FTZ R139, R5, R139, !PT ;  /* 0x0000008b058b7209 */ /* 0x000fe40007810000 */
[----:B------:R-:W-:Y:S01]  /*14610*/  LOP3.LUT R175, R221, UR11, R134, 0x96, !PT ;  /* 0x0000000bddaf7c12 */ /* 0x000fe2000f8e9686 */
[----:B------:R-:W-:Y:S01]  /*14620*/  FFMA.FTZ R85, R137, -UR5, R85 ;  /* 0x8000000589557c23 */ /* 0x000fe20008010055 */
[----:B------:R-:W-:Y:S02]  /*14630*/  FMNMX.FTZ R139, R16, R139, !PT ;  /* 0x0000008b108b7209 */ /* 0x000fe40007810000 */
[----:B------:R-:W-:Y:S01]  /*14640*/  I2FP.F32.S32 R137, R196 ;  /* 0x000000c400897245 */ /* 0x000fe20000201400 */
[----:B------:R-:W-:Y:S01]  /*14650*/  IMAD.WIDE.U32 R200, R175, -0x2daee0ad, RZ ;  /* 0xd2511f53afc87825 */ /* 0x000fe200078e00ff */
[----:B------:R-:W-:Y:S02]  /*14660*/  FMNMX.FTZ R139, R17, R139, !PT ;  /* 0x0000008b118b7209 */ /* 0x000fe40007810000 */
[----:B--2---:R-:W-:Y:S01]  /*14670*/  LOP3.LUT R173, R135, UR13, R172, 0x96, !PT ;  /* 0x0000000d87ad7c12 */ /* 0x004fe2000f8e96ac */
[C---:B------:R-:W-:Y:S01]  /*14680*/  FFMA.FTZ R101, R137.reuse, -UR5, R101 ;  /* 0x8000000589657c23 */ /* 0x040fe20008010065 */
[----:B------:R-:W-:Y:S01]  /*14690*/  FMNMX.FTZ R139, R20, R139, !PT ;  /* 0x0000008b148b7209 */ /* 0x000fe20007810000 */
[----:B------:R-:W-:Y:S01]  /*146a0*/  STL.64 [R1+0x40], R200 ;  /* 0x000040c801007387 */ /* 0x000fe20000100a00 */
[----:B------:R-:W-:Y:S01]  /*146b0*/  I2FP.F32.S32 R135, R186 ;  /* 0x000000ba00877245 */ /* 0x000fe20000201400 */
[----:B------:R-:W-:Y:S01]  /*146c0*/  FFMA.FTZ R115, R137, -UR5, R115 ;  /* 0x8000000589737c23 */ /* 0x000fe20008010073 */
[----:B------:R-:W-:Y:S01]  /*146d0*/  FMNMX.FTZ R139, R21, R139, !PT ;  /* 0x0000008b158b7209 */ /* 0x000fe20007810000 */
[----:B------:R-:W2:Y:S01]  /*146e0*/  LDL.LU R184, [R1+0xa0] ;  /* 0x0000a00001b87983 */ /* 0x000ea20000300800 */
[----:B------:R-:W-:Y:S01]  /*146f0*/  I2FP.F32.S32 R134, R189 ;  /* 0x000000bd00867245 */ /* 0x000fe20000201400 */
[----:B------:R-:W-:Y:S01]  /*14700*/  FFMA.FTZ R96, R135, -UR5, R96 ;  /* 0x8000000587607c23 */ /* 0x000fe20008010060 */
[----:B------:R-:W-:Y:S01]  /*14710*/  FMNMX.FTZ R137, R32, R139, !PT ;  /* 0x0000008b20897209 */ /* 0x000fe20007810000 */
[----:B------:R-:W3:Y:S01]  /*14720*/  LDL.LU R181, [R1+0xa4] ;  /* 0x0000a40001b57983 */ /* 0x000ee20000300800 */
[----:B------:R-:W-:Y:S01]  /*14730*/  I2FP.F32.S32 R172, R138 ;  /* 0x0000008a00ac7245 */ /* 0x000fe20000201400 */
[C---:B------:R-:W-:Y:S01]  /*14740*/  FFMA.FTZ R97, R134.reuse, -UR5, R97 ;  /* 0x8000000586617c23 */ /* 0x040fe20008010061 */
[----:B------:R-:W-:Y:S01]  /*14750*/  FMNMX.FTZ R137, R33, R137, !PT ;  /* 0x0000008921897209 */ /* 0x000fe20007810000 */
[----:B------:R-:W-:Y:S01]  /*14760*/  FFMA.FTZ R102, R135, -UR5, R102 ;  /* 0x8000000587667c23 */ /* 0x000fe20008010066 */
[----:B------:R-:W-:Y:S01]  /*14770*/  I2FP.F32.S32 R135, R197 ;  /* 0x000000c500877245 */ /* 0x000fe20000201400 */
[----:B------:R-:W-:Y:S01]  /*14780*/  FFMA.FTZ R103, R134, -UR5, R103 ;  /* 0x8000000586677c23 */ /* 0x000fe20008010067 */
[----:B------:R-:W-:Y:S01]  /*14790*/  I2FP.F32.S32 R134, R198 ;  /* 0x000000c600867245 */ /* 0x000fe20000201400 */
[----:B------:R-:W-:Y:S01]  /*147a0*/  FFMA.FTZ R55, R172, -UR5, R55 ;  /* 0x80000005ac377c23 */ /* 0x000fe20008010037 */
[----:B------:R-:W-:Y:S01]  /*147b0*/  FMNMX.FTZ R137, R36, R137, !PT ;  /* 0x0000008924897209 */ /* 0x000fe20007810000 */
[C---:B------:R-:W-:Y:S01]  /*147c0*/  FFMA.FTZ R112, R135.reuse, -UR5, R112 ;  /* 0x8000000587707c23 */ /* 0x040fe20008010070 */
[----:B------:R-:W-:Y:S01]  /*147d0*/  I2FP.F32.S32 R138, R190 ;  /* 0x000000be008a7245 */ /* 0x000fe20000201400 */
[----:B------:R-:W-:Y:S01]  /*147e0*/  FFMA.FTZ R118, R135, -UR5, R118 ;  /* 0x8000000587767c23 */ /* 0x000fe20008010076 */
[----:B------:R-:W-:Y:S01]  /*147f0*/  I2FP.F32.S32 R135, R199 ;  /* 0x000000c700877245 */ /* 0x000fe20000201400 */
[C---:B------:R-:W-:Y:S01]  /*14800*/  FFMA.FTZ R113, R134.reuse, -UR5, R113 ;  /* 0x8000000586717c23 */ /* 0x040fe20008010071 */
[----:B------:R-:W-:Y:S01]  /*14810*/  FMNMX.FTZ R137, R37, R137, !PT ;  /* 0x0000008925897209 */ /* 0x000fe20007810000 */
[----:B------:R-:W-:Y:S01]  /*14820*/  FFMA.FTZ R119, R134, -UR5, R119 ;  /* 0x8000000586777c23 */ /* 0x000fe20008010077 */
[----:B------:R-:W-:Y:S01]  /*14830*/  I2FP.F32.S32 R134, R216 ;  /* 0x000000d800867245 */ /* 0x000fe20000201400 */
[----:B------:R-:W-:Y:S01]  /*14840*/  FFMA.FTZ R49, R172, -UR5, R49 ;  /* 0x80000005ac317c23 */ /* 0x000fe20008010031 */
[----:B------:R-:W-:Y:S01]  /*14850*/  FMNMX.FTZ R137, R48, R137, !PT ;  /* 0x0000008930897209 */ /* 0x000fe20007810000 */
[----:B------:R-:W-:Y:S01]  /*14860*/  FFMA.FTZ R128, R135, -UR5, R128 ;  /* 0x8000000587807c23 */ /* 0x000fe20008010080 */
[----:B------:R-:W-:Y:S01]  /*14870*/  FMNMX.FTZ R135, R6, R136, !PT ;  /* 0x0000008806877209 */ /* 0x000fe20007810000 */
[----:B------:R-:W-:Y:S01]  /*14880*/  FFMA.FTZ R129, R134, -UR5, R129 ;  /* 0x8000000586817c23 */ /* 0x000fe20008010081 */
[----:B------:R-:W-:Y:S01]  /*14890*/  FMNMX.FTZ R134, R8, R0, !PT ;  /* 0x0000000008867209 */ /* 0x000fe20007810000 */
[C---:B------:R-:W-:Y:S01]  /*148a0*/  FFMA.FTZ R100, R138.reuse, -UR5, R100 ;  /* 0x800000058a647c23 */ /* 0x040fe20008010064 */
[----:B------:R-:W-:Y:S01]  /*148b0*/  FMNMX.FTZ R139, R49, R137, !PT ;  /* 0x00000089318b7209 */ /* 0x000fe20007810000 */
[----:B------:R-:W-:Y:S01]  /*148c0*/  FFMA.FTZ R114, R138, -UR5, R114 ;  /* 0x800000058a727c23 */ /* 0x000fe20008010072 */
[----:B------:R-:W-:Y:S01]  /*148d0*/  FMNMX.FTZ R138, R10, R2, !PT ;  /* 0x000000020a8a7209 */ /* 0x000fe20007810000 */
[C---:B------:R-:W-:Y:S01]  /*148e0*/  FFMA.FTZ R109, R172.reuse, -UR5, R109 ;  /* 0x80000005ac6d7c23 */ /* 0x040fe2000801006d */
[----:B------:R-:W-:Y:S01]  /*148f0*/  FMNMX.FTZ R137, R7, R135, !PT ;  /* 0x0000008707897209 */ /* 0x000fe20007810000 */
[----:B------:R-:W-:Y:S01]  /*14900*/  FFMA.FTZ R123, R172, -UR5, R123 ;  /* 0x80000005ac7b7c23 */ /* 0x000fe2000801007b */
        /* <DEDUP_REMOVED lines=81> */
[----:B------:R-:W4:Y:S01]  /*14e20*/  SHFL.BFLY PT, R174, R134, 0x2, 0x1f ;  /* 0x0c401f0086ae7f89 */ /* 0x000f2200000e0000 */
        /* <DEDUP_REMOVED lines=16> */
[----:B----4-:R-:W-:Y:S02]  /*14f30*/  FMNMX.FTZ R174, R134, R174, !PT ;  /* 0x000000ae86ae7209 */ /* 0x010fe40007810000 */
        /* <DEDUP_REMOVED lines=8> */
[----:B------:R-:W-:Y:S01]  /*14fc0*/  FMNMX.FTZ R137, R125, R134, !PT ;  /* 0x000000867d897209 */ /* 0x000fe20007810000 */
[----:B------:R-:W-:Y:S01]  /*14fd0*/  IMAD.WIDE.U32 R134, R173, -0x2daee0ad, RZ ;  /* 0xd2511f53ad867825 */ /* 0x000fe200078e00ff */
[----:B------:R-:W-:Y:S01]  /*14fe0*/  FMNMX.FTZ R132, R107, R132, !PT ;  /* 0x000000846b847209 */ /* 0x000fe20007810000 */
[----:B------:R-:W-:Y:S02]  /*14ff0*/  SHFL.BFLY PT, R176, R138, 0x2, 0x1f ;  /* 0x0c401f008ab07f89 */ /* 0x000fe400000e0000 */
[----:B------:R-:W-:Y:S01]  /*15000*/  IMAD.WIDE.U32 R172, R225, -0x326172a9, RZ ;  /* 0xcd9e8d57e1ac7825 */ /* 0x000fe200078e00ff */
[----:B------:R-:W-:Y:S01]  /*15010*/  LOP3.LUT R175, R135, UR10, R222, 0x96, !PT ;  /* 0x0000000a87af7c12 */ /* 0x000fe2000f8e96de */
[----:B------:R-:W2:Y:S01]  /*15020*/  SHFL.BFLY PT, R177, R137, 0x2, 0x1f ;  /* 0x0c401f0089b17f89 */ /* 0x000ea200000e0000 */
[----:B------:R-:W-:Y:S02]  /*15030*/  LOP3.LUT R188, R201, UR8, R134, 0x96, !PT ;  /* 0x00000008c9bc7c12 */ /* 0x000fe4000f8e9686 */
[----:B------:R-:W-:Y:S01]  /*15040*/  FMNMX.FTZ R132, R110, R132, !PT ;  /* 0x000000846e847209 */ /* 0x000fe20007810000 */
[----:B------:R-:W-:Y:S01]  /*15050*/  IMAD.WIDE.U32 R200, R175, -0x326172a9, RZ ;  /* 0xcd9e8d57afc87825 */ /* 0x000fe200078e00ff */
[----:B------:R-:W-:Y:S02]  /*15060*/  LOP3.LUT R178, R173, UR9, R226, 0x96, !PT ;  /* 0x00000009adb27c12 */ /* 0x000fe4000f8e96e2 */
[----:B------:R-:W-:Y:S01]  /*15070*/  FMNMX.FTZ R132, R111, R132, !PT ;  /* 0x000000846f847209 */ /* 0x000fe20007810000 */
[----:B-1----:R-:W-:Y:S01]  /*15080*/  IMAD.SHL.U32 R175, R230, 0x8, RZ ;  /* 0x00000008e6af7824 */ /* 0x002fe200078e00ff */
[----:B----4-:R-:W-:Y:S01]  /*15090*/  FMNMX.FTZ R135, R174, R180, !PT ;  /* 0x000000b4ae877209 */ /* 0x010fe20007810000 */
[----:B------:R-:W-:Y:S01]  /*150a0*/  STL.64 [R1+0x20], R200 ;  /* 0x000020c801007387 */ /* 0x000fe20000100a00 */
[----:B------:R-:W-:Y:S01]  /*150b0*/  FMNMX.FTZ R132, R122, R132, !PT ;  /* 0x000000847a847209 */ /* 0x000fe20007810000 */
[----:B------:R-:W-:Y:S01]  /*150c0*/  IMAD.WIDE.U32 R188, R188, -0x326172a9, RZ ;  /* 0xcd9e8d57bcbc7825 */ /* 0x000fe200078e00ff */
[----:B------:R-:W-:Y:S01]  /*150d0*/  FSETP.NEU.FTZ.AND P0, PT, R135, -INF , PT ;  /* 0xff8000008700780b */ /* 0x000fe20003f1d000 */
[----:B------:R4:W4:Y:S01]  /*150e0*/  LDL.S16 R193, [R1+0xc4] ;  /* 0x0000c40001c17983 */ /* 0x0009220000100600 */
[----:B------:R-:W-:Y:S01]  /*150f0*/  FMNMX.FTZ R132, R123, R132, !PT ;  /* 0x000000847b847209 */ /* 0x000fe20007810000 */
[----:B------:R-:W-:Y:S01]  /*15100*/  FMUL.FTZ R173, R135, UR4 ;  /* 0x0000000487ad7c20 */ /* 0x000fe20008410000 */
[----:B------:R-:W-:Y:S01]  /*15110*/  LOP3.LUT R226, R201, UR9, R220, 0x96, !PT ;  /* 0x00000009c9e27c12 */ /* 0x000fe2000f8e96dc */
[----:B------:R1:W4:Y:S01]  /*15120*/  LDL.S16 R192, [R1+0xc8] ;  /* 0x0000c80001c07983 */ /* 0x0003220000100600 */
[----:B------:R-:W-:Y:S02]  /*15130*/  FMNMX.FTZ R139, R126, R132, !PT ;  /* 0x000000847e8b7209 */ /* 0x000fe40007810000 */
[----:B------:R-:W-:Y:S02]  /*15140*/  FSEL R173, R173, RZ, P0 ;  /* 0x000000ffadad7208 */ /* 0x000fe40000000000 */
[----:B------:R-:W-:Y:S02]  /*15150*/  FMNMX.FTZ R139, R127, R139, !PT ;  /* 0x0000008b7f8b7209 */ /* 0x000fe40007810000 */
[----:B------:R-:W-:Y:S01]  /*15160*/  LOP3.LUT R132, R183, UR8, R224, 0x96, !PT ;  /* 0x00000008b7847c12 */ /* 0x000fe2000f8e96e0 */
[--C-:B------:R-:W-:Y:S01]  /*15170*/  FFMA.FTZ R4, R4, UR4, -R173.reuse ;  /* 0x0000000404047c23 */ /* 0x100fe200080108ad */
[--C-:B------:R-:W-:Y:S01]  /*15180*/  FFMA.FTZ R5, R5, UR4, -R173.reuse ;  /* 0x0000000405057c23 */ /* 0x100fe200080108ad */
[----:B------:R-:W1:Y:S01]  /*15190*/  SHFL.BFLY PT, R179, R139, 0x2, 0x1f ;  /* 0x0c401f008bb37f89 */ /* 0x000e6200000e0000 */
[--C-:B------:R-:W-:Y:S01]  /*151a0*/  FFMA.FTZ R16, R16, UR4, -R173.reuse ;  /* 0x0000000410107c23 */ /* 0x100fe200080108ad */
[----:B------:R3:W-:Y:S01]  /*151b0*/  MUFU.EX2 R194, R4 ;  /* 0x0000000400c27308 */ /* 0x0007e20000000800 */
[----:B------:R-:W-:Y:S04]  /*151c0*/  IMAD.WIDE.U32 R132, R132, -0x326172a9, RZ ;  /* 0xcd9e8d5784847825 */ /* 0x000fe800078e00ff */
[--C-:B------:R-:W-:Y:S01]  /*151d0*/  FFMA.FTZ R221, R36, UR4, -R173.reuse ;  /* 0x0000000424dd7c23 */ /* 0x100fe200080108ad */
[--C-:B------:R-:W-:Y:S01]  /*151e0*/  FFMA.FTZ R220, R37, UR4, -R173.reuse ;  /* 0x0000000425dc7c23 */ /* 0x100fe200080108ad */
[--C-:B------:R-:W-:Y:S01]  /*151f0*/  FFMA.FTZ R223, R49, UR4, -R173.reuse ;  /* 0x0000000431df7c23 */ /* 0x100fe200080108ad */
[----:B------:R-:W-:Y:S01]  /*15200*/  LOP3.LUT R172, R133, UR7, R172, 0x96, !PT ;  /* 0x0000000785ac7c12 */ /* 0x000fe2000f8e96ac */
[--C-:B------:R-:W-:Y:S01]  /*15210*/  FFMA.FTZ R222, R48, UR4, -R173.reuse ;  /* 0x0000000430de7c23 */ /* 0x100fe200080108ad */
[C---:B------:R-:W-:Y:S01]  /*15220*/  LOP3.LUT R198, R132.reuse, 0xffff, RZ, 0xc0, !PT ;  /* 0x0000ffff84c67812 */ /* 0x040fe200078ec0ff */
[----:B------:R3:W3:Y:S01]  /*15230*/  MUFU.EX2 R197, R5 ;  /* 0x0000000500c57308 */ /* 0x0006e20000000800 */
[----:B------:R-:W-:Y:S01]  /*15240*/  LOP3.LUT R134, R132, 0xff, RZ, 0xc0, !PT ;  /* 0x000000ff84867812 */ /* 0x000fe200078ec0ff */
[--C-:B------:R-:W-:Y:S01]  /*15250*/  FFMA.FTZ R17, R17, UR4, -R173.reuse ;  /* 0x0000000411117c23 */ /* 0x100fe200080108ad */
[----:B--2---:R-:W-:Y:S01]  /*15260*/  FMNMX.FTZ R133, R137, R177, !PT ;  /* 0x000000b189857209 */ /* 0x004fe20007810000 */
[--C-:B------:R-:W-:Y:S01]  /*15270*/  FFMA.FTZ R217, R32, UR4, -R173.reuse ;  /* 0x0000000420d97c23 */ /* 0x100fe200080108ad */
[--C-:B------:R-:W-:Y:S01]  /*15280*/  SHF.R.U32.HI R174, RZ, 0x18, R132.reuse ;  /* 0x00000018ffae7819 */ /* 0x100fe20000011684 */
[--C-:B------:R-:W-:Y:S01]  /*15290*/  FFMA.FTZ R216, R33, UR4, -R173.reuse ;  /* 0x0000000421d87c23 */ /* 0x100fe200080108ad */
[----:B------:R-:W-:Y:S01]  /*152a0*/  SHF.R.U32.HI R191, RZ, 0x10, R132 ;  /* 0x00000010ffbf7819 */ /* 0x000fe20000011684 */
[--C-:B------:R-:W-:Y:S01]  /*152b0*/  FFMA.FTZ R203, R128, UR4, -R173.reuse ;  /* 0x0000000480cb7c23 */ /* 0x100fe200080108ad */
[----:B------:R-:W-:Y:S01]  /*152c0*/  ISETP.LE.U32.AND P3, PT, R134, UR15, PT ;  /* 0x0000000f86007c0c */ /* 0x000fe2000bf63070 */
[--C-:B------:R-:W-:Y:S01]  /*152d0*/  FFMA.FTZ R204, R117, UR4, -R173.reuse ;  /* 0x0000000475cc7c23 */ /* 0x100fe200080108ad */
[----:B------:R-:W-:Y:S01]  /*152e0*/  LOP3.LUT R137, R172, 0xff, RZ, 0xc0, !PT ;  /* 0x000000ffac897812 */ /* 0x000fe200078ec0ff */
[----:B------:R-:W-:Y:S01]  /*152f0*/  FFMA.FTZ R20, R20, UR4, -R173 ;  /* 0x0000000414147c23 */ /* 0x000fe200080108ad */
[----:B-1----:R-:W-:Y:S01]  /*15300*/  FMNMX.FTZ R132, R139, R179, !PT ;  /* 0x000000b38b847209 */ /* 0x002fe20007810000 */
[----:B---3--:R-:W-:Y:S01]  /*15310*/  IMAD.MOV.U32 R180, RZ, RZ, R181 ;  /* 0x000000ffffb47224 */ /* 0x008fe200078e00b5 */
[----:B------:R-:W-:Y:S01]  /*15320*/  FMNMX.FTZ R134, R138, R176, !PT ;  /* 0x000000b08a867209 */ /* 0x000fe20007810000 */
[----:B------:R-:W1:Y:S01]  /*15330*/  SHFL.BFLY PT, R139, R133, 0x1, 0x1f ;  /* 0x0c201f00858b7f89 */ /* 0x000e6200000e0000 */
[----:B------:R-:W-:Y:S01]  /*15340*/  ISETP.LE.U32.AND P6, PT, R137, UR15, PT ;  /* 0x0000000f89007c0c */ /* 0x000fe2000bfc3070 */
[----:B------:R-:W-:Y:S01]  /*15350*/  IMAD.MOV.U32 R181, RZ, RZ, R184 ;  /* 0x000000ffffb57224 */ /* 0x000fe200078e00b8 */
[----:B------:R-:W-:Y:S01]  /*15360*/  SHF.R.U32.HI R137, RZ, 0x18, R172 ;  /* 0x00000018ff897819 */ /* 0x000fe200000116ac */
[----:B------:R-:W-:Y:S01]  /*15370*/  MUFU.EX2 R203, R203 ;  /* 0x000000cb00cb7308 */ /* 0x000fe20000000800 */
[----:B------:R-:W-:Y:S01]  /*15380*/  LOP3.LUT R4, R172, 0xffff, RZ, 0xc0, !PT ;  /* 0x0000ffffac047812 */ /* 0x000fe200078ec0ff */
[----:B------:R-:W-:Y:S01]  /*15390*/  IMAD.WIDE.U32 R176, R178, -0x2daee0ad, RZ ;  /* 0xd2511f53b2b07825 */ /* 0x000fe200078e00ff */
[----:B------:R-:W-:Y:S01]  /*153a0*/  ISETP.LE.U32.AND P4, PT, R137, UR15, PT ;  /* 0x0000000f89007c0c */ /* 0x000fe2000bf83070 */
[----:B------:R-:W2:Y:S01]  /*153b0*/  SHFL.BFLY PT, R138, R134, 0x1, 0x1f ;  /* 0x0c201f00868a7f89 */ /* 0x000ea200000e0000 */
[----:B------:R-:W-:Y:S01]  /*153c0*/  SHF.R.U32.HI R4, RZ, 0x8, R4 ;  /* 0x00000008ff047819 */ /* 0x000fe20000011604 */
[C---:B------:R-:W-:Y:S01]  /*153d0*/  IMAD R178, R230.reuse, 0x48, RZ ;  /* 0x00000048e6b27824 */ /* 0x040fe200078e02ff */
[----:B------:R-:W-:Y:S01]  /*153e0*/  LOP3.LUT R179, R177, UR6, R182, 0x96, !PT ;  /* 0x00000006b1b37c12 */ /* 0x000fe2000f8e96b6 */
[----:B------:R-:W-:Y:S01]  /*153f0*/  IMAD R137, R230, 0x38, R175 ;  /* 0x00000038e6897824 */ /* 0x000fe200078e02af */
[----:B------:R-:W-:Y:S01]  /*15400*/  LOP3.LUT R5, R4, 0xffff, RZ, 0xc0, !PT ;  /* 0x0000ffff04057812 */ /* 0x000fe200078ec0ff */
[--C-:B------:R-:W-:Y:S01]  /*15410*/  FFMA.FTZ R21, R21, UR4, -R173.reuse ;  /* 0x0000000415157c23 */ /* 0x100fe200080108ad */
[CC--:B------:R-:W-:Y:S01]  /*15420*/  LEA R184, P0, R178.reuse, R180.reuse, 0x1 ;  /* 0x000000b4b2b87211 */ /* 0x0c0fe200078008ff */
[----:B------:R-:W-:Y:S01]  /*15430*/  VIADD R4, R137, 0x1 ;  /* 0x0000000189047836 */ /* 0x000fe20000000000 */
[-C--:B------:R-:W-:Y:S01]  /*15440*/  LEA R182, P5, R175, R180.reuse, 0x1 ;  /* 0x000000b4afb67211 */ /* 0x080fe200078a08ff */
[--C-:B------:R-:W-:Y:S01]  /*15450*/  FFMA.FTZ R247, R85, UR4, -R173.reuse ;  /* 0x0000000455f77c23 */ /* 0x100fe200080108ad */
[-C--:B------:R-:W-:Y:S01]  /*15460*/  LEA.HI.X.SX32 R185, R178, R181.reuse, 0x1, P0 ;  /* 0x000000b5b2b97211 */ /* 0x080fe200000f0eff */
[----:B------:R3:W-:Y:S01]  /*15470*/  STL [R1+0x460], R184 ;  /* 0x000460b801007387 */ /* 0x0007e20000100800 */
[C---:B------:R-:W-:Y:S01]  /*15480*/  LEA R186, P0, R4.reuse, R180, 0x1 ;  /* 0x000000b404ba7211 */ /* 0x040fe200078008ff */
[--C-:B------:R-:W-:Y:S01]  /*15490*/  FFMA.FTZ R225, R53, UR4, -R173.reuse ;  /* 0x0000000435e17c23 */ /* 0x100fe200080108ad */
[-C--:B------:R-:W-:Y:S01]  /*154a0*/  LEA.HI.X.SX32 R183, R175, R181.reuse, 0x1, P5 ;  /* 0x000000b5afb77211 */ /* 0x080fe200028f0eff */
[----:B------:R3:W-:Y:S01]  /*154b0*/  STL [R1+0x45c], R185 ;  /* 0x00045cb901007387 */ /* 0x0007e20000100800 */
[----:B------:R-:W-:Y:S01]  /*154c0*/  LEA.HI.X.SX32 R187, R4, R181, 0x1, P0 ;  /* 0x000000b504bb7211 */ /* 0x000fe200000f0eff */
[----:B------:R-:W-:Y:S01]  /*154d0*/  MUFU.EX2 R53, R16 ;  /* 0x0000001000357308 */ /* 0x000fe20000000800 */
[----:B-1----:R-:W-:Y:S01]  /*154e0*/  FMNMX.FTZ R133, R133, R139, !PT ;  /* 0x0000008b85857209 */ /* 0x002fe20007810000 */
[----:B------:R1:W-:Y:S01]  /*154f0*/  STL [R1+0x468], R186 ;  /* 0x000468ba01007387 */ /* 0x0003e20000100800 */
[----:B------:R-:W-:Y:S01]  /*15500*/  ISETP.LE.U32.AND P5, PT, R5, UR15, PT ;  /* 0x0000000f05007c0c */ /* 0x000fe2000bfa3070 */
[--C-:B------:R-:W-:Y:S01]  /*15510*/  FFMA.FTZ R228, R65, UR4, -R173.reuse ;  /* 0x0000000441e47c23 */ /* 0x100fe200080108ad */
[----:B------:R-:W-:Y:S01]  /*15520*/  F2FP.F16.F32.PACK_AB R139, R197, R194 ;  /* 0x000000c2c58b723e */ /* 0x000fe200000000ff */
[----:B------:R1:W-:Y:S01]  /*15530*/  STL [R1+0x464], R187 ;  /* 0x000464bb01007387 */ /* 0x0003e20000100800 */
[----:B--2---:R-:W-:Y:S01]  /*15540*/  FMNMX.FTZ R134, R134, R138, !PT ;  /* 0x0000008a86867209 */ /* 0x004fe20007810000 */
[----:B------:R-:W-:Y:S01]  /*15550*/  FMUL.FTZ R175, R133, UR4 ;  /* 0x0000000485af7c20 */ /* 0x000fe20008410000 */
[----:B------:R-:W-:Y:S01]  /*15560*/  PRMT R138, R139, 0x7632, R138 ;  /* 0x000076328b8a7816 */ /* 0x000fe2000000008a */
[----:B------:R-:W-:Y:S01]  /*15570*/  STL [R1+0x32c], R133 ;  /* 0x00032c8501007387 */ /* 0x000fe20000100800 */
[----:B------:R-:W-:Y:S01]  /*15580*/  SHF.R.U32.HI R4, RZ, 0x10, R172 ;  /* 0x00000010ff047819 */ /* 0x000fe200000116ac */
[----:B------:R-:W-:Y:S01]  /*15590*/  FADD.FTZ R0, -R133, R0 ;  /* 0x0000000085007221 */ /* 0x000fe20000010100 */
[----:B------:R-:W-:Y:S01]  /*155a0*/  PRMT R172, R139, 0x5410, R138 ;  /* 0x000054108bac7816 */ /* 0x000fe2000000008a */
[--C-:B------:R-:W-:Y:S01]  /*155b0*/  FFMA.FTZ R252, R96, UR4, -R173.reuse ;  /* 0x0000000460fc7c23 */ /* 0x100fe200080108ad */
[----:B------:R-:W-:Y:S01]  /*155c0*/  ISETP.LE.U32.AND P2, PT, R174, UR15, PT ;  /* 0x0000000fae007c0c */ /* 0x000fe2000bf43070 */
[----:B------:R-:W-:Y:S01]  /*155d0*/  FMUL.FTZ R0, R0, UR4 ;  /* 0x0000000400007c20 */ /* 0x000fe20008410000 */
[----:B------:R-:W-:Y:S01]  /*155e0*/  FSETP.NEU.FTZ.AND P0, PT, R134, -INF , PT ;  /* 0xff8000008600780b */ /* 0x000fe20003f1d000 */
[----:B------:R-:W2:Y:S01]  /*155f0*/  SHFL.BFLY PT, R174, R132, 0x1, 0x1f ;  /* 0x0c201f0084ae7f89 */ /* 0x000ea200000e0000 */
[----:B------:R-:W-:Y:S01]  /*15600*/  LOP3.LUT R178, R189, UR7, R200, 0x96, !PT ;  /* 0x00000007bdb27c12 */ /* 0x000fe2000f8e96c8 */
[--C-:B---3--:R-:W-:Y:S01]  /*15610*/  FFMA.FTZ R184, R112, UR4, -R173.reuse ;  /* 0x0000000470b87c23 */ /* 0x108fe200080108ad */
[----:B------:R-:W-:Y:S01]  /*15620*/  @P3 LOP3.LUT R213, R213, 0x80000000, RZ, 0xfc, !PT ;  /* 0x80000000d5d53812 */ /* 0x000fe200078efcff */
[----:B------:R-:W3:Y:S01]  /*15630*/  MUFU.EX2 R0, R0 ;  /* 0x0000000000007308 */ /* 0x000ee20000000800 */
[----:B------:R-:W-:Y:S01]  /*15640*/  LOP3.LUT R191, R191, 0xff, RZ, 0xc0, !PT ;  /* 0x000000ffbfbf7812 */ /* 0x000fe200078ec0ff */
[--C-:B------:R-:W-:Y:S01]  /*15650*/  FFMA.FTZ R185, R113, UR4, -R173.reuse ;  /* 0x0000000471b97c23 */ /* 0x100fe200080108ad */
[----:B------:R-:W-:Y:S01]  /*15660*/  LOP3.LUT R213, R213, 0xdfffffff, RZ, 0xc0, !PT ;  /* 0xdfffffffd5d57812 */ /* 0x000fe200078ec0ff */
[--C-:B------:R-:W-:Y:S01]  /*15670*/  FFMA.FTZ R233, R69, UR4, -R173.reuse ;  /* 0x0000000445e97c23 */ /* 0x100fe200080108ad */
[----:B------:R-:W-:Y:S01]  /*15680*/  LOP3.LUT R199, R176, 0xffff, RZ, 0xc0, !PT ;  /* 0x0000ffffb0c77812 */ /* 0x000fe200078ec0ff */
[--C-:B-1----:R-:W-:Y:S01]  /*15690*/  FFMA.FTZ R186, R100, UR4, -R173.reuse ;  /* 0x0000000464ba7c23 */ /* 0x102fe200080108ad */
[----:B------:R-:W-:Y:S03]  /*156a0*/  @P2 LOP3.LUT R213, R213, 0x20000000, RZ, 0xfc, !PT ;  /* 0x20000000d5d52812 */ /* 0x000fe600078efcff */
[----:B------:R1:W1:Y:S01]  /*156b0*/  MUFU.EX2 R177, R17 ;  /* 0x0000001100b17308 */ /* 0x0002620000000800 */
[----:B------:R-:W-:Y:S01]  /*156c0*/  ISETP.LE.U32.AND P2, PT, R191, UR15, PT ;  /* 0x0000000fbf007c0c */ /* 0x000fe2000bf43070 */
[--C-:B------:R-:W-:Y:S01]  /*156d0*/  FFMA.FTZ R187, R101, UR4, -R173.reuse ;  /* 0x0000000465bb7c23 */ /* 0x100fe200080108ad */
[----:B------:R-:W-:Y:S01]  /*156e0*/  LOP3.LUT R213, R213, 0xbfffffff, RZ, 0xc0, !PT ;  /* 0xbfffffffd5d57812 */ /* 0x000fe200078ec0ff */
[--C-:B------:R-:W-:Y:S01]  /*156f0*/  FFMA.FTZ R208, R116, UR4, -R173.reuse ;  /* 0x0000000474d07c23 */ /* 0x100fe200080108ad */
[--C-:B------:R-:W-:Y:S01]  /*15700*/  SHF.R.U32.HI R195, RZ, 0x10, R176.reuse ;  /* 0x00000010ffc37819 */ /* 0x100fe200000116b0 */
[--C-:B------:R-:W-:Y:S01]  /*15710*/  FFMA.FTZ R231, R68, UR4, -R173.reuse ;  /* 0x0000000444e77c23 */ /* 0x100fe200080108ad */
[----:B------:R-:W-:Y:S01]  /*15720*/  SHF.R.U32.HI R214, RZ, 0x18, R176 ;  /* 0x00000018ffd67819 */ /* 0x000fe200000116b0 */
[----:B------:R-:W-:Y:S01]  /*15730*/  FFMA.FTZ R224, R52, UR4, -R173 ;  /* 0x0000000434e07c23 */ /* 0x000fe200080108ad */
[----:B------:R-:W-:Y:S01]  /*15740*/  LOP3.LUT R190, R178, 0xff, RZ, 0xc0, !PT ;  /* 0x000000ffb2be7812 */ /* 0x000fe200078ec0ff */
[C---:B---3--:R-:W-:Y:S01]  /*15750*/  FMUL.FTZ R16, R0.reuse, R148 ;  /* 0x0000009400107220 */ /* 0x048fe20000410000 */
[----:B------:R-:W-:Y:S01]  /*15760*/  LOP3.LUT R48, R179, 0xff, RZ, 0xc0, !PT ;  /* 0x000000ffb3307812 */ /* 0x000fe200078ec0ff */
[----:B------:R-:W-:Y:S01]  /*15770*/  FMUL.FTZ R36, R0, R140 ;  /* 0x0000008c00247220 */ /* 0x000fe20000410000 */
[----:B--2---:R-:W-:Y:S01]  /*15780*/  FMNMX.FTZ R132, R132, R174, !PT ;  /* 0x000000ae84847209 */ /* 0x004fe20007810000 */
[----:B------:R-:W-:Y:S01]  /*15790*/  FMUL.FTZ R174, R134, UR4 ;  /* 0x0000000486ae7c20 */ /* 0x000fe20008410000 */
[----:B------:R-:W-:Y:S01]  /*157a0*/  @P2 LOP3.LUT R213, R213, 0x40000000, RZ, 0xfc, !PT ;  /* 0x40000000d5d52812 */ /* 0x000fe200078efcff */
[----:B------:R-:W-:Y:S01]  /*157b0*/  FMUL.FTZ R32, R0, R144 ;  /* 0x0000009000207220 */ /* 0x000fe20000410000 */
[----:B------:R-:W-:Y:S01]  /*157c0*/  ISETP.LE.U32.AND P3, PT, R190, UR15, PT ;  /* 0x0000000fbe007c0c */ /* 0x000fe2000bf63070 */
[----:B-1----:R-:W-:Y:S01]  /*157d0*/  FMUL.FTZ R17, R0, R149 ;  /* 0x0000009500117220 */ /* 0x002fe20000410000 */
[----:B------:R-:W-:Y:S01]  /*157e0*/  FSEL R174, R174, RZ, P0 ;  /* 0x000000ffaeae7208 */ /* 0x000fe20000000000 */
[C---:B------:R-:W-:Y:S01]  /*157f0*/  FMUL.FTZ R33, R0.reuse, R145 ;  /* 0x0000009100217220 */ /* 0x040fe20000410000 */
[----:B------:R-:W-:Y:S01]  /*15800*/  FSETP.NEU.FTZ.AND P0, PT, R133, -INF , PT ;  /* 0xff8000008500780b */ /* 0x000fe20003f1d000 */
[----:B------:R-:W-:Y:S01]  /*15810*/  FMUL.FTZ R37, R0, R141 ;  /* 0x0000008d00257220 */ /* 0x000fe20000410000 */
[----:B------:R-:W-:Y:S01]  /*15820*/  LOP3.LUT R213, R213, 0xefffffff, RZ, 0xc0, !PT ;  /* 0xefffffffd5d57812 */ /* 0x000fe200078ec0ff */
[--C-:B------:R-:W-:Y:S01]  /*15830*/  FFMA.FTZ R6, R6, UR4, -R174.reuse ;  /* 0x0000000406067c23 */ /* 0x100fe200080108ae */
[----:B------:R-:W-:Y:S01]  /*15840*/  FSEL R175, R175, RZ, P0 ;  /* 0x000000ffafaf7208 */ /* 0x000fe20000000000 */
[C---:B------:R-:W-:Y:S01]  /*15850*/  FMUL.FTZ R137, R132.reuse, UR4 ;  /* 0x0000000484897c20 */ /* 0x040fe20008410000 */
[----:B------:R-:W-:Y:S01]  /*15860*/  FSETP.NEU.FTZ.AND P0, PT, R132, -INF , PT ;  /* 0xff8000008400780b */ /* 0x000fe20003f1d000 */
[----:B------:R-:W-:Y:S01]  /*15870*/  MUFU.EX2 R196, R6 ;  /* 0x0000000600c47308 */ /* 0x000fe20000000800 */
[----:B------:R-:W-:Y:S01]  /*15880*/  F2FP.F16.F32.PACK_AB R112, R177, R53 ;  /* 0x00000035b170723e */ /* 0x000fe200000000ff */
[--C-:B------:R-:W-:Y:S01]  /*15890*/  FFMA.FTZ R8, R8, UR4, -R175.reuse ;  /* 0x0000000408087c23 */ /* 0x100fe200080108af */
[----:B------:R-:W-:Y:S01]  /*158a0*/  FSEL R137, R137, RZ, P0 ;  /* 0x000000ff89897208 */ /* 0x000fe20000000000 */
[----:B------:R-:W-:Y:S01]  /*158b0*/  FFMA.FTZ R9, R9, UR4, -R175 ;  /* 0x0000000409097c23 */ /* 0x000fe200080108af */
[----:B------:R-:W-:Y:S01]  /*158c0*/  PRMT R101, R112, 0x7632, R101 ;  /* 0x0000763270657816 */ /* 0x000fe20000000065 */
[--C-:B------:R-:W-:Y:S01]  /*158d0*/  FFMA.FTZ R7, R7, UR4, -R174.reuse ;  /* 0x0000000407077c23 */ /* 0x100fe200080108ae */
[--C-:B------:R-:W-:Y:S03]  /*158e0*/  FFMA.FTZ R19, R19, UR4, -R174.reuse ;  /* 0x0000000413137c23 */ /* 0x100fe600080108ae */
[----:B------:R1:W-:Y:S01]  /*158f0*/  MUFU.EX2 R250, R9 ;  /* 0x0000000900fa7308 */ /* 0x0003e20000000800 */
[--C-:B------:R-:W-:Y:S01]  /*15900*/  FFMA.FTZ R10, R10, UR4, -R137.reuse ;  /* 0x000000040a0a7c23 */ /* 0x100fe20008010889 */
[--C-:B------:R-:W-:Y:S01]  /*15910*/  FFMA.FTZ R18, R18, UR4, -R174.reuse ;  /* 0x0000000412127c23 */ /* 0x100fe200080108ae */
[----:B------:R-:W-:Y:S01]  /*15920*/  FFMA.FTZ R11, R11, UR4, -R137 ;  /* 0x000000040b0b7c23 */ /* 0x000fe20008010889 */
[--C-:B------:R-:W-:Y:S01]  /*15930*/  FFMA.FTZ R227, R64, UR4, -R173.reuse ;  /* 0x0000000440e37c23 */ /* 0x100fe200080108ad */
[--C-:B------:R-:W-:Y:S01]  /*15940*/  FFMA.FTZ R238, R80, UR4, -R173.reuse ;  /* 0x0000000450ee7c23 */ /* 0x100fe200080108ad */
[--C-:B------:R-:W-:Y:S01]  /*15950*/  FFMA.FTZ R239, R81, UR4, -R173.reuse ;  /* 0x0000000451ef7c23 */ /* 0x100fe200080108ad */
[----:B------:R-:W-:Y:S03]  /*15960*/  FFMA.FTZ R245, R84, UR4, -R173 ;  /* 0x0000000454f57c23 */ /* 0x000fe600080108ad */
        /* <DEDUP_REMOVED lines=9> */
[----:B-1----:R-:W-:Y:S01]  /*15a00*/  FMUL.FTZ R9, R0, R153 ;  /* 0x0000009900097220 */ /* 0x002fe20000410000 */
[----:B------:R-:W-:Y:S01]  /*15a10*/  FFMA.FTZ R153, R50, UR4, -R174 ;  /* 0x0000000432997c23 */ /* 0x000fe200080108ae */
[--C-:B------:R-:W-:Y:S01]  /*15a20*/  FFMA.FTZ R12, R12, UR4, -R175.reuse ;  /* 0x000000040c0c7c23 */ /* 0x100fe200080108af */
[--C-:B------:R-:W-:Y:S01]  /*15a30*/  FFMA.FTZ R13, R13, UR4, -R175.reuse ;  /* 0x000000040d0d7c23 */ /* 0x100fe200080108af */
[----:B------:R-:W-:Y:S02]  /*15a40*/  IMAD.MOV.U32 R148, RZ, RZ, R240 ;  /* 0x000000ffff947224 */ /* 0x000fe400078e00f0 */
[----:B------:R-:W-:Y:S01]  /*15a50*/  FFMA.FTZ R234, R89, UR4, -R175 ;  /* 0x0000000459ea7c23 */ /* 0x000fe200080108af */
[----:B------:R-:W-:Y:S02]  /*15a60*/  IMAD.MOV.U32 R149, RZ, RZ, R241 ;  /* 0x000000ffff957224 */ /* 0x000fe400078e00f1 */
[----:B------:R1:W2:Y:S01]  /*15a70*/  MUFU.EX2 R65, R18 ;  /* 0x0000001200417308 */ /* 0x0002a20000000800 */
[----:B------:R-:W-:Y:S01]  /*15a80*/  FFMA.FTZ R212, R108, UR4, -R175 ;  /* 0x000000046cd47c23 */ /* 0x000fe200080108af */
[--C-:B------:R-:W-:Y:S01]  /*15a90*/  FFMA.FTZ R14, R14, UR4, -R137.reuse ;  /* 0x000000040e0e7c23 */ /* 0x100fe20008010889 */
[--C-:B------:R-:W-:Y:S01]  /*15aa0*/  FFMA.FTZ R108, R75, UR4, -R137.reuse ;  /* 0x000000044b6c7c23 */ /* 0x100fe20008010889 */
[--C-:B------:R-:W-:Y:S01]  /*15ab0*/  FFMA.FTZ R141, R126, UR4, -R137.reuse ;  /* 0x000000047e8d7c23 */ /* 0x100fe20008010889 */
[--C-:B------:R-:W-:Y:S01]  /*15ac0*/  FFMA.FTZ R99, R62, UR4, -R137.reuse ;  /* 0x000000043e637c23 */ /* 0x100fe20008010889 */
[----:B------:R-:W-:Y:S01]  /*15ad0*/  FFMA.FTZ R103, R63, UR4, -R137 ;  /* 0x000000043f677c23 */ /* 0x000fe20008010889 */
[--C-:B------:R-:W-:Y:S03]  /*15ae0*/  FFMA.FTZ R29, R29, UR4, -R175.reuse ;  /* 0x000000041d1d7c23 */ /* 0x100fe600080108af */
[----:B------:R-:W3:Y:S01]  /*15af0*/  MUFU.EX2 R242, R11 ;  /* 0x0000000b00f27308 */ /* 0x000ee20000000800 */
[--C-:B------:R-:W-:Y:S01]  /*15b00*/  FFMA.FTZ R102, R56, UR4, -R175.reuse ;  /* 0x0000000438667c23 */ /* 0x100fe200080108af */
[--C-:B------:R-:W-:Y:S01]  /*15b10*/  FFMA.FTZ R240, R92, UR4, -R175.reuse ;  /* 0x000000045cf07c23 */ /* 0x100fe200080108af */
[--C-:B------:R-:W-:Y:S01]  /*15b20*/  FFMA.FTZ R241, R93, UR4, -R175.reuse ;  /* 0x000000045df17c23 */ /* 0x100fe200080108af */
[--C-:B------:R-:W-:Y:S01]  /*15b30*/  FFMA.FTZ R246, R104, UR4, -R175.reuse ;  /* 0x0000000468f67c23 */ /* 0x100fe200080108af */
[----:B------:R-:W-:Y:S01]  /*15b40*/  FFMA.FTZ R248, R105, UR4, -R175 ;  /* 0x0000000469f87c23 */ /* 0x000fe200080108af */
[--C-:B------:R-:W-:Y:S01]  /*15b50*/  FFMA.FTZ R15, R15, UR4, -R137.reuse ;  /* 0x000000040f0f7c23 */ /* 0x100fe20008010889 */
[--C-:B------:R-:W-:Y:S03]  /*15b60*/  FFMA.FTZ R26, R26, UR4, -R137.reuse ;  /* 0x000000041a1a7c23 */ /* 0x100fe60008010889 */
[----:B------:R-:W-:Y:S01]  /*15b70*/  MUFU.EX2 R235, R13 ;  /* 0x0000000d00eb7308 */ /* 0x000fe20000000800 */
[----:B-1----:R-:W-:Y:S01]  /*15b80*/  SHF.R.U32.HI R18, RZ, 0x8, R198 ;  /* 0x00000008ff127819 */ /* 0x002fe200000116c6 */
[----:B------:R-:W-:Y:S01]  /*15b90*/  FFMA.FTZ R198, R71, UR4, -R174 ;  /* 0x0000000447c67c23 */ /* 0x000fe200080108ae */
[----:B--2---:R-:W-:Y:S01]  /*15ba0*/  F2FP.F16.F32.PACK_AB R113, R140, R65 ;  /* 0x000000418c71723e */ /* 0x004fe200000000ff */
[--C-:B------:R-:W-:Y:S01]  /*15bb0*/  FFMA.FTZ R31, R31, UR4, -R137.reuse ;  /* 0x000000041f1f7c23 */ /* 0x100fe20008010889 */
[--C-:B------:R-:W-:Y:S01]  /*15bc0*/  FFMA.FTZ R42, R42, UR4, -R137.reuse ;  /* 0x000000042a2a7c23 */ /* 0x100fe20008010889 */
[--C-:B------:R-:W-:Y:S01]  /*15bd0*/  FFMA.FTZ R43, R43, UR4, -R137.reuse ;  /* 0x000000042b2b7c23 */ /* 0x100fe20008010889 */
[----:B------:R-:W-:Y:S03]  /*15be0*/  PRMT R116, R113, 0x7632, R116 ;  /* 0x0000763271747816 */ /* 0x000fe60000000074 */
[----:B------:R-:W1:Y:S01]  /*15bf0*/  MUFU.EX2 R71, R12 ;  /* 0x0000000c00477308 */ /* 0x000e620000000800 */
[----:B---3--:R-:W-:Y:S01]  /*15c00*/  F2FP.F16.F32.PACK_AB R96, R242, R19 ;  /* 0x00000013f260723e */ /* 0x008fe200000000ff */
[--C-:B------:R-:W-:Y:S01]  /*15c10*/  FFMA.FTZ R86, R58, UR4, -R137.reuse ;  /* 0x000000043a567c23 */ /* 0x100fe20008010889 */
[--C-:B------:R-:W-:Y:S01]  /*15c20*/  FFMA.FTZ R87, R59, UR4, -R137.reuse ;  /* 0x000000043b577c23 */ /* 0x100fe20008010889 */
[----:B------:R-:W-:Y:S06]  /*15c30*/  FFMA.FTZ R104, R74, UR4, -R137 ;  /* 0x000000044a687c23 */ /* 0x000fec0008010889 */
[----:B------:R-:W-:Y:S10]  /*15c40*/  MUFU.EX2 R50, R21 ;  /* 0x0000001500327308 */ /* 0x000ff40000000800 */
[----:B------:R-:W-:Y:S01]  /*15c50*/  MUFU.EX2 R126, R87 ;  /* 0x00000057007e7308 */ /* 0x000fe20000000800 */
[----:B-1----:R-:W-:Y:S04]  /*15c60*/  F2FP.F16.F32.PACK_AB R85, R235, R71 ;  /* 0x00000047eb55723e */ /* 0x002fe800000000ff */
[C---:B------:R-:W-:Y:S05]  /*15c70*/  PRMT R84, R85.reuse, 0x7632, R84 ;  /* 0x0000763255547816 */ /* 0x040fea0000000054 */
[----:B------:R-:W-:Y:S01]  /*15c80*/  MUFU.EX2 R62, R144 ;  /* 0x00000090003e7308 */ /* 0x000fe20000000800 */
[----:B------:R-:W-:Y:S09]  /*15c90*/  PRMT R98, R85, 0x5410, R84 ;  /* 0x0000541055627816 */ /* 0x000ff20000000054 */
[----:B------:R-:W-:Y:S01]  /*15ca0*/  MUFU.EX2 R105, R224 ;  /* 0x000000e000697308 */ /* 0x000fe20000000800 */
[----:B----4-:R-:W-:Y:S02]  /*15cb0*/  @!P6 HADD2 R193, -R139.H0_H0, -RZ.H0_H0 ;  /* 0xa00000ff8bc1e230 */ /* 0x010fe40000000900 */
[----:B------:R-:W-:Y:S03]  /*15cc0*/  @!P5 HADD2 R192, -R138.H0_H0, -RZ.H0_H0 ;  /* 0xa00000ff8ac0d230 */ /* 0x000fe60000000900 */
[----:B------:R-:W-:Y:S01]  /*15cd0*/  PRMT R133, R193, 0x7610, R133 ;  /* 0x00007610c1857816 */ /* 0x000fe20000000085 */
[----:B------:R1:W-:Y:S03]  /*15ce0*/  @!P6 STL.S16 [R1+0xc4], R193 ;  /* 0x0000c4c10100e387 */ /* 0x0003e60000100600 */
[----:B------:R-:W-:Y:S01]  /*15cf0*/  @!P6 PRMT R139, R133, 0x5410, RZ ;  /* 0x00005410858be816 */ /* 0x000fe200000000ff */
[----:B------:R2:W-:Y:S01]  /*15d00*/  STL [R1+0x46c], R172 ;  /* 0x00046cac01007387 */ /* 0x0005e20000100800 */
[----:B------:R-:W-:Y:S03]  /*15d10*/  PRMT R6, R192, 0x7610, R6 ;  /* 0x00007610c0067816 */ /* 0x000fe60000000006 */
[----:B------:R3:W-:Y:S01]  /*15d20*/  @!P5 STL.S16 [R1+0xc8], R192 ;  /* 0x0000c8c00100d387 */ /* 0x0007e20000100600 */
[----:B------:R-:W-:Y:S02]  /*15d30*/  @!P5 PRMT R138, R6, 0x5410, RZ ;  /* 0x00005410068ad816 */ /* 0x000fe400000000ff */
[----:B------:R-:W-:Y:S01]  /*15d40*/  LOP3.LUT R6, R178, 0xffff, RZ, 0xc0, !PT ;  /* 0x0000ffffb2067812 */ /* 0x000fe200078ec0ff */
[----:B------:R4:W4:Y:S03]  /*15d50*/  LDL.S16 R211, [R1+0x138] ;  /* 0x0001380001d37983 */ /* 0x0009260000100600 */
[----:B------:R-:W-:Y:S01]  /*15d60*/  SHF.R.U32.HI R10, RZ, 0x8, R6 ;  /* 0x00000008ff0a7819 */ /* 0x000fe20000011606 */
[----:B------:R4:W4:Y:S01]  /*15d70*/  LDL.S16 R210, [R1+0x134] ;  /* 0x0001340001d27983 */ /* 0x0009220000100600 */
[----:B------:R-:W-:Y:S03]  /*15d80*/  LOP3.LUT R6, R18, 0xffff, RZ, 0xc0, !PT ;  /* 0x0000ffff12067812 */ /* 0x000fe600078ec0ff */
[----:B------:R4:W4:Y:S01]  /*15d90*/  LDL.S16 R209, [R1+0x120] ;  /* 0x0001200001d17983 */ /* 0x0009220000100600 */
[----:B------:R-:W-:Y:S03]  /*15da0*/  ISETP.LE.U32.AND P2, PT, R6, UR15, PT ;  /* 0x0000000f06007c0c */ /* 0x000fe6000bf43070 */
[----:B------:R4:W4:Y:S01]  /*15db0*/  LDL.S16 R207, [R1+0x11c] ;  /* 0x00011c0001cf7983 */ /* 0x0009220000100600 */
[----:B-1----:R-:W-:Y:S02]  /*15dc0*/  LOP3.LUT R193, R4, 0xff, RZ, 0xc0, !PT ;  /* 0x000000ff04c17812 */ /* 0x002fe400078ec0ff */
[----:B------:R1:W1:Y:S01]  /*15dd0*/  MUFU.EX2 R4, R8 ;  /* 0x0000000800047308 */ /* 0x0002620000000800 */
[----:B------:R4:W4:Y:S01]  /*15de0*/  LDL.S16 R206, [R1+0x118] ;  /* 0x0001180001ce7983 */ /* 0x0009220000100600 */
[----:B--2---:R-:W-:Y:S01]  /*15df0*/  FFMA.FTZ R172, R97, UR4, -R173 ;  /* 0x0000000461ac7c23 */ /* 0x004fe200080108ad */
[----:B------:R-:W-:Y:S01]  /*15e00*/  PRMT R97, R96, 0x7632, R97 ;  /* 0x0000763260617816 */ /* 0x000fe20000000061 */
[----:B------:R-:W-:Y:S01]  /*15e10*/  FFMA.FTZ R173, R129, UR4, -R173 ;  /* 0x0000000481ad7c23 */ /* 0x000fe200080108ad */
[----:B------:R-:W-:Y:S01]  /*15e20*/  PRMT R129, R112, 0x5410, R101 ;  /* 0x0000541070817816 */ /* 0x000fe20000000065 */
[----:B------:R2:W2:Y:S01]  /*15e30*/  LDL.S16 R205, [R1+0x130] ;  /* 0x0001300001cd7983 */ /* 0x0004a20000100600 */
[----:B---3--:R-:W-:Y:S03]  /*15e40*/  LOP3.LUT R192, R176, 0xff, RZ, 0xc0, !PT ;  /* 0x000000ffb0c07812 */ /* 0x008fe600078ec0ff */
[----:B------:R3:W3:Y:S01]  /*15e50*/  MUFU.EX2 R176, R7 ;  /* 0x0000000700b07308 */ /* 0x0006e20000000800 */
[----:B------:R2:W2:Y:S01]  /*15e60*/  LDL.S16 R202, [R1+0x12c] ;  /* 0x00012c0001ca7983 */ /* 0x0004a20000100600 */
[----:B------:R-:W-:Y:S01]  /*15e70*/  ISETP.LE.U32.AND P1, PT, R192, UR15, PT ;  /* 0x0000000fc0007c0c */ /* 0x000fe2000bf23070 */
[----:B------:R-:W-:Y:S02]  /*15e80*/  FFMA.FTZ R192, R66, UR4, -R174 ;  /* 0x0000000442c07c23 */ /* 0x000fe400080108ae */
[----:B------:R2:W2:Y:S01]  /*15e90*/  LDL.S16 R201, [R1+0x128] ;  /* 0x0001280001c97983 */ /* 0x0004a20000100600 */
[C---:B-1----:R-:W-:Y:S01]  /*15ea0*/  FMUL.FTZ R8, R0.reuse, R152 ;  /* 0x0000009800087220 */ /* 0x042fe20000410000 */
[----:B------:R-:W-:Y:S02]  /*15eb0*/  SHF.R.U32.HI R152, RZ, 0x18, R179 ;  /* 0x00000018ff987819 */ /* 0x000fe400000116b3 */
[----:B------:R1:W2:Y:S01]  /*15ec0*/  LDL.S16 R200, [R1+0x124] ;  /* 0x0001240001c87983 */ /* 0x0002a20000100600 */
[----:B------:R-:W-:Y:S01]  /*15ed0*/  FFMA.FTZ R215, R0, R229, R4 ;  /* 0x000000e500d77223 */ /* 0x000fe20000010004 */
[----:B------:R-:W-:Y:S01]  /*15ee0*/  F2FP.F16.F32.PACK_AB R0, R250, R4 ;  /* 0x00000004fa00723e */ /* 0x000fe200000000ff */
[----:B------:R-:W-:Y:S01]  /*15ef0*/  FFMA.FTZ R229, R82, UR4, -R174 ;  /* 0x0000000452e57c23 */ /* 0x000fe200080108ae */
[----:B------:R1:W2:Y:S02]  /*15f00*/  LDL.S16 R133, [R1+0x144] ;  /* 0x0001440001857983 */ /* 0x0002a40000100600 */
[----:B------:R-:W-:Y:S02]  /*15f10*/  @P1 LOP3.LUT R213, R213, 0x10000000, RZ, 0xfc, !PT ;  /* 0x10000000d5d51812 */ /* 0x000fe400078efcff */
[----:B------:R-:W-:Y:S01]  /*15f20*/  ISETP.LE.U32.AND P1, PT, R193, UR15, PT ;  /* 0x0000000fc1007c0c */ /* 0x000fe2000bf23070 */
[----:B------:R-:W-:Y:S01]  /*15f30*/  STL.64 [R1+0x438], R8 ;  /* 0x0004380801007387 */ /* 0x000fe20000100a00 */
[----:B---3--:R-:W-:Y:S01]  /*15f40*/  SHF.R.U32.HI R7, RZ, 0x10, R178 ;  /* 0x00000010ff077819 */ /* 0x008fe200000116b2 */
[----:B------:R-:W-:Y:S01]  /*15f50*/  FFMA.FTZ R193, R67, UR4, -R174 ;  /* 0x0000000443c17c23 */ /* 0x000fe200080108ae */
[----:B------:R-:W-:Y:S01]  /*15f60*/  F2FP.F16.F32.PACK_AB R5, R176, R196 ;  /* 0x000000c4b005723e */ /* 0x000fe200000000ff */
[----:B------:R-:W-:Y:S01]  /*15f70*/  STL [R1+0x38c], R16 ;  /* 0x00038c1001007387 */ /* 0x000fe20000100800 */
[----:B------:R-:W-:Y:S01]  /*15f80*/  LOP3.LUT R7, R7, 0xff, RZ, 0xc0, !PT ;  /* 0x000000ff07077812 */ /* 0x000fe200078ec0ff */
[----:B------:R-:W-:Y:S01]  /*15f90*/  FFMA.FTZ R67, R44, UR4, -R175 ;  /* 0x000000042c437c23 */ /* 0x000fe200080108af */
[----:B------:R-:W-:Y:S01]  /*15fa0*/  PRMT R4, R5, 0x7632, R4 ;  /* 0x0000763205047816 */ /* 0x000fe20000000004 */
[----:B------:R-:W-:Y:S01]  /*15fb0*/  STL [R1+0x390], R17 ;  /* 0x0003901101007387 */ /* 0x000fe20000100800 */
[----:B------:R-:W-:Y:S01]  /*15fc0*/  ISETP.LE.U32.AND P5, PT, R7, UR15, PT ;  /* 0x0000000f07007c0c */ /* 0x000fe2000bfa3070 */
[----:B------:R-:W-:Y:S01]  /*15fd0*/  MUFU.EX2 R44, R217 ;  /* 0x000000d9002c7308 */ /* 0x000fe20000000800 */
[----:B------:R-:W-:Y:S01]  /*15fe0*/  LOP3.LUT R7, R10, 0xffff, RZ, 0xc0, !PT ;  /* 0x0000ffff0a077812 */ /* 0x000fe200078ec0ff */
[----:B------:R-:W-:Y:S01]  /*15ff0*/  STL [R1+0x388], R32 ;  /* 0x0003882001007387 */ /* 0x000fe20000100800 */
[----:B------:R-:W-:Y:S02]  /*16000*/  PRMT R100, R0, 0x7632, R100 ;  /* 0x0000763200647816 */ /* 0x000fe40000000064 */
[----:B------:R-:W-:Y:S01]  /*16010*/  ISETP.LE.U32.AND P6, PT, R7, UR15, PT ;  /* 0x0000000f07007c0c */ /* 0x000fe2000bfc3070 */
[----:B------:R-:W-:Y:S01]  /*16020*/  STL [R1+0x394], R33 ;  /* 0x0003942101007387 */ /* 0x000fe20000100800 */
[----:B------:R-:W-:Y:S02]  /*16030*/  PRMT R117, R5, 0x5410, R4 ;  /* 0x0000541005757816 */ /* 0x000fe40000000004 */
[----:B------:R-:W-:Y:S01]  /*16040*/  SHF.R.U32.HI R178, RZ, 0x18, R178 ;  /* 0x00000018ffb27819 */ /* 0x000fe200000116b2 */
[----:B------:R-:W-:Y:S01]  /*16050*/  STL [R1+0x398], R36 ;  /* 0x0003982401007387 */ /* 0x000fe20000100800 */
[----:B------:R-:W-:Y:S02]  /*16060*/  SHF.R.U32.HI R10, RZ, 0x10, R179 ;  /* 0x00000010ff0a7819 */ /* 0x000fe400000116b3 */
[----:B------:R-:W-:Y:S01]  /*16070*/  ISETP.LE.U32.AND P0, PT, R178, UR15, PT ;  /* 0x0000000fb2007c0c */ /* 0x000fe2000bf03070 */
[----:B------:R-:W-:Y:S01]  /*16080*/  STL [R1+0x39c], R37 ;  /* 0x00039c2501007387 */ /* 0x000fe20000100800 */
[----:B------:R-:W-:Y:S01]  /*16090*/  LOP3.LUT R179, R179, 0xffff, RZ, 0xc0, !PT ;  /* 0x0000ffffb3b37812 */ /* 0x000fe200078ec0ff */
[----:B------:R-:W-:Y:S01]  /*160a0*/  FFMA.FTZ R178, R51, UR4, -R174 ;  /* 0x0000000433b27c23 */ /* 0x000fe200080108ae */
[----:B------:R-:W-:Y:S01]  /*160b0*/  LOP3.LUT R145, R10, 0xff, RZ, 0xc0, !PT ;  /* 0x000000ff0a917812 */ /* 0x000fe200078ec0ff */
[----:B------:R3:W-:Y:S04]  /*160c0*/  STG.E.U16 desc[UR24][R180.64], R139 ;  /* 0x0000008bb4007986 */ /* 0x0007e8000c101518 */
[----:B------:R1:W-:Y:S01]  /*160d0*/  STG.E.U16 desc[UR24][R180.64+0x2], R138 ;  /* 0x0000028ab4007986 */ /* 0x0003e2000c101518 */
[----:B---3--:R-:W-:Y:S02]  /*160e0*/  PRMT R139, R96, 0x5410, R97 ;  /* 0x00005410608b7816 */ /* 0x008fe40000000061 */
[----:B-1----:R-:W-:Y:S01]  /*160f0*/  PRMT R138, R0, 0x5410, R100 ;  /* 0x00005410008a7816 */ /* 0x002fe20000000064 */
[----:B----4-:R-:W-:Y:S02]  /*16100*/  @!P1 HADD2 R211, -R5.H0_H0, -RZ.H0_H0 ;  /* 0xa00000ff05d39230 */ /* 0x010fe40000000900 */
[----:B------:R-:W-:Y:S03]  /*16110*/  @!P4 HADD2 R210, -R4.H0_H0, -RZ.H0_H0 ;  /* 0xa00000ff04d2c230 */ /* 0x000fe60000000900 */
[----:B------:R-:W-:Y:S01]  /*16120*/  PRMT R128, R211, 0x7610, R128 ;  /* 0x00007610d3807816 */ /* 0x000fe20000000080 */
[----:B------:R-:W-:Y:S01]  /*16130*/  @!P1 STL.S16 [R1+0x138], R211 ;  /* 0x000138d301009387 */ /* 0x000fe20000100600 */
[----:B------:R-:W-:Y:S01]  /*16140*/  @!P3 HADD2 R209, -R0.H0_H0, -RZ.H0_H0 ;  /* 0xa00000ff00d1b230 */ /* 0x000fe20000000900 */
        /* <DEDUP_REMOVED lines=9> */
[----:B------:R-:W-:Y:S01]  /*161e0*/  @!P6 STL.S16 [R1+0x11c], R207 ;  /* 0x00011ccf0100e387 */ /* 0x000fe20000100600 */
[----:B------:R-:W-:Y:S01]  /*161f0*/  PRMT R68, R209, 0x7610, R68 ;  /* 0x00007610d1447816 */ /* 0x000fe20000000044 */
[----:B------:R-:W-:Y:S01]  /*16200*/  FFMA.FTZ R69, R38, UR4, -R174 ;  /* 0x0000000426457c23 */ /* 0x000fe200080108ae */
[----:B------:R-:W-:Y:S01]  /*16210*/  PRMT R64, R207, 0x7610, R64 ;  /* 0x00007610cf407816 */ /* 0x000fe20000000040 */
[----:B------:R-:W-:Y:S01]  /*16220*/  @!P5 STL.S16 [R1+0x118], R206 ;  /* 0x000118ce0100d387 */ /* 0x000fe20000100600 */
[----:B------:R-:W-:Y:S01]  /*16230*/  PRMT R52, R206, 0x7610, R52 ;  /* 0x00007610ce347816 */ /* 0x000fe20000000034 */
[----:B------:R-:W-:Y:S01]  /*16240*/  MUFU.EX2 R75, R69 ;  /* 0x00000045004b7308 */ /* 0x000fe20000000800 */
[----:B------:R-:W-:Y:S01]  /*16250*/  @!P6 PRMT R100, R64, 0x5410, RZ ;  /* 0x000054104064e816 */ /* 0x000fe200000000ff */
[----:B--2---:R-:W-:Y:S01]  /*16260*/  @!P2 HADD2 R202, -R101.H0_H0, -RZ.H0_H0 ;  /* 0xa00000ff65caa230 */ /* 0x004fe20000000900 */
[----:B------:R-:W-:Y:S01]  /*16270*/  @!P5 PRMT R96, R52, 0x5410, RZ ;  /* 0x000054103460d816 */ /* 0x000fe200000000ff */
[----:B------:R-:W-:Y:S01]  /*16280*/  @!P3 HADD2 R205, -R112.H0_H0, -RZ.H0_H0 ;  /* 0xa00000ff70cdb230 */ /* 0x000fe20000000900 */
[----:B------:R-:W-:Y:S01]  /*16290*/  PRMT R128, R113, 0x5410, R116 ;  /* 0x0000541071807816 */ /* 0x000fe20000000074 */
[----:B------:R-:W-:Y:S01]  /*162a0*/  STG.E.U16 desc[UR24][R182.64], R5 ;  /* 0x00000005b6007986 */ /* 0x000fe2000c101518 */
[----:B------:R-:W-:Y:S01]  /*162b0*/  @!P4 PRMT R0, R68, 0x5410, RZ ;  /* 0x000054104400c816 */ /* 0x000fe200000000ff */
[--C-:B------:R-:W-:Y:S01]  /*162c0*/  FFMA.FTZ R52, R23, UR4, -R174.reuse ;  /* 0x0000000417347c23 */ /* 0x100fe200080108ae */
[----:B------:R-:W-:Y:S01]  /*162d0*/  ISETP.LE.U32.AND P4, PT, R6, UR15, PT ;  /* 0x0000000f06007c0c */ /* 0x000fe2000bf83070 */
[----:B------:R-:W-:Y:S01]  /*162e0*/  @!P3 STL.S16 [R1+0x130], R205 ;  /* 0x000130cd0100b387 */ /* 0x000fe20000100600 */
[----:B------:R-:W-:Y:S01]  /*162f0*/  PRMT R11, R202, 0x7610, R11 ;  /* 0x00007610ca0b7816 */ /* 0x000fe2000000000b */
[----:B-1----:R-:W-:Y:S01]  /*16300*/  FFMA.FTZ R210, R115, UR4, -R174 ;  /* 0x0000000473d27c23 */ /* 0x002fe200080108ae */
[----:B------:R-:W-:Y:S01]  /*16310*/  PRMT R18, R205, 0x7610, R18 ;  /* 0x00007610cd127816 */ /* 0x000fe20000000012 */
[----:B------:R1:W-:Y:S01]  /*16320*/  @!P2 STL.S16 [R1+0x12c], R202 ;  /* 0x00012cca0100a387 */ /* 0x0003e20000100600 */
[----:B------:R-:W-:Y:S01]  /*16330*/  LOP3.LUT P2, RZ, R213, 0x40000000, RZ, 0xc0, !PT ;  /* 0x40000000d5ff7812 */ /* 0x000fe2000784c0ff */
[----:B------:R-:W-:Y:S01]  /*16340*/  @!P0 HADD2 R133, -R97.H0_H0, -RZ.H0_H0 ;  /* 0xa00000ff61858230 */ /* 0x000fe20000000900 */
[----:B------:R-:W-:Y:S01]  /*16350*/  @!P3 PRMT R112, R18, 0x5410, RZ ;  /* 0x000054101270b816 */ /* 0x000fe200000000ff */
[----:B------:R2:W-:Y:S01]  /*16360*/  STG.E.U16 desc[UR24][R182.64+0x2], R4 ;  /* 0x00000204b6007986 */ /* 0x0005e2000c101518 */
[----:B------:R-:W-:Y:S01]  /*16370*/  ISETP.LE.U32.AND P6, PT, R48, UR15, PT ;  /* 0x0000000f30007c0c */ /* 0x000fe2000bfc3070 */
[--C-:B------:R-:W-:Y:S01]  /*16380*/  FFMA.FTZ R64, R34, UR4, -R174.reuse ;  /* 0x0000000422407c23 */ /* 0x100fe200080108ae */
[----:B------:R-:W-:Y:S01]  /*16390*/  PRMT R49, R133, 0x7610, R49 ;  /* 0x0000761085317816 */ /* 0x000fe20000000031 */
[--C-:B------:R-:W-:Y:S01]  /*163a0*/  FFMA.FTZ R68, R35, UR4, -R174.reuse ;  /* 0x0000000423447c23 */ /* 0x100fe200080108ae */
[----:B------:R-:W-:Y:S01]  /*163b0*/  @!P4 PRMT R101, R11, 0x5410, RZ ;  /* 0x000054100b65c816 */ /* 0x000fe200000000ff */
[--C-:B------:R-:W-:Y:S01]  /*163c0*/  FFMA.FTZ R190, R54, UR4, -R174.reuse ;  /* 0x0000000436be7c23 */ /* 0x100fe200080108ae */
[----:B------:R-:W-:Y:S01]  /*163d0*/  @!P0 PRMT R97, R49, 0x5410, RZ ;  /* 0x0000541031618816 */ /* 0x000fe200000000ff */
[--C-:B------:R-:W-:Y:S01]  /*163e0*/  FFMA.FTZ R49, R22, UR4, -R174.reuse ;  /* 0x0000000416317c23 */ /* 0x100fe200080108ae */
[----:B------:R-:W-:Y:S01]  /*163f0*/  ISETP.LE.U32.AND P4, PT, R191, UR15, PT ;  /* 0x0000000fbf007c0c */ /* 0x000fe2000bf83070 */
[----:B------:R-:W-:Y:S01]  /*16400*/  @!P2 HADD2 R201, -R113.H0_H0, -RZ.H0_H0 ;  /* 0xa00000ff71c9a230 */ /* 0x000fe20000000900 */
[----:B------:R-:W-:Y:S01]  /*16410*/  LOP3.LUT P1, RZ, R213, 0x10000000, RZ, 0xc0, !PT ;  /* 0x10000000d5ff7812 */ /* 0x000fe2000782c0ff */
[--C-:B------:R-:W-:Y:S01]  /*16420*/  FFMA.FTZ R191, R55, UR4, -R174.reuse ;  /* 0x0000000437bf7c23 */ /* 0x100fe200080108ae */
[----:B---3--:R-:W-:Y:S01]  /*16430*/  FFMA.FTZ R209, R119, UR4, -R174 ;  /* 0x0000000477d17c23 */ /* 0x008fe200080108ae */
[--C-:B------:R-:W-:Y:S01]  /*16440*/  FFMA.FTZ R119, R72, UR4, -R175.reuse ;  /* 0x0000000448777c23 */ /* 0x100fe200080108af */
[----:B------:R-:W-:Y:S01]  /*16450*/  PRMT R10, R201, 0x7610, R10 ;  /* 0x00007610c90a7816 */ /* 0x000fe2000000000a */
[----:B------:R3:W-:Y:S01]  /*16460*/  @!P2 STL.S16 [R1+0x128], R201 ;  /* 0x000128c90100a387 */ /* 0x0007e20000100600 */
[C---:B------:R-:W-:Y:S01]  /*16470*/  LOP3.LUT P2, RZ, R213.reuse, 0x20000000, RZ, 0xc0, !PT ;  /* 0x20000000d5ff7812 */ /* 0x040fe2000784c0ff */
[--C-:B------:R-:W-:Y:S01]  /*16480*/  FFMA.FTZ R22, R28, UR4, -R175.reuse ;  /* 0x000000041c167c23 */ /* 0x100fe200080108af */
[----:B------:R-:W-:Y:S01]  /*16490*/  LOP3.LUT R213, R213, 0xf7ffffff, RZ, 0xc0, !PT ;  /* 0xf7ffffffd5d57812 */ /* 0x000fe200078ec0ff */
[----:B------:R-:W-:Y:S01]  /*164a0*/  MUFU.EX2 R209, R209 ;  /* 0x000000d100d17308 */ /* 0x000fe20000000800 */
[----:B-1----:R-:W-:Y:S01]  /*164b0*/  FFMA.FTZ R202, R118, UR4, -R174 ;  /* 0x0000000476ca7c23 */ /* 0x002fe200080108ae */
[----:B------:R-:W-:Y:S01]  /*164c0*/  @!P4 PRMT R113, R10, 0x5410, RZ ;  /* 0x000054100a71c816 */ /* 0x000fe200000000ff */
[--C-:B------:R-:W-:Y:S01]  /*164d0*/  FFMA.FTZ R23, R40, UR4, -R175.reuse ;  /* 0x0000000428177c23 */ /* 0x100fe200080108af */
[--C-:B------:R-:W-:Y:S01]  /*164e0*/  FFMA.FTZ R54, R41, UR4, -R175.reuse ;  /* 0x0000000429367c23 */ /* 0x100fe200080108af */
[--C-:B------:R-:W-:Y:S01]  /*164f0*/  FFMA.FTZ R115, R60, UR4, -R175.reuse ;  /* 0x000000043c737c23 */ /* 0x100fe200080108af */
[----:B------:R-:W-:Y:S01]  /*16500*/  FFMA.FTZ R118, R61, UR4, -R175 ;  /* 0x000000043d767c23 */ /* 0x000fe200080108af */
[----:B--2---:R-:W-:Y:S04]  /*16510*/  IMAD.WIDE R4, R230, 0x70, R182 ;  /* 0x00000070e6047825 */ /* 0x004fe800078e02b6 */
[----:B------:R-:W-:Y:S01]  /*16520*/  FFMA.FTZ R230, R83, UR4, -R174 ;  /* 0x0000000453e67c23 */ /* 0x000fe200080108ae */
[----:B------:R-:W-:Y:S01]  /*16530*/  MUFU.EX2 R61, R14 ;  /* 0x0000000e003d7308 */ /* 0x000fe20000000800 */
[----:B------:R-:W-:Y:S02]  /*16540*/  @!P2 HADD2 R200, -R116.H0_H0, -RZ.H0_H0 ;  /* 0xa00000ff74c8a230 */ /* 0x000fe40000000900 */
[----:B------:R-:W-:Y:S01]  /*16550*/  FFMA.FTZ R60, R47, UR4, -R137 ;  /* 0x000000042f3c7c23 */ /* 0x000fe20008010889 */
[----:B------:R1:W-:Y:S01]  /*16560*/  STG.E.U16 desc[UR24][R4.64], R0 ;  /* 0x0000000004007986 */ /* 0x0003e2000c101518 */
[--C-:B------:R-:W-:Y:S01]  /*16570*/  FFMA.FTZ R211, R109, UR4, -R175.reuse ;  /* 0x000000046dd37c23 */ /* 0x100fe200080108af */
[----:B------:R-:W-:Y:S01]  /*16580*/  FFMA.FTZ R207, R121, UR4, -R175 ;  /* 0x0000000479cf7c23 */ /* 0x000fe200080108af */
[----:B------:R-:W-:Y:S01]  /*16590*/  PRMT R7, R200, 0x7610, R7 ;  /* 0x00007610c8077816 */ /* 0x000fe20000000007 */
[----:B------:R2:W-:Y:S02]  /*165a0*/  @!P2 STL.S16 [R1+0x124], R200 ;  /* 0x000124c80100a387 */ /* 0x0005e40000100600 */
[----:B------:R-:W4:Y:S01]  /*165b0*/  MUFU.EX2 R41, R20 ;  /* 0x0000001400297308 */ /* 0x000f220000000800 */
[----:B------:R-:W-:Y:S01]  /*165c0*/  FFMA.FTZ R109, R78, UR4, -R137 ;  /* 0x000000044e6d7c23 */ /* 0x000fe20008010889 */
[----:B------:R-:W-:Y:S01]  /*165d0*/  @!P2 PRMT R116, R7, 0x5410, RZ ;  /* 0x000054100774a816 */ /* 0x000fe200000000ff */
[----:B------:R2:W-:Y:S01]  /*165e0*/  @!P0 STL.S16 [R1+0x144], R133 ;  /* 0x0001448501008387 */ /* 0x0005e20000100600 */
[--C-:B---3--:R-:W-:Y:S01]  /*165f0*/  FFMA.FTZ R201, R120, UR4, -R175.reuse ;  /* 0x0000000478c97c23 */ /* 0x108fe200080108af */
[----:B------:R-:W-:Y:S01]  /*16600*/  FFMA.FTZ R7, R24, UR4, -R175 ;  /* 0x0000000418077c23 */ /* 0x000fe200080108af */
[--C-:B------:R-:W-:Y:S01]  /*16610*/  FFMA.FTZ R206, R122, UR4, -R137.reuse ;  /* 0x000000047ace7c23 */ /* 0x100fe20008010889 */
[----:B------:R3:W3:Y:S03]  /*16620*/  LDL.S16 R6, [R1+0x114] ;  /* 0x0001140001067983 */ /* 0x0006e60000100600 */
[----:B------:R-:W-:Y:S01]  /*16630*/  MUFU.EX2 R207, R207 ;  /* 0x000000cf00cf7308 */ /* 0x000fe20000000800 */
[----:B------:R-:W-:Y:S01]  /*16640*/  FFMA.FTZ R205, R123, UR4, -R137 ;  /* 0x000000047bcd7c23 */ /* 0x000fe20008010889 */
[----:B------:R-:W-:Y:S02]  /*16650*/  IMAD.MOV.U32 R120, RZ, RZ, R148 ;  /* 0x000000ffff787224 */ /* 0x000fe400078e0094 */
[----:B------:R-:W-:Y:S02]  /*16660*/  IMAD.MOV.U32 R121, RZ, RZ, R149 ;  /* 0x000000ffff797224 */ /* 0x000fe400078e0095 */
[----:B------:R-:W-:Y:S04]  /*16670*/  IMAD.WIDE.U32 R148, R226, -0x2daee0ad, RZ ;  /* 0xd2511f53e2947825 */ /* 0x000fe800078e00ff */
[----:B------:R-:W-:Y:S01]  /*16680*/  MUFU.EX2 R205, R205 ;  /* 0x000000cd00cd7308 */ /* 0x000fe20000000800 */
[----:B----4-:R-:W-:Y:S01]  /*16690*/  F2FP.F16.F32.PACK_AB R82, R50, R41 ;  /* 0x000000293252723e */ /* 0x010fe200000000ff */
[----:B------:R-:W-:Y:S03]  /*166a0*/  IMAD.MOV.U32 R217, RZ, RZ, R121 ;  /* 0x000000ffffd97224 */ /* 0x000fe600078e0079 */
[----:B------:R-:W-:Y:S01]  /*166b0*/  PRMT R83, R82, 0x7632, R83 ;  /* 0x0000763252537816 */ /* 0x000fe20000000053 */
[----:B-1----:R4:W4:Y:S01]  /*166c0*/  LDL.S16 R4, [R1+0x110] ;  /* 0x0001100001047983 */ /* 0x0029220000100600 */
[----:B------:R-:W-:Y:S01]  /*166d0*/  LOP3.LUT R0, R195, 0xff, RZ, 0xc0, !PT ;  /* 0x000000ffc3007812 */ /* 0x000fe200078ec0ff */
[--C-:B--2---:R-:W-:Y:S01]  /*166e0*/  FFMA.FTZ R200, R114, UR4, -R174.reuse ;  /* 0x0000000472c87c23 */ /* 0x104fe200080108ae */
[----:B------:R-:W-:Y:S01]  /*166f0*/  PRMT R92, R82, 0x5410, R83 ;  /* 0x00005410525c7816 */ /* 0x000fe20000000053 */
[--C-:B------:R-:W-:Y:S01]  /*16700*/  FFMA.FTZ R195, R70, UR4, -R174.reuse ;  /* 0x0000000446c37c23 */ /* 0x100fe200080108ae */
[----:B------:R-:W-:Y:S01]  /*16710*/  ISETP.LE.U32.AND P0, PT, R0, UR15, PT ;  /* 0x0000000f00007c0c */ /* 0x000fe2000bf03070 */
[--C-:B------:R-:W-:Y:S01]  /*16720*/  FFMA.FTZ R0, R130, UR4, -R174.reuse ;  /* 0x0000000482007c23 */ /* 0x100fe200080108ae */
[----:B------:R-:W-:Y:S01]  /*16730*/  FFMA.FTZ R174, R131, UR4, -R174 ;  /* 0x0000000483ae7c23 */ /* 0x000fe200080108ae */
[--C-:B------:R-:W-:Y:S01]  /*16740*/  FFMA.FTZ R133, R124, UR4, -R175.reuse ;  /* 0x000000047c857c23 */ /* 0x100fe200080108af */
[--C-:B------:R-:W-:Y:S01]  /*16750*/  FFMA.FTZ R130, R73, UR4, -R175.reuse ;  /* 0x0000000449827c23 */ /* 0x100fe200080108af */
[--C-:B------:R-:W-:Y:S01]  /*16760*/  FFMA.FTZ R131, R76, UR4, -R175.reuse ;  /* 0x000000044c837c23 */ /* 0x100fe200080108af */
[--C-:B------:R-:W-:Y:S01]  /*16770*/  FFMA.FTZ R70, R45, UR4, -R175.reuse ;  /* 0x000000042d467c23 */ /* 0x100fe200080108af */
[----:B------:R-:W-:Y:S01]  /*16780*/  STL [R1+0x330], R174 ;  /* 0x000330ae01007387 */ /* 0x000fe20000100800 */
[----:B------:R-:W-:Y:S01]  /*16790*/  FFMA.FTZ R114, R57, UR4, -R175 ;  /* 0x0000000439727c23 */ /* 0x000fe200080108af */
[----:B------:R-:W-:Y:S02]  /*167a0*/  MUFU.EX2 R45, R64 ;  /* 0x00000040002d7308 */ /* 0x000fe40000000800 */
[----:B------:R1:W-:Y:S04]  /*167b0*/  STL [R1+0xa8], R0 ;  /* 0x0000a80001007387 */ /* 0x0003e80000100800 */
[----:B------:R-:W-:Y:S04]  /*167c0*/  STL [R1+0x334], R132 ;  /* 0x0003348401007387 */ /* 0x000fe80000100800 */
[----:B------:R-:W-:Y:S10]  /*167d0*/  MUFU.EX2 R64, R22 ;  /* 0x0000001600407308 */ /* 0x000ff40000000800 */
[----:B------:R-:W-:Y:S10]  /*167e0*/  MUFU.EX2 R28, R49 ;  /* 0x00000031001c7308 */ /* 0x000ff40000000800 */
[----:B------:R-:W-:Y:S01]  /*167f0*/  MUFU.EX2 R49, R7 ;  /* 0x0000000700317308 */ /* 0x000fe20000000800 */
[----:B-1----:R-:W-:Y:S01]  /*16800*/  FADD.FTZ R0, -R132, R2 ;  /* 0x0000000284007221 */ /* 0x002fe20000010100 */
[----:B------:R-:W-:Y:S03]  /*16810*/  LOP3.LUT R2, R188, 0xff, RZ, 0xc0, !PT ;  /* 0x000000ffbc027812 */ /* 0x000fe600078ec0ff */
[----:B------:R-:W-:Y:S01]  /*16820*/  FMUL.FTZ R0, R0, UR4 ;  /* 0x0000000400007c20 */ /* 0x000fe20008410000 */
[----:B------:R-:W-:Y:S04]  /*16830*/  ISETP.LE.U32.AND P2, PT, R2, UR15, PT ;  /* 0x0000000f02007c0c */ /* 0x000fe8000bf43070 */
[----:B------:R-:W-:Y:S01]  /*16840*/  MUFU.EX2 R124, R60 ;  /* 0x0000003c007c7308 */ /* 0x000fe20000000800 */
[----:B------:R-:W-:Y:S01]  /*16850*/  SHF.R.U32.HI R2, RZ, 0x8, R179 ;  /* 0x00000008ff027819 */ /* 0x000fe200000116b3 */
[----:B------:R-:W-:Y:S03]  /*16860*/  FFMA.FTZ R179, R77, UR4, -R175 ;  /* 0x000000044db37c23 */ /* 0x000fe600080108af */
[----:B------:R-:W-:Y:S05]  /*16870*/  LOP3.LUT R2, R2, 0xffff, RZ, 0xc0, !PT ;  /* 0x0000ffff02027812 */ /* 0x000fea00078ec0ff */
[----:B------:R-:W-:Y:S01]  /*16880*/  MUFU.EX2 R73, R221 ;  /* 0x000000dd00497308 */ /* 0x000fe20000000800 */
[----:B------:R-:W-:Y:S02]  /*16890*/  ISETP.LE.U32.AND P4, PT, R2, UR15, PT ;  /* 0x0000000f02007c0c */ /* 0x000fe4000bf83070 */
[----:B------:R-:W-:Y:S04]  /*168a0*/  LOP3.LUT R2, R188, 0xffff, RZ, 0xc0, !PT ;  /* 0x0000ffffbc027812 */ /* 0x000fe800078ec0ff */
[----:B------:R-:W-:Y:S03]  /*168b0*/  SHF.R.U32.HI R2, RZ, 0x8, R2 ;  /* 0x00000008ff027819 */ /* 0x000fe60000011602 */
[----:B------:R-:W-:Y:S01]  /*168c0*/  MUFU.EX2 R87, R130 ;  /* 0x0000008200577308 */ /* 0x000fe20000000800 */
[----:B------:R-:W-:Y:S09]  /*168d0*/  LOP3.LUT R2, R2, 0xffff, RZ, 0xc0, !PT ;  /* 0x0000ffff02027812 */ /* 0x000ff200078ec0ff */
[----:B------:R-:W1:Y:S10]  /*168e0*/  MUFU.EX2 R0, R0 ;  /* 0x0000000000007308 */ /* 0x000e740000000800 */
[----:B------:R-:W-:Y:S10]  /*168f0*/  MUFU.EX2 R48, R68 ;  /* 0x0000004400307308 */ /* 0x000ff40000000800 */
[----:B------:R-:W-:Y:S01]  /*16900*/  MUFU.EX2 R144, R54 ;  /* 0x0000003600907308 */ /* 0x000fe20000000800 */
[----:B-1----:R-:W-:Y:S01]  /*16910*/  FFMA.FTZ R66, R0, R232, R19 ;  /* 0x000000e800427223 */ /* 0x002fe20000010013 */
[----:B------:R-:W-:Y:S01]  /*16920*/  FFMA.FTZ R232, R88, UR4, -R175 ;  /* 0x0000000458e87c23 */ /* 0x000fe200080108af */
        /* <DEDUP_REMOVED lines=8> */
[----:B------:R-:W-:Y:S01]  /*169b0*/  SHF.R.U32.HI R0, RZ, 0x8, R199 ;  /* 0x00000008ff007819 */ /* 0x000fe200000116c7 */
[----:B------:R-:W1:Y:S01]  /*169c0*/  MUFU.EX2 R88, R15 ;  /* 0x0000000f00587308 */ /* 0x000e620000000800 */
[--C-:B------:R-:W-:Y:S01]  /*169d0*/  FFMA.FTZ R142, R90, UR4, -R137.reuse ;  /* 0x000000045a8e7c23 */ /* 0x100fe20008010889 */
[----:B------:R-:W-:Y:S01]  /*169e0*/  FFMA.FTZ R143, R91, UR4, -R137 ;  /* 0x000000045b8f7c23 */ /* 0x000fe20008010889 */
[----:B------:R-:W-:Y:S04]  /*169f0*/  LOP3.LUT R0, R0, 0xffff, RZ, 0xc0, !PT ;  /* 0x0000ffff00007812 */ /* 0x000fe800078ec0ff */
[----:B------:R-:W-:Y:S03]  /*16a00*/  ISETP.LE.U32.AND P3, PT, R0, UR15, PT ;  /* 0x0000000f00007c0c */ /* 0x000fe6000bf63070 */
[----:B------:R-:W-:Y:S01]  /*16a10*/  MUFU.EX2 R150, R43 ;  /* 0x0000002b00967308 */ /* 0x000fe20000000800 */
[----:B------:R-:W-:Y:S09]  /*16a20*/  SHF.R.U32.HI R0, RZ, 0x18, R188 ;  /* 0x00000018ff007819 */ /* 0x000ff200000116bc */
[----:B------:R-:W-:Y:S01]  /*16a30*/  MUFU.EX2 R154, R23 ;  /* 0x00000017009a7308 */ /* 0x000fe20000000800 */
[----:B-1----:R-:W-:Y:S04]  /*16a40*/  F2FP.F16.F32.PACK_AB R81, R88, R61 ;  /* 0x0000003d5851723e */ /* 0x002fe800000000ff */
[C---:B------:R-:W-:Y:S05]  /*16a50*/  PRMT R80, R81.reuse, 0x7632, R80 ;  /* 0x0000763251507816 */ /* 0x040fea0000000050 */
[----:B------:R1:W-:Y:S01]  /*16a60*/  MUFU.EX2 R151, R42 ;  /* 0x0000002a00977308 */ /* 0x0003e20000000800 */
[----:B------:R-:W-:Y:S09]  /*16a70*/  PRMT R93, R81, 0x5410, R80 ;  /* 0x00005410515d7816 */ /* 0x000ff20000000050 */
[----:B------:R-:W2:Y:S10]  /*16a80*/  MUFU.EX2 R47, R216 ;  /* 0x000000d8002f7308 */ /* 0x000eb40000000800 */
[----:B------:R-:W-:Y:S01]  /*16a90*/  MUFU.EX2 R122, R31 ;  /* 0x0000001f007a7308 */ /* 0x000fe20000000800 */
[----:B-1----:R-:W-:Y:S04]  /*16aa0*/  FADD.FTZ R42, R242, R66 ;  /* 0x00000042f22a7221 */ /* 0x002fe80000010000 */
[----:B------:R-:W-:Y:S05]  /*16ab0*/  FADD.FTZ R42, R61, R42 ;  /* 0x0000002a3d2a7221 */ /* 0x000fea0000010000 */
[----:B------:R-:W-:Y:S01]  /*16ac0*/  MUFU.EX2 R123, R192 ;  /* 0x000000c0007b7308 */ /* 0x000fe20000000800 */
[----:B--2---:R-:W-:Y:S01]  /*16ad0*/  F2FP.F16.F32.PACK_AB R77, R47, R44 ;  /* 0x0000002c2f4d723e */ /* 0x004fe200000000ff */
[----:B------:R-:W-:Y:S03]  /*16ae0*/  IMAD.MOV.U32 R216, RZ, RZ, R120 ;  /* 0x000000ffffd87224 */ /* 0x000fe600078e0078 */
[C---:B------:R-:W-:Y:S05]  /*16af0*/  PRMT R76, R77.reuse, 0x7632, R76 ;  /* 0x000076324d4c7816 */ /* 0x040fea000000004c */
[----:B------:R-:W-:Y:S01]  /*16b00*/  MUFU.EX2 R120, R227 ;  /* 0x000000e300787308 */ /* 0x000fe20000000800 */
[----:B------:R-:W-:Y:S09]  /*16b10*/  PRMT R91, R77, 0x5410, R76 ;  /* 0x000054104d5b7816 */ /* 0x000ff2000000004c */
[----:B------:R-:W-:Y:S01]  /*16b20*/  MUFU.EX2 R121, R193 ;  /* 0x000000c100797308 */ /* 0x000fe20000000800 */
[----:B---3--:R-:W-:Y:S05]  /*16b30*/  @!P2 HADD2 R6, -R85.H0_H0, -RZ.H0_H0 ;  /* 0xa00000ff5506a230 */ /* 0x008fea0000000900 */
[----:B------:R-:W-:Y:S01]  /*16b40*/  PRMT R5, R6, 0x7610, R5 ;  /* 0x0000761006057816 */ /* 0x000fe20000000005 */
[----:B------:R1:W-:Y:S03]  /*16b50*/  @!P2 STL.S16 [R1+0x114], R6 ;  /* 0x000114060100a387 */ /* 0x0003e60000100600 */
[----:B------:R-:W-:Y:S02]  /*16b60*/  @!P2 PRMT R85, R5, 0x5410, RZ ;  /* 0x000054100555a816 */ /* 0x000fe400000000ff */
[----:B------:R-:W-:Y:S11]  /*16b70*/  ISETP.LE.U32.AND P2, PT, R2, UR15, PT ;  /* 0x0000000f02007c0c */ /* 0x000ff6000bf43070 */
[----:B------:R-:W-:Y:S02]  /*16b80*/  @!UPT UIADD3 URZ, URZ, URZ, URZ ;  /* 0x0000003f3f3ff290 */ /* 0x000fe4000fffe03f */
[----:B----4-:R-:W-:Y:S05]  /*16b90*/  @!P2 HADD2 R4, -R84.H0_H0, -RZ.H0_H0 ;  /* 0xa00000ff5404a230 */ /* 0x010fea0000000900 */
[----:B------:R-:W-:Y:S01]  /*16ba0*/  PRMT R2, R4, 0x7610, R2 ;  /* 0x0000761004027816 */ /* 0x000fe20000000002 */
[----:B------:R2:W-:Y:S01]  /*16bb0*/  @!P2 STL.S16 [R1+0x110], R4 ;  /* 0x000110040100a387 */ /* 0x0005e20000100600 */
[--C-:B-1----:R-:W-:Y:S01]  /*16bc0*/  FFMA.FTZ R6, R25, UR4, -R175.reuse ;  /* 0x0000000419067c23 */ /* 0x102fe200080108af */
[----:B------:R-:W-:Y:S01]  /*16bd0*/  FFMA.FTZ R175, R125, UR4, -R175 ;  /* 0x000000047daf7c23 */ /* 0x000fe200080108af */
[----:B------:R-:W-:Y:S01]  /*16be0*/  @!P2 PRMT R84, R2, 0x5410, RZ ;  /* 0x000054100254a816 */ /* 0x000fe200000000ff */
[----:B------:R-:W-:Y:S01]  /*16bf0*/  FADD.FTZ R2, -R135, R3 ;  /* 0x0000000387027221 */ /* 0x000fe20000010100 */
[----:B------:R-:W-:Y:S01]  /*16c00*/  SHF.R.U32.HI R3, RZ, 0x10, R188 ;  /* 0x00000010ff037819 */ /* 0x000fe200000116bc */
[--C-:B------:R-:W-:Y:S01]  /*16c10*/  FFMA.FTZ R125, R79, UR4, -R137.reuse ;  /* 0x000000044f7d7c23 */ /* 0x100fe20008010889 */
[----:B------:R-:W1:Y:S01]  /*16c20*/  MUFU.EX2 R78, R6 ;  /* 0x00000006004e7308 */ /* 0x000e620000000800 */
[----:B------:R-:W-:Y:S01]  /*16c30*/  FMUL.FTZ R2, R2, UR4 ;  /* 0x0000000402027c20 */ /* 0x000fe20008410000 */
[----:B------:R-:W-:Y:S04]  /*16c40*/  LOP3.LUT R3, R3, 0xff, RZ, 0xc0, !PT ;  /* 0x000000ff03037812 */ /* 0x000fe800078ec0ff */
[----:B------:R-:W-:Y:S04]  /*16c50*/  ISETP.LE.U32.AND P2, PT, R3, UR15, PT ;  /* 0x0000000f03007c0c */ /* 0x000fe8000bf43070 */
[----:B------:R-:W3:Y:S01]  /*16c60*/  MUFU.EX2 R2, R2 ;  /* 0x0000000200027308 */ /* 0x000ee20000000800 */
[----:B-1----:R-:W-:Y:S01]  /*16c70*/  F2FP.F16.F32.PACK_AB R57, R78, R49 ;  /* 0x000000314e39723e */ /* 0x002fe200000000ff */
[----:B--2---:R-:W2:Y:S03]  /*16c80*/  LDL.LU R4, [R1+0x8] ;  /* 0x0000080001047983 */ /* 0x004ea60000300800 */
[----:B------:R-:W-:Y:S01]  /*16c90*/  PRMT R56, R57, 0x7632, R56 ;  /* 0x0000763239387816 */ /* 0x000fe20000000038 */
[----:B------:R4:W4:Y:S01]  /*16ca0*/  LDL.S16 R55, [R1+0x100] ;  /* 0x0001000001377983 */ /* 0x0009220000100600 */
[C---:B---3--:R-:W-:Y:S03]  /*16cb0*/  FMUL.FTZ R12, R2.reuse, R164 ;  /* 0x000000a4020c7220 */ /* 0x048fe60000410000 */
[----:B------:R3:W3:Y:S01]  /*16cc0*/  LDL.S16 R51, [R1+0x108] ;  /* 0x0001080001337983 */ /* 0x0006e20000100600 */
[C---:B------:R-:W-:Y:S01]  /*16cd0*/  FMUL.FTZ R13, R2.reuse, R165 ;  /* 0x000000a5020d7220 */ /* 0x040fe20000410000 */
[C---:B------:R-:W-:Y:S01]  /*16ce0*/  FMUL.FTZ R20, R2.reuse, R160 ;  /* 0x000000a002147220 */ /* 0x040fe20000410000 */
[C---:B------:R-:W-:Y:S01]  /*16cf0*/  FMUL.FTZ R21, R2.reuse, R161 ;  /* 0x000000a102157220 */ /* 0x040fe20000410000 */
[----:B------:R-:W-:Y:S01]  /*16d00*/  STL [R1+0x338], R133 ;  /* 0x0003388501007387 */ /* 0x000fe20000100800 */
[C---:B------:R-:W-:Y:S01]  /*16d10*/  FMUL.FTZ R24, R2.reuse, R156 ;  /* 0x0000009c02187220 */ /* 0x040fe20000410000 */
[C---:B------:R-:W-:Y:S01]  /*16d20*/  FMUL.FTZ R25, R2.reuse, R157 ;  /* 0x0000009d02197220 */ /* 0x040fe20000410000 */
[----:B------:R-:W-:Y:S01]  /*16d30*/  FMUL.FTZ R5, R2, R169 ;  /* 0x000000a902057220 */ /* 0x000fe20000410000 */
[----:B------:R-:W-:Y:S01]  /*16d40*/  STL [R1+0x33c], R175 ;  /* 0x00033caf01007387 */ /* 0x000fe20000100800 */
[--C-:B------:R-:W-:Y:S01]  /*16d50*/  FFMA.FTZ R157, R94, UR4, -R137.reuse ;  /* 0x000000045e9d7c23 */ /* 0x100fe20008010889 */
[--C-:B------:R-:W-:Y:S01]  /*16d60*/  FFMA.FTZ R160, R95, UR4, -R137.reuse ;  /* 0x000000045fa07c23 */ /* 0x100fe20008010889 */
[----:B------:R-:W-:Y:S01]  /*16d70*/  PRMT R95, R57, 0x5410, R56 ;  /* 0x00005410395f7816 */ /* 0x000fe20000000038 */
[----:B------:R1:W-:Y:S01]  /*16d80*/  STL.64 [R1+0x440], R10 ;  /* 0x0004400a01007387 */ /* 0x0003e20000100a00 */
[--C-:B------:R-:W-:Y:S01]  /*16d90*/  FFMA.FTZ R164, R106, UR4, -R137.reuse ;  /* 0x000000046aa47c23 */ /* 0x100fe20008010889 */
[--C-:B------:R-:W-:Y:S01]  /*16da0*/  FFMA.FTZ R165, R107, UR4, -R137.reuse ;  /* 0x000000046ba57c23 */ /* 0x100fe20008010889 */
[--C-:B------:R-:W-:Y:S01]  /*16db0*/  FFMA.FTZ R169, R111, UR4, -R137.reuse ;  /* 0x000000046fa97c23 */ /* 0x100fe20008010889 */
[----:B------:R-:W-:Y:S01]  /*16dc0*/  STL [R1+0x3a0], R18 ;  /* 0x0003a01201007387 */ /* 0x000fe20000100800 */
[----:B------:R-:W3:Y:S03]  /*16dd0*/  MUFU.EX2 R107, R29 ;  /* 0x0000001d006b7308 */ /* 0x000ee60000000800 */
[----:B------:R-:W-:Y:S04]  /*16de0*/  STL [R1+0x3a4], R19 ;  /* 0x0003a41301007387 */ /* 0x000fe80000100800 */
[----:B------:R-:W-:Y:S03]  /*16df0*/  STL [R1+0x3a8], R34 ;  /* 0x0003a82201007387 */ /* 0x000fe60000100800 */
[----:B------:R-:W-:Y:S01]  /*16e00*/  MUFU.EX2 R106, R228 ;  /* 0x000000e4006a7308 */ /* 0x000fe20000000800 */
[----:B------:R-:W-:Y:S04]  /*16e10*/  STL [R1+0x3ac], R35 ;  /* 0x0003ac2301007387 */ /* 0x000fe80000100800 */
[----:B------:R-:W-:Y:S04]  /*16e20*/  STL [R1+0x3b0], R38 ;  /* 0x0003b02601007387 */ /* 0x000fe80000100800 */
[----:B------:R-:W-:Y:S04]  /*16e30*/  STL [R1+0x3b4], R39 ;  /* 0x0003b42701007387 */ /* 0x000fe80000100800 */
[----:B------:R2:W3:Y:S04]  /*16e40*/  LDL.S16 R14, [R1+0x104] ;  /* 0x00010400010e7983 */ /* 0x0004e80000100600 */
[----:B-1----:R1:W3:Y:S04]  /*16e50*/  LDL.S16 R10, [R1+0xfc] ;  /* 0x0000fc00010a7983 */ /* 0x0022e80000100600 */
[----:B------:R-:W-:Y:S04]  /*16e60*/  STL [R1+0x3b8], R12 ;  /* 0x0003b80c01007387 */ /* 0x000fe80000100800 */
[----:B------:R-:W-:Y:S04]  /*16e70*/  STL [R1+0x3bc], R13 ;  /* 0x0003bc0d01007387 */ /* 0x000fe80000100800 */
[----:B------:R-:W-:Y:S04]  /*16e80*/  STL [R1+0x3c0], R20 ;  /* 0x0003c01401007387 */ /* 0x000fe80000100800 */
[----:B------:R-:W-:Y:S04]  /*16e90*/  STL [R1+0x3c4], R21 ;  /* 0x0003c41501007387 */ /* 0x000fe80000100800 */
[----:B------:R-:W-:Y:S04]  /*16ea0*/  STL [R1+0x3c8], R24 ;  /* 0x0003c81801007387 */ /* 0x000fe80000100800 */
[----:B------:R-:W-:Y:S01]  /*16eb0*/  STL [R1+0x3cc], R25 ;  /* 0x0003cc1901007387 */ /* 0x000fe20000100800 */
[C---:B--2---:R-:W-:Y:S01]  /*16ec0*/  FFMA.FTZ R194, R2.reuse, R4, R194 ;  /* 0x0000000402c27223 */ /* 0x044fe200000100c2 */
[----:B------:R-:W-:Y:S01]  /*16ed0*/  FMUL.FTZ R4, R2, R168 ;  /* 0x000000a802047220 */ /* 0x000fe20000410000 */
[----:B------:R-:W-:Y:S01]  /*16ee0*/  FFMA.FTZ R168, R110, UR4, -R137 ;  /* 0x000000046ea87c23 */ /* 0x000fe20008010889 */
[----:B----4-:R-:W-:Y:S02]  /*16ef0*/  @!P2 HADD2 R55, -R81.H0_H0, -RZ.H0_H0 ;  /* 0xa00000ff5137a230 */ /* 0x010fe40000000900 */
[----:B------:R-:W-:Y:S01]  /*16f00*/  FADD.FTZ R31, R197, R194 ;  /* 0x000000c2c51f7221 */ /* 0x000fe20000010000 */
[----:B---3--:R-:W-:Y:S02]  /*16f10*/  @!P6 HADD2 R51, -R82.H0_H0, -RZ.H0_H0 ;  /* 0xa00000ff5233e230 */ /* 0x008fe40000000900 */
[----:B------:R-:W-:Y:S01]  /*16f20*/  PRMT R11, R55, 0x7610, R11 ;  /* 0x00007610370b7816 */ /* 0x000fe2000000000b */
[----:B------:R2:W-:Y:S01]  /*16f30*/  @!P2 STL.S16 [R1+0x100], R55 ;  /* 0x000100370100a387 */ /* 0x0005e20000100600 */
[----:B------:R-:W-:Y:S01]  /*16f40*/  FADD.FTZ R31, R53, R31 ;  /* 0x0000001f351f7221 */ /* 0x000fe20000010000 */
[----:B------:R-:W-:Y:S02]  /*16f50*/  F2FP.F16.F32.PACK_AB R53, R107, R64 ;  /* 0x000000406b35723e */ /* 0x000fe400000000ff */
[----:B------:R-:W-:Y:S01]  /*16f60*/  @!P2 PRMT R81, R11, 0x5410, RZ ;  /* 0x000054100b51a816 */ /* 0x000fe200000000ff */
[----:B------:R3:W-:Y:S01]  /*16f70*/  @!P6 STL.S16 [R1+0x108], R51 ;  /* 0x000108330100e387 */ /* 0x0007e20000100600 */
[----:B------:R-:W-:Y:S02]  /*16f80*/  ISETP.LE.U32.AND P2, PT, R0, UR15, PT ;  /* 0x0000000f00007c0c */ /* 0x000fe4000bf43070 */
[----:B------:R-:W-:Y:S04]  /*16f90*/  PRMT R3, R51, 0x7610, R3 ;  /* 0x0000761033037816 */ /* 0x000fe80000000003 */
[----:B------:R-:W-:Y:S01]  /*16fa0*/  @!P6 PRMT R82, R3, 0x5410, RZ ;  /* 0x000054100352e816 */ /* 0x000fe200000000ff */
[--C-:B------:R-:W-:Y:S01]  /*16fb0*/  FFMA.FTZ R3, R30, UR4, -R137.reuse ;  /* 0x000000041e037c23 */ /* 0x100fe20008010889 */
[----:B------:R-:W-:Y:S01]  /*16fc0*/  ISETP.LE.U32.AND P6, PT, R145, UR15, PT ;  /* 0x0000000f91007c0c */ /* 0x000fe2000bfc3070 */
[----:B------:R-:W4:Y:S10]  /*16fd0*/  MUFU.EX2 R30, R52 ;  /* 0x00000034001e7308 */ /* 0x000f340000000800 */
[----:B------:R4:W-:Y:S01]  /*16fe0*/  MUFU.EX2 R110, R3 ;  /* 0x00000003006e7308 */ /* 0x0009e20000000800 */
[----:B--2---:R-:W-:Y:S01]  /*16ff0*/  FFMA.FTZ R55, R46, UR4, -R137 ;  /* 0x000000042e377c23 */ /* 0x004fe20008010889 */
[----:B------:R-:W-:Y:S04]  /*17000*/  FADD.FTZ R46, R250, R215 ;  /* 0x000000d7fa2e7221 */ /* 0x000fe80000010000 */
[----:B------:R-:W-:Y:S04]  /*17010*/  FADD.FTZ R46, R71, R46 ;  /* 0x0000002e472e7221 */ /* 0x000fe80000010000 */
[----:B------:R-:W-:Y:S01]  /*17020*/  MUFU.EX2 R52, R26 ;  /* 0x0000001a00347308 */ /* 0x000fe20000000800 */
[----:B------:R-:W-:Y:S01]  /*17030*/  FADD.FTZ R46, R235, R46 ;  /* 0x0000002eeb2e7221 */ /* 0x000fe20000010000 */
[----:B------:R-:W-:Y:S08]  /*17040*/  @!P4 HADD2 R14, -R83.H0_H0, -RZ.H0_H0 ;  /* 0xa00000ff530ec230 */ /* 0x000ff00000000900 */
[----:B---3--:R-:W-:Y:S01]  /*17050*/  MUFU.EX2 R51, R220 ;  /* 0x000000dc00337308 */ /* 0x008fe20000000800 */
[----:B----4-:R-:W-:Y:S01]  /*17060*/  F2FP.F16.F32.PACK_AB R3, R30, R28 ;  /* 0x0000001c1e03723e */ /* 0x010fe200000000ff */
[----:B------:R-:W-:Y:S01]  /*17070*/  FADD.FTZ R46, R49, R46 ;  /* 0x0000002e312e7221 */ /* 0x000fe20000010000 */
[----:B------:R-:W-:Y:S01]  /*17080*/  @!P2 HADD2 R10, -R80.H0_H0, -RZ.H0_H0 ;  /* 0xa00000ff500aa230 */ /* 0x000fe20000000900 */
[----:B------:R-:W-:Y:S01]  /*17090*/  PRMT R2, R14, 0x7610, R2 ;  /* 0x000076100e027816 */ /* 0x000fe20000000002 */
[----:B------:R2:W-:Y:S01]  /*170a0*/  @!P4 STL.S16 [R1+0x104], R14 ;  /* 0x0001040e0100c387 */ /* 0x0005e20000100600 */
[----:B------:R-:W-:Y:S02]  /*170b0*/  FADD.FTZ R46, R78, R46 ;  /* 0x0000002e4e2e7221 */ /* 0x000fe40000010000 */
[----:B------:R-:W-:Y:S01]  /*170c0*/  PRMT R0, R10, 0x7610, R0 ;  /* 0x000076100a007816 */ /* 0x000fe20000000000 */
[----:B------:R3:W-:Y:S01]  /*170d0*/  @!P2 STL.S16 [R1+0xfc], R10 ;  /* 0x0000fc0a0100a387 */ /* 0x0007e20000100600 */
[----:B------:R-:W-:Y:S01]  /*170e0*/  @!P4 PRMT R83, R2, 0x5410, RZ ;  /* 0x000054100253c816 */ /* 0x000fe200000000ff */
[--C-:B------:R-:W-:Y:S01]  /*170f0*/  FFMA.FTZ R2, R27, UR4, -R137.reuse ;  /* 0x000000041b027c23 */ /* 0x100fe20008010889 */
[----:B------:R-:W-:Y:S01]  /*17100*/  @!P2 PRMT R80, R0, 0x5410, RZ ;  /* 0x000054100050a816 */ /* 0x000fe200000000ff */
[----:B------:R-:W-:Y:S01]  /*17110*/  FFMA.FTZ R137, R127, UR4, -R137 ;  /* 0x000000047f897c23 */ /* 0x000fe20008010889 */
[----:B------:R-:W-:Y:S01]  /*17120*/  ISETP.LE.U32.AND P2, PT, R214, UR15, PT ;  /* 0x0000000fd6007c0c */ /* 0x000fe2000bf43070 */
[----:B------:R-:W-:Y:S01]  /*17130*/  FADD.FTZ R0, -R134, R136 ;  /* 0x0000008886007221 */ /* 0x000fe20000010100 */
[----:B------:R4:W1:Y:S03]  /*17140*/  MUFU.EX2 R79, R2 ;  /* 0x00000002004f7308 */ /* 0x0008660000000800 */
[----:B------:R-:W-:Y:S07]  /*17150*/  FMUL.FTZ R0, R0, UR4 ;  /* 0x0000000400007c20 */ /* 0x000fee0008410000 */
[----:B------:R-:W3:Y:S01]  /*17160*/  MUFU.EX2 R27, R0 ;  /* 0x00000000001b7308 */ /* 0x000ee20000000800 */
[----:B--2---:R-:W2:Y:S09]  /*17170*/  LDL.LU R14, [R1+0xc] ;  /* 0x00000c00010e7983 */ /* 0x004eb20000300800 */
[----:B------:R-:W-:Y:S01]  /*17180*/  MUFU.EX2 R127, R86 ;  /* 0x00000056007f7308 */ /* 0x000fe20000000800 */
[----:B----4-:R-:W-:Y:S01]  /*17190*/  PRMT R2, R3, 0x7632, R2 ;  /* 0x0000763203027816 */ /* 0x010fe20000000002 */
[----:B------:R4:W4:Y:S01]  /*171a0*/  LDL.S16 R89, [R1+0xf8] ;  /* 0x0000f80001597983 */ /* 0x0009220000100600 */
[----:B-1----:R-:W-:Y:S02]  /*171b0*/  F2FP.F16.F32.PACK_AB R59, R79, R52 ;  /* 0x000000344f3b723e */ /* 0x002fe400000000ff */
[----:B------:R-:W-:Y:S01]  /*171c0*/  PRMT R90, R3, 0x5410, R2 ;  /* 0x00005410035a7816 */ /* 0x000fe20000000002 */
[----:B---3--:R-:W3:Y:S01]  /*171d0*/  LDL.LU.64 R10, [R1+0x40] ;  /* 0x00004000010a7983 */ /* 0x008ee20000300a00 */
[----:B------:R-:W-:Y:S03]  /*171e0*/  PRMT R58, R59, 0x7632, R58 ;  /* 0x000076323b3a7816 */ /* 0x000fe6000000003a */
[----:B------:R-:W-:Y:S01]  /*171f0*/  MUFU.EX2 R86, R119 ;  /* 0x0000007700567308 */ /* 0x000fe20000000800 */
[----:B------:R-:W-:Y:S01]  /*17200*/  FMUL.FTZ R15, R27, R167 ;  /* 0x000000a71b0f7220 */ /* 0x000fe20000410000 */
[----:B------:R-:W-:Y:S01]  /*17210*/  STL [R1+0x350], R141 ;  /* 0x0003508d01007387 */ /* 0x000fe20000100800 */
[----:B------:R-:W-:Y:S01]  /*17220*/  PRMT R111, R59, 0x5410, R58 ;  /* 0x000054103b6f7816 */ /* 0x000fe2000000003a */
[C---:B------:R-:W-:Y:S01]  /*17230*/  FMUL.FTZ R22, R27.reuse, R162 ;  /* 0x000000a21b167220 */ /* 0x040fe20000410000 */
[C---:B------:R-:W-:Y:S01]  /*17240*/  FMUL.FTZ R23, R27.reuse, R163 ;  /* 0x000000a31b177220 */ /* 0x040fe20000410000 */
[----:B------:R-:W-:Y:S01]  /*17250*/  STL [R1+0x354], R137 ;  /* 0x0003548901007387 */ /* 0x000fe20000100800 */
[C---:B------:R-:W-:Y:S01]  /*17260*/  FMUL.FTZ R26, R27.reuse, R158 ;  /* 0x0000009e1b1a7220 */ /* 0x040fe20000410000 */
[C---:B------:R-:W-:Y:S01]  /*17270*/  FMUL.FTZ R6, R27.reuse, R170 ;  /* 0x000000aa1b067220 */ /* 0x040fe20000410000 */
[C---:B------:R-:W-:Y:S01]  /*17280*/  FMUL.FTZ R7, R27.reuse, R171 ;  /* 0x000000ab1b077220 */ /* 0x040fe20000410000 */
[----:B------:R-:W-:Y:S01]  /*17290*/  STL.64 [R1+0x340], R134 ;  /* 0x0003408601007387 */ /* 0x000fe20000100a00 */
[----:B------:R-:W-:Y:S03]  /*172a0*/  MUFU.EX2 R71, R153 ;  /* 0x0000009900477308 */ /* 0x000fe60000000800 */
[----:B------:R1:W3:Y:S04]  /*172b0*/  LDL.S16 R69, [R1+0xec] ;  /* 0x0000ec0001457983 */ /* 0x0002e80000100600 */
[----:B------:R1:W3:Y:S03]  /*172c0*/  LDL.S16 R72, [R1+0xf0] ;  /* 0x0000f00001487983 */ /* 0x0002e60000100600 */
[----:B------:R-:W-:Y:S01]  /*172d0*/  MUFU.EX2 R145, R67 ;  /* 0x0000004300917308 */ /* 0x000fe20000000800 */
[----:B------:R1:W3:Y:S09]  /*172e0*/  LDL.S16 R63, [R1+0xdc] ;  /* 0x0000dc00013f7983 */ /* 0x0002f20000100600 */
[----:B------:R-:W-:Y:S10]  /*172f0*/  MUFU.EX2 R136, R70 ;  /* 0x0000004600887308 */ /* 0x000ff40000000800 */
[----:B------:R-:W-:Y:S10]  /*17300*/  MUFU.EX2 R67, R225 ;  /* 0x000000e100437308 */ /* 0x000ff40000000800 */
[----:B------:R-:W-:Y:S01]  /*17310*/  MUFU.EX2 R70, R102 ;  /* 0x0000006600467308 */ /* 0x000fe20000000800 */
[C---:B--2---:R-:W-:Y:S01]  /*17320*/  FFMA.FTZ R40, R27.reuse, R14, R196 ;  /* 0x0000000e1b287223 */ /* 0x044fe200000100c4 */
[C---:B------:R-:W-:Y:S01]  /*17330*/  FMUL.FTZ R14, R27.reuse, R166 ;  /* 0x000000a61b0e7220 */ /* 0x040fe20000410000 */
[----:B------:R-:W-:Y:S01]  /*17340*/  FMUL.FTZ R27, R27, R159 ;  /* 0x0000009f1b1b7220 */ /* 0x000fe20000410000 */
[----:B----4-:R-:W-:Y:S02]  /*17350*/  @!P6 HADD2 R89, -R3.H0_H0, -RZ.H0_H0 ;  /* 0xa00000ff0359e230 */ /* 0x010fe40000000900 */
[----:B------:R-:W-:Y:S01]  /*17360*/  FADD.FTZ R40, R176, R40 ;  /* 0x00000028b0287221 */ /* 0x000fe20000010000 */
[----:B------:R-:W-:Y:S01]  /*17370*/  STL [R1+0x3d0], R14 ;  /* 0x0003d00e01007387 */ /* 0x000fe20000100800 */
[----:B---3--:R-:W-:Y:S02]  /*17380*/  LOP3.LUT R0, R149, UR6, R10, 0x96, !PT ;  /* 0x0000000695007c12 */ /* 0x008fe4000f8e960a */
[----:B------:R-:W-:Y:S01]  /*17390*/  FADD.FTZ R40, R65, R40 ;  /* 0x0000002841287221 */ /* 0x000fe20000010000 */
[----:B------:R-:W-:Y:S01]  /*173a0*/  PRMT R68, R89, 0x7610, R68 ;  /* 0x0000761059447816 */ /* 0x000fe20000000044 */
[----:B------:R-:W-:Y:S01]  /*173b0*/  STL [R1+0x3d4], R15 ;  /* 0x0003d40f01007387 */ /* 0x000fe20000100800 */
[----:B------:R-:W-:Y:S01]  /*173c0*/  LOP3.LUT R29, R0, 0xff, RZ, 0xc0, !PT ;  /* 0x000000ff001d7812 */ /* 0x000fe200078ec0ff */
[----:B------:R-:W-:Y:S01]  /*173d0*/  MUFU.EX2 R65, R178 ;  /* 0x000000b200417308 */ /* 0x000fe20000000800 */
[----:B------:R-:W-:Y:S01]  /*173e0*/  @!P6 PRMT R3, R68, 0x5410, RZ ;  /* 0x000054104403e816 */ /* 0x000fe200000000ff */
[----:B------:R-:W-:Y:S01]  /*173f0*/  STL [R1+0x3d8], R22 ;  /* 0x0003d81601007387 */ /* 0x000fe20000100800 */
[----:B------:R-:W-:Y:S02]  /*17400*/  ISETP.LE.U32.AND P5, PT, R29, UR15, PT ;  /* 0x0000000f1d007c0c */ /* 0x000fe4000bfa3070 */
[----:B------:R-:W-:Y:S01]  /*17410*/  LOP3.LUT R29, R0, 0xffff, RZ, 0xc0, !PT ;  /* 0x0000ffff001d7812 */ /* 0x000fe200078ec0ff */
[----:B------:R-:W-:Y:S03]  /*17420*/  STL [R1+0x3dc], R23 ;  /* 0x0003dc1701007387 */ /* 0x000fe60000100800 */
[----:B------:R-:W-:Y:S01]  /*17430*/  SHF.R.U32.HI R29, RZ, 0x8, R29 ;  /* 0x00000008ff1d7819 */ /* 0x000fe2000001161d */
[----:B------:R-:W-:Y:S03]  /*17440*/  STL [R1+0x3e0], R26 ;  /* 0x0003e01a01007387 */ /* 0x000fe60000100800 */
[----:B------:R-:W-:Y:S01]  /*17450*/  LOP3.LUT R29, R29, 0xffff, RZ, 0xc0, !PT ;  /* 0x0000ffff1d1d7812 */ /* 0x000fe200078ec0ff */
[----:B------:R-:W-:Y:S02]  /*17460*/  STL [R1+0x3e4], R27 ;  /* 0x0003e41b01007387 */ /* 0x000fe40000100800 */
[----:B------:R-:W-:Y:S01]  /*17470*/  @!P5 HADD2 R72, -R57.H0_H0, -RZ.H0_H0 ;  /* 0xa00000ff3948d230 */ /* 0x000fe20000000900 */
[----:B------:R-:W-:Y:S01]  /*17480*/  ISETP.LE.U32.AND P4, PT, R29, UR15, PT ;  /* 0x0000000f1d007c0c */ /* 0x000fe2000bf83070 */
[----:B------:R-:W-:Y:S01]  /*17490*/  @!P6 STL.S16 [R1+0xf8], R89 ;  /* 0x0000f8590100e387 */ /* 0x000fe20000100600 */
[----:B------:R-:W-:Y:S02]  /*174a0*/  ISETP.LE.U32.AND P6, PT, R152, UR15, PT ;  /* 0x0000000f98007c0c */ /* 0x000fe4000bfc3070 */
[----:B------:R-:W-:Y:S01]  /*174b0*/  SHF.R.U32.HI R29, RZ, 0x10, R0 ;  /* 0x00000010ff1d7819 */ /* 0x000fe20000011600 */
[----:B------:R-:W-:Y:S01]  /*174c0*/  STL [R1+0x3e8], R90 ;  /* 0x0003e85a01007387 */ /* 0x000fe20000100800 */
[----:B------:R-:W-:Y:S02]  /*174d0*/  PRMT R74, R72, 0x7610, R74 ;  /* 0x00007610484a7816 */ /* 0x000fe4000000004a */
[----:B------:R-:W-:Y:S01]  /*174e0*/  LOP3.LUT R29, R29, 0xff, RZ, 0xc0, !PT ;  /* 0x000000ff1d1d7812 */ /* 0x000fe200078ec0ff */
[----:B------:R1:W2:Y:S01]  /*174f0*/  LDL.S16 R68, [R1+0xd8] ;  /* 0x0000d80001447983 */ /* 0x0002a20000100600 */
[----:B------:R-:W-:Y:S02]  /*17500*/  @!P5 PRMT R57, R74, 0x5410, RZ ;  /* 0x000054104a39d816 */ /* 0x000fe400000000ff */
[----:B------:R-:W-:Y:S01]  /*17510*/  SHF.R.U32.HI R0, RZ, 0x18, R0 ;  /* 0x00000018ff007819 */ /* 0x000fe20000011600 */
[----:B------:R-:W-:Y:S01]  /*17520*/  @!P4 HADD2 R63, -R56.H0_H0, -RZ.H0_H0 ;  /* 0xa00000ff383fc230 */ /* 0x000fe20000000900 */
[----:B------:R-:W-:Y:S01]  /*17530*/  MUFU.EX2 R74, R190 ;  /* 0x000000be004a7308 */ /* 0x000fe20000000800 */
[----:B------:R-:W-:Y:S03]  /*17540*/  @!P6 HADD2 R69, -R2.H0_H0, -RZ.H0_H0 ;  /* 0xa00000ff0245e230 */ /* 0x000fe60000000900 */
[----:B------:R-:W-:Y:S02]  /*17550*/  PRMT R54, R63, 0x7610, R54 ;  /* 0x000076103f367816 */ /* 0x000fe40000000036 */
[----:B------:R-:W-:Y:S01]  /*17560*/  PRMT R66, R69, 0x7610, R66 ;  /* 0x0000761045427816 */ /* 0x000fe20000000042 */
[----:B------:R3:W-:Y:S01]  /*17570*/  @!P6 STL.S16 [R1+0xec], R69 ;  /* 0x0000ec450100e387 */ /* 0x0007e20000100600 */
[----:B------:R-:W-:Y:S02]  /*17580*/  @!P4 PRMT R56, R54, 0x5410, RZ ;  /* 0x000054103638c816 */ /* 0x000fe400000000ff */
[----:B------:R-:W-:Y:S02]  /*17590*/  @!P6 PRMT R2, R66, 0x5410, RZ ;  /* 0x000054104202e816 */ /* 0x000fe400000000ff */
[----:B------:R1:W4:Y:S04]  /*175a0*/  LDL.S16 R66, [R1+0xd4] ;  /* 0x0000d40001427983 */ /* 0x0003280000100600 */
[----:B------:R1:W-:Y:S01]  /*175b0*/  @!P5 STL.S16 [R1+0xf0], R72 ;  /* 0x0000f0480100d387 */ /* 0x0003e20000100600 */
[----:B------:R-:W-:Y:S03]  /*175c0*/  ISETP.LE.U32.AND P5, PT, R29, UR15, PT ;  /* 0x0000000f1d007c0c */ /* 0x000fe6000bfa3070 */
[----:B------:R-:W-:Y:S04]  /*175d0*/  STL [R1+0x3ec], R95 ;  /* 0x0003ec5f01007387 */ /* 0x000fe80000100800 */
[----:B------:R1:W-:Y:S01]  /*175e0*/  @!P4 STL.S16 [R1+0xdc], R63 ;  /* 0x0000dc3f0100c387 */ /* 0x0003e20000100600 */
[----:B------:R-:W-:Y:S02]  /*175f0*/  ISETP.LE.U32.AND P4, PT, R0, UR15, PT ;  /* 0x0000000f00007c0c */ /* 0x000fe4000bf83070 */
[----:B------:R-:W-:Y:S01]  /*17600*/  LOP3.LUT R0, R148, 0xff, RZ, 0xc0, !PT ;  /* 0x000000ff94007812 */ /* 0x000fe200078ec0ff */
[----:B------:R2:W4:Y:S01]  /*17610*/  LDL.S16 R54, [R1+0xe4] ;  /* 0x0000e40001367983 */ /* 0x0005220000100600 */
[----:B---3--:R-:W-:Y:S10]  /*17620*/  MUFU.EX2 R69, R222 ;  /* 0x000000de00457308 */ /* 0x008ff40000000800 */
[----:B-1----:R1:W-:Y:S01]  /*17630*/  MUFU.EX2 R72, R223 ;  /* 0x000000df00487308 */ /* 0x0023e20000000800 */
[----:B------:R3:W3:Y:S01]  /*17640*/  LDL.S16 R63, [R1+0xe8] ;  /* 0x0000e800013f7983 */ /* 0x0006e20000100600 */
[----:B--2---:R-:W-:Y:S05]  /*17650*/  @!P5 HADD2 R68, -R59.H0_H0, -RZ.H0_H0 ;  /* 0xa00000ff3b44d230 */ /* 0x004fea0000000900 */
[----:B------:R-:W-:Y:S01]  /*17660*/  PRMT R29, R68, 0x7610, R29 ;  /* 0x00007610441d7816 */ /* 0x000fe2000000001d */
[----:B------:R2:W-:Y:S03]  /*17670*/  @!P5 STL.S16 [R1+0xd8], R68 ;  /* 0x0000d8440100d387 */ /* 0x0005e60000100600 */
[----:B------:R-:W-:Y:S01]  /*17680*/  @!P5 PRMT R59, R29, 0x5410, RZ ;  /* 0x000054101d3bd816 */ /* 0x000fe200000000ff */
[----:B------:R-:W-:Y:S01]  /*17690*/  STL [R1+0x3f0], R111 ;  /* 0x0003f06f01007387 */ /* 0x000fe20000100800 */
[----:B------:R-:W-:Y:S01]  /*176a0*/  ISETP.LE.U32.AND P5, PT, R0, UR15, PT ;  /* 0x0000000f00007c0c */ /* 0x000fe2000bfa3070 */
[----:B------:R-:W-:Y:S01]  /*176b0*/  FADD.FTZ R29, R177, R31 ;  /* 0x0000001fb11d7221 */ /* 0x000fe20000010000 */
[----:B------:R-:W-:Y:S01]  /*176c0*/  LOP3.LUT R0, R148, 0xffff, RZ, 0xc0, !PT ;  /* 0x0000ffff94007812 */ /* 0x000fe200078ec0ff */
[----:B-1----:R-:W3:Y:S01]  /*176d0*/  LDL.64 R222, [R1+0x50] ;  /* 0x0000500001de7983 */ /* 0x002ee20000100a00 */
[----:B------:R-:W-:Y:S02]  /*176e0*/  FADD.FTZ R31, R140, R40 ;  /* 0x000000288c1f7221 */ /* 0x000fe40000010000 */
[----:B------:R-:W-:Y:S01]  /*176f0*/  SHF.R.U32.HI R0, RZ, 0x8, R0 ;  /* 0x00000008ff007819 */ /* 0x000fe20000011600 */
[----:B----4-:R-:W-:Y:S01]  /*17700*/  @!P4 HADD2 R66, -R58.H0_H0, -RZ.H0_H0 ;  /* 0xa00000ff3a42c230 */ /* 0x010fe20000000900 */
[----:B------:R1:W-:Y:S01]  /*17710*/  MUFU.EX2 R140, R55 ;  /* 0x00000037008c7308 */ /* 0x0003e20000000800 */
[----:B------:R-:W-:Y:S01]  /*17720*/  FADD.FTZ R31, R28, R31 ;  /* 0x0000001f1c1f7221 */ /* 0x000fe20000010000 */
[----:B------:R-:W-:Y:S02]  /*17730*/  LOP3.LUT R0, R0, 0xffff, RZ, 0xc0, !PT ;  /* 0x0000ffff00007812 */ /* 0x000fe400078ec0ff */
[----:B------:R-:W-:Y:S01]  /*17740*/  PRMT R61, R66, 0x7610, R61 ;  /* 0x00007610423d7816 */ /* 0x000fe2000000003d */
[----:B------:R4:W-:Y:S03]  /*17750*/  @!P4 STL.S16 [R1+0xd4], R66 ;  /* 0x0000d4420100c387 */ /* 0x0009e60000100600 */
[----:B------:R-:W-:Y:S01]  /*17760*/  @!P4 PRMT R58, R61, 0x5410, RZ ;  /* 0x000054103d3ac816 */ /* 0x000fe200000000ff */
[----:B------:R-:W4:Y:S01]  /*17770*/  LDL.64 R174, [R1+0x68] ;  /* 0x0000680001ae7983 */ /* 0x000f220000100a00 */
[----:B------:R-:W-:Y:S01]  /*17780*/  ISETP.LE.U32.AND P4, PT, R0, UR15, PT ;  /* 0x0000000f00007c0c */ /* 0x000fe2000bf83070 */
[----:B------:R-:W-:Y:S01]  /*17790*/  MUFU.EX2 R61, R191 ;  /* 0x000000bf003d7308 */ /* 0x000fe20000000800 */
[----:B------:R-:W-:Y:S01]  /*177a0*/  SHF.R.U32.HI R0, RZ, 0x10, R148 ;  /* 0x00000010ff007819 */ /* 0x000fe20000011694 */
[----:B------:R-:W-:Y:S03]  /*177b0*/  @!P3 HADD2 R54, -R76.H0_H0, -RZ.H0_H0 ;  /* 0xa00000ff4c36b230 */ /* 0x000fe60000000900 */
[----:B------:R-:W-:Y:S02]  /*177c0*/  LOP3.LUT R0, R0, 0xff, RZ, 0xc0, !PT ;  /* 0x000000ff00007812 */ /* 0x000fe400078ec0ff */
[----:B-1----:R-:W-:Y:S03]  /*177d0*/  F2FP.F16.F32.PACK_AB R55, R122, R110 ;  /* 0x0000006e7a37723e */ /* 0x002fe600000000ff */
[----:B--2---:R-:W-:Y:S01]  /*177e0*/  MUFU.EX2 R68, R115 ;  /* 0x0000007300447308 */ /* 0x004fe20000000800 */
[----:B------:R-:W-:Y:S02]  /*177f0*/  PRMT R40, R54, 0x7610, R40 ;  /* 0x0000761036287816 */ /* 0x000fe40000000028 */
[----:B------:R-:W-:Y:S02]  /*17800*/  ISETP.LE.U32.AND P6, PT, R0, UR15, PT ;  /* 0x0000000f00007c0c */ /* 0x000fe4000bfc3070 */
[----:B------:R-:W-:Y:S02]  /*17810*/  SHF.R.U32.HI R0, RZ, 0x18, R148 ;  /* 0x00000018ff007819 */ /* 0x000fe40000011694 */
[----:B------:R-:W-:Y:S01]  /*17820*/  @!P3 PRMT R76, R40, 0x5410, RZ ;  /* 0x00005410284cb816 */ /* 0x000fe200000000ff */
[----:B------:R-:W-:Y:S04]  /*17830*/  FADD.FTZ R40, R88, R42 ;  /* 0x0000002a58287221 */ /* 0x000fe80000010000 */
[----:B------:R-:W-:Y:S01]  /*17840*/  FADD.FTZ R49, R52, R40 ;  /* 0x0000002834317221 */ /* 0x000fe20000010000 */
[----:B------:R-:W-:Y:S01]  /*17850*/  PRMT R52, R53, 0x7632, R52 ;  /* 0x0000763235347816 */ /* 0x000fe20000000034 */
[----:B---3--:R-:W-:Y:S02]  /*17860*/  @!P1 HADD2 R63, -R77.H0_H0, -RZ.H0_H0 ;  /* 0xa00000ff4d3f9230 */ /* 0x008fe40000000900 */
[----:B------:R-:W-:Y:S01]  /*17870*/  FADD.FTZ R49, R79, R49 ;  /* 0x000000314f317221 */ /* 0x000fe20000010000 */
[----:B------:R-:W-:Y:S02]  /*17880*/  F2FP.F16.F32.PACK_AB R79, R48, R45 ;  /* 0x0000002d304f723e */ /* 0x000fe400000000ff */
[----:B------:R-:W-:Y:S01]  /*17890*/  PRMT R43, R63, 0x7610, R43 ;  /* 0x000076103f2b7816 */ /* 0x000fe2000000002b */
[----:B------:R1:W-:Y:S01]  /*178a0*/  @!P1 STL.S16 [R1+0xe8], R63 ;  /* 0x0000e83f01009387 */ /* 0x0003e20000100600 */
[----:B------:R-:W-:Y:S02]  /*178b0*/  PRMT R78, R79, 0x7632, R78 ;  /* 0x000076324f4e7816 */ /* 0x000fe4000000004e */
[----:B------:R-:W-:Y:S01]  /*178c0*/  @!P1 PRMT R77, R43, 0x5410, RZ ;  /* 0x000054102b4d9816 */ /* 0x000fe200000000ff */
[----:B------:R2:W-:Y:S01]  /*178d0*/  @!P3 STL.S16 [R1+0xe4], R54 ;  /* 0x0000e4360100b387 */ /* 0x0005e20000100600 */
[----:B------:R-:W-:Y:S01]  /*178e0*/  ISETP.LE.U32.AND P3, PT, R0, UR15, PT ;  /* 0x0000000f00007c0c */ /* 0x000fe2000bf63070 */
[----:B------:R-:W-:Y:S02]  /*178f0*/  IMAD.U32 R0, RZ, RZ, UR31 ;  /* 0x0000001fff007e24 */ /* 0x000fe4000f8e00ff */
[----:B------:R-:W-:Y:S04]  /*17900*/  STL [R1+0x3f4], R91 ;  /* 0x0003f45b01007387 */ /* 0x000fe80000100800 */
[----:B------:R3:W3:Y:S04]  /*17910*/  LDL.S16 R94, [R1+0xf4] ;  /* 0x0000f400015e7983 */ /* 0x0006e80000100600 */
[----:B----4-:R4:W4:Y:S04]  /*17920*/  LDL.S16 R66, [R1+0xe0] ;  /* 0x0000e00001427983 */ /* 0x0109280000100600 */
[----:B------:R3:W4:Y:S04]  /*17930*/  LDL.S16 R60, [R1+0xd0] ;  /* 0x0000d000013c7983 */ /* 0x0007280000100600 */
[----:B------:R-:W4:Y:S01]  /*17940*/  LDL.64 R214, [R1+0x98] ;  /* 0x0000980001d67983 */ /* 0x000f220000100a00 */
[----:B-1----:R1:W-:Y:S03]  /*17950*/  MUFU.EX2 R63, R114 ;  /* 0x00000072003f7308 */ /* 0x0023e60000000800 */
[----:B--2---:R2:W2:Y:S04]  /*17960*/  LDL.S16 R54, [R1+0xcc] ;  /* 0x0000cc0001367983 */ /* 0x0044a80000100600 */
[----:B------:R-:W2:Y:S01]  /*17970*/  LDL.LU.64 R134, [R1+0x38] ;  /* 0x0000380001867983 */ /* 0x000ea20000300a00 */
[----:B-1----:R-:W-:Y:S02]  /*17980*/  PRMT R114, R53, 0x5410, R52 ;  /* 0x0000541035727816 */ /* 0x002fe40000000034 */
[----:B------:R-:W-:Y:S01]  /*17990*/  LOP3.LUT R0, R223, UR23, R0, 0x96, !PT ;  /* 0x00000017df007c12 */ /* 0x000fe2000f8e9600 */
[----:B------:R-:W-:Y:S02]  /*179a0*/  UIADD3 UR23, UR21, 0x2, URZ ;  /* 0x0000000215177890 */ /* 0x000fe4000fffe03f */
[----:B------:R-:W-:Y:S02]  /*179b0*/  UIADD3 UR21, UR21, 0x3, URZ ;  /* 0x0000000315157890 */ /* 0x000fe4000fffe03f */
[----:B------:R-:W-:Y:S04]  /*179c0*/  IMAD.WIDE.U32 R88, R0, -0x326172a9, RZ ;  /* 0xcd9e8d5700587825 */ /* 0x000fe800078e00ff */
[----:B------:R-:W-:Y:S01]  /*179d0*/  FADD.FTZ R0, R41, R29 ;  /* 0x0000001d29007221 */ /* 0x000fe20000010000 */
[----:B------:R-:W-:Y:S03]  /*179e0*/  LOP3.LUT R29, R89, UR20, R216, 0x96, !PT ;  /* 0x00000014591d7c12 */ /* 0x000fe6000f8e96d8 */
[----:B------:R-:W-:Y:S01]  /*179f0*/  FADD.FTZ R50, R50, R0 ;  /* 0x0000000032327221 */ /* 0x000fe20000010000 */
[----:B------:R-:W-:Y:S01]  /*17a00*/  LOP3.LUT R42, R219, UR22, R88, 0x96, !PT ;  /* 0x00000016db2a7c12 */ /* 0x000fe2000f8e9658 */
[----:B------:R-:W-:Y:S01]  /*17a10*/  FADD.FTZ R0, R30, R31 ;  /* 0x0000001f1e007221 */ /* 0x000fe20000010000 */
[----:B------:R-:W-:Y:S04]  /*17a20*/  IMAD.WIDE.U32 R28, R29, -0x2daee0ad, RZ ;  /* 0xd2511f531d1c7825 */ /* 0x000fe800078e00ff */
[----:B------:R-:W-:Y:S01]  /*17a30*/  FADD.FTZ R44, R44, R50 ;  /* 0x000000322c2c7221 */ /* 0x000fe20000010000 */
[----:B------:R-:W-:Y:S01]  /*17a40*/  IMAD.WIDE.U32 R42, R42, -0x2daee0ad, RZ ;  /* 0xd2511f532a2a7825 */ /* 0x000fe200078e00ff */
[----:B------:R-:W-:Y:S03]  /*17a50*/  LOP3.LUT R40, R29, UR19, R174, 0x96, !PT ;  /* 0x000000131d287c12 */ /* 0x000fe6000f8e96ae */
[----:B------:R-:W-:Y:S01]  /*17a60*/  FADD.FTZ R47, R47, R44 ;  /* 0x0000002c2f2f7221 */ /* 0x000fe20000010000 */
[----:B------:R-:W-:Y:S01]  /*17a70*/  LOP3.LUT R28, R43, UR12, R28, 0x96, !PT ;  /* 0x0000000c2b1c7c12 */ /* 0x000fe2000f8e961c */
[----:B------:R-:W-:Y:S01]  /*17a80*/  IMAD.WIDE.U32 R40, R40, -0x326172a9, RZ ;  /* 0xcd9e8d5728287825 */ /* 0x000fe200078e00ff */
[----:B------:R-:W-:Y:S03]  /*17a90*/  MUFU.EX2 R44, R231 ;  /* 0x000000e7002c7308 */ /* 0x000fe60000000800 */
[----:B------:R-:W-:Y:S01]  /*17aa0*/  IMAD.WIDE.U32 R28, R28, -0x326172a9, RZ ;  /* 0xcd9e8d571c1c7825 */ /* 0x000fe200078e00ff */
[----:B------:R-:W-:Y:S04]  /*17ab0*/  LOP3.LUT R30, R41, UR13, R218, 0x96, !PT ;  /* 0x0000000d291e7c12 */ /* 0x000fe8000f8e96da */
[----:B------:R-:W-:Y:S01]  /*17ac0*/  LOP3.LUT R40, R29, UR11, R40, 0x96, !PT ;  /* 0x0000000b1d287c12 */ /* 0x000fe2000f8e9628 */
[----:B------:R-:W-:Y:S04]  /*17ad0*/  IMAD.WIDE.U32 R30, R30, -0x2daee0ad, RZ ;  /* 0xd2511f531e1e7825 */ /* 0x000fe800078e00ff */
[----:B------:R-:W-:Y:S01]  /*17ae0*/  FADD.FTZ R29, R45, R0 ;  /* 0x000000002d1d7221 */ /* 0x000fe20000010000 */
[----:B------:R-:W-:Y:S01]  /*17af0*/  IMAD.WIDE.U32 R170, R40, -0x2daee0ad, RZ ;  /* 0xd2511f5328aa7825 */ /* 0x000fe200078e00ff */
[----:B------:R-:W-:Y:S01]  /*17b00*/  LOP3.LUT R42, R31, UR10, R42, 0x96, !PT ;  /* 0x0000000a1f2a7c12 */ /* 0x000fe2000f8e962a */
[----:B------:R-:W-:Y:S02]  /*17b10*/  MUFU.EX2 R40, R103 ;  /* 0x0000006700287308 */ /* 0x000fe40000000800 */
[----:B------:R-:W-:Y:S01]  /*17b20*/  FADD.FTZ R45, R48, R29 ;  /* 0x0000001d302d7221 */ /* 0x000fe20000010000 */
[----:B------:R-:W-:Y:S01]  /*17b30*/  FADD.FTZ R29, R64, R46 ;  /* 0x0000002e401d7221 */ /* 0x000fe20000010000 */
[----:B------:R-:W-:Y:S01]  /*17b40*/  LOP3.LUT R146, R171, UR8, R30, 0x96, !PT ;  /* 0x00000008ab927c12 */ /* 0x000fe2000f8e961e */
[----:B------:R-:W-:Y:S01]  /*17b50*/  STL.64 [R1+0x28], R170 ;  /* 0x000028aa01007387 */ /* 0x000fe20000100a00 */
[----:B------:R-:W-:Y:S04]  /*17b60*/  IMAD.WIDE.U32 R132, R42, -0x326172a9, RZ ;  /* 0xcd9e8d572a847825 */ /* 0x000fe800078e00ff */
[----:B------:R-:W-:Y:S01]  /*17b70*/  FADD.FTZ R43, R107, R29 ;  /* 0x0000001d6b2b7221 */ /* 0x000fe20000010000 */
[----:B------:R-:W-:Y:S01]  /*17b80*/  MUFU.EX2 R64, R108 ;  /* 0x0000006c00407308 */ /* 0x000fe20000000800 */
[----:B------:R-:W-:Y:S01]  /*17b90*/  IMAD.WIDE.U32 R146, R146, -0x326172a9, RZ ;  /* 0xcd9e8d5792927825 */ /* 0x000fe200078e00ff */
[----:B------:R-:W-:Y:S04]  /*17ba0*/  LOP3.LUT R152, R133, UR9, R28, 0x96, !PT ;  /* 0x0000000985987c12 */ /* 0x000fe8000f8e961c */
[----:B------:R-:W-:Y:S01]  /*17bb0*/  LOP3.LUT R0, R147, UR7, R132, 0x96, !PT ;  /* 0x0000000793007c12 */ /* 0x000fe2000f8e9684 */
[----:B------:R-:W-:Y:S03]  /*17bc0*/  IMAD.WIDE.U32 R152, R152, -0x2daee0ad, RZ ;  /* 0xd2511f5398987825 */ /* 0x000fe600078e00ff */
[----:B------:R-:W-:Y:S01]  /*17bd0*/  MUFU.EX2 R103, R131 ;  /* 0x0000008300677308 */ /* 0x000fe20000000800 */
[----:B------:R-:W-:Y:S01]  /*17be0*/  LOP3.LUT R28, R0, 0xff, RZ, 0xc0, !PT ;  /* 0x000000ff001c7812 */ /* 0x000fe200078ec0ff */
[----:B---3--:R-:W-:Y:S02]  /*17bf0*/  @!P0 HADD2 R94, -R79.H0_H0, -RZ.H0_H0 ;  /* 0xa00000ff4f5e8230 */ /* 0x008fe40000000900 */
[----:B----4-:R-:W-:Y:S03]  /*17c00*/  @!P2 HADD2 R66, -R78.H0_H0, -RZ.H0_H0 ;  /* 0xa00000ff4e42a230 */ /* 0x010fe60000000900 */
[----:B------:R-:W-:Y:S01]  /*17c10*/  PRMT R31, R94, 0x7610, R31 ;  /* 0x000076105e1f7816 */ /* 0x000fe2000000001f */
[----:B------:R1:W-:Y:S01]  /*17c20*/  @!P0 STL.S16 [R1+0xf4], R94 ;  /* 0x0000f45e01008387 */ /* 0x0003e20000100600 */
[----:B------:R-:W-:Y:S01]  /*17c30*/  PRMT R41, R66, 0x7610, R41 ;  /* 0x0000761042297816 */ /* 0x000fe20000000029 */
[----:B------:R-:W-:Y:S01]  /*17c40*/  @!P5 HADD2 R60, -R53.H0_H0, -RZ.H0_H0 ;  /* 0xa00000ff353cd230 */ /* 0x000fe20000000900 */
[----:B------:R-:W-:Y:S04]  /*17c50*/  MUFU.EX2 R30, R118 ;  /* 0x00000076001e7308 */ /* 0x000fe80000000800 */
[----:B------:R-:W-:Y:S01]  /*17c60*/  PRMT R9, R60, 0x7610, R9 ;  /* 0x000076103c097816 */ /* 0x000fe20000000009 */
[----:B--2---:R-:W-:Y:S03]  /*17c70*/  @!P4 HADD2 R54, -R52.H0_H0, -RZ.H0_H0 ;  /* 0xa00000ff3436c230 */ /* 0x004fe60000000900 */
[----:B------:R-:W-:Y:S02]  /*17c80*/  @!P5 PRMT R53, R9, 0x5410, RZ ;  /* 0x000054100935d816 */ /* 0x000fe400000000ff */
[----:B------:R-:W-:Y:S01]  /*17c90*/  MUFU.EX2 R42, R233 ;  /* 0x000000e9002a7308 */ /* 0x000fe20000000800 */
[----:B------:R-:W-:Y:S02]  /*17ca0*/  LOP3.LUT R29, R135, UR22, R88, 0x96, !PT ;  /* 0x00000016871d7c12 */ /* 0x000fe4000f8e9658 */
[----:B------:R-:W-:Y:S04]  /*17cb0*/  PRMT R8, R54, 0x7610, R8 ;  /* 0x0000761036087816 */ /* 0x000fe80000000008 */
[----:B------:R-:W-:Y:S03]  /*17cc0*/  @!P4 PRMT R52, R8, 0x5410, RZ ;  /* 0x000054100834c816 */ /* 0x000fe600000000ff */
[----:B------:R-:W-:Y:S01]  /*17cd0*/  MUFU.EX2 R88, R195 ;  /* 0x000000c300587308 */ /* 0x000fe20000000800 */
[----:B-1----:R-:W-:Y:S02]  /*17ce0*/  PRMT R94, R79, 0x5410, R78 ;  /* 0x000054104f5e7816 */ /* 0x002fe4000000004e */
[----:B------:R-:W-:Y:S02]  /*17cf0*/  @!P0 PRMT R79, R31, 0x5410, RZ ;  /* 0x000054101f4f8816 */ /* 0x000fe400000000ff */
[----:B------:R-:W-:Y:S01]  /*17d00*/  ISETP.LE.U32.AND P0, PT, R28, UR15, PT ;  /* 0x0000000f1c007c0c */ /* 0x000fe2000bf03070 */
[----:B------:R-:W-:Y:S01]  /*17d10*/  STL [R1+0x3f8], R94 ;  /* 0x0003f85e01007387 */ /* 0x000fe20000100800 */
[----:B------:R-:W-:Y:S03]  /*17d20*/  LOP3.LUT R28, R0, 0xffff, RZ, 0xc0, !PT ;  /* 0x0000ffff001c7812 */ /* 0x000fe600078ec0ff */
[----:B------:R1:W-:Y:S01]  /*17d30*/  MUFU.EX2 R31, R99 ;  /* 0x00000063001f7308 */ /* 0x0003e20000000800 */
[----:B------:R-:W-:Y:S01]  /*17d40*/  @!P2 PRMT R78, R41, 0x5410, RZ ;  /* 0x00005410294ea816 */ /* 0x000fe200000000ff */
[----:B------:R-:W2:Y:S01]  /*17d50*/  LDL.64 R220, [R1+0x70] ;  /* 0x0000700001dc7983 */ /* 0x000ea20000100a00 */
[----:B------:R-:W-:Y:S02]  /*17d60*/  SHF.R.U32.HI R28, RZ, 0x8, R28 ;  /* 0x00000008ff1c7819 */ /* 0x000fe4000001161c */
[----:B------:R-:W-:Y:S01]  /*17d70*/  LOP3.LUT R41, R89, UR20, R214, 0x96, !PT ;  /* 0x0000001459297c12 */ /* 0x000fe2000f8e96d6 */
[----:B------:R3:W-:Y:S01]  /*17d80*/  @!P2 STL.S16 [R1+0xe0], R66 ;  /* 0x0000e0420100a387 */ /* 0x0007e20000100600 */
[----:B------:R-:W-:Y:S03]  /*17d90*/  LOP3.LUT R28, R28, 0xffff, RZ, 0xc0, !PT ;  /* 0x0000ffff1c1c7812 */ /* 0x000fe600078ec0ff */
[----:B------:R-:W-:Y:S01]  /*17da0*/  @!P5 STL.S16 [R1+0xd0], R60 ;  /* 0x0000d03c0100d387 */ /* 0x000fe20000100600 */
[----:B------:R-:W-:Y:S01]  /*17db0*/  ISETP.LE.U32.AND P2, PT, R28, UR15, PT ;  /* 0x0000000f1c007c0c */ /* 0x000fe2000bf43070 */
[----:B------:R-:W-:Y:S02]  /*17dc0*/  FADD.FTZ R28, R110, R49 ;  /* 0x000000316e1c7221 */ /* 0x000fe40000010000 */
[----:B------:R4:W-:Y:S04]  /*17dd0*/  @!P4 STL.S16 [R1+0xcc], R54 ;  /* 0x0000cc360100c387 */ /* 0x0009e80000100600 */
[----:B------:R-:W-:Y:S04]  /*17de0*/  STL [R1+0x3fc], R114 ;  /* 0x0003fc7201007387 */ /* 0x000fe80000100800 */
[----:B-1----:R1:W2:Y:S01]  /*17df0*/  LDL.S16 R99, [R1+0x10c] ;  /* 0x00010c0001637983 */ /* 0x0022a20000100600 */
[----:B---3--:R-:W3:Y:S01]  /*17e00*/  MUFU.EX2 R66, R104 ;  /* 0x0000006800427308 */ /* 0x008ee20000000800 */
[----:B----4-:R-:W-:Y:S01]  /*17e10*/  FADD.FTZ R54, R122, R28 ;  /* 0x0000001c7a367221 */ /* 0x010fe20000010000 */
[--C-:B------:R-:W-:Y:S02]  /*17e20*/  SHF.R.U32.HI R28, RZ, 0x18, R0.reuse ;  /* 0x00000018ff1c7819 */ /* 0x100fe40000011600 */
[----:B------:R-:W-:Y:S02]  /*17e30*/  SHF.R.U32.HI R0, RZ, 0x10, R0 ;  /* 0x00000010ff007819 */ /* 0x000fe40000011600 */
[----:B------:R-:W-:Y:S01]  /*17e40*/  ISETP.LE.U32.AND P5, PT, R28, UR15, PT ;  /* 0x0000000f1c007c0c */ /* 0x000fe2000bfa3070 */
[----:B------:R-:W-:Y:S01]  /*17e50*/  FADD.FTZ R28, R73, R47 ;  /* 0x0000002f491c7221 */ /* 0x000fe20000010000 */
[----:B------:R-:W-:Y:S01]  /*17e60*/  LOP3.LUT R0, R0, 0xff, RZ, 0xc0, !PT ;  /* 0x000000ff00007812 */ /* 0x000fe200078ec0ff */
[----:B------:R-:W-:Y:S01]  /*17e70*/  IMAD.WIDE.U32 R46, R41, -0x2daee0ad, RZ ;  /* 0xd2511f53292e7825 */ /* 0x000fe200078e00ff */
[C---:B------:R-:W-:Y:S02]  /*17e80*/  F2FP.F16.F32.PACK_AB R73, R51.reuse, R73 ;  /* 0x000000493349723e */ /* 0x040fe400000000ff */
[----:B------:R-:W-:Y:S01]  /*17e90*/  ISETP.LE.U32.AND P4, PT, R0, UR15, PT ;  /* 0x0000000f00007c0c */ /* 0x000fe2000bf83070 */
[----:B------:R-:W-:Y:S01]  /*17ea0*/  FADD.FTZ R60, R51, R28 ;  /* 0x0000001c333c7221 */ /* 0x000fe20000010000 */
[----:B---3--:R-:W-:Y:S01]  /*17eb0*/  F2FP.F16.F32.PACK_AB R199, R64, R66 ;  /* 0x0000004240c7723e */ /* 0x008fe200000000ff */
[----:B------:R-:W-:Y:S05]  /*17ec0*/  IMAD.WIDE.U32 R50, R29, -0x2daee0ad, RZ ;  /* 0xd2511f531d327825 */ /* 0x000fea00078e00ff */
[----:B------:R-:W-:Y:S02]  /*17ed0*/  LOP3.LUT R41, R51, UR12, R46, 0x96, !PT ;  /* 0x0000000c33297c12 */ /* 0x000fe4000f8e962e */
[----:B------:R-:W-:Y:S01]  /*17ee0*/  MUFU.EX2 R46, R198 ;  /* 0x000000c6002e7308 */ /* 0x000fe20000000800 */
[----:B--2---:R-:W-:Y:S05]  /*17ef0*/  LOP3.LUT R0, R47, UR19, R220, 0x96, !PT ;  /* 0x000000132f007c12 */ /* 0x004fea000f8e96dc */
[----:B------:R-:W-:Y:S04]  /*17f00*/  IMAD.WIDE.U32 R48, R0, -0x326172a9, RZ ;  /* 0xcd9e8d5700307825 */ /* 0x000fe800078e00ff */
[----:B------:R-:W-:Y:S01]  /*17f10*/  FADD.FTZ R0, R75, R45 ;  /* 0x0000002d4b007221 */ /* 0x000fe20000010000 */
[C---:B------:R-:W-:Y:S02]  /*17f20*/  F2FP.F16.F32.PACK_AB R75, R62.reuse, R75 ;  /* 0x0000004b3e4b723e */ /* 0x040fe400000000ff */
[----:B------:R-:W-:Y:S01]  /*17f30*/  LOP3.LUT R28, R49, UR13, R134, 0x96, !PT ;  /* 0x0000000d311c7c12 */ /* 0x000fe2000f8e9686 */
[----:B------:R-:W-:Y:S01]  /*17f40*/  FADD.FTZ R45, R62, R0 ;  /* 0x000000003e2d7221 */ /* 0x000fe20000010000 */
[----:B------:R-:W-:Y:S01]  /*17f50*/  F2FP.F16.F32.PACK_AB R49, R144, R154 ;  /* 0x0000009a9031723e */ /* 0x000fe200000000ff */
[----:B------:R-:W-:Y:S01]  /*17f60*/  FADD.FTZ R0, R154, R43 ;  /* 0x0000002b9a007221 */ /* 0x000fe20000010000 */
[----:B------:R-:W-:Y:S01]  /*17f70*/  MUFU.EX2 R62, R238 ;  /* 0x000000ee003e7308 */ /* 0x000fe20000000800 */
[----:B------:R-:W-:Y:S04]  /*17f80*/  IMAD.WIDE.U32 R28, R28, -0x2daee0ad, RZ ;  /* 0xd2511f531c1c7825 */ /* 0x000fe800078e00ff */
[----:B------:R-:W-:Y:S01]  /*17f90*/  FADD.FTZ R47, R144, R0 ;  /* 0x00000000902f7221 */ /* 0x000fe20000010000 */
[----:B------:R-:W-:Y:S01]  /*17fa0*/  LOP3.LUT R29, R29, UR10, R50, 0x96, !PT ;  /* 0x0000000a1d1d7c12 */ /* 0x000fe2000f8e9632 */
[----:B------:R-:W-:Y:S04]  /*17fb0*/  IMAD.WIDE.U32 R50, R41, -0x326172a9, RZ ;  /* 0xcd9e8d5729327825 */ /* 0x000fe800078e00ff */
[----:B------:R-:W-:Y:S01]  /*17fc0*/  @!P6 HADD2 R99, -R55.H0_H0, -RZ.H0_H0 ;  /* 0xa00000ff3763e230 */ /* 0x000fe20000000900 */
[----:B------:R-:W-:Y:S02]  /*17fd0*/  LOP3.LUT R0, R51, UR11, R48, 0x96, !PT ;  /* 0x0000000b33007c12 */ /* 0x000fe4000f8e9630 */
[----:B------:R-:W-:Y:S03]  /*17fe0*/  F2FP.F16.F32.PACK_AB R51, R150, R151 ;  /* 0x000000979633723e */ /* 0x000fe600000000ff */
[----:B------:R-:W-:Y:S04]  /*17ff0*/  IMAD.WIDE.U32 R8, R0, -0x2daee0ad, RZ ;  /* 0xd2511f5300087825 */ /* 0x000fe800078e00ff */
[--C-:B------:R-:W-:Y:S01]  /*18000*/  FADD.FTZ R0, R151, R54.reuse ;  /* 0x0000003697007221 */ /* 0x100fe20000010000 */
[----:B------:R-:W-:Y:S02]  /*18010*/  PRMT R54, R55, 0x7632, R54 ;  /* 0x0000763237367816 */ /* 0x000fe40000000036 */
[----:B------:R-:W-:Y:S01]  /*18020*/  LOP3.LUT R154, R9, UR8, R28, 0x96, !PT ;  /* 0x00000008099a7c12 */ /* 0x000fe2000f8e961c */
[----:B------:R2:W-:Y:S01]  /*18030*/  STL.64 [R1+0x58], R8 ;  /* 0x0000580801007387 */ /* 0x0005e20000100a00 */
[----:B------:R-:W-:Y:S01]  /*18040*/  PRMT R115, R55, 0x5410, R54 ;  /* 0x0000541037737816 */ /* 0x000fe20000000036 */
[----:B------:R-:W-:Y:S01]  /*18050*/  FADD.FTZ R41, R150, R0 ;  /* 0x0000000096297221 */ /* 0x000fe20000010000 */
[----:B------:R-:W-:Y:S01]  /*18060*/  FADD.FTZ R0, R69, R60 ;  /* 0x0000003c45007221 */ /* 0x000fe20000010000 */
[----:B------:R-:W-:Y:S01]  /*18070*/  F2FP.F16.F32.PACK_AB R69, R72, R69 ;  /* 0x000000454845723e */ /* 0x000fe200000000ff */
[----:B------:R1:W3:Y:S01]  /*18080*/  LDL.S16 R89, [R1+0x13c] ;  /* 0x00013c0001597983 */ /* 0x0002e20000100600 */
[----:B------:R-:W-:Y:S04]  /*18090*/  IMAD.WIDE.U32 R154, R154, -0x326172a9, RZ ;  /* 0xcd9e8d579a9a7825 */ /* 0x000fe800078e00ff */
[----:B------:R-:W-:Y:S01]  /*180a0*/  FADD.FTZ R48, R72, R0 ;  /* 0x0000000048307221 */ /* 0x000fe20000010000 */
[----:B------:R-:W4:Y:S01]  /*180b0*/  MUFU.EX2 R60, R239 ;  /* 0x000000ef003c7308 */ /* 0x000f220000000800 */
[----:B------:R-:W-:Y:S01]  /*180c0*/  PRMT R72, R73, 0x7632, R72 ;  /* 0x0000763249487816 */ /* 0x000fe20000000048 */
[----:B------:R1:W3:Y:S01]  /*180d0*/  LDL.S16 R107, [R1+0x140] ;  /* 0x00014000016b7983 */ /* 0x0002e20000100600 */
[----:B------:R-:W-:Y:S01]  /*180e0*/  FADD.FTZ R28, R71, R45 ;  /* 0x0000002d471c7221 */ /* 0x000fe20000010000 */
[----:B------:R-:W-:Y:S02]  /*180f0*/  F2FP.F16.F32.PACK_AB R71, R65, R71 ;  /* 0x000000474147723e */ /* 0x000fe400000000ff */
[----:B------:R-:W-:Y:S01]  /*18100*/  PRMT R118, R73, 0x5410, R72 ;  /* 0x0000541049767816 */ /* 0x000fe20000000048 */
[----:B------:R1:W-:Y:S01]  /*18110*/  @!P6 STL.S16 [R1+0x10c], R99 ;  /* 0x00010c630100e387 */ /* 0x0003e20000100600 */
[----:B------:R-:W-:Y:S01]  /*18120*/  F2FP.F16.F32.PACK_AB R45, R136, R145 ;  /* 0x00000091882d723e */ /* 0x000fe200000000ff */
[----:B------:R-:W-:Y:S01]  /*18130*/  FADD.FTZ R43, R65, R28 ;  /* 0x0000001c412b7221 */ /* 0x000fe20000010000 */
[----:B------:R-:W-:Y:S01]  /*18140*/  F2FP.F16.F32.PACK_AB R65, R67, R105 ;  /* 0x000000694341723e */ /* 0x000fe200000000ff */
[----:B------:R-:W-:Y:S01]  /*18150*/  STL [R1+0x400], R115 ;  /* 0x0004007301007387 */ /* 0x000fe20000100800 */
[----:B------:R-:W-:Y:S01]  /*18160*/  FADD.FTZ R28, R145, R47 ;  /* 0x0000002f911c7221 */ /* 0x000fe20000010000 */
[----:B------:R-:W-:Y:S02]  /*18170*/  F2FP.F16.F32.PACK_AB R47, R124, R140 ;  /* 0x0000008c7c2f723e */ /* 0x000fe400000000ff */
[----:B------:R3:W3:Y:S01]  /*18180*/  LDL.S16 R130, [R1+0x150] ;  /* 0x0001500001827983 */ /* 0x0006e20000100600 */
[----:B------:R-:W-:Y:S01]  /*18190*/  FADD.FTZ R104, R136, R28 ;  /* 0x0000001c88687221 */ /* 0x000fe20000010000 */
[----:B----4-:R-:W-:Y:S01]  /*181a0*/  F2FP.F16.F32.PACK_AB R196, R60, R62 ;  /* 0x0000003e3cc4723e */ /* 0x010fe200000000ff */
[----:B------:R-:W-:Y:S01]  /*181b0*/  MUFU.EX2 R136, R232 ;  /* 0x000000e800887308 */ /* 0x000fe20000000800 */
[----:B------:R4:W4:Y:S01]  /*181c0*/  LDL.S16 R119, [R1+0x14c] ;  /* 0x00014c0001777983 */ /* 0x0009220000100600 */
[----:B--2---:R-:W-:Y:S03]  /*181d0*/  IMAD.WIDE.U32 R8, R29, -0x326172a9, RZ ;  /* 0xcd9e8d571d087825 */ /* 0x004fe600078e00ff */
[----:B------:R-:W-:Y:S02]  /*181e0*/  LOP3.LUT R0, R155, UR7, R8, 0x96, !PT ;  /* 0x000000079b007c12 */ /* 0x000fe4000f8e9608 */
[--C-:B------:R-:W-:Y:S02]  /*181f0*/  LOP3.LUT R156, R9, UR9, R50.reuse, 0x96, !PT ;  /* 0x00000009099c7c12 */ /* 0x100fe4000f8e9632 */
[----:B------:R-:W-:Y:S02]  /*18200*/  PRMT R50, R99, 0x7610, R50 ;  /* 0x0000761063327816 */ /* 0x000fe40000000032 */
[C---:B------:R-:W-:Y:S01]  /*18210*/  LOP3.LUT R29, R0.reuse, 0xff, RZ, 0xc0, !PT ;  /* 0x000000ff001d7812 */ /* 0x040fe200078ec0ff */
[----:B-1----:R-:W-:Y:S01]  /*18220*/  MUFU.EX2 R99, R229 ;  /* 0x000000e500637308 */ /* 0x002fe20000000800 */
[----:B------:R-:W-:Y:S02]  /*18230*/  LOP3.LUT R28, R0, 0xffff, RZ, 0xc0, !PT ;  /* 0x0000ffff001c7812 */ /* 0x000fe400078ec0ff */
[----:B------:R-:W-:Y:S02]  /*18240*/  @!P6 PRMT R55, R50, 0x5410, RZ ;  /* 0x000054103237e816 */ /* 0x000fe400000000ff */
[----:B------:R-:W-:Y:S01]  /*18250*/  ISETP.LE.U32.AND P6, PT, R29, UR15, PT ;  /* 0x0000000f1d007c0c */ /* 0x000fe2000bfc3070 */
[----:B------:R-:W-:Y:S01]  /*18260*/  FADD.FTZ R29, R140, R41 ;  /* 0x000000298c1d7221 */ /* 0x000fe20000010000 */
[----:B------:R-:W-:Y:S02]  /*18270*/  SHF.R.U32.HI R28, RZ, 0x8, R28 ;  /* 0x00000008ff1c7819 */ /* 0x000fe4000001161c */
[----:B------:R-:W-:Y:S01]  /*18280*/  F2FP.F16.F32.PACK_AB R41, R63, R70 ;  /* 0x000000463f29723e */ /* 0x000fe200000000ff */
[----:B------:R-:W-:Y:S01]  /*18290*/  FADD.FTZ R50, R124, R29 ;  /* 0x0000001d7c327221 */ /* 0x000fe20000010000 */
[----:B------:R-:W-:Y:S01]  /*182a0*/  LOP3.LUT R28, R28, 0xffff, RZ, 0xc0, !PT ;  /* 0x0000ffff1c1c7812 */ /* 0x000fe200078ec0ff */
[--C-:B------:R-:W-:Y:S01]  /*182b0*/  FADD.FTZ R29, R105, R48.reuse ;  /* 0x00000030691d7221 */ /* 0x100fe20000010000 */
[----:B------:R-:W-:Y:S01]  /*182c0*/  PRMT R48, R49, 0x7632, R48 ;  /* 0x0000763231307816 */ /* 0x000fe20000000030 */
[----:B------:R-:W-:Y:S01]  /*182d0*/  MUFU.EX2 R105, R125 ;  /* 0x0000007d00697308 */ /* 0x000fe20000000800 */
[----:B------:R-:W-:Y:S01]  /*182e0*/  ISETP.LE.U32.AND P1, PT, R28, UR15, PT ;  /* 0x0000000f1c007c0c */ /* 0x000fe2000bf23070 */
[----:B------:R-:W-:Y:S01]  /*182f0*/  FADD.FTZ R110, R67, R29 ;  /* 0x0000001d436e7221 */ /* 0x000fe20000010000 */
[----:B------:R-:W-:Y:S01]  /*18300*/  F2FP.F16.F32.PACK_AB R67, R61, R74 ;  /* 0x0000004a3d43723e */ /* 0x000fe200000000ff */
[----:B------:R-:W-:Y:S01]  /*18310*/  FADD.FTZ R28, R74, R43 ;  /* 0x0000002b4a1c7221 */ /* 0x000fe20000010000 */
[----:B------:R-:W-:Y:S02]  /*18320*/  PRMT R74, R75, 0x7632, R74 ;  /* 0x000076324b4a7816 */ /* 0x000fe4000000004a */
[----:B------:R-:W-:Y:S01]  /*18330*/  F2FP.F16.F32.PACK_AB R43, R126, R127 ;  /* 0x0000007f7e2b723e */ /* 0x000fe200000000ff */
[----:B------:R-:W-:Y:S01]  /*18340*/  FADD.FTZ R124, R61, R28 ;  /* 0x0000001c3d7c7221 */ /* 0x000fe20000010000 */
[--C-:B------:R-:W-:Y:S02]  /*18350*/  SHF.R.U32.HI R28, RZ, 0x18, R0.reuse ;  /* 0x00000018ff1c7819 */ /* 0x100fe40000011600 */
[----:B------:R-:W-:Y:S02]  /*18360*/  SHF.R.U32.HI R0, RZ, 0x10, R0 ;  /* 0x00000010ff007819 */ /* 0x000fe40000011600 */
[----:B------:R-:W-:Y:S02]  /*18370*/  F2FP.F16.F32.PACK_AB R61, R106, R120 ;  /* 0x000000786a3d723e */ /* 0x000fe400000000ff */
[----:B------:R-:W-:Y:S01]  /*18380*/  LOP3.LUT R0, R0, 0xff, RZ, 0xc0, !PT ;  /* 0x000000ff00007812 */ /* 0x000fe200078ec0ff */
[----:B---3--:R-:W-:Y:S05]  /*18390*/  @!P3 HADD2 R89, -R54.H0_H0, -RZ.H0_H0 ;  /* 0xa00000ff3659b230 */ /* 0x008fea0000000900 */
[----:B------:R-:W-:Y:S01]  /*183a0*/  PRMT R102, R89, 0x7610, R102 ;  /* 0x0000761059667816 */ /* 0x000fe20000000066 */
[----:B------:R-:W-:Y:S01]  /*183b0*/  @!P3 STL.S16 [R1+0x13c], R89 ;  /* 0x00013c590100b387 */ /* 0x000fe20000100600 */
[----:B------:R-:W-:Y:S02]  /*183c0*/  @!P0 HADD2 R107, -R73.H0_H0, -RZ.H0_H0 ;  /* 0xa00000ff496b8230 */ /* 0x000fe40000000900 */
[----:B------:R-:W-:Y:S01]  /*183d0*/  @!P3 PRMT R54, R102, 0x5410, RZ ;  /* 0x000054106636b816 */ /* 0x000fe200000000ff */
[----:B------:R2:W3:Y:S01]  /*183e0*/  LDL.S16 R108, [R1+0x148] ;  /* 0x00014800016c7983 */ /* 0x0004e20000100600 */
[----:B------:R-:W-:Y:S01]  /*183f0*/  ISETP.LE.U32.AND P3, PT, R28, UR15, PT ;  /* 0x0000000f1c007c0c */ /* 0x000fe2000bf63070 */
[----:B------:R-:W1:Y:S01]  /*18400*/  MUFU.EX2 R102, R179 ;  /* 0x000000b300667308 */ /* 0x000e620000000800 */
[----:B------:R-:W-:Y:S01]  /*18410*/  PRMT R122, R107, 0x7610, R122 ;  /* 0x000076106b7a7816 */ /* 0x000fe2000000007a */
[----:B------:R2:W-:Y:S01]  /*18420*/  @!P0 STL.S16 [R1+0x140], R107 ;  /* 0x0001406b01008387 */ /* 0x0005e20000100600 */
[----:B------:R-:W-:Y:S02]  /*18430*/  LOP3.LUT R28, R146, 0xff, RZ, 0xc0, !PT ;  /* 0x000000ff921c7812 */ /* 0x000fe400078ec0ff */
[----:B------:R-:W-:Y:S01]  /*18440*/  @!P0 PRMT R73, R122, 0x5410, RZ ;  /* 0x000054107a498816 */ /* 0x000fe200000000ff */
[----:B------:R-:W-:Y:S01]  /*18450*/  STL [R1+0x358], R118 ;  /* 0x0003587601007387 */ /* 0x000fe20000100800 */
[----:B------:R-:W-:Y:S01]  /*18460*/  ISETP.LE.U32.AND P0, PT, R0, UR15, PT ;  /* 0x0000000f00007c0c */ /* 0x000fe2000bf03070 */
[----:B------:R-:W-:Y:S02]  /*18470*/  @!P2 HADD2 R130, -R72.H0_H0, -RZ.H0_H0 ;  /* 0xa00000ff4882a230 */ /* 0x000fe40000000900 */
[--C-:B------:R-:W-:Y:S01]  /*18480*/  FADD.FTZ R0, R127, R50.reuse ;  /* 0x000000327f007221 */ /* 0x100fe20000010000 */
[----:B------:R-:W-:Y:S01]  /*18490*/  PRMT R50, R51, 0x7632, R50 ;  /* 0x0000763233327816 */ /* 0x000fe20000000032 */
[----:B------:R3:W3:Y:S01]  /*184a0*/  LDL.S16 R131, [R1+0x15c] ;  /* 0x00015c0001837983 */ /* 0x0006e20000100600 */
[----:B----4-:R-:W-:Y:S01]  /*184b0*/  @!P4 HADD2 R119, -R75.H0_H0, -RZ.H0_H0 ;  /* 0xa00000ff4b77c230 */ /* 0x010fe20000000900 */
[----:B------:R-:W-:Y:S01]  /*184c0*/  PRMT R29, R130, 0x7610, R29 ;  /* 0x00007610821d7816 */ /* 0x000fe2000000001d */
[----:B------:R-:W-:Y:S01]  /*184d0*/  MUFU.EX2 R127, R236 ;  /* 0x000000ec007f7308 */ /* 0x000fe20000000800 */
[----:B------:R4:W4:Y:S02]  /*184e0*/  LDL.S16 R122, [R1+0x158] ;  /* 0x00015800017a7983 */ /* 0x0009240000100600 */
[----:B------:R-:W-:Y:S01]  /*184f0*/  @!P2 PRMT R72, R29, 0x5410, RZ ;  /* 0x000054101d48a816 */ /* 0x000fe200000000ff */
[----:B------:R-:W-:Y:S01]  /*18500*/  FADD.FTZ R29, R70, R104 ;  /* 0x00000068461d7221 */ /* 0x000fe20000010000 */
[----:B-1----:R-:W-:Y:S01]  /*18510*/  F2FP.F16.F32.PACK_AB R179, R102, R103 ;  /* 0x0000006766b3723e */ /* 0x002fe200000000ff */
[----:B------:R-:W-:Y:S01]  /*18520*/  @!P2 STL.S16 [R1+0x150], R130 ;  /* 0x000150820100a387 */ /* 0x000fe20000100600 */
[----:B------:R-:W-:Y:S01]  /*18530*/  ISETP.LE.U32.AND P2, PT, R28, UR15, PT ;  /* 0x0000000f1c007c0c */ /* 0x000fe2000bf43070 */
[----:B------:R-:W-:Y:S01]  /*18540*/  FADD.FTZ R104, R126, R0 ;  /* 0x000000007e687221 */ /* 0x000fe20000010000 */
[----:B------:R-:W-:Y:S01]  /*18550*/  LOP3.LUT R0, R146, 0xffff, RZ, 0xc0, !PT ;  /* 0x0000ffff92007812 */ /* 0x000fe200078ec0ff */
[----:B------:R1:W-:Y:S01]  /*18560*/  @!P4 STL.S16 [R1+0x14c], R119 ;  /* 0x00014c770100c387 */ /* 0x0003e20000100600 */
[----:B------:R-:W-:Y:S01]  /*18570*/  SHF.R.U32.HI R28, RZ, 0x10, R146 ;  /* 0x00000010ff1c7819 */ /* 0x000fe20000011692 */
[----:B------:R-:W-:Y:S01]  /*18580*/  FADD.FTZ R29, R63, R29 ;  /* 0x0000001d3f1d7221 */ /* 0x000fe20000010000 */
[----:B------:R-:W-:Y:S01]  /*18590*/  SHF.R.U32.HI R0, RZ, 0x8, R0 ;  /* 0x00000008ff007819 */ /* 0x000fe20000011600 */
[----:B--2---:R2:W2:Y:S01]  /*185a0*/  MUFU.EX2 R107, R109 ;  /* 0x0000006d006b7308 */ /* 0x0044a20000000800 */
[----:B------:R-:W-:Y:S02]  /*185b0*/  LOP3.LUT R28, R28, 0xff, RZ, 0xc0, !PT ;  /* 0x000000ff1c1c7812 */ /* 0x000fe400078ec0ff */
[----:B------:R-:W-:Y:S02]  /*185c0*/  LOP3.LUT R0, R0, 0xffff, RZ, 0xc0, !PT ;  /* 0x0000ffff00007812 */ /* 0x000fe400078ec0ff */
[----:B------:R-:W-:Y:S05]  /*185d0*/  F2FP.F16.F32.PACK_AB R63, R121, R123 ;  /* 0x0000007b793f723e */ /* 0x000fea00000000ff */
[----:B------:R-:W1:Y:S01]  /*185e0*/  MUFU.EX2 R89, R230 ;  /* 0x000000e600597308 */ /* 0x000e620000000800 */
[----:B--2---:R-:W-:Y:S02]  /*185f0*/  PRMT R109, R119, 0x7610, R109 ;  /* 0x00007610776d7816 */ /* 0x004fe4000000006d */
[----:B------:R-:W-:Y:S02]  /*18600*/  F2FP.F16.F32.PACK_AB R167, R105, R107 ;  /* 0x0000006b69a7723e */ /* 0x000fe400000000ff */
[----:B-1----:R-:W-:Y:S02]  /*18610*/  PRMT R119, R75, 0x5410, R74 ;  /* 0x000054104b777816 */ /* 0x002fe4000000004a */
[----:B------:R-:W-:Y:S02]  /*18620*/  @!P4 PRMT R75, R109, 0x5410, RZ ;  /* 0x000054106d4bc816 */ /* 0x000fe400000000ff */
[----:B------:R-:W-:Y:S01]  /*18630*/  ISETP.LE.U32.AND P4, PT, R28, UR15, PT ;  /* 0x0000000f1c007c0c */ /* 0x000fe2000bf83070 */
[----:B------:R-:W-:Y:S01]  /*18640*/  STL [R1+0x35c], R119 ;  /* 0x00035c7701007387 */ /* 0x000fe20000100800 */
[----:B------:R-:W-:Y:S01]  /*18650*/  F2FP.F16.F32.PACK_AB R193, R89, R99 ;  /* 0x0000006359c1723e */ /* 0x000fe200000000ff */
[----:B------:R-:W-:Y:S01]  /*18660*/  FADD.FTZ R28, R120, R110 ;  /* 0x0000006e781c7221 */ /* 0x000fe20000010000 */
[----:B------:R-:W-:Y:S01]  /*18670*/  MUFU.EX2 R109, R245 ;  /* 0x000000f5006d7308 */ /* 0x000fe20000000800 */
[----:B------:R2:W2:Y:S02]  /*18680*/  LDL.S16 R130, [R1+0x154] ;  /* 0x0001540001827983 */ /* 0x0004a40000100600 */
[----:B------:R-:W-:Y:S04]  /*18690*/  FADD.FTZ R28, R106, R28 ;  /* 0x0000001c6a1c7221 */ /* 0x000fe80000010000 */
[----:B------:R-:W-:Y:S01]  /*186a0*/  FADD.FTZ R28, R44, R28 ;  /* 0x0000001c2c1c7221 */ /* 0x000fe20000010000 */
[----:B---3--:R-:W-:Y:S05]  /*186b0*/  @!P5 HADD2 R108, -R74.H0_H0, -RZ.H0_H0 ;  /* 0xa00000ff4a6cd230 */ /* 0x008fea0000000900 */
[----:B------:R-:W-:Y:S01]  /*186c0*/  PRMT R70, R108, 0x7610, R70 ;  /* 0x000076106c467816 */ /* 0x000fe20000000046 */
[----:B------:R1:W-:Y:S03]  /*186d0*/  @!P5 STL.S16 [R1+0x148], R108 ;  /* 0x0001486c0100d387 */ /* 0x0003e60000100600 */
[----:B------:R-:W-:Y:S02]  /*186e0*/  @!P5 PRMT R74, R70, 0x5410, RZ ;  /* 0x00005410464ad816 */ /* 0x000fe400000000ff */
[----:B------:R3:W3:Y:S01]  /*186f0*/  LDL.S16 R70, [R1+0x160] ;  /* 0x0001600001467983 */ /* 0x0006e20000100600 */
[----:B------:R-:W-:Y:S02]  /*18700*/  @!P6 HADD2 R131, -R49.H0_H0, -RZ.H0_H0 ;  /* 0xa00000ff3183e230 */ /* 0x000fe40000000900 */
[----:B----4-:R-:W-:Y:S03]  /*18710*/  @!P1 HADD2 R122, -R48.H0_H0, -RZ.H0_H0 ;  /* 0xa00000ff307a9230 */ /* 0x010fe60000000900 */
[----:B------:R-:W-:Y:S01]  /*18720*/  PRMT R126, R131, 0x7610, R126 ;  /* 0x00007610837e7816 */ /* 0x000fe2000000007e */
[----:B------:R4:W-:Y:S01]  /*18730*/  @!P6 STL.S16 [R1+0x15c], R131 ;  /* 0x00015c830100e387 */ /* 0x0009e20000100600 */
[----:B------:R-:W-:Y:S03]  /*18740*/  PRMT R125, R122, 0x7610, R125 ;  /* 0x000076107a7d7816 */ /* 0x000fe6000000007d */
[----:B------:R4:W-:Y:S01]  /*18750*/  @!P1 STL.S16 [R1+0x158], R122 ;  /* 0x0001587a01009387 */ /* 0x0009e20000100600 */
[----:B-1----:R-:W1:Y:S10]  /*18760*/  MUFU.EX2 R108, R247 ;  /* 0x000000f7006c7308 */ /* 0x002e740000000800 */
[----:B----4-:R-:W-:Y:S01]  /*18770*/  MUFU.EX2 R131, R142 ;  /* 0x0000008e00837308 */ /* 0x010fe20000000800 */
[----:B------:R-:W-:Y:S02]  /*18780*/  PRMT R122, R49, 0x5410, R48 ;  /* 0x00005410317a7816 */ /* 0x000fe40000000030 */
[----:B------:R-:W-:Y:S02]  /*18790*/  @!P6 PRMT R49, R126, 0x5410, RZ ;  /* 0x000054107e31e816 */ /* 0x000fe400000000ff */
[----:B------:R-:W-:Y:S01]  /*187a0*/  ISETP.LE.U32.AND P6, PT, R0, UR15, PT ;  /* 0x0000000f00007c0c */ /* 0x000fe2000bfc3070 */
[----:B------:R-:W-:Y:S01]  /*187b0*/  STL [R1+0x360], R122 ;  /* 0x0003607a01007387 */ /* 0x000fe20000100800 */
[----:B------:R-:W-:Y:S03]  /*187c0*/  SHF.R.U32.HI R0, RZ, 0x18, R146 ;  /* 0x00000018ff007819 */ /* 0x000fe60000011692 */
[----:B------:R-:W-:Y:S01]  /*187d0*/  MUFU.EX2 R142, R172 ;  /* 0x000000ac008e7308 */ /* 0x000fe20000000800 */
[----:B------:R-:W-:Y:S01]  /*187e0*/  @!P1 PRMT R48, R125, 0x5410, RZ ;  /* 0x000054107d309816 */ /* 0x000fe200000000ff */
[----:B------:R4:W4:Y:S01]  /*187f0*/  LDL.S16 R110, [R1+0x168] ;  /* 0x00016800016e7983 */ /* 0x0009220000100600 */
[----:B------:R-:W-:Y:S01]  /*18800*/  ISETP.LE.U32.AND P1, PT, R0, UR15, PT ;  /* 0x0000000f00007c0c */ /* 0x000fe2000bf23070 */
[----:B------:R-:W-:Y:S01]  /*18810*/  FADD.FTZ R0, R123, R124 ;  /* 0x0000007c7b007221 */ /* 0x000fe20000010000 */
[----:B------:R-:W-:Y:S01]  /*18820*/  PRMT R123, R51, 0x5410, R50 ;  /* 0x00005410337b7816 */ /* 0x000fe20000000032 */
[----:B--2---:R-:W-:Y:S01]  /*18830*/  @!P0 HADD2 R130, -R51.H0_H0, -RZ.H0_H0 ;  /* 0xa00000ff33828230 */ /* 0x004fe20000000900 */
[----:B-1----:R-:W-:Y:S01]  /*18840*/  F2FP.F16.F32.PACK_AB R161, R108, R109 ;  /* 0x0000006d6ca1723e */ /* 0x002fe200000000ff */
[----:B------:R2:W2:Y:S01]  /*18850*/  LDL.S16 R125, [R1+0x170] ;  /* 0x00017000017d7983 */ /* 0x0004a20000100600 */
[----:B------:R-:W-:Y:S01]  /*18860*/  FADD.FTZ R121, R121, R0 ;  /* 0x0000000079797221 */ /* 0x000fe20000010000 */
[----:B------:R-:W-:Y:S01]  /*18870*/  LOP3.LUT R0, R154, 0xff, RZ, 0xc0, !PT ;  /* 0x000000ff9a007812 */ /* 0x000fe200078ec0ff */
[----:B------:R-:W1:Y:S01]  /*18880*/  MUFU.EX2 R126, R237 ;  /* 0x000000ed007e7308 */ /* 0x000e620000000800 */
[----:B------:R-:W-:Y:S01]  /*18890*/  PRMT R106, R130, 0x7610, R106 ;  /* 0x00007610826a7816 */ /* 0x000fe2000000006a */
[----:B------:R1:W-:Y:S03]  /*188a0*/  @!P0 STL.S16 [R1+0x154], R130 ;  /* 0x0001548201008387 */ /* 0x0003e60000100600 */
[----:B------:R-:W-:Y:S01]  /*188b0*/  @!P0 PRMT R51, R106, 0x5410, RZ ;  /* 0x000054106a338816 */ /* 0x000fe200000000ff */
[----:B------:R-:W-:Y:S01]  /*188c0*/  STL [R1+0x370], R123 ;  /* 0x0003707b01007387 */ /* 0x000fe20000100800 */
[----:B------:R-:W-:Y:S01]  /*188d0*/  ISETP.LE.U32.AND P0, PT, R0, UR15, PT ;  /* 0x0000000f00007c0c */ /* 0x000fe2000bf03070 */
[----:B------:R-:W-:Y:S01]  /*188e0*/  FADD.FTZ R0, R68, R29 ;  /* 0x0000001d44007221 */ /* 0x000fe20000010000 */
[C---:B------:R-:W-:Y:S01]  /*188f0*/  F2FP.F16.F32.PACK_AB R29, R30.reuse, R68 ;  /* 0x000000441e1d723e */ /* 0x040fe200000000ff */
[----:B------:R2:W2:Y:S01]  /*18900*/  LDL.S16 R106, [R1+0x16c] ;  /* 0x00016c00016a7983 */ /* 0x0004a20000100600 */
[----:B------:R-:W-:Y:S01]  /*18910*/  PRMT R68, R69, 0x7632, R68 ;  /* 0x0000763245447816 */ /* 0x000fe20000000044 */
[----:B------:R-:W-:Y:S04]  /*18920*/  FADD.FTZ R30, R30, R0 ;  /* 0x000000001e1e7221 */ /* 0x000fe80000010000 */
[----:B------:R-:W-:Y:S01]  /*18930*/  FADD.FTZ R30, R86, R30 ;  /* 0x0000001e561e7221 */ /* 0x000fe20000010000 */
[----:B------:R-:W-:Y:S02]  /*18940*/  F2FP.F16.F32.PACK_AB R86, R87, R86 ;  /* 0x000000565756723e */ /* 0x000fe400000000ff */
[----:B-1----:R-:W-:Y:S01]  /*18950*/  F2FP.F16.F32.PACK_AB R159, R126, R127 ;  /* 0x0000007f7e9f723e */ /* 0x002fe200000000ff */
[----:B------:R-:W1:Y:S02]  /*18960*/  MUFU.EX2 R130, R234 ;  /* 0x000000ea00827308 */ /* 0x000e640000000800 */
[----:B-1----:R-:W-:Y:S01]  /*18970*/  F2FP.F16.F32.PACK_AB R197, R130, R136 ;  /* 0x0000008882c5723e */ /* 0x002fe200000000ff */
[----:B---3--:R-:W-:Y:S05]  /*18980*/  @!P3 HADD2 R70, -R50.H0_H0, -RZ.H0_H0 ;  /* 0xa00000ff3246b230 */ /* 0x008fea0000000900 */
[----:B------:R-:W-:Y:S01]  /*18990*/  PRMT R120, R70, 0x7610, R120 ;  /* 0x0000761046787816 */ /* 0x000fe20000000078 */
[----:B------:R1:W-:Y:S03]  /*189a0*/  @!P3 STL.S16 [R1+0x160], R70 ;  /* 0x000160460100b387 */ /* 0x0003e60000100600 */
[----:B------:R-:W-:Y:S02]  /*189b0*/  @!P3 PRMT R50, R120, 0x5410, RZ ;  /* 0x000054107832b816 */ /* 0x000fe400000000ff */
[----:B------:R-:W-:Y:S02]  /*189c0*/  PRMT R120, R69, 0x5410, R68 ;  /* 0x0000541045787816 */ /* 0x000fe40000000044 */
[----:B-1----:R-:W-:Y:S04]  /*189d0*/  LOP3.LUT R70, R154, 0xffff, RZ, 0xc0, !PT ;  /* 0x0000ffff9a467812 */ /* 0x002fe800078ec0ff */
[----:B------:R-:W-:Y:S04]  /*189e0*/  SHF.R.U32.HI R70, RZ, 0x8, R70 ;  /* 0x00000008ff467819 */ /* 0x000fe80000011646 */
[----:B------:R-:W-:Y:S02]  /*189f0*/  LOP3.LUT R0, R70, 0xffff, RZ, 0xc0, !PT ;  /* 0x0000ffff46007812 */ /* 0x000fe400078ec0ff */
[----:B------:R-:W-:Y:S02]  /*18a00*/  SHF.R.U32.HI R70, RZ, 0x10, R154 ;  /* 0x00000010ff467819 */ /* 0x000fe4000001169a */
[----:B------:R-:W-:Y:S01]  /*18a10*/  ISETP.LE.U32.AND P5, PT, R0, UR15, PT ;  /* 0x0000000f00007c0c */ /* 0x000fe2000bfa3070 */
[----:B------:R-:W-:Y:S01]  /*18a20*/  FADD.FTZ R0, R31, R104 ;  /* 0x000000681f007221 */ /* 0x000fe20000010000 */
[C---:B------:R-:W-:Y:S01]  /*18a30*/  F2FP.F16.F32.PACK_AB R31, R40.reuse, R31 ;  /* 0x0000001f281f723e */ /* 0x040fe200000000ff */
[----:B----4-:R-:W-:Y:S02]  /*18a40*/  @!P2 HADD2 R110, -R69.H0_H0, -RZ.H0_H0 ;  /* 0xa00000ff456ea230 */ /* 0x010fe40000000900 */
[----:B------:R-:W-:Y:S01]  /*18a50*/  FADD.FTZ R40, R40, R0 ;  /* 0x0000000028287221 */ /* 0x000fe20000010000 */
[----:B------:R-:W-:Y:S02]  /*18a60*/  LOP3.LUT R0, R70, 0xff, RZ, 0xc0, !PT ;  /* 0x000000ff46007812 */ /* 0x000fe400078ec0ff */
[----:B------:R-:W-:Y:S01]  /*18a70*/  PRMT R140, R110, 0x7610, R140 ;  /* 0x000076106e8c7816 */ /* 0x000fe2000000008c */
[----:B------:R1:W-:Y:S01]  /*18a80*/  @!P2 STL.S16 [R1+0x168], R110 ;  /* 0x0001686e0100a387 */ /* 0x0003e20000100600 */
[----:B------:R-:W-:Y:S01]  /*18a90*/  PRMT R70, R71, 0x7632, R70 ;  /* 0x0000763247467816 */ /* 0x000fe20000000046 */
[----:B--2---:R-:W-:Y:S01]  /*18aa0*/  @!P6 HADD2 R125, -R68.H0_H0, -RZ.H0_H0 ;  /* 0xa00000ff447de230 */ /* 0x004fe20000000900 */
[----:B------:R-:W-:Y:S01]  /*18ab0*/  @!P2 PRMT R69, R140, 0x5410, RZ ;  /* 0x000054108c45a816 */ /* 0x000fe200000000ff */
[----:B------:R2:W3:Y:S01]  /*18ac0*/  LDL.S16 R104, [R1+0x17c] ;  /* 0x00017c0001687983 */ /* 0x0004e20000100600 */
[----:B------:R-:W-:Y:S02]  /*18ad0*/  ISETP.LE.U32.AND P2, PT, R0, UR15, PT ;  /* 0x0000000f00007c0c */ /* 0x000fe4000bf43070 */
[----:B------:R-:W-:Y:S01]  /*18ae0*/  PRMT R124, R125, 0x7610, R124 ;  /* 0x000076107d7c7816 */ /* 0x000fe2000000007c */
[----:B------:R4:W-:Y:S01]  /*18af0*/  @!P6 STL.S16 [R1+0x170], R125 ;  /* 0x0001707d0100e387 */ /* 0x0009e20000100600 */
[C---:B------:R-:W-:Y:S01]  /*18b00*/  F2FP.F16.F32.PACK_AB R0, R42.reuse, R44 ;  /* 0x0000002c2a00723e */ /* 0x040fe200000000ff */
[----:B------:R-:W-:Y:S01]  /*18b10*/  FADD.FTZ R42, R42, R28 ;  /* 0x0000001c2a2a7221 */ /* 0x000fe20000010000 */
[----:B------:R-:W-:Y:S02]  /*18b20*/  @!P6 PRMT R68, R124, 0x5410, RZ ;  /* 0x000054107c44e816 */ /* 0x000fe400000000ff */
[----:B------:R-:W-:Y:S01]  /*18b30*/  SHF.R.U32.HI R28, RZ, 0x18, R154 ;  /* 0x00000018ff1c7819 */ /* 0x000fe2000001169a */
[----:B------:R-:W-:Y:S01]  /*18b40*/  @!P4 HADD2 R106, -R71.H0_H0, -RZ.H0_H0 ;  /* 0xa00000ff476ac230 */ /* 0x000fe20000000900 */
[----:B------:R-:W-:Y:S01]  /*18b50*/  PRMT R44, R45, 0x7632, R44 ;  /* 0x000076322d2c7816 */ /* 0x000fe2000000002c */
[----:B------:R-:W-:Y:S01]  /*18b60*/  FADD.FTZ R42, R62, R42 ;  /* 0x0000002a3e2a7221 */ /* 0x000fe20000010000 */
[----:B------:R-:W-:Y:S01]  /*18b70*/  ISETP.LE.U32.AND P6, PT, R28, UR15, PT ;  /* 0x0000000f1c007c0c */ /* 0x000fe2000bfc3070 */
[----:B------:R-:W-:Y:S01]  /*18b80*/  FADD.FTZ R28, R88, R121 ;  /* 0x00000079581c7221 */ /* 0x000fe20000010000 */
[----:B------:R-:W-:Y:S01]  /*18b90*/  PRMT R121, R71, 0x5410, R70 ;  /* 0x0000541047797816 */ /* 0x000fe20000000046 */
[----:B------:R2:W-:Y:S01]  /*18ba0*/  @!P4 STL.S16 [R1+0x16c], R106 ;  /* 0x00016c6a0100c387 */ /* 0x0005e20000100600 */
[----:B------:R-:W-:Y:S01]  /*18bb0*/  PRMT R145, R106, 0x7610, R145 ;  /* 0x000076106a917816 */ /* 0x000fe20000000091 */
[----:B------:R-:W-:Y:S01]  /*18bc0*/  FADD.FTZ R62, R60, R42 ;  /* 0x0000002a3c3e7221 */ /* 0x000fe20000010000 */
[C---:B------:R-:W-:Y:S01]  /*18bd0*/  F2FP.F16.F32.PACK_AB R88, R46.reuse, R88 ;  /* 0x000000582e58723e */ /* 0x040fe200000000ff */
[----:B------:R-:W3:Y:S01]  /*18be0*/  LDL.LU R172, [R1+0x46c] ;  /* 0x00046c0001ac7983 */ /* 0x000ee20000300800 */
[----:B------:R-:W-:Y:S01]  /*18bf0*/  @!P4 PRMT R71, R145, 0x5410, RZ ;  /* 0x000054109147c816 */ /* 0x000fe200000000ff */
[----:B------:R-:W-:Y:S01]  /*18c00*/  FADD.FTZ R46, R46, R28 ;  /* 0x0000001c2e2e7221 */ /* 0x000fe20000010000 */
[----:B------:R-:W-:Y:S01]  /*18c10*/  LOP3.LUT R28, R153, UR6, R170, 0x96, !PT ;  /* 0x00000006991c7c12 */ /* 0x000fe2000f8e96aa */
[----:B------:R3:W3:Y:S01]  /*18c20*/  LDL.S16 R140, [R1+0x178] ;  /* 0x00017800018c7983 */ /* 0x0006e20000100600 */
[----:B-1----:R-:W1:Y:S03]  /*18c30*/  MUFU.EX2 R110, R143 ;  /* 0x0000008f006e7308 */ /* 0x002e660000000800 */
[----:B------:R3:W3:Y:S01]  /*18c40*/  LDL.S16 R124, [R1+0x174] ;  /* 0x00017400017c7983 */ /* 0x0006e20000100600 */
[----:B----4-:R-:W-:Y:S01]  /*18c50*/  FADD.FTZ R125, R87, R30 ;  /* 0x0000001e577d7221 */ /* 0x010fe20000010000 */
[----:B------:R-:W-:Y:S01]  /*18c60*/  FADD.FTZ R30, R66, R40 ;  /* 0x00000028421e7221 */ /* 0x000fe20000010000 */
[----:B------:R-:W-:Y:S01]  /*18c70*/  LOP3.LUT R40, R28, 0xff, RZ, 0xc0, !PT ;  /* 0x000000ff1c287812 */ /* 0x000fe200078ec0ff */
[----:B------:R4:W-:Y:S03]  /*18c80*/  STL.64 [R1+0x368], R120 ;  /* 0x0003687801007387 */ /* 0x0009e60000100a00 */
[----:B------:R-:W-:Y:S01]  /*18c90*/  MUFU.EX2 R42, R241 ;  /* 0x000000f1002a7308 */ /* 0x000fe20000000800 */
[----:B------:R-:W-:Y:S01]  /*18ca0*/  FADD.FTZ R64, R64, R30 ;  /* 0x0000001e40407221 */ /* 0x000fe20000010000 */
[----:B------:R-:W-:Y:S01]  /*18cb0*/  LOP3.LUT R30, R28, 0xffff, RZ, 0xc0, !PT ;  /* 0x0000ffff1c1e7812 */ /* 0x000fe200078ec0ff */
[----:B------:R3:W3:Y:S01]  /*18cc0*/  LDL.S16 R145, [R1+0x180] ;  /* 0x0001800001917983 */ /* 0x0006e20000100600 */
[----:B------:R-:W-:Y:S02]  /*18cd0*/  ISETP.LE.U32.AND P4, PT, R40, UR15, PT ;  /* 0x0000000f28007c0c */ /* 0x000fe4000bf83070 */
[----:B------:R-:W-:Y:S04]  /*18ce0*/  SHF.R.U32.HI R30, RZ, 0x8, R30 ;  /* 0x00000008ff1e7819 */ /* 0x000fe8000001161e */
[----:B--2---:R-:W-:Y:S01]  /*18cf0*/  MUFU.EX2 R106, R243 ;  /* 0x000000f3006a7308 */ /* 0x004fe20000000800 */
[----:B-1----:R-:W-:Y:S02]  /*18d00*/  F2FP.F16.F32.PACK_AB R198, R110, R131 ;  /* 0x000000836ec6723e */ /* 0x002fe400000000ff */
[----:B------:R-:W-:Y:S04]  /*18d10*/  LOP3.LUT R30, R30, 0xffff, RZ, 0xc0, !PT ;  /* 0x0000ffff1e1e7812 */ /* 0x000fe800078ec0ff */
[----:B------:R-:W-:Y:S01]  /*18d20*/  ISETP.LE.U32.AND P3, PT, R30, UR15, PT ;  /* 0x0000000f1e007c0c */ /* 0x000fe2000bf63070 */
[--C-:B------:R-:W-:Y:S01]  /*18d30*/  FADD.FTZ R30, R99, R46.reuse ;  /* 0x0000002e631e7221 */ /* 0x100fe20000010000 */
[----:B------:R-:W-:Y:S01]  /*18d40*/  PRMT R46, R47, 0x7632, R46 ;  /* 0x000076322f2e7816 */ /* 0x000fe2000000002e */
[----:B------:R-:W1:Y:S01]  /*18d50*/  MUFU.EX2 R40, R244 ;  /* 0x000000f400287308 */ /* 0x000e620000000800 */
[----:B----4-:R-:W2:Y:S09]  /*18d60*/  LDL.LU.64 R120, [R1+0x58] ;  /* 0x0000580001787983 */ /* 0x010eb20000300a00 */
[----:B------:R-:W4:Y:S01]  /*18d70*/  MUFU.EX2 R143, R252 ;  /* 0x000000fc008f7308 */ /* 0x000f220000000800 */
[----:B-1----:R-:W-:Y:S02]  /*18d80*/  F2FP.F16.F32.PACK_AB R192, R40, R106 ;  /* 0x0000006a28c0723e */ /* 0x002fe400000000ff */
[----:B----4-:R-:W-:Y:S01]  /*18d90*/  F2FP.F16.F32.PACK_AB R194, R142, R143 ;  /* 0x0000008f8ec2723e */ /* 0x010fe200000000ff */
[----:B---3--:R-:W-:Y:S05]  /*18da0*/  @!P1 HADD2 R104, -R70.H0_H0, -RZ.H0_H0 ;  /* 0xa00000ff46689230 */ /* 0x008fea0000000900 */
[----:B------:R-:W-:Y:S01]  /*18db0*/  PRMT R66, R104, 0x7610, R66 ;  /* 0x0000761068427816 */ /* 0x000fe20000000042 */
[----:B------:R1:W-:Y:S03]  /*18dc0*/  @!P1 STL.S16 [R1+0x17c], R104 ;  /* 0x00017c6801009387 */ /* 0x0003e60000100600 */
[----:B------:R-:W-:Y:S01]  /*18dd0*/  @!P1 PRMT R70, R66, 0x5410, RZ ;  /* 0x0000541042469816 */ /* 0x000fe200000000ff */
[----:B------:R-:W-:Y:S01]  /*18de0*/  FADD.FTZ R66, R89, R30 ;  /* 0x0000001e59427221 */ /* 0x000fe20000010000 */
[--C-:B------:R-:W-:Y:S02]  /*18df0*/  SHF.R.U32.HI R30, RZ, 0x18, R28.reuse ;  /* 0x00000018ff1e7819 */ /* 0x100fe4000001161c */
[----:B------:R-:W-:Y:S01]  /*18e00*/  SHF.R.U32.HI R28, RZ, 0x10, R28 ;  /* 0x00000010ff1c7819 */ /* 0x000fe2000001161c */
[----:B------:R-:W-:Y:S03]  /*18e10*/  FADD.FTZ R66, R127, R66 ;  /* 0x000000427f427221 */ /* 0x000fe60000010000 */
[----:B------:R-:W-:Y:S01]  /*18e20*/  LOP3.LUT R28, R28, 0xff, RZ, 0xc0, !PT ;  /* 0x000000ff1c1c7812 */ /* 0x000fe200078ec0ff */
[----:B------:R-:W-:Y:S02]  /*18e30*/  @!P0 HADD2 R140, -R45.H0_H0, -RZ.H0_H0 ;  /* 0xa00000ff2d8c8230 */ /* 0x000fe40000000900 */
[----:B------:R-:W-:Y:S03]  /*18e40*/  @!P5 HADD2 R124, -R44.H0_H0, -RZ.H0_H0 ;  /* 0xa00000ff2c7cd230 */ /* 0x000fe60000000900 */
[----:B------:R-:W-:Y:S01]  /*18e50*/  PRMT R87, R140, 0x7610, R87 ;  /* 0x000076108c577816 */ /* 0x000fe20000000057 */
[----:B------:R-:W-:Y:S01]  /*18e60*/  @!P0 STL.S16 [R1+0x178], R140 ;  /* 0x0001788c01008387 */ /* 0x000fe20000100600 */
[----:B-1----:R-:W1:Y:S01]  /*18e70*/  MUFU.EX2 R104, R240 ;  /* 0x000000f000687308 */ /* 0x002e620000000800 */
[----:B------:R-:W-:Y:S02]  /*18e80*/  PRMT R60, R124, 0x7610, R60 ;  /* 0x000076107c3c7816 */ /* 0x000fe4000000003c */
[----:B------:R3:W-:Y:S01]  /*18e90*/  @!P5 STL.S16 [R1+0x174], R124 ;  /* 0x0001747c0100d387 */ /* 0x0007e20000100600 */
[----:B------:R-:W-:Y:S01]  /*18ea0*/  @!P2 HADD2 R145, -R47.H0_H0, -RZ.H0_H0 ;  /* 0xa00000ff2f91a230 */ /* 0x000fe20000000900 */
[----:B-1----:R-:W-:Y:S02]  /*18eb0*/  F2FP.F16.F32.PACK_AB R178, R42, R104 ;  /* 0x000000682ab2723e */ /* 0x002fe400000000ff */
[----:B---3--:R-:W-:Y:S02]  /*18ec0*/  PRMT R124, R45, 0x5410, R44 ;  /* 0x000054102d7c7816 */ /* 0x008fe4000000002c */
[----:B------:R-:W-:Y:S01]  /*18ed0*/  @!P5 PRMT R44, R60, 0x5410, RZ ;  /* 0x000054103c2cd816 */ /* 0x000fe200000000ff */
[----:B------:R-:W-:Y:S01]  /*18ee0*/  FADD.FTZ R60, R107, R64 ;  /* 0x000000406b3c7221 */ /* 0x000fe20000010000 */
[----:B------:R-:W-:Y:S01]  /*18ef0*/  @!P0 PRMT R45, R87, 0x5410, RZ ;  /* 0x00005410572d8816 */ /* 0x000fe200000000ff */
[----:B------:R-:W-:Y:S01]  /*18f00*/  STL [R1+0x374], R124 ;  /* 0x0003747c01007387 */ /* 0x000fe20000100800 */
[----:B------:R-:W-:Y:S01]  /*18f10*/  ISETP.LE.U32.AND P0, PT, R30, UR15, PT ;  /* 0x0000000f1e007c0c */ /* 0x000fe2000bf03070 */
[----:B------:R-:W-:Y:S01]  /*18f20*/  FADD.FTZ R105, R105, R60 ;  /* 0x0000003c69697221 */ /* 0x000fe20000010000 */
[----:B------:R-:W-:Y:S01]  /*18f30*/  ISETP.LE.U32.AND P5, PT, R28, UR15, PT ;  /* 0x0000000f1c007c0c */ /* 0x000fe2000bfa3070 */
[----:B------:R3:W4:Y:S01]  /*18f40*/  LDL.S16 R140, [R1+0x184] ;  /* 0x00018400018c7983 */ /* 0x0007220000100600 */
[----:B------:R-:W-:Y:S01]  /*18f50*/  FADD.FTZ R60, R109, R62 ;  /* 0x0000003e6d3c7221 */ /* 0x000fe20000010000 */
[----:B------:R-:W-:Y:S01]  /*18f60*/  FADD.FTZ R30, R103, R125 ;  /* 0x0000007d671e7221 */ /* 0x000fe20000010000 */
[----:B------:R-:W-:Y:S01]  /*18f70*/  PRMT R125, R47, 0x5410, R46 ;  /* 0x000054102f7d7816 */ /* 0x000fe2000000002e */
[----:B------:R3:W3:Y:S01]  /*18f80*/  LDL.S16 R158, [R1+0x188] ;  /* 0x00018800019e7983 */ /* 0x0006e20000100600 */
[----:B------:R-:W-:Y:S01]  /*18f90*/  PRMT R103, R145, 0x7610, R103 ;  /* 0x0000761091677816 */ /* 0x000fe20000000067 */
[----:B------:R1:W-:Y:S01]  /*18fa0*/  MUFU.EX2 R62, R186 ;  /* 0x000000ba003e7308 */ /* 0x0003e20000000800 */
[----:B------:R-:W-:Y:S01]  /*18fb0*/  FADD.FTZ R99, R108, R60 ;  /* 0x0000003c6c637221 */ /* 0x000fe20000010000 */
[----:B------:R3:W-:Y:S01]  /*18fc0*/  @!P2 STL.S16 [R1+0x180], R145 ;  /* 0x000180910100a387 */ /* 0x0007e20000100600 */
[----:B------:R-:W-:Y:S01]  /*18fd0*/  @!P2 PRMT R47, R103, 0x5410, RZ ;  /* 0x00005410672fa816 */ /* 0x000fe200000000ff */
[----:B------:R-:W-:Y:S01]  /*18fe0*/  FADD.FTZ R107, R126, R66 ;  /* 0x000000427e6b7221 */ /* 0x000fe20000010000 */
[----:B------:R-:W-:Y:S01]  /*18ff0*/  FADD.FTZ R66, R131, R105 ;  /* 0x0000006983427221 */ /* 0x000fe20000010000 */
[----:B--2---:R-:W-:Y:S01]  /*19000*/  STL [R1+0x37c], R120 ;  /* 0x00037c7801007387 */ /* 0x004fe20000100800 */
[----:B------:R-:W-:Y:S03]  /*19010*/  FADD.FTZ R89, R102, R30 ;  /* 0x0000001e66597221 */ /* 0x000fe60000010000 */
[----:B------:R-:W2:Y:S01]  /*19020*/  MUFU.EX2 R60, R187 ;  /* 0x000000bb003c7308 */ /* 0x000ea20000000800 */
[----:B------:R-:W-:Y:S01]  /*19030*/  FADD.FTZ R110, R110, R66 ;  /* 0x000000426e6e7221 */ /* 0x000fe20000010000 */
[----:B------:R-:W-:Y:S01]  /*19040*/  STL [R1+0x378], R121 ;  /* 0x0003787901007387 */ /* 0x000fe20000100800 */
[----:B------:R-:W-:Y:S01]  /*19050*/  FADD.FTZ R89, R136, R89 ;  /* 0x0000005988597221 */ /* 0x000fe20000010000 */
[----:B------:R-:W-:Y:S03]  /*19060*/  FADD.FTZ R99, R143, R99 ;  /* 0x000000638f637221 */ /* 0x000fe60000010000 */
[----:B------:R-:W-:Y:S01]  /*19070*/  FADD.FTZ R130, R130, R89 ;  /* 0x0000005982827221 */ /* 0x000fe20000010000 */
[----:B------:R-:W-:Y:S01]  /*19080*/  LOP3.LUT R89, R152, 0xff, RZ, 0xc0, !PT ;  /* 0x000000ff98597812 */ /* 0x000fe200078ec0ff */
[----:B-1----:R-:W3:Y:S01]  /*19090*/  LDL.LU R186, [R1+0x468] ;  /* 0x0004680001ba7983 */ /* 0x002ee20000300800 */
[----:B------:R1:W-:Y:S01]  /*190a0*/  MUFU.EX2 R87, R157 ;  /* 0x0000009d00577308 */ /* 0x0003e20000000800 */
[----:B------:R-:W-:Y:S02]  /*190b0*/  FADD.FTZ R142, R142, R99 ;  /* 0x000000638e8e7221 */ /* 0x000fe40000010000 */
[----:B------:R-:W-:Y:S01]  /*190c0*/  STL [R1+0x380], R125 ;  /* 0x0003807d01007387 */ /* 0x000fe20000100800 */
[----:B--2---:R-:W-:Y:S06]  /*190d0*/  F2FP.F16.F32.PACK_AB R163, R60, R62 ;  /* 0x0000003e3ca3723e */ /* 0x004fec00000000ff */
[----:B------:R-:W2:Y:S10]  /*190e0*/  MUFU.EX2 R30, R160 ;  /* 0x000000a0001e7308 */ /* 0x000eb40000000800 */
[----:B------:R2:W-:Y:S01]  /*190f0*/  MUFU.EX2 R99, R165 ;  /* 0x000000a500637308 */ /* 0x0005e20000000800 */
[----:B-1----:R-:W-:Y:S05]  /*19100*/  IMAD.WIDE.U32 R156, R156, -0x2daee0ad, RZ ;  /* 0xd2511f539c9c7825 */ /* 0x002fea00078e00ff */
[----:B------:R-:W-:Y:S04]  /*19110*/  LOP3.LUT R28, R157, UR6, R120, 0x96, !PT ;  /* 0x000000069d1c7c12 */ /* 0x000fe8000f8e9678 */
[----:B------:R-:W-:Y:S01]  /*19120*/  MUFU.EX2 R109, R246 ;  /* 0x000000f6006d7308 */ /* 0x000fe20000000800 */
[----:B------:R-:W-:Y:S02]  /*19130*/  LOP3.LUT R64, R28, 0xff, RZ, 0xc0, !PT ;  /* 0x000000ff1c407812 */ /* 0x000fe400078ec0ff */
[--C-:B------:R-:W-:Y:S02]  /*19140*/  SHF.R.U32.HI R66, RZ, 0x18, R28.reuse ;  /* 0x00000018ff427819 */ /* 0x100fe4000001161c */
[----:B------:R-:W-:Y:S02]  /*19150*/  ISETP.LE.U32.AND P2, PT, R64, UR15, PT ;  /* 0x0000000f40007c0c */ /* 0x000fe4000bf43070 */
[----:B------:R-:W-:Y:S02]  /*19160*/  LOP3.LUT R64, R28, 0xffff, RZ, 0xc0, !PT ;  /* 0x0000ffff1c407812 */ /* 0x000fe400078ec0ff */
[----:B------:R-:W-:Y:S02]  /*19170*/  SHF.R.U32.HI R28, RZ, 0x10, R28 ;  /* 0x00000010ff1c7819 */ /* 0x000fe4000001161c */
[----:B------:R-:W-:Y:S02]  /*19180*/  SHF.R.U32.HI R64, RZ, 0x8, R64 ;  /* 0x00000008ff407819 */ /* 0x000fe40000011640 */
[----:B------:R-:W-:Y:S02]  /*19190*/  LOP3.LUT R28, R28, 0xff, RZ, 0xc0, !PT ;  /* 0x000000ff1c1c7812 */ /* 0x000fe400078ec0ff */
[----:B------:R-:W-:Y:S02]  /*191a0*/  LOP3.LUT R64, R64, 0xffff, RZ, 0xc0, !PT ;  /* 0x0000ffff40407812 */ /* 0x000fe400078ec0ff */
[----:B--2---:R-:W-:Y:S01]  /*191b0*/  F2FP.F16.F32.PACK_AB R165, R30, R87 ;  /* 0x000000571ea5723e */ /* 0x004fe200000000ff */
[----:B----4-:R-:W-:Y:S02]  /*191c0*/  @!P6 HADD2 R140, -R46.H0_H0, -RZ.H0_H0 ;  /* 0xa00000ff2e8ce230 */ /* 0x010fe40000000900 */
[----:B---3--:R-:W-:Y:S03]  /*191d0*/  @!P4 HADD2 R158, -R65.H0_H0, -RZ.H0_H0 ;  /* 0xa00000ff419ec230 */ /* 0x008fe60000000900 */
[----:B------:R-:W-:Y:S01]  /*191e0*/  PRMT R102, R140, 0x7610, R102 ;  /* 0x000076108c667816 */ /* 0x000fe20000000066 */
[----:B------:R1:W-:Y:S03]  /*191f0*/  @!P6 STL.S16 [R1+0x184], R140 ;  /* 0x0001848c0100e387 */ /* 0x0003e60000100600 */
[----:B------:R-:W-:Y:S01]  /*19200*/  @!P6 PRMT R46, R102, 0x5410, RZ ;  /* 0x00005410662ee816 */ /* 0x000fe200000000ff */
[----:B------:R-:W2:Y:S01]  /*19210*/  LDL.LU R187, [R1+0x464] ;  /* 0x0004640001bb7983 */ /* 0x000ea20000300800 */
[----:B------:R-:W-:Y:S01]  /*19220*/  ISETP.LE.U32.AND P6, PT, R64, UR15, PT ;  /* 0x0000000f40007c0c */ /* 0x000fe2000bfc3070 */
[----:B------:R-:W-:Y:S01]  /*19230*/  MUFU.EX2 R102, R251 ;  /* 0x000000fb00667308 */ /* 0x000fe20000000800 */
[C---:B------:R-:W-:Y:S01]  /*19240*/  PRMT R64, R65.reuse, 0x7632, R64 ;  /* 0x0000763241407816 */ /* 0x040fe20000000040 */
[----:B------:R3:W4:Y:S01]  /*19250*/  LDL.S16 R150, [R1+0x194] ;  /* 0x0001940001967983 */ /* 0x0007220000100600 */
[----:B------:R-:W-:Y:S02]  /*19260*/  PRMT R151, R158, 0x7610, R151 ;  /* 0x000076109e977816 */ /* 0x000fe40000000097 */
[----:B------:R-:W-:Y:S01]  /*19270*/  PRMT R126, R65, 0x5410, R64 ;  /* 0x00005410417e7816 */ /* 0x000fe20000000040 */
[----:B------:R3:W3:Y:S01]  /*19280*/  LDL.S16 R103, [R1+0x190] ;  /* 0x0001900001677983 */ /* 0x0006e20000100600 */
[----:B------:R-:W-:Y:S03]  /*19290*/  @!P4 PRMT R65, R151, 0x5410, RZ ;  /* 0x000054109741c816 */ /* 0x000fe600000000ff */
[----:B------:R2:W3:Y:S04]  /*192a0*/  LDL.S16 R145, [R1+0x18c] ;  /* 0x00018c0001917983 */ /* 0x0004e80000100600 */
[----:B------:R-:W-:Y:S01]  /*192b0*/  @!P4 STL.S16 [R1+0x188], R158 ;  /* 0x0001889e0100c387 */ /* 0x000fe20000100600 */
[----:B------:R-:W-:Y:S02]  /*192c0*/  ISETP.LE.U32.AND P4, PT, R66, UR15, PT ;  /* 0x0000000f42007c0c */ /* 0x000fe4000bf83070 */
[----:B------:R-:W-:Y:S01]  /*192d0*/  PRMT R66, R67, 0x7632, R66 ;  /* 0x0000763243427816 */ /* 0x000fe20000000042 */
[----:B------:R2:W3:Y:S01]  /*192e0*/  LDL.S16 R131, [R1+0x1a0] ;  /* 0x0001a00001837983 */ /* 0x0004e20000100600 */
[----:B-1----:R-:W1:Y:S03]  /*192f0*/  MUFU.EX2 R140, R249 ;  /* 0x000000f9008c7308 */ /* 0x002e660000000800 */
[----:B------:R2:W3:Y:S01]  /*19300*/  LDL.S16 R105, [R1+0x19c] ;  /* 0x00019c0001697983 */ /* 0x0004e20000100600 */
[----:B-1----:R-:W-:Y:S03]  /*19310*/  F2FP.F16.F32.PACK_AB R195, R102, R140 ;  /* 0x0000008c66c3723e */ /* 0x002fe600000000ff */
[----:B--2---:R-:W-:Y:S01]  /*19320*/  STG.E.U16 desc[UR24][R186.64], R100 ;  /* 0x00000064ba007986 */ /* 0x004fe2000c101518 */
[----:B----4-:R-:W-:Y:S02]  /*19330*/  @!P3 HADD2 R150, -R64.H0_H0, -RZ.H0_H0 ;  /* 0xa00000ff4096b230 */ /* 0x010fe40000000900 */
[----:B---3--:R-:W-:Y:S03]  /*19340*/  @!P5 HADD2 R103, -R67.H0_H0, -RZ.H0_H0 ;  /* 0xa00000ff4367d230 */ /* 0x008fe60000000900 */
[----:B------:R-:W-:Y:S01]  /*19350*/  PRMT R127, R150, 0x7610, R127 ;  /* 0x00007610967f7816 */ /* 0x000fe2000000007f */
[----:B------:R-:W-:Y:S01]  /*19360*/  @!P3 STL.S16 [R1+0x194], R150 ;  /* 0x000194960100b387 */ /* 0x000fe20000100600 */
[----:B------:R-:W-:Y:S02]  /*19370*/  @!P0 HADD2 R145, -R66.H0_H0, -RZ.H0_H0 ;  /* 0xa00000ff42918230 */ /* 0x000fe40000000900 */
[----:B------:R-:W-:Y:S01]  /*19380*/  @!P3 PRMT R64, R127, 0x5410, RZ ;  /* 0x000054107f40b816 */ /* 0x000fe200000000ff */
[----:B------:R-:W-:Y:S01]  /*19390*/  @!P5 STL.S16 [R1+0x190], R103 ;  /* 0x000190670100d387 */ /* 0x000fe20000100600 */
[----:B------:R-:W-:Y:S02]  /*193a0*/  PRMT R127, R67, 0x5410, R66 ;  /* 0x00005410437f7816 */ /* 0x000fe40000000042 */
[----:B------:R-:W-:Y:S02]  /*193b0*/  PRMT R137, R145, 0x7610, R137 ;  /* 0x0000761091897816 */ /* 0x000fe40000000089 */
[----:B------:R-:W-:Y:S01]  /*193c0*/  PRMT R108, R103, 0x7610, R108 ;  /* 0x00007610676c7816 */ /* 0x000fe2000000006c */
[----:B------:R1:W-:Y:S01]  /*193d0*/  STL.64 [R1+0x348], R126 ;  /* 0x0003487e01007387 */ /* 0x0003e20000100a00 */
[----:B------:R-:W-:Y:S01]  /*193e0*/  @!P0 PRMT R66, R137, 0x5410, RZ ;  /* 0x0000541089428816 */ /* 0x000fe200000000ff */
[----:B------:R-:W-:Y:S01]  /*193f0*/  @!P2 HADD2 R131, -R41.H0_H0, -RZ.H0_H0 ;  /* 0xa00000ff2983a230 */ /* 0x000fe20000000900 */
[----:B------:R-:W-:Y:S01]  /*19400*/  @!P5 PRMT R67, R108, 0x5410, RZ ;  /* 0x000054106c43d816 */ /* 0x000fe200000000ff */
[----:B------:R2:W3:Y:S01]  /*19410*/  LDL.S16 R136, [R1+0x198] ;  /* 0x0001980001887983 */ /* 0x0004e20000100600 */
[----:B------:R-:W-:Y:S01]  /*19420*/  ISETP.LE.U32.AND P5, PT, R28, UR15, PT ;  /* 0x0000000f1c007c0c */ /* 0x000fe2000bfa3070 */
[----:B------:R-:W-:Y:S01]  /*19430*/  FADD.FTZ R28, R106, R107 ;  /* 0x0000006b6a1c7221 */ /* 0x000fe20000010000 */
[----:B------:R-:W-:Y:S01]  /*19440*/  ISETP.LE.U32.AND P3, PT, R89, UR15, PT ;  /* 0x0000000f59007c0c */ /* 0x000fe2000bf63070 */
[----:B------:R-:W-:Y:S01]  /*19450*/  @!P0 STL.S16 [R1+0x18c], R145 ;  /* 0x00018c9101008387 */ /* 0x000fe20000100600 */
[----:B------:R-:W-:Y:S01]  /*19460*/  SHF.R.U32.HI R89, RZ, 0x10, R152 ;  /* 0x00000010ff597819 */ /* 0x000fe20000011698 */
[----:B------:R-:W-:Y:S01]  /*19470*/  FADD.FTZ R106, R40, R28 ;  /* 0x0000001c286a7221 */ /* 0x000fe20000010000 */
[----:B------:R-:W-:Y:S01]  /*19480*/  PRMT R40, R41, 0x7632, R40 ;  /* 0x0000763229287816 */ /* 0x000fe20000000028 */
[----:B------:R2:W4:Y:S01]  /*19490*/  LDL.S16 R137, [R1+0x1a4] ;  /* 0x0001a40001897983 */ /* 0x0005220000100600 */
[----:B------:R-:W-:Y:S01]  /*194a0*/  LOP3.LUT R89, R89, 0xff, RZ, 0xc0, !PT ;  /* 0x000000ff59597812 */ /* 0x000fe200078ec0ff */
[----:B------:R-:W1:Y:S01]  /*194b0*/  MUFU.EX2 R108, R248 ;  /* 0x000000f8006c7308 */ /* 0x000e620000000800 */
[----:B------:R-:W-:Y:S01]  /*194c0*/  LOP3.LUT R28, R152, 0xffff, RZ, 0xc0, !PT ;  /* 0x0000ffff981c7812 */ /* 0x000fe200078ec0ff */
[----:B------:R-:W-:Y:S01]  /*194d0*/  @!P6 HADD2 R105, -R40.H0_H0, -RZ.H0_H0 ;  /* 0xa00000ff2869e230 */ /* 0x000fe20000000900 */
[----:B------:R-:W-:Y:S01]  /*194e0*/  ISETP.LE.U32.AND P0, PT, R89, UR15, PT ;  /* 0x0000000f59007c0c */ /* 0x000fe2000bf03070 */
[----:B------:R2:W-:Y:S01]  /*194f0*/  @!P2 STL.S16 [R1+0x1a0], R131 ;  /* 0x0001a0830100a387 */ /* 0x0005e20000100600 */
[----:B------:R-:W-:Y:S01]  /*19500*/  SHF.R.U32.HI R28, RZ, 0x8, R28 ;  /* 0x00000008ff1c7819 */ /* 0x000fe2000001161c */
[----:B------:R-:W-:Y:S01]  /*19510*/  FADD.FTZ R89, R104, R130 ;  /* 0x0000008268597221 */ /* 0x000fe20000010000 */
[----:B------:R-:W-:Y:S01]  /*19520*/  PRMT R144, R105, 0x7610, R144 ;  /* 0x0000761069907816 */ /* 0x000fe20000000090 */
[----:B------:R2:W-:Y:S01]  /*19530*/  @!P6 STL.S16 [R1+0x19c], R105 ;  /* 0x00019c690100e387 */ /* 0x0005e20000100600 */
[----:B------:R-:W-:Y:S01]  /*19540*/  LOP3.LUT R28, R28, 0xffff, RZ, 0xc0, !PT ;  /* 0x0000ffff1c1c7812 */ /* 0x000fe200078ec0ff */
[----:B------:R-:W-:Y:S01]  /*19550*/  FADD.FTZ R143, R42, R89 ;  /* 0x000000592a8f7221 */ /* 0x000fe20000010000 */
[----:B------:R-:W-:Y:S01]  /*19560*/  PRMT R42, R43, 0x7632, R42 ;  /* 0x000076322b2a7816 */ /* 0x000fe2000000002a */
[----:B------:R-:W-:Y:S01]  /*19570*/  MUFU.EX2 R89, R185 ;  /* 0x000000b900597308 */ /* 0x000fe20000000800 */
[----:B-1----:R-:W-:Y:S02]  /*19580*/  PRMT R127, R131, 0x7610, R127 ;  /* 0x00007610837f7816 */ /* 0x002fe4000000007f */
[----:B------:R-:W-:Y:S07]  /*19590*/  F2FP.F16.F32.PACK_AB R191, R108, R109 ;  /* 0x0000006d6cbf723e */ /* 0x000fee00000000ff */
[----:B------:R-:W1:Y:S01]  /*195a0*/  MUFU.EX2 R103, R164 ;  /* 0x000000a400677308 */ /* 0x000e620000000800 */
[----:B--2---:R-:W-:Y:S02]  /*195b0*/  PRMT R131, R41, 0x5410, R40 ;  /* 0x0000541029837816 */ /* 0x004fe40000000028 */
[----:B------:R-:W-:Y:S02]  /*195c0*/  @!P2 PRMT R41, R127, 0x5410, RZ ;  /* 0x000054107f29a816 */ /* 0x000fe400000000ff */
[----:B------:R-:W-:Y:S05]  /*195d0*/  ISETP.LE.U32.AND P2, PT, R28, UR15, PT ;  /* 0x0000000f1c007c0c */ /* 0x000fea000bf43070 */
[----:B------:R2:W2:Y:S01]  /*195e0*/  MUFU.EX2 R105, R184 ;  /* 0x000000b800697308 */ /* 0x0004a20000000800 */
[----:B------:R-:W-:Y:S02]  /*195f0*/  SHF.R.U32.HI R28, RZ, 0x18, R152 ;  /* 0x00000018ff1c7819 */ /* 0x000fe40000011698 */
[----:B------:R-:W-:Y:S02]  /*19600*/  @!P6 PRMT R40, R144, 0x5410, RZ ;  /* 0x000054109028e816 */ /* 0x000fe400000000ff */
[----:B------:R-:W-:Y:S01]  /*19610*/  ISETP.LE.U32.AND P6, PT, R28, UR15, PT ;  /* 0x0000000f1c007c0c */ /* 0x000fe2000bfc3070 */
[----:B------:R-:W-:Y:S01]  /*19620*/  FADD.FTZ R28, R87, R110 ;  /* 0x0000006e571c7221 */ /* 0x000fe20000010000 */
[----:B-1----:R-:W-:Y:S03]  /*19630*/  F2FP.F16.F32.PACK_AB R190, R99, R103 ;  /* 0x0000006763be723e */ /* 0x002fe600000000ff */
[----:B------:R-:W-:Y:S01]  /*19640*/  MUFU.EX2 R110, R200 ;  /* 0x000000c8006e7308 */ /* 0x000fe20000000800 */
[----:B------:R-:W-:Y:S01]  /*19650*/  FADD.FTZ R104, R30, R28 ;  /* 0x0000001c1e687221 */ /* 0x000fe20000010000 */
[----:B------:R-:W-:Y:S01]  /*19660*/  LOP3.LUT R28, R156, 0xff, RZ, 0xc0, !PT ;  /* 0x000000ff9c1c7812 */ /* 0x000fe200078ec0ff */
[----:B------:R-:W-:Y:S01]  /*19670*/  FADD.FTZ R30, R62, R142 ;  /* 0x0000008e3e1e7221 */ /* 0x000fe20000010000 */
[----:B------:R-:W-:Y:S01]  /*19680*/  FADD.FTZ R62, R140, R106 ;  /* 0x0000006a8c3e7221 */ /* 0x000fe20000010000 */
[----:B------:R-:W-:Y:S01]  /*19690*/  FADD.FTZ R106, R109, R143 ;  /* 0x0000008f6d6a7221 */ /* 0x000fe20000010000 */
[----:B------:R-:W-:Y:S04]  /*196a0*/  FADD.FTZ R104, R103, R104 ;  /* 0x0000006867687221 */ /* 0x000fe80000010000 */
[----:B------:R-:W-:Y:S01]  /*196b0*/  MUFU.EX2 R87, R210 ;  /* 0x000000d200577308 */ /* 0x000fe20000000800 */
[----:B--2---:R-:W2:Y:S01]  /*196c0*/  LDL.LU R184, [R1+0x460] ;  /* 0x0004600001b87983 */ /* 0x004ea20000300800 */
[----:B------:R-:W-:Y:S01]  /*196d0*/  FADD.FTZ R142, R60, R30 ;  /* 0x0000001e3c8e7221 */ /* 0x000fe20000010000 */
[----:B------:R-:W-:Y:S01]  /*196e0*/  PRMT R60, R61, 0x7632, R60 ;  /* 0x000076323d3c7816 */ /* 0x000fe2000000003c */
[----:B------:R-:W-:Y:S01]  /*196f0*/  FADD.FTZ R140, R102, R62 ;  /* 0x0000003e668c7221 */ /* 0x000fe20000010000 */
[----:B------:R-:W-:Y:S01]  /*19700*/  STL [R1+0x404], R131 ;  /* 0x0004048301007387 */ /* 0x000fe20000100800 */
[----:B------:R-:W-:Y:S01]  /*19710*/  FADD.FTZ R108, R108, R106 ;  /* 0x0000006a6c6c7221 */ /* 0x000fe20000010000 */
[----:B------:R-:W-:Y:S03]  /*19720*/  FADD.FTZ R106, R99, R104 ;  /* 0x00000068636a7221 */ /* 0x000fe60000010000 */
[----:B------:R-:W1:Y:S01]  /*19730*/  MUFU.EX2 R30, R168 ;  /* 0x000000a8001e7308 */ /* 0x000e620000000800 */
[----:B------:R2:W2:Y:S01]  /*19740*/  LDL.S16 R130, [R1+0x1ac] ;  /* 0x0001ac0001827983 */ /* 0x0004a20000100600 */
[----:B------:R-:W-:Y:S01]  /*19750*/  FADD.FTZ R103, R105, R142 ;  /* 0x0000008e69677221 */ /* 0x000fe20000010000 */
[C---:B------:R-:W-:Y:S02]  /*19760*/  F2FP.F16.F32.PACK_AB R105, R89.reuse, R105 ;  /* 0x000000695969723e */ /* 0x040fe400000000ff */
[----:B------:R-:W-:Y:S01]  /*19770*/  STL [R1+0x40c], R152 ;  /* 0x00040c9801007387 */ /* 0x000fe20000100800 */
[----:B------:R-:W-:Y:S04]  /*19780*/  FADD.FTZ R109, R89, R103 ;  /* 0x00000067596d7221 */ /* 0x000fe80000010000 */
[----:B------:R-:W-:Y:S01]  /*19790*/  MUFU.EX2 R62, R211 ;  /* 0x000000d3003e7308 */ /* 0x000fe20000000800 */
[----:B------:R-:W-:Y:S04]  /*197a0*/  STL [R1+0x408], R153 ;  /* 0x0004089901007387 */ /* 0x000fe80000100800 */
[----:B------:R-:W2:Y:S05]  /*197b0*/  LDL.LU R185, [R1+0x45c] ;  /* 0x00045c0001b97983 */ /* 0x000eaa0000300800 */
[----:B------:R-:W-:Y:S01]  /*197c0*/  MUFU.EX2 R99, R208 ;  /* 0x000000d000637308 */ /* 0x000fe20000000800 */
[----:B------:R2:W2:Y:S01]  /*197d0*/  LDL.S16 R127, [R1+0x1a8] ;  /* 0x0001a800017f7983 */ /* 0x0004a20000100600 */
[----:B-1----:R-:W-:Y:S01]  /*197e0*/  FADD.FTZ R89, R30, R106 ;  /* 0x0000006a1e597221 */ /* 0x002fe20000010000 */
[----:B---3--:R-:W-:Y:S05]  /*197f0*/  @!P5 HADD2 R136, -R43.H0_H0, -RZ.H0_H0 ;  /* 0xa00000ff2b88d230 */ /* 0x008fea0000000900 */
[----:B------:R-:W-:Y:S01]  /*19800*/  PRMT R141, R136, 0x7610, R141 ;  /* 0x00007610888d7816 */ /* 0x000fe2000000008d */
[----:B------:R1:W-:Y:S01]  /*19810*/  @!P5 STL.S16 [R1+0x198], R136 ;  /* 0x000198880100d387 */ /* 0x0003e20000100600 */
[----:B----4-:R-:W-:Y:S03]  /*19820*/  @!P4 HADD2 R137, -R42.H0_H0, -RZ.H0_H0 ;  /* 0xa00000ff2a89c230 */ /* 0x010fe60000000900 */
[----:B------:R-:W3:Y:S02]  /*19830*/  LDL.LU R200, [R1+0x458] ;  /* 0x0004580001c87983 */ /* 0x000ee40000300800 */
[----:B------:R-:W-:Y:S02]  /*19840*/  PRMT R107, R137, 0x7610, R107 ;  /* 0x00007610896b7816 */ /* 0x000fe4000000006b */
[----:B-1----:R-:W-:Y:S02]  /*19850*/  PRMT R136, R43, 0x5410, R42 ;  /* 0x000054102b887816 */ /* 0x002fe4000000002a */
[----:B------:R-:W-:Y:S02]  /*19860*/  @!P4 PRMT R42, R107, 0x5410, RZ ;  /* 0x000054106b2ac816 */ /* 0x000fe400000000ff */
[----:B------:R-:W-:Y:S01]  /*19870*/  @!P5 PRMT R43, R141, 0x5410, RZ ;  /* 0x000054108d2bd816 */ /* 0x000fe200000000ff */
[----:B------:R-:W-:Y:S01]  /*19880*/  STL [R1+0x410], R136 ;  /* 0x0004108801007387 */ /* 0x000fe20000100800 */
[----:B------:R-:W-:Y:S01]  /*19890*/  ISETP.LE.U32.AND P5, PT, R28, UR15, PT ;  /* 0x0000000f1c007c0c */ /* 0x000fe2000bfa3070 */
[----:B------:R1:W4:Y:S01]  /*198a0*/  MUFU.EX2 R107, R212 ;  /* 0x000000d4006b7308 */ /* 0x0003220000000800 */
[----:B------:R-:W-:Y:S01]  /*198b0*/  LOP3.LUT R28, R156, 0xffff, RZ, 0xc0, !PT ;  /* 0x0000ffff9c1c7812 */ /* 0x000fe200078ec0ff */
[----:B------:R4:W-:Y:S03]  /*198c0*/  @!P4 STL.S16 [R1+0x1a4], R137 ;  /* 0x0001a4890100c387 */ /* 0x0009e60000100600 */
[----:B------:R-:W-:Y:S01]  /*198d0*/  SHF.R.U32.HI R28, RZ, 0x8, R28 ;  /* 0x00000008ff1c7819 */ /* 0x000fe2000001161c */
[----:B------:R-:W3:Y:S03]  /*198e0*/  LDL.LU R210, [R1+0x454] ;  /* 0x0004540001d27983 */ /* 0x000ee60000300800 */
[----:B------:R-:W-:Y:S04]  /*198f0*/  LOP3.LUT R28, R28, 0xffff, RZ, 0xc0, !PT ;  /* 0x0000ffff1c1c7812 */ /* 0x000fe800078ec0ff */
[----:B------:R-:W-:Y:S02]  /*19900*/  ISETP.LE.U32.AND P4, PT, R28, UR15, PT ;  /* 0x0000000f1c007c0c */ /* 0x000fe4000bf83070 */
[----:B------:R-:W-:Y:S01]  /*19910*/  SHF.R.U32.HI R28, RZ, 0x10, R156 ;  /* 0x00000010ff1c7819 */ /* 0x000fe2000001169c */
[----:B-1----:R-:W3:Y:S01]  /*19920*/  LDL.LU R212, [R1+0x450] ;  /* 0x0004500001d47983 */ /* 0x002ee20000300800 */
[----:B----4-:R-:W-:Y:S02]  /*19930*/  FADD.FTZ R104, R107, R108 ;  /* 0x0000006c6b687221 */ /* 0x010fe40000010000 */
[----:B------:R-:W-:Y:S02]  /*19940*/  LOP3.LUT R28, R28, 0xff, RZ, 0xc0, !PT ;  /* 0x000000ff1c1c7812 */ /* 0x000fe400078ec0ff */
[C---:B------:R-:W-:Y:S04]  /*19950*/  F2FP.F16.F32.PACK_AB R107, R62.reuse, R107 ;  /* 0x0000006b3e6b723e */ /* 0x040fe800000000ff */
[----:B------:R-:W-:Y:S01]  /*19960*/  PRMT R106, R107, 0x7632, R106 ;  /* 0x000076326b6a7816 */ /* 0x000fe2000000006a */
[----:B------:R-:W-:Y:S01]  /*19970*/  FADD.FTZ R137, R62, R104 ;  /* 0x000000683e897221 */ /* 0x000fe20000010000 */
[----:B------:R-:W-:Y:S01]  /*19980*/  PRMT R62, R63, 0x7632, R62 ;  /* 0x000076323f3e7816 */ /* 0x000fe2000000003e */
[----:B--2---:R-:W-:Y:S05]  /*19990*/  @!P3 HADD2 R130, -R61.H0_H0, -RZ.H0_H0 ;  /* 0xa00000ff3d82b230 */ /* 0x004fea0000000900 */
[----:B------:R-:W-:Y:S01]  /*199a0*/  PRMT R126, R130, 0x7610, R126 ;  /* 0x00007610827e7816 */ /* 0x000fe2000000007e */
[----:B------:R1:W-:Y:S04]  /*199b0*/  @!P3 STL.S16 [R1+0x1ac], R130 ;  /* 0x0001ac820100b387 */ /* 0x0003e80000100600 */
[----:B------:R-:W-:Y:S01]  /*199c0*/  STG.E.U16 desc[UR24][R184.64], R96 ;  /* 0x00000060b8007986 */ /* 0x000fe2000c101518 */
[----:B------:R-:W-:Y:S03]  /*199d0*/  @!P2 HADD2 R127, -R60.H0_H0, -RZ.H0_H0 ;  /* 0xa00000ff3c7fa230 */ /* 0x000fe60000000900 */
[----:B------:R-:W-:Y:S02]  /*199e0*/  STG.E.U16 desc[UR24][R184.64+0x2], R97 ;  /* 0x00000261b8007986 */ /* 0x000fe4000c101518 */
[----:B------:R-:W-:Y:S02]  /*199f0*/  PRMT R125, R127, 0x7610, R125 ;  /* 0x000076107f7d7816 */ /* 0x000fe4000000007d */
[----:B------:R2:W-:Y:S04]  /*19a00*/  @!P2 STL.S16 [R1+0x1a8], R127 ;  /* 0x0001a87f0100a387 */ /* 0x0005e80000100600 */
[----:B------:R4:W-:Y:S04]  /*19a10*/  STG.E.U16 desc[UR24][R180.64+0x10], R112 ;  /* 0x00001070b4007986 */ /* 0x0009e8000c101518 */
[----:B------:R-:W-:Y:S01]  /*19a20*/  STG.E.U16 desc[UR24][R180.64+0x12], R101 ;  /* 0x00001265b4007986 */ /* 0x000fe2000c101518 */
[----:B-1----:R-:W-:Y:S02]  /*19a30*/  PRMT R130, R61, 0x5410, R60 ;  /* 0x000054103d827816 */ /* 0x002fe4000000003c */
[----:B------:R-:W-:Y:S01]  /*19a40*/  @!P3 PRMT R61, R126, 0x5410, RZ ;  /* 0x000054107e3db816 */ /* 0x000fe200000000ff */
[----:B------:R-:W-:Y:S01]  /*19a50*/  STG.E.U16 desc[UR24][R182.64+0x10], R113 ;  /* 0x00001071b6007986 */ /* 0x000fe2000c101518 */
[----:B------:R-:W-:Y:S02]  /*19a60*/  ISETP.LE.U32.AND P3, PT, R28, UR15, PT ;  /* 0x0000000f1c007c0c */ /* 0x000fe4000bf63070 */
[----:B------:R-:W-:Y:S01]  /*19a70*/  SHF.R.U32.HI R28, RZ, 0x18, R156 ;  /* 0x00000018ff1c7819 */ /* 0x000fe2000001169c */
[----:B------:R-:W-:Y:S01]  /*19a80*/  STL [R1+0x414], R130 ;  /* 0x0004148201007387 */ /* 0x000fe20000100800 */
[----:B------:R-:W-:Y:S02]  /*19a90*/  @!P2 PRMT R60, R125, 0x5410, RZ ;  /* 0x000054107d3ca816 */ /* 0x000fe400000000ff */
[----:B------:R-:W-:Y:S01]  /*19aa0*/  ISETP.LE.U32.AND P2, PT, R28, UR15, PT ;  /* 0x0000000f1c007c0c */ /* 0x000fe2000bf43070 */
[----:B------:R-:W-:Y:S01]  /*19ab0*/  IMAD.U32 R28, RZ, RZ, UR31 ;  /* 0x0000001fff1c7e24 */ /* 0x000fe2000f8e00ff */
[----:B------:R-:W-:Y:S04]  /*19ac0*/  STL [R1+0x41c], R156 ;  /* 0x00041c9c01007387 */ /* 0x000fe80000100800 */
[----:B------:R-:W-:Y:S01]  /*19ad0*/  LOP3.LUT R102, R223, UR23, R28, 0x96, !PT ;  /* 0x00000017df667c12 */ /* 0x000fe2000f8e961c */
[----:B------:R-:W-:Y:S01]  /*19ae0*/  STL [R1+0x418], R157 ;  /* 0x0004189d01007387 */ /* 0x000fe20000100800 */
[----:B------:R-:W1:Y:S03]  /*19af0*/  MUFU.EX2 R28, R169 ;  /* 0x000000a9001c7308 */ /* 0x000e660000000800 */
[----:B--2---:R2:W2:Y:S01]  /*19b00*/  LDL.S16 R127, [R1+0x1f0] ;  /* 0x0001f000017f7983 */ /* 0x0044a20000100600 */
[----:B----4-:R-:W-:Y:S01]  /*19b10*/  PRMT R112, R63, 0x5410, R62 ;  /* 0x000054103f707816 */ /* 0x010fe2000000003e */
[----:B------:R-:W-:Y:S04]  /*19b20*/  IMAD.WIDE.U32 R150, R102, -0x326172a9, RZ ;  /* 0xcd9e8d5766967825 */ /* 0x000fe800078e00ff */
[----:B------:R-:W-:Y:S01]  /*19b30*/  FADD.FTZ R102, R110, R140 ;  /* 0x0000008c6e667221 */ /* 0x000fe20000010000 */
[----:B------:R4:W4:Y:S01]  /*19b40*/  LDL.S16 R126, [R1+0x1d8] ;  /* 0x0001d800017e7983 */ /* 0x0009220000100600 */
[----:B------:R-:W-:Y:S02]  /*19b50*/  F2FP.F16.F32.PACK_AB R110, R87, R110 ;  /* 0x0000006e576e723e */ /* 0x000fe400000000ff */
[----:B------:R-:W-:Y:S01]  /*19b60*/  LOP3.LUT R103, R151, UR20, R216, 0x96, !PT ;  /* 0x0000001497677c12 */ /* 0x000fe2000f8e96d8 */
[----:B------:R2:W4:Y:S01]  /*19b70*/  LDL.S16 R104, [R1+0x1ec] ;  /* 0x0001ec0001687983 */ /* 0x0005220000100600 */
[----:B------:R-:W-:Y:S01]  /*19b80*/  LOP3.LUT R142, R219, UR22, R150, 0x96, !PT ;  /* 0x00000016db8e7c12 */ /* 0x000fe2000f8e9696 */
[----:B------:R-:W-:Y:S02]  /*19b90*/  FADD.FTZ R208, R87, R102 ;  /* 0x0000006657d07221 */ /* 0x000fe40000010000 */
[----:B------:R-:W-:Y:S01]  /*19ba0*/  STG.E.U16 desc[UR24][R182.64+0x12], R116 ;  /* 0x00001274b6007986 */ /* 0x000fe2000c101518 */
[----:B------:R-:W1:Y:S02]  /*19bb0*/  MUFU.EX2 R87, R204 ;  /* 0x000000cc00577308 */ /* 0x000e640000000800 */
[C---:B-1----:R-:W-:Y:S01]  /*19bc0*/  F2FP.F16.F32.PACK_AB R119, R28.reuse, R30 ;  /* 0x0000001e1c77723e */ /* 0x042fe200000000ff */
[--C-:B------:R-:W-:Y:S01]  /*19bd0*/  FADD.FTZ R125, R28, R89.reuse ;  /* 0x000000591c7d7221 */ /* 0x100fe20000010000 */
[----:B------:R-:W-:Y:S01]  /*19be0*/  PRMT R89, R0, 0x7632, R89 ;  /* 0x0000763200597816 */ /* 0x000fe20000000059 */
[----:B------:R-:W-:Y:S01]  /*19bf0*/  STG.E.U16 desc[UR24][R186.64+0x10], R84 ;  /* 0x00001054ba007986 */ /* 0x000fe2000c101518 */
[----:B------:R-:W-:Y:S01]  /*19c00*/  FADD.FTZ R28, R99, R109 ;  /* 0x0000006d631c7221 */ /* 0x000fe20000010000 */
[----:B------:R-:W-:Y:S02]  /*19c10*/  IMAD.WIDE.U32 R102, R103, -0x2daee0ad, RZ ;  /* 0xd2511f5367667825 */ /* 0x000fe400078e00ff */
[----:B------:R-:W-:Y:S02]  /*19c20*/  STG.E.U16 desc[UR24][R186.64+0xe], R85 ;  /* 0x00000e55ba007986 */ /* 0x000fe4000c101518 */
[----:B------:R-:W-:Y:S01]  /*19c30*/  IMAD.WIDE.U32 R142, R142, -0x2daee0ad, RZ ;  /* 0xd2511f538e8e7825 */ /* 0x000fe200078e00ff */
[----:B------:R-:W-:Y:S01]  /*19c40*/  LOP3.LUT R144, R103, UR19, R174, 0x96, !PT ;  /* 0x0000001367907c12 */ /* 0x000fe2000f8e96ae */
[----:B------:R-:W-:Y:S03]  /*19c50*/  STG.E.U16 desc[UR24][R184.64+0x10], R81 ;  /* 0x00001051b8007986 */ /* 0x000fe6000c101518 */
[----:B------:R-:W-:Y:S01]  /*19c60*/  LOP3.LUT R143, R143, UR12, R102, 0x96, !PT ;  /* 0x0000000c8f8f7c12 */ /* 0x000fe2000f8e9666 */
[----:B------:R1:W-:Y:S01]  /*19c70*/  STG.E.U16 desc[UR24][R184.64+0x12], R80 ;  /* 0x00001250b8007986 */ /* 0x0003e2000c101518 */
[C---:B------:R-:W-:Y:S01]  /*19c80*/  F2FP.F16.F32.PACK_AB R102, R87.reuse, R99 ;  /* 0x000000635766723e */ /* 0x040fe200000000ff */
[----:B------:R-:W-:Y:S01]  /*19c90*/  FADD.FTZ R204, R87, R28 ;  /* 0x0000001c57cc7221 */ /* 0x000fe20000010000 */
[----:B------:R-:W-:Y:S01]  /*19ca0*/  IMAD.WIDE.U32 R144, R144, -0x326172a9, RZ ;  /* 0xcd9e8d5790907825 */ /* 0x000fe200078e00ff */
[----:B------:R-:W-:Y:S04]  /*19cb0*/  STG.E.U16 desc[UR24][R180.64+0x20], R82 ;  /* 0x00002052b4007986 */ /* 0x000fe8000c101518 */
[----:B------:R-:W-:Y:S01]  /*19cc0*/  LOP3.LUT R108, R145, UR13, R218, 0x96, !PT ;  /* 0x0000000d916c7c12 */ /* 0x000fe2000f8e96da */
[----:B------:R-:W-:Y:S04]  /*19cd0*/  STG.E.U16 desc[UR24][R180.64+0x22], R83 ;  /* 0x00002253b4007986 */ /* 0x000fe8000c101518 */
[----:B------:R-:W-:Y:S01]  /*19ce0*/  STG.E.U16 desc[UR24][R182.64+0x22], R2 ;  /* 0x00002202b6007986 */ /* 0x000fe2000c101518 */
[----:B------:R-:W-:Y:S03]  /*19cf0*/  IMAD.WIDE.U32 R108, R108, -0x2daee0ad, RZ ;  /* 0xd2511f536c6c7825 */ /* 0x000fe600078e00ff */
[----:B------:R-:W-:Y:S02]  /*19d00*/  STG.E.U16 desc[UR24][R182.64+0x20], R3 ;  /* 0x00002003b6007986 */ /* 0x000fe4000c101518 */
[----:B------:R-:W-:Y:S01]  /*19d10*/  LOP3.LUT R170, R109, UR10, R142, 0x96, !PT ;  /* 0x0000000a6daa7c12 */ /* 0x000fe2000f8e968e */
[----:B------:R-:W-:Y:S01]  /*19d20*/  IMAD.WIDE.U32 R142, R143, -0x326172a9, RZ ;  /* 0xcd9e8d578f8e7825 */ /* 0x000fe200078e00ff */
[----:B------:R-:W-:Y:S03]  /*19d30*/  STG.E.U16 desc[UR24][R186.64+0x20], R56 ;  /* 0x00002038ba007986 */ /* 0x000fe6000c101518 */
[----:B------:R-:W-:Y:S01]  /*19d40*/  IMAD.WIDE.U32 R170, R170, -0x326172a9, RZ ;  /* 0xcd9e8d57aaaa7825 */ /* 0x000fe200078e00ff */
[----:B------:R-:W-:Y:S01]  /*19d50*/  LOP3.LUT R144, R143, UR11, R144, 0x96, !PT ;  /* 0x0000000b8f907c12 */ /* 0x000fe2000f8e9690 */
[----:B------:R-:W-:Y:S01]  /*19d60*/  STG.E.U16 desc[UR24][R186.64+0x1e], R57 ;  /* 0x00001e39ba007986 */ /* 0x000fe2000c101518 */
[----:B-1----:R-:W-:Y:S02]  /*19d70*/  PRMT R80, R196, 0x7610, R80 ;  /* 0x00007610c4507816 */ /* 0x002fe40000000050 */
[----:B------:R-:W-:Y:S01]  /*19d80*/  LOP3.LUT R158, R171, UR9, R142, 0x96, !PT ;  /* 0x00000009ab9e7c12 */ /* 0x000fe2000f8e968e */
[----:B------:R-:W-:Y:S01]  /*19d90*/  STG.E.U16 desc[UR24][R184.64+0x22], R58 ;  /* 0x0000223ab8007986 */ /* 0x000fe2000c101518 */
[----:B------:R-:W-:Y:S03]  /*19da0*/  IMAD.WIDE.U32 R246, R144, -0x2daee0ad, RZ ;  /* 0xd2511f5390f67825 */ /* 0x000fe600078e00ff */
[----:B------:R-:W-:Y:S02]  /*19db0*/  STG.E.U16 desc[UR24][R184.64+0x20], R59 ;  /* 0x0000203bb8007986 */ /* 0x000fe4000c101518 */
[----:B------:R-:W-:Y:S02]  /*19dc0*/  LOP3.LUT R143, R247, UR8, R108, 0x96, !PT ;  /* 0x00000008f78f7c12 */ /* 0x000fe4000f8e966c */
[----:B------:R1:W-:Y:S03]  /*19dd0*/  STG.E.U16 desc[UR24][R180.64+0x30], R77 ;  /* 0x0000304db4007986 */ /* 0x0003e6000c101518 */
[----:B------:R-:W-:Y:S01]  /*19de0*/  IMAD.WIDE.U32 R142, R143, -0x326172a9, RZ ;  /* 0xcd9e8d578f8e7825 */ /* 0x000fe200078e00ff */
[----:B------:R1:W-:Y:S04]  /*19df0*/  STG.E.U16 desc[UR24][R180.64+0x32], R76 ;  /* 0x0000324cb4007986 */ /* 0x0003e8000c101518 */
[----:B------:R-:W-:Y:S01]  /*19e00*/  LOP3.LUT R30, R143, UR7, R170, 0x96, !PT ;  /* 0x000000078f1e7c12 */ /* 0x000fe2000f8e96aa */
[----:B------:R1:W-:Y:S01]  /*19e10*/  STG.E.U16 desc[UR24][R182.64+0x30], R79 ;  /* 0x0000304fb6007986 */ /* 0x0003e2000c101518 */
[----:B------:R-:W-:Y:S02]  /*19e20*/  LOP3.LUT R241, R142, 0xff, RZ, 0xc0, !PT ;  /* 0x000000ff8ef17812 */ /* 0x000fe400078ec0ff */
[----:B------:R-:W-:Y:S01]  /*19e30*/  LOP3.LUT R28, R30, 0xff, RZ, 0xc0, !PT ;  /* 0x000000ff1e1c7812 */ /* 0x000fe200078ec0ff */
[----:B------:R1:W-:Y:S01]  /*19e40*/  STG.E.U16 desc[UR24][R182.64+0x32], R78 ;  /* 0x0000324eb6007986 */ /* 0x0003e2000c101518 */
[----:B------:R-:W-:Y:S02]  /*19e50*/  SHF.R.U32.HI R211, RZ, 0x18, R30 ;  /* 0x00000018ffd37819 */ /* 0x000fe4000001161e */
[----:B------:R-:W-:Y:S01]  /*19e60*/  SHF.R.U32.HI R238, RZ, 0x18, R142 ;  /* 0x00000018ffee7819 */ /* 0x000fe2000001168e */
[----:B------:R-:W-:Y:S04]  /*19e70*/  STG.E.U16 desc[UR24][R186.64+0x30], R52 ;  /* 0x00003034ba007986 */ /* 0x000fe8000c101518 */
[----:B------:R-:W-:Y:S04]  /*19e80*/  STG.E.U16 desc[UR24][R186.64+0x2e], R53 ;  /* 0x00002e35ba007986 */ /* 0x000fe8000c101518 */
[----:B------:R1:W-:Y:S02]  /*19e90*/  STG.E.U16 desc[UR24][R184.64+0x30], R55 ;  /* 0x00003037b8007986 */ /* 0x0003e4000c101518 */
[----:B-1----:R-:W-:Y:S02]  /*19ea0*/  PRMT R77, R179, 0x7632, R77 ;  /* 0x00007632b34d7816 */ /* 0x002fe4000000004d */
[----:B------:R1:W-:Y:S01]  /*19eb0*/  STG.E.U16 desc[UR24][R184.64+0x32], R54 ;  /* 0x00003236b8007986 */ /* 0x0003e2000c101518 */
[----:B------:R-:W-:Y:S03]  /*19ec0*/  PRMT R76, R161, 0x7610, R76 ;  /* 0x00007610a14c7816 */ /* 0x000fe6000000004c */
[----:B------:R1:W-:Y:S01]  /*19ed0*/  STG.E.U16 desc[UR24][R180.64+0x40], R73 ;  /* 0x00004049b4007986 */ /* 0x0003e2000c101518 */
[----:B------:R-:W-:Y:S03]  /*19ee0*/  PRMT R79, R196, 0x7632, R79 ;  /* 0x00007632c44f7816 */ /* 0x000fe6000000004f */
[----:B------:R1:W-:Y:S01]  /*19ef0*/  STG.E.U16 desc[UR24][R180.64+0x42], R72 ;  /* 0x00004248b4007986 */ /* 0x0003e2000c101518 */
[----:B------:R-:W-:Y:S03]  /*19f00*/  PRMT R78, R179, 0x7610, R78 ;  /* 0x00007610b34e7816 */ /* 0x000fe6000000004e */
[----:B------:R1:W-:Y:S04]  /*19f10*/  STG.E.U16 desc[UR24][R182.64+0x40], R75 ;  /* 0x0000404bb6007986 */ /* 0x0003e8000c101518 */
[----:B------:R1:W-:Y:S04]  /*19f20*/  STG.E.U16 desc[UR24][R182.64+0x42], R74 ;  /* 0x0000424ab6007986 */ /* 0x0003e8000c101518 */
[----:B------:R-:W-:Y:S01]  /*19f30*/  STG.E.U16 desc[UR24][R186.64+0x40], R48 ;  /* 0x00004030ba007986 */ /* 0x000fe2000c101518 */
[----:B------:R-:W-:Y:S03]  /*19f40*/  PRMT R55, R198, 0x7632, R55 ;  /* 0x00007632c6377816 */ /* 0x000fe60000000037 */
        /* <DEDUP_REMOVED lines=8> */
[----:B------:R1:W-:Y:S01]  /*19fd0*/  STG.E.U16 desc[UR24][R180.64+0x52], R68 ;  /* 0x00005244b4007986 */ /* 0x0003e2000c101518 */
[----:B------:R-:W-:Y:S03]  /*19fe0*/  PRMT R74, R167, 0x7610, R74 ;  /* 0x00007610a74a7816 */ /* 0x000fe6000000004a */
[----:B------:R1:W-:Y:S04]  /*19ff0*/  STG.E.U16 desc[UR24][R182.64+0x50], R71 ;  /* 0x00005047b6007986 */ /* 0x0003e8000c101518 */
[----:B------:R3:W-:Y:S01]  /*1a000*/  STG.E.U16 desc[UR24][R182.64+0x52], R70 ;  /* 0x00005246b6007986 */ /* 0x0007e2000c101518 */
[C---:B------:R-:W-:Y:S03]  /*1a010*/  PRMT R49, R165.reuse, 0x7632, R49 ;  /* 0x00007632a5317816 */ /* 0x040fe60000000031 */
[----:B------:R-:W-:Y:S01]  /*1a020*/  STG.E.U16 desc[UR24][R186.64+0x50], R44 ;  /* 0x0000502cba007986 */ /* 0x000fe2000c101518 */
[----:B-1----:R-:W-:Y:S03]  /*1a030*/  PRMT R51, R192, 0x7632, R51 ;  /* 0x00007632c0337816 */ /* 0x002fe60000000033 */
[----:B------:R-:W-:Y:S01]  /*1a040*/  STG.E.U16 desc[UR24][R186.64+0x4e], R45 ;  /* 0x00004e2dba007986 */ /* 0x000fe2000c101518 */
[----:B------:R-:W-:Y:S03]  /*1a050*/  PRMT R50, R165, 0x7610, R50 ;  /* 0x00007610a5327816 */ /* 0x000fe60000000032 */
[----:B------:R-:W-:Y:S01]  /*1a060*/  STG.E.U16 desc[UR24][R184.64+0x50], R47 ;  /* 0x0000502fb8007986 */ /* 0x000fe2000c101518 */
[----:B------:R-:W-:Y:S03]  /*1a070*/  PRMT R69, R191, 0x7632, R69 ;  /* 0x00007632bf457816 */ /* 0x000fe60000000045 */
[----:B------:R-:W-:Y:S01]  /*1a080*/  STG.E.U16 desc[UR24][R184.64+0x52], R46 ;  /* 0x0000522eb8007986 */ /* 0x000fe2000c101518 */
[----:B------:R-:W-:Y:S03]  /*1a090*/  PRMT R68, R163, 0x7632, R68 ;  /* 0x00007632a3447816 */ /* 0x000fe60000000044 */
[----:B------:R1:W-:Y:S01]  /*1a0a0*/  STG.E.U16 desc[UR24][R180.64+0x60], R65 ;  /* 0x00006041b4007986 */ /* 0x0003e2000c101518 */
[C---:B------:R-:W-:Y:S03]  /*1a0b0*/  PRMT R71, R190.reuse, 0x7632, R71 ;  /* 0x00007632be477816 */ /* 0x040fe60000000047 */
[----:B------:R1:W-:Y:S01]  /*1a0c0*/  STG.E.U16 desc[UR24][R180.64+0x62], R64 ;  /* 0x00006240b4007986 */ /* 0x0003e2000c101518 */
[----:B---3--:R-:W-:Y:S03]  /*1a0d0*/  PRMT R70, R190, 0x7610, R70 ;  /* 0x00007610be467816 */ /* 0x008fe60000000046 */
[----:B------:R3:W-:Y:S04]  /*1a0e0*/  STG.E.U16 desc[UR24][R182.64+0x60], R67 ;  /* 0x00006043b6007986 */ /* 0x0007e8000c101518 */
[----:B------:R3:W-:Y:S04]  /*1a0f0*/  STG.E.U16 desc[UR24][R182.64+0x62], R66 ;  /* 0x00006242b6007986 */ /* 0x0007e8000c101518 */
[----:B------:R-:W-:Y:S04]  /*1a100*/  STG.E.U16 desc[UR24][R186.64+0x5e], R41 ;  /* 0x00005e29ba007986 */ /* 0x000fe8000c101518 */
[----:B------:R-:W-:Y:S04]  /*1a110*/  STG.E.U16 desc[UR24][R186.64+0x60], R40 ;  /* 0x00006028ba007986 */ /* 0x000fe8000c101518 */
[----:B------:R-:W-:Y:S01]  /*1a120*/  STG.E.U16 desc[UR24][R184.64+0x60], R43 ;  /* 0x0000602bb8007986 */ /* 0x000fe2000c101518 */
[----:B------:R-:W-:Y:S02]  /*1a130*/  PRMT R200, R119, 0x7632, R200 ;  /* 0x0000763277c87816 */ /* 0x000fe400000000c8 */
[----:B-1----:R-:W-:Y:S01]  /*1a140*/  PRMT R65, R163, 0x7610, R65 ;  /* 0x00007610a3417816 */ /* 0x002fe20000000041 */
[----:B------:R-:W-:Y:S01]  /*1a150*/  STG.E.U16 desc[UR24][R184.64+0x62], R42 ;  /* 0x0000622ab8007986 */ /* 0x000fe2000c101518 */
[----:B------:R-:W-:Y:S02]  /*1a160*/  PRMT R99, R200, 0x7610, R99 ;  /* 0x00007610c8637816 */ /* 0x000fe40000000063 */
[C---:B------:R-:W-:Y:S01]  /*1a170*/  PRMT R64, R195.reuse, 0x7610, R64 ;  /* 0x00007610c3407816 */ /* 0x040fe20000000040 */
[----:B------:R1:W-:Y:S01]  /*1a180*/  STG.E.U16 desc[UR24][R180.64+0x70], R61 ;  /* 0x0000703db4007986 */ /* 0x0003e2000c101518 */
[----:B------:R-:W4:Y:S01]  /*1a190*/  MUFU.EX2 R200, R173 ;  /* 0x000000ad00c87308 */ /* 0x000f220000000800 */
[----:B---3--:R-:W-:Y:S02]  /*1a1a0*/  PRMT R67, R195, 0x7632, R67 ;  /* 0x00007632c3437816 */ /* 0x008fe40000000043 */
[----:B------:R-:W-:Y:S01]  /*1a1b0*/  STG.E.U16 desc[UR24][R180.64+0x72], R60 ;  /* 0x0000723cb4007986 */ /* 0x000fe2000c101518 */
[----:B------:R-:W-:Y:S02]  /*1a1c0*/  PRMT R66, R191, 0x7610, R66 ;  /* 0x00007610bf427816 */ /* 0x000fe40000000042 */
[----:B------:R-:W-:Y:S04]  /*1a1d0*/  PRMT R210, R119, 0x7610, R210 ;  /* 0x0000761077d27816 */ /* 0x000fe800000000d2 */
[----:B-1----:R-:W-:Y:S01]  /*1a1e0*/  MUFU.EX2 R61, R201 ;  /* 0x000000c9003d7308 */ /* 0x002fe20000000800 */
[----:B------:R3:W3:Y:S04]  /*1a1f0*/  LDL.S16 R119, [R1+0x1e4] ;  /* 0x0001e40001777983 */ /* 0x0006e80000100600 */
[----:B------:R-:W-:Y:S01]  /*1a200*/  STL [R1+0x420], R204 ;  /* 0x000420cc01007387 */ /* 0x000fe20000100800 */
[----:B--2---:R-:W-:Y:S02]  /*1a210*/  @!P0 HADD2 R127, -R63.H0_H0, -RZ.H0_H0 ;  /* 0xa00000ff3f7f8230 */ /* 0x004fe40000000900 */
[----:B----4-:R-:W-:Y:S03]  /*1a220*/  @!P5 HADD2 R126, -R29.H0_H0, -RZ.H0_H0 ;  /* 0xa00000ff1d7ed230 */ /* 0x010fe60000000900 */
[----:B------:R-:W-:Y:S01]  /*1a230*/  PRMT R108, R127, 0x7610, R108 ;  /* 0x000076107f6c7816 */ /* 0x000fe2000000006c */
[----:B------:R-:W-:Y:S03]  /*1a240*/  @!P0 STL.S16 [R1+0x1f0], R127 ;  /* 0x0001f07f01008387 */ /* 0x000fe60000100600 */
[----:B------:R-:W-:Y:S01]  /*1a250*/  @!P0 PRMT R63, R108, 0x5410, RZ ;  /* 0x000054106c3f8816 */ /* 0x000fe200000000ff */
[----:B------:R-:W-:Y:S01]  /*1a260*/  STL [R1+0x424], R112 ;  /* 0x0004247001007387 */ /* 0x000fe20000100800 */
[----:B------:R-:W-:Y:S02]  /*1a270*/  ISETP.LE.U32.AND P0, PT, R28, UR15, PT ;  /* 0x0000000f1c007c0c */ /* 0x000fe4000bf03070 */
[----:B------:R-:W-:Y:S01]  /*1a280*/  LOP3.LUT R28, R30, 0xffff, RZ, 0xc0, !PT ;  /* 0x0000ffff1e1c7812 */ /* 0x000fe200078ec0ff */
[----:B------:R-:W-:Y:S01]  /*1a290*/  STG.E.U16 desc[UR24][R182.64+0x70], R63 ;  /* 0x0000703fb6007986 */ /* 0x000fe2000c101518 */
[----:B------:R-:W-:Y:S02]  /*1a2a0*/  PRMT R87, R126, 0x7610, R87 ;  /* 0x000076107e577816 */ /* 0x000fe40000000057 */
[----:B------:R-:W-:Y:S02]  /*1a2b0*/  SHF.R.U32.HI R28, RZ, 0x8, R28 ;  /* 0x00000008ff1c7819 */ /* 0x000fe4000001161c */
[----:B------:R-:W-:Y:S04]  /*1a2c0*/  SHF.R.U32.HI R30, RZ, 0x10, R30 ;  /* 0x00000010ff1e7819 */ /* 0x000fe8000001161e */
[----:B------:R-:W-:Y:S02]  /*1a2d0*/  LOP3.LUT R141, R30, 0xff, RZ, 0xc0, !PT ;  /* 0x000000ff1e8d7812 */ /* 0x000fe400078ec0ff */
[----:B------:R-:W-:Y:S05]  /*1a2e0*/  LOP3.LUT R30, R135, UR22, R150, 0x96, !PT ;  /* 0x00000016871e7c12 */ /* 0x000fea000f8e9696 */
[----:B------:R-:W-:Y:S04]  /*1a2f0*/  IMAD.WIDE.U32 R108, R30, -0x2daee0ad, RZ ;  /* 0xd2511f531e6c7825 */ /* 0x000fe800078e00ff */
[----:B---3--:R-:W-:Y:S05]  /*1a300*/  @!P6 HADD2 R119, -R62.H0_H0, -RZ.H0_H0 ;  /* 0xa00000ff3e77e230 */ /* 0x008fea0000000900 */
[----:B------:R-:W-:Y:S01]  /*1a310*/  PRMT R96, R119, 0x7610, R96 ;  /* 0x0000761077607816 */ /* 0x000fe20000000060 */
[----:B------:R1:W-:Y:S03]  /*1a320*/  @!P6 STL.S16 [R1+0x1e4], R119 ;  /* 0x0001e4770100e387 */ /* 0x0003e60000100600 */
[----:B------:R-:W-:Y:S01]  /*1a330*/  @!P6 PRMT R62, R96, 0x5410, RZ ;  /* 0x00005410603ee816 */ /* 0x000fe200000000ff */
[----:B------:R-:W-:Y:S04]  /*1a340*/  @!P5 STL.S16 [R1+0x1d8], R126 ;  /* 0x0001d87e0100d387 */ /* 0x000fe80000100600 */
[----:B------:R2:W3:Y:S04]  /*1a350*/  LDL.S16 R113, [R1+0x1fc] ;  /* 0x0001fc0001717983 */ /* 0x0004e80000100600 */
[----:B------:R-:W-:Y:S01]  /*1a360*/  STG.E.U16 desc[UR24][R182.64+0x72], R62 ;  /* 0x0000723eb6007986 */ /* 0x000fe2000c101518 */
[----:B-1----:R-:W-:Y:S02]  /*1a370*/  LOP3.LUT R119, R28, 0xffff, RZ, 0xc0, !PT ;  /* 0x0000ffff1c777812 */ /* 0x002fe400078ec0ff */
[C---:B------:R-:W-:Y:S04]  /*1a380*/  PRMT R28, R29.reuse, 0x7632, R28 ;  /* 0x000076321d1c7816 */ /* 0x040fe8000000001c */
[----:B------:R-:W-:Y:S01]  /*1a390*/  PRMT R116, R29, 0x5410, R28 ;  /* 0x000054101d747816 */ /* 0x000fe2000000001c */
[----:B------:R-:W-:Y:S01]  /*1a3a0*/  @!P4 HADD2 R104, -R28.H0_H0, -RZ.H0_H0 ;  /* 0xa00000ff1c68c230 */ /* 0x000fe20000000900 */
[----:B------:R-:W-:Y:S02]  /*1a3b0*/  @!P5 PRMT R29, R87, 0x5410, RZ ;  /* 0x00005410571dd816 */ /* 0x000fe400000000ff */
[----:B------:R-:W-:Y:S01]  /*1a3c0*/  LOP3.LUT R87, R151, UR20, R214, 0x96, !PT ;  /* 0x0000001497577c12 */ /* 0x000fe2000f8e96d6 */
[----:B------:R-:W-:Y:S01]  /*1a3d0*/  STL [R1+0x428], R116 ;  /* 0x0004287401007387 */ /* 0x000fe20000100800 */
[----:B------:R-:W-:Y:S03]  /*1a3e0*/  PRMT R100, R104, 0x7610, R100 ;  /* 0x0000761068647816 */ /* 0x000fe60000000064 */
[----:B------:R1:W-:Y:S01]  /*1a3f0*/  @!P4 STL.S16 [R1+0x1ec], R104 ;  /* 0x0001ec680100c387 */ /* 0x0003e20000100600 */
[----:B------:R-:W-:Y:S01]  /*1a400*/  @!P4 PRMT R28, R100, 0x5410, RZ ;  /* 0x00005410641cc816 */ /* 0x000fe200000000ff */
[----:B------:R-:W-:Y:S01]  /*1a410*/  IMAD.WIDE.U32 R96, R87, -0x2daee0ad, RZ ;  /* 0xd2511f5357607825 */ /* 0x000fe200078e00ff */
[----:B------:R-:W-:Y:S01]  /*1a420*/  ISETP.LE.U32.AND P4, PT, R211, UR15, PT ;  /* 0x0000000fd3007c0c */ /* 0x000fe2000bf83070 */
[----:B------:R2:W4:Y:S03]  /*1a430*/  LDL.S16 R140, [R1+0x1f8] ;  /* 0x0001f800018c7983 */ /* 0x0005260000100600 */
[----:B------:R-:W-:Y:S01]  /*1a440*/  LOP3.LUT R30, R97, UR19, R220, 0x96, !PT ;  /* 0x00000013611e7c12 */ /* 0x000fe2000f8e96dc */
[----:B------:R-:W-:Y:S01]  /*1a450*/  STG.E.U16 desc[UR24][R186.64+0x6e], R29 ;  /* 0x00006e1dba007986 */ /* 0x000fe2000c101518 */
[----:B------:R-:W-:Y:S02]  /*1a460*/  LOP3.LUT R87, R109, UR12, R96, 0x96, !PT ;  /* 0x0000000c6d577c12 */ /* 0x000fe4000f8e9660 */
[----:B------:R-:W-:Y:S01]  /*1a470*/  PRMT R109, R110, 0x7632, R109 ;  /* 0x000076326e6d7816 */ /* 0x000fe2000000006d */
[----:B------:R-:W-:Y:S01]  /*1a480*/  IMAD.WIDE.U32 R100, R30, -0x326172a9, RZ ;  /* 0xcd9e8d571e647825 */ /* 0x000fe200078e00ff */
[----:B------:R-:W-:Y:S03]  /*1a490*/  STG.E.U16 desc[UR24][R186.64+0x70], R28 ;  /* 0x0000701cba007986 */ /* 0x000fe6000c101518 */
[----:B------:R-:W-:Y:S01]  /*1a4a0*/  IMAD.WIDE.U32 R96, R87, -0x326172a9, RZ ;  /* 0xcd9e8d5757607825 */ /* 0x000fe200078e00ff */
[----:B------:R-:W-:Y:S02]  /*1a4b0*/  LOP3.LUT R84, R101, UR13, R134, 0x96, !PT ;  /* 0x0000000d65547c12 */ /* 0x000fe4000f8e9686 */
[----:B------:R-:W-:Y:S02]  /*1a4c0*/  PRMT R87, R88, 0x7632, R87 ;  /* 0x0000763258577816 */ /* 0x000fe40000000057 */
[--C-:B------:R-:W-:Y:S01]  /*1a4d0*/  LOP3.LUT R30, R97, UR11, R100.reuse, 0x96, !PT ;  /* 0x0000000b611e7c12 */ /* 0x100fe2000f8e9664 */
[----:B------:R-:W-:Y:S01]  /*1a4e0*/  IMAD.WIDE.U32 R84, R84, -0x2daee0ad, RZ ;  /* 0xd2511f5354547825 */ /* 0x000fe200078e00ff */
[----:B------:R-:W-:Y:S02]  /*1a4f0*/  PRMT R100, R210, 0x7610, R100 ;  /* 0x00007610d2647816 */ /* 0x000fe40000000064 */
[----:B------:R-:W-:Y:S01]  /*1a500*/  PRMT R101, R102, 0x7632, R101 ;  /* 0x0000763266657816 */ /* 0x000fe20000000065 */
[----:B-1----:R2:W2:Y:S01]  /*1a510*/  LDL.S16 R104, [R1+0x200] ;  /* 0x0002000001687983 */ /* 0x0024a20000100600 */
[----:B------:R-:W-:Y:S01]  /*1a520*/  LOP3.LUT R81, R85, UR10, R108, 0x96, !PT ;  /* 0x0000000a55517c12 */ /* 0x000fe2000f8e966c */
[----:B------:R-:W-:Y:S01]  /*1a530*/  IMAD.WIDE.U32 R126, R30, -0x2daee0ad, RZ ;  /* 0xd2511f531e7e7825 */ /* 0x000fe200078e00ff */
[----:B------:R-:W-:Y:S02]  /*1a540*/  PRMT R30, R31, 0x7632, R30 ;  /* 0x000076321f1e7816 */ /* 0x000fe4000000001e */
[----:B------:R-:W-:Y:S01]  /*1a550*/  PRMT R85, R86, 0x7632, R85 ;  /* 0x0000763256557816 */ /* 0x000fe20000000055 */
[----:B------:R-:W-:Y:S01]  /*1a560*/  IMAD.WIDE.U32 R176, R81, -0x326172a9, RZ ;  /* 0xcd9e8d5751b07825 */ /* 0x000fe200078e00ff */
[--C-:B------:R-:W-:Y:S02]  /*1a570*/  LOP3.LUT R150, R127, UR8, R84.reuse, 0x96, !PT ;  /* 0x000000087f967c12 */ /* 0x100fe4000f8e9654 */
[----:B------:R-:W-:Y:S02]  /*1a580*/  PRMT R84, R199, 0x7610, R84 ;  /* 0x00007610c7547816 */ /* 0x000fe40000000054 */
[----:B------:R-:W-:Y:S01]  /*1a590*/  LOP3.LUT R160, R177, UR9, R96, 0x96, !PT ;  /* 0x00000009b1a07c12 */ /* 0x000fe2000f8e9660 */
[----:B------:R-:W-:Y:S01]  /*1a5a0*/  IMAD.WIDE.U32 R150, R150, -0x326172a9, RZ ;  /* 0xcd9e8d5796967825 */ /* 0x000fe200078e00ff */
[----:B------:R-:W-:Y:S02]  /*1a5b0*/  PRMT R108, R105, 0x7632, R108 ;  /* 0x00007632696c7816 */ /* 0x000fe4000000006c */
[----:B------:R-:W-:Y:S02]  /*1a5c0*/  F2FP.F16.F32.PACK_AB R97, R200, R203 ;  /* 0x000000cbc861723e */ /* 0x000fe400000000ff */
[----:B------:R-:W-:Y:S04]  /*1a5d0*/  LOP3.LUT R81, R151, UR7, R176, 0x96, !PT ;  /* 0x0000000797517c12 */ /* 0x000fe8000f8e96b0 */
        /* <DEDUP_REMOVED lines=12> */
[----:B------:R-:W-:Y:S01]  /*1a6a0*/  PRMT R81, R193, 0x7632, R81 ;  /* 0x00007632c1517816 */ /* 0x000fe20000000051 */
[----:B---3--:R-:W-:Y:S05]  /*1a6b0*/  @!P3 HADD2 R113, -R31.H0_H0, -RZ.H0_H0 ;  /* 0xa00000ff1f71b230 */ /* 0x008fea0000000900 */
[----:B------:R-:W-:Y:S01]  /*1a6c0*/  PRMT R96, R113, 0x7610, R96 ;  /* 0x0000761071607816 */ /* 0x000fe20000000060 */
[----:B------:R1:W-:Y:S02]  /*1a6d0*/  @!P3 STL.S16 [R1+0x1fc], R113 ;  /* 0x0001fc710100b387 */ /* 0x0003e40000100600 */
[----:B-1----:R-:W-:Y:S02]  /*1a6e0*/  PRMT R113, R31, 0x5410, R30 ;  /* 0x000054101f717816 */ /* 0x002fe4000000001e */
[----:B------:R-:W-:Y:S02]  /*1a6f0*/  @!P3 PRMT R31, R96, 0x5410, RZ ;  /* 0x00005410601fb816 */ /* 0x000fe400000000ff */
[----:B------:R-:W-:Y:S01]  /*1a700*/  ISETP.LE.U32.AND P3, PT, R141, UR15, PT ;  /* 0x0000000f8d007c0c */ /* 0x000fe2000bf63070 */
[----:B----4-:R-:W-:Y:S01]  /*1a710*/  @!P2 HADD2 R140, -R30.H0_H0, -RZ.H0_H0 ;  /* 0xa00000ff1e8ca230 */ /* 0x010fe20000000900 */
[----:B------:R-:W-:Y:S04]  /*1a720*/  STL [R1+0x42c], R113 ;  /* 0x00042c7101007387 */ /* 0x000fe80000100800 */
[----:B------:R-:W-:Y:S01]  /*1a730*/  PRMT R82, R140, 0x7610, R82 ;  /* 0x000076108c527816 */ /* 0x000fe20000000052 */
[----:B------:R1:W-:Y:S03]  /*1a740*/  @!P2 STL.S16 [R1+0x1f8], R140 ;  /* 0x0001f88c0100a387 */ /* 0x0003e60000100600 */
[----:B------:R-:W-:Y:S01]  /*1a750*/  @!P2 PRMT R30, R82, 0x5410, RZ ;  /* 0x00005410521ea816 */ /* 0x000fe200000000ff */
[----:B------:R-:W-:Y:S01]  /*1a760*/  IMAD.WIDE.U32 R82, R2, -0x326172a9, RZ ;  /* 0xcd9e8d5702527825 */ /* 0x000fe200078e00ff */
[----:B------:R-:W-:Y:S01]  /*1a770*/  ISETP.LE.U32.AND P2, PT, R119, UR15, PT ;  /* 0x0000000f77007c0c */ /* 0x000fe2000bf43070 */
[----:B------:R-:W-:Y:S03]  /*1a780*/  STG.E.U16 desc[UR24][R184.64+0x70], R31 ;  /* 0x0000701fb8007986 */ /* 0x000fe6000c101518 */
[----:B------:R-:W-:Y:S01]  /*1a790*/  LOP3.LUT R56, R83, UR20, R216, 0x96, !PT ;  /* 0x0000001453387c12 */ /* 0x000fe2000f8e96d8 */
[----:B------:R-:W-:Y:S01]  /*1a7a0*/  STG.E.U16 desc[UR24][R184.64+0x72], R30 ;  /* 0x0000721eb8007986 */ /* 0x000fe2000c101518 */
[----:B------:R-:W-:Y:S03]  /*1a7b0*/  LOP3.LUT R2, R219, UR22, R82, 0x96, !PT ;  /* 0x00000016db027c12 */ /* 0x000fe6000f8e9652 */
[----:B------:R-:W-:Y:S04]  /*1a7c0*/  IMAD.WIDE.U32 R56, R56, -0x2daee0ad, RZ ;  /* 0xd2511f5338387825 */ /* 0x000fe800078e00ff */
[----:B--2---:R-:W-:Y:S01]  /*1a7d0*/  @!P0 HADD2 R104, -R0.H0_H0, -RZ.H0_H0 ;  /* 0xa00000ff00688230 */ /* 0x004fe20000000900 */
[----:B------:R-:W-:Y:S04]  /*1a7e0*/  LOP3.LUT R58, R57, UR19, R174, 0x96, !PT ;  /* 0x00000013393a7c12 */ /* 0x000fe8000f8e96ae */
[----:B------:R-:W-:Y:S01]  /*1a7f0*/  PRMT R3, R104, 0x7610, R3 ;  /* 0x0000761068037816 */ /* 0x000fe20000000003 */
[----:B------:R2:W-:Y:S01]  /*1a800*/  @!P0 STL.S16 [R1+0x200], R104 ;  /* 0x0002006801008387 */ /* 0x0005e20000100600 */
[----:B------:R-:W-:Y:S01]  /*1a810*/  IMAD.WIDE.U32 R58, R58, -0x326172a9, RZ ;  /* 0xcd9e8d573a3a7825 */ /* 0x000fe200078e00ff */
[----:B-1----:R-:W-:Y:S02]  /*1a820*/  PRMT R140, R0, 0x5410, R89 ;  /* 0x00005410008c7816 */ /* 0x002fe40000000059 */
[----:B------:R-:W-:Y:S01]  /*1a830*/  @!P0 PRMT R0, R3, 0x5410, RZ ;  /* 0x0000541003008816 */ /* 0x000fe200000000ff */
[----:B------:R-:W-:Y:S01]  /*1a840*/  IMAD.WIDE.U32 R2, R2, -0x2daee0ad, RZ ;  /* 0xd2511f5302027825 */ /* 0x000fe200078e00ff */
[----:B------:R-:W-:Y:S01]  /*1a850*/  ISETP.LE.U32.AND P0, PT, R242, UR15, PT ;  /* 0x0000000ff2007c0c */ /* 0x000fe2000bf03070 */
[----:B------:R-:W-:Y:S03]  /*1a860*/  STL [R1+0x430], R140 ;  /* 0x0004308c01007387 */ /* 0x000fe60000100800 */
[----:B------:R-:W-:Y:S01]  /*1a870*/  LOP3.LUT R3, R3, UR12, R56, 0x96, !PT ;  /* 0x0000000c03037c12 */ /* 0x000fe2000f8e9638 */
[----:B------:R3:W4:Y:S01]  /*1a880*/  LDL.S16 R222, [R1+0x1d0] ;  /* 0x0001d00001de7983 */ /* 0x0007220000100600 */
[----:B------:R-:W-:Y:S02]  /*1a890*/  LOP3.LUT R56, R59, UR13, R218, 0x96, !PT ;  /* 0x0000000d3b387c12 */ /* 0x000fe4000f8e96da */
[----:B------:R-:W-:Y:S01]  /*1a8a0*/  PRMT R59, R159, 0x7632, R59 ;  /* 0x000076329f3b7816 */ /* 0x000fe2000000003b */
[----:B------:R3:W3:Y:S01]  /*1a8b0*/  LDL.S16 R221, [R1+0x1cc] ;  /* 0x0001cc0001dd7983 */ /* 0x0006e20000100600 */
[----:B------:R-:W-:Y:S03]  /*1a8c0*/  IMAD.WIDE.U32 R158, R158, -0x2daee0ad, RZ ;  /* 0xd2511f539e9e7825 */ /* 0x000fe600078e00ff */
[----:B------:R1:W3:Y:S01]  /*1a8d0*/  LDL.S16 R215, [R1+0x1bc] ;  /* 0x0001bc0001d77983 */ /* 0x0002e20000100600 */
[----:B------:R-:W-:Y:S01]  /*1a8e0*/  IMAD.WIDE.U32 R56, R56, -0x2daee0ad, RZ ;  /* 0xd2511f5338387825 */ /* 0x000fe200078e00ff */
[----:B------:R-:W-:Y:S02]  /*1a8f0*/  LOP3.LUT R228, R158, 0xff, RZ, 0xc0, !PT ;  /* 0x000000ff9ee47812 */ /* 0x000fe400078ec0ff */
[----:B------:R-:W-:Y:S01]  /*1a900*/  SHF.R.U32.HI R44, RZ, 0x10, R158 ;  /* 0x00000010ff2c7819 */ /* 0x000fe2000001169e */
[----:B------:R1:W3:Y:S01]  /*1a910*/  LDL.S16 R171, [R1+0x1b8] ;  /* 0x0001b80001ab7983 */ /* 0x0002e20000100600 */
[----:B------:R-:W-:Y:S01]  /*1a920*/  LOP3.LUT R144, R57, UR10, R2, 0x96, !PT ;  /* 0x0000000a39907c12 */ /* 0x000fe2000f8e9602 */
[----:B------:R-:W-:Y:S01]  /*1a930*/  IMAD.WIDE.U32 R2, R3, -0x326172a9, RZ ;  /* 0xcd9e8d5703027825 */ /* 0x000fe200078e00ff */
[----:B------:R-:W-:Y:S01]  /*1a940*/  LOP3.LUT R227, R44, 0xff, RZ, 0xc0, !PT ;  /* 0x000000ff2ce37812 */ /* 0x000fe200078ec0ff */
[----:B--2---:R1:W2:Y:S01]  /*1a950*/  LDL.S16 R104, [R1+0x1b0] ;  /* 0x0001b00001687983 */ /* 0x0042a20000100600 */
[----:B------:R-:W-:Y:S01]  /*1a960*/  SHF.R.U32.HI R226, RZ, 0x18, R158 ;  /* 0x00000018ffe27819 */ /* 0x000fe2000001169e */
[----:B------:R-:W-:Y:S01]  /*1a970*/  IMAD.WIDE.U32 R144, R144, -0x326172a9, RZ ;  /* 0xcd9e8d5790907825 */ /* 0x000fe200078e00ff */
[----:B------:R-:W-:Y:S01]  /*1a980*/  LOP3.LUT R58, R3, UR11, R58, 0x96, !PT ;  /* 0x0000000b033a7c12 */ /* 0x000fe2000f8e963a */
[----:B------:R1:W2:Y:S01]  /*1a990*/  LDL.S16 R177, [R1+0x1c4] ;  /* 0x0001c40001b17983 */ /* 0x0002a20000100600 */
[----:B------:R-:W-:Y:S02]  /*1a9a0*/  LOP3.LUT R3, R135, UR22, R82, 0x96, !PT ;  /* 0x0000001687037c12 */ /* 0x000fe4000f8e9652 */
[----:B------:R-:W-:Y:S01]  /*1a9b0*/  LOP3.LUT R162, R145, UR9, R2, 0x96, !PT ;  /* 0x0000000991a27c12 */ /* 0x000fe2000f8e9602 */
[----:B------:R-:W-:Y:S01]  /*1a9c0*/  IMAD.WIDE.U32 R244, R58, -0x2daee0ad, RZ ;  /* 0xd2511f533af47825 */ /* 0x000fe200078e00ff */
[----:B------:R-:W-:Y:S01]  /*1a9d0*/  LOP3.LUT R2, R83, UR20, R214, 0x96, !PT ;  /* 0x0000001453027c12 */ /* 0x000fe2000f8e96d6 */
[----:B------:R-:W-:Y:S01]  /*1a9e0*/  STG.E.U16 desc[UR24][R180.64+0x80], R0 ;  /* 0x00008000b4007986 */ /* 0x000fe2000c101518 */
[----:B------:R-:W-:Y:S01]  /*1a9f0*/  PRMT R83, R199, 0x7632, R83 ;  /* 0x00007632c7537816 */ /* 0x000fe20000000053 */
[----:B------:R-:W-:Y:S01]  /*1aa00*/  IMAD.WIDE.U32 R168, R3, -0x2daee0ad, RZ ;  /* 0xd2511f5303a87825 */ /* 0x000fe200078e00ff */
[----:B------:R-:W-:Y:S01]  /*1aa10*/  LOP3.LUT R96, R245, UR8, R56, 0x96, !PT ;  /* 0x00000008f5607c12 */ /* 0x000fe2000f8e9638 */
[----:B------:R1:W2:Y:S01]  /*1aa20*/  LDL.S16 R214, [R1+0x1b4] ;  /* 0x0001b40001d67983 */ /* 0x0002a20000100600 */
[----:B------:R-:W-:Y:S01]  /*1aa30*/  PRMT R82, R193, 0x7610, R82 ;  /* 0x00007610c1527816 */ /* 0x000fe20000000052 */
[----:B------:R-:W-:Y:S01]  /*1aa40*/  IMAD.WIDE.U32 R56, R2, -0x2daee0ad, RZ ;  /* 0xd2511f5302387825 */ /* 0x000fe200078e00ff */
[----:B------:R-:W-:Y:S03]  /*1aa50*/  PRMT R58, R194, 0x7610, R58 ;  /* 0x00007610c23a7816 */ /* 0x000fe6000000003a */
[----:B------:R-:W-:Y:S01]  /*1aa60*/  IMAD.MOV.U32 R193, RZ, RZ, R217 ;  /* 0x000000ffffc17224 */ /* 0x000fe200078e00d9 */
[----:B------:R-:W-:Y:S02]  /*1aa70*/  LOP3.LUT R52, R57, UR19, R220, 0x96, !PT ;  /* 0x0000001339347c12 */ /* 0x000fe4000f8e96dc */
[----:B------:R1:W2:Y:S03]  /*1aa80*/  LDL.S16 R220, [R1+0x1c8] ;  /* 0x0001c80001dc7983 */ /* 0x0002a60000100600 */
[----:B------:R-:W-:Y:S05]  /*1aa90*/  IMAD.WIDE.U32 R52, R52, -0x326172a9, RZ ;  /* 0xcd9e8d5734347825 */ /* 0x000fea00078e00ff */
[----:B------:R-:W-:Y:S02]  /*1aaa0*/  LOP3.LUT R2, R53, UR13, R134, 0x96, !PT ;  /* 0x0000000d35027c12 */ /* 0x000fe4000f8e9686 */
[----:B------:R-:W-:Y:S03]  /*1aab0*/  LOP3.LUT R53, R169, UR12, R56, 0x96, !PT ;  /* 0x0000000ca9357c12 */ /* 0x000fe6000f8e9638 */
[----:B------:R-:W-:Y:S04]  /*1aac0*/  IMAD.WIDE.U32 R2, R2, -0x2daee0ad, RZ ;  /* 0xd2511f5302027825 */ /* 0x000fe800078e00ff */
[----:B------:R-:W-:Y:S01]  /*1aad0*/  IMAD.WIDE.U32 R56, R53, -0x326172a9, RZ ;  /* 0xcd9e8d5735387825 */ /* 0x000fe200078e00ff */
[----:B------:R-:W-:Y:S02]  /*1aae0*/  LOP3.LUT R168, R3, UR10, R168, 0x96, !PT ;  /* 0x0000000a03a87c12 */ /* 0x000fe4000f8e96a8 */
[----:B------:R-:W-:Y:S02]  /*1aaf0*/  SHF.R.U32.HI R3, RZ, 0x10, R142 ;  /* 0x00000010ff037819 */ /* 0x000fe4000001168e */
[----:B------:R-:W-:Y:S01]  /*1ab00*/  LOP3.LUT R52, R57, UR11, R52, 0x96, !PT ;  /* 0x0000000b39347c12 */ /* 0x000fe2000f8e9634 */
[----:B------:R-:W-:Y:S01]  /*1ab10*/  IMAD.WIDE.U32 R168, R168, -0x326172a9, RZ ;  /* 0xcd9e8d57a8a87825 */ /* 0x000fe200078e00ff */
[----:B------:R-:W-:Y:S02]  /*1ab20*/  LOP3.LUT R239, R3, 0xff, RZ, 0xc0, !PT ;  /* 0x000000ff03ef7812 */ /* 0x000fe400078ec0ff */
[----:B------:R-:W-:Y:S01]  /*1ab30*/  LOP3.LUT R3, R150, 0xff, RZ, 0xc0, !PT ;  /* 0x000000ff96037812 */ /* 0x000fe200078ec0ff */
[----:B------:R-:W-:Y:S01]  /*1ab40*/  IMAD.WIDE.U32 R134, R52, -0x2daee0ad, RZ ;  /* 0xd2511f5334867825 */ /* 0x000fe200078e00ff */
[----:B------:R-:W-:Y:S02]  /*1ab50*/  PRMT R53, R197, 0x7632, R53 ;  /* 0x00007632c5357816 */ /* 0x000fe40000000035 */
[----:B------:R-:W-:Y:S02]  /*1ab60*/  LOP3.LUT R164, R169, UR9, R56, 0x96, !PT ;  /* 0x00000009a9a47c12 */ /* 0x000fe4000f8e9638 */
[----:B------:R-:W-:Y:S02]  /*1ab70*/  LOP3.LUT R166, R135, UR8, R2, 0x96, !PT ;  /* 0x0000000887a67c12 */ /* 0x000fe4000f8e9602 */
[----:B------:R-:W-:Y:S02]  /*1ab80*/  LOP3.LUT R2, R142, 0xffff, RZ, 0xc0, !PT ;  /* 0x0000ffff8e027812 */ /* 0x000fe400078ec0ff */
[----:B------:R-:W-:Y:S02]  /*1ab90*/  PRMT R56, R198, 0x7610, R56 ;  /* 0x00007610c6387816 */ /* 0x000fe40000000038 */
[----:B------:R-:W-:Y:S02]  /*1aba0*/  SHF.R.U32.HI R2, RZ, 0x8, R2 ;  /* 0x00000008ff027819 */ /* 0x000fe40000011602 */
[----:B------:R-:W-:Y:S02]  /*1abb0*/  PRMT R57, R194, 0x7632, R57 ;  /* 0x00007632c2397816 */ /* 0x000fe40000000039 */
[----:B------:R-:W-:Y:S02]  /*1abc0*/  LOP3.LUT R237, R2, 0xffff, RZ, 0xc0, !PT ;  /* 0x0000ffff02ed7812 */ /* 0x000fe400078ec0ff */
[----:B------:R-:W-:Y:S02]  /*1abd0*/  LOP3.LUT R2, R150, 0xffff, RZ, 0xc0, !PT ;  /* 0x0000ffff96027812 */ /* 0x000fe400078ec0ff */
[----:B------:R-:W-:Y:S01]  /*1abe0*/  PRMT R52, R192, 0x7610, R52 ;  /* 0x00007610c0347816 */ /* 0x000fe20000000034 */
[----:B------:R-:W-:Y:S01]  /*1abf0*/  IMAD.MOV.U32 R192, RZ, RZ, R216 ;  /* 0x000000ffffc07224 */ /* 0x000fe200078e00d8 */
[----:B------:R-:W-:Y:S04]  /*1ac00*/  SHF.R.U32.HI R2, RZ, 0x8, R2 ;  /* 0x00000008ff027819 */ /* 0x000fe80000011602 */
[----:B------:R-:W-:Y:S02]  /*1ac10*/  LOP3.LUT R245, R2, 0xffff, RZ, 0xc0, !PT ;  /* 0x0000ffff02f57812 */ /* 0x000fe400078ec0ff */
[----:B------:R-:W-:Y:S04]  /*1ac20*/  LOP3.LUT R2, R159, UR6, R246, 0x96, !PT ;  /* 0x000000069f027c12 */ /* 0x000fe8000f8e96f6 */
[----:B------:R-:W-:Y:S02]  /*1ac30*/  LOP3.LUT R236, R2, 0xff, RZ, 0xc0, !PT ;  /* 0x000000ff02ec7812 */ /* 0x000fe400078ec0ff */
[----:B------:R-:W-:Y:S01]  /*1ac40*/  SHF.R.U32.HI R233, RZ, 0x18, R2 ;  /* 0x00000018ffe97819 */ /* 0x000fe20000011602 */
[----:B----4-:R-:W-:Y:S02]  /*1ac50*/  @!P2 HADD2 R222, -R89.H0_H0, -RZ.H0_H0 ;  /* 0xa00000ff59dea230 */ /* 0x010fe40000000900 */
[----:B---3--:R-:W-:Y:S03]  /*1ac60*/  @!P3 HADD2 R221, -R88.H0_H0, -RZ.H0_H0 ;  /* 0xa00000ff58ddb230 */ /* 0x008fe60000000900 */
[----:B------:R-:W-:Y:S01]  /*1ac70*/  PRMT R123, R222, 0x7610, R123 ;  /* 0x00007610de7b7816 */ /* 0x000fe2000000007b */
[----:B------:R-:W-:Y:S01]  /*1ac80*/  @!P2 STL.S16 [R1+0x1d0], R222 ;  /* 0x0001d0de0100a387 */ /* 0x000fe20000100600 */
[----:B------:R-:W-:Y:S01]  /*1ac90*/  @!P5 HADD2 R215, -R86.H0_H0, -RZ.H0_H0 ;  /* 0xa00000ff56d7d230 */ /* 0x000fe20000000900 */
[----:B------:R-:W-:Y:S02]  /*1aca0*/  PRMT R212, R221, 0x7610, R212 ;  /* 0x00007610ddd47816 */ /* 0x000fe400000000d4 */
[----:B------:R-:W-:Y:S02]  /*1acb0*/  @!P3 STL.S16 [R1+0x1cc], R221 ;  /* 0x0001ccdd0100b387 */ /* 0x000fe40000100600 */
[----:B------:R-:W-:Y:S01]  /*1acc0*/  PRMT R118, R215, 0x7610, R118 ;  /* 0x00007610d7767816 */ /* 0x000fe20000000076 */
[----:B------:R-:W-:Y:S02]  /*1acd0*/  @!P6 HADD2 R171, -R85.H0_H0, -RZ.H0_H0 ;  /* 0xa00000ff55abe230 */ /* 0x000fe40000000900 */
[----:B--2---:R-:W-:Y:S03]  /*1ace0*/  @!P0 HADD2 R104, -R83.H0_H0, -RZ.H0_H0 ;  /* 0xa00000ff53688230 */ /* 0x004fe60000000900 */
[----:B------:R-:W-:Y:S02]  /*1acf0*/  PRMT R121, R171, 0x7610, R121 ;  /* 0x00007610ab797816 */ /* 0x000fe40000000079 */
[----:B------:R-:W-:Y:S01]  /*1ad00*/  PRMT R122, R104, 0x7610, R122 ;  /* 0x00007610687a7816 */ /* 0x000fe2000000007a */
[----:B------:R-:W-:Y:S05]  /*1ad10*/  @!P1 HADD2 R214, -R84.H0_H0, -RZ.H0_H0 ;  /* 0xa00000ff54d69230 */ /* 0x000fea0000000900 */
[----:B------:R-:W-:Y:S01]  /*1ad20*/  PRMT R124, R214, 0x7610, R124 ;  /* 0x00007610d67c7816 */ /* 0x000fe2000000007c */
[----:B------:R-:W-:Y:S05]  /*1ad30*/  @!P4 HADD2 R220, -R87.H0_H0, -RZ.H0_H0 ;  /* 0xa00000ff57dcc230 */ /* 0x000fea0000000900 */
[----:B------:R-:W-:Y:S01]  /*1ad40*/  PRMT R120, R220, 0x7610, R120 ;  /* 0x00007610dc787816 */ /* 0x000fe20000000078 */
[----:B------:R-:W-:Y:S04]  /*1ad50*/  @!P4 STL.S16 [R1+0x1c8], R220 ;  /* 0x0001c8dc0100c387 */ /* 0x000fe80000100600 */
[----:B------:R-:W-:Y:S04]  /*1ad60*/  @!P5 STL.S16 [R1+0x1bc], R215 ;  /* 0x0001bcd70100d387 */ /* 0x000fe80000100600 */
[----:B------:R1:W2:Y:S04]  /*1ad70*/  LDL.S16 R199, [R1+0x1c0] ;  /* 0x0001c00001c77983 */ /* 0x0002a80000100600 */
[----:B------:R3:W-:Y:S04]  /*1ad80*/  @!P6 STL.S16 [R1+0x1b8], R171 ;  /* 0x0001b8ab0100e387 */ /* 0x0007e80000100600 */
[----:B---3--:R1:W3:Y:S04]  /*1ad90*/  LDL.S16 R171, [R1+0x1e0] ;  /* 0x0001e00001ab7983 */ /* 0x0082e80000100600 */
[----:B------:R-:W-:Y:S04]  /*1ada0*/  @!P1 STL.S16 [R1+0x1b4], R214 ;  /* 0x0001b4d601009387 */ /* 0x000fe80000100600 */
[----:B------:R1:W4:Y:S04]  /*1adb0*/  LDL.S16 R196, [R1+0x1dc] ;  /* 0x0001dc0001c47983 */ /* 0x0003280000100600 */
[----:B------:R1:W-:Y:S01]  /*1adc0*/  @!P0 STL.S16 [R1+0x1b0], R104 ;  /* 0x0001b06801008387 */ /* 0x0003e20000100600 */
[----:B------:R-:W-:Y:S11]  /*1add0*/  ISETP.LE.U32.AND P0, PT, R241, UR15, PT ;  /* 0x0000000ff1007c0c */ /* 0x000ff6000bf03070 */
[----:B------:R-:W-:Y:S02]  /*1ade0*/  @!UPT UIADD3 URZ, URZ, URZ, URZ ;  /* 0x0000003f3f3ff290 */ /* 0x000fe4000fffe03f */
[----:B------:R-:W-:Y:S01]  /*1adf0*/  @!P0 HADD2 R177, -R80.H0_H0, -RZ.H0_H0 ;  /* 0xa00000ff50b18230 */ /* 0x000fe20000000900 */
[----:B-1----:R1:W4:Y:S04]  /*1ae00*/  LDL.S16 R104, [R1+0x1d4] ;  /* 0x0001d40001687983 */ /* 0x0023280000100600 */
[----:B------:R1:W-:Y:S01]  /*1ae10*/  @!P0 STL.S16 [R1+0x1c4], R177 ;  /* 0x0001c4b101008387 */ /* 0x0003e20000100600 */
[----:B------:R-:W-:Y:S03]  /*1ae20*/  ISETP.LE.U32.AND P0, PT, R237, UR15, PT ;  /* 0x0000000fed007c0c */ /* 0x000fe6000bf03070 */
[----:B-1----:R1:W4:Y:S10]  /*1ae30*/  LDL.S16 R177, [R1+0x1e8] ;  /* 0x0001e80001b17983 */ /* 0x0023340000100600 */
[----:B--2---:R-:W-:Y:S05]  /*1ae40*/  @!P0 HADD2 R199, -R79.H0_H0, -RZ.H0_H0 ;  /* 0xa00000ff4fc78230 */ /* 0x004fea0000000900 */
[----:B------:R-:W-:Y:S01]  /*1ae50*/  @!P0 STL.S16 [R1+0x1c0], R199 ;  /* 0x0001c0c701008387 */ /* 0x000fe20000100600 */
[----:B------:R-:W-:Y:S11]  /*1ae60*/  ISETP.LE.U32.AND P0, PT, R239, UR15, PT ;  /* 0x0000000fef007c0c */ /* 0x000ff6000bf03070 */
[----:B------:R-:W-:Y:S02]  /*1ae70*/  @!UPT UIADD3 URZ, URZ, URZ, URZ ;  /* 0x0000003f3f3ff290 */ /* 0x000fe4000fffe03f */
[----:B---3--:R-:W-:Y:S05]  /*1ae80*/  @!P0 HADD2 R171, -R82.H0_H0, -RZ.H0_H0 ;  /* 0xa00000ff52ab8230 */ /* 0x008fea0000000900 */
[----:B------:R2:W-:Y:S01]  /*1ae90*/  @!P0 STL.S16 [R1+0x1e0], R171 ;  /* 0x0001e0ab01008387 */ /* 0x0005e20000100600 */
[----:B------:R-:W-:Y:S03]  /*1aea0*/  ISETP.LE.U32.AND P0, PT, R238, UR15, PT ;  /* 0x0000000fee007c0c */ /* 0x000fe6000bf03070 */
[----:B------:R1:W3:Y:S10]  /*1aeb0*/  LDL.S16 R48, [R1+0x204] ;  /* 0x0002040001307983 */ /* 0x0002f40000100600 */
[----:B----4-:R-:W-:Y:S01]  /*1aec0*/  @!P0 HADD2 R196, -R81.H0_H0, -RZ.H0_H0 ;  /* 0xa00000ff51c48230 */ /* 0x010fe20000000900 */
[----:B--2---:R1:W2:Y:S04]  /*1aed0*/  LDL.S16 R171, [R1+0x1f4] ;  /* 0x0001f40001ab7983 */ /* 0x0042a80000100600 */
[----:B------:R-:W-:Y:S01]  /*1aee0*/  @!P0 STL.S16 [R1+0x1dc], R196 ;  /* 0x0001dcc401008387 */ /* 0x000fe20000100600 */
[----:B------:R-:W-:Y:S03]  /*1aef0*/  ISETP.LE.U32.AND P0, PT, R3, UR15, PT ;  /* 0x0000000f03007c0c */ /* 0x000fe6000bf03070 */
[----:B------:R4:W-:Y:S04]  /*1af00*/  STL [R1+0x10], R3 ;  /* 0x0000100301007387 */ /* 0x0009e80000100800 */
[----:B------:R1:W3:Y:S06]  /*1af10*/  LDL.S16 R161, [R1+0x208] ;  /* 0x0002080001a17983 */ /* 0x0002ec0000100600 */
[----:B------:R-:W-:Y:S05]  /*1af20*/  @!P0 HADD2 R104, -R78.H0_H0, -RZ.H0_H0 ;  /* 0xa00000ff4e688230 */ /* 0x000fea0000000900 */
[----:B------:R1:W-:Y:S01]  /*1af30*/  @!P0 STL.S16 [R1+0x1d4], R104 ;  /* 0x0001d46801008387 */ /* 0x0003e20000100600 */
[----:B------:R-:W-:Y:S03]  /*1af40*/  ISETP.LE.U32.AND P0, PT, R245, UR15, PT ;  /* 0x0000000ff5007c0c */ /* 0x000fe6000bf03070 */
[----:B------:R2:W3:Y:S04]  /*1af50*/  LDL.S16 R179, [R1+0x210] ;  /* 0x0002100001b37983 */ /* 0x0004e80000100600 */
[----:B------:R2:W3:Y:S01]  /*1af60*/  LDL.S16 R167, [R1+0x218] ;  /* 0x0002180001a77983 */ /* 0x0004e20000100600 */
[--C-:B----4-:R-:W-:Y:S05]  /*1af70*/  SHF.R.U32.HI R3, RZ, 0x10, R150.reuse ;  /* 0x00000010ff037819 */ /* 0x110fea0000011696 */
[----:B------:R-:W-:Y:S01]  /*1af80*/  @!P0 HADD2 R177, -R77.H0_H0, -RZ.H0_H0 ;  /* 0xa00000ff4db18230 */ /* 0x000fe20000000900 */
[----:B-1----:R4:W4:Y:S04]  /*1af90*/  LDL.S16 R104, [R1+0x20c] ;  /* 0x00020c0001687983 */ /* 0x0029280000100600 */
[----:B------:R1:W-:Y:S04]  /*1afa0*/  @!P0 STL.S16 [R1+0x1e8], R177 ;  /* 0x0001e8b101008387 */ /* 0x0003e80000100600 */
[----:B------:R1:W-:Y:S02]  /*1afb0*/  STL [R1+0x434], R246 ;  /* 0x000434f601007387 */ /* 0x0003e40000100800 */
[----:B-1----:R-:W-:Y:S02]  /*1afc0*/  LOP3.LUT R177, R3, 0xff, RZ, 0xc0, !PT ;  /* 0x000000ff03b17812 */ /* 0x002fe400078ec0ff */
[----:B------:R-:W-:Y:S02]  /*1afd0*/  LOP3.LUT R3, R2, 0xffff, RZ, 0xc0, !PT ;  /* 0x0000ffff02037812 */ /* 0x000fe400078ec0ff */
[----:B------:R-:W-:Y:S01]  /*1afe0*/  ISETP.LE.U32.AND P0, PT, R177, UR15, PT ;  /* 0x0000000fb1007c0c */ /* 0x000fe2000bf03070 */
[----:B------:R1:W-:Y:S01]  /*1aff0*/  STL [R1+0x4], R177 ;  /* 0x000004b101007387 */ /* 0x0003e20000100800 */
[----:B------:R-:W-:Y:S02]  /*1b000*/  SHF.R.U32.HI R246, RZ, 0x18, R150 ;  /* 0x00000018fff67819 */ /* 0x000fe40000011696 */
[----:B------:R-:W-:Y:S04]  /*1b010*/  SHF.R.U32.HI R3, RZ, 0x8, R3 ;  /* 0x00000008ff037819 */ /* 0x000fe80000011603 */
[----:B------:R-:W-:Y:S05]  /*1b020*/  LOP3.LUT R235, R3, 0xffff, RZ, 0xc0, !PT ;  /* 0x0000ffff03eb7812 */ /* 0x000fea00078ec0ff */
[----:B--2---:R-:W-:Y:S05]  /*1b030*/  @!P0 HADD2 R171, -R74.H0_H0, -RZ.H0_H0 ;  /* 0xa00000ff4aab8230 */ /* 0x004fea0000000900 */
[----:B------:R-:W-:Y:S01]  /*1b040*/  PRMT R140, R171, 0x7610, R140 ;  /* 0x00007610ab8c7816 */ /* 0x000fe2000000008c */
[----:B------:R2:W-:Y:S01]  /*1b050*/  @!P0 STL.S16 [R1+0x1f4], R171 ;  /* 0x0001f4ab01008387 */ /* 0x0005e20000100600 */
[----:B------:R-:W-:Y:S11]  /*1b060*/  ISETP.LE.U32.AND P0, PT, R246, UR15, PT ;  /* 0x0000000ff6007c0c */ /* 0x000ff6000bf03070 */
[----:B------:R-:W-:Y:S02]  /*1b070*/  @!UPT UIADD3 URZ, URZ, URZ, URZ ;  /* 0x0000003f3f3ff290 */ /* 0x000fe4000fffe03f */
[----:B---3--:R-:W-:Y:S05]  /*1b080*/  @!P0 HADD2 R48, -R73.H0_H0, -RZ.H0_H0 ;  /* 0xa00000ff49308230 */ /* 0x008fea0000000900 */
[----:B------:R-:W-:Y:S01]  /*1b090*/  PRMT R113, R48, 0x7610, R113 ;  /* 0x0000761030717816 */ /* 0x000fe20000000071 */
[----:B------:R3:W-:Y:S01]  /*1b0a0*/  @!P0 STL.S16 [R1+0x204], R48 ;  /* 0x0002043001008387 */ /* 0x0007e20000100600 */
[----:B------:R-:W-:Y:S03]  /*1b0b0*/  ISETP.LE.U32.AND P0, PT, R236, UR15, PT ;  /* 0x0000000fec007c0c */ /* 0x000fe6000bf03070 */
[----:B-1----:R1:W4:Y:S04]  /*1b0c0*/  LDL.S16 R177, [R1+0x214] ;  /* 0x0002140001b17983 */ /* 0x0023280000100600 */
[----:B--2---:R1:W2:Y:S06]  /*1b0d0*/  LDL.S16 R171, [R1+0x224] ;  /* 0x0002240001ab7983 */ /* 0x0042ac0000100600 */
[----:B------:R-:W-:Y:S05]  /*1b0e0*/  @!P0 HADD2 R161, -R76.H0_H0, -RZ.H0_H0 ;  /* 0xa00000ff4ca18230 */ /* 0x000fea0000000900 */
[----:B------:R-:W-:Y:S01]  /*1b0f0*/  PRMT R116, R161, 0x7610, R116 ;  /* 0x00007610a1747816 */ /* 0x000fe20000000074 */
[----:B------:R1:W-:Y:S01]  /*1b100*/  @!P0 STL.S16 [R1+0x208], R161 ;  /* 0x000208a101008387 */ /* 0x0003e20000100600 */
[----:B------:R-:W-:Y:S02]  /*1b110*/  ISETP.LE.U32.AND P0, PT, R235, UR15, PT ;  /* 0x0000000feb007c0c */ /* 0x000fe4000bf03070 */
[----:B---3--:R-:W-:Y:S04]  /*1b120*/  SHF.R.U32.HI R48, RZ, 0x10, R2 ;  /* 0x00000010ff307819 */ /* 0x008fe80000011602 */
[----:B------:R-:W-:Y:S07]  /*1b130*/  LOP3.LUT R234, R48, 0xff, RZ, 0xc0, !PT ;  /* 0x000000ff30ea7812 */ /* 0x000fee00078ec0ff */
[----:B----4-:R-:W-:Y:S05]  /*1b140*/  @!P0 HADD2 R104, -R75.H0_H0, -RZ.H0_H0 ;  /* 0xa00000ff4b688230 */ /* 0x010fea0000000900 */
[----:B------:R-:W-:Y:S01]  /*1b150*/  PRMT R112, R104, 0x7610, R112 ;  /* 0x0000761068707816 */ /* 0x000fe20000000070 */
[----:B------:R3:W-:Y:S01]  /*1b160*/  @!P0 STL.S16 [R1+0x20c], R104 ;  /* 0x00020c6801008387 */ /* 0x0007e20000100600 */
[----:B------:R-:W-:Y:S01]  /*1b170*/  ISETP.LE.U32.AND P0, PT, R234, UR15, PT ;  /* 0x0000000fea007c0c */ /* 0x000fe2000bf03070 */
[----:B-1----:R-:W-:Y:S05]  /*1b180*/  IMAD.WIDE.U32 R160, R160, -0x2daee0ad, RZ ;  /* 0xd2511f53a0a07825 */ /* 0x002fea00078e00ff */
[----:B------:R-:W-:Y:S02]  /*1b190*/  LOP3.LUT R3, R161, UR6, R126, 0x96, !PT ;  /* 0x00000006a1037c12 */ /* 0x000fe4000f8e967e */
[C---:B------:R-:W-:Y:S02]  /*1b1a0*/  LOP3.LUT R224, R160.reuse, 0xff, RZ, 0xc0, !PT ;  /* 0x000000ffa0e07812 */ /* 0x040fe400078ec0ff */
[C---:B------:R-:W-:Y:S03]  /*1b1b0*/  LOP3.LUT R232, R3.reuse, 0xff, RZ, 0xc0, !PT ;  /* 0x000000ff03e87812 */ /* 0x040fe600078ec0ff */
[----:B------:R-:W-:Y:S01]  /*1b1c0*/  @!P0 HADD2 R179, -R72.H0_H0, -RZ.H0_H0 ;  /* 0xa00000ff48b38230 */ /* 0x000fe20000000900 */
[----:B------:R-:W-:Y:S02]  /*1b1d0*/  LOP3.LUT R2, R3, 0xffff, RZ, 0xc0, !PT ;  /* 0x0000ffff03027812 */ /* 0x000fe400078ec0ff */
[--C-:B------:R-:W-:Y:S02]  /*1b1e0*/  SHF.R.U32.HI R229, RZ, 0x18, R3.reuse ;  /* 0x00000018ffe57819 */ /* 0x100fe40000011603 */
[----:B------:R-:W-:Y:S02]  /*1b1f0*/  SHF.R.U32.HI R2, RZ, 0x8, R2 ;  /* 0x00000008ff027819 */ /* 0x000fe40000011602 */
[----:B------:R-:W-:Y:S02]  /*1b200*/  LOP3.LUT R44, R160, 0xffff, RZ, 0xc0, !PT ;  /* 0x0000ffffa02c7812 */ /* 0x000fe400078ec0ff */
[----:B------:R-:W-:Y:S01]  /*1b210*/  LOP3.LUT R230, R2, 0xffff, RZ, 0xc0, !PT ;  /* 0x0000ffff02e67812 */ /* 0x000fe200078ec0ff */
[----:B---3--:R3:W4:Y:S01]  /*1b220*/  LDL.S16 R104, [R1+0x220] ;  /* 0x0002200001687983 */ /* 0x0087220000100600 */
[--C-:B------:R-:W-:Y:S02]  /*1b230*/  SHF.R.U32.HI R2, RZ, 0x10, R3.reuse ;  /* 0x00000010ff027819 */ /* 0x100fe40000011603 */
[----:B------:R-:W-:Y:S01]  /*1b240*/  PRMT R3, R178, 0x7610, R3 ;  /* 0x00007610b2037816 */ /* 0x000fe20000000003 */
[----:B------:R1:W-:Y:S01]  /*1b250*/  @!P0 STL.S16 [R1+0x210], R179 ;  /* 0x000210b301008387 */ /* 0x0003e20000100600 */
[----:B------:R-:W-:Y:S02]  /*1b260*/  ISETP.LE.U32.AND P0, PT, R233, UR15, PT ;  /* 0x0000000fe9007c0c */ /* 0x000fe4000bf03070 */
[----:B------:R-:W-:Y:S01]  /*1b270*/  LOP3.LUT R231, R2, 0xff, RZ, 0xc0, !PT ;  /* 0x000000ff02e77812 */ /* 0x000fe200078ec0ff */
[----:B------:R3:W3:Y:S01]  /*1b280*/  LDL.S16 R48, [R1+0x21c] ;  /* 0x00021c0001307983 */ /* 0x0006e20000100600 */
[----:B------:R-:W-:Y:S02]  /*1b290*/  LOP3.LUT R2, R158, 0xffff, RZ, 0xc0, !PT ;  /* 0x0000ffff9e027812 */ /* 0x000fe400078ec0ff */
[----:B------:R-:W-:Y:S02]  /*1b2a0*/  SHF.R.U32.HI R44, RZ, 0x8, R44 ;  /* 0x00000008ff2c7819 */ /* 0x000fe4000001162c */
[----:B------:R-:W-:Y:S02]  /*1b2b0*/  SHF.R.U32.HI R2, RZ, 0x8, R2 ;  /* 0x00000008ff027819 */ /* 0x000fe40000011602 */
[----:B------:R-:W-:Y:S02]  /*1b2c0*/  LOP3.LUT R223, R44, 0xffff, RZ, 0xc0, !PT ;  /* 0x0000ffff2cdf7812 */ /* 0x000fe400078ec0ff */
[----:B------:R-:W-:Y:S01]  /*1b2d0*/  LOP3.LUT R225, R2, 0xffff, RZ, 0xc0, !PT ;  /* 0x0000ffff02e17812 */ /* 0x000fe200078ec0ff */
[----:B------:R-:W-:Y:S01]  /*1b2e0*/  @!P0 HADD2 R167, -R59.H0_H0, -RZ.H0_H0 ;  /* 0xa00000ff3ba78230 */ /* 0x000fe20000000900 */
[----:B------:R-:W-:Y:S02]  /*1b2f0*/  PRMT R2, R178, 0x7632, R2 ;  /* 0x00007632b2027816 */ /* 0x000fe40000000002 */
[----:B------:R-:W-:Y:S02]  /*1b300*/  SHF.R.U32.HI R46, RZ, 0x10, R160 ;  /* 0x00000010ff2e7819 */ /* 0x000fe400000116a0 */
[----:B------:R-:W-:Y:S01]  /*1b310*/  PRMT R156, R167, 0x7610, R156 ;  /* 0x00007610a79c7816 */ /* 0x000fe2000000009c */
[----:B------:R1:W-:Y:S01]  /*1b320*/  @!P0 STL.S16 [R1+0x218], R167 ;  /* 0x000218a701008387 */ /* 0x0003e20000100600 */
[----:B------:R-:W-:Y:S02]  /*1b330*/  ISETP.LE.U32.AND P0, PT, R232, UR15, PT ;  /* 0x0000000fe8007c0c */ /* 0x000fe4000bf03070 */
[----:B------:R-:W-:Y:S02]  /*1b340*/  LOP3.LUT R221, R46, 0xff, RZ, 0xc0, !PT ;  /* 0x000000ff2edd7812 */ /* 0x000fe400078ec0ff */
[----:B------:R-:W-:Y:S02]  /*1b350*/  SHF.R.U32.HI R220, RZ, 0x18, R160 ;  /* 0x00000018ffdc7819 */ /* 0x000fe400000116a0 */
[----:B------:R-:W-:Y:S01]  /*1b360*/  PRMT R204, R179, 0x7610, R204 ;  /* 0x00007610b3cc7816 */ /* 0x000fe200000000cc */
[----:B-1----:R-:W-:Y:S01]  /*1b370*/  IMAD.MOV.U32 R179, RZ, RZ, R193 ;  /* 0x000000ffffb37224 */ /* 0x002fe200078e00c1 */
[----:B------:R1:W3:Y:S05]  /*1b380*/  LDL.S16 R167, [R1+0x22c] ;  /* 0x00022c0001a77983 */ /* 0x0002ea0000100600 */
[----:B------:R-:W-:Y:S05]  /*1b390*/  @!P0 HADD2 R177, -R54.H0_H0, -RZ.H0_H0 ;  /* 0xa00000ff36b18230 */ /* 0x000fea0000000900 */
[----:B------:R-:W-:Y:S01]  /*1b3a0*/  PRMT R157, R177, 0x7610, R157 ;  /* 0x00007610b19d7816 */ /* 0x000fe2000000009d */
[----:B------:R-:W-:Y:S01]  /*1b3b0*/  @!P0 STL.S16 [R1+0x214], R177 ;  /* 0x000214b101008387 */ /* 0x000fe20000100600 */
[----:B------:R-:W-:Y:S11]  /*1b3c0*/  ISETP.LE.U32.AND P0, PT, R230, UR15, PT ;  /* 0x0000000fe6007c0c */ /* 0x000ff6000bf03070 */
[----:B------:R-:W-:Y:S02]  /*1b3d0*/  @!UPT UIADD3 URZ, URZ, URZ, URZ ;  /* 0x0000003f3f3ff290 */ /* 0x000fe4000fffe03f */
[----:B--2---:R-:W-:Y:S05]  /*1b3e0*/  @!P0 HADD2 R171, -R53.H0_H0, -RZ.H0_H0 ;  /* 0xa00000ff35ab8230 */ /* 0x004fea0000000900 */
[----:B------:R-:W-:Y:S01]  /*1b3f0*/  PRMT R130, R171, 0x7610, R130 ;  /* 0x00007610ab827816 */ /* 0x000fe20000000082 */
[----:B------:R2:W-:Y:S01]  /*1b400*/  @!P0 STL.S16 [R1+0x224], R171 ;  /* 0x000224ab01008387 */ /* 0x0005e20000100600 */
[----:B------:R-:W-:Y:S03]  /*1b410*/  ISETP.LE.U32.AND P0, PT, R231, UR15, PT ;  /* 0x0000000fe7007c0c */ /* 0x000fe6000bf03070 */
[----:B--2---:R1:W2:Y:S10]  /*1b420*/  LDL.S16 R171, [R1+0x228] ;  /* 0x0002280001ab7983 */ /* 0x0042b40000100600 */
[----:B----4-:R-:W-:Y:S05]  /*1b430*/  @!P0 HADD2 R104, -R56.H0_H0, -RZ.H0_H0 ;  /* 0xa00000ff38688230 */ /* 0x010fea0000000900 */
[----:B------:R-:W-:Y:S01]  /*1b440*/  PRMT R136, R104, 0x7610, R136 ;  /* 0x0000761068887816 */ /* 0x000fe20000000088 */
[----:B------:R4:W-:Y:S01]  /*1b450*/  @!P0 STL.S16 [R1+0x220], R104 ;  /* 0x0002206801008387 */ /* 0x0009e20000100600 */
[----:B------:R-:W-:Y:S11]  /*1b460*/  ISETP.LE.U32.AND P0, PT, R229, UR15, PT ;  /* 0x0000000fe5007c0c */ /* 0x000ff6000bf03070 */
[----:B------:R-:W-:Y:S02]  /*1b470*/  @!UPT UIADD3 URZ, URZ, URZ, URZ ;  /* 0x0000003f3f3ff290 */ /* 0x000fe4000fffe03f */
[----:B---3--:R-:W-:Y:S05]  /*1b480*/  @!P0 HADD2 R48, -R55.H0_H0, -RZ.H0_H0 ;  /* 0xa00000ff37308230 */ /* 0x008fea0000000900 */
[----:B------:R-:W-:Y:S01]  /*1b490*/  PRMT R152, R48, 0x7610, R152 ;  /* 0x0000761030987816 */ /* 0x000fe20000000098 */
[----:B----4-:R1:W3:Y:S04]  /*1b4a0*/  LDL.S16 R104, [R1+0x238] ;  /* 0x0002380001687983 */ /* 0x0102e80000100600 */
[----:B------:R4:W-:Y:S01]  /*1b4b0*/  @!P0 STL.S16 [R1+0x21c], R48 ;  /* 0x00021c3001008387 */ /* 0x0009e20000100600 */
[----:B------:R-:W-:Y:S11]  /*1b4c0*/  ISETP.LE.U32.AND P0, PT, R228, UR15, PT ;  /* 0x0000000fe4007c0c */ /* 0x000ff6000bf03070 */
[----:B------:R-:W-:Y:S02]  /*1b4d0*/  @!UPT UIADD3 URZ, URZ, URZ, URZ ;  /* 0x0000003f3f3ff290 */ /* 0x000fe4000fffe03f */
[----:B------:R-:W-:Y:S05]  /*1b4e0*/  @!P0 HADD2 R167, -R58.H0_H0, -RZ.H0_H0 ;  /* 0xa00000ff3aa78230 */ /* 0x000fea0000000900 */
[----:B------:R-:W-:Y:S01]  /*1b4f0*/  PRMT R153, R167, 0x7610, R153 ;  /* 0x00007610a7997816 */ /* 0x000fe20000000099 */
[----:B----4-:R1:W4:Y:S04]  /*1b500*/  LDL.S16 R48, [R1+0x234] ;  /* 0x0002340001307983 */ /* 0x0103280000100600 */
[----:B------:R1:W-:Y:S01]  /*1b510*/  @!P0 STL.S16 [R1+0x22c], R167 ;  /* 0x00022ca701008387 */ /* 0x0003e20000100600 */
[----:B------:R-:W-:Y:S03]  /*1b520*/  ISETP.LE.U32.AND P0, PT, R225, UR15, PT ;  /* 0x0000000fe1007c0c */ /* 0x000fe6000bf03070 */
[----:B------:R2:W4:Y:S04]  /*1b530*/  LDL.S16 R45, [R1+0x230] ;  /* 0x00023000012d7983 */ /* 0x0005280000100600 */
[----:B-1----:R1:W4:Y:S06]  /*1b540*/  LDL.S16 R167, [R1+0x23c] ;  /* 0x00023c0001a77983 */ /* 0x00232c0000100600 */
[----:B--2---:R-:W-:Y:S05]  /*1b550*/  @!P0 HADD2 R171, -R57.H0_H0, -RZ.H0_H0 ;  /* 0xa00000ff39ab8230 */ /* 0x004fea0000000900 */
[----:B------:R-:W-:Y:S01]  /*1b560*/  PRMT R131, R171, 0x7610, R131 ;  /* 0x00007610ab837816 */ /* 0x000fe20000000083 */
[----:B------:R-:W-:Y:S01]  /*1b570*/  @!P0 STL.S16 [R1+0x228], R171 ;  /* 0x000228ab01008387 */ /* 0x000fe20000100600 */
[----:B------:R-:W-:Y:S11]  /*1b580*/  ISETP.LE.U32.AND P0, PT, R227, UR15, PT ;  /* 0x0000000fe3007c0c */ /* 0x000ff6000bf03070 */
[----:B------:R-:W-:Y:S02]  /*1b590*/  @!UPT UIADD3 URZ, URZ, URZ, URZ ;  /* 0x0000003f3f3ff290 */ /* 0x000fe4000fffe03f */
[----:B---3--:R-:W-:Y:S05]  /*1b5a0*/  @!P0 HADD2 R104, -R52.H0_H0, -RZ.H0_H0 ;  /* 0xa00000ff34688230 */ /* 0x008fea0000000900 */
[----:B------:R-:W-:Y:S01]  /*1b5b0*/  PRMT R115, R104, 0x7610, R115 ;  /* 0x0000761068737816 */ /* 0x000fe20000000073 */
[----:B------:R2:W-:Y:S01]  /*1b5c0*/  @!P0 STL.S16 [R1+0x238], R104 ;  /* 0x0002386801008387 */ /* 0x0005e20000100600 */
[----:B------:R-:W-:Y:S03]  /*1b5d0*/  ISETP.LE.U32.AND P0, PT, R226, UR15, PT ;  /* 0x0000000fe2007c0c */ /* 0x000fe6000bf03070 */
[----:B------:R1:W3:Y:S10]  /*1b5e0*/  LDL.S16 R47, [R1+0x244] ;  /* 0x00024400012f7983 */ /* 0x0002f40000100600 */
[----:B----4-:R-:W-:Y:S01]  /*1b5f0*/  @!P0 HADD2 R48, -R51.H0_H0, -RZ.H0_H0 ;  /* 0xa00000ff33308230 */ /* 0x010fe20000000900 */
[----:B--2---:R1:W2:Y:S04]  /*1b600*/  LDL.S16 R104, [R1+0x240] ;  /* 0x0002400001687983 */ /* 0x0042a80000100600 */
[----:B------:R-:W-:Y:S01]  /*1b610*/  PRMT R114, R48, 0x7610, R114 ;  /* 0x0000761030727816 */ /* 0x000fe20000000072 */
[----:B------:R4:W-:Y:S01]  /*1b620*/  @!P0 STL.S16 [R1+0x234], R48 ;  /* 0x0002343001008387 */ /* 0x0009e20000100600 */
[----:B------:R-:W-:Y:S11]  /*1b630*/  ISETP.LE.U32.AND P0, PT, R224, UR15, PT ;  /* 0x0000000fe0007c0c */ /* 0x000ff6000bf03070 */
[----:B------:R-:W-:Y:S02]  /*1b640*/  @!UPT UIADD3 URZ, URZ, URZ, URZ ;  /* 0x0000003f3f3ff290 */ /* 0x000fe4000fffe03f */
[----:B------:R-:W-:Y:S05]  /*1b650*/  @!P0 HADD2 R45, -R3.H0_H0, -RZ.H0_H0 ;  /* 0xa00000ff032d8230 */ /* 0x000fea0000000900 */
[----:B------:R-:W-:Y:S01]  /*1b660*/  PRMT R94, R45, 0x7610, R94 ;  /* 0x000076102d5e7816 */ /* 0x000fe2000000005e */
[----:B----4-:R1:W4:Y:S04]  /*1b670*/  LDL.S16 R48, [R1+0x248] ;  /* 0x0002480001307983 */ /* 0x0103280000100600 */
[----:B------:R1:W-:Y:S01]  /*1b680*/  @!P0 STL.S16 [R1+0x230], R45 ;  /* 0x0002302d01008387 */ /* 0x0003e20000100600 */
[----:B------:R-:W-:Y:S11]  /*1b690*/  ISETP.LE.U32.AND P0, PT, R223, UR15, PT ;  /* 0x0000000fdf007c0c */ /* 0x000ff6000bf03070 */
[----:B------:R-:W-:Y:S02]  /*1b6a0*/  @!UPT UIADD3 URZ, URZ, URZ, URZ ;  /* 0x0000003f3f3ff290 */ /* 0x000fe4000fffe03f */
[----:B------:R-:W-:Y:S05]  /*1b6b0*/  @!P0 HADD2 R167, -R2.H0_H0, -RZ.H0_H0 ;  /* 0xa00000ff02a78230 */ /* 0x000fea0000000900 */
[----:B------:R-:W-:Y:S01]  /*1b6c0*/  PRMT R91, R167, 0x7610, R91 ;  /* 0x00007610a75b7816 */ /* 0x000fe2000000005b */
[----:B------:R1:W-:Y:S01]  /*1b6d0*/  @!P0 STL.S16 [R1+0x23c], R167 ;  /* 0x00023ca701008387 */ /* 0x0003e20000100600 */
[----:B------:R-:W-:Y:S01]  /*1b6e0*/  ISETP.LE.U32.AND P0, PT, R221, UR15, PT ;  /* 0x0000000fdd007c0c */ /* 0x000fe2000bf03070 */
[----:B-1----:R-:W-:Y:S01]  /*1b6f0*/  IMAD.WIDE.U32 R44, R96, -0x326172a9, RZ ;  /* 0xcd9e8d57602c7825 */ /* 0x002fe200078e00ff */
[----:B------:R-:W-:Y:S04]  /*1b700*/  PRMT R96, R97, 0x7632, R96 ;  /* 0x0000763261607816 */ /* 0x000fe80000000060 */
[----:B------:R-:W-:Y:S02]  /*1b710*/  LOP3.LUT R46, R45, UR7, R144, 0x96, !PT ;  /* 0x000000072d2e7c12 */ /* 0x000fe4000f8e9690 */
[----:B------:R-:W-:Y:S02]  /*1b720*/  LOP3.LUT R40, R44, 0xffff, RZ, 0xc0, !PT ;  /* 0x0000ffff2c287812 */ /* 0x000fe400078ec0ff */
[----:B------:R-:W-:Y:S02]  /*1b730*/  LOP3.LUT R222, R46, 0xff, RZ, 0xc0, !PT ;  /* 0x000000ff2ede7812 */ /* 0x000fe400078ec0ff */
[----:B------:R-:W-:Y:S02]  /*1b740*/  SHF.R.U32.HI R217, RZ, 0x18, R46 ;  /* 0x00000018ffd97819 */ /* 0x000fe4000001162e */
[----:B------:R-:W-:Y:S02]  /*1b750*/  LOP3.LUT R196, R44, 0xff, RZ, 0xc0, !PT ;  /* 0x000000ff2cc47812 */ /* 0x000fe400078ec0ff */
[----:B------:R-:W-:Y:S02]  /*1b760*/  ISETP.LE.U32.AND P3, PT, R217, UR15, PT ;  /* 0x0000000fd9007c0c */ /* 0x000fe4000bf63070 */
[----:B------:R-:W-:Y:S02]  /*1b770*/  SHF.R.U32.HI R40, RZ, 0x8, R40 ;  /* 0x00000008ff287819 */ /* 0x000fe40000011628 */
[----:B------:R-:W-:Y:S01]  /*1b780*/  ISETP.LE.U32.AND P4, PT, R196, UR15, PT ;  /* 0x0000000fc4007c0c */ /* 0x000fe2000bf83070 */
[----:B------:R-:W-:Y:S01]  /*1b790*/  IMAD.WIDE.U32 R166, R166, -0x326172a9, RZ ;  /* 0xcd9e8d57a6a67825 */ /* 0x000fe200078e00ff */
[----:B------:R-:W-:Y:S02]  /*1b7a0*/  LOP3.LUT R193, R40, 0xffff, RZ, 0xc0, !PT ;  /* 0x0000ffff28c17812 */ /* 0x000fe400078ec0ff */
[----:B------:R-:W-:Y:S02]  /*1b7b0*/  SHF.R.U32.HI R194, RZ, 0x18, R44 ;  /* 0x00000018ffc27819 */ /* 0x000fe4000001162c */
[----:B------:R-:W-:Y:S01]  /*1b7c0*/  LOP3.LUT R41, R167, UR7, R168, 0x96, !PT ;  /* 0x00000007a7297c12 */ /* 0x000fe2000f8e96a8 */
[----:B------:R-:W-:Y:S01]  /*1b7d0*/  UIADD3 UR7, UR31, 0x646e171e, URZ ;  /* 0x646e171e1f077890 */ /* 0x000fe2000fffe03f */
[----:B------:R-:W-:Y:S02]  /*1b7e0*/  LOP3.LUT R252, R166, 0xff, RZ, 0xc0, !PT ;  /* 0x000000ffa6fc7812 */ /* 0x000fe400078ec0ff */
[----:B------:R-:W-:Y:S02]  /*1b7f0*/  LOP3.LUT R216, R41, 0xff, RZ, 0xc0, !PT ;  /* 0x000000ff29d87812 */ /* 0x000fe400078ec0ff */
[----:B------:R-:W-:Y:S02]  /*1b800*/  SHF.R.U32.HI R197, RZ, 0x18, R41 ;  /* 0x00000018ffc57819 */ /* 0x000fe40000011629 */
[----:B------:R-:W-:Y:S02]  /*1b810*/  ISETP.LE.U32.AND P2, PT, R216, UR15, PT ;  /* 0x0000000fd8007c0c */ /* 0x000fe4000bf43070 */
[--C-:B------:R-:W-:Y:S02]  /*1b820*/  SHF.R.U32.HI R42, RZ, 0x10, R166.reuse ;  /* 0x00000010ff2a7819 */ /* 0x100fe400000116a6 */
[----:B------:R-:W-:Y:S02]  /*1b830*/  SHF.R.U32.HI R248, RZ, 0x18, R166 ;  /* 0x00000018fff87819 */ /* 0x000fe400000116a6 */
[----:B------:R-:W-:Y:S02]  /*1b840*/  LOP3.LUT R243, R42, 0xff, RZ, 0xc0, !PT ;  /* 0x000000ff2af37812 */ /* 0x000fe400078ec0ff */
[C---:B------:R-:W-:Y:S02]  /*1b850*/  LOP3.LUT R175, R44.reuse, 0xffff, RZ, 0xc0, !PT ;  /* 0x0000ffff2caf7812 */ /* 0x040fe400078ec0ff */
[----:B------:R-:W-:Y:S01]  /*1b860*/  LOP3.LUT R133, R44, 0xff, RZ, 0xc0, !PT ;  /* 0x000000ff2c857812 */ /* 0x000fe200078ec0ff */
[----:B--2---:R-:W-:Y:S05]  /*1b870*/  @!P0 HADD2 R104, -R50.H0_H0, -RZ.H0_H0 ;  /* 0xa00000ff32688230 */ /* 0x004fea0000000900 */
[----:B------:R-:W-:Y:S01]  /*1b880*/  PRMT R111, R104, 0x7610, R111 ;  /* 0x00007610686f7816 */ /* 0x000fe2000000006f */
[----:B------:R-:W-:Y:S01]  /*1b890*/  @!P0 STL.S16 [R1+0x240], R104 ;  /* 0x0002406801008387 */ /* 0x000fe20000100600 */
[----:B------:R-:W-:Y:S03]  /*1b8a0*/  ISETP.LE.U32.AND P0, PT, R220, UR15, PT ;  /* 0x0000000fdc007c0c */ /* 0x000fe6000bf03070 */
[----:B------:R2:W2:Y:S10]  /*1b8b0*/  LDL.S16 R178, [R1+0x24c] ;  /* 0x00024c0001b27983 */ /* 0x0004b40000100600 */
[----:B---3--:R-:W-:Y:S05]  /*1b8c0*/  @!P0 HADD2 R47, -R49.H0_H0, -RZ.H0_H0 ;  /* 0xa00000ff312f8230 */ /* 0x008fea0000000900 */
[----:B------:R-:W-:Y:S01]  /*1b8d0*/  PRMT R95, R47, 0x7610, R95 ;  /* 0x000076102f5f7816 */ /* 0x000fe2000000005f */
[----:B------:R1:W-:Y:S01]  /*1b8e0*/  @!P0 STL.S16 [R1+0x244], R47 ;  /* 0x0002442f01008387 */ /* 0x0003e20000100600 */
[----:B------:R-:W-:Y:S03]  /*1b8f0*/  ISETP.LE.U32.AND P0, PT, R222, UR15, PT ;  /* 0x0000000fde007c0c */ /* 0x000fe6000bf03070 */
[----:B------:R3:W3:Y:S10]  /*1b900*/  LDL.S16 R177, [R1+0x264] ;  /* 0x0002640001b17983 */ /* 0x0006f40000100600 */
[----:B----4-:R-:W-:Y:S05]  /*1b910*/  @!P0 HADD2 R48, -R65.H0_H0, -RZ.H0_H0 ;  /* 0xa00000ff41308230 */ /* 0x010fea0000000900 */
[----:B------:R-:W-:Y:S01]  /*1b920*/  PRMT R90, R48, 0x7610, R90 ;  /* 0x00007610305a7816 */ /* 0x000fe2000000005a */
[----:B------:R4:W-:Y:S04]  /*1b930*/  @!P0 STL.S16 [R1+0x248], R48 ;  /* 0x0002483001008387 */ /* 0x0009e80000100600 */
[----:B------:R2:W3:Y:S01]  /*1b940*/  LDL.S16 R171, [R1+0x260] ;  /* 0x0002600001ab7983 */ /* 0x0004e20000100600 */
[----:B-1----:R-:W-:Y:S03]  /*1b950*/  LOP3.LUT R47, R46, 0xffff, RZ, 0xc0, !PT ;  /* 0x0000ffff2e2f7812 */ /* 0x002fe600078ec0ff */
[----:B------:R1:W3:Y:S04]  /*1b960*/  LDL.S16 R165, [R1+0x25c] ;  /* 0x00025c0001a57983 */ /* 0x0002e80000100600 */
[----:B------:R1:W3:Y:S04]  /*1b970*/  LDL.S16 R163, [R1+0x258] ;  /* 0x0002580001a37983 */ /* 0x0002e80000100600 */
[----:B------:R1:W3:Y:S04]  /*1b980*/  LDL.S16 R145, [R1+0x254] ;  /* 0x0002540001917983 */ /* 0x0002e80000100600 */
[----:B------:R1:W3:Y:S01]  /*1b990*/  LDL.S16 R104, [R1+0x250] ;  /* 0x0002500001687983 */ /* 0x0002e20000100600 */
[----:B----4-:R-:W-:Y:S02]  /*1b9a0*/  SHF.R.U32.HI R48, RZ, 0x8, R47 ;  /* 0x00000008ff307819 */ /* 0x010fe4000001162f */
[----:B------:R-:W-:Y:S02]  /*1b9b0*/  SHF.R.U32.HI R47, RZ, 0x10, R46 ;  /* 0x00000010ff2f7819 */ /* 0x000fe4000001162e */
[----:B------:R-:W-:Y:S02]  /*1b9c0*/  LOP3.LUT R215, R48, 0xffff, RZ, 0xc0, !PT ;  /* 0x0000ffff30d77812 */ /* 0x000fe400078ec0ff */
[----:B------:R-:W-:Y:S02]  /*1b9d0*/  LOP3.LUT R214, R47, 0xff, RZ, 0xc0, !PT ;  /* 0x000000ff2fd67812 */ /* 0x000fe400078ec0ff */
[----:B------:R-:W-:Y:S02]  /*1b9e0*/  ISETP.LE.U32.AND P1, PT, R215, UR15, PT ;  /* 0x0000000fd7007c0c */ /* 0x000fe4000bf23070 */
[----:B------:R-:W-:Y:S02]  /*1b9f0*/  ISETP.LE.U32.AND P0, PT, R214, UR15, PT ;  /* 0x0000000fd6007c0c */ /* 0x000fe4000bf03070 */
[----:B------:R-:W-:Y:S02]  /*1ba00*/  LOP3.LUT R46, R41, 0xffff, RZ, 0xc0, !PT ;  /* 0x0000ffff292e7812 */ /* 0x000fe400078ec0ff */
[----:B------:R-:W-:Y:S02]  /*1ba10*/  SHF.R.U32.HI R47, RZ, 0x10, R41 ;  /* 0x00000010ff2f7819 */ /* 0x000fe40000011629 */
[----:B------:R-:W-:Y:S02]  /*1ba20*/  SHF.R.U32.HI R46, RZ, 0x8, R46 ;  /* 0x00000008ff2e7819 */ /* 0x000fe4000001162e */
[----:B------:R-:W-:Y:S02]  /*1ba30*/  LOP3.LUT R199, R47, 0xff, RZ, 0xc0, !PT ;  /* 0x000000ff2fc77812 */ /* 0x000fe400078ec0ff */
[----:B------:R-:W-:Y:S02]  /*1ba40*/  LOP3.LUT R198, R46, 0xffff, RZ, 0xc0, !PT ;  /* 0x0000ffff2ec67812 */ /* 0x000fe400078ec0ff */
[----:B------:R-:W-:Y:S04]  /*1ba50*/  SHF.R.U32.HI R41, RZ, 0x10, R44 ;  /* 0x00000010ff297819 */ /* 0x000fe8000001162c */
[----:B------:R-:W-:Y:S02]  /*1ba60*/  LOP3.LUT R195, R41, 0xff, RZ, 0xc0, !PT ;  /* 0x000000ff29c37812 */ /* 0x000fe400078ec0ff */
[----:B------:R-:W-:Y:S04]  /*1ba70*/  LOP3.LUT R41, R166, 0xffff, RZ, 0xc0, !PT ;  /* 0x0000ffffa6297812 */ /* 0x000fe800078ec0ff */
[----:B------:R-:W-:Y:S04]  /*1ba80*/  SHF.R.U32.HI R41, RZ, 0x8, R41 ;  /* 0x00000008ff297819 */ /* 0x000fe80000011629 */
[----:B------:R-:W-:Y:S01]  /*1ba90*/  LOP3.LUT R240, R41, 0xffff, RZ, 0xc0, !PT ;  /* 0x0000ffff29f07812 */ /* 0x000fe200078ec0ff */
[----:B--2---:R-:W-:Y:S05]  /*1baa0*/  @!P1 HADD2 R178, -R68.H0_H0, -RZ.H0_H0 ;  /* 0xa00000ff44b29230 */ /* 0x004fea0000000900 */
[----:B------:R-:W-:Y:S01]  /*1bab0*/  PRMT R27, R178, 0x7610, R27 ;  /* 0x00007610b21b7816 */ /* 0x000fe2000000001b */
[----:B------:R2:W-:Y:S01]  /*1bac0*/  @!P1 STL.S16 [R1+0x24c], R178 ;  /* 0x00024cb201009387 */ /* 0x0005e20000100600 */
[----:B------:R-:W-:Y:S01]  /*1bad0*/  ISETP.LE.U32.AND P1, PT, R198, UR15, PT ;  /* 0x0000000fc6007c0c */ /* 0x000fe2000bf23070 */
[----:B---3--:R-:W-:Y:S05]  /*1bae0*/  @!P0 HADD2 R177, -R64.H0_H0, -RZ.H0_H0 ;  /* 0xa00000ff40b18230 */ /* 0x008fea0000000900 */
[----:B------:R-:W-:Y:S01]  /*1baf0*/  PRMT R26, R177, 0x7610, R26 ;  /* 0x00007610b11a7816 */ /* 0x000fe2000000001a */
[----:B------:R-:W-:Y:S01]  /*1bb00*/  @!P0 STL.S16 [R1+0x264], R177 ;  /* 0x000264b101008387 */ /* 0x000fe20000100600 */
[----:B------:R-:W-:Y:S01]  /*1bb10*/  ISETP.LE.U32.AND P0, PT, R199, UR15, PT ;  /* 0x0000000fc7007c0c */ /* 0x000fe2000bf03070 */
[----:B--2---:R-:W-:Y:S02]  /*1bb20*/  IMAD.MOV.U32 R178, RZ, RZ, R192 ;  /* 0x000000ffffb27224 */ /* 0x004fe400078e00c0 */
[----:B------:R-:W-:Y:S02]  /*1bb30*/  @!P3 HADD2 R171, -R67.H0_H0, -RZ.H0_H0 ;  /* 0xa00000ff43abb230 */ /* 0x000fe40000000900 */
[----:B------:R-:W-:Y:S03]  /*1bb40*/  @!P2 HADD2 R165, -R66.H0_H0, -RZ.H0_H0 ;  /* 0xa00000ff42a5a230 */ /* 0x000fe60000000900 */
[----:B------:R-:W-:Y:S01]  /*1bb50*/  PRMT R23, R171, 0x7610, R23 ;  /* 0x00007610ab177816 */ /* 0x000fe20000000017 */
[----:B------:R-:W-:Y:S01]  /*1bb60*/  @!P3 STL.S16 [R1+0x260], R171 ;  /* 0x000260ab0100b387 */ /* 0x000fe20000100600 */
[----:B------:R-:W-:Y:S01]  /*1bb70*/  ISETP.LE.U32.AND P3, PT, R193, UR15, PT ;  /* 0x0000000fc1007c0c */ /* 0x000fe2000bf63070 */
[----:B------:R-:W-:Y:S01]  /*1bb80*/  @!P1 HADD2 R163, -R69.H0_H0, -RZ.H0_H0 ;  /* 0xa00000ff45a39230 */ /* 0x000fe20000000900 */
[----:B------:R-:W-:Y:S01]  /*1bb90*/  PRMT R22, R165, 0x7610, R22 ;  /* 0x00007610a5167816 */ /* 0x000fe20000000016 */
[----:B------:R2:W-:Y:S01]  /*1bba0*/  @!P2 STL.S16 [R1+0x25c], R165 ;  /* 0x00025ca50100a387 */ /* 0x0005e20000100600 */
[----:B------:R-:W-:Y:S01]  /*1bbb0*/  ISETP.LE.U32.AND P2, PT, R195, UR15, PT ;  /* 0x0000000fc3007c0c */ /* 0x000fe2000bf43070 */
[----:B------:R-:W-:Y:S01]  /*1bbc0*/  @!P0 HADD2 R145, -R70.H0_H0, -RZ.H0_H0 ;  /* 0xa00000ff46918230 */ /* 0x000fe20000000900 */
[----:B------:R-:W-:Y:S01]  /*1bbd0*/  PRMT R15, R163, 0x7610, R15 ;  /* 0x00007610a30f7816 */ /* 0x000fe2000000000f */
[----:B------:R3:W-:Y:S01]  /*1bbe0*/  @!P1 STL.S16 [R1+0x258], R163 ;  /* 0x000258a301009387 */ /* 0x0007e20000100600 */
[----:B------:R-:W-:Y:S02]  /*1bbf0*/  ISETP.LE.U32.AND P1, PT, R194, UR15, PT ;  /* 0x0000000fc2007c0c */ /* 0x000fe4000bf23070 */
[----:B------:R-:W-:Y:S01]  /*1bc00*/  PRMT R14, R145, 0x7610, R14 ;  /* 0x00007610910e7816 */ /* 0x000fe2000000000e */
[----:B------:R4:W-:Y:S01]  /*1bc10*/  @!P0 STL.S16 [R1+0x254], R145 ;  /* 0x0002549101008387 */ /* 0x0009e20000100600 */
[----:B------:R-:W-:Y:S03]  /*1bc20*/  ISETP.LE.U32.AND P0, PT, R197, UR15, PT ;  /* 0x0000000fc5007c0c */ /* 0x000fe6000bf03070 */
[----:B------:R1:W4:Y:S10]  /*1bc30*/  LDL.S16 R46, [R1+0x270] ;  /* 0x00027000012e7983 */ /* 0x0003340000100600 */
[----:B------:R-:W-:Y:S02]  /*1bc40*/  @!P0 HADD2 R104, -R71.H0_H0, -RZ.H0_H0 ;  /* 0xa00000ff47688230 */ /* 0x000fe40000000900 */
[----:B--2---:R-:W-:Y:S03]  /*1bc50*/  IMAD.WIDE.U32 R164, R164, -0x2daee0ad, RZ ;  /* 0xd2511f53a4a47825 */ /* 0x004fe600078e00ff */
[----:B------:R-:W-:Y:S01]  /*1bc60*/  PRMT R25, R104, 0x7610, R25 ;  /* 0x0000761068197816 */ /* 0x000fe20000000019 */
[----:B---3--:R1:W2:Y:S01]  /*1bc70*/  LDL.S16 R163, [R1+0x278] ;  /* 0x0002780001a37983 */ /* 0x0082a20000100600 */
[----:B------:R-:W-:Y:S03]  /*1bc80*/  LOP3.LUT R28, R165, UR6, R134, 0x96, !PT ;  /* 0x00000006a51c7c12 */ /* 0x000fe6000f8e9686 */
[----:B----4-:R1:W3:Y:S01]  /*1bc90*/  LDL.S16 R145, [R1+0x274] ;  /* 0x0002740001917983 */ /* 0x0102e20000100600 */
[----:B------:R-:W-:Y:S02]  /*1bca0*/  SHF.R.U32.HI R0, RZ, 0x10, R28 ;  /* 0x00000010ff007819 */ /* 0x000fe4000001161c */
[----:B------:R-:W-:Y:S01]  /*1bcb0*/  LOP3.LUT R177, R28, 0xff, RZ, 0xc0, !PT ;  /* 0x000000ff1cb17812 */ /* 0x000fe200078ec0ff */
[----:B------:R4:W-:Y:S01]  /*1bcc0*/  @!P0 STL.S16 [R1+0x250], R104 ;  /* 0x0002506801008387 */ /* 0x0009e20000100600 */
[----:B------:R-:W-:Y:S02]  /*1bcd0*/  ISETP.LE.U32.AND P0, PT, R252, UR15, PT ;  /* 0x0000000ffc007c0c */ /* 0x000fe4000bf03070 */
[----:B------:R-:W-:Y:S01]  /*1bce0*/  LOP3.LUT R173, R0, 0xff, RZ, 0xc0, !PT ;  /* 0x000000ff00ad7812 */ /* 0x000fe200078ec0ff */
[----:B------:R1:W3:Y:S04]  /*1bcf0*/  LDL.S16 R48, [R1+0x26c] ;  /* 0x00026c0001307983 */ /* 0x0002e80000100600 */
[----:B------:R1:W3:Y:S01]  /*1bd00*/  LDL.S16 R47, [R1+0x268] ;  /* 0x00026800012f7983 */ /* 0x0002e20000100600 */
[----:B----4-:R4:W1:Y:S03]  /*1bd10*/  MUFU.EX2 R104, R202 ;  /* 0x000000ca00687308 */ /* 0x0108660000000800 */
[----:B----4-:R-:W4:Y:S01]  /*1bd20*/  LDL.LU R202, [R1+0x44c] ;  /* 0x00044c0001ca7983 */ /* 0x010f220000300800 */
[----:B-1----:R-:W-:Y:S01]  /*1bd30*/  FADD.FTZ R210, R104, R208 ;  /* 0x000000d068d27221 */ /* 0x002fe20000010000 */
[----:B------:R-:W-:Y:S01]  /*1bd40*/  F2FP.F16.F32.PACK_AB R104, R209, R104 ;  /* 0x00000068d168723e */ /* 0x000fe200000000ff */
[----:B------:R-:W-:Y:S01]  /*1bd50*/  FADD.FTZ R208, R61, R137 ;  /* 0x000000893dd07221 */ /* 0x000fe20000010000 */
[----:B------:R-:W-:Y:S02]  /*1bd60*/  F2FP.F16.F32.PACK_AB R61, R207, R61 ;  /* 0x0000003dcf3d723e */ /* 0x000fe400000000ff */
[----:B------:R-:W-:Y:S02]  /*1bd70*/  PRMT R103, R104, 0x7632, R103 ;  /* 0x0000763268677816 */ /* 0x000fe40000000067 */
[----:B------:R-:W-:Y:S02]  /*1bd80*/  PRMT R60, R61, 0x7632, R60 ;  /* 0x000076323d3c7816 */ /* 0x000fe4000000003c */
[----:B------:R-:W-:Y:S01]  /*1bd90*/  SHF.R.U32.HI R137, RZ, 0x18, R142 ;  /* 0x00000018ff897819 */ /* 0x000fe2000001168e */
[----:B------:R-:W-:Y:S05]  /*1bda0*/  @!P2 HADD2 R46, -R110.H0_H0, -RZ.H0_H0 ;  /* 0xa00000ff6e2ea230 */ /* 0x000fea0000000900 */
[----:B------:R-:W-:Y:S01]  /*1bdb0*/  PRMT R20, R46, 0x7610, R20 ;  /* 0x000076102e147816 */ /* 0x000fe20000000014 */
[----:B--2---:R-:W-:Y:S02]  /*1bdc0*/  @!P4 HADD2 R163, -R105.H0_H0, -RZ.H0_H0 ;  /* 0xa00000ff69a3c230 */ /* 0x004fe40000000900 */
[----:B---3--:R-:W-:Y:S03]  /*1bdd0*/  @!P3 HADD2 R145, -R108.H0_H0, -RZ.H0_H0 ;  /* 0xa00000ff6c91b230 */ /* 0x008fe60000000900 */
[----:B------:R-:W-:Y:S01]  /*1bde0*/  PRMT R24, R163, 0x7610, R24 ;  /* 0x00007610a3187816 */ /* 0x000fe20000000018 */
[----:B------:R1:W-:Y:S01]  /*1bdf0*/  @!P4 STL.S16 [R1+0x278], R163 ;  /* 0x000278a30100c387 */ /* 0x0003e20000100600 */
[----:B------:R-:W-:Y:S03]  /*1be00*/  PRMT R21, R145, 0x7610, R21 ;  /* 0x0000761091157816 */ /* 0x000fe60000000015 */
[----:B------:R-:W-:Y:S01]  /*1be10*/  @!P3 STL.S16 [R1+0x274], R145 ;  /* 0x000274910100b387 */ /* 0x000fe20000100600 */
[----:B------:R-:W-:Y:S01]  /*1be20*/  ISETP.LE.U32.AND P3, PT, R248, UR15, PT ;  /* 0x0000000ff8007c0c */ /* 0x000fe2000bf63070 */
[----:B------:R-:W-:Y:S02]  /*1be30*/  @!P1 HADD2 R48, -R109.H0_H0, -RZ.H0_H0 ;  /* 0xa00000ff6d309230 */ /* 0x000fe40000000900 */
[----:B------:R2:W-:Y:S01]  /*1be40*/  @!P2 STL.S16 [R1+0x270], R46 ;  /* 0x0002702e0100a387 */ /* 0x0005e20000100600 */
[----:B------:R-:W-:Y:S02]  /*1be50*/  @!P0 HADD2 R47, -R107.H0_H0, -RZ.H0_H0 ;  /* 0xa00000ff6b2f8230 */ /* 0x000fe40000000900 */
[----:B------:R-:W-:Y:S03]  /*1be60*/  PRMT R13, R48, 0x7610, R13 ;  /* 0x00007610300d7816 */ /* 0x000fe6000000000d */
[----:B------:R-:W-:Y:S01]  /*1be70*/  PRMT R12, R47, 0x7610, R12 ;  /* 0x000076102f0c7816 */ /* 0x000fe2000000000c */
[----:B-1----:R-:W-:Y:S05]  /*1be80*/  IMAD.WIDE.U32 R162, R162, -0x2daee0ad, RZ ;  /* 0xd2511f53a2a27825 */ /* 0x002fea00078e00ff */
[----:B------:R-:W-:Y:S01]  /*1be90*/  LOP3.LUT R40, R163, UR6, R244, 0x96, !PT ;  /* 0x00000006a3287c12 */ /* 0x000fe2000f8e96f4 */
[----:B------:R-:W-:Y:S01]  /*1bea0*/  UIADD3 UR6, UR30, -0x61c88647, URZ ;  /* 0x9e3779b91e067890 */ /* 0x000fe2000fffe03f */
[----:B------:R-:W-:Y:S01]  /*1beb0*/  LOP3.LUT R29, R162, 0xffff, RZ, 0xc0, !PT ;  /* 0x0000ffffa21d7812 */ /* 0x000fe200078ec0ff */
[----:B--2---:R2:W3:Y:S01]  /*1bec0*/  LDL.S16 R46, [R1+0x280] ;  /* 0x00028000012e7983 */ /* 0x0044e20000100600 */
[C---:B------:R-:W-:Y:S02]  /*1bed0*/  LOP3.LUT R41, R40.reuse, 0xffff, RZ, 0xc0, !PT ;  /* 0x0000ffff28297812 */ /* 0x040fe400078ec0ff */
[----:B------:R-:W-:Y:S01]  /*1bee0*/  LOP3.LUT R192, R40, 0xff, RZ, 0xc0, !PT ;  /* 0x000000ff28c07812 */ /* 0x000fe200078ec0ff */
[----:B------:R1:W-:Y:S01]  /*1bef0*/  @!P1 STL.S16 [R1+0x26c], R48 ;  /* 0x00026c3001009387 */ /* 0x0003e20000100600 */
[----:B------:R-:W-:Y:S02]  /*1bf00*/  ISETP.LE.U32.AND P1, PT, R240, UR15, PT ;  /* 0x0000000ff0007c0c */ /* 0x000fe4000bf23070 */
[----:B------:R-:W-:Y:S01]  /*1bf10*/  SHF.R.U32.HI R41, RZ, 0x8, R41 ;  /* 0x00000008ff297819 */ /* 0x000fe20000011629 */
[----:B------:R2:W4:Y:S01]  /*1bf20*/  LDL.S16 R43, [R1+0x27c] ;  /* 0x00027c00012b7983 */ /* 0x0005220000100600 */
[----:B------:R-:W-:Y:S02]  /*1bf30*/  ISETP.LE.U32.AND P2, PT, R192, UR15, PT ;  /* 0x0000000fc0007c0c */ /* 0x000fe4000bf43070 */
[----:B------:R-:W-:Y:S01]  /*1bf40*/  LOP3.LUT R190, R41, 0xffff, RZ, 0xc0, !PT ;  /* 0x0000ffff29be7812 */ /* 0x000fe200078ec0ff */
[----:B------:R2:W-:Y:S01]  /*1bf50*/  @!P0 STL.S16 [R1+0x268], R47 ;  /* 0x0002682f01008387 */ /* 0x0005e20000100600 */
[----:B------:R-:W-:Y:S02]  /*1bf60*/  ISETP.LE.U32.AND P0, PT, R243, UR15, PT ;  /* 0x0000000ff3007c0c */ /* 0x000fe4000bf03070 */
[--C-:B------:R-:W-:Y:S01]  /*1bf70*/  SHF.R.U32.HI R41, RZ, 0x10, R40.reuse ;  /* 0x00000010ff297819 */ /* 0x100fe20000011628 */
[----:B------:R-:W4:Y:S01]  /*1bf80*/  LDL.LU R201, [R1+0x448] ;  /* 0x0004480001c97983 */ /* 0x000f220000300800 */
[----:B------:R-:W-:Y:S02]  /*1bf90*/  SHF.R.U32.HI R29, RZ, 0x8, R29 ;  /* 0x00000008ff1d7819 */ /* 0x000fe4000001161d */
[----:B------:R-:W-:Y:S01]  /*1bfa0*/  LOP3.LUT R191, R41, 0xff, RZ, 0xc0, !PT ;  /* 0x000000ff29bf7812 */ /* 0x000fe200078ec0ff */
[----:B------:R3:W4:Y:S01]  /*1bfb0*/  LDL.S16 R145, [R1+0x284] ;  /* 0x0002840001917983 */ /* 0x0007220000100600 */
[----:B------:R-:W-:Y:S03]  /*1bfc0*/  LOP3.LUT R171, R29, 0xffff, RZ, 0xc0, !PT ;  /* 0x0000ffff1dab7812 */ /* 0x000fe600078ec0ff */
[----:B------:R3:W4:Y:S04]  /*1bfd0*/  LDL.S16 R63, [R1+0x294] ;  /* 0x00029400013f7983 */ /* 0x0007280000100600 */
[----:B-1----:R1:W4:Y:S01]  /*1bfe0*/  LDL.S16 R48, [R1+0x290] ;  /* 0x0002900001307983 */ /* 0x0023220000100600 */
[----:B--2---:R-:W-:Y:S01]  /*1bff0*/  IMAD.MOV.U32 R47, RZ, RZ, R179 ;  /* 0x000000ffff2f7224 */ /* 0x004fe200078e00b3 */
[----:B------:R-:W-:Y:S01]  /*1c000*/  SHF.R.U32.HI R179, RZ, 0x18, R40 ;  /* 0x00000018ffb37819 */ /* 0x000fe20000011628 */
[----:B---3--:R-:W-:Y:S05]  /*1c010*/  @!P1 HADD2 R46, -R106.H0_H0, -RZ.H0_H0 ;  /* 0xa00000ff6a2e9230 */ /* 0x008fea0000000900 */
[----:B------:R-:W-:Y:S01]  /*1c020*/  PRMT R39, R46, 0x7610, R39 ;  /* 0x000076102e277816 */ /* 0x000fe20000000027 */
[----:B------:R2:W-:Y:S01]  /*1c030*/  @!P1 STL.S16 [R1+0x280], R46 ;  /* 0x0002802e01009387 */ /* 0x0005e20000100600 */
[----:B------:R-:W-:Y:S01]  /*1c040*/  ISETP.LE.U32.AND P1, PT, R190, UR15, PT ;  /* 0x0000000fbe007c0c */ /* 0x000fe2000bf23070 */
[----:B----4-:R-:W-:Y:S05]  /*1c050*/  @!P0 HADD2 R43, -R100.H0_H0, -RZ.H0_H0 ;  /* 0xa00000ff642b8230 */ /* 0x010fea0000000900 */
[----:B------:R-:W-:Y:S01]  /*1c060*/  PRMT R38, R43, 0x7610, R38 ;  /* 0x000076102b267816 */ /* 0x000fe20000000026 */
[----:B------:R3:W-:Y:S01]  /*1c070*/  @!P0 STL.S16 [R1+0x27c], R43 ;  /* 0x00027c2b01008387 */ /* 0x0007e20000100600 */
[----:B------:R-:W-:Y:S03]  /*1c080*/  ISETP.LE.U32.AND P0, PT, R191, UR15, PT ;  /* 0x0000000fbf007c0c */ /* 0x000fe6000bf03070 */
[----:B------:R1:W4:Y:S01]  /*1c090*/  LDL.S16 R42, [R1+0x288] ;  /* 0x00028800012a7983 */ /* 0x0003220000100600 */
[----:B------:R-:W-:Y:S02]  /*1c0a0*/  @!P3 HADD2 R145, -R99.H0_H0, -RZ.H0_H0 ;  /* 0xa00000ff6391b230 */ /* 0x000fe40000000900 */
[----:B------:R-:W-:Y:S03]  /*1c0b0*/  @!P2 HADD2 R63, -R102.H0_H0, -RZ.H0_H0 ;  /* 0xa00000ff663fa230 */ /* 0x000fe60000000900 */
[----:B------:R-:W-:Y:S02]  /*1c0c0*/  PRMT R35, R145, 0x7610, R35 ;  /* 0x0000761091237816 */ /* 0x000fe40000000023 */
[----:B------:R-:W-:Y:S01]  /*1c0d0*/  PRMT R34, R63, 0x7610, R34 ;  /* 0x000076103f227816 */ /* 0x000fe20000000022 */
[----:B------:R-:W-:Y:S02]  /*1c0e0*/  @!P1 HADD2 R48, -R101.H0_H0, -RZ.H0_H0 ;  /* 0xa00000ff65309230 */ /* 0x000fe40000000900 */
[----:B--2---:R-:W-:Y:S01]  /*1c0f0*/  IMAD.MOV.U32 R46, RZ, RZ, R178 ;  /* 0x000000ffff2e7224 */ /* 0x004fe200078e00b2 */
[----:B------:R-:W-:Y:S02]  /*1c100*/  LOP3.LUT R178, R162, 0xff, RZ, 0xc0, !PT ;  /* 0x000000ffa2b27812 */ /* 0x000fe400078ec0ff */
[----:B------:R-:W-:Y:S01]  /*1c110*/  PRMT R19, R48, 0x7610, R19 ;  /* 0x0000761030137816 */ /* 0x000fe20000000013 */
[----:B---3--:R1:W2:Y:S04]  /*1c120*/  LDL.S16 R43, [R1+0x28c] ;  /* 0x00028c00012b7983 */ /* 0x0082a80000100600 */
[----:B------:R3:W-:Y:S04]  /*1c130*/  @!P3 STL.S16 [R1+0x284], R145 ;  /* 0x000284910100b387 */ /* 0x0007e80000100600 */
[----:B------:R1:W-:Y:S01]  /*1c140*/  @!P2 STL.S16 [R1+0x294], R63 ;  /* 0x0002943f0100a387 */ /* 0x0003e20000100600 */
[----:B------:R-:W-:Y:S03]  /*1c150*/  ISETP.LE.U32.AND P2, PT, R177, UR15, PT ;  /* 0x0000000fb1007c0c */ /* 0x000fe6000bf43070 */
[----:B------:R4:W-:Y:S01]  /*1c160*/  @!P1 STL.S16 [R1+0x290], R48 ;  /* 0x0002903001009387 */ /* 0x0009e20000100600 */
[----:B------:R-:W-:Y:S01]  /*1c170*/  ISETP.LE.U32.AND P1, PT, R178, UR15, PT ;  /* 0x0000000fb2007c0c */ /* 0x000fe2000bf23070 */
[----:B---3--:R-:W-:Y:S01]  /*1c180*/  IMAD.U32 R145, RZ, RZ, UR15 ;  /* 0x0000000fff917e24 */ /* 0x008fe2000f8e00ff */
[----:B-1----:R-:W1:Y:S02]  /*1c190*/  MUFU.EX2 R63, R206 ;  /* 0x000000ce003f7308 */ /* 0x002e640000000800 */
[----:B-1----:R-:W-:Y:S01]  /*1c1a0*/  FADD.FTZ R206, R63, R125 ;  /* 0x0000007d3fce7221 */ /* 0x002fe20000010000 */
[----:B------:R-:W-:Y:S02]  /*1c1b0*/  F2FP.F16.F32.PACK_AB R63, R205, R63 ;  /* 0x0000003fcd3f723e */ /* 0x000fe400000000ff */
[----:B------:R-:W-:Y:S02]  /*1c1c0*/  LOP3.LUT R125, R146, 0xffff, RZ, 0xc0, !PT ;  /* 0x0000ffff927d7812 */ /* 0x000fe400078ec0ff */
[----:B------:R-:W-:Y:S01]  /*1c1d0*/  PRMT R62, R63, 0x7632, R62 ;  /* 0x000076323f3e7816 */ /* 0x000fe2000000003e */
[----:B--2---:R-:W-:Y:S05]  /*1c1e0*/  @!P0 HADD2 R43, -R104.H0_H0, -RZ.H0_H0 ;  /* 0xa00000ff682b8230 */ /* 0x004fea0000000900 */
        /* <DEDUP_REMOVED lines=8> */
[----:B------:R3:W4:Y:S01]  /*1c270*/  LDL.S16 R48, [R1+0x2a0] ;  /* 0x0002a00001307983 */ /* 0x0007220000100600 */
[----:B-1----:R-:W-:Y:S03]  /*1c280*/  IMAD.MOV.U32 R43, RZ, RZ, R47 ;  /* 0x000000ffff2b7224 */ /* 0x002fe600078e002f */
[----:B------:R3:W3:Y:S04]  /*1c290*/  LDL.S16 R41, [R1+0x2a8] ;  /* 0x0002a80001297983 */ /* 0x0006e80000100600 */
[----:B------:R1:W3:Y:S04]  /*1c2a0*/  LDL.S16 R0, [R1+0x298] ;  /* 0x0002980001007983 */ /* 0x0002e80000100600 */
[----:B------:R1:W3:Y:S04]  /*1c2b0*/  LDL.S16 R40, [R1+0x2a4] ;  /* 0x0002a40001287983 */ /* 0x0002e80000100600 */
[----:B------:R1:W3:Y:S01]  /*1c2c0*/  LDL.S16 R31, [R1+0x29c] ;  /* 0x00029c00011f7983 */ /* 0x0002e20000100600 */
[----:B--2---:R-:W-:Y:S03]  /*1c2d0*/  IMAD.MOV.U32 R42, RZ, RZ, R46 ;  /* 0x000000ffff2a7224 */ /* 0x004fe600078e002e */
[----:B------:R-:W2:Y:S04]  /*1c2e0*/  LDL.LU.64 R46, [R1+0x2b0] ;  /* 0x0002b000012e7983 */ /* 0x000ea80000300a00 */
[----:B------:R1:W2:Y:S01]  /*1c2f0*/  LDL.S16 R30, [R1+0x2ac] ;  /* 0x0002ac00011e7983 */ /* 0x0002a20000100600 */
[----:B----4-:R-:W-:Y:S02]  /*1c300*/  @!P2 HADD2 R48, -R61.H0_H0, -RZ.H0_H0 ;  /* 0xa00000ff3d30a230 */ /* 0x010fe40000000900 */
[----:B---3--:R-:W-:Y:S03]  /*1c310*/  @!P1 HADD2 R41, -R97.H0_H0, -RZ.H0_H0 ;  /* 0xa00000ff61299230 */ /* 0x008fe60000000900 */
[----:B------:R-:W-:Y:S01]  /*1c320*/  PRMT R36, R48, 0x7610, R36 ;  /* 0x0000761030247816 */ /* 0x000fe20000000024 */
[----:B------:R3:W-:Y:S01]  /*1c330*/  @!P2 STL.S16 [R1+0x2a0], R48 ;  /* 0x0002a0300100a387 */ /* 0x0007e20000100600 */
[----:B------:R-:W-:Y:S01]  /*1c340*/  @!P0 HADD2 R0, -R63.H0_H0, -RZ.H0_H0 ;  /* 0xa00000ff3f008230 */ /* 0x000fe20000000900 */
[----:B------:R-:W-:Y:S02]  /*1c350*/  PRMT R32, R41, 0x7610, R32 ;  /* 0x0000761029207816 */ /* 0x000fe40000000020 */
[----:B------:R-:W-:Y:S02]  /*1c360*/  @!P1 STL.S16 [R1+0x2a8], R41 ;  /* 0x0002a82901009387 */ /* 0x000fe40000100600 */
[----:B------:R-:W-:Y:S02]  /*1c370*/  PRMT R17, R0, 0x7610, R17 ;  /* 0x0000761000117816 */ /* 0x000fe40000000011 */
[----:B------:R4:W-:Y:S01]  /*1c380*/  @!P0 STL.S16 [R1+0x298], R0 ;  /* 0x0002980001008387 */ /* 0x0009e20000100600 */
[----:B------:R-:W-:Y:S11]  /*1c390*/  ISETP.LE.U32.AND P0, PT, R171, UR15, PT ;  /* 0x0000000fab007c0c */ /* 0x000ff6000bf03070 */
[----:B------:R-:W-:Y:S02]  /*1c3a0*/  @!UPT UIADD3 URZ, URZ, URZ, URZ ;  /* 0x0000003f3f3ff290 */ /* 0x000fe4000fffe03f */
[----:B------:R-:W-:Y:S02]  /*1c3b0*/  @!P0 HADD2 R40, -R96.H0_H0, -RZ.H0_H0 ;  /* 0xa00000ff60288230 */ /* 0x000fe40000000900 */
[----:B---3--:R-:W-:Y:S03]  /*1c3c0*/  IMAD.MOV.U32 R48, RZ, RZ, 0x7054 ;  /* 0x00007054ff307424 */ /* 0x008fe600078e00ff */
[----:B------:R-:W-:Y:S01]  /*1c3d0*/  PRMT R202, R40, 0x7610, R202 ;  /* 0x0000761028ca7816 */ /* 0x000fe200000000ca */
[----:B------:R3:W-:Y:S01]  /*1c3e0*/  @!P0 STL.S16 [R1+0x2a4], R40 ;  /* 0x0002a42801008387 */ /* 0x0007e20000100600 */
[----:B------:R-:W-:Y:S02]  /*1c3f0*/  PRMT R145, R145, R48, UR15 ;  /* 0x0000000f91917e16 */ /* 0x000fe40008000030 */
[----:B----4-:R-:W-:Y:S04]  /*1c400*/  LOP3.LUT R0, R28, 0xffff, RZ, 0xc0, !PT ;  /* 0x0000ffff1c007812 */ /* 0x010fe800078ec0ff */
[----:B------:R-:W-:Y:S04]  /*1c410*/  SHF.R.U32.HI R0, RZ, 0x8, R0 ;  /* 0x00000008ff007819 */ /* 0x000fe80000011600 */
[----:B------:R-:W-:Y:S04]  /*1c420*/  LOP3.LUT R0, R0, 0xffff, RZ, 0xc0, !PT ;  /* 0x0000ffff00007812 */ /* 0x000fe800078ec0ff */
[----:B------:R-:W-:Y:S02]  /*1c430*/  ISETP.LE.U32.AND P1, PT, R0, UR15, PT ;  /* 0x0000000f00007c0c */ /* 0x000fe4000bf23070 */
[----:B------:R-:W-:Y:S02]  /*1c440*/  SHF.R.U32.HI R0, RZ, 0x18, R28 ;  /* 0x00000018ff007819 */ /* 0x000fe4000001161c */
[----:B--2---:R-:W-:Y:S01]  /*1c450*/  LOP3.LUT R28, R47, UR6, R42, 0x96, !PT ;  /* 0x000000062f1c7c12 */ /* 0x004fe2000f8e962a */
[----:B------:R-:W-:Y:S01]  /*1c460*/  UIADD3 UR6, UR30, -0x4ab325aa, URZ ;  /* 0xb54cda561e067890 */ /* 0x000fe2000fffe03f */
[----:B------:R-:W-:Y:S02]  /*1c470*/  ISETP.LE.U32.AND P6, PT, R0, UR15, PT ;  /* 0x0000000f00007c0c */ /* 0x000fe4000bfc3070 */
[----:B---3--:R-:W-:Y:S01]  /*1c480*/  LOP3.LUT R40, R219, UR22, R46, 0x96, !PT ;  /* 0x00000016db287c12 */ /* 0x008fe2000f8e962e */
[----:B------:R-:W-:Y:S03]  /*1c490*/  IMAD.WIDE.U32 R28, R28, -0x2daee0ad, RZ ;  /* 0xd2511f531c1c7825 */ /* 0x000fe600078e00ff */
[----:B------:R-:W-:Y:S01]  /*1c4a0*/  LOP3.LUT R169, R147, UR6, R132, 0x96, !PT ;  /* 0x0000000693a97c12 */ /* 0x000fe2000f8e9684 */
[----:B------:R-:W-:Y:S01]  /*1c4b0*/  @!P1 HADD2 R31, -R60.H0_H0, -RZ.H0_H0 ;  /* 0xa00000ff3c1f9230 */ /* 0x000fe20000000900 */
[----:B------:R-:W-:Y:S01]  /*1c4c0*/  LOP3.LUT R147, R45, UR6, R144, 0x96, !PT ;  /* 0x000000062d937c12 */ /* 0x000fe2000f8e9690 */
[----:B------:R-:W-:Y:S01]  /*1c4d0*/  IMAD.WIDE.U32 R40, R40, -0x2daee0ad, RZ ;  /* 0xd2511f5328287825 */ /* 0x000fe200078e00ff */
[----:B------:R-:W-:Y:S02]  /*1c4e0*/  SHF.R.U32.HI R132, RZ, 0x10, R44 ;  /* 0x00000010ff847819 */ /* 0x000fe4000001162c */
[----:B------:R-:W-:Y:S01]  /*1c4f0*/  PRMT R33, R31, 0x7610, R33 ;  /* 0x000076101f217816 */ /* 0x000fe20000000021 */
[----:B------:R-:W-:Y:S01]  /*1c500*/  @!P6 HADD2 R30, -R62.H0_H0, -RZ.H0_H0 ;  /* 0xa00000ff3e1ee230 */ /* 0x000fe20000000900 */
[----:B------:R-:W-:Y:S01]  /*1c510*/  LOP3.LUT R0, R41, UR12, R28, 0x96, !PT ;  /* 0x0000000c29007c12 */ /* 0x000fe2000f8e961c */
[----:B------:R-:W-:Y:S01]  /*1c520*/  @!P1 STL.S16 [R1+0x29c], R31 ;  /* 0x00029c1f01009387 */ /* 0x000fe20000100600 */
[----:B------:R-:W-:Y:S02]  /*1c530*/  LOP3.LUT R170, R143, UR6, R170, 0x96, !PT ;  /* 0x000000068faa7c12 */ /* 0x000fe4000f8e96aa */
[----:B------:R-:W-:Y:S01]  /*1c540*/  PRMT R16, R30, 0x7610, R16 ;  /* 0x000076101e107816 */ /* 0x000fe20000000010 */
[----:B------:R2:W-:Y:S01]  /*1c550*/  @!P6 STL.S16 [R1+0x2ac], R30 ;  /* 0x0002ac1e0100e387 */ /* 0x0005e20000100600 */
[----:B------:R-:W-:Y:S01]  /*1c560*/  @P1 LOP3.LUT R213, R213, 0x8000000, RZ, 0xfc, !PT ;  /* 0x08000000d5d51812 */ /* 0x000fe200078efcff */
[----:B------:R-:W-:Y:S01]  /*1c570*/  IMAD.WIDE.U32 R46, R0, -0x326172a9, RZ ;  /* 0xcd9e8d57002e7825 */ /* 0x000fe200078e00ff */
[----:B------:R-:W-:Y:S02]  /*1c580*/  LOP3.LUT R168, R167, UR6, R168, 0x96, !PT ;  /* 0x00000006a7a87c12 */ /* 0x000fe4000f8e96a8 */
[----:B------:R-:W-:Y:S02]  /*1c590*/  LOP3.LUT R167, R166, 0xffff, RZ, 0xc0, !PT ;  /* 0x0000ffffa6a77812 */ /* 0x000fe400078ec0ff */
[----:B--2---:R-:W-:Y:S02]  /*1c5a0*/  LOP3.LUT R30, R29, UR19, R174, 0x96, !PT ;  /* 0x000000131d1e7c12 */ /* 0x004fe4000f8e96ae */
[----:B------:R-:W-:Y:S02]  /*1c5b0*/  SHF.R.U32.HI R174, RZ, 0x18, R44 ;  /* 0x00000018ffae7819 */ /* 0x000fe4000001162c */
[----:B------:R-:W2:Y:S01]  /*1c5c0*/  LDL.LU.64 R44, [R1+0x20] ;  /* 0x00002000012c7983 */ /* 0x000ea20000300a00 */
[----:B------:R-:W-:Y:S05]  /*1c5d0*/  IMAD.WIDE.U32 R30, R30, -0x326172a9, RZ ;  /* 0xcd9e8d571e1e7825 */ /* 0x000fea00078e00ff */
[----:B------:R-:W-:Y:S02]  /*1c5e0*/  LOP3.LUT R29, R31, UR13, R218, 0x96, !PT ;  /* 0x0000000d1f1d7c12 */ /* 0x000fe4000f8e96da */
[----:B------:R-:W-:Y:S02]  /*1c5f0*/  LOP3.LUT R30, R47, UR11, R30, 0x96, !PT ;  /* 0x0000000b2f1e7c12 */ /* 0x000fe4000f8e961e */
[----:B------:R-:W-:Y:S01]  /*1c600*/  PRMT R47, R122, 0x7610, R47 ;  /* 0x000076107a2f7816 */ /* 0x000fe2000000002f */
[----:B------:R-:W-:Y:S01]  /*1c610*/  IMAD.WIDE.U32 R28, R29, -0x2daee0ad, RZ ;  /* 0xd2511f531d1c7825 */ /* 0x000fe200078e00ff */
[----:B------:R-:W-:Y:S02]  /*1c620*/  LOP3.LUT R122, R142, 0xffff, RZ, 0xc0, !PT ;  /* 0x0000ffff8e7a7812 */ /* 0x000fe400078ec0ff */
[----:B------:R-:W-:Y:S01]  /*1c630*/  LOP3.LUT R143, R155, UR6, R8, 0x96, !PT ;  /* 0x000000069b8f7c12 */ /* 0x000fe2000f8e9608 */
[----:B------:R-:W-:Y:S01]  /*1c640*/  IMAD.WIDE.U32 R42, R30, -0x2daee0ad, RZ ;  /* 0xd2511f531e2a7825 */ /* 0x000fe200078e00ff */
[----:B------:R-:W-:Y:S02]  /*1c650*/  LOP3.LUT R29, R29, UR10, R40, 0x96, !PT ;  /* 0x0000000a1d1d7c12 */ /* 0x000fe4000f8e9628 */
[----:B------:R-:W-:Y:S02]  /*1c660*/  LOP3.LUT R155, R154, 0xffff, RZ, 0xc0, !PT ;  /* 0x0000ffff9a9b7812 */ /* 0x000fe400078ec0ff */
        /* <DEDUP_REMOVED lines=24> */
[--C-:B------:R-:W-:Y:S02]  /*1c7f0*/  HSET2.LE.AND R31, R31, R145.reuse, PT ;  /* 0x000000911f1f7233 */ /* 0x100fe40003803000 */
[C---:B------:R-:W-:Y:S02]  /*1c800*/  LOP3.LUT R42, R0.reuse, 0xffff, RZ, 0xc0, !PT ;  /* 0x0000ffff002a7812 */ /* 0x040fe400078ec0ff */
[----:B------:R-:W-:Y:S02]  /*1c810*/  LOP3.LUT R48, R0, 0xff, RZ, 0xc0, !PT ;  /* 0x000000ff00307812 */ /* 0x000fe400078ec0ff */
        /* <DEDUP_REMOVED lines=13> */
[----:B------:R-:W-:Y:S01]  /*1c8f0*/  PRMT R218, R42, 0x5410, R41 ;  /* 0x000054102ada7816 */ /* 0x000fe20000000029 */
[----:B------:R-:W-:Y:S01]  /*1c900*/  IMAD.MOV.U32 R41, RZ, RZ, R119 ;  /* 0x000000ffff297224 */ /* 0x000fe200078e0077 */
[----:B------:R-:W-:Y:S02]  /*1c910*/  PRMT R247, R0, 0x5410, R40 ;  /* 0x0000541000f77816 */ /* 0x000fe40000000028 */
[----:B------:R-:W-:Y:S02]  /*1c920*/  LOP3.LUT R40, R149, UR7, R10, 0x96, !PT ;  /* 0x0000000795287c12 */ /* 0x000fe4000f8e960a */
[----:B------:R-:W-:Y:S01]  /*1c930*/  PRMT R46, R124, 0x7610, R46 ;  /* 0x000076107c2e7816 */ /* 0x000fe2000000002e */
[----:B------:R-:W3:Y:S01]  /*1c940*/  LDL.LU.64 R10, [R1+0x440] ;  /* 0x00044000010a7983 */ /* 0x000ee20000300a00 */
[----:B------:R-:W-:Y:S02]  /*1c950*/  PRMT R172, R121, 0x7610, R172 ;  /* 0x0000761079ac7816 */ /* 0x000fe400000000ac */
[----:B------:R-:W-:Y:S01]  /*1c960*/  PRMT R42, R120, 0x7610, R42 ;  /* 0x00007610782a7816 */ /* 0x000fe2000000002a */
[----:B------:R-:W3:Y:S01]  /*1c970*/  LDL.LU.64 R8, [R1+0x438] ;  /* 0x0004380001087983 */ /* 0x000ee20000300a00 */
[--C-:B------:R-:W-:Y:S02]  /*1c980*/  SHF.R.U32.HI R120, RZ, 0x10, R146.reuse ;  /* 0x00000010ff787819 */ /* 0x100fe40000011692 */
[----:B------:R-:W-:Y:S02]  /*1c990*/  LOP3.LUT R121, R146, 0xff, RZ, 0xc0, !PT ;  /* 0x000000ff92797812 */ /* 0x000fe400078ec0ff */
[--C-:B------:R-:W-:Y:S02]  /*1c9a0*/  SHF.R.U32.HI R124, RZ, 0x18, R146.reuse ;  /* 0x00000018ff7c7819 */ /* 0x100fe40000011692 */
[----:B------:R-:W-:Y:S02]  /*1c9b0*/  PRMT R146, R118, 0x7610, R146 ;  /* 0x0000761076927816 */ /* 0x000fe40000000092 */
[----:B------:R-:W-:Y:S02]  /*1c9c0*/  LOP3.LUT R31, R31, R128, RZ, 0xc0, !PT ;  /* 0x000000801f1f7212 */ /* 0x000fe400078ec0ff */
[----:B------:R-:W-:Y:S01]  /*1c9d0*/  PRMT R128, R146, 0x7610, R128 ;  /* 0x0000761092807816 */ /* 0x000fe20000000080 */
[----:B------:R-:W-:Y:S01]  /*1c9e0*/  IMAD.MOV.U32 R146, RZ, RZ, R41 ;  /* 0x000000ffff927224 */ /* 0x000fe200078e0029 */
[--C-:B------:R-:W-:Y:S02]  /*1c9f0*/  HSET2.LE.AND R48, R48, R145.reuse, PT ;  /* 0x0000009130307233 */ /* 0x100fe40003803000 */
[--C-:B------:R-:W-:Y:S02]  /*1ca00*/  HSET2.LE.AND R30, R30, R145.reuse, PT ;  /* 0x000000911e1e7233 */ /* 0x100fe40003803000 */
[--C-:B------:R-:W-:Y:S02]  /*1ca10*/  HSET2.LE.AND R29, R29, R145.reuse, PT ;  /* 0x000000911d1d7233 */ /* 0x100fe40003803000 */
[----:B------:R-:W-:Y:S02]  /*1ca20*/  LOP3.LUT R48, R48, R92, RZ, 0xc0, !PT ;  /* 0x0000005c30307212 */ /* 0x000fe400078ec0ff */
[----:B------:R-:W-:Y:S02]  /*1ca30*/  PRMT R92, R42, 0x7610, R92 ;  /* 0x000076102a5c7816 */ /* 0x000fe4000000005c */
[----:B------:R-:W-:Y:S02]  /*1ca40*/  LOP3.LUT R30, R30, R129, RZ, 0xc0, !PT ;  /* 0x000000811e1e7212 */ /* 0x000fe400078ec0ff */
[----:B------:R-:W-:Y:S02]  /*1ca50*/  PRMT R129, R212, 0x7610, R129 ;  /* 0x00007610d4817816 */ /* 0x000fe40000000081 */
[----:B------:R-:W-:Y:S02]  /*1ca60*/  LOP3.LUT R29, R29, R117, RZ, 0xc0, !PT ;  /* 0x000000751d1d7212 */ /* 0x000fe400078ec0ff */
[--C-:B------:R-:W-:Y:S02]  /*1ca70*/  SHF.R.U32.HI R119, RZ, 0x10, R142.reuse ;  /* 0x00000010ff777819 */ /* 0x100fe4000001168e */
[----:B------:R-:W-:Y:S02]  /*1ca80*/  LOP3.LUT R118, R142, 0xff, RZ, 0xc0, !PT ;  /* 0x000000ff8e767812 */ /* 0x000fe400078ec0ff */
[----:B------:R-:W-:Y:S02]  /*1ca90*/  PRMT R142, R123, 0x7610, R142 ;  /* 0x000076107b8e7816 */ /* 0x000fe4000000008e */
[----:B------:R-:W-:Y:S01]  /*1caa0*/  PRMT R117, R92, 0x7610, R117 ;  /* 0x000076105c757816 */ /* 0x000fe20000000075 */
[----:B------:R-:W-:Y:S01]  /*1cab0*/  IMAD.MOV.U32 R92, RZ, RZ, R141 ;  /* 0x000000ffff5c7224 */ /* 0x000fe200078e008d */
[----:B------:R-:W-:Y:S01]  /*1cac0*/  PRMT R144, R128, 0x7610, R144 ;  /* 0x0000761080907816 */ /* 0x000fe20000000090 */
[----:B------:R-:W-:Y:S01]  /*1cad0*/  IMAD.MOV.U32 R128, RZ, RZ, R211 ;  /* 0x000000ffff807224 */ /* 0x000fe200078e00d3 */
[----:B------:R-:W-:Y:S02]  /*1cae0*/  LOP3.LUT R123, R154, 0xff, RZ, 0xc0, !PT ;  /* 0x000000ff9a7b7812 */ /* 0x000fe400078ec0ff */
[----:B------:R-:W-:Y:S02]  /*1caf0*/  SHF.R.U32.HI R141, RZ, 0x10, R150 ;  /* 0x00000010ff8d7819 */ /* 0x000fe40000011696 */
[----:B------:R-:W-:Y:S02]  /*1cb00*/  SHF.R.U32.HI R211, RZ, 0x18, R162 ;  /* 0x00000018ffd37819 */ /* 0x000fe400000116a2 */
[----:B--2---:R-:W-:Y:S04]  /*1cb10*/  LOP3.LUT R0, R189, UR6, R44, 0x96, !PT ;  /* 0x00000006bd007c12 */ /* 0x004fe8000f8e962c */
[C---:B------:R-:W-:Y:S02]  /*1cb20*/  LOP3.LUT R41, R0.reuse, 0xffff, RZ, 0xc0, !PT ;  /* 0x0000ffff00297812 */ /* 0x040fe400078ec0ff */
[----:B------:R-:W-:Y:S02]  /*1cb30*/  LOP3.LUT R44, R0, 0xff, RZ, 0xc0, !PT ;  /* 0x000000ff002c7812 */ /* 0x000fe400078ec0ff */
[----:B------:R-:W-:Y:S02]  /*1cb40*/  SHF.R.U32.HI R41, RZ, 0x8, R41 ;  /* 0x00000008ff297819 */ /* 0x000fe40000011629 */
[--C-:B------:R-:W-:Y:S02]  /*1cb50*/  SHF.R.U32.HI R42, RZ, 0x10, R0.reuse ;  /* 0x00000010ff2a7819 */ /* 0x100fe40000011600 */
[----:B------:R-:W-:Y:S02]  /*1cb60*/  PRMT R44, R44, 0x5410, R41 ;  /* 0x000054102c2c7816 */ /* 0x000fe40000000029 */
[----:B------:R-:W-:Y:S02]  /*1cb70*/  SHF.R.U32.HI R41, RZ, 0x18, R0 ;  /* 0x00000018ff297819 */ /* 0x000fe40000011600 */
[----:B------:R-:W-:Y:S02]  /*1cb80*/  LOP3.LUT R0, R42, 0xff, RZ, 0xc0, !PT ;  /* 0x000000ff2a007812 */ /* 0x000fe400078ec0ff */
[--C-:B------:R-:W-:Y:S02]  /*1cb90*/  HSET2.LE.AND R44, R44, R145.reuse, PT ;  /* 0x000000912c2c7233 */ /* 0x100fe40003803000 */
[----:B------:R-:W-:Y:S02]  /*1cba0*/  PRMT R45, R0, 0x5410, R41 ;  /* 0x00005410002d7816 */ /* 0x000fe40000000029 */
[C---:B------:R-:W-:Y:S02]  /*1cbb0*/  LOP3.LUT R0, R188.reuse, 0xffff, RZ, 0xc0, !PT ;  /* 0x0000ffffbc007812 */ /* 0x040fe400078ec0ff */
[----:B------:R-:W-:Y:S02]  /*1cbc0*/  LOP3.LUT R41, R188, 0xff, RZ, 0xc0, !PT ;  /* 0x000000ffbc297812 */ /* 0x000fe400078ec0ff */
[----:B------:R-:W-:Y:S02]  /*1cbd0*/  SHF.R.U32.HI R0, RZ, 0x8, R0 ;  /* 0x00000008ff007819 */ /* 0x000fe40000011600 */
[----:B------:R-:W-:Y:S02]  /*1cbe0*/  LOP3.LUT R44, R44, R138, RZ, 0xc0, !PT ;  /* 0x0000008a2c2c7212 */ /* 0x000fe400078ec0ff */
[----:B------:R-:W-:Y:S02]  /*1cbf0*/  PRMT R138, R46, 0x7610, R138 ;  /* 0x000076102e8a7816 */ /* 0x000fe4000000008a */
[----:B------:R-:W-:Y:S02]  /*1cc00*/  PRMT R46, R41, 0x5410, R0 ;  /* 0x00005410292e7816 */ /* 0x000fe40000000000 */
[--C-:B------:R-:W-:Y:S02]  /*1cc10*/  SHF.R.U32.HI R0, RZ, 0x10, R188.reuse ;  /* 0x00000010ff007819 */ /* 0x100fe400000116bc */
[----:B------:R-:W-:Y:S02]  /*1cc20*/  SHF.R.U32.HI R188, RZ, 0x18, R188 ;  /* 0x00000018ffbc7819 */ /* 0x000fe400000116bc */
[----:B------:R-:W-:Y:S02]  /*1cc30*/  LOP3.LUT R0, R0, 0xff, RZ, 0xc0, !PT ;  /* 0x000000ff00007812 */ /* 0x000fe400078ec0ff */
[----:B------:R-:W-:Y:S02]  /*1cc40*/  PRMT R189, R47, 0x7610, R189 ;  /* 0x000076102fbd7816 */ /* 0x000fe400000000bd */
[----:B------:R-:W-:Y:S02]  /*1cc50*/  PRMT R47, R0, 0x5410, R188 ;  /* 0x00005410002f7816 */ /* 0x000fe400000000bc */
[C---:B------:R-:W-:Y:S02]  /*1cc60*/  LOP3.LUT R0, R40.reuse, 0xffff, RZ, 0xc0, !PT ;  /* 0x0000ffff28007812 */ /* 0x040fe400078ec0ff */
[----:B------:R-:W-:Y:S02]  /*1cc70*/  LOP3.LUT R41, R40, 0xff, RZ, 0xc0, !PT ;  /* 0x000000ff28297812 */ /* 0x000fe400078ec0ff */
[----:B------:R-:W-:Y:S02]  /*1cc80*/  SHF.R.U32.HI R0, RZ, 0x8, R0 ;  /* 0x00000008ff007819 */ /* 0x000fe40000011600 */
        /* <DEDUP_REMOVED lines=10> */
[----:B------:R-:W-:Y:S02]  /*1cd30*/  SHF.R.U32.HI R41, RZ, 0x10, R162 ;  /* 0x00000010ff297819 */ /* 0x000fe400000116a2 */
[----:B------:R-:W-:Y:S02]  /*1cd40*/  PRMT R149, R40, 0x5410, R0 ;  /* 0x0000541028957816 */ /* 0x000fe40000000000 */
[--C-:B------:R-:W-:Y:S02]  /*1cd50*/  SHF.R.U32.HI R0, RZ, 0x10, R148.reuse ;  /* 0x00000010ff007819 */ /* 0x100fe40000011694 */
[----:B------:R-:W-:Y:S02]  /*1cd60*/  SHF.R.U32.HI R148, RZ, 0x18, R148 ;  /* 0x00000018ff947819 */ /* 0x000fe40000011694 */
[----:B------:R-:W-:Y:S02]  /*1cd70*/  LOP3.LUT R0, R0, 0xff, RZ, 0xc0, !PT ;  /* 0x000000ff00007812 */ /* 0x000fe400078ec0ff */
[----:B------:R-:W-:Y:S02]  /*1cd80*/  SHF.R.U32.HI R40, RZ, 0x10, R164 ;  /* 0x00000010ff287819 */ /* 0x000fe400000116a4 */
[----:B------:R-:W-:Y:S02]  /*1cd90*/  PRMT R148, R0, 0x5410, R148 ;  /* 0x0000541000947816 */ /* 0x000fe40000000094 */
[----:B------:R-:W-:Y:S02]  /*1cda0*/  SHF.R.U32.HI R0, RZ, 0x18, R164 ;  /* 0x00000018ff007819 */ /* 0x000fe400000116a4 */
[----:B------:R-:W-:Y:S02]  /*1cdb0*/  LOP3.LUT R40, R40, 0xff, RZ, 0xc0, !PT ;  /* 0x000000ff28287812 */ /* 0x000fe400078ec0ff */
[----:B------:R-:W-:Y:S02]  /*1cdc0*/  ISETP.LE.U32.AND P2, PT, R0, UR15, PT ;  /* 0x0000000f00007c0c */ /* 0x000fe4000bf43070 */
[----:B------:R-:W-:Y:S02]  /*1cdd0*/  LOP3.LUT R0, R164, 0xffff, RZ, 0xc0, !PT ;  /* 0x0000ffffa4007812 */ /* 0x000fe400078ec0ff */
[----:B------:R-:W-:Y:S02]  /*1cde0*/  ISETP.LE.U32.AND P3, PT, R40, UR15, PT ;  /* 0x0000000f28007c0c */ /* 0x000fe4000bf63070 */
[----:B------:R-:W-:Y:S02]  /*1cdf0*/  SHF.R.U32.HI R0, RZ, 0x8, R0 ;  /* 0x00000008ff007819 */ /* 0x000fe40000011600 */
[----:B------:R-:W-:Y:S02]  /*1ce00*/  LOP3.LUT R40, R164, 0xff, RZ, 0xc0, !PT ;  /* 0x000000ffa4287812 */ /* 0x000fe400078ec0ff */
[----:B------:R-:W-:Y:S02]  /*1ce10*/  LOP3.LUT R0, R0, 0xffff, RZ, 0xc0, !PT ;  /* 0x0000ffff00007812 */ /* 0x000fe400078ec0ff */
[----:B------:R-:W-:Y:S02]  /*1ce20*/  LOP3.LUT R212, R41, 0xff, RZ, 0xc0, !PT ;  /* 0x000000ff29d47812 */ /* 0x000fe400078ec0ff */
[----:B------:R-:W-:Y:S02]  /*1ce30*/  ISETP.LE.U32.AND P4, PT, R0, UR15, PT ;  /* 0x0000000f00007c0c */ /* 0x000fe4000bf83070 */
[----:B------:R-:W-:Y:S02]  /*1ce40*/  ISETP.LE.U32.AND P5, PT, R40, UR15, PT ;  /* 0x0000000f28007c0c */ /* 0x000fe4000bfa3070 */
[----:B------:R-:W-:Y:S02]  /*1ce50*/  PRMT R0, R43, 0x7610, R0 ;  /* 0x000076102b007816 */ /* 0x000fe40000000000 */
[--C-:B------:R-:W-:Y:S01]  /*1ce60*/  HSET2.LE.AND R47, R47, R145.reuse, PT ;  /* 0x000000912f2f7233 */ /* 0x100fe20003803000 */
[----:B------:R-:W2:Y:S01]  /*1ce70*/  LDSM.16.MT88.4 R40, [R201+0x4000] ;  /* 0x00400000c928783b */ /* 0x000ea20000004200 */
[--C-:B------:R-:W-:Y:S02]  /*1ce80*/  HSET2.LE.AND R45, R45, R145.reuse, PT ;  /* 0x000000912d2d7233 */ /* 0x100fe40003803000 */
[--C-:B------:R-:W-:Y:S02]  /*1ce90*/  HSET2.LE.AND R46, R46, R145.reuse, PT ;  /* 0x000000912e2e7233 */ /* 0x100fe40003803000 */
[----:B------:R-:W-:Y:S02]  /*1cea0*/  LOP3.LUT R47, R47, R93, RZ, 0xc0, !PT ;  /* 0x0000005d2f2f7212 */ /* 0x000fe400078ec0ff */
[----:B------:R-:W-:Y:S01]  /*1ceb0*/  PRMT R93, R138, 0x7610, R93 ;  /* 0x000076108a5d7816 */ /* 0x000fe2000000005d */
[----:B------:R-:W-:Y:S01]  /*1cec0*/  IMAD.MOV.U32 R138, RZ, RZ, R146 ;  /* 0x000000ffff8a7224 */ /* 0x000fe200078e0092 */
[----:B------:R-:W-:Y:S02]  /*1ced0*/  LOP3.LUT R45, R45, R139, RZ, 0xc0, !PT ;  /* 0x0000008b2d2d7212 */ /* 0x000fe400078ec0ff */
[----:B------:R-:W-:Y:S01]  /*1cee0*/  LOP3.LUT R46, R46, R98, RZ, 0xc0, !PT ;  /* 0x000000622e2e7212 */ /* 0x000fe200078ec0ff */
[----:B------:R-:W4:Y:S01]  /*1cef0*/  LDL.S16 R139, [R1+0x1c4] ;  /* 0x0001c400018b7983 */ /* 0x000f220000100600 */
[----:B------:R-:W-:Y:S02]  /*1cf00*/  ISETP.LE.U32.AND P1, PT, R138, UR15, PT ;  /* 0x0000000f8a007c0c */ /* 0x000fe4000bf23070 */
[----:B------:R-:W-:Y:S02]  /*1cf10*/  IADD3 R138, P0, R180, -0x100, RZ ;  /* 0xffffff00b48a7810 */ /* 0x000fe40007f1e0ff */
[----:B------:R-:W-:Y:S02]  /*1cf20*/  PRMT R98, R189, 0x7610, R98 ;  /* 0x00007610bd627816 */ /* 0x000fe40000000062 */
[--C-:B------:R-:W-:Y:S01]  /*1cf30*/  SHF.R.U32.HI R189, RZ, 0x10, R154.reuse ;  /* 0x00000010ffbd7819 */ /* 0x100fe2000001169a */
[----:B------:R1:W-:Y:S01]  /*1cf40*/  STL [R1+0xa4], R138 ;  /* 0x0000a48a01007387 */ /* 0x0003e20000100800 */
[----:B------:R-:W-:Y:S02]  /*1cf50*/  SHF.R.U32.HI R154, RZ, 0x18, R154 ;  /* 0x00000018ff9a7819 */ /* 0x000fe4000001169a */
[----:B------:R-:W-:Y:S02]  /*1cf60*/  LOP3.LUT R146, R151, UR6, R176, 0x96, !PT ;  /* 0x0000000697927c12 */ /* 0x000fe4000f8e96b0 */
[----:B------:R-:W-:Y:S02]  /*1cf70*/  LOP3.LUT R151, R150, 0xffff, RZ, 0xc0, !PT ;  /* 0x0000ffff96977812 */ /* 0x000fe400078ec0ff */
[----:B------:R-:W-:Y:S02]  /*1cf80*/  @!P1 PRMT R89, R142, 0x5410, RZ ;  /* 0x000054108e599816 */ /* 0x000fe400000000ff */
[----:B------:R-:W-:Y:S02]  /*1cf90*/  ISETP.LE.U32.AND P1, PT, R128, UR15, PT ;  /* 0x0000000f80007c0c */ /* 0x000fe4000bf23070 */
[----:B------:R-:W-:Y:S01]  /*1cfa0*/  LOP3.LUT R176, R150, 0xff, RZ, 0xc0, !PT ;  /* 0x000000ff96b07812 */ /* 0x000fe200078ec0ff */
[----:B------:R3:W-:Y:S01]  /*1cfb0*/  STG.E.U16 desc[UR24][R180.64+0x82], R89 ;  /* 0x00008259b4007986 */ /* 0x0007e2000c101518 */
[----:B------:R-:W-:Y:S01]  /*1cfc0*/  SHF.R.U32.HI R150, RZ, 0x18, R150 ;  /* 0x00000018ff967819 */ /* 0x000fe20000011696 */
[-C--:B--2---:R-:W-:Y:S02]  /*1cfd0*/  HMMA.16816.F32 R4, R28, R40.reuse, R4 ;  /* 0x000000281c04723c */ /* 0x084fe40000001804 */
[----:B-1----:R-:W2:Y:S04]  /*1cfe0*/  LDL.S16 R138, [R1+0x1c0] ;  /* 0x0001c000018a7983 */ /* 0x002ea80000100600 */
[C---:B---3--:R-:W-:Y:S07]  /*1cff0*/  HMMA.16816.F32 R8, R44.reuse, R40, R8 ;  /* 0x000000282c08723c */ /* 0x048fee0000001808 */
[----:B------:R-:W-:Y:S02]  /*1d000*/  IADD3.X R40, R181, -0x1, RZ, P0, !PT ;  /* 0xffffffffb5287810 */ /* 0x000fe400007fe4ff */
[----:B------:R-:W-:Y:S02]  /*1d010*/  ISETP.LE.U32.AND P0, PT, R92, UR15, PT ;  /* 0x0000000f5c007c0c */ /* 0x000fe4000bf03070 */
[----:B------:R-:W-:Y:S01]  /*1d020*/  PRMT R41, R144, 0x7610, R41 ;  /* 0x0000761090297816 */ /* 0x000fe20000000029 */
[----:B------:R-:W-:Y:S01]  /*1d030*/  STL [R1+0xa0], R40 ;  /* 0x0000a02801007387 */ /* 0x000fe20000100800 */
[----:B------:R-:W-:Y:S02]  /*1d040*/  PRMT R89, R88, 0x5410, R87 ;  /* 0x0000541058597816 */ /* 0x000fe40000000057 */
[----:B------:R-:W-:Y:S01]  /*1d050*/  @!P1 PRMT R87, R117, 0x5410, RZ ;  /* 0x0000541075579816 */ /* 0x000fe200000000ff */
[----:B------:R-:W3:Y:S01]  /*1d060*/  LDL.S16 R144, [R1+0x1e0] ;  /* 0x0001e00001907983 */ /* 0x000ee20000100600 */
[----:B------:R-:W-:Y:S03]  /*1d070*/  ISETP.LE.U32.AND P1, PT, R250, UR15, PT ;  /* 0x0000000ffa007c0c */ /* 0x000fe6000bf23070 */
[----:B------:R-:W3:Y:S02]  /*1d080*/  LDL.S16 R142, [R1+0x1dc] ;  /* 0x0001dc00018e7983 */ /* 0x000ee40000100600 */
[----:B------:R-:W-:Y:S02]  /*1d090*/  @!P0 PRMT R88, R129, 0x5410, RZ ;  /* 0x0000541081588816 */ /* 0x000fe400000000ff */
[----:B------:R-:W-:Y:S01]  /*1d0a0*/  ISETP.LE.U32.AND P0, PT, R251, UR15, PT ;  /* 0x0000000ffb007c0c */ /* 0x000fe2000bf03070 */
[----:B------:R-:W3:Y:S04]  /*1d0b0*/  LDL.LU R92, [R1+0x10] ;  /* 0x00001000015c7983 */ /* 0x000ee80000300800 */
[----:B------:R-:W3:Y:S04]  /*1d0c0*/  LDL.S16 R128, [R1+0x1d4] ;  /* 0x0001d40001807983 */ /* 0x000ee80000100600 */
[----:B------:R-:W3:Y:S04]  /*1d0d0*/  LDL.S16 R129, [R1+0x1e8] ;  /* 0x0001e80001817983 */ /* 0x000ee80000100600 */
[----:B------:R-:W3:Y:S04]  /*1d0e0*/  LDL.LU R117, [R1+0x4] ;  /* 0x0000040001757983 */ /* 0x000ee80000300800 */
[----:B------:R1:W-:Y:S04]  /*1d0f0*/  STG.E.U16 desc[UR24][R182.64+0x80], R88 ;  /* 0x00008058b6007986 */ /* 0x0003e8000c101518 */
[----:B------:R1:W-:Y:S02]  /*1d100*/  STG.E.U16 desc[UR24][R182.64+0x82], R87 ;  /* 0x00008257b6007986 */ /* 0x0003e4000c101518 */
[----:B-1----:R-:W-:Y:S02]  /*1d110*/  PRMT R88, R86, 0x5410, R85 ;  /* 0x0000541056587816 */ /* 0x002fe40000000055 */
[----:B------:R-:W-:Y:S02]  /*1d120*/  @!P0 PRMT R86, R41, 0x5410, RZ ;  /* 0x0000541029568816 */ /* 0x000fe400000000ff */
[----:B------:R-:W-:Y:S02]  /*1d130*/  ISETP.LE.U32.AND P0, PT, R249, UR15, PT ;  /* 0x0000000ff9007c0c */ /* 0x000fe4000bf03070 */
[----:B------:R-:W-:Y:S01]  /*1d140*/  @!P1 PRMT R85, R0, 0x5410, RZ ;  /* 0x0000541000559816 */ /* 0x000fe200000000ff */
[----:B------:R1:W-:Y:S01]  /*1d150*/  STG.E.U16 desc[UR24][R186.64+0x7e], R86 ;  /* 0x00007e56ba007986 */ /* 0x0003e2000c101518 */
[----:B------:R-:W-:Y:S02]  /*1d160*/  ISETP.LE.U32.AND P1, PT, R242, UR15, PT ;  /* 0x0000000ff2007c0c */ /* 0x000fe4000bf23070 */
[----:B------:R-:W-:Y:S01]  /*1d170*/  PRMT R87, R84, 0x5410, R83 ;  /* 0x0000541054577816 */ /* 0x000fe20000000053 */
[----:B------:R1:W-:Y:S01]  /*1d180*/  STG.E.U16 desc[UR24][R186.64+0x80], R85 ;  /* 0x00008055ba007986 */ /* 0x0003e2000c101518 */
[----:B------:R-:W-:Y:S05]  /*1d190*/  LOP3.LUT R0, R120, 0xff, RZ, 0xc0, !PT ;  /* 0x000000ff78007812 */ /* 0x000fea00078ec0ff */
        /* <DEDUP_REMOVED lines=8> */
[----:B-1----:R-:W-:Y:S02]  /*1d220*/  PRMT R86, R80, 0x5410, R79 ;  /* 0x0000541050567816 */ /* 0x002fe4000000004f */
[----:B------:R-:W-:Y:S02]  /*1d230*/  PRMT R85, R82, 0x5410, R81 ;  /* 0x0000541052557816 */ /* 0x000fe40000000051 */
[----:B------:R-:W-:Y:S02]  /*1d240*/  PRMT R84, R78, 0x5410, R77 ;  /* 0x000054104e547816 */ /* 0x000fe4000000004d */
[----:B------:R-:W-:Y:S02]  /*1d250*/  PRMT R83, R74, 0x5410, R73 ;  /* 0x000054104a537816 */ /* 0x000fe40000000049 */
[----:B----4-:R-:W-:Y:S02]  /*1d260*/  @!P0 PRMT R80, R139, 0x5410, RZ ;  /* 0x000054108b508816 */ /* 0x010fe400000000ff */
[----:B------:R-:W-:Y:S02]  /*1d270*/  ISETP.LE.U32.AND P0, PT, R239, UR15, PT ;  /* 0x0000000fef007c0c */ /* 0x000fe4000bf03070 */
[----:B------:R-:W-:Y:S01]  /*1d280*/  PRMT R139, R97, 0x5410, R96 ;  /* 0x00005410618b7816 */ /* 0x000fe20000000060 */
[----:B------:R1:W-:Y:S02]  /*1d290*/  STG.E.U16 desc[UR24][R180.64+0x90], R80 ;  /* 0x00009050b4007986 */ /* 0x0003e4000c101518 */
[----:B-1----:R-:W-:Y:S02]  /*1d2a0*/  PRMT R80, R76, 0x5410, R75 ;  /* 0x000054104c507816 */ /* 0x002fe4000000004b */
[----:B--2---:R-:W-:Y:S02]  /*1d2b0*/  @!P1 PRMT R79, R138, 0x5410, RZ ;  /* 0x000054108a4f9816 */ /* 0x004fe400000000ff */
[----:B------:R-:W-:Y:S02]  /*1d2c0*/  ISETP.LE.U32.AND P1, PT, R238, UR15, PT ;  /* 0x0000000fee007c0c */ /* 0x000fe4000bf23070 */
[----:B------:R-:W-:Y:S01]  /*1d2d0*/  PRMT R138, R102, 0x5410, R101 ;  /* 0x00005410668a7816 */ /* 0x000fe20000000065 */
[----:B------:R1:W-:Y:S01]  /*1d2e0*/  STG.E.U16 desc[UR24][R180.64+0x92], R79 ;  /* 0x0000924fb4007986 */ /* 0x0003e2000c101518 */
[----:B---3--:R-:W-:Y:S02]  /*1d2f0*/  @!P0 PRMT R82, R144, 0x5410, RZ ;  /* 0x0000541090528816 */ /* 0x008fe400000000ff */
[----:B------:R-:W-:Y:S07]  /*1d300*/  PRMT R144, R61, 0x5410, R60 ;  /* 0x000054103d907816 */ /* 0x000fee000000003c */
[----:B------:R-:W-:Y:S01]  /*1d310*/  @!P1 PRMT R81, R142, 0x5410, RZ ;  /* 0x000054108e519816 */ /* 0x000fe200000000ff */
[----:B------:R2:W-:Y:S01]  /*1d320*/  STG.E.U16 desc[UR24][R182.64+0x90], R82 ;  /* 0x00009052b6007986 */ /* 0x0005e2000c101518 */
[----:B------:R-:W-:Y:S02]  /*1d330*/  ISETP.LE.U32.AND P1, PT, R245, UR15, PT ;  /* 0x0000000ff5007c0c */ /* 0x000fe4000bf23070 */
[----:B------:R-:W-:Y:S01]  /*1d340*/  PRMT R142, R63, 0x5410, R62 ;  /* 0x000054103f8e7816 */ /* 0x000fe2000000003e */
[----:B------:R3:W-:Y:S01]  /*1d350*/  STG.E.U16 desc[UR24][R182.64+0x92], R81 ;  /* 0x00009251b6007986 */ /* 0x0007e2000c101518 */
[----:B------:R-:W-:Y:S02]  /*1d360*/  ISETP.LE.U32.AND P0, PT, R92, UR15, PT ;  /* 0x0000000f5c007c0c */ /* 0x000fe4000bf03070 */
[----:B------:R-:W-:Y:S02]  /*1d370*/  PRMT R92, R105, 0x5410, R108 ;  /* 0x00005410695c7816 */ /* 0x000fe4000000006c */
[----:B------:R-:W-:Y:S02]  /*1d380*/  @!P6 PRMT R62, R16, 0x5410, RZ ;  /* 0x00005410103ee816 */ /* 0x000fe400000000ff */
[----:B-1----:R-:W-:Y:S02]  /*1d390*/  PRMT R79, R72, 0x5410, R59 ;  /* 0x00005410484f7816 */ /* 0x002fe4000000003b */
[----:B------:R-:W-:Y:S02]  /*1d3a0*/  ISETP.LE.U32.AND P6, PT, R178, UR15, PT ;  /* 0x0000000fb2007c0c */ /* 0x000fe4000bfc3070 */
[----:B------:R-:W-:Y:S02]  /*1d3b0*/  @!P1 PRMT R77, R129, 0x5410, RZ ;  /* 0x00005410814d9816 */ /* 0x000fe400000000ff */
[----:B------:R-:W-:Y:S02]  /*1d3c0*/  ISETP.LE.U32.AND P1, PT, R246, UR15, PT ;  /* 0x0000000ff6007c0c */ /* 0x000fe4000bf23070 */
[----:B------:R-:W-:Y:S01]  /*1d3d0*/  @!P0 PRMT R78, R128, 0x5410, RZ ;  /* 0x00005410804e8816 */ /* 0x000fe200000000ff */
[----:B------:R-:W4:Y:S01]  /*1d3e0*/  LDL.LU R246, [R1+0x434] ;  /* 0x0004340001f67983 */ /* 0x000f220000300800 */
[----:B------:R-:W-:Y:S02]  /*1d3f0*/  ISETP.LE.U32.AND P0, PT, R117, UR15, PT ;  /* 0x0000000f75007c0c */ /* 0x000fe4000bf03070 */
[----:B------:R-:W-:Y:S01]  /*1d400*/  PRMT R128, R66, 0x5410, R69 ;  /* 0x0000541042807816 */ /* 0x000fe20000000045 */
[----:B------:R1:W-:Y:S01]  /*1d410*/  STG.E.U16 desc[UR24][R186.64+0x8e], R78 ;  /* 0x00008e4eba007986 */ /* 0x0003e2000c101518 */
[----:B------:R-:W-:Y:S02]  /*1d420*/  PRMT R117, R70, 0x5410, R71 ;  /* 0x0000541046757816 */ /* 0x000fe40000000047 */
[----:B--2---:R-:W-:Y:S01]  /*1d430*/  PRMT R82, R54, 0x5410, R53 ;  /* 0x0000541036527816 */ /* 0x004fe20000000035 */
[----:B------:R2:W-:Y:S01]  /*1d440*/  STG.E.U16 desc[UR24][R186.64+0x90], R77 ;  /* 0x0000904dba007986 */ /* 0x0005e2000c101518 */
[----:B------:R-:W-:Y:S02]  /*1d450*/  PRMT R129, R104, 0x5410, R103 ;  /* 0x0000541068817816 */ /* 0x000fe40000000067 */
[----:B------:R-:W-:Y:S02]  /*1d460*/  @!P1 PRMT R73, R113, 0x5410, RZ ;  /* 0x0000541071499816 */ /* 0x000fe400000000ff */
[----:B------:R-:W-:Y:S02]  /*1d470*/  ISETP.LE.U32.AND P1, PT, R235, UR15, PT ;  /* 0x0000000feb007c0c */ /* 0x000fe4000bf23070 */
[----:B------:R-:W-:Y:S01]  /*1d480*/  @!P0 PRMT R74, R140, 0x5410, RZ ;  /* 0x000054108c4a8816 */ /* 0x000fe200000000ff */
[----:B------:R2:W-:Y:S01]  /*1d490*/  STG.E.U16 desc[UR24][R184.64+0x92], R73 ;  /* 0x00009249b8007986 */ /* 0x0005e2000c101518 */
[----:B------:R-:W-:Y:S02]  /*1d4a0*/  ISETP.LE.U32.AND P0, PT, R236, UR15, PT ;  /* 0x0000000fec007c0c */ /* 0x000fe4000bf03070 */
[----:B---3--:R-:W-:Y:S01]  /*1d4b0*/  PRMT R81, R56, 0x5410, R55 ;  /* 0x0000541038517816 */ /* 0x008fe20000000037 */
[----:B------:R-:W3:Y:S01]  /*1d4c0*/  LDL.LU R140, [R1+0x430] ;  /* 0x00043000018c7983 */ /* 0x000ee20000300800 */
[----:B------:R-:W-:Y:S02]  /*1d4d0*/  @!P6 PRMT R97, R32, 0x5410, RZ ;  /* 0x000054102061e816 */ /* 0x000fe400000000ff */
[----:B------:R-:W-:Y:S01]  /*1d4e0*/  ISETP.LE.U32.AND P6, PT, R212, UR15, PT ;  /* 0x0000000fd4007c0c */ /* 0x000fe2000bfc3070 */
[----:B------:R-:W3:Y:S02]  /*1d4f0*/  LDL.LU R113, [R1+0x42c] ;  /* 0x00042c0001717983 */ /* 0x000ee40000300800 */
[----:B------:R-:W-:Y:S02]  /*1d500*/  @!P1 PRMT R75, R112, 0x5410, RZ ;  /* 0x00005410704b9816 */ /* 0x000fe400000000ff */
[----:B------:R-:W-:Y:S01]  /*1d510*/  ISETP.LE.U32.AND P1, PT, R233, UR15, PT ;  /* 0x0000000fe9007c0c */ /* 0x000fe2000bf23070 */
[----:B------:R2:W-:Y:S01]  /*1d520*/  STG.E.U16 desc[UR24][R184.64+0x90], R74 ;  /* 0x0000904ab8007986 */ /* 0x0005e2000c101518 */
[----:B------:R-:W-:Y:S02]  /*1d530*/  @!P0 PRMT R76, R116, 0x5410, RZ ;  /* 0x00005410744c8816 */ /* 0x000fe400000000ff */
[----:B------:R-:W-:Y:S01]  /*1d540*/  ISETP.LE.U32.AND P0, PT, R234, UR15, PT ;  /* 0x0000000fea007c0c */ /* 0x000fe2000bf03070 */
[----:B------:R-:W3:Y:S01]  /*1d550*/  LDL.LU R116, [R1+0x428] ;  /* 0x0004280001747983 */ /* 0x000ee20000300800 */
[----:B-1----:R-:W-:Y:S02]  /*1d560*/  PRMT R78, R58, 0x5410, R57 ;  /* 0x000054103a4e7816 */ /* 0x002fe40000000039 */
[----:B--2---:R-:W-:Y:S01]  /*1d570*/  PRMT R77, R52, 0x5410, R51 ;  /* 0x00005410344d7816 */ /* 0x004fe20000000033 */
[----:B------:R-:W2:Y:S04]  /*1d580*/  LDL.LU R112, [R1+0x424] ;  /* 0x0004240001707983 */ /* 0x000ea80000300800 */
[----:B------:R-:W-:Y:S01]  /*1d590*/  @!P1 PRMT R59, R156, 0x5410, RZ ;  /* 0x000054109c3b9816 */ /* 0x000fe200000000ff */
[----:B------:R1:W-:Y:S01]  /*1d5a0*/  STG.E.U16 desc[UR24][R180.64+0xa0], R76 ;  /* 0x0000a04cb4007986 */ /* 0x0003e2000c101518 */
[----:B------:R-:W-:Y:S02]  /*1d5b0*/  ISETP.LE.U32.AND P1, PT, R230, UR15, PT ;  /* 0x0000000fe6007c0c */ /* 0x000fe4000bf23070 */
[----:B------:R-:W-:Y:S01]  /*1d5c0*/  @!P0 PRMT R72, R204, 0x5410, RZ ;  /* 0x00005410cc488816 */ /* 0x000fe200000000ff */
[----:B------:R1:W-:Y:S01]  /*1d5d0*/  STG.E.U16 desc[UR24][R180.64+0xa2], R75 ;  /* 0x0000a24bb4007986 */ /* 0x0003e2000c101518 */
[----:B------:R-:W-:Y:S02]  /*1d5e0*/  ISETP.LE.U32.AND P0, PT, R232, UR15, PT ;  /* 0x0000000fe8007c0c */ /* 0x000fe4000bf03070 */
[----:B------:R-:W-:Y:S01]  /*1d5f0*/  PRMT R73, R50, 0x5410, R49 ;  /* 0x0000541032497816 */ /* 0x000fe20000000031 */
[----:B------:R-:W3:Y:S04]  /*1d600*/  LDL.LU R204, [R1+0x420] ;  /* 0x0004200001cc7983 */ /* 0x000ee80000300800 */
[----:B------:R-:W4:Y:S02]  /*1d610*/  LDL.LU R156, [R1+0x41c] ;  /* 0x00041c00019c7983 */ /* 0x000f240000300800 */
[----:B------:R-:W-:Y:S02]  /*1d620*/  @!P1 PRMT R53, R130, 0x5410, RZ ;  /* 0x0000541082359816 */ /* 0x000fe400000000ff */
[----:B------:R-:W-:Y:S01]  /*1d630*/  ISETP.LE.U32.AND P1, PT, R229, UR15, PT ;  /* 0x0000000fe5007c0c */ /* 0x000fe2000bf23070 */
[----:B------:R1:W-:Y:S01]  /*1d640*/  STG.E.U16 desc[UR24][R182.64+0xa0], R72 ;  /* 0x0000a048b6007986 */ /* 0x0003e2000c101518 */
[----:B------:R-:W-:Y:S02]  /*1d650*/  @!P0 PRMT R54, R157, 0x5410, RZ ;  /* 0x000054109d368816 */ /* 0x000fe400000000ff */
[----:B------:R-:W-:Y:S01]  /*1d660*/  ISETP.LE.U32.AND P0, PT, R231, UR15, PT ;  /* 0x0000000fe7007c0c */ /* 0x000fe2000bf03070 */
[----:B------:R-:W2:Y:S01]  /*1d670*/  LDL.LU R157, [R1+0x418] ;  /* 0x00041800019d7983 */ /* 0x000ea20000300800 */
[----:B------:R-:W-:Y:S03]  /*1d680*/  PRMT R74, R3, 0x5410, R2 ;  /* 0x00005410034a7816 */ /* 0x000fe60000000002 */
[----:B------:R-:W3:Y:S01]  /*1d690*/  LDL.LU R130, [R1+0x414] ;  /* 0x0004140001827983 */ /* 0x000ee20000300800 */
[----:B-1----:R-:W-:Y:S03]  /*1d6a0*/  PRMT R76, R65, 0x5410, R68 ;  /* 0x00005410414c7816 */ /* 0x002fe60000000044 */
[----:B------:R-:W-:Y:S01]  /*1d6b0*/  @!P1 PRMT R55, R152, 0x5410, RZ ;  /* 0x0000541098379816 */ /* 0x000fe200000000ff */
[----:B------:R1:W-:Y:S01]  /*1d6c0*/  STG.E.U16 desc[UR24][R182.64+0xa2], R59 ;  /* 0x0000a23bb6007986 */ /* 0x0003e2000c101518 */
[----:B------:R-:W-:Y:S02]  /*1d6d0*/  ISETP.LE.U32.AND P1, PT, R225, UR15, PT ;  /* 0x0000000fe1007c0c */ /* 0x000fe4000bf23070 */
[----:B------:R-:W-:Y:S01]  /*1d6e0*/  @!P0 PRMT R56, R136, 0x5410, RZ ;  /* 0x0000541088388816 */ /* 0x000fe200000000ff */
[----:B------:R-:W-:Y:S01]  /*1d6f0*/  STG.E.U16 desc[UR24][R186.64+0x9e], R54 ;  /* 0x00009e36ba007986 */ /* 0x000fe2000c101518 */
[----:B------:R-:W-:Y:S02]  /*1d700*/  ISETP.LE.U32.AND P0, PT, R228, UR15, PT ;  /* 0x0000000fe4007c0c */ /* 0x000fe4000bf03070 */
[----:B------:R-:W-:Y:S01]  /*1d710*/  PRMT R75, R64, 0x5410, R67 ;  /* 0x00005410404b7816 */ /* 0x000fe20000000043 */
[----:B------:R-:W3:Y:S04]  /*1d720*/  LDL.LU R136, [R1+0x410] ;  /* 0x0004100001887983 */ /* 0x000ee80000300800 */
[----:B------:R-:W4:Y:S02]  /*1d730*/  LDL.LU R152, [R1+0x40c] ;  /* 0x00040c0001987983 */ /* 0x000f240000300800 */
[----:B------:R-:W-:Y:S02]  /*1d740*/  @!P1 PRMT R57, R131, 0x5410, RZ ;  /* 0x0000541083399816 */ /* 0x000fe400000000ff */
[----:B------:R-:W-:Y:S01]  /*1d750*/  ISETP.LE.U32.AND P1, PT, R226, UR15, PT ;  /* 0x0000000fe2007c0c */ /* 0x000fe2000bf23070 */
[----:B------:R-:W-:Y:S01]  /*1d760*/  STG.E.U16 desc[UR24][R186.64+0xa0], R53 ;  /* 0x0000a035ba007986 */ /* 0x000fe2000c101518 */
[----:B------:R-:W-:Y:S02]  /*1d770*/  @!P0 PRMT R58, R153, 0x5410, RZ ;  /* 0x00005410993a8816 */ /* 0x000fe400000000ff */
[----:B------:R-:W-:Y:S01]  /*1d780*/  ISETP.LE.U32.AND P0, PT, R227, UR15, PT ;  /* 0x0000000fe3007c0c */ /* 0x000fe2000bf03070 */
[----:B------:R-:W3:Y:S01]  /*1d790*/  LDL.LU R153, [R1+0x408] ;  /* 0x0004080001997983 */ /* 0x000ee20000300800 */
[----:B------:R-:W-:Y:S03]  /*1d7a0*/  PRMT R72, R110, 0x5410, R109 ;  /* 0x000054106e487816 */ /* 0x000fe6000000006d */
[----:B------:R-:W3:Y:S01]  /*1d7b0*/  LDL.LU R131, [R1+0x404] ;  /* 0x0004040001837983 */ /* 0x000ee20000300800 */
[--C-:B-1----:R-:W-:Y:S03]  /*1d7c0*/  HSET2.LE.AND R59, R148, R145.reuse, PT ;  /* 0x00000091943b7233 */ /* 0x102fe60003803000 */
[----:B------:R-:W-:Y:S01]  /*1d7d0*/  @!P1 PRMT R51, R114, 0x5410, RZ ;  /* 0x0000541072339816 */ /* 0x000fe200000000ff */
[----:B------:R1:W-:Y:S01]  /*1d7e0*/  STG.E.U16 desc[UR24][R184.64+0xa0], R56 ;  /* 0x0000a038b8007986 */ /* 0x0003e2000c101518 */
[----:B------:R-:W-:Y:S02]  /*1d7f0*/  ISETP.LE.U32.AND P1, PT, R223, UR15, PT ;  /* 0x0000000fdf007c0c */ /* 0x000fe4000bf23070 */
[----:B------:R-:W-:Y:S01]  /*1d800*/  @!P0 PRMT R52, R115, 0x5410, RZ ;  /* 0x0000541073348816 */ /* 0x000fe200000000ff */
[----:B------:R-:W-:Y:S01]  /*1d810*/  STG.E.U16 desc[UR24][R184.64+0xa2], R55 ;  /* 0x0000a237b8007986 */ /* 0x000fe2000c101518 */
[----:B------:R-:W-:Y:S03]  /*1d820*/  ISETP.LE.U32.AND P0, PT, R224, UR15, PT ;  /* 0x0000000fe0007c0c */ /* 0x000fe6000bf03070 */
[----:B------:R-:W2:Y:S04]  /*1d830*/  LDL.LU R115, [R1+0x400] ;  /* 0x0004000001737983 */ /* 0x000ea80000300800 */
[----:B------:R-:W3:Y:S02]  /*1d840*/  LDL.LU R114, [R1+0x3fc] ;  /* 0x0003fc0001727983 */ /* 0x000ee40000300800 */
[----:B------:R-:W-:Y:S02]  /*1d850*/  @!P1 PRMT R2, R91, 0x5410, RZ ;  /* 0x000054105b029816 */ /* 0x000fe400000000ff */
[----:B------:R-:W-:Y:S01]  /*1d860*/  ISETP.LE.U32.AND P1, PT, R220, UR15, PT ;  /* 0x0000000fdc007c0c */ /* 0x000fe2000bf23070 */
[----:B------:R1:W-:Y:S01]  /*1d870*/  STG.E.U16 desc[UR24][R180.64+0xb0], R58 ;  /* 0x0000b03ab4007986 */ /* 0x0003e2000c101518 */
[----:B------:R-:W-:Y:S02]  /*1d880*/  @!P0 PRMT R3, R94, 0x5410, RZ ;  /* 0x000054105e038816 */ /* 0x000fe400000000ff */
[----:B------:R-:W-:Y:S01]  /*1d890*/  ISETP.LE.U32.AND P0, PT, R221, UR15, PT ;  /* 0x0000000fdd007c0c */ /* 0x000fe2000bf03070 */
[----:B------:R-:W3:Y:S04]  /*1d8a0*/  LDL.LU R94, [R1+0x3f8] ;  /* 0x0003f800015e7983 */ /* 0x000ee80000300800 */
[----:B------:R-:W3:Y:S01]  /*1d8b0*/  LDL.LU R91, [R1+0x3f4] ;  /* 0x0003f400015b7983 */ /* 0x000ee20000300800 */
[--C-:B-1----:R-:W-:Y:S03]  /*1d8c0*/  HSET2.LE.AND R56, R172, R145.reuse, PT ;  /* 0x00000091ac387233 */ /* 0x102fe60003803000 */
[----:B------:R-:W-:Y:S01]  /*1d8d0*/  @!P1 PRMT R49, R95, 0x5410, RZ ;  /* 0x000054105f319816 */ /* 0x000fe200000000ff */
[----:B------:R1:W-:Y:S01]  /*1d8e0*/  STG.E.U16 desc[UR24][R180.64+0xb2], R57 ;  /* 0x0000b239b4007986 */ /* 0x0003e2000c101518 */
[----:B------:R-:W-:Y:S02]  /*1d8f0*/  ISETP.LE.U32.AND P1, PT, R215, UR15, PT ;  /* 0x0000000fd7007c0c */ /* 0x000fe4000bf23070 */
[----:B------:R-:W-:Y:S01]  /*1d900*/  @!P0 PRMT R50, R111, 0x5410, RZ ;  /* 0x000054106f328816 */ /* 0x000fe200000000ff */
[----:B------:R-:W-:Y:S01]  /*1d910*/  STG.E.U16 desc[UR24][R182.64+0xb0], R52 ;  /* 0x0000b034b6007986 */ /* 0x000fe2000c101518 */
[----:B------:R-:W-:Y:S02]  /*1d920*/  ISETP.LE.U32.AND P0, PT, R222, UR15, PT ;  /* 0x0000000fde007c0c */ /* 0x000fe4000bf03070 */
[----:B------:R-:W-:Y:S01]  /*1d930*/  LOP3.LUT R172, R166, 0xff, RZ, 0xc0, !PT ;  /* 0x000000ffa6ac7812 */ /* 0x000fe200078ec0ff */
[----:B------:R-:W3:Y:S04]  /*1d940*/  LDL.LU R111, [R1+0x3f0] ;  /* 0x0003f000016f7983 */ /* 0x000ee80000300800 */
[----:B------:R-:W3:Y:S02]  /*1d950*/  LDL.LU R95, [R1+0x3ec] ;  /* 0x0003ec00015f7983 */ /* 0x000ee40000300800 */
[----:B------:R-:W-:Y:S02]  /*1d960*/  @!P1 PRMT R68, R27, 0x5410, RZ ;  /* 0x000054101b449816 */ /* 0x000fe400000000ff */
[----:B------:R-:W-:Y:S01]  /*1d970*/  ISETP.LE.U32.AND P1, PT, R217, UR15, PT ;  /* 0x0000000fd9007c0c */ /* 0x000fe2000bf23070 */
[----:B------:R-:W-:Y:S01]  /*1d980*/  LDSM.16.MT88.4 R52, [R201+0x4400] ;  /* 0x00440000c934783b */ /* 0x000fe20000004200 */
[----:B------:R-:W-:Y:S02]  /*1d990*/  @!P0 PRMT R65, R90, 0x5410, RZ ;  /* 0x000054105a418816 */ /* 0x000fe400000000ff */
[----:B------:R-:W-:Y:S01]  /*1d9a0*/  ISETP.LE.U32.AND P0, PT, R214, UR15, PT ;  /* 0x0000000fd6007c0c */ /* 0x000fe2000bf03070 */
[----:B------:R-:W3:Y:S01]  /*1d9b0*/  LDL.LU R90, [R1+0x3e8] ;  /* 0x0003e800015a7983 */ /* 0x000ee20000300800 */
[--C-:B------:R-:W-:Y:S03]  /*1d9c0*/  HSET2.LE.AND R58, R149, R145.reuse, PT ;  /* 0x00000091953a7233 */ /* 0x100fe60003803000 */
[----:B------:R-:W3:Y:S01]  /*1d9d0*/  LDL.LU R27, [R1+0x3e4] ;  /* 0x0003e400011b7983 */ /* 0x000ee20000300800 */
[--C-:B-1----:R-:W-:Y:S03]  /*1d9e0*/  HSET2.LE.AND R57, R188, R145.reuse, PT ;  /* 0x00000091bc397233 */ /* 0x102fe60003803000 */
[----:B------:R-:W-:Y:S01]  /*1d9f0*/  @!P1 PRMT R67, R23, 0x5410, RZ ;  /* 0x0000541017439816 */ /* 0x000fe200000000ff */
[----:B------:R1:W-:Y:S01]  /*1da00*/  STG.E.U16 desc[UR24][R182.64+0xb2], R51 ;  /* 0x0000b233b6007986 */ /* 0x0003e2000c101518 */
[----:B------:R-:W-:Y:S02]  /*1da10*/  ISETP.LE.U32.AND P1, PT, R198, UR15, PT ;  /* 0x0000000fc6007c0c */ /* 0x000fe4000bf23070 */
[----:B------:R-:W-:Y:S01]  /*1da20*/  @!P0 PRMT R64, R26, 0x5410, RZ ;  /* 0x000054101a408816 */ /* 0x000fe200000000ff */
[----:B------:R1:W-:Y:S01]  /*1da30*/  STG.E.U16 desc[UR24][R186.64+0xae], R3 ;  /* 0x0000ae03ba007986 */ /* 0x0003e2000c101518 */
[----:B------:R-:W-:Y:S03]  /*1da40*/  ISETP.LE.U32.AND P0, PT, R216, UR15, PT ;  /* 0x0000000fd8007c0c */ /* 0x000fe6000bf03070 */
[----:B------:R-:W3:Y:S04]  /*1da50*/  LDL.LU R26, [R1+0x3e0] ;  /* 0x0003e000011a7983 */ /* 0x000ee80000300800 */
        /* <DEDUP_REMOVED lines=13> */
[----:B------:R1:W-:Y:S01]  /*1db30*/  STG.E.U16 desc[UR24][R184.64+0xb2], R49 ;  /* 0x0000b231b8007986 */ /* 0x0003e2000c101518 */
[----:B------:R-:W-:Y:S02]  /*1db40*/  ISETP.LE.U32.AND P0, PT, R196, UR15, PT ;  /* 0x0000000fc4007c0c */ /* 0x000fe4000bf03070 */
[----:B------:R-:W-:Y:S01]  /*1db50*/  LOP3.LUT R3, R189, 0xff, RZ, 0xc0, !PT ;  /* 0x000000ffbd037812 */ /* 0x000fe200078ec0ff */
[----:B------:R-:W3:Y:S04]  /*1db60*/  LDL.LU R14, [R1+0x3d0] ;  /* 0x0003d000010e7983 */ /* 0x000ee80000300800 */
[----:B------:R-:W3:Y:S02]  /*1db70*/  LDL.LU R25, [R1+0x3cc] ;  /* 0x0003cc0001197983 */ /* 0x000ee40000300800 */
[----:B------:R-:W-:Y:S02]  /*1db80*/  @!P1 PRMT R108, R21, 0x5410, RZ ;  /* 0x00005410156c9816 */ /* 0x000fe400000000ff */
[----:B------:R-:W-:Y:S01]  /*1db90*/  ISETP.LE.U32.AND P1, PT, R194, UR15, PT ;  /* 0x0000000fc2007c0c */ /* 0x000fe2000bf23070 */
[----:B------:R-:W-:Y:S01]  /*1dba0*/  STG.E.U16 desc[UR24][R180.64+0xc0], R65 ;  /* 0x0000c041b4007986 */ /* 0x000fe2000c101518 */
[----:B------:R-:W-:Y:S02]  /*1dbb0*/  @!P0 PRMT R105, R24, 0x5410, RZ ;  /* 0x0000541018698816 */ /* 0x000fe400000000ff */
[----:B------:R-:W-:Y:S01]  /*1dbc0*/  ISETP.LE.U32.AND P0, PT, R195, UR15, PT ;  /* 0x0000000fc3007c0c */ /* 0x000fe2000bf03070 */
[----:B------:R-:W3:Y:S01]  /*1dbd0*/  LDL.LU R24, [R1+0x3c8] ;  /* 0x0003c80001187983 */ /* 0x000ee20000300800 */
[----:B------:R-:W-:Y:S03]  /*1dbe0*/  SHF.R.U32.HI R2, RZ, 0x8, R125 ;  /* 0x00000008ff027819 */ /* 0x000fe6000001167d */
[----:B------:R-:W3:Y:S01]  /*1dbf0*/  LDL.LU R21, [R1+0x3c4] ;  /* 0x0003c40001157983 */ /* 0x000ee20000300800 */
[--C-:B-1----:R-:W-:Y:S03]  /*1dc00*/  HSET2.LE.AND R50, R218, R145.reuse, PT ;  /* 0x00000091da327233 */ /* 0x102fe60003803000 */
[----:B------:R-:W-:Y:S01]  /*1dc10*/  @!P1 PRMT R109, R13, 0x5410, RZ ;  /* 0x000054100d6d9816 */ /* 0x000fe200000000ff */
[----:B------:R-:W-:Y:S01]  /*1dc20*/  STG.E.U16 desc[UR24][R180.64+0xc2], R68 ;  /* 0x0000c244b4007986 */ /* 0x000fe2000c101518 */
[----:B------:R-:W-:Y:S02]  /*1dc30*/  ISETP.LE.U32.AND P1, PT, R240, UR15, PT ;  /* 0x0000000ff0007c0c */ /* 0x000fe4000bf23070 */
[----:B------:R-:W-:Y:S01]  /*1dc40*/  @!P0 PRMT R110, R20, 0x5410, RZ ;  /* 0x00005410146e8816 */ /* 0x000fe200000000ff */
[----:B------:R-:W-:Y:S01]  /*1dc50*/  STG.E.U16 desc[UR24][R182.64+0xc0], R64 ;  /* 0x0000c040b6007986 */ /* 0x000fe2000c101518 */
[----:B------:R-:W-:Y:S02]  /*1dc60*/  ISETP.LE.U32.AND P0, PT, R252, UR15, PT ;  /* 0x0000000ffc007c0c */ /* 0x000fe4000bf03070 */
[--C-:B------:R-:W-:Y:S01]  /*1dc70*/  HSET2.LE.AND R49, R219, R145.reuse, PT ;  /* 0x00000091db317233 */ /* 0x100fe20003803000 */
[----:B------:R-:W3:Y:S04]  /*1dc80*/  LDL.LU R20, [R1+0x3c0] ;  /* 0x0003c00001147983 */ /* 0x000ee80000300800 */
[----:B------:R-:W3:Y:S02]  /*1dc90*/  LDL.LU R13, [R1+0x3bc] ;  /* 0x0003bc00010d7983 */ /* 0x000ee40000300800 */
[----:B------:R-:W-:Y:S02]  /*1dca0*/  @!P1 PRMT R106, R39, 0x5410, RZ ;  /* 0x00005410276a9816 */ /* 0x000fe400000000ff */
[----:B------:R-:W-:Y:S01]  /*1dcb0*/  ISETP.LE.U32.AND P1, PT, R248, UR15, PT ;  /* 0x0000000ff8007c0c */ /* 0x000fe2000bf23070 */
[----:B------:R-:W-:Y:S01]  /*1dcc0*/  STG.E.U16 desc[UR24][R182.64+0xc2], R67 ;  /* 0x0000c243b6007986 */ /* 0x000fe2000c101518 */
[----:B------:R-:W-:Y:S02]  /*1dcd0*/  @!P0 PRMT R107, R12, 0x5410, RZ ;  /* 0x000054100c6b8816 */ /* 0x000fe400000000ff */
[----:B------:R-:W-:Y:S01]  /*1dce0*/  ISETP.LE.U32.AND P0, PT, R243, UR15, PT ;  /* 0x0000000ff3007c0c */ /* 0x000fe2000bf03070 */
[----:B------:R-:W3:Y:S04]  /*1dcf0*/  LDL.LU R12, [R1+0x3b8] ;  /* 0x0003b800010c7983 */ /* 0x000ee80000300800 */
[----:B------:R-:W3:Y:S04]  /*1dd00*/  LDL.LU R39, [R1+0x3b4] ;  /* 0x0003b40001277983 */ /* 0x000ee80000300800 */
[----:B------:R-:W-:Y:S01]  /*1dd10*/  @!P1 PRMT R99, R35, 0x5410, RZ ;  /* 0x0000541023639816 */ /* 0x000fe200000000ff */
[----:B------:R-:W-:Y:S01]  /*1dd20*/  STG.E.U16 desc[UR24][R186.64+0xbe], R66 ;  /* 0x0000be42ba007986 */ /* 0x000fe2000c101518 */
[----:B------:R-:W-:Y:S02]  /*1dd30*/  ISETP.LE.U32.AND P1, PT, R190, UR15, PT ;  /* 0x0000000fbe007c0c */ /* 0x000fe4000bf23070 */
[----:B------:R-:W-:Y:S01]  /*1dd40*/  @!P0 PRMT R100, R38, 0x5410, RZ ;  /* 0x0000541026648816 */ /* 0x000fe200000000ff */
[----:B------:R-:W-:Y:S01]  /*1dd50*/  STG.E.U16 desc[UR24][R186.64+0xc0], R69 ;  /* 0x0000c045ba007986 */ /* 0x000fe2000c101518 */
[----:B------:R-:W-:Y:S03]  /*1dd60*/  ISETP.LE.U32.AND P0, PT, R192, UR15, PT ;  /* 0x0000000fc0007c0c */ /* 0x000fe6000bf03070 */
        /* <DEDUP_REMOVED lines=11> */
[----:B------:R-:W-:Y:S02]  /*1de20*/  LOP3.LUT P1, RZ, R213, 0x8000000, RZ, 0xc0, !PT ;  /* 0x08000000d5ff7812 */ /* 0x000fe4000782c0ff */
[----:B------:R-:W-:Y:S01]  /*1de30*/  @!P0 PRMT R104, R18, 0x5410, RZ ;  /* 0x0000541012688816 */ /* 0x000fe200000000ff */
[----:B------:R-:W-:Y:S01]  /*1de40*/  STG.E.U16 desc[UR24][R180.64+0xd0], R105 ;  /* 0x0000d069b4007986 */ /* 0x000fe2000c101518 */
[----:B------:R-:W-:Y:S03]  /*1de50*/  ISETP.LE.U32.AND P0, PT, R177, UR15, PT ;  /* 0x0000000fb1007c0c */ /* 0x000fe6000bf03070 */
[----:B------:R-:W3:Y:S04]  /*1de60*/  LDL.LU R18, [R1+0x3a0] ;  /* 0x0003a00001127983 */ /* 0x000ee80000300800 */
[----:B------:R-:W3:Y:S02]  /*1de70*/  LDL.LU R37, [R1+0x39c] ;  /* 0x00039c0001257983 */ /* 0x000ee40000300800 */
[----:B------:R-:W-:Y:S02]  /*1de80*/  @!P1 PRMT R60, R33, 0x5410, RZ ;  /* 0x00005410213c9816 */ /* 0x000fe400000000ff */
[----:B------:R-:W-:Y:S01]  /*1de90*/  LOP3.LUT P1, RZ, R213, 0x4000000, RZ, 0xc0, !PT ;  /* 0x04000000d5ff7812 */ /* 0x000fe2000782c0ff */
[----:B------:R-:W-:Y:S01]  /*1dea0*/  STG.E.U16 desc[UR24][R180.64+0xd2], R108 ;  /* 0x0000d26cb4007986 */ /* 0x000fe2000c101518 */
[----:B------:R-:W-:Y:S02]  /*1deb0*/  @!P0 PRMT R61, R36, 0x5410, RZ ;  /* 0x00005410243d8816 */ /* 0x000fe400000000ff */
[----:B------:R-:W-:Y:S01]  /*1dec0*/  ISETP.LE.U32.AND P0, PT, R173, UR15, PT ;  /* 0x0000000fad007c0c */ /* 0x000fe2000bf03070 */
[----:B------:R-:W3:Y:S04]  /*1ded0*/  LDL.LU R36, [R1+0x398] ;  /* 0x0003980001247983 */ /* 0x000ee80000300800 */
[----:B------:R-:W3:Y:S04]  /*1dee0*/  LDL.LU R33, [R1+0x394] ;  /* 0x0003940001217983 */ /* 0x000ee80000300800 */
[----:B------:R-:W-:Y:S04]  /*1def0*/  STG.E.U16 desc[UR24][R182.64+0xd0], R110 ;  /* 0x0000d06eb6007986 */ /* 0x000fe8000c101518 */
[----:B------:R-:W-:Y:S01]  /*1df00*/  @!P0 PRMT R63, R17, 0x5410, RZ ;  /* 0x00005410113f8816 */ /* 0x000fe200000000ff */
[----:B------:R-:W-:Y:S01]  /*1df10*/  STG.E.U16 desc[UR24][R182.64+0xd2], R109 ;  /* 0x0000d26db6007986 */ /* 0x000fe2000c101518 */
[----:B------:R-:W-:Y:S02]  /*1df20*/  ISETP.LE.U32.AND P0, PT, R171, UR15, PT ;  /* 0x0000000fab007c0c */ /* 0x000fe4000bf03070 */
[--C-:B------:R-:W-:Y:S01]  /*1df30*/  SHF.R.U32.HI R171, RZ, 0x10, R166.reuse ;  /* 0x00000010ffab7819 */ /* 0x100fe200000116a6 */
[----:B------:R-:W3:Y:S01]  /*1df40*/  LDL.LU R17, [R1+0x390] ;  /* 0x0003900001117983 */ /* 0x000ee20000300800 */
[----:B------:R-:W-:Y:S03]  /*1df50*/  SHF.R.U32.HI R166, RZ, 0x18, R166 ;  /* 0x00000018ffa67819 */ /* 0x000fe600000116a6 */
[----:B------:R-:W3:Y:S04]  /*1df60*/  LDL.LU R16, [R1+0x38c] ;  /* 0x00038c0001107983 */ /* 0x000ee80000300800 */
[----:B------:R-:W3:Y:S02]  /*1df70*/  LDL.LU R32, [R1+0x388] ;  /* 0x0003880001207983 */ /* 0x000ee40000300800 */
[----:B------:R-:W-:Y:S02]  /*1df80*/  @!P0 PRMT R96, R202, 0x5410, RZ ;  /* 0x00005410ca608816 */ /* 0x000fe400000000ff */
[----:B------:R-:W-:Y:S01]  /*1df90*/  ISETP.LE.U32.AND P0, PT, R211, UR15, PT ;  /* 0x0000000fd3007c0c */ /* 0x000fe2000bf03070 */
[----:B------:R-:W3:Y:S04]  /*1dfa0*/  LDL.LU R202, [R1+0x384] ;  /* 0x0003840001ca7983 */ /* 0x000ee80000300800 */
[----:B------:R-:W3:Y:S04]  /*1dfb0*/  LDL.LU.64 R250, [R1+0x28] ;  /* 0x0000280001fa7983 */ /* 0x000ee80000300a00 */
[----:B------:R-:W3:Y:S04]  /*1dfc0*/  LDL.LU R125, [R1+0x380] ;  /* 0x00038000017d7983 */ /* 0x000ee80000300800 */
[----:B------:R-:W3:Y:S04]  /*1dfd0*/  LDL.LU R120, [R1+0x37c] ;  /* 0x00037c0001787983 */ /* 0x000ee80000300800 */
        /* <DEDUP_REMOVED lines=14> */
[----:B--2---:R-:W-:Y:S02]  /*1e0c0*/  LOP3.LUT R59, R59, R115, RZ, 0xc0, !PT ;  /* 0x000000733b3b7212 */ /* 0x004fe400078ec0ff */
[----:B----4-:R-:W-:Y:S02]  /*1e0d0*/  LOP3.LUT R115, R152, 0xff, RZ, 0xc0, !PT ;  /* 0x000000ff98737812 */ /* 0x010fe400078ec0ff */
[----:B---3--:R-:W-:Y:S02]  /*1e0e0*/  LOP3.LUT R58, R58, R114, RZ, 0xc0, !PT ;  /* 0x000000723a3a7212 */ /* 0x008fe400078ec0ff */
        /* <DEDUP_REMOVED lines=16> */
[----:B------:R-:W1:Y:S05]  /*1e1f0*/  LDSM.16.MT88.4 R40, [R202+0x4000] ;  /* 0x00400000ca28783b */ /* 0x000e6a0000004200 */
[-C--:B-1----:R-:W-:Y:S06]  /*1e200*/  HMMA.16816.F32 R20, R28, R40.reuse, R20 ;  /* 0x000000281c14723c */ /* 0x082fec0000001814 */
[C---:B------:R-:W-:Y:S06]  /*1e210*/  HMMA.16816.F32 R32, R44.reuse, R40, R32 ;  /* 0x000000282c20723c */ /* 0x040fec0000001820 */
[-C--:B------:R-:W-:Y:S01]  /*1e220*/  HMMA.16816.F32 R36, R44, R42.reuse, R36 ;  /* 0x0000002a2c24723c */ /* 0x080fe20000001824 */
[----:B------:R-:W1:Y:S05]  /*1e230*/  LDSM.16.MT88.4 R44, [R202+0x4400] ;  /* 0x00440000ca2c783b */ /* 0x000e6a0000004200 */
[----:B------:R-:W-:Y:S01]  /*1e240*/  HMMA.16816.F32 R24, R28, R42, R24 ;  /* 0x0000002a1c18723c */ /* 0x000fe20000001818 */
[----:B------:R-:W2:Y:S05]  /*1e250*/  LDSM.16.MT88.4 R40, [R201+0x4800] ;  /* 0x00480000c928783b */ /* 0x000eaa0000004200 */
[-C--:B------:R-:W-:Y:S05]  /*1e260*/  HMMA.16816.F32 R4, R48, R52.reuse, R4 ;  /* 0x000000343004723c */ /* 0x080fea0000001804 */
[----:B------:R-:W-:Y:S01]  /*1e270*/  SHF.R.U32.HI R28, RZ, 0x8, R155 ;  /* 0x00000008ff1c7819 */ /* 0x000fe2000001169b */
[C---:B------:R-:W-:Y:S05]  /*1e280*/  HMMA.16816.F32 R8, R56.reuse, R52, R8 ;  /* 0x000000343808723c */ /* 0x040fea0000001808 */
[----:B------:R-:W-:Y:S01]  /*1e290*/  PRMT R91, R123, 0x5410, R28 ;  /* 0x000054107b5b7816 */ /* 0x000fe2000000001c */
[-C--:B------:R-:W-:Y:S05]  /*1e2a0*/  HMMA.16816.F32 R16, R56, R54.reuse, R16 ;  /* 0x000000363810723c */ /* 0x080fea0000001810 */
[----:B------:R-:W-:Y:S01]  /*1e2b0*/  PRMT R53, R121, 0x5410, R2 ;  /* 0x0000541079357816 */ /* 0x000fe20000000002 */
[C---:B------:R-:W-:Y:S01]  /*1e2c0*/  HMMA.16816.F32 R12, R48.reuse, R54, R12 ;  /* 0x00000036300c723c */ /* 0x040fe2000000180c */
[----:B------:R3:W4:Y:S04]  /*1e2d0*/  LDL.LU R121, [R1+0x378] ;  /* 0x0003780001797983 */ /* 0x0007280000300800 */
[----:B------:R-:W-:Y:S02]  /*1e2e0*/  PRMT R52, R0, 0x5410, R124 ;  /* 0x0000541000347816 */ /* 0x000fe4000000007c */
[----:B------:R-:W-:Y:S01]  /*1e2f0*/  LOP3.LUT R2, R157, UR7, R120, 0x96, !PT ;  /* 0x000000079d027c12 */ /* 0x000fe2000f8e9678 */
[----:B------:R-:W2:Y:S03]  /*1e300*/  LDL.LU R124, [R1+0x374] ;  /* 0x00037400017c7983 */ /* 0x000ea60000300800 */
[----:B------:R-:W-:Y:S01]  /*1e310*/  SHF.R.U32.HI R28, RZ, 0x8, R122 ;  /* 0x00000008ff1c7819 */ /* 0x000fe2000001167a */
[----:B------:R-:W3:Y:S01]  /*1e320*/  LDL.LU R123, [R1+0x370] ;  /* 0x00037000017b7983 */ /* 0x000ee20000300800 */
[----:B------:R-:W-:Y:S01]  /*1e330*/  SHF.R.U32.HI R29, RZ, 0x8, R151 ;  /* 0x00000008ff1d7819 */ /* 0x000fe20000011697 */
[-C--:B-1----:R-:W-:Y:S03]  /*1e340*/  HMMA.16816.F32 R20, R48, R44.reuse, R20 ;  /* 0x0000002c3014723c */ /* 0x082fe60000001814 */
[----:B------:R-:W-:Y:S02]  /*1e350*/  PRMT R148, R118, 0x5410, R28 ;  /* 0x0000541076947816 */ /* 0x000fe4000000001c */
[----:B------:R-:W-:Y:S01]  /*1e360*/  PRMT R151, R176, 0x5410, R29 ;  /* 0x00005410b0977816 */ /* 0x000fe2000000001d */
[C---:B------:R-:W-:Y:S05]  /*1e370*/  HMMA.16816.F32 R32, R56.reuse, R44, R32 ;  /* 0x0000002c3820723c */ /* 0x040fea0000001820 */
[--C-:B------:R-:W-:Y:S01]  /*1e380*/  SHF.R.U32.HI R29, RZ, 0x10, R169.reuse ;  /* 0x00000010ff1d7819 */ /* 0x100fe200000116a9 */
[-C--:B------:R-:W-:Y:S05]  /*1e390*/  HMMA.16816.F32 R36, R56, R46.reuse, R36 ;  /* 0x0000002e3824723c */ /* 0x080fea0000001824 */
[----:B------:R-:W-:Y:S01]  /*1e3a0*/  LOP3.LUT R44, R141, 0xff, RZ, 0xc0, !PT ;  /* 0x000000ff8d2c7812 */ /* 0x000fe200078ec0ff */
[----:B------:R-:W-:Y:S01]  /*1e3b0*/  HMMA.16816.F32 R24, R48, R46, R24 ;  /* 0x0000002e3018723c */ /* 0x000fe20000001818 */
[----:B------:R-:W1:Y:S04]  /*1e3c0*/  LDSM.16.MT88.4 R48, [R202+0x4800] ;  /* 0x00480000ca30783b */ /* 0x000e680000004200 */
[----:B------:R-:W-:Y:S02]  /*1e3d0*/  LOP3.LUT R31, R169, 0xff, RZ, 0xc0, !PT ;  /* 0x000000ffa91f7812 */ /* 0x000fe400078ec0ff */
[--C-:B------:R-:W-:Y:S04]  /*1e3e0*/  HSET2.LE.AND R47, R90, R145.reuse, PT ;  /* 0x000000915a2f7233 */ /* 0x100fe80003803000 */
[----:B------:R-:W-:Y:S02]  /*1e3f0*/  LOP3.LUT R90, R161, UR7, R126, 0x96, !PT ;  /* 0x00000007a15a7c12 */ /* 0x000fe4000f8e967e */
[----:B------:R-:W-:Y:S02]  /*1e400*/  SHF.R.U32.HI R169, RZ, 0x18, R169 ;  /* 0x00000018ffa97819 */ /* 0x000fe400000116a9 */
[----:B------:R-:W-:Y:S02]  /*1e410*/  LOP3.LUT R28, R143, 0xffff, RZ, 0xc0, !PT ;  /* 0x0000ffff8f1c7812 */ /* 0x000fe400078ec0ff */
[----:B------:R-:W-:Y:S02]  /*1e420*/  LOP3.LUT R29, R29, 0xff, RZ, 0xc0, !PT ;  /* 0x000000ff1d1d7812 */ /* 0x000fe400078ec0ff */
[----:B------:R-:W-:Y:S02]  /*1e430*/  SHF.R.U32.HI R30, RZ, 0x8, R3 ;  /* 0x00000008ff1e7819 */ /* 0x000fe40000011603 */
[----:B------:R-:W-:Y:S02]  /*1e440*/  LOP3.LUT R3, R143, 0xff, RZ, 0xc0, !PT ;  /* 0x000000ff8f037812 */ /* 0x000fe400078ec0ff */
[----:B------:R-:W-:Y:S02]  /*1e450*/  SHF.R.U32.HI R28, RZ, 0x8, R28 ;  /* 0x00000008ff1c7819 */ /* 0x000fe4000001161c */
[----:B------:R-:W-:Y:S02]  /*1e460*/  PRMT R169, R29, 0x5410, R169 ;  /* 0x000054101da97816 */ /* 0x000fe400000000a9 */
[--C-:B------:R-:W-:Y:S02]  /*1e470*/  SHF.R.U32.HI R29, RZ, 0x10, R143.reuse ;  /* 0x00000010ff1d7819 */ /* 0x100fe4000001168f */
        /* <DEDUP_REMOVED lines=14> */
[C---:B------:R-:W-:Y:S02]  /*1e560*/  LOP3.LUT R54, R156.reuse, 0xffff, RZ, 0xc0, !PT ;  /* 0x0000ffff9c367812 */ /* 0x040fe400078ec0ff */
[----:B------:R-:W-:Y:S02]  /*1e570*/  LOP3.LUT R55, R156, 0xff, RZ, 0xc0, !PT ;  /* 0x000000ff9c377812 */ /* 0x000fe400078ec0ff */
[----:B------:R-:W-:Y:S02]  /*1e580*/  SHF.R.U32.HI R3, RZ, 0x8, R54 ;  /* 0x00000008ff037819 */ /* 0x000fe40000011636 */
[----:B------:R-:W-:Y:S02]  /*1e590*/  LOP3.LUT R0, R153, UR7, R250, 0x96, !PT ;  /* 0x0000000799007c12 */ /* 0x000fe4000f8e96fa */
[----:B------:R-:W-:Y:S02]  /*1e5a0*/  LOP3.LUT R56, R2, 0xff, RZ, 0xc0, !PT ;  /* 0x000000ff02387812 */ /* 0x000fe400078ec0ff */
[----:B------:R-:W-:Y:S02]  /*1e5b0*/  SHF.R.U32.HI R156, RZ, 0x18, R156 ;  /* 0x00000018ff9c7819 */ /* 0x000fe4000001169c */
[----:B------:R-:W-:Y:S02]  /*1e5c0*/  LOP3.LUT R91, R159, UR7, R246, 0x96, !PT ;  /* 0x000000079f5b7c12 */ /* 0x000fe4000f8e96f6 */
[----:B------:R-:W-:Y:S01]  /*1e5d0*/  SHF.R.U32.HI R143, RZ, 0x18, R164 ;  /* 0x00000018ff8f7819 */ /* 0x000fe200000116a4 */
[----:B----4-:R-:W4:Y:S04]  /*1e5e0*/  LDL.LU.64 R120, [R1+0x368] ;  /* 0x0003680001787983 */ /* 0x010f280000300a00 */
[----:B------:R-:W4:Y:S01]  /*1e5f0*/  LDL.LU R122, [R1+0x360] ;  /* 0x00036000017a7983 */ /* 0x000f220000300800 */
[----:B--2---:R-:W-:Y:S03]  /*1e600*/  LOP3.LUT R46, R46, R124, RZ, 0xc0, !PT ;  /* 0x0000007c2e2e7212 */ /* 0x004fe600078ec0ff */
[----:B------:R-:W2:Y:S01]  /*1e610*/  LDL.LU R119, [R1+0x35c] ;  /* 0x00035c0001777983 */ /* 0x000ea20000300800 */
[----:B------:R-:W-:Y:S02]  /*1e620*/  LOP3.LUT R124, R162, 0xff, RZ, 0xc0, !PT ;  /* 0x000000ffa27c7812 */ /* 0x000fe400078ec0ff */
[----:B---3--:R-:W-:Y:S01]  /*1e630*/  LOP3.LUT R45, R45, R123, RZ, 0xc0, !PT ;  /* 0x0000007b2d2d7212 */ /* 0x008fe200078ec0ff */
[----:B------:R-:W3:Y:S01]  /*1e640*/  LDL.LU R118, [R1+0x358] ;  /* 0x0003580001767983 */ /* 0x000ee20000300800 */
[----:B------:R-:W-:Y:S03]  /*1e650*/  LOP3.LUT R123, R160, 0xff, RZ, 0xc0, !PT ;  /* 0x000000ffa07b7812 */ /* 0x000fe600078ec0ff */
[----:B------:R-:W3:Y:S04]  /*1e660*/  LDL.LU R137, [R1+0x354] ;  /* 0x0003540001897983 */ /* 0x000ee80000300800 */
[----:B------:R-:W3:Y:S04]  /*1e670*/  LDL.LU R141, [R1+0x350] ;  /* 0x00035000018d7983 */ /* 0x000ee80000300800 */
[----:B------:R-:W3:Y:S01]  /*1e680*/  LDL.LU.64 R126, [R1+0x348] ;  /* 0x00034800017e7983 */ /* 0x000ee20000300a00 */
[----:B----4-:R-:W-:Y:S02]  /*1e690*/  LOP3.LUT R30, R30, R120, RZ, 0xc0, !PT ;  /* 0x000000781e1e7212 */ /* 0x010fe400078ec0ff */
[----:B------:R-:W-:Y:S02]  /*1e6a0*/  LOP3.LUT R31, R31, R121, RZ, 0xc0, !PT ;  /* 0x000000791f1f7212 */ /* 0x000fe400078ec0ff */
[----:B------:R-:W-:Y:S02]  /*1e6b0*/  LOP3.LUT R44, R44, R122, RZ, 0xc0, !PT ;  /* 0x0000007a2c2c7212 */ /* 0x000fe400078ec0ff */
[----:B------:R-:W-:Y:S02]  /*1e6c0*/  LOP3.LUT R120, R160, 0xffff, RZ, 0xc0, !PT ;  /* 0x0000ffffa0787812 */ /* 0x000fe400078ec0ff */
[----:B--2---:R-:W-:Y:S02]  /*1e6d0*/  LOP3.LUT R29, R29, R119, RZ, 0xc0, !PT ;  /* 0x000000771d1d7212 */ /* 0x004fe400078ec0ff */
[----:B------:R-:W-:Y:S02]  /*1e6e0*/  LOP3.LUT R119, R158, 0xff, RZ, 0xc0, !PT ;  /* 0x000000ff9e777812 */ /* 0x000fe400078ec0ff */
[----:B---3--:R-:W-:Y:S02]  /*1e6f0*/  LOP3.LUT R28, R28, R118, RZ, 0xc0, !PT ;  /* 0x000000761c1c7212 */ /* 0x008fe400078ec0ff */
[----:B------:R-:W-:Y:S02]  /*1e700*/  LOP3.LUT R118, R158, 0xffff, RZ, 0xc0, !PT ;  /* 0x0000ffff9e767812 */ /* 0x000fe400078ec0ff */
[----:B------:R-:W-:Y:S01]  /*1e710*/  SHF.R.U32.HI R121, RZ, 0x10, R160 ;  /* 0x00000010ff797819 */ /* 0x000fe200000116a0 */
[----:B------:R-:W-:Y:S01]  /*1e720*/  MUFU.EX2 R137, R137 ;  /* 0x0000008900897308 */ /* 0x000fe20000000800 */
[----:B------:R-:W-:Y:S01]  /*1e730*/  SHF.R.U32.HI R122, RZ, 0x10, R158 ;  /* 0x00000010ff7a7819 */ /* 0x000fe2000001169e */
[-C--:B------:R-:W-:Y:S05]  /*1e740*/  HMMA.16816.F32 R4, R28, R40.reuse, R4 ;  /* 0x000000281c04723c */ /* 0x080fea0000001804 */
[----:B------:R-:W-:Y:S01]  /*1e750*/  SHF.R.U32.HI R160, RZ, 0x18, R160 ;  /* 0x00000018ffa07819 */ /* 0x000fe200000116a0 */
[C---:B------:R-:W-:Y:S05]  /*1e760*/  HMMA.16816.F32 R8, R44.reuse, R40, R8 ;  /* 0x000000282c08723c */ /* 0x040fea0000001808 */
[----:B------:R-:W-:Y:S01]  /*1e770*/  SHF.R.U32.HI R158, RZ, 0x18, R158 ;  /* 0x00000018ff9e7819 */ /* 0x000fe2000001169e */
[-C--:B------:R-:W-:Y:S05]  /*1e780*/  HMMA.16816.F32 R16, R44, R42.reuse, R16 ;  /* 0x0000002a2c10723c */ /* 0x080fea0000001810 */
[----:B------:R-:W-:Y:S01]  /*1e790*/  SHF.R.U32.HI R41, RZ, 0x8, R94 ;  /* 0x00000008ff297819 */ /* 0x000fe2000001165e */
[C---:B------:R-:W-:Y:S05]  /*1e7a0*/  HMMA.16816.F32 R12, R28.reuse, R42, R12 ;  /* 0x0000002a1c0c723c */ /* 0x040fea000000180c */
[----:B------:R-:W-:Y:S01]  /*1e7b0*/  LOP3.LUT R40, R95, 0xff, RZ, 0xc0, !PT ;  /* 0x000000ff5f287812 */ /* 0x000fe200078ec0ff */
[-C--:B-1----:R-:W-:Y:S05]  /*1e7c0*/  HMMA.16816.F32 R20, R28, R48.reuse, R20 ;  /* 0x000000301c14723c */ /* 0x082fea0000001814 */
[----:B------:R-:W-:Y:S01]  /*1e7d0*/  PRMT R94, R55, 0x5410, R3 ;  /* 0x00005410375e7816 */ /* 0x000fe20000000003 */
[C---:B------:R-:W-:Y:S01]  /*1e7e0*/  HMMA.16816.F32 R32, R44.reuse, R48, R32 ;  /* 0x000000302c20723c */ /* 0x040fe20000001820 */
[----:B------:R-:W1:Y:S04]  /*1e7f0*/  LDSM.16.MT88.4 R52, [R201+0x4c00] ;  /* 0x004c0000c934783b */ /* 0x000e680000004200 */
        /* <DEDUP_REMOVED lines=10> */
[----:B------:R-:W-:Y:S02]  /*1e8a0*/  SHF.R.U32.HI R0, RZ, 0x8, R0 ;  /* 0x00000008ff007819 */ /* 0x000fe40000011600 */
[----:B------:R-:W-:Y:S02]  /*1e8b0*/  PRMT R42, R42, 0x5410, R3 ;  /* 0x000054102a2a7816 */ /* 0x000fe40000000003 */
[----:B------:R-:W-:Y:S02]  /*1e8c0*/  SHF.R.U32.HI R3, RZ, 0x10, R2 ;  /* 0x00000010ff037819 */ /* 0x000fe40000011602 */
[----:B------:R-:W-:Y:S02]  /*1e8d0*/  PRMT R56, R56, 0x5410, R0 ;  /* 0x0000541038387816 */ /* 0x000fe40000000000 */
[----:B------:R-:W-:Y:S02]  /*1e8e0*/  SHF.R.U32.HI R2, RZ, 0x18, R2 ;  /* 0x00000018ff027819 */ /* 0x000fe40000011602 */
[----:B------:R-:W-:Y:S02]  /*1e8f0*/  LOP3.LUT R0, R3, 0xff, RZ, 0xc0, !PT ;  /* 0x000000ff03007812 */ /* 0x000fe400078ec0ff */
[--C-:B------:R-:W-:Y:S02]  /*1e900*/  HSET2.LE.AND R3, R94, R145.reuse, PT ;  /* 0x000000915e037233 */ /* 0x100fe40003803000 */
[----:B------:R-:W-:Y:S02]  /*1e910*/  PRMT R2, R0, 0x5410, R2 ;  /* 0x0000541000027816 */ /* 0x000fe40000000002 */
[--C-:B------:R-:W-:Y:S02]  /*1e920*/  HSET2.LE.AND R0, R56, R145.reuse, PT ;  /* 0x0000009138007233 */ /* 0x100fe40003803000 */
[----:B------:R-:W-:Y:S02]  /*1e930*/  LOP3.LUT R94, R165, UR7, R134, 0x96, !PT ;  /* 0x00000007a55e7c12 */ /* 0x000fe4000f8e9686 */
[----:B------:R-:W-:Y:S01]  /*1e940*/  PRMT R58, R115, 0x5410, R41 ;  /* 0x00005410733a7816 */ /* 0x000fe20000000029 */
[----:B------:R-:W3:Y:S01]  /*1e950*/  LDL.LU.64 R134, [R1+0x340] ;  /* 0x0003400001867983 */ /* 0x000ee20000300a00 */
[----:B------:R-:W-:Y:S02]  /*1e960*/  LOP3.LUT R28, R0, R131, RZ, 0xc0, !PT ;  /* 0x00000083001c7212 */ /* 0x000fe400078ec0ff */
[----:B------:R-:W-:Y:S02]  /*1e970*/  SHF.R.U32.HI R0, RZ, 0x8, R175 ;  /* 0x00000008ff007819 */ /* 0x000fe400000116af */
[----:B------:R-:W-:Y:S01]  /*1e980*/  LOP3.LUT R41, R114, 0xff, RZ, 0xc0, !PT ;  /* 0x000000ff72297812 */ /* 0x000fe200078ec0ff */
[----:B------:R-:W4:Y:S01]  /*1e990*/  LDL.LU R175, [R1+0x33c] ;  /* 0x00033c0001af7983 */ /* 0x000f220000300800 */
[----:B------:R-:W-:Y:S02]  /*1e9a0*/  PRMT R125, R133, 0x5410, R0 ;  /* 0x00005410857d7816 */ /* 0x000fe40000000000 */
[----:B------:R-:W-:Y:S01]  /*1e9b0*/  LOP3.LUT R40, R40, 0xff, RZ, 0xc0, !PT ;  /* 0x000000ff28287812 */ /* 0x000fe200078ec0ff */
[----:B------:R-:W4:Y:S01]  /*1e9c0*/  LDL.LU R133, [R1+0x338] ;  /* 0x0003380001857983 */ /* 0x000f220000300800 */
[----:B------:R-:W-:Y:S02]  /*1e9d0*/  PRMT R59, R41, 0x5410, R156 ;  /* 0x00005410293b7816 */ /* 0x000fe4000000009c */
[----:B------:R-:W-:Y:S02]  /*1e9e0*/  PRMT R41, R40, 0x5410, R43 ;  /* 0x0000541028297816 */ /* 0x000fe4000000002b */
[--C-:B------:R-:W-:Y:S02]  /*1e9f0*/  HSET2.LE.AND R40, R42, R145.reuse, PT ;  /* 0x000000912a287233 */ /* 0x100fe40003803000 */
        /* <DEDUP_REMOVED lines=10> */
[----:B------:R-:W2:Y:S01]  /*1eaa0*/  LDSM.16.MT88.4 R56, [R201+0x5000] ;  /* 0x00500000c938783b */ /* 0x000ea20000004200 */
[----:B------:R-:W-:Y:S01]  /*1eab0*/  LOP3.LUT R29, R2, R136, RZ, 0xc0, !PT ;  /* 0x00000088021d7212 */ /* 0x000fe200078ec0ff */
[-C--:B-1----:R-:W-:Y:S05]  /*1eac0*/  HMMA.16816.F32 R4, R40, R52.reuse, R4 ;  /* 0x000000342804723c */ /* 0x082fea0000001804 */
[----:B------:R-:W-:Y:S02]  /*1ead0*/  LOP3.LUT R31, R48, R113, RZ, 0xc0, !PT ;  /* 0x00000071301f7212 */ /* 0x000fe400078ec0ff */
[C---:B------:R-:W-:Y:S04]  /*1eae0*/  LOP3.LUT R3, R170.reuse, 0xffff, RZ, 0xc0, !PT ;  /* 0x0000ffffaa037812 */ /* 0x040fe800078ec0ff */
[----:B------:R-:W-:Y:S01]  /*1eaf0*/  LOP3.LUT R2, R170, 0xff, RZ, 0xc0, !PT ;  /* 0x000000ffaa027812 */ /* 0x000fe200078ec0ff */
[C---:B------:R-:W-:Y:S04]  /*1eb00*/  HMMA.16816.F32 R8, R28.reuse, R52, R8 ;  /* 0x000000341c08723c */ /* 0x040fe80000001808 */
[----:B------:R-:W-:Y:S02]  /*1eb10*/  SHF.R.U32.HI R3, RZ, 0x8, R3 ;  /* 0x00000008ff037819 */ /* 0x000fe40000011603 */
[--C-:B------:R-:W-:Y:S01]  /*1eb20*/  SHF.R.U32.HI R0, RZ, 0x10, R170.reuse ;  /* 0x00000010ff007819 */ /* 0x100fe200000116aa */
[-C--:B------:R-:W-:Y:S04]  /*1eb30*/  HMMA.16816.F32 R16, R28, R54.reuse, R16 ;  /* 0x000000361c10723c */ /* 0x080fe80000001810 */
[----:B------:R-:W-:Y:S02]  /*1eb40*/  PRMT R52, R2, 0x5410, R3 ;  /* 0x0000541002347816 */ /* 0x000fe40000000003 */
[----:B------:R-:W-:Y:S01]  /*1eb50*/  SHF.R.U32.HI R48, RZ, 0x18, R170 ;  /* 0x00000018ff307819 */ /* 0x000fe200000116aa */
[C---:B------:R-:W-:Y:S04]  /*1eb60*/  HMMA.16816.F32 R12, R40.reuse, R54, R12 ;  /* 0x00000036280c723c */ /* 0x040fe8000000180c */
[----:B------:R-:W-:Y:S02]  /*1eb70*/  LOP3.LUT R0, R0, 0xff, RZ, 0xc0, !PT ;  /* 0x000000ff00007812 */ /* 0x000fe400078ec0ff */
[----:B------:R-:W-:Y:S01]  /*1eb80*/  LOP3.LUT R2, R146, 0xffff, RZ, 0xc0, !PT ;  /* 0x0000ffff92027812 */ /* 0x000fe200078ec0ff */
[-C--:B--2---:R-:W-:Y:S04]  /*1eb90*/  HMMA.16816.F32 R20, R40, R44.reuse, R20 ;  /* 0x0000002c2814723c */ /* 0x084fe80000001814 */
[----:B------:R-:W-:Y:S02]  /*1eba0*/  SHF.R.U32.HI R3, RZ, 0x10, R146 ;  /* 0x00000010ff037819 */ /* 0x000fe40000011692 */
[----:B------:R-:W-:Y:S01]  /*1ebb0*/  PRMT R0, R0, 0x5410, R48 ;  /* 0x0000541000007816 */ /* 0x000fe20000000030 */
[C---:B------:R-:W-:Y:S04]  /*1ebc0*/  HMMA.16816.F32 R32, R28.reuse, R44, R32 ;  /* 0x0000002c1c20723c */ /* 0x040fe80000001820 */
[--C-:B------:R-:W-:Y:S02]  /*1ebd0*/  HSET2.LE.AND R48, R52, R145.reuse, PT ;  /* 0x0000009134307233 */ /* 0x100fe40003803000 */
[----:B------:R-:W-:Y:S01]  /*1ebe0*/  LOP3.LUT R51, R146, 0xff, RZ, 0xc0, !PT ;  /* 0x000000ff92337812 */ /* 0x000fe200078ec0ff */
[----:B------:R-:W1:Y:S01]  /*1ebf0*/  LDSM.16.MT88.4 R52, [R202+0x5000] ;  /* 0x00500000ca34783b */ /* 0x000e620000004200 */
[----:B------:R-:W-:Y:S01]  /*1ec00*/  SHF.R.U32.HI R50, RZ, 0x18, R146 ;  /* 0x00000018ff327819 */ /* 0x000fe20000011692 */
[-C--:B------:R-:W-:Y:S03]  /*1ec10*/  HMMA.16816.F32 R36, R28, R46.reuse, R36 ;  /* 0x0000002e1c24723c */ /* 0x080fe60000001824 */
[----:B------:R-:W-:Y:S02]  /*1ec20*/  SHF.R.U32.HI R49, RZ, 0x8, R2 ;  /* 0x00000008ff317819 */ /* 0x000fe40000011602 */
[----:B------:R-:W-:Y:S01]  /*1ec30*/  LOP3.LUT R3, R3, 0xff, RZ, 0xc0, !PT ;  /* 0x000000ff03037812 */ /* 0x000fe200078ec0ff */
[----:B------:R-:W-:Y:S01]  /*1ec40*/  HMMA.16816.F32 R24, R40, R46, R24 ;  /* 0x0000002e2818723c */ /* 0x000fe20000001818 */
[----:B------:R-:W2:Y:S04]  /*1ec50*/  LDSM.16.MT88.4 R44, [R201+0x5400] ;  /* 0x00540000c92c783b */ /* 0x000ea80000004200 */
[----:B------:R-:W-:Y:S02]  /*1ec60*/  PRMT R95, R51, 0x5410, R49 ;  /* 0x00005410335f7816 */ /* 0x000fe40000000031 */
[----:B------:R-:W-:Y:S04]  /*1ec70*/  PRMT R3, R3, 0x5410, R50 ;  /* 0x0000541003037816 */ /* 0x000fe80000000032 */
        /* <DEDUP_REMOVED lines=10> */
[-C--:B------:R-:W-:Y:S05]  /*1ed20*/  HMMA.16816.F32 R4, R48, R56.reuse, R4 ;  /* 0x000000383004723c */ /* 0x080fea0000001804 */
[--C-:B------:R-:W-:Y:S02]  /*1ed30*/  HSET2.LE.AND R31, R150, R145.reuse, PT ;  /* 0x00000091961f7233 */ /* 0x100fe40003803000 */
[----:B------:R-:W-:Y:S04]  /*1ed40*/  LOP3.LUT R28, R28, R88, RZ, 0xc0, !PT ;  /* 0x000000581c1c7212 */ /* 0x000fe800078ec0ff */
[----:B------:R-:W-:Y:S02]  /*1ed50*/  LOP3.LUT R29, R29, R87, RZ, 0xc0, !PT ;  /* 0x000000571d1d7212 */ /* 0x000fe400078ec0ff */
[----:B------:R-:W-:Y:S02]  /*1ed60*/  LOP3.LUT R30, R30, R84, RZ, 0xc0, !PT ;  /* 0x000000541e1e7212 */ /* 0x000fe400078ec0ff */
[----:B------:R-:W-:Y:S02]  /*1ed70*/  LOP3.LUT R31, R31, R83, RZ, 0xc0, !PT ;  /* 0x000000531f1f7212 */ /* 0x000fe400078ec0ff */
[----:B------:R-:W-:Y:S02]  /*1ed80*/  SHF.R.U32.HI R2, RZ, 0x8, R118 ;  /* 0x00000008ff027819 */ /* 0x000fe40000011676 */
[----:B------:R-:W-:Y:S02]  /*1ed90*/  LOP3.LUT R0, R91, 0xffff, RZ, 0xc0, !PT ;  /* 0x0000ffff5b007812 */ /* 0x000fe400078ec0ff */
[----:B------:R-:W-:Y:S01]  /*1eda0*/  SHF.R.U32.HI R3, RZ, 0x8, R120 ;  /* 0x00000008ff037819 */ /* 0x000fe20000011678 */
[C---:B------:R-:W-:Y:S04]  /*1edb0*/  HMMA.16816.F32 R8, R28.reuse, R56, R8 ;  /* 0x000000381c08723c */ /* 0x040fe80000001808 */
[----:B------:R-:W-:Y:S02]  /*1edc0*/  PRMT R112, R119, 0x5410, R2 ;  /* 0x0000541077707816 */ /* 0x000fe40000000002 */
[----:B------:R-:W-:Y:S01]  /*1edd0*/  LOP3.LUT R2, R121, 0xff, RZ, 0xc0, !PT ;  /* 0x000000ff79027812 */ /* 0x000fe200078ec0ff */
[-C--:B------:R-:W-:Y:S04]  /*1ede0*/  HMMA.16816.F32 R16, R28, R58.reuse, R16 ;  /* 0x0000003a1c10723c */ /* 0x080fe80000001810 */
[----:B------:R-:W-:Y:S02]  /*1edf0*/  LOP3.LUT R41, R91, 0xff, RZ, 0xc0, !PT ;  /* 0x000000ff5b297812 */ /* 0x000fe400078ec0ff */
[----:B------:R-:W-:Y:S01]  /*1ee00*/  SHF.R.U32.HI R0, RZ, 0x8, R0 ;  /* 0x00000008ff007819 */ /* 0x000fe20000011600 */
[C---:B------:R-:W-:Y:S04]  /*1ee10*/  HMMA.16816.F32 R12, R48.reuse, R58, R12 ;  /* 0x0000003a300c723c */ /* 0x040fe8000000180c */
[----:B------:R-:W-:Y:S02]  /*1ee20*/  PRMT R83, R123, 0x5410, R3 ;  /* 0x000054107b537816 */ /* 0x000fe40000000003 */
[--C-:B------:R-:W-:Y:S01]  /*1ee30*/  SHF.R.U32.HI R3, RZ, 0x10, R91.reuse ;  /* 0x00000010ff037819 */ /* 0x100fe2000001165b */
[-C--:B-1----:R-:W-:Y:S04]  /*1ee40*/  HMMA.16816.F32 R20, R48, R52.reuse, R20 ;  /* 0x000000343014723c */ /* 0x082fe80000001814 */
[----:B------:R-:W-:Y:S02]  /*1ee50*/  LOP3.LUT R40, R122, 0xff, RZ, 0xc0, !PT ;  /* 0x000000ff7a287812 */ /* 0x000fe400078ec0ff */
[----:B------:R-:W-:Y:S01]  /*1ee60*/  PRMT R56, R2, 0x5410, R160 ;  /* 0x0000541002387816 */ /* 0x000fe200000000a0 */
[C---:B------:R-:W-:Y:S04]  /*1ee70*/  HMMA.16816.F32 R32, R28.reuse, R52, R32 ;  /* 0x000000341c20723c */ /* 0x040fe80000001820 */
[----:B------:R-:W-:Y:S02]  /*1ee80*/  PRMT R42, R41, 0x5410, R0 ;  /* 0x00005410292a7816 */ /* 0x000fe40000000000 */
[----:B------:R-:W-:Y:S01]  /*1ee90*/  LOP3.LUT R0, R90, 0xffff, RZ, 0xc0, !PT ;  /* 0x0000ffff5a007812 */ /* 0x000fe200078ec0ff */
[-C--:B------:R-:W-:Y:S04]  /*1eea0*/  HMMA.16816.F32 R36, R28, R54.reuse, R36 ;  /* 0x000000361c24723c */ /* 0x080fe80000001824 */
[----:B------:R-:W-:Y:S02]  /*1eeb0*/  SHF.R.U32.HI R91, RZ, 0x18, R91 ;  /* 0x00000018ff5b7819 */ /* 0x000fe4000001165b */
[----:B------:R-:W-:Y:S01]  /*1eec0*/  LOP3.LUT R41, R3, 0xff, RZ, 0xc0, !PT ;  /* 0x000000ff03297812 */ /* 0x000fe200078ec0ff */
[----:B------:R-:W-:Y:S04]  /*1eed0*/  HMMA.16816.F32 R24, R48, R54, R24 ;  /* 0x000000363018723c */ /* 0x000fe80000001818 */
[----:B------:R-:W-:Y:S02]  /*1eee0*/  PRMT R43, R40, 0x5410, R158 ;  /* 0x00005410282b7816 */ /* 0x000fe4000000009e */
[----:B------:R-:W-:Y:S02]  /*1eef0*/  SHF.R.U32.HI R2, RZ, 0x10, R90 ;  /* 0x00000010ff027819 */ /* 0x000fe4000001165a */
[----:B------:R-:W-:Y:S03]  /*1ef00*/  LOP3.LUT R40, R90, 0xff, RZ, 0xc0, !PT ;  /* 0x000000ff5a287812 */ /* 0x000fe600078ec0ff */
[----:B------:R-:W-:Y:S02]  /*1ef10*/  SHF.R.U32.HI R3, RZ, 0x8, R0 ;  /* 0x00000008ff037819 */ /* 0x000fe40000011600 */
[--C-:B------:R-:W-:Y:S02]  /*1ef20*/  HSET2.LE.AND R31, R56, R145.reuse, PT ;  /* 0x00000091381f7233 */ /* 0x100fe40003803000 */
[----:B------:R-:W-:Y:S01]  /*1ef30*/  PRMT R41, R41, 0x5410, R91 ;  /* 0x0000541029297816 */ /* 0x000fe2000000005b */
[----:B------:R-:W1:Y:S01]  /*1ef40*/  LDSM.16.MT88.4 R56, [R202+0x5400] ;  /* 0x00540000ca38783b */ /* 0x000e620000004200 */
[----:B------:R-:W-:Y:S02]  /*1ef50*/  SHF.R.U32.HI R90, RZ, 0x18, R90 ;  /* 0x00000018ff5a7819 */ /* 0x000fe4000001165a */
[----:B------:R-:W-:Y:S02]  /*1ef60*/  LOP3.LUT R0, R2, 0xff, RZ, 0xc0, !PT ;  /* 0x000000ff02007812 */ /* 0x000fe400078ec0ff */
[----:B------:R-:W-:Y:S02]  /*1ef70*/  PRMT R3, R40, 0x5410, R3 ;  /* 0x0000541028037816 */ /* 0x000fe40000000003 */
        /* <DEDUP_REMOVED lines=12> */
[-C--:B--2---:R-:W-:Y:S05]  /*1f040*/  HMMA.16816.F32 R4, R40, R44.reuse, R4 ;  /* 0x0000002c2804723c */ /* 0x084fea0000001804 */
[----:B------:R-:W-:Y:S02]  /*1f050*/  LOP3.LUT R28, R0, R82, RZ, 0xc0, !PT ;  /* 0x00000052001c7212 */ /* 0x000fe400078ec0ff */
[----:B------:R-:W-:Y:S04]  /*1f060*/  LOP3.LUT R29, R2, R81, RZ, 0xc0, !PT ;  /* 0x00000051021d7212 */ /* 0x000fe800078ec0ff */
[----:B------:R-:W-:Y:S02]  /*1f070*/  LOP3.LUT R30, R30, R74, RZ, 0xc0, !PT ;  /* 0x0000004a1e1e7212 */ /* 0x000fe400078ec0ff */
[----:B------:R-:W-:Y:S02]  /*1f080*/  LOP3.LUT R31, R31, R73, RZ, 0xc0, !PT ;  /* 0x000000491f1f7212 */ /* 0x000fe400078ec0ff */
[----:B------:R-:W-:Y:S02]  /*1f090*/  LOP3.LUT R3, R132, 0xff, RZ, 0xc0, !PT ;  /* 0x000000ff84037812 */ /* 0x000fe400078ec0ff */
        /* <DEDUP_REMOVED lines=9> */
[----:B------:R-:W-:Y:S02]  /*1f130*/  SHF.R.U32.HI R48, RZ, 0x18, R147 ;  /* 0x00000018ff307819 */ /* 0x000fe40000011693 */
[----:B------:R-:W-:Y:S01]  /*1f140*/  SHF.R.U32.HI R0, RZ, 0x8, R0 ;  /* 0x00000008ff007819 */ /* 0x000fe20000011600 */
[C---:B------:R-:W-:Y:S04]  /*1f150*/  HMMA.16816.F32 R12, R40.reuse, R46, R12 ;  /* 0x0000002e280c723c */ /* 0x040fe8000000180c */
[----:B------:R-:W-:Y:S02]  /*1f160*/  LOP3.LUT R2, R2, 0xff, RZ, 0xc0, !PT ;  /* 0x000000ff02027812 */ /* 0x000fe400078ec0ff */
[----:B------:R-:W-:Y:S01]  /*1f170*/  PRMT R55, R49, 0x5410, R0 ;  /* 0x0000541031377816 */ /* 0x000fe20000000000 */
[-C--:B-1----:R-:W-:Y:S04]  /*1f180*/  HMMA.16816.F32 R20, R40, R56.reuse, R20 ;  /* 0x000000382814723c */ /* 0x082fe80000001814 */
[--C-:B------:R-:W-:Y:S02]  /*1f190*/  HSET2.LE.AND R47, R73, R145.reuse, PT ;  /* 0x00000091492f7233 */ /* 0x100fe40003803000 */
[----:B------:R-:W-:Y:S01]  /*1f1a0*/  PRMT R53, R2, 0x5410, R48 ;  /* 0x0000541002357816 */ /* 0x000fe20000000030 */
[C---:B------:R-:W-:Y:S04]  /*1f1b0*/  HMMA.16816.F32 R32, R28.reuse, R56, R32 ;  /* 0x000000381c20723c */ /* 0x040fe80000001820 */
[C---:B------:R-:W-:Y:S02]  /*1f1c0*/  LOP3.LUT R0, R168.reuse, 0xffff, RZ, 0xc0, !PT ;  /* 0x0000ffffa8007812 */ /* 0x040fe400078ec0ff */
[--C-:B------:R-:W-:Y:S01]  /*1f1d0*/  SHF.R.U32.HI R2, RZ, 0x10, R168.reuse ;  /* 0x00000010ff027819 */ /* 0x100fe200000116a8 */
[-C--:B------:R-:W-:Y:S04]  /*1f1e0*/  HMMA.16816.F32 R36, R28, R58.reuse, R36 ;  /* 0x0000003a1c24723c */ /* 0x080fe80000001824 */
[----:B------:R-:W-:Y:S02]  /*1f1f0*/  LOP3.LUT R48, R168, 0xff, RZ, 0xc0, !PT ;  /* 0x000000ffa8307812 */ /* 0x000fe400078ec0ff */
[----:B------:R-:W-:Y:S01]  /*1f200*/  SHF.R.U32.HI R45, RZ, 0x18, R168 ;  /* 0x00000018ff2d7819 */ /* 0x000fe200000116a8 */
[----:B------:R-:W-:Y:S01]  /*1f210*/  HMMA.16816.F32 R24, R40, R58, R24 ;  /* 0x0000003a2818723c */ /* 0x000fe20000001818 */
[----:B------:R-:W-:Y:S01]  /*1f220*/  LDSM.16.MT88.4 R40, [R202+0x5800] ;  /* 0x00580000ca28783b */ /* 0x000fe20000004200 */
[----:B------:R-:W-:Y:S02]  /*1f230*/  MUFU.EX2 R58, R141 ;  /* 0x0000008d003a7308 */ /* 0x000fe40000000800 */
[----:B------:R-:W-:Y:S01]  /*1f240*/  SHF.R.U32.HI R44, RZ, 0x8, R0 ;  /* 0x00000008ff2c7819 */ /* 0x000fe20000011600 */
[----:B---3--:R-:W-:Y:S01]  /*1f250*/  IMAD.MOV.U32 R136, RZ, RZ, R134 ;  /* 0x000000ffff887224 */ /* 0x008fe200078e0086 */
[----:B------:R-:W-:Y:S02]  /*1f260*/  LOP3.LUT R2, R2, 0xff, RZ, 0xc0, !PT ;  /* 0x000000ff02027812 */ /* 0x000fe400078ec0ff */
[----:B------:R-:W-:Y:S03]  /*1f270*/  PRMT R54, R48, 0x5410, R44 ;  /* 0x0000541030367816 */ /* 0x000fe6000000002c */
[----:B------:R-:W-:Y:S01]  /*1f280*/  PRMT R52, R2, 0x5410, R45 ;  /* 0x0000541002347816 */ /* 0x000fe2000000002d */
[----:B----4-:R-:W-:Y:S01]  /*1f290*/  MUFU.EX2 R175, R175 ;  /* 0x000000af00af7308 */ /* 0x010fe20000000800 */
[----:B------:R-:W-:Y:S02]  /*1f2a0*/  LOP3.LUT R50, R171, 0xff, RZ, 0xc0, !PT ;  /* 0x000000ffab327812 */ /* 0x000fe400078ec0ff */
[--C-:B------:R-:W-:Y:S02]  /*1f2b0*/  HSET2.LE.AND R44, R55, R145.reuse, PT ;  /* 0x00000091372c7233 */ /* 0x100fe40003803000 */
[--C-:B------:R-:W-:Y:S02]  /*1f2c0*/  HSET2.LE.AND R45, R53, R145.reuse, PT ;  /* 0x00000091352d7233 */ /* 0x100fe40003803000 */
[----:B------:R-:W-:Y:S03]  /*1f2d0*/  PRMT R74, R50, 0x5410, R166 ;  /* 0x00005410324a7816 */ /* 0x000fe600000000a6 */
[----:B------:R1:W3:Y:S01]  /*1f2e0*/  MUFU.EX2 R59, R133 ;  /* 0x00000085003b7308 */ /* 0x0002e20000000800 */
[----:B------:R-:W-:Y:S02]  /*1f2f0*/  LOP3.LUT R44, R44, R76, RZ, 0xc0, !PT ;  /* 0x0000004c2c2c7212 */ /* 0x000fe400078ec0ff */
[----:B------:R-:W-:Y:S02]  /*1f300*/  SHF.R.U32.HI R51, RZ, 0x8, R167 ;  /* 0x00000008ff337819 */ /* 0x000fe400000116a7 */
[----:B------:R-:W-:Y:S02]  /*1f310*/  LOP3.LUT R45, R45, R75, RZ, 0xc0, !PT ;  /* 0x0000004b2d2d7212 */ /* 0x000fe400078ec0ff */
[----:B------:R-:W-:Y:S02]  /*1f320*/  PRMT R77, R172, 0x5410, R51 ;  /* 0x00005410ac4d7816 */ /* 0x000fe40000000033 */
[--C-:B------:R-:W-:Y:S01]  /*1f330*/  HSET2.LE.AND R31, R74, R145.reuse, PT ;  /* 0x000000914a1f7233 */ /* 0x100fe20003803000 */
[----:B------:R-:W4:Y:S01]  /*1f340*/  LDSM.16.MT88.4 R48, [R201+0x5800] ;  /* 0x00580000c930783b */ /* 0x000f220000004200 */
[----:B------:R-:W-:Y:S02]  /*1f350*/  SHF.R.U32.HI R113, RZ, 0x10, R164 ;  /* 0x00000010ff717819 */ /* 0x000fe400000116a4 */
[--C-:B------:R-:W-:Y:S02]  /*1f360*/  HSET2.LE.AND R30, R77, R145.reuse, PT ;  /* 0x000000914d1e7233 */ /* 0x100fe40003803000 */
[----:B------:R-:W-:Y:S02]  /*1f370*/  LOP3.LUT R0, R113, 0xff, RZ, 0xc0, !PT ;  /* 0x000000ff71007812 */ /* 0x000fe400078ec0ff */
[--C-:B------:R-:W-:Y:S01]  /*1f380*/  SHF.R.U32.HI R116, RZ, 0x10, R162.reuse ;  /* 0x00000010ff747819 */ /* 0x100fe200000116a2 */
[----:B-1----:R-:W2:Y:S01]  /*1f390*/  LDL.LU R133, [R1+0x32c] ;  /* 0x00032c0001857983 */ /* 0x002ea20000300800 */
[----:B------:R-:W-:Y:S02]  /*1f3a0*/  LOP3.LUT R114, R164, 0xffff, RZ, 0xc0, !PT ;  /* 0x0000ffffa4727812 */ /* 0x000fe400078ec0ff */
[----:B------:R-:W-:Y:S01]  /*1f3b0*/  LOP3.LUT R115, R162, 0xffff, RZ, 0xc0, !PT ;  /* 0x0000ffffa2737812 */ /* 0x000fe200078ec0ff */
[----:B------:R1:W2:Y:S01]  /*1f3c0*/  LDL.S16 R76, [R1+0xb8] ;  /* 0x0000b800014c7983 */ /* 0x0002a20000100600 */
[----:B------:R-:W-:Y:S02]  /*1f3d0*/  PRMT R143, R0, 0x5410, R143 ;  /* 0x00005410008f7816 */ /* 0x000fe4000000008f */
[----:B------:R-:W-:Y:S01]  /*1f3e0*/  SHF.R.U32.HI R162, RZ, 0x18, R162 ;  /* 0x00000018ffa27819 */ /* 0x000fe200000116a2 */
[----:B------:R1:W2:Y:S01]  /*1f3f0*/  LDL.S16 R75, [R1+0xb4] ;  /* 0x0000b400014b7983 */ /* 0x0002a20000100600 */
[----:B------:R-:W-:Y:S02]  /*1f400*/  LOP3.LUT R164, R164, 0xff, RZ, 0xc0, !PT ;  /* 0x000000ffa4a47812 */ /* 0x000fe400078ec0ff */
[----:B------:R-:W-:Y:S01]  /*1f410*/  LOP3.LUT R2, R116, 0xff, RZ, 0xc0, !PT ;  /* 0x000000ff74027812 */ /* 0x000fe200078ec0ff */
[----:B------:R1:W2:Y:S01]  /*1f420*/  LDL.S16 R74, [R1+0xb0] ;  /* 0x0000b000014a7983 */ /* 0x0002a20000100600 */
[----:B------:R-:W-:Y:S02]  /*1f430*/  SHF.R.U32.HI R0, RZ, 0x8, R114 ;  /* 0x00000008ff007819 */ /* 0x000fe40000011672 */
[----:B------:R-:W-:Y:S01]  /*1f440*/  PRMT R79, R2, 0x5410, R162 ;  /* 0x00005410024f7816 */ /* 0x000fe200000000a2 */
[----:B------:R1:W2:Y:S01]  /*1f450*/  LDL.S16 R80, [R1+0xc0] ;  /* 0x0000c00001507983 */ /* 0x0002a20000100600 */
[----:B------:R-:W-:Y:S02]  /*1f460*/  PRMT R78, R164, 0x5410, R0 ;  /* 0x00005410a44e7816 */ /* 0x000fe40000000000 */
[--C-:B------:R-:W-:Y:S01]  /*1f470*/  HSET2.LE.AND R0, R54, R145.reuse, PT ;  /* 0x0000009136007233 */ /* 0x100fe20003803000 */
[----:B------:R1:W2:Y:S01]  /*1f480*/  LDL.S16 R73, [R1+0xac] ;  /* 0x0000ac0001497983 */ /* 0x0002a20000100600 */
[--C-:B------:R-:W-:Y:S02]  /*1f490*/  HSET2.LE.AND R2, R52, R145.reuse, PT ;  /* 0x0000009134027233 */ /* 0x100fe40003803000 */
[----:B------:R-:W-:Y:S01]  /*1f4a0*/  SHF.R.U32.HI R3, RZ, 0x8, R115 ;  /* 0x00000008ff037819 */ /* 0x000fe20000011673 */
[----:B------:R1:W2:Y:S01]  /*1f4b0*/  LDL.S16 R77, [R1+0xbc] ;  /* 0x0000bc00014d7983 */ /* 0x0002a20000100600 */
[----:B------:R-:W-:Y:S02]  /*1f4c0*/  LOP3.LUT R28, R0, R128, RZ, 0xc0, !PT ;  /* 0x00000080001c7212 */ /* 0x000fe400078ec0ff */
[----:B------:R-:W-:Y:S01]  /*1f4d0*/  LOP3.LUT R29, R2, R117, RZ, 0xc0, !PT ;  /* 0x00000075021d7212 */ /* 0x000fe200078ec0ff */
[----:B------:R-:W1:Y:S01]  /*1f4e0*/  LDSM.16.MT88.4 R164, [R201+0x5c00] ;  /* 0x005c0000c9a4783b */ /* 0x000e620000004200 */
[----:B------:R-:W-:Y:S02]  /*1f4f0*/  PRMT R158, R124, 0x5410, R3 ;  /* 0x000054107c9e7816 */ /* 0x000fe40000000003 */
[--C-:B------:R-:W-:Y:S02]  /*1f500*/  SHF.R.U32.HI R3, RZ, 0x10, R94.reuse ;  /* 0x00000010ff037819 */ /* 0x100fe4000001165e */
[----:B------:R-:W-:Y:S02]  /*1f510*/  LOP3.LUT R2, R111, 0xffff, RZ, 0xc0, !PT ;  /* 0x0000ffff6f027812 */ /* 0x000fe400078ec0ff */
[--C-:B------:R-:W-:Y:S02]  /*1f520*/  SHF.R.U32.HI R52, RZ, 0x10, R111.reuse ;  /* 0x00000010ff347819 */ /* 0x100fe4000001166f */
[----:B------:R-:W-:Y:S02]  /*1f530*/  SHF.R.U32.HI R54, RZ, 0x18, R94 ;  /* 0x00000018ff367819 */ /* 0x000fe4000001165e */
[----:B------:R-:W-:Y:S02]  /*1f540*/  LOP3.LUT R3, R3, 0xff, RZ, 0xc0, !PT ;  /* 0x000000ff03037812 */ /* 0x000fe400078ec0ff */
[----:B------:R-:W-:Y:S02]  /*1f550*/  LOP3.LUT R53, R111, 0xff, RZ, 0xc0, !PT ;  /* 0x000000ff6f357812 */ /* 0x000fe400078ec0ff */
[--C-:B------:R-:W-:Y:S02]  /*1f560*/  HSET2.LE.AND R46, R125, R145.reuse, PT ;  /* 0x000000917d2e7233 */ /* 0x100fe40003803000 */
[----:B------:R-:W-:Y:S02]  /*1f570*/  LOP3.LUT R47, R47, R72, RZ, 0xc0, !PT ;  /* 0x000000482f2f7212 */ /* 0x000fe400078ec0ff */
[----:B------:R-:W-:Y:S02]  /*1f580*/  LOP3.LUT R30, R30, R98, RZ, 0xc0, !PT ;  /* 0x000000621e1e7212 */ /* 0x000fe400078ec0ff */
[----:B------:R-:W-:Y:S02]  /*1f590*/  LOP3.LUT R46, R46, R92, RZ, 0xc0, !PT ;  /* 0x0000005c2e2e7212 */ /* 0x000fe400078ec0ff */
[----:B------:R-:W-:Y:S02]  /*1f5a0*/  LOP3.LUT R31, R31, R93, RZ, 0xc0, !PT ;  /* 0x0000005d1f1f7212 */ /* 0x000fe400078ec0ff */
[----:B------:R-:W-:Y:S02]  /*1f5b0*/  SHF.R.U32.HI R2, RZ, 0x8, R2 ;  /* 0x00000008ff027819 */ /* 0x000fe40000011602 */
[----:B------:R-:W-:Y:S01]  /*1f5c0*/  LOP3.LUT R0, R94, 0xffff, RZ, 0xc0, !PT ;  /* 0x0000ffff5e007812 */ /* 0x000fe200078ec0ff */
[-C--:B----4-:R-:W-:Y:S05]  /*1f5d0*/  HMMA.16816.F32 R4, R44, R48.reuse, R4 ;  /* 0x000000302c04723c */ /* 0x090fea0000001804 */
[----:B------:R-:W-:Y:S01]  /*1f5e0*/  PRMT R3, R3, 0x5410, R54 ;  /* 0x0000541003037816 */ /* 0x000fe20000000036 */
[C---:B------:R-:W-:Y:S05]  /*1f5f0*/  HMMA.16816.F32 R8, R28.reuse, R48, R8 ;  /* 0x000000301c08723c */ /* 0x040fea0000001808 */
[----:B------:R-:W-:Y:S01]  /*1f600*/  SHF.R.U32.HI R56, RZ, 0x18, R111 ;  /* 0x00000018ff387819 */ /* 0x000fe2000001166f */
[-C--:B------:R-:W-:Y:S05]  /*1f610*/  HMMA.16816.F32 R16, R28, R50.reuse, R16 ;  /* 0x000000321c10723c */ /* 0x080fea0000001810 */
[----:B------:R-:W-:Y:S01]  /*1f620*/  LOP3.LUT R52, R52, 0xff, RZ, 0xc0, !PT ;  /* 0x000000ff34347812 */ /* 0x000fe200078ec0ff */
[C---:B------:R-:W-:Y:S05]  /*1f630*/  HMMA.16816.F32 R12, R44.reuse, R50, R12 ;  /* 0x000000322c0c723c */ /* 0x040fea000000180c */
[----:B------:R-:W-:Y:S01]  /*1f640*/  LOP3.LUT R55, R94, 0xff, RZ, 0xc0, !PT ;  /* 0x000000ff5e377812 */ /* 0x000fe200078ec0ff */
[-C--:B------:R-:W-:Y:S05]  /*1f650*/  HMMA.16816.F32 R20, R44, R40.reuse, R20 ;  /* 0x000000282c14723c */ /* 0x080fea0000001814 */
[----:B------:R-:W-:Y:S01]  /*1f660*/  PRMT R2, R53, 0x5410, R2 ;  /* 0x0000541035027816 */ /* 0x000fe20000000002 */
[C---:B------:R-:W-:Y:S05]  /*1f670*/  HMMA.16816.F32 R32, R28.reuse, R40, R32 ;  /* 0x000000281c20723c */ /* 0x040fea0000001820 */
[----:B------:R-:W-:Y:S01]  /*1f680*/  SHF.R.U32.HI R0, RZ, 0x8, R0 ;  /* 0x00000008ff007819 */ /* 0x000fe20000011600 */
[-C--:B------:R-:W-:Y:S05]  /*1f690*/  HMMA.16816.F32 R36, R28, R42.reuse, R36 ;  /* 0x0000002a1c24723c */ /* 0x080fea0000001824 */
[----:B------:R-:W-:Y:S01]  /*1f6a0*/  PRMT R52, R52, 0x5410, R56 ;  /* 0x0000541034347816 */ /* 0x000fe20000000038 */
[----:B------:R-:W-:Y:S05]  /*1f6b0*/  HMMA.16816.F32 R24, R44, R42, R24 ;  /* 0x0000002a2c18723c */ /* 0x000fea0000001818 */
[--C-:B------:R-:W-:Y:S02]  /*1f6c0*/  HSET2.LE.AND R141, R3, R145.reuse, PT ;  /* 0x00000091038d7233 */ /* 0x100fe40003803000 */
[----:B------:R-:W-:Y:S04]  /*1f6d0*/  PRMT R0, R55, 0x5410, R0 ;  /* 0x0000541037007816 */ /* 0x000fe80000000000 */
[--C-:B------:R-:W-:Y:S02]  /*1f6e0*/  HSET2.LE.AND R156, R2, R145.reuse, PT ;  /* 0x00000091029c7233 */ /* 0x100fe40003803000 */
[----:B---3--:R-:W-:Y:S02]  /*1f6f0*/  F2FP.F16.F32.PACK_AB R2, R175, R59 ;  /* 0x0000003baf02723e */ /* 0x008fe400000000ff */
[--C-:B------:R-:W-:Y:S02]  /*1f700*/  HSET2.LE.AND R157, R52, R145.reuse, PT ;  /* 0x00000091349d7233 */ /* 0x100fe40003803000 */
[----:B------:R-:W3:Y:S01]  /*1f710*/  LDSM.16.MT88.4 R52, [R202+0x5c00] ;  /* 0x005c0000ca34783b */ /* 0x000ee20000004200 */
[--C-:B------:R-:W-:Y:S02]  /*1f720*/  HSET2.LE.AND R158, R158, R145.reuse, PT ;  /* 0x000000919e9e7233 */ /* 0x100fe40003803000 */
[--C-:B------:R-:W-:Y:S02]  /*1f730*/  HSET2.LE.AND R56, R79, R145.reuse, PT ;  /* 0x000000914f387233 */ /* 0x100fe40003803000 */
[--C-:B------:R-:W-:Y:S02]  /*1f740*/  HSET2.LE.AND R140, R0, R145.reuse, PT ;  /* 0x00000091008c7233 */ /* 0x100fe40003803000 */
[----:B------:R-:W-:Y:S02]  /*1f750*/  PRMT R0, R2, 0x7632, R0 ;  /* 0x0000763202007816 */ /* 0x000fe40000000000 */
[----:B------:R-:W-:Y:S02]  /*1f760*/  LOP3.LUT R156, R156, R138, RZ, 0xc0, !PT ;  /* 0x0000008a9c9c7212 */ /* 0x000fe400078ec0ff */
[----:B------:R-:W-:Y:S02]  /*1f770*/  LOP3.LUT R157, R157, R129, RZ, 0xc0, !PT ;  /* 0x000000819d9d7212 */ /* 0x000fe400078ec0ff */
[----:B------:R-:W-:Y:S02]  /*1f780*/  LOP3.LUT R158, R158, R139, RZ, 0xc0, !PT ;  /* 0x0000008b9e9e7212 */ /* 0x000fe400078ec0ff */
[--C-:B------:R-:W-:Y:S02]  /*1f790*/  HSET2.LE.AND R143, R143, R145.reuse, PT ;  /* 0x000000918f8f7233 */ /* 0x100fe40003803000 */
[----:B------:R-:W-:Y:S02]  /*1f7a0*/  LOP3.LUT R141, R141, R142, RZ, 0xc0, !PT ;  /* 0x0000008e8d8d7212 */ /* 0x000fe400078ec0ff */
[----:B------:R-:W-:Y:S02]  /*1f7b0*/  HSET2.LE.AND R57, R78, R145, PT ;  /* 0x000000914e397233 */ /* 0x000fe40003803000 */
[----:B------:R-:W-:Y:S02]  /*1f7c0*/  F2FP.F16.F32.PACK_AB R49, R137, R58 ;  /* 0x0000003a8931723e */ /* 0x000fe400000000ff */
[----:B------:R-:W-:Y:S02]  /*1f7d0*/  PRMT R142, R2, 0x5410, R0 ;  /* 0x00005410028e7816 */ /* 0x000fe40000000000 */
[----:B------:R-:W-:Y:S02]  /*1f7e0*/  LOP3.LUT R143, R143, R49, RZ, 0xc0, !PT ;  /* 0x000000318f8f7212 */ /* 0x000fe400078ec0ff */
[----:B------:R-:W-:Y:S02]  /*1f7f0*/  LOP3.LUT R140, R140, R144, RZ, 0xc0, !PT ;  /* 0x000000908c8c7212 */ /* 0x000fe400078ec0ff */
[----:B------:R-:W-:Y:S01]  /*1f800*/  LOP3.LUT R142, R57, R142, RZ, 0xc0, !PT ;  /* 0x0000008e398e7212 */ /* 0x000fe200078ec0ff */
[----:B--2---:R-:W-:Y:S10]  /*1f810*/  MUFU.EX2 R174, R174 ;  /* 0x000000ae00ae7308 */ /* 0x004ff40000000800 */
[----:B------:R-:W2:Y:S02]  /*1f820*/  MUFU.EX2 R72, R251 ;  /* 0x000000fb00487308 */ /* 0x000ea40000000800 */
[----:B--2---:R-:W-:Y:S04]  /*1f830*/  F2FP.F16.F32.PACK_AB R48, R174, R72 ;  /* 0x00000048ae30723e */ /* 0x004fe800000000ff */
[C---:B------:R-:W-:Y:S04]  /*1f840*/  PRMT R3, R48.reuse, 0x7632, R3 ;  /* 0x0000763230037816 */ /* 0x040fe80000000003 */
[----:B------:R-:W-:Y:S04]  /*1f850*/  PRMT R159, R48, 0x5410, R3 ;  /* 0x00005410309f7816 */ /* 0x000fe80000000003 */
[----:B------:R-:W-:Y:S07]  /*1f860*/  LOP3.LUT R159, R56, R159, RZ, 0xc0, !PT ;  /* 0x0000009f389f7212 */ /* 0x000fee00078ec0ff */
[-C--:B-1----:R-:W-:Y:S06]  /*1f870*/  HMMA.16816.F32 R168, R156, R164.reuse, R4 ;  /* 0x000000a49ca8723c */ /* 0x082fec0000001804 */
[C---:B------:R-:W-:Y:S05]  /*1f880*/  HMMA.16816.F32 R152, R140.reuse, R164, R8 ;  /* 0x000000a48c98723c */ /* 0x040fea0000001808 */
[----:B------:R-:W-:Y:S01]  /*1f890*/  @P2 PRMT R4, R49, 0x7632, R4 ;  /* 0x0000763231042816 */ /* 0x000fe20000000004 */
[-C--:B------:R-:W-:Y:S06]  /*1f8a0*/  HMMA.16816.F32 R148, R140, R166.reuse, R16 ;  /* 0x000000a68c94723c */ /* 0x080fec0000001810 */
[C---:B------:R-:W-:Y:S06]  /*1f8b0*/  HMMA.16816.F32 R164, R156.reuse, R166, R12 ;  /* 0x000000a69ca4723c */ /* 0x040fec000000180c */
[-C--:B---3--:R-:W-:Y:S06]  /*1f8c0*/  HMMA.16816.F32 R160, R156, R52.reuse, R20 ;  /* 0x000000349ca0723c */ /* 0x088fec0000001814 */
[C---:B------:R-:W-:Y:S06]  /*1f8d0*/  HMMA.16816.F32 R144, R140.reuse, R52, R32 ;  /* 0x000000348c90723c */ /* 0x040fec0000001820 */
[-C--:B------:R-:W-:Y:S05]  /*1f8e0*/  HMMA.16816.F32 R140, R140, R54.reuse, R36 ;  /* 0x000000368c8c723c */ /* 0x080fea0000001824 */
[----:B------:R-:W-:Y:S01]  /*1f8f0*/  @!P6 HADD2 R76, -R48.H0_H0, -RZ.H0_H0 ;  /* 0xa00000ff304ce230 */ /* 0x000fe20000000900 */
[----:B------:R-:W-:Y:S05]  /*1f900*/  HMMA.16816.F32 R156, R156, R54, R24 ;  /* 0x000000369c9c723c */ /* 0x000fea0000001818 */
[----:B------:R-:W-:Y:S01]  /*1f910*/  @!P0 HADD2 R75, -R3.H0_H0, -RZ.H0_H0 ;  /* 0xa00000ff034b8230 */ /* 0x000fe20000000900 */
[----:B------:R-:W-:Y:S01]  /*1f920*/  PRMT R10, R76, 0x7610, R10 ;  /* 0x000076104c0a7816 */ /* 0x000fe2000000000a */
[----:B------:R-:W-:Y:S04]  /*1f930*/  @!P5 HADD2 R74, -R2.H0_H0, -RZ.H0_H0 ;  /* 0xa00000ff024ad230 */ /* 0x000fe80000000900 */
[----:B------:R-:W-:Y:S01]  /*1f940*/  PRMT R9, R75, 0x7610, R9 ;  /* 0x000076104b097816 */ /* 0x000fe20000000009 */
[C---:B------:R-:W-:Y:S01]  /*1f950*/  @!P3 HADD2 R80, -R49.reuse.H0_H0, -RZ.H0_H0 ;  /* 0xa00000ff3150b230 */ /* 0x040fe20000000900 */
[----:B------:R-:W-:Y:S01]  /*1f960*/  @!P6 PRMT R48, R10, 0x5410, RZ ;  /* 0x000054100a30e816 */ /* 0x000fe200000000ff */
[----:B------:R-:W-:Y:S01]  /*1f970*/  @!P4 HADD2 R73, -R0.H0_H0, -RZ.H0_H0 ;  /* 0xa00000ff0049c230 */ /* 0x000fe20000000900 */
[----:B------:R-:W-:Y:S01]  /*1f980*/  @!P0 PRMT R3, R9, 0x5410, RZ ;  /* 0x0000541009038816 */ /* 0x000fe200000000ff */
[----:B------:R-:W-:Y:S01]  /*1f990*/  @!P2 HADD2 R77, -R49.H1_H1, -RZ.H0_H0 ;  /* 0xa00000ff314da230 */ /* 0x000fe20000000d00 */
[----:B------:R-:W-:Y:S01]  /*1f9a0*/  @!P3 STL.S16 [R1+0xc0], R80 ;  /* 0x0000c0500100b387 */ /* 0x000fe20000100600 */
[----:B------:R-:W-:Y:S02]  /*1f9b0*/  PRMT R8, R74, 0x7610, R8 ;  /* 0x000076104a087816 */ /* 0x000fe40000000008 */
[----:B------:R-:W-:Y:S01]  /*1f9c0*/  PRMT R7, R73, 0x7610, R7 ;  /* 0x0000761049077816 */ /* 0x000fe20000000007 */
[----:B------:R-:W-:Y:S01]  /*1f9d0*/  STG.E.U16 desc[UR24][R182.64+0xf0], R48 ;  /* 0x0000f030b6007986 */ /* 0x000fe2000c101518 */
[----:B------:R-:W-:Y:S02]  /*1f9e0*/  @!P5 PRMT R2, R8, 0x5410, RZ ;  /* 0x000054100802d816 */ /* 0x000fe400000000ff */
[----:B------:R-:W-:Y:S01]  /*1f9f0*/  @!P4 PRMT R0, R7, 0x5410, RZ ;  /* 0x000054100700c816 */ /* 0x000fe200000000ff */
[----:B------:R1:W-:Y:S01]  /*1fa00*/  STG.E.U16 desc[UR24][R182.64+0xf2], R3 ;  /* 0x0000f203b6007986 */ /* 0x0003e2000c101518 */
        /* <DEDUP_REMOVED lines=8> */
[----:B------:R3:W5:Y:S04]  /*1fa90*/  LDL.LU R211, [R1+0x324] ;  /* 0x0003240001d37983 */ /* 0x0007680000300800 */
[----:B------:R-:W-:Y:S01]  /*1faa0*/  @!P6 STL.S16 [R1+0xb8], R76 ;  /* 0x0000b84c0100e387 */ /* 0x000fe20000100600 */
[----:B-1----:R-:W-:Y:S03]  /*1fab0*/  FADD.FTZ R3, R205, R206 ;  /* 0x000000cecd037221 */ /* 0x002fe60000010000 */
[----:B------:R-:W-:Y:S01]  /*1fac0*/  @!P0 STL.S16 [R1+0xb4], R75 ;  /* 0x0000b44b01008387 */ /* 0x000fe20000100600 */
[----:B------:R-:W-:Y:S01]  /*1fad0*/  ISETP.LT.AND P0, PT, RZ, UR26, PT ;  /* 0x0000001aff007c0c */ /* 0x000fe2000bf01270 */
[----:B------:R-:W-:Y:S01]  /*1fae0*/  UIADD3 UR26, UR26, -0x1, URZ ;  /* 0xffffffff1a1a7890 */ /* 0x000fe2000fffe03f */
[----:B--2---:R-:W-:Y:S01]  /*1faf0*/  FADD.FTZ R2, R209, R210 ;  /* 0x000000d2d1027221 */ /* 0x004fe20000010000 */
[----:B------:R-:W-:Y:S01]  /*1fb00*/  @!P5 STL.S16 [R1+0xb0], R74 ;  /* 0x0000b04a0100d387 */ /* 0x000fe20000100600 */
[----:B------:R-:W-:Y:S02]  /*1fb10*/  FADD.FTZ R58, R58, R3 ;  /* 0x000000033a3a7221 */ /* 0x000fe40000010000 */
[----:B------:R-:W-:Y:S01]  /*1fb20*/  FADD.FTZ R2, R72, R2 ;  /* 0x0000000248027221 */ /* 0x000fe20000010000 */
[----:B------:R1:W-:Y:S01]  /*1fb30*/  STG.E.U16 desc[UR24][R184.64+0xf2], R4 ;  /* 0x0000f204b8007986 */ /* 0x0003e2000c101518 */
[----:B------:R-:W-:Y:S02]  /*1fb40*/  FADD.FTZ R232, R137, R58 ;  /* 0x0000003a89e87221 */ /* 0x000fe40000010000 */
[----:B------:R-:W-:Y:S01]  /*1fb50*/  FADD.FTZ R2, R174, R2 ;  /* 0x00000002ae027221 */ /* 0x000fe20000010000 */
[----:B------:R-:W-:Y:S01]  /*1fb60*/  @!P4 STL.S16 [R1+0xac], R73 ;  /* 0x0000ac490100c387 */ /* 0x000fe20000100600 */
[----:B----4-:R-:W-:Y:S03]  /*1fb70*/  FADD.FTZ R0, R207, R208 ;  /* 0x000000d0cf007221 */ /* 0x010fe60000010000 */
        /* <DEDUP_REMOVED lines=20> */
.L_x_764:
[----:B------:R-:W2:Y:S04]  /*1fcc0*/  LDL.LU R6, [R1+0x8] ;  /* 0x0000080001067983 */ /* 0x000ea80000300800 */
[----:B------:R-:W4:Y:S01]  /*1fcd0*/  LDL.LU R4, [R1+0xc] ;  /* 0x00000c0001047983 */ /* 0x000f220000300800 */
[----:B------:R-:W1:Y:S01]  /*1fce0*/  S2UR UR6, SR_CgaCtaId ;  /* 0x00000000000679c3 */ /* 0x000e620000008800 */
[----:B------:R-:W-:Y:S01]  /*1fcf0*/  UISETP.NE.AND UP0, UPT, UR16, -0x1, UPT ;  /* 0xffffffff1000788c */ /* 0x000fe2000bf05270 */
[----:B------:R-:W3:Y:S01]  /*1fd00*/  S2R R36, SR_TID.X ;  /* 0x0000000000247919 */ /* 0x000ee20000002100 */
[----:B------:R-:W1:Y:S04]  /*1fd10*/  SHFL.BFLY PT, R0, R229, 0x2, 0x1f ;  /* 0x0c401f00e5007f89 */ /* 0x000e6800000e0000 */
[----:B------:R-:W-:Y:S01]  /*1fd20*/  PLOP3.LUT P2, PT, PT, PT, UP0, 0x80, 0x0 ;  /* 0x000000000000781c */ /* 0x000fe20003f4f008 */
[----:B------:R-:W3:Y:S04]  /*1fd30*/  SHFL.BFLY PT, R5, R232, 0x2, 0x1f ;  /* 0x0c401f00e8057f89 */ /* 0x000ee800000e0000 */
[----:B------:R-:W-:-:S02]  /*1fd40*/  @UP0 ULDC.64 UR4, c[0x0][0x298] ;  /* 0x0000a60000040ab9 */ /* 0x000fc40000000a00 */
[----:B------:R-:W-:-:S03]  /*1fd50*/  @UP0 UIMAD.WIDE.U32 UR8, UR16, UR4, URZ ;  /* 0x00000004100802a5 */ /* 0x000fc6000f8e003f */
[----:B------:R-:W-:Y:S01]  /*1fd60*/  UMOV UR4, 0x400 ;  /* 0x0000040000047882 */ /* 0x000fe20000000000 */
[----:B------:R-:W-:-:S03]  /*1fd70*/  @UP0 UIMAD UR7, UR16, UR5, UR9 ;  /* 0x00000005100702a4 */ /* 0x000fc6000f8e0209 */
[----:B------:R-:W-:Y:S01]  /*1fd80*/  ULDC UR5, c[0x0][0x38c] ;  /* 0x0000e30000057ab9 */ /* 0x000fe20000000800 */
[----:B-1----:R-:W-:Y:S01]  /*1fd90*/  ULEA UR4, UR6, UR4, 0x18 ;  /* 0x0000000406047291 */ /* 0x002fe2000f8ec03f */
[----:B------:R-:W-:Y:S01]  /*1fda0*/  FADD.FTZ R0, R0, R229 ;  /* 0x000000e500007221 */ /* 0x000fe20000010000 */
[----:B---3--:R-:W-:Y:S01]  /*1fdb0*/  FADD.FTZ R5, R5, R232 ;  /* 0x000000e805057221 */ /* 0x008fe20000010000 */
[----:B------:R-:W-:-:S04]  /*1fdc0*/  SHF.R.S32.HI R31, RZ, 0x1f, R36 ;  /* 0x0000001fff1f7819 */ /* 0x000fc80000011424 */
[CC--:B------:R-:W-:Y:S02]  /*1fdd0*/  LEA.HI R28, R31.reuse, R36.reuse, RZ, 0x2 ;  /* 0x000000241f1c7211 */ /* 0x0c0fe400078f10ff */
[----:B------:R-:W-:Y:S02]  /*1fde0*/  LEA.HI R31, R31, R36, RZ, 0x5 ;  /* 0x000000241f1f7211 */ /* 0x000fe400078f28ff */
[----:B------:R-:W-:Y:S01]  /*1fdf0*/  SHF.R.S32.HI R30, RZ, 0x2, R28 ;  /* 0x00000002ff1e7819 */ /* 0x000fe2000001141c */
[----:B--2---:R-:W1:Y:S04]  /*1fe00*/  SHFL.BFLY PT, R3, R6, 0x2, 0x1f ;  /* 0x0c401f0006037f89 */ /* 0x004e6800000e0000 */
[----:B----4-:R-:W2:Y:S01]  /*1fe10*/  SHFL.BFLY PT, R2, R4, 0x2, 0x1f ;  /* 0x0c401f0004027f89 */ /* 0x010ea200000e0000 */
[----:B-1----:R-:W-:-:S03]  /*1fe20*/  FADD.FTZ R3, R3, R6 ;  /* 0x0000000603037221 */ /* 0x002fc60000010000 */
[----:B------:R-:W1:Y:S01]  /*1fe30*/  SHFL.BFLY PT, R6, R5, 0x1, 0x1f ;  /* 0x0c201f0005067f89 */ /* 0x000e6200000e0000 */
[----:B--2---:R-:W-:-:S03]  /*1fe40*/  FADD.FTZ R2, R2, R4 ;  /* 0x0000000402027221 */ /* 0x004fc60000010000 */
[----:B------:R-:W2:Y:S04]  /*1fe50*/  SHFL.BFLY PT, R8, R3, 0x1, 0x1f ;  /* 0x0c201f0003087f89 */ /* 0x000ea800000e0000 */
[----:B------:R-:W3:Y:S04]  /*1fe60*/  SHFL.BFLY PT, R7, R2, 0x1, 0x1f ;  /* 0x0c201f0002077f89 */ /* 0x000ee800000e0000 */
[----:B------:R-:W4:Y:S01]  /*1fe70*/  SHFL.BFLY PT, R4, R0, 0x1, 0x1f ;  /* 0x0c201f0000047f89 */ /* 0x000f2200000e0000 */
[----:B-1----:R-:W-:Y:S01]  /*1fe80*/  FADD.FTZ R27, R5, R6 ;  /* 0x00000006051b7221 */ /* 0x002fe20000010000 */
[----:B------:R-:W-:Y:S01]  /*1fe90*/  SHF.R.S32.HI R6, RZ, 0x5, R31 ;  /* 0x00000005ff067819 */ /* 0x000fe2000001141f */
[----:B------:R-:W-:-:S02]  /*1fea0*/  IMAD.MOV.U32 R5, RZ, RZ, 0x3f800000 ;  /* 0x3f800000ff057424 */ /* 0x000fc400078e00ff */
[----:B--2---:R-:W-:Y:S01]  /*1feb0*/  FADD.FTZ R24, R3, R8 ;  /* 0x0000000803187221 */ /* 0x004fe20000010000 */
[----:B------:R-:W-:Y:S01]  /*1fec0*/  FSETP.NE.FTZ.AND P3, PT, R27, RZ, PT ;  /* 0x000000ff1b00720b */ /* 0x000fe20003f75000 */
[----:B------:R-:W-:Y:S02]  /*1fed0*/  IMAD.MOV.U32 R3, RZ, RZ, 0x3f800000 ;  /* 0x3f800000ff037424 */ /* 0x000fe400078e00ff */
[----:B---3--:R-:W-:Y:S01]  /*1fee0*/  FADD.FTZ R25, R2, R7 ;  /* 0x0000000702197221 */ /* 0x008fe20000010000 */
[----:B------:R-:W-:Y:S02]  /*1fef0*/  SHF.R.S32.HI R2, RZ, 0x1f, R30 ;  /* 0x0000001fff027819 */ /* 0x000fe4000001141e */
[----:B------:R-:W-:Y:S01]  /*1ff00*/  LOP3.LUT R7, R28, 0xfffffffc, RZ, 0xc0, !PT ;  /* 0xfffffffc1c077812 */ /* 0x000fe200078ec0ff */
[----:B----4-:R-:W-:Y:S01]  /*1ff10*/  FADD.FTZ R26, R0, R4 ;  /* 0x00000004001a7221 */ /* 0x010fe20000010000 */
[----:B------:R-:W-:Y:S01]  /*1ff20*/  LEA.HI R2, R2, R30, RZ, 0x3 ;  /* 0x0000001e02027211 */ /* 0x000fe200078f18ff */
[----:B------:R-:W-:Y:S01]  /*1ff30*/  IMAD.MOV.U32 R4, RZ, RZ, 0x3f800000 ;  /* 0x3f800000ff047424 */ /* 0x000fe200078e00ff */
[----:B------:R-:W-:Y:S01]  /*1ff40*/  FSETP.NE.FTZ.AND P6, PT, R24, RZ, PT ;  /* 0x000000ff1800720b */ /* 0x000fe20003fd5000 */
[----:B------:R-:W-:Y:S01]  /*1ff50*/  IMAD.IADD R7, R36, 0x1, -R7 ;  /* 0x0000000124077824 */ /* 0x000fe200078e0a07 */
[----:B------:R-:W-:-:S02]  /*1ff60*/  LOP3.LUT R2, R2, 0xfffffff8, RZ, 0xc0, !PT ;  /* 0xfffffff802027812 */ /* 0x000fc400078ec0ff */
[----:B------:R-:W-:Y:S01]  /*1ff70*/  FSETP.NE.FTZ.AND P5, PT, R25, RZ, PT ;  /* 0x000000ff1900720b */ /* 0x000fe20003fb5000 */
[----:B------:R-:W-:Y:S01]  /*1ff80*/  IMAD R9, R6, 0x100, R7 ;  /* 0x0000010006097824 */ /* 0x000fe200078e0207 */
[----:B------:R-:W-:Y:S01]  /*1ff90*/  FSETP.NE.FTZ.AND P4, PT, R26, RZ, PT ;  /* 0x000000ff1a00720b */ /* 0x000fe20003f95000 */
[----:B------:R-:W-:Y:S02]  /*1ffa0*/  IMAD.IADD R2, R30, 0x1, -R2 ;  /* 0x000000011e027824 */ /* 0x000fe400078e0a02 */
[----:B------:R-:W-:-:S03]  /*1ffb0*/  IMAD.MOV.U32 R6, RZ, RZ, 0x3f800000 ;  /* 0x3f800000ff067424 */ /* 0x000fc600078e00ff */
[----:B------:R-:W-:Y:S01]  /*1ffc0*/  LEA.HI R0, R2, R2, RZ, 0x1 ;  /* 0x0000000202007211 */ /* 0x000fe200078f08ff */
[----:B------:R-:W1:Y:S03]  /*1ffd0*/  @P6 MUFU.RCP R4, R24 ;  /* 0x0000001800046308 */ /* 0x000e660000001000 */
[----:B------:R-:W-:Y:S02]  /*1ffe0*/  LOP3.LUT R8, R0, 0x3fffffe, RZ, 0xc0, !PT ;  /* 0x03fffffe00087812 */ /* 0x000fe400078ec0ff */
[----:B------:R-:W-:-:S03]  /*1fff0*/  SHF.R.S32.HI R0, RZ, 0x1, R0 ;  /* 0x00000001ff007819 */ /* 0x000fc60000011400 */
[----:B------:R-:W-:Y:S01]  /*20000*/  IMAD.IADD R8, R2, 0x1, -R8 ;  /* 0x0000000102087824 */ /* 0x000fe200078e0a08 */
[----:B------:R-:W2:Y:S01]  /*20010*/  @P5 MUFU.RCP R3, R25 ;  /* 0x0000001900035308 */ /* 0x000ea20000001000 */
[C---:B------:R-:W-:Y:S01]  /*20020*/  IMAD.SHL.U32 R2, R0.reuse, 0x40, RZ ;  /* 0x0000004000027824 */ /* 0x040fe200078e00ff */
[C---:B------:R-:W-:Y:S02]  /*20030*/  LOP3.LUT P1, RZ, R0.reuse, 0x2, RZ, 0xc0, !PT ;  /* 0x0000000200ff7812 */ /* 0x040fe4000782c0ff */
[----:B------:R-:W-:Y:S02]  /*20040*/  LOP3.LUT R7, R0, 0x1, RZ, 0xc0, !PT ;  /* 0x0000000100077812 */ /* 0x000fe400078ec0ff */
[----:B------:R-:W-:Y:S01]  /*20050*/  LOP3.LUT R0, R2, 0xc0, RZ, 0xc0, !PT ;  /* 0x000000c002007812 */ /* 0x000fe200078ec0ff */
[----:B------:R-:W-:Y:S01]  /*20060*/  IMAD R2, R8, 0x10, R9 ;  /* 0x0000001008027824 */ /* 0x000fe200078e0209 */
[----:B------:R-:W3:Y:S01]  /*20070*/  @P4 MUFU.RCP R5, R26 ;  /* 0x0000001a00054308 */ /* 0x000ee20000001000 */
[----:B-1----:R-:W-:Y:S01]  /*20080*/  FMUL.FTZ R4, R4, UR5 ;  /* 0x0000000504047c20 */ /* 0x002fe20008410000 */
[----:B------:R-:W-:-:S02]  /*20090*/  LEA.HI R0, R0, R0, RZ, 0x1d ;  /* 0x0000000000007211 */ /* 0x000fc400078fe8ff */
[----:B------:R-:W-:-:S03]  /*200a0*/  ISETP.NE.U32.AND P0, PT, R7, 0x1, PT ;  /* 0x000000010700780c */ /* 0x000fc60003f05070 */
[----:B------:R-:W-:Y:S01]  /*200b0*/  IMAD.U32 R15, R2, 0x2, R0 ;  /* 0x00000002020f7824 */ /* 0x000fe200078e0000 */
[----:B------:R-:W1:Y:S01]  /*200c0*/  @P3 MUFU.RCP R6, R27 ;  /* 0x0000001b00063308 */ /* 0x000e620000001000 */
[----:B--2---:R-:W-:-:S03]  /*200d0*/  FMUL.FTZ R3, R3, UR5 ;  /* 0x0000000503037c20 */ /* 0x004fc60008410000 */
[----:B------:R-:W-:Y:S01]  /*200e0*/  LEA R15, R15, UR4, 0x1 ;  /* 0x000000040f0f7c11 */ /* 0x000fe2000f8e08ff */
[----:B---3--:R-:W-:Y:S01]  /*200f0*/  FMUL.FTZ R2, R5, UR5 ;  /* 0x0000000505027c20 */ /* 0x008fe20008410000 */
        /* <DEDUP_REMOVED lines=9> */
.L_x_768:
[----:B------:R-:W-:Y:S01]  /*20190*/  ULDC.U8 UR4, c[0x0][0x3d8] ;  /* 0x0000f60000047ab9 */ /* 0x000fe20000000000 */
[----:B------:R-:W-:Y:S01]  /*201a0*/  IMAD.MOV.U32 R21, RZ, RZ, 0x10 ;  /* 0x00000010ff157424 */ /* 0x000fe200078e00ff */
[----:B------:R-:W-:Y:S01]  /*201b0*/  ISETP.NE.AND P2, PT, RZ, UR4, PT ;  /* 0x00000004ff007c0c */ /* 0x000fe2000bf45270 */
[----:B------:R-:W-:Y:S01]  /*201c0*/  ULDC.U8 UR6, c[0x0][0x3d9] ;  /* 0x0000f64000067ab9 */ /* 0x000fe20000000000 */
[----:B------:R-:W-:Y:S01]  /*201d0*/  VIADD R20, R15, 0x20 ;  /* 0x000000200f147836 */ /* 0x000fe20000000000 */
        /* <DEDUP_REMOVED lines=16> */
.L_x_769:
[----:B------:R-:W2:Y:S01]  /*202e0*/  LDL R39, [R1] ;  /* 0x0000000001277983 */ /* 0x000ea20000100800 */
        /* <DEDUP_REMOVED lines=37> */
[C---:B------:R-:W-:Y:S01]  /*20540*/  FMUL.FTZ R13, R0.reuse, R147 ;  /* 0x00000093000d7220 */ /* 0x040fe20000410000 */
        /* <DEDUP_REMOVED lines=12> */
[----:B------:R-:W4:Y:S01]  /*20610*/  S2UR UR4, SR_CTAID.X ;  /* 0x00000000000479c3 */ /* 0x000f220000002500 */
        /* <DEDUP_REMOVED lines=12> */
[----:B------:R4:W-:Y:S04]  /*206e0*/  STS [R15+0x1200], R5 ;  /* 0x001200050f007388 */ /* 0x0009e80000000800 */
[----:B------:R1:W-:Y:S01]  /*206f0*/  STS [R2+0x1000], R0 ;  /* 0x0010000002007388 */ /* 0x0003e20000000800 */
[----:B---3--:R-:W3:Y:S03]  /*20700*/  @!P1 LDC R7, c[0x0][0x270] ;  /* 0x00009c00ff079b82 */ /* 0x008ee60000000800 */
[----:B------:R3:W-:Y:S04]  /*20710*/  STS [R2+0x1200], R18 ;  /* 0x0012001202007388 */ /* 0x0007e80000000800 */
[----:B------:R-:W-:Y:S01]  /*20720*/  STS [R20], R17 ;  /* 0x0000001114007388 */ /* 0x000fe20000000800 */
[----:B----4-:R-:W-:Y:S01]  /*20730*/  LOP3.LUT R4, R31, 0xffffffe0, RZ, 0xc0, !PT ;  /* 0xffffffe01f047812 */ /* 0x010fe200078ec0ff */
[----:B------:R-:W4:Y:S02]  /*20740*/  @P5 LDC R8, c[0x0][0x2e8] ;  /* 0x0000ba00ff085b82 */ /* 0x000f240000000800 */
[----:B------:R-:W-:Y:S01]  /*20750*/  STS [R20+0x200], R16 ;  /* 0x0002001014007388 */ /* 0x000fe20000000800 */
[----:B------:R-:W-:-:S02]  /*20760*/  SHF.R.S32.HI R29, RZ, 0x1f, R37 ;  /* 0x0000001fff1d7819 */ /* 0x000fc40000011425 */
[----:B------:R-:W-:Y:S01]  /*20770*/  @P1 MOV R3, 0x1 ;  /* 0x0000000100031802 */ /* 0x000fe20000000f00 */
[----:B------:R-:W4:Y:S01]  /*20780*/  S2R R38, SR_CTAID.Z ;  /* 0x0000000000267919 */ /* 0x000f220000002700 */
[----:B------:R-:W-:Y:S01]  /*20790*/  LEA.HI R29, R29, R37, RZ, 0x2 ;  /* 0x000000251d1d7211 */ /* 0x000fe200078f10ff */
[----:B------:R-:W3:Y:S01]  /*207a0*/  @P6 MUFU.LG2 R6, R24 ;  /* 0x0000001800066308 */ /* 0x000ee20000000c00 */
[----:B------:R-:W-:Y:S01]  /*207b0*/  IADD3 R4, R36, -R4, RZ ;  /* 0x8000000424047210 */ /* 0x000fe20007ffe0ff */
[----:B------:R-:W4:Y:S03]  /*207c0*/  S2R R15, SR_CTAID.Y ;  /* 0x00000000000f7919 */ /* 0x000f260000002600 */
[----:B------:R-:W-:Y:S02]  /*207d0*/  LOP3.LUT P0, RZ, R4, 0x3, RZ, 0xc0, !PT ;  /* 0x0000000304ff7812 */ /* 0x000fe4000780c0ff */
[----:B-1----:R-:W-:Y:S01]  /*207e0*/  IADD3 R0, R21, R20, RZ ;  /* 0x0000001415007210 */ /* 0x002fe20007ffe0ff */
[----:B------:R-:W1:Y:S01]  /*207f0*/  @P5 MUFU.LG2 R5, R25 ;  /* 0x0000001900055308 */ /* 0x000e620000000c00 */
[----:B---3--:R-:W-:Y:S01]  /*20800*/  @!P1 IMAD R3, R12, R7, RZ ;  /* 0x000000070c039224 */ /* 0x008fe200078e02ff */
[----:B------:R-:W3:Y:S02]  /*20810*/  @P1 LDC R2, c[0x0][0x2c0] ;  /* 0x0000b000ff021b82 */ /* 0x000ee40000000800 */
        /* <DEDUP_REMOVED lines=8> */
[----:B-1----:R-:W-:Y:S01]  /*208a0*/  @P5 FMUL.FTZ R5, R5, 0.69314718246459960938 ;  /* 0x3f31721805055820 */ /* 0x002fe20000410000 */
[----:B------:R-:W-:-:S02]  /*208b0*/  MOV R25, 0x7f800000 ;  /* 0x7f80000000197802 */ /* 0x000fc40000000f00 */
[----:B------:R1:W-:Y:S01]  /*208c0*/  STS [R0+0x1000], R9 ;  /* 0x0010000900007388 */ /* 0x0003e20000000800 */
[----:B----45:R-:W-:-:S03]  /*208d0*/  @P5 FFMA.FTZ R25, R134, R8, R5 ;  /* 0x0000000886195223 */ /* 0x030fc60000010005 */
[----:B------:R4:W-:Y:S01]  /*208e0*/  STS [R0+0x1200], R19 ;  /* 0x0012001300007388 */ /* 0x0009e20000000800 */
[----:B------:R-:W-:Y:S01]  /*208f0*/  IMAD R3, R15, R3, RZ ;  /* 0x000000030f037224 */ /* 0x000fe200078e02ff */
[----:B------:R-:W-:Y:S01]  /*20900*/  BAR.SYNC.DEFER_BLOCKING 0x0 ;  /* 0x0000000000007b1d */ /* 0x000fe20000010000 */
[----:B------:R-:W-:-:S03]  /*20910*/  @!P1 MOV R2, 0x1 ;  /* 0x0000000100029802 */ /* 0x000fc60000000f00 */
[----:B------:R-:W-:-:S04]  /*20920*/  SEL R3, R3, RZ, !P2 ;  /* 0x000000ff03037207 */ /* 0x000fc80005000000 */
[----:B---3--:R-:W3:Y:S01]  /*20930*/  @P1 LDC.64 R10, c[0x0][0x2c0] ;  /* 0x0000b000ff0a1b82 */ /* 0x008ee20000000a00 */
[----:B------:R-:W-:Y:S01]  /*20940*/  IMAD R4, R2, UR4, RZ ;  /* 0x0000000402047c24 */ /* 0x000fe2000f8e02ff */
[----:B------:R-:W3:Y:S06]  /*20950*/  @P4 MUFU.LG2 R13, R26 ;  /* 0x0000001a000d4308 */ /* 0x000eec0000000c00 */
[----:B-1----:R-:W1:Y:S01]  /*20960*/  @P6 LDC R9, c[0x0][0x2e8] ;  /* 0x0000ba00ff096b82 */ /* 0x002e620000000800 */
[----:B----4-:R-:W-:Y:S02]  /*20970*/  LOP3.LUT R0, R29, 0xfffffffc, RZ, 0xc0, !PT ;  /* 0xfffffffc1d007812 */ /* 0x010fe400078ec0ff */
[----:B------:R-:W-:-:S02]  /*20980*/  MOV R19, 0x7f800000 ;  /* 0x7f80000000137802 */ /* 0x000fc40000000f00 */
[----:B------:R-:W-:Y:S01]  /*20990*/  IADD3 R14, -R0, R37, RZ ;  /* 0x00000025000e7210 */ /* 0x000fe20007ffe1ff */
[----:B---3--:R-:W-:Y:S01]  /*209a0*/  @P1 IMAD R0, R11, R10, RZ ;  /* 0x0000000a0b001224 */ /* 0x008fe200078e02ff */
[----:B------:R-:W-:Y:S01]  /*209b0*/  @!P1 MOV R0, R12 ;  /* 0x0000000c00009202 */ /* 0x000fe20000000f00 */
[----:B------:R-:W3:Y:S01]  /*209c0*/  @P3 LDC R10, c[0x0][0x2e8] ;  /* 0x0000ba00ff0a3b82 */ /* 0x000ee20000000800 */
[----:B------:R-:W-:-:S03]  /*209d0*/  @P4 FMUL.FTZ R5, R13, 0.69314718246459960938 ;  /* 0x3f3172180d054820 */ /* 0x000fc60000410000 */
[----:B------:R-:W-:Y:S01]  /*209e0*/  IMAD R0, R38, R0, R3 ;  /* 0x0000000026007224 */ /* 0x000fe200078e0203 */
[----:B------:R-:W-:Y:S01]  /*209f0*/  SHF.L.U32 R3, R4, 0x7, RZ ;  /* 0x0000000704037819 */ /* 0x000fe200000006ff */
[----:B------:R-:W-:Y:S02]  /*20a00*/  @P3 FMUL.FTZ R4, R7, 0.69314718246459960938 ;  /* 0x3f31721807043820 */ /* 0x000fe40000410000 */
[----:B------:R-:W4:Y:S01]  /*20a10*/  @P4 LDC R11, c[0x0][0x2e8] ;  /* 0x0000ba00ff0b4b82 */ /* 0x000f220000000800 */
[----:B-1----:R-:W-:Y:S01]  /*20a20*/  @P6 FFMA.FTZ R24, R135, R9, R6 ;  /* 0x0000000987186223 */ /* 0x002fe20000010006 */
[----:B------:R-:W-:Y:S02]  /*20a30*/  SHF.R.S32.HI R6, RZ, 0x1f, R3 ;  /* 0x0000001fff067819 */ /* 0x000fe40000011403 */
[--C-:B------:R-:W-:Y:S02]  /*20a40*/  IADD3 R3, P2, P1, R3, R22, R0.reuse ;  /* 0x0000001603037210 */ /* 0x100fe4000795e000 */
[----:B------:R-:W-:Y:S01]  /*20a50*/  SHF.R.S32.HI R0, RZ, 0x1f, R0 ;  /* 0x0000001fff007819 */ /* 0x000fe20000011400 */
[----:B---3--:R-:W-:Y:S01]  /*20a60*/  @P3 FFMA.FTZ R18, R132, R10, R4 ;  /* 0x0000000a84123223 */ /* 0x008fe20000010004 */
[----:B------:R-:W-:-:S02]  /*20a70*/  SHF.L.U32 R10, R14, 0x3, RZ ;  /* 0x000000030e0a7819 */ /* 0x000fc400000006ff */
[----:B------:R-:W-:Y:S01]  /*20a80*/  IADD3.X R4, R6, R23, R0, P2, P1 ;  /* 0x0000001706047210 */ /* 0x000fe200017e2400 */
[----:B----4-:R-:W-:Y:S01]  /*20a90*/  @P4 FFMA.FTZ R19, R133, R11, R5 ;  /* 0x0000000b85134223 */ /* 0x010fe20000010005 */
[----:B--2---:R1:W2:Y:S01]  /*20aa0*/  LDS.128 R32, [R39+0x1800] ;  /* 0x0018000027207984 */ /* 0x0042a20000000c00 */
[----:B------:R-:W-:Y:S05]  /*20ab0*/  @P0 BRA `(.L_x_771) ;  /* 0x0000000000900947 */ /* 0x000fea0003800000 */
[----:B------:R-:W3:Y:S02]  /*20ac0*/  LDL.LU R40, [R1+0x2fc] ;  /* 0x0002fc0001287983 */ /* 0x000ee40000300800 */
[C---:B---3--:R-:W-:Y:S01]  /*20ad0*/  VIADD R0, R40.reuse, 0x8 ;  /* 0x0000000828007836 */ /* 0x048fe20000000000 */
        /* <DEDUP_REMOVED lines=14> */
[----:B------:R-:W-:Y:S02]  /*20bc0*/  @!P4 IADD3 R11, P1, R6, R3, RZ ;  /* 0x00000003060bc210 */ /* 0x000fe40007f3e0ff */
[----:B------:R-:W-:-:S02]  /*20bd0*/  @!P5 LEA.HI.X.SX32 R0, R0, R4, 0x1, P2 ;  /* 0x000000040000d211 */ /* 0x000fc400010f0eff */
[----:B------:R-:W5:Y:S01]  /*20be0*/  @!P4 LDC.64 R20, c[0x0][0x2b0] ;  /* 0x0000ac00ff14cb82 */ /* 0x000f620000000a00 */
[-C--:B------:R-:W-:Y:S02]  /*20bf0*/  @!P6 LEA.HI.X.SX32 R7, R7, R4.reuse, 0x1, P0 ;  /* 0x000000040707e211 */ /* 0x080fe400000f0eff */
[----:B------:R-:W-:Y:S02]  /*20c00*/  @!P4 LEA.HI.X.SX32 R13, R6, R4, 0x1, P1 ;  /* 0x00000004060dc211 */ /* 0x000fe400008f0eff */
[----:B------:R-:W-:-:S03]  /*20c10*/  @!P3 IADD3 R3, P0, R5, R3, RZ ;  /* 0x000000030503b210 */ /* 0x000fc60007f1e0ff */
[----:B------:R-:W1:Y:S01]  /*20c20*/  @!P3 LDC.64 R22, c[0x0][0x2b0] ;  /* 0x0000ac00ff16bb82 */ /* 0x000e620000000a00 */
[----:B---3--:R-:W-:Y:S02]  /*20c30*/  @!P6 LEA R8, P2, R9, R14, 0x2 ;  /* 0x0000000e0908e211 */ /* 0x008fe400078410ff */
        /* <DEDUP_REMOVED lines=12> */
.L_x_771:
[----:B------:R-:W-:Y:S05]  /*20d00*/  BSYNC B0 ;  /* 0x0000000000007941 */ /* 0x000fea0003800000 */
.L_x_770:
[----:B------:R4:W1:Y:S01]  /*20d10*/  LDS.128 R12, [R39] ;  /* 0x00000000270c7984 */ /* 0x0008620000000c00 */
[----:B------:R-:W-:Y:S01]  /*20d20*/  UIMAD UR18, UR4, -0x80, UR18 ;  /* 0xffffff80041278a4 */ /* 0x000fe2000f8e0212 */
[C---:B------:R-:W-:Y:S01]  /*20d30*/  LEA.HI.SX32 R0, R28.reuse, 0x40, 0x1e ;  /* 0x000000401c007811 */ /* 0x040fe200078ff2ff */
[----:B------:R-:W-:Y:S01]  /*20d40*/  BSSY B0, `(.L_x_772) ;  /* 0x0000021000007945 */ /* 0x000fe20003800000 */
[----:B------:R-:W-:Y:S01]  /*20d50*/  ULDC UR4, c[0x0][0x2d0] ;  /* 0x0000b40000047ab9 */ /* 0x000fe20000000800 */
[----:B---3--:R-:W-:Y:S02]  /*20d60*/  LEA.HI.SX32 R2, R28, 0x20, 0x1e ;  /* 0x000000201c027811 */ /* 0x008fe400078ff2ff */
        /* <DEDUP_REMOVED lines=19> */
[----:B-1--4-:R-:W-:Y:S06]  /*20ea0*/  @P3 BRA `(.L_x_773) ;  /* 0x0000000000283947 */ /* 0x012fec0003800000 */
        /* <DEDUP_REMOVED lines=10> */
.L_x_773:
[----:B------:R-:W-:Y:S05]  /*20f50*/  BSYNC B0 ;  /* 0x0000000000007941 */ /* 0x000fea0003800000 */
.L_x_772:
[----:B-1----:R1:W3:Y:S01]  /*20f60*/  LDS.128 R12, [R39+0x800] ;  /* 0x00080000270c7984 */ /* 0x0022e20000000c00 */
        /* <DEDUP_REMOVED lines=15> */
.L_x_775:
[----:B------:R-:W-:Y:S05]  /*21060*/  BSYNC B0 ;  /* 0x0000000000007941 */ /* 0x000fea0003800000 */
.L_x_774:
        /* <DEDUP_REMOVED lines=16> */
.L_x_777:
[----:B------:R-:W-:Y:S05]  /*21170*/  BSYNC B0 ;  /* 0x0000000000007941 */ /* 0x000fea0003800000 */
.L_x_776:
        /* <DEDUP_REMOVED lines=15> */
.L_x_734:
[----:B------:R-:W-:Y:S01]  /*21270*/  UISETP.NE.AND UP2, UPT, UR16, -0x1, UPT ;  /* 0xffffffff1000788c */ /* 0x000fe2000bf45270 */
[----:B------:R-:W1:Y:S01]  /*21280*/  S2R R2, SR_TID.X ;  /* 0x0000000000027919 */ /* 0x000e620000002100 */
[----:B------:R-:W-:Y:S01]  /*21290*/  ULDC.U8 UR7, c[0x0][0x3d8] ;  /* 0x0000f60000077ab9 */ /* 0x000fe20000000000 */
[----:B------:R-:W-:Y:S02]  /*212a0*/  UIADD3 UR18, -UR27, UR18, URZ ;  /* 0x000000121b127290 */ /* 0x000fe4000fffe13f */
[----:B------:R-:W-:-:S06]  /*212b0*/  UISETP.NE.AND UP3, UPT, UR7, URZ, UPT ;  /* 0x0000003f0700728c */ /* 0x000fcc000bf65270 */
[----:B------:R-:W-:Y:S01]  /*212c0*/  @UP2 ULDC.64 UR4, c[0x0][0x298] ;  /* 0x0000a60000042ab9 */ /* 0x000fe20000000a00 */
[----:B------:R-:W-:Y:S02]  /*212d0*/  @!UP2 USHF.R.S32.HI UR10, URZ, 0x1f, UR33 ;  /* 0x0000001f3f0aa899 */ /* 0x000fe40008011421 */
[----:B------:R-:W-:-:S04]  /*212e0*/  @UP2 UIMAD.WIDE.U32 UR8, UR16, UR4, URZ ;  /* 0x00000004100822a5 */ /* 0x000fc8000f8e003f */
[----:B------:R-:W-:-:S03]  /*212f0*/  @UP2 UIMAD UR6, UR16, UR5, UR9 ;  /* 0x00000005100622a4 */ /* 0x000fc6000f8e0209 */
[----:B------:R-:W-:Y:S01]  /*21300*/  ULDC.U8 UR9, c[0x0][0x3d9] ;  /* 0x0000f64000097ab9 */ /* 0x000fe20000000000 */
[----:B------:R-:W-:Y:S01]  /*21310*/  @!UP2 ULDC.64 UR4, c[0x0][0x290] ;  /* 0x0000a4000004aab9 */ /* 0x000fe20000000a00 */
[----:B------:R-:W-:Y:S02]  /*21320*/  UISETP.NE.AND UP1, UPT, UR9, URZ, UPT ;  /* 0x0000003f0900728c */ /* 0x000fe4000bf25270 */
[----:B------:R-:W-:Y:S02]  /*21330*/  UISETP.EQ.AND UP3, UPT, UR9, URZ, UP3 ;  /* 0x0000003f0900728c */ /* 0x000fe40009f62270 */
[----:B------:R-:W-:Y:S02]  /*21340*/  @!UP2 UIMAD UR10, UR10, UR4, URZ ;  /* 0x000000040a0aa2a4 */ /* 0x000fe4000f8e023f */
[----:B------:R-:W-:Y:S01]  /*21350*/  UISETP.NE.OR UP0, UPT, UR16, -0x1, !UP3 ;  /* 0xffffffff1000788c */ /* 0x000fe2000df05670 */
[----:B------:R-:W-:Y:S01]  /*21360*/  PLOP3.LUT P0, PT, PT, PT, UP1, 0x80, 0x0 ;  /* 0x000000000000781c */ /* 0x000fe20003f0f018 */
[----:B------:R-:W-:-:S02]  /*21370*/  @!UP2 UIMAD.WIDE.U32 UR14, UR33, UR4, URZ ;  /* 0x00000004210ea2a5 */ /* 0x000fc4000f8e003f */
[----:B------:R-:W-:Y:S01]  /*21380*/  @!UP2 UIMAD UR9, UR33, UR5, UR10 ;  /* 0x000000052109a2a4 */ /* 0x000fe2000f8e020a */
[----:B-1----:R-:W-:Y:S01]  /*21390*/  LEA.HI R8, R19, R2, RZ, 0x2 ;  /* 0x0000000213087211 */ /* 0x002fe200078f10ff */
[----:B------:R-:W-:Y:S01]  /*213a0*/  @UP1 ULDC UR12, c[0x0][0x2c0] ;  /* 0x0000b000000c1ab9 */ /* 0x000fe20000000800 */
[----:B------:R-:W-:Y:S01]  /*213b0*/  @UP1 ULDC.64 UR4, c[0x0][0x2c0] ;  /* 0x0000b00000041ab9 */ /* 0x000fe20000000a00 */
[----:B------:R-:W-:Y:S01]  /*213c0*/  @!UP3 UMOV UR20, URZ ;  /* 0x0000003f0014bc82 */ /* 0x000fe20008000000 */
[----:B------:R-:W-:Y:S01]  /*213d0*/  @UP1 UIMAD UR11, UR5, UR4, URZ ;  /* 0x00000004050b12a4 */ /* 0x000fe2000f8e023f */
[----:B------:R-:W-:Y:S01]  /*213e0*/  LOP3.LUT R0, R8, 0xfffffffc, RZ, 0xc0, !PT ;  /* 0xfffffffc08007812 */ /* 0x000fe200078ec0ff */
[----:B------:R-:W-:Y:S01]  /*213f0*/  @!UP3 UMOV UR21, URZ ;  /* 0x0000003f0015bc82 */ /* 0x000fe20008000000 */
[----:B------:R-:W-:Y:S01]  /*21400*/  @UP3 ULDC UR4, c[0x0][0x2c4] ;  /* 0x0000b10000043ab9 */ /* 0x000fe20000000800 */
[----:B------:R-:W-:Y:S01]  /*21410*/  SHF.R.S32.HI R8, RZ, 0x2, R8 ;  /* 0x00000002ff087819 */ /* 0x000fe20000011408 */
[----:B------:R-:W-:Y:S01]  /*21420*/  @!UP0 UIMAD UR16, UR33, UR4, URZ ;  /* 0x00000004211082a4 */ /* 0x000fe2000f8e023f */
[----:B------:R-:W-:Y:S01]  /*21430*/  IMAD.IADD R0, R2, 0x1, -R0 ;  /* 0x0000000102007824 */ /* 0x000fe200078e0a00 */
[----:B------:R-:W-:Y:S01]  /*21440*/  @UP1 UMOV UR10, 0x1 ;  /* 0x00000001000a1882 */ /* 0x000fe20000000000 */
[C---:B------:R-:W-:Y:S01]  /*21450*/  ISETP.GE.AND P4, PT, R8.reuse, UR18, PT ;  /* 0x0000001208007c0c */ /* 0x040fe2000bf86270 */
[----:B------:R-:W-:Y:S01]  /*21460*/  @UP3 USHF.R.S32.HI UR4, URZ, 0x1f, UR16 ;  /* 0x0000001f3f043899 */ /* 0x000fe20008011410 */
[C---:B------:R-:W-:Y:S01]  /*21470*/  VIADD R14, R8.reuse, 0x20 ;  /* 0x00000020080e7836 */ /* 0x040fe20000000000 */
[----:B------:R-:W-:Y:S01]  /*21480*/  @!UP2 UIADD3 UR6, UR15, UR9, URZ ;  /* 0x000000090f06a290 */ /* 0x000fe2000fffe03f */
[C---:B------:R-:W-:Y:S01]  /*21490*/  VIADD R15, R8.reuse, 0x40 ;  /* 0x00000040080f7836 */ /* 0x040fe20000000000 */
[----:B------:R-:W-:Y:S01]  /*214a0*/  @!UP2 UMOV UR8, UR14 ;  /* 0x0000000e0008ac82 */ /* 0x000fe20008000000 */
[----:B------:R-:W-:Y:S01]  /*214b0*/  VIADD R16, R8, 0x60 ;  /* 0x0000006008107836 */ /* 0x000fe20000000000 */
[----:B------:R-:W-:Y:S01]  /*214c0*/  @UP3 UMOV UR20, UR16 ;  /* 0x0000001000143c82 */ /* 0x000fe20008000000 */
[----:B------:R-:W-:Y:S01]  /*214d0*/  @UP3 UMOV UR21, UR4 ;  /* 0x0000000400153c82 */ /* 0x000fe20008000000 */
[----:B------:R-:W-:-:S02]  /*214e0*/  ISETP.GE.AND P3, PT, R14, UR18, PT ;  /* 0x000000120e007c0c */ /* 0x000fc4000bf66270 */
[----:B------:R-:W-:Y:S02]  /*214f0*/  ISETP.GE.AND P2, PT, R15, UR18, PT ;  /* 0x000000120f007c0c */ /* 0x000fe4000bf46270 */
[----:B------:R-:W-:Y:S02]  /*21500*/  ISETP.GE.AND P1, PT, R16, UR18, PT ;  /* 0x0000001210007c0c */ /* 0x000fe4000bf26270 */
[----:B------:R-:W-:Y:S01]  /*21510*/  ISETP.NE.OR P4, PT, R0, RZ, P4 ;  /* 0x000000ff0000720c */ /* 0x000fe20002785670 */
[----:B------:R-:W-:-:S12]  /*21520*/  @P0 BRA `(.L_x_778) ;  /* 0x0000000000180947 */ /* 0x000fd80003800000 */
[----:B------:R-:W-:Y:S01]  /*21530*/  UISETP.NE.AND UP0, UPT, UR7, URZ, UPT ;  /* 0x0000003f0700728c */ /* 0x000fe2000bf05270 */
[----:B------:R-:W-:Y:S01]  /*21540*/  ULDC UR11, c[0x0][0x2c4] ;  /* 0x0000b100000b7ab9 */ /* 0x000fe20000000800 */
[----:B------:R-:W-:Y:S01]  /*21550*/  ULDC UR10, c[0x0][0x270] ;  /* 0x00009c00000a7ab9 */ /* 0x000fe20000000800 */
[----:B------:R-:W-:-:S08]  /*21560*/  UMOV UR12, 0x1 ;  /* 0x00000001000c7882 */ /* 0x000fd00000000000 */
[----:B------:R-:W-:Y:S02]  /*21570*/  @UP0 ULDC UR11, c[0x0][0x2e4] ;  /* 0x0000b900000b0ab9 */ /* 0x000fe40000000800 */
[----:B------:R-:W-:-:S12]  /*21580*/  UIMAD UR10, UR11, UR10, URZ ;  /* 0x0000000a0b0a72a4 */ /* 0x000fd8000f8e023f */
.L_x_778:
[----:B------:R-:W-:Y:S01]  /*21590*/  USHF.R.S32.HI UR7, URZ, 0x1f, UR32 ;  /* 0x0000001f3f077899 */ /* 0x000fe20008011420 */
[C---:B------:R-:W-:Y:S01]  /*215a0*/  ISETP.NE.OR P3, PT, R0.reuse, RZ, P3 ;  /* 0x000000ff0000720c */ /* 0x040fe20001f65670 */
[----:B------:R-:W-:Y:S01]  /*215b0*/  ULDC.64 UR4, c[0x0][0x2a0] ;  /* 0x0000a80000047ab9 */ /* 0x000fe20000000a00 */
[C---:B------:R-:W-:Y:S01]  /*215c0*/  ISETP.NE.OR P2, PT, R0.reuse, RZ, P2 ;  /* 0x000000ff0000720c */ /* 0x040fe20001745670 */
[----:B------:R-:W-:Y:S01]  /*215d0*/  UIMAD UR7, UR7, UR4, URZ ;  /* 0x00000004070772a4 */ /* 0x000fe2000f8e023f */
[C---:B------:R-:W-:Y:S01]  /*215e0*/  ISETP.NE.OR P1, PT, R0.reuse, RZ, P1 ;  /* 0x000000ff0000720c */ /* 0x040fe20000f25670 */
[----:B------:R-:W-:Y:S01]  /*215f0*/  IMAD.SHL.U32 R0, R0, 0x8, RZ ;  /* 0x0000000800007824 */ /* 0x000fe200078e00ff */
[----:B------:R-:W-:Y:S01]  /*21600*/  UIMAD UR10, UR33, UR10, URZ ;  /* 0x0000000a210a72a4 */ /* 0x000fe2000f8e023f */
[----:B------:R-:W-:Y:S01]  /*21610*/  IMAD.U32 R6, RZ, RZ, UR4 ;  /* 0x00000004ff067e24 */ /* 0x000fe2000f8e00ff */
[----:B------:R-:W-:Y:S01]  /*21620*/  ULDC UR4, c[0x0][0x2d0] ;  /* 0x0000b40000047ab9 */ /* 0x000fe20000000800 */
[----:B------:R-:W-:Y:S01]  /*21630*/  UIMAD UR27, UR27, UR12, URZ ;  /* 0x0000000c1b1b72a4 */ /* 0x000fe2000f8e023f */
[C---:B------:R-:W-:Y:S01]  /*21640*/  ISETP.GE.AND P5, PT, R0.reuse, UR4, PT ;  /* 0x0000000400007c0c */ /* 0x040fe2000bfa6270 */
[----:B------:R-:W-:Y:S01]  /*21650*/  USEL UR10, UR10, URZ, !UP3 ;  /* 0x0000003f0a0a7287 */ /* 0x000fe2000d800000 */
[----:B------:R-:W-:Y:S01]  /*21660*/  IADD3 R2, P0, R0, UR8, RZ ;  /* 0x0000000800027c10 */ /* 0x000fe2000ff1e0ff */
[----:B------:R-:W-:Y:S01]  /*21670*/  UIMAD UR5, UR32, UR5, UR7 ;  /* 0x00000005200572a4 */ /* 0x000fe2000f8e0207 */
[----:B------:R-:W-:Y:S01]  /*21680*/  ISETP.GE.OR P6, PT, R8, UR18, P5 ;  /* 0x0000001208007c0c */ /* 0x000fe2000afc6670 */
[----:B------:R-:W-:Y:S01]  /*21690*/  UIMAD UR10, UR32, UR11, UR10 ;  /* 0x0000000b200a72a4 */ /* 0x000fe2000f8e020a */
[----:B------:R-:W-:Y:S01]  /*216a0*/  LEA.HI.X.SX32 R3, R0, UR6, 0x1, P0 ;  /* 0x0000000600037c11 */ /* 0x000fe200080f0eff */
[----:B------:R-:W-:Y:S01]  /*216b0*/  USHF.R.S32.HI UR4, URZ, 0x1f, UR27 ;  /* 0x0000001f3f047899 */ /* 0x000fe2000801141b */
[----:B------:R-:W-:Y:S01]  /*216c0*/  SHF.R.S32.HI R9, RZ, 0x1f, R8 ;  /* 0x0000001fff097819 */ /* 0x000fe20000011408 */
[----:B------:R-:W-:Y:S01]  /*216d0*/  USHF.R.S32.HI UR7, URZ, 0x1f, UR10 ;  /* 0x0000001f3f077899 */ /* 0x000fe2000801140a */
[----:B------:R-:W-:Y:S01]  /*216e0*/  IMAD.U32 R4, RZ, RZ, UR17 ;  /* 0x00000011ff047e24 */ /* 0x000fe2000f8e00ff */
[----:B------:R-:W-:Y:S01]  /*216f0*/  UIADD3 UR6, UP1, UP0, UR27, UR20, UR10 ;  /* 0x000000141b067290 */ /* 0x000fe2000f83e00a */
[----:B------:R-:W-:Y:S01]  /*21700*/  IMAD.WIDE.U32 R6, R6, UR32, R2 ;  /* 0x0000002006067c25 */ /* 0x000fe2000f8e0002 */
[----:B------:R-:W-:Y:S01]  /*21710*/  BSSY B0, `(.L_x_779) ;  /* 0x0000010000007945 */ /* 0x000fe20003800000 */
[----:B------:R-:W-:Y:S01]  /*21720*/  ISETP.GE.OR P0, PT, R14, UR18, P5 ;  /* 0x000000120e007c0c */ /* 0x000fe2000af06670 */
[----:B------:R-:W-:Y:S01]  /*21730*/  UIADD3.X UR20, UR4, UR21, UR7, UP1, UP0 ;  /* 0x0000001504147290 */ /* 0x000fe20008fe0407 */
[----:B------:R-:W-:-:S02]  /*21740*/  VIADD R5, R7, UR5 ;  /* 0x0000000507057c36 */ /* 0x000fc40008000000 */
[----:B------:R-:W-:Y:S01]  /*21750*/  IMAD.WIDE R2, R4, 0x80, R8 ;  /* 0x0000008004027825 */ /* 0x000fe200078e0208 */
[----:B------:R-:W-:Y:S08]  /*21760*/  @P6 BRA `(.L_x_780) ;  /* 0x0000000000286947 */ /* 0x000ff00003800000 */
        /* <DEDUP_REMOVED lines=10> */
.L_x_780:
[----:B------:R-:W-:Y:S05]  /*21810*/  BSYNC B0 ;  /* 0x0000000000007941 */ /* 0x000fea0003800000 */
.L_x_779:
        /* <DEDUP_REMOVED lines=17> */
.L_x_782:
[----:B------:R-:W-:Y:S05]  /*21930*/  BSYNC B0 ;  /* 0x0000000000007941 */ /* 0x000fea0003800000 */
.L_x_781:
        /* <DEDUP_REMOVED lines=15> */
.L_x_784:
[----:B------:R-:W-:Y:S05]  /*21a30*/  BSYNC B0 ;  /* 0x0000000000007941 */ /* 0x000fea0003800000 */
.L_x_783:
        /* <DEDUP_REMOVED lines=14> */
.L_x_786:
[----:B------:R-:W-:Y:S05]  /*21b20*/  BSYNC B0 ;  /* 0x0000000000007941 */ /* 0x000fea0003800000 */
.L_x_785:
        /* <DEDUP_REMOVED lines=10> */
.L_x_788:
[----:B------:R-:W-:Y:S05]  /*21bd0*/  BSYNC B0 ;  /* 0x0000000000007941 */ /* 0x000fea0003800000 */
.L_x_787:
        /* <DEDUP_REMOVED lines=10> */
.L_x_790:
[----:B------:R-:W-:Y:S05]  /*21c80*/  BSYNC B0 ;  /* 0x0000000000007941 */ /* 0x000fea0003800000 */
.L_x_789:
        /* <DEDUP_REMOVED lines=10> */
.L_x_792:
[----:B------:R-:W-:Y:S05]  /*21d30*/  BSYNC B0 ;  /* 0x0000000000007941 */ /* 0x000fea0003800000 */
.L_x_791:
        /* <DEDUP_REMOVED lines=10> */
.L_x_793:
        /* <DEDUP_REMOVED lines=10> */
.L_x_1320:


//--------------------- .text._ZN5flash16flash_fwd_kernelI23Flash_fwd_kernel_traitsILi32ELi128ELi128ELi4ELb0ELb0EN7cutlass6half_tE19Flash_kernel_traitsILi32ELi128ELi128ELi4ES3_EELb0ELb0ELb0ELb1ELb0ELb0ELb1ELb0EEEvNS_16Flash_fwd_paramsE --------------------------
	.section	.text._ZN5flash16flash_fwd_kernelI23Flash_fwd_kernel_traitsILi32ELi128ELi128ELi4ELb0ELb0EN7cutlass6half_tE19Flash_kernel_traitsILi32ELi128ELi128ELi4ES3_EELb0ELb0ELb0ELb1ELb0ELb0ELb1ELb0EEEvNS_16Flash_fwd_paramsE,"ax",@progbits
	.align	128
        .global         _ZN5flash16flash_fwd_kernelI23Flash_fwd_kernel_traitsILi32ELi128ELi128ELi4ELb0ELb0EN7cutlass6half_tE19Flash_kernel_traitsILi32ELi128ELi128ELi4ES3_EELb0ELb0ELb0ELb1ELb0ELb0ELb1ELb0EEEvNS_16Flash_fwd_paramsE
        .type           _ZN5flash16flash_fwd_kernelI23Flash_fwd_kernel_traitsILi32ELi128ELi128ELi4ELb0ELb0EN7cutlass6half_tE19Flash_kernel_traitsILi32ELi128ELi128ELi4ES3_EELb0ELb0ELb0ELb1ELb0ELb0ELb1ELb0EEEvNS_16Flash_fwd_paramsE,@function
        .size           _ZN5flash16flash_fwd_kernelI23Flash_fwd_kernel_traitsILi32ELi128ELi128ELi4ELb0ELb0EN7cutlass6half_tE19Flash_kernel_traitsILi32ELi128ELi128ELi4ES3_EELb0ELb0ELb0ELb1ELb0ELb0ELb1ELb0EEEvNS_16Flash_fwd_paramsE,(.L_x_1321 - _ZN5flash16flash_fwd_kernelI23Flash_fwd_kernel_traitsILi32ELi128ELi128ELi4ELb0ELb0EN7cutlass6half_tE19Flash_kernel_traitsILi32ELi128ELi128ELi4ES3_EELb0ELb0ELb0ELb1ELb0ELb0ELb1ELb0EEEvNS_16Flash_fwd_paramsE)
        .other          _ZN5flash16flash_fwd_kernelI23Flash_fwd_kernel_traitsILi32ELi128ELi128ELi4ELb0ELb0EN7cutlass6half_tE19Flash_kernel_traitsILi32ELi128ELi128ELi4ES3_EELb0ELb0ELb0ELb1ELb0ELb0ELb1ELb0EEEvNS_16Flash_fwd_paramsE,@"STO_CUDA_ENTRY STV_DEFAULT"
_ZN5flash16flash_fwd_kernelI23Flash_fwd_kernel_traitsILi32ELi128ELi128ELi4ELb0ELb0EN7cutlass6half_tE19Flash_kernel_traitsILi32ELi128ELi128ELi4ES3_EELb0ELb0ELb0ELb1ELb0ELb0ELb1ELb0EEEvNS_16Flash_fwd_paramsE:
.text._ZN5flash16flash_fwd_kernelI23Flash_fwd_kernel_traitsILi32ELi128ELi128ELi4ELb0ELb0EN7cutlass6half_tE19Flash_kernel_traitsILi32ELi128ELi128ELi4ES3_EELb0ELb0ELb0ELb1ELb0ELb0ELb1ELb0EEEvNS_16Flash_fwd_paramsE:
        /* <DEDUP_REMOVED lines=41> */
.L_x_794:
[----:B-1----:R-:W1:Y:S02]  /*0290*/  LDC R4, c[0x0][0x2c8] ;  /* 0x0000b200ff047b82 */ /* 0x002e640000000800 */
.L_x_795:
        /* <DEDUP_REMOVED lines=19> */
[----:B------:R-:W-:Y:S01]  /*03d0*/  SHF.R.S32.HI R26, RZ, 0x1f, R233 ;  /* 0x0000001fff1a7819 */ /* 0x000fe200000114e9 */
[----:B------:R-:W-:Y:S01]  /*03e0*/  IMAD.MOV.U32 R239, RZ, RZ, R29 ;  /* 0x000000ffffef7224 */ /* 0x000fe200078e001d */
[----:B------:R-:W-:Y:S02]  /*03f0*/  ISETP.NE.AND P1, PT, R31, -0x1, PT ;  /* 0xffffffff1f00780c */ /* 0x000fe40003f25270 */
[CC--:B------:R-:W-:Y:S02]  /*0400*/  LEA.HI R6, R26.reuse, R233.reuse, RZ, 0x4 ;  /* 0x000000e91a067211 */ /* 0x0c0fe400078f20ff */
[----:B------:R-:W-:Y:S02]  /*0410*/  LEA.HI R25, R26, R233, RZ, 0x2 ;  /* 0x000000e91a197211 */ /* 0x000fe400078f10ff */
[----:B------:R-:W-:Y:S02]  /*0420*/  SHF.R.S32.HI R5, RZ, 0x4, R6 ;  /* 0x00000004ff057819 */ /* 0x000fe40000011406 */
[----:B------:R-:W-:-:S02]  /*0430*/  SHF.R.S32.HI R10, RZ, 0x2, R25 ;  /* 0x00000002ff0a7819 */ /* 0x000fc40000011419 */
[----:B------:R-:W-:Y:S02]  /*0440*/  LEA.HI R7, R6, R5, RZ, 0x1 ;  /* 0x0000000506077211 */ /* 0x000fe400078f08ff */
[----:B------:R-:W-:Y:S01]  /*0450*/  ISETP.NE.AND P0, PT, R14, -0x1, PT ;  /* 0xffffffff0e00780c */ /* 0x000fe20003f05270 */
[----:B------:R-:W2:Y:S01]  /*0460*/  @!P1 LDC.64 R16, c[0x0][0x228] ;  /* 0x00008a00ff109b82 */ /* 0x000ea20000000a00 */
[--C-:B------:R-:W-:Y:S02]  /*0470*/  SHF.R.S32.HI R11, RZ, 0x1f, R10.reuse ;  /* 0x0000001fff0b7819 */ /* 0x100fe4000001140a */
[----:B------:R-:W-:Y:S01]  /*0480*/  LEA.HI R196, R26, R233, RZ, 0x5 ;  /* 0x000000e91ac47211 */ /* 0x000fe200078f28ff */
[----:B------:R-:W-:-:S03]  /*0490*/  IMAD.WIDE R38, R15, 0x80, R10 ;  /* 0x000000800f267825 */ /* 0x000fc600078e020a */
[----:B------:R-:W-:Y:S01]  /*04a0*/  SHF.R.S32.HI R191, RZ, 0x5, R196 ;  /* 0x00000005ffbf7819 */ /* 0x000fe200000114c4 */
[----:B------:R-:W3:Y:S01]  /*04b0*/  @P1 LDC.64 R18, c[0x0][0x240] ;  /* 0x00009000ff121b82 */ /* 0x000ee20000000a00 */
[----:B-1----:R-:W-:Y:S01]  /*04c0*/  IABS R0, R35 ;  /* 0x0000002300007213 */ /* 0x002fe20000000000 */
[----:B------:R-:W-:Y:S04]  /*04d0*/  STL.64 [R1+0x70], R38 ;  /* 0x0000702601007387 */ /* 0x000fe80000100a00 */
[----:B------:R-:W-:Y:S02]  /*04e0*/  IMAD.MOV.U32 R33, RZ, RZ, R0 ;  /* 0x000000ffff217224 */ /* 0x000fe400078e0000 */
[----:B------:R-:W-:Y:S01]  /*04f0*/  VIADD R0, R77, 0x7f ;  /* 0x0000007f4d007836 */ /* 0x000fe20000000000 */
[----:B------:R-:W1:Y:S01]  /*0500*/  @P0 LDC.64 R208, c[0x0][0x250] ;  /* 0x00009400ffd00b82 */ /* 0x000e620000000a00 */
[----:B------:R-:W4:Y:S03]  /*0510*/  I2F.RP R2, R33 ;  /* 0x0000002100027306 */ /* 0x000f260000209400 */
[----:B------:R-:W-:-:S04]  /*0520*/  SHF.R.S32.HI R4, RZ, 0x1f, R0 ;  /* 0x0000001fff047819 */ /* 0x000fc80000011400 */
[----:B------:R-:W-:Y:S01]  /*0530*/  LEA.HI R226, R4, R0, RZ, 0x7 ;  /* 0x0000000004e27211 */ /* 0x000fe200078f38ff */
[----:B------:R-:W5:Y:S01]  /*0540*/  @P0 LDC.64 R78, c[0x0][0x248] ;  /* 0x00009200ff4e0b82 */ /* 0x000f620000000a00 */
[----:B------:R-:W-:-:S05]  /*0550*/  LOP3.LUT R0, R7, 0xfffffffe, RZ, 0xc0, !PT ;  /* 0xfffffffe07007812 */ /* 0x000fca00078ec0ff */
[----:B------:R-:W-:Y:S01]  /*0560*/  IMAD.IADD R27, R5, 0x1, -R0 ;  /* 0x00000001051b7824 */ /* 0x000fe200078e0a00 */
[----:B----4-:R-:W4:Y:S01]  /*0570*/  MUFU.RCP R2, R2 ;  /* 0x0000000200027308 */ /* 0x010f220000001000 */
[----:B------:R-:W-:-:S05]  /*0580*/  IABS R0, R20 ;  /* 0x0000001400007213 */ /* 0x000fca0000000000 */
[----:B------:R-:W-:Y:S01]  /*0590*/  IMAD.MOV.U32 R8, RZ, RZ, R0 ;  /* 0x000000ffff087224 */ /* 0x000fe200078e0000 */
[----:B------:R-:W-:-:S05]  /*05a0*/  LOP3.LUT R0, R6, 0xfffffff0, RZ, 0xc0, !PT ;  /* 0xfffffff006007812 */ /* 0x000fca00078ec0ff */
[----:B------:R-:W-:Y:S02]  /*05b0*/  IMAD.IADD R0, R233, 0x1, -R0 ;  /* 0x00000001e9007824 */ /* 0x000fe400078e0a00 */
[----:B----4-:R-:W-:-:S03]  /*05c0*/  VIADD R2, R2, 0xffffffe ;  /* 0x0ffffffe02027836 */ /* 0x010fc60000000000 */
[----:B------:R-:W-:Y:S01]  /*05d0*/  SHF.R.S32.HI R22, RZ, 0x1f, R0 ;  /* 0x0000001fff167819 */ /* 0x000fe20000011400 */
[----:B------:R-:W4:Y:S03]  /*05e0*/  F2I.FTZ.U32.TRUNC.NTZ R3, R2 ;  /* 0x0000000200037305 */ /* 0x000f26000021f000 */
[----:B------:R-:W-:Y:S01]  /*05f0*/  LEA.HI R32, R22, R0, RZ, 0x3 ;  /* 0x0000000016207211 */ /* 0x000fe200078f18ff */
[----:B----4-:R-:W-:-:S04]  /*0600*/  IMAD.MOV R2, RZ, RZ, -R3 ;  /* 0x000000ffff027224 */ /* 0x010fc800078e0a03 */
[----:B------:R-:W-:Y:S02]  /*0610*/  IMAD R4, R2, R33, RZ ;  /* 0x0000002102047224 */ /* 0x000fe400078e02ff */
[----:B------:R-:W-:-:S04]  /*0620*/  IMAD.MOV.U32 R2, RZ, RZ, RZ ;  /* 0x000000ffff027224 */ /* 0x000fc800078e00ff */
[----:B------:R-:W-:Y:S01]  /*0630*/  IMAD.HI.U32 R5, R3, R4, R2 ;  /* 0x0000000403057227 */ /* 0x000fe200078e0002 */
[----:B------:R-:W-:Y:S02]  /*0640*/  LOP3.LUT R2, R25, 0xfffffffc, RZ, 0xc0, !PT ;  /* 0xfffffffc19027812 */ /* 0x000fe400078ec0ff */
[----:B------:R-:W-:-:S03]  /*0650*/  LEA.HI R3, R26, R233, RZ, 0x3 ;  /* 0x000000e91a037211 */ /* 0x000fc600078f18ff */
[----:B------:R-:W-:Y:S01]  /*0660*/  IMAD.IADD R2, R233, 0x1, -R2 ;  /* 0x00000001e9027824 */ /* 0x000fe200078e0a02 */
[----:B------:R-:W-:Y:S01]  /*0670*/  SHF.R.S32.HI R24, RZ, 0x3, R3 ;  /* 0x00000003ff187819 */ /* 0x000fe20000011403 */
[----:B------:R-:W-:Y:S01]  /*0680*/  IMAD.HI.U32 R13, R5, R8, RZ ;  /* 0x00000008050d7227 */ /* 0x000fe200078e00ff */
[----:B------:R-:W-:Y:S02]  /*0690*/  LOP3.LUT R3, R3, 0xfffffff8, RZ, 0xc0, !PT ;  /* 0xfffffff803037812 */ /* 0x000fe400078ec0ff */
[----:B------:R-:W-:Y:S01]  /*06a0*/  SHF.L.U32 R28, R2, 0x3, RZ ;  /* 0x00000003021c7819 */ /* 0x000fe200000006ff */
[----:B------:R-:W-:Y:S01]  /*06b0*/  IMAD.SHL.U32 R4, R24, 0x40, RZ ;  /* 0x0000004018047824 */ /* 0x000fe200078e00ff */
[----:B------:R-:W-:Y:S01]  /*06c0*/  LEA.HI R2, R0, R0, RZ, 0x1 ;  /* 0x0000000000027211 */ /* 0x000fe200078f08ff */
[----:B------:R-:W-:Y:S02]  /*06d0*/  IMAD.IADD R3, R233, 0x1, -R3 ;  /* 0x00000001e9037824 */ /* 0x000fe400078e0a03 */
[--C-:B------:R-:W-:Y:S01]  /*06e0*/  IMAD.MOV.U32 R238, RZ, RZ, R28.reuse ;  /* 0x000000ffffee7224 */ /* 0x100fe200078e001c */
[----:B------:R-:W-:Y:S01]  /*06f0*/  LOP3.LUT R6, R2, 0x7fffffe, RZ, 0xc0, !PT ;  /* 0x07fffffe02067812 */ /* 0x000fe200078ec0ff */
[----:B------:R-:W-:Y:S01]  /*0700*/  IMAD.MOV.U32 R238, RZ, RZ, R28 ;  /* 0x000000ffffee7224 */ /* 0x000fe200078e001c */
[----:B------:R-:W-:Y:S01]  /*0710*/  LEA.HI R23, R3, R3, RZ, 0x1 ;  /* 0x0000000303177211 */ /* 0x000fe200078f08ff */
[----:B------:R4:W-:Y:S01]  /*0720*/  STL [R1+0x48], R28 ;  /* 0x0000481c01007387 */ /* 0x0009e20000100800 */
[----:B------:R-:W-:Y:S01]  /*0730*/  LOP3.LUT R4, R4, 0xc0, RZ, 0xc0, !PT ;  /* 0x000000c004047812 */ /* 0x000fe200078ec0ff */
[----:B------:R-:W-:Y:S01]  /*0740*/  IMAD.IADD R138, R0, 0x1, -R6 ;  /* 0x00000001008a7824 */ /* 0x000fe200078e0a06 */
[----:B------:R-:W-:-:S02]  /*0750*/  LOP3.LUT R5, R23, 0x3fffffe, RZ, 0xc0, !PT ;  /* 0x03fffffe17057812 */ /* 0x000fc400078ec0ff */
[----:B------:R-:W-:Y:S02]  /*0760*/  LOP3.LUT R9, R4, 0x18, R238, 0xf8, !PT ;  /* 0x0000001804097812 */ /* 0x000fe400078ef8ee */
[----:B------:R-:W-:Y:S01]  /*0770*/  SHF.R.U32.HI R7, RZ, 0x3, R4 ;  /* 0x00000003ff077819 */ /* 0x000fe20000011604 */
[----:B------:R-:W-:Y:S01]  /*0780*/  IMAD.MOV R4, RZ, RZ, -R13 ;  /* 0x000000ffff047224 */ /* 0x000fe200078e0a0d */
[----:B------:R-:W-:Y:S01]  /*0790*/  LEA.HI R0, R25, R10, RZ, 0x1 ;  /* 0x0000000a19007211 */ /* 0x000fe200078f08ff */
[----:B------:R-:W-:Y:S01]  /*07a0*/  IMAD.IADD R30, R3, 0x1, -R5 ;  /* 0x00000001031e7824 */ /* 0x000fe200078e0a05 */
[----:B------:R-:W-:Y:S01]  /*07b0*/  @!P1 SHF.R.S32.HI R3, RZ, 0x1f, R34 ;  /* 0x0000001fff039819 */ /* 0x000fe20000011422 */
[----:B------:R-:W-:Y:S01]  /*07c0*/  IMAD R5, R33, R4, R8 ;  /* 0x0000000421057224 */ /* 0x000fe200078e0208 */
[----:B------:R-:W-:Y:S01]  /*07d0*/  LOP3.LUT R6, R0, 0x7fffffe, RZ, 0xc0, !PT ;  /* 0x07fffffe00067812 */ /* 0x000fe200078ec0ff */
[----:B------:R-:W-:Y:S01]  /*07e0*/  IMAD.IADD R25, R210, 0x1, -R250 ;  /* 0x00000001d2197824 */ /* 0x000fe200078e0afa */
[----:B------:R-:W-:-:S02]  /*07f0*/  SHF.R.S32.HI R4, RZ, 0x1, R2 ;  /* 0x00000001ff047819 */ /* 0x000fc40000011402 */
[----:B------:R-:W-:Y:S01]  /*0800*/  SHF.R.S32.HI R0, RZ, 0x1f, R2 ;  /* 0x0000001fff007819 */ /* 0x000fe20000011402 */
[----:B------:R-:W-:Y:S01]  /*0810*/  IMAD.IADD R6, R10, 0x1, -R6 ;  /* 0x000000010a067824 */ /* 0x000fe200078e0a06 */
[----:B------:R-:W-:Y:S01]  /*0820*/  ISETP.GT.U32.AND P3, PT, R33, R5, PT ;  /* 0x000000052100720c */ /* 0x000fe20003f64070 */
[----:B--2---:R-:W-:Y:S01]  /*0830*/  @!P1 IMAD R2, R3, R16, RZ ;  /* 0x0000001003029224 */ /* 0x004fe200078e02ff */
[----:B------:R-:W-:Y:S01]  /*0840*/  LEA.HI R0, R0, R4, RZ, 0x2 ;  /* 0x0000000400007211 */ /* 0x000fe200078f10ff */
[----:B------:R2:W-:Y:S01]  /*0850*/  STL [R1+0x7c], R25 ;  /* 0x00007c1901007387 */ /* 0x0005e20000100800 */
[----:B------:R-:W-:Y:S01]  /*0860*/  LOP3.LUT R15, R9, R7, RZ, 0x3c, !PT ;  /* 0x00000007090f7212 */ /* 0x000fe200078e3cff */
[----:B------:R-:W-:Y:S01]  /*0870*/  @!P1 IMAD R7, R34, R17, R2 ;  /* 0x0000001122079224 */ /* 0x000fe200078e0202 */
[----:B----4-:R-:W4:Y:S01]  /*0880*/  LDC.64 R28, c[0x0][0x3c8] ;  /* 0x0000f200ff1c7b82 */ /* 0x010f220000000a00 */
[----:B------:R-:W-:Y:S01]  /*0890*/  LEA R6, R191, R6, 0x3 ;  /* 0x00000006bf067211 */ /* 0x000fe200078e18ff */
[----:B---3--:R-:W-:Y:S01]  /*08a0*/  @P1 IMAD.WIDE.U32 R2, R31, R18, RZ ;  /* 0x000000121f021225 */ /* 0x008fe200078e00ff */
[----:B------:R-:W-:-:S03]  /*08b0*/  LOP3.LUT R0, R0, 0xfffffffc, RZ, 0xc0, !PT ;  /* 0xfffffffc00007812 */ /* 0x000fc600078ec0ff */
[----:B------:R-:W-:-:S04]  /*08c0*/  @!P1 IMAD.WIDE.U32 R8, R34, R16, RZ ;  /* 0x0000001022089225 */ /* 0x000fc800078e00ff */
[----:B------:R-:W-:Y:S02]  /*08d0*/  IMAD.U32 R198, R6, 0x20, R15 ;  /* 0x0000002006c67824 */ /* 0x000fe400078e000f */
[----:B------:R-:W-:Y:S02]  /*08e0*/  @P1 IMAD R16, R31, R19, R3 ;  /* 0x000000131f101224 */ /* 0x000fe400078e0203 */
[----:B------:R-:W-:Y:S01]  /*08f0*/  @P1 IMAD.MOV.U32 R15, RZ, RZ, R2 ;  /* 0x000000ffff0f1224 */ /* 0x000fe200078e0002 */
[----:B------:R-:W-:Y:S01]  /*0900*/  LOP3.LUT R2, R20, R35, RZ, 0x3c, !PT ;  /* 0x0000002314027212 */ /* 0x000fe200078e3cff */
[----:B------:R-:W-:Y:S01]  /*0910*/  IMAD.IADD R31, R4, 0x1, -R0 ;  /* 0x00000001041f7824 */ /* 0x000fe200078e0a00 */
[----:B------:R-:W-:Y:S01]  /*0920*/  @!P1 MOV R15, R8 ;  /* 0x00000008000f9202 */ /* 0x000fe20000000f00 */
[----:B------:R-:W-:Y:S01]  /*0930*/  @!P3 IMAD.IADD R5, R5, 0x1, -R33 ;  /* 0x000000010505b824 */ /* 0x000fe200078e0a21 */
[----:B------:R-:W-:Y:S01]  /*0940*/  ISETP.GE.AND P6, PT, R2, RZ, PT ;  /* 0x000000ff0200720c */ /* 0x000fe20003fc6270 */
[----:B------:R-:W-:-:S02]  /*0950*/  @P0 IMAD.IADD R0, R12, 0x1, R14 ;  /* 0x000000010c000824 */ /* 0x000fc400078e020e */
[----:B------:R-:W-:Y:S01]  /*0960*/  @P0 IMAD.IADD R4, R12, 0x1, R14 ;  /* 0x000000010c040824 */ /* 0x000fe200078e020e */
[----:B------:R-:W-:Y:S01]  /*0970*/  ISETP.GE.U32.AND P5, PT, R5, R33, PT ;  /* 0x000000210500720c */ /* 0x000fe20003fa6070 */
[----:B-1----:R-:W-:Y:S01]  /*0980*/  @P0 IMAD R6, R0, R209, RZ ;  /* 0x000000d100060224 */ /* 0x002fe200078e02ff */
[----:B----4-:R-:W-:Y:S01]  /*0990*/  ISETP.NE.U32.AND P2, PT, R28, RZ, PT ;  /* 0x000000ff1c00720c */ /* 0x010fe20003f45070 */
[----:B------:R-:W-:-:S03]  /*09a0*/  @P0 IMAD.WIDE.U32 R2, R0, R208, RZ ;  /* 0x000000d000020225 */ /* 0x000fc600078e00ff */
[----:B------:R-:W-:Y:S01]  /*09b0*/  ISETP.NE.AND.EX P4, PT, R29, RZ, PT, P2 ;  /* 0x000000ff1d00720c */ /* 0x000fe20003f85320 */
[C---:B-----5:R-:W-:Y:S02]  /*09c0*/  @P0 IMAD R0, R4.reuse, R79, RZ ;  /* 0x0000004f04000224 */ /* 0x060fe400078e02ff */
[----:B------:R-:W-:-:S04]  /*09d0*/  @P0 IMAD.WIDE.U32 R4, R4, R78, RZ ;  /* 0x0000004e04040225 */ /* 0x000fc800078e00ff */
[----:B------:R-:W-:Y:S02]  /*09e0*/  @!P1 IMAD.IADD R16, R9, 0x1, R7 ;  /* 0x0000000109109824 */ /* 0x000fe400078e0207 */
[----:B------:R-:W-:Y:S02]  /*09f0*/  @P0 IMAD.IADD R19, R3, 0x1, R6 ;  /* 0x0000000103130824 */ /* 0x000fe400078e0206 */
[----:B------:R-:W-:Y:S02]  /*0a00*/  @P0 IMAD.MOV.U32 R17, RZ, RZ, R2 ;  /* 0x000000ffff110224 */ /* 0x000fe400078e0002 */
[----:B------:R-:W-:Y:S02]  /*0a10*/  @P0 IMAD.IADD R18, R5, 0x1, R0 ;  /* 0x0000000105120824 */ /* 0x000fe400078e0200 */
[----:B------:R-:W-:Y:S01]  /*0a20*/  @P0 IMAD.MOV.U32 R14, RZ, RZ, R4 ;  /* 0x000000ffff0e0224 */ /* 0x000fe200078e0004 */
[----:B--2---:R-:W-:Y:S06]  /*0a30*/  @P0 BRA `(.L_x_797) ;  /* 0x0000000000340947 */ /* 0x004fec0003800000 */
        /* <DEDUP_REMOVED lines=13> */
.L_x_797:
        /* <DEDUP_REMOVED lines=14> */
.L_x_798:
[----:B------:R-:W1:Y:S01]  /*0bf0*/  S2UR UR4, SR_CgaCtaId ;  /* 0x00000000000479c3 */ /* 0x000e620000008800 */
[C---:B------:R-:W-:Y:S01]  /*0c00*/  VIADD R37, R10.reuse, 0x20 ;  /* 0x000000200a257836 */ /* 0x040fe20000000000 */
[----:B------:R-:W-:Y:S01]  /*0c10*/  SHF.R.S32.HI R239, RZ, 0x1f, R238 ;  /* 0x0000001fffef7819 */ /* 0x000fe200000114ee */
[C---:B------:R-:W-:Y:S01]  /*0c20*/  VIADD R36, R10.reuse, 0x40 ;  /* 0x000000400a247836 */ /* 0x040fe20000000000 */
[----:B------:R-:W-:Y:S01]  /*0c30*/  SHF.R.S32.HI R26, RZ, 0x1, R23 ;  /* 0x00000001ff1a7819 */ /* 0x000fe20000011417 */
[----:B------:R-:W-:Y:S01]  /*0c40*/  VIADD R33, R10, 0x60 ;  /* 0x000000600a217836 */ /* 0x000fe20000000000 */
[----:B------:R2:W-:Y:S01]  /*0c50*/  STL [R1+0x80], R37 ;  /* 0x0000802501007387 */ /* 0x0005e20000100800 */
[----:B------:R-:W-:Y:S01]  /*0c60*/  IADD3 R2, P0, R238, R15, RZ ;  /* 0x0000000fee027210 */ /* 0x000fe20007f1e0ff */
[----:B------:R-:W3:Y:S01]  /*0c70*/  @P4 LDC.64 R22, c[0x0][0x3d0] ;  /* 0x0000f400ff164b82 */ /* 0x000ee20000000a00 */
[----:B------:R-:W-:Y:S01]  /*0c80*/  IMAD.SHL.U32 R0, R26, 0x40, RZ ;  /* 0x000000401a007824 */ /* 0x000fe200078e00ff */
[----:B------:R2:W-:Y:S01]  /*0c90*/  STL [R1+0x88], R36 ;  /* 0x0000882401007387 */ /* 0x0005e20000100800 */
[-C--:B------:R-:W-:Y:S01]  /*0ca0*/  ISETP.GE.AND P1, PT, R10, R25.reuse, PT ;  /* 0x000000190a00720c */ /* 0x080fe20003f26270 */
[----:B------:R-:W-:Y:S01]  /*0cb0*/  IMAD.SHL.U32 R5, R24, 0x8, RZ ;  /* 0x0000000818057824 */ /* 0x000fe200078e00ff */
[----:B------:R-:W-:Y:S01]  /*0cc0*/  SHF.R.S32.HI R21, RZ, 0x1f, R20 ;  /* 0x0000001fff157819 */ /* 0x000fe20000011414 */
[----:B------:R2:W-:Y:S01]  /*0cd0*/  STL [R1+0x84], R33 ;  /* 0x0000842101007387 */ /* 0x0005e20000100800 */
[----:B------:R-:W-:Y:S01]  /*0ce0*/  IMAD.X R3, R239, 0x1, R16, P0 ;  /* 0x00000001ef037824 */ /* 0x000fe200000e0610 */
[----:B------:R-:W-:Y:S01]  /*0cf0*/  LOP3.LUT R0, R0, 0xc0, RZ, 0xc0, !PT ;  /* 0x000000c000007812 */ /* 0x000fe200078ec0ff */
[----:B------:R-:W-:Y:S01]  /*0d00*/  @!P3 VIADD R13, R13, 0x1 ;  /* 0x000000010d0db836 */ /* 0x000fe20000000000 */
[----:B------:R2:W-:Y:S01]  /*0d10*/  STL [R1+0x4c], R239 ;  /* 0x00004cef01007387 */ /* 0x0005e20000100800 */
[----:B------:R-:W-:Y:S01]  /*0d20*/  ISETP.NE.AND P0, PT, R35, RZ, PT ;  /* 0x000000ff2300720c */ /* 0x000fe20003f05270 */
[----:B------:R-:W-:Y:S01]  /*0d30*/  ULDC.64 UR6, c[0x0][0x258] ;  /* 0x0000960000067ab9 */ /* 0x000fe20000000a00 */
[----:B------:R-:W-:Y:S01]  /*0d40*/  @P5 VIADD R13, R13, 0x1 ;  /* 0x000000010d0d5836 */ /* 0x000fe20000000000 */
[----:B------:R-:W-:Y:S01]  /*0d50*/  LOP3.LUT R5, R0, 0x8, R5, 0xf8, !PT ;  /* 0x0000000800057812 */ /* 0x000fe200078ef805 */
[----:B------:R-:W-:Y:S01]  /*0d60*/  UMOV UR5, 0x400 ;  /* 0x0000040000057882 */ /* 0x000fe20000000000 */
[----:B------:R-:W-:Y:S01]  /*0d70*/  SHF.R.U32.HI R4, RZ, 0x3, R0 ;  /* 0x00000003ff047819 */ /* 0x000fe20000011600 */
[----:B------:R-:W-:Y:S01]  /*0d80*/  IMAD R0, R21, UR6, RZ ;  /* 0x0000000615007c24 */ /* 0x000fe2000f8e02ff */
[----:B-1----:R-:W-:Y:S01]  /*0d90*/  ULEA UR4, UR4, UR5, 0x18 ;  /* 0x0000000504047291 */ /* 0x002fe2000f8ec03f */
[----:B------:R-:W-:Y:S01]  /*0da0*/  LEA.HI.SX32 R76, R226, 0xffffffff, 0x19 ;  /* 0xffffffffe24c7811 */ /* 0x000fe200078fcaff */
[----:B------:R-:W-:Y:S01]  /*0db0*/  IMAD.MOV.U32 R12, RZ, RZ, R13 ;  /* 0x000000ffff0c7224 */ /* 0x000fe200078e000d */
[----:B------:R-:W-:Y:S01]  /*0dc0*/  BSSY B0, `(.L_x_799) ;  /* 0x0000020000007945 */ /* 0x000fe20003800000 */
[----:B------:R-:W-:Y:S01]  /*0dd0*/  IMAD.WIDE.U32 R8, R20, UR6, R2 ;  /* 0x0000000614087c25 */ /* 0x000fe2000f8e0002 */
[----:B------:R-:W-:-:S02]  /*0de0*/  ISETP.GE.AND P2, PT, R37, R25, PT ;  /* 0x000000192500720c */ /* 0x000fc40003f46270 */
[-C--:B------:R-:W-:Y:S01]  /*0df0*/  ISETP.GE.AND P3, PT, R36, R25.reuse, PT ;  /* 0x000000192400720c */ /* 0x080fe20003f66270 */
[----:B------:R-:W-:Y:S01]  /*0e00*/  IMAD R0, R20, UR7, R0 ;  /* 0x0000000714007c24 */ /* 0x000fe2000f8e0200 */
[----:B------:R-:W-:Y:S01]  /*0e10*/  ISETP.GE.AND P5, PT, R33, R25, PT ;  /* 0x000000192100720c */ /* 0x000fe20003fa6270 */
[----:B------:R-:W-:Y:S01]  /*0e20*/  @!P6 IMAD.MOV R12, RZ, RZ, -R12 ;  /* 0x000000ffff0ce224 */ /* 0x000fe200078e0a0c */
[----:B------:R-:W-:Y:S01]  /*0e30*/  LOP3.LUT R25, R5, R4, RZ, 0x3c, !PT ;  /* 0x0000000405197212 */ /* 0x000fe200078e3cff */
[----:B------:R-:W-:Y:S01]  /*0e40*/  IMAD R13, R76, -0x80, R77 ;  /* 0xffffff804c0d7824 */ /* 0x000fe200078e024d */
[----:B------:R-:W-:Y:S01]  /*0e50*/  @!P0 LOP3.LUT R12, RZ, R35, RZ, 0x33, !PT ;  /* 0x00000023ff0c8212 */ /* 0x000fe200078e33ff */
[----:B------:R-:W-:Y:S01]  /*0e60*/  IMAD.IADD R7, R9, 0x1, R0 ;  /* 0x0000000109077824 */ /* 0x000fe200078e0200 */
[----:B------:R-:W-:Y:S01]  /*0e70*/  LEA R198, R198, UR4, 0x1 ;  /* 0x00000004c6c67c11 */ /* 0x000fe2000f8e08ff */
        /* <DEDUP_REMOVED lines=20> */
.L_x_800:
[----:B------:R-:W-:Y:S05]  /*0fc0*/  BSYNC B0 ;  /* 0x0000000000007941 */ /* 0x000fea0003800000 */
.L_x_799:
[----:B------:R-:W-:Y:S04]  /*0fd0*/  BSSY B0, `(.L_x_801) ;  /* 0x0000016000007945 */ /* 0x000fe80003800000 */
[----:B------:R-:W-:Y:S05]  /*0fe0*/  @P2 BRA `(.L_x_802) ;  /* 0x0000000000502947 */ /* 0x000fea0003800000 */
[----:B------:R-:W-:Y:S02]  /*0ff0*/  ULDC UR5, c[0x0][0x2d0] ;  /* 0x0000b40000057ab9 */ /* 0x000fe40000000800 */
[----:B------:R-:W-:-:S13]  /*1000*/  ISETP.GE.AND P0, PT, R238, UR5, PT ;  /* 0x00000005ee007c0c */ /* 0x000fda000bf06270 */
[----:B------:R1:W-:Y:S01]  /*1010*/  @P0 STS.128 [R198+0x800], RZ ;  /* 0x000800ffc6000388 */ /* 0x0003e20000000c00 */
[----:B------:R-:W-:Y:S05]  /*1020*/  @P0 BRA `(.L_x_802) ;  /* 0x0000000000400947 */ /* 0x000fea0003800000 */
[----:B----4-:R-:W-:Y:S01]  /*1030*/  IADD3 R4, P0, R38, 0x20, RZ ;  /* 0x0000002026047810 */ /* 0x010fe20007f1e0ff */
        /* <DEDUP_REMOVED lines=15> */
.L_x_802:
[----:B------:R-:W-:Y:S05]  /*1130*/  BSYNC B0 ;  /* 0x0000000000007941 */ /* 0x000fea0003800000 */
.L_x_801:
        /* <DEDUP_REMOVED lines=22> */
.L_x_804:
[----:B------:R-:W-:Y:S05]  /*12a0*/  BSYNC B0 ;  /* 0x0000000000007941 */ /* 0x000fea0003800000 */
.L_x_803:
        /* <DEDUP_REMOVED lines=22> */
.L_x_806:
[----:B------:R-:W-:Y:S05]  /*1410*/  BSYNC B0 ;  /* 0x0000000000007941 */ /* 0x000fea0003800000 */
.L_x_805:
[----:B------:R-:W-:Y:S01]  /*1420*/  IMAD.SHL.U32 R0, R31, 0x40, RZ ;  /* 0x000000401f007824 */ /* 0x000fe200078e00ff */
[----:B------:R-:W-:Y:S01]  /*1430*/  SHF.L.U32 R8, R27, 0x3, RZ ;  /* 0x000000031b087819 */ /* 0x000fe200000006ff */
[C---:B------:R-:W-:Y:S01]  /*1440*/  IMAD R7, R11.reuse, R78, RZ ;  /* 0x0000004e0b077224 */ /* 0x040fe200078e02ff */
[-C--:B------:R-:W-:Y:S01]  /*1450*/  ISETP.GE.AND P2, PT, R10, R13.reuse, PT ;  /* 0x0000000d0a00720c */ /* 0x080fe20003f46270 */
[----:B------:R-:W-:Y:S01]  /*1460*/  IMAD R6, R11, R208, RZ ;  /* 0x000000d00b067224 */ /* 0x000fe200078e02ff */
[----:B------:R-:W-:Y:S01]  /*1470*/  LOP3.LUT R0, R0, 0xc0, RZ, 0xc0, !PT ;  /* 0x000000c000007812 */ /* 0x000fe200078ec0ff */
[C---:B----4-:R-:W-:Y:S01]  /*1480*/  IMAD.WIDE.U32 R4, R10.reuse, R78, R238 ;  /* 0x0000004e0a047225 */ /* 0x050fe200078e00ee */
[C---:B------:R-:W-:Y:S01]  /*1490*/  ISETP.GE.AND P3, PT, R10.reuse, R13, PT ;  /* 0x0000000d0a00720c */ /* 0x040fe20003f66270 */
[----:B------:R-:W-:Y:S01]  /*14a0*/  ULDC.64 UR6, c[0x0][0x260] ;  /* 0x0000980000067ab9 */ /* 0x000fe20000000a00 */
[----:B------:R-:W-:Y:S01]  /*14b0*/  @P4 SHF.R.S32.HI R11, RZ, 0x1f, R34 ;  /* 0x0000001fff0b4819 */ /* 0x000fe20000011422 */
[----:B------:R-:W-:Y:S01]  /*14c0*/  IMAD R9, R10, R79, R7 ;  /* 0x0000004f0a097224 */ /* 0x000fe200078e0207 */
[----:B------:R-:W-:Y:S01]  /*14d0*/  LOP3.LUT R7, R0, 0x8, R8, 0xf8, !PT ;  /* 0x0000000800077812 */ /* 0x000fe200078ef808 */
[C---:B------:R-:W-:Y:S01]  /*14e0*/  IMAD.WIDE.U32 R2, R10.reuse, R208, R238 ;  /* 0x000000d00a027225 */ /* 0x040fe200078e00ee */
[----:B------:R-:W-:Y:S01]  /*14f0*/  SHF.R.U32.HI R0, RZ, 0x3, R0 ;  /* 0x00000003ff007819 */ /* 0x000fe20000011600 */
[----:B------:R-:W-:Y:S01]  /*1500*/  BSSY B0, `(.L_x_807) ;  /* 0x0000033000007945 */ /* 0x000fe20003800000 */
[----:B------:R-:W-:Y:S01]  /*1510*/  SHF.R.S32.HI R8, RZ, 0x1f, R12 ;  /* 0x0000001fff087819 */ /* 0x000fe2000001140c */
[----:B------:R-:W-:Y:S01]  /*1520*/  IMAD R10, R10, R209, R6 ;  /* 0x000000d10a0a7224 */ /* 0x000fe200078e0206 */
[----:B------:R-:W-:Y:S01]  /*1530*/  IADD3 R6, P1, R14, R4, RZ ;  /* 0x000000040e067210 */ /* 0x000fe20007f3e0ff */
[----:B------:R-:W-:Y:S01]  /*1540*/  IMAD.SHL.U32 R199, R78, 0x80, RZ ;  /* 0x000000804ec77824 */ /* 0x000fe200078e00ff */
[----:B------:R-:W-:Y:S01]  /*1550*/  LOP3.LUT R197, R7, R0, RZ, 0x3c, !PT ;  /* 0x0000000007c57212 */ /* 0x000fe200078e3cff */
[----:B---3--:R-:W-:Y:S01]  /*1560*/  @P4 IMAD R0, R11, R22, RZ ;  /* 0x000000160b004224 */ /* 0x008fe200078e02ff */
[----:B------:R-:W-:Y:S01]  /*1570*/  IADD3 R4, P0, R17, R2, RZ ;  /* 0x0000000211047210 */ /* 0x000fe20007f1e0ff */
[----:B------:R-:W-:Y:S01]  /*1580*/  IMAD R2, R8, UR6, RZ ;  /* 0x0000000608027c24 */ /* 0x000fe2000f8e02ff */
[----:B------:R-:W-:Y:S01]  /*1590*/  IADD3.X R7, R18, R5, R9, P1, !PT ;  /* 0x0000000512077210 */ /* 0x000fe20000ffe409 */
[----:B------:R-:W-:Y:S01]  /*15a0*/  @P4 IMAD R9, R34, R23, R0 ;  /* 0x0000001722094224 */ /* 0x000fe200078e0200 */
[----:B------:R-:W-:Y:S01]  /*15b0*/  IADD3.X R5, R19, R3, R10, P0, !PT ;  /* 0x0000000313057210 */ /* 0x000fe200007fe40a */
[----:B------:R-:W-:Y:S01]  /*15c0*/  IMAD R2, R12, UR7, R2 ;  /* 0x000000070c027c24 */ /* 0x000fe2000f8e0202 */
[----:B------:R-:W-:Y:S01]  /*15d0*/  SHF.L.U64.HI R211, R78, 0x7, R79 ;  /* 0x000000074ed37819 */ /* 0x000fe2000001024f */
[----:B------:R-:W-:Y:S01]  /*15e0*/  IMAD.WIDE.U32 R38, R12, UR6, R6 ;  /* 0x000000060c267c25 */ /* 0x000fe2000f8e0006 */
[----:B------:R-:W-:Y:S01]  /*15f0*/  ULDC.64 UR6, c[0x0][0x268] ;  /* 0x00009a0000067ab9 */ /* 0x000fe20000000a00 */
[----:B------:R-:W-:-:S02]  /*1600*/  SHF.R.S32.HI R16, RZ, 0x1f, R76 ;  /* 0x0000001fff107819 */ /* 0x000fc4000001144c */
[----:B------:R-:W-:Y:S01]  /*1610*/  IMAD.MOV.U32 R236, RZ, RZ, R38 ;  /* 0x000000ffffec7224 */ /* 0x000fe200078e0026 */
[----:B------:R-:W-:Y:S01]  /*1620*/  IADD3 R237, R39, R2, RZ ;  /* 0x0000000227ed7210 */ /* 0x000fe20007ffe0ff */
[----:B------:R-:W-:Y:S01]  /*1630*/  IMAD.WIDE.U32 R18, R12, UR6, R4 ;  /* 0x000000060c127c25 */ /* 0x000fe2000f8e0004 */
[----:B------:R3:W-:Y:S01]  /*1640*/  STL.64 [R1+0x60], R38 ;  /* 0x0000602601007387 */ /* 0x0007e20000100a00 */
[-C--:B------:R-:W-:Y:S02]  /*1650*/  ISETP.GE.AND P1, PT, R37, R13.reuse, PT ;  /* 0x0000000d2500720c */ /* 0x080fe40003f26270 */
[----:B------:R-:W-:Y:S01]  /*1660*/  @P4 IMAD.WIDE.U32 R10, R34, R22, R20 ;  /* 0x00000016220a4225 */ /* 0x000fe200078e0014 */
[----:B------:R3:W-:Y:S01]  /*1670*/  STL.64 [R1+0x50], R236 ;  /* 0x000050ec01007387 */ /* 0x0007e20000100a00 */
[----:B------:R-:W-:Y:S02]  /*1680*/  ISETP.GE.AND P5, PT, R36, R13, PT ;  /* 0x0000000d2400720c */ /* 0x000fe40003fa6270 */
[----:B------:R-:W-:Y:S01]  /*1690*/  IMAD R0, R211, R76, RZ ;  /* 0x0000004cd3007224 */ /* 0x000fe200078e02ff */
[----:B------:R3:W-:Y:S01]  /*16a0*/  STL.64 [R1+0x58], R18 ;  /* 0x0000581201007387 */ /* 0x0007e20000100a00 */
[----:B------:R-:W-:Y:S01]  /*16b0*/  IMAD R6, R8, UR6, RZ ;  /* 0x0000000608067c24 */ /* 0x000fe2000f8e02ff */
[----:B------:R-:W-:Y:S01]  /*16c0*/  @P4 LEA R14, P0, R10, R28, 0x2 ;  /* 0x0000001c0a0e4211 */ /* 0x000fe200078010ff */
[----:B------:R-:W-:Y:S01]  /*16d0*/  IMAD R0, R16, R199, R0 ;  /* 0x000000c710007224 */ /* 0x000fe200078e0200 */
[----:B------:R-:W-:Y:S01]  /*16e0*/  ISETP.GE.AND P6, PT, R33, R13, PT ;  /* 0x0000000d2100720c */ /* 0x000fe20003fc6270 */
[----:B------:R-:W-:Y:S01]  /*16f0*/  IMAD.WIDE.U32 R2, R76, R199, R236 ;  /* 0x000000c74c027225 */ /* 0x000fe200078e00ec */
[----:B------:R-:W-:-:S02]  /*1700*/  P2R R17, PR, RZ, 0x1 ;  /* 0x00000001ff117803 */ /* 0x000fc40000000000 */
[----:B------:R-:W-:Y:S01]  /*1710*/  @P4 IADD3 R9, R11, R9, RZ ;  /* 0x000000090b094210 */ /* 0x000fe20007ffe0ff */
[----:B------:R-:W-:Y:S01]  /*1720*/  IMAD R8, R12, UR7, R6 ;  /* 0x000000070c087c24 */ /* 0x000fe2000f8e0206 */
[----:B------:R-:W-:Y:S01]  /*1730*/  IADD3 R5, R3, R0, RZ ;  /* 0x0000000003057210 */ /* 0x000fe20007ffe0ff */
[----:B------:R-:W-:Y:S01]  /*1740*/  IMAD R24, R27, 0x8, R30 ;  /* 0x000000081b187824 */ /* 0x000fe200078e021e */
        /* <DEDUP_REMOVED lines=14> */
.L_x_808:
[----:B------:R-:W-:Y:S05]  /*1830*/  BSYNC B0 ;  /* 0x0000000000007941 */ /* 0x000fea0003800000 */
.L_x_807:
        /* <DEDUP_REMOVED lines=19> */
.L_x_810:
[----:B------:R-:W-:Y:S05]  /*1970*/  BSYNC B0 ;  /* 0x0000000000007941 */ /* 0x000fea0003800000 */
.L_x_809:
        /* <DEDUP_REMOVED lines=15> */
.L_x_812:
[----:B------:R-:W-:Y:S05]  /*1a70*/  BSYNC B0 ;  /* 0x0000000000007941 */ /* 0x000fea0003800000 */
.L_x_811:
        /* <DEDUP_REMOVED lines=17> */
.L_x_814:
[----:B------:R-:W-:Y:S05]  /*1b90*/  BSYNC B0 ;  /* 0x0000000000007941 */ /* 0x000fea0003800000 */
.L_x_813:
[----:B------:R-:W0:Y:S01]  /*1ba0*/  LDGDEPBAR ;  /* 0x00000000000079af */ /* 0x000e220000000000 */
[----:B------:R-:W-:Y:S01]  /*1bb0*/  ISETP.NE.AND P0, PT, R17, RZ, PT ;  /* 0x000000ff1100720c */ /* 0x000fe20003f05270 */
[----:B-1----:R-:W-:Y:S01]  /*1bc0*/  IMAD.IADD R7, R19, 0x1, R8 ;  /* 0x0000000113077824 */ /* 0x002fe200078e0208 */
[----:B------:R-:W-:Y:S01]  /*1bd0*/  ISETP.GE.AND P1, PT, R37, R13, PT ;  /* 0x0000000d2500720c */ /* 0x000fe20003f26270 */
[----:B------:R-:W-:Y:S01]  /*1be0*/  IMAD.SHL.U32 R0, R32, 0x20, RZ ;  /* 0x0000002020007824 */ /* 0x000fe200078e00ff */
[----:B------:R-:W-:Y:S01]  /*1bf0*/  @P4 LEA.HI.X R15, R10, R29, R9, 0x2, P0 ;  /* 0x0000001d0a0f4211 */ /* 0x000fe200000f1409 */
[-C--:B------:R-:W-:Y:S01]  /*1c00*/  IMAD R4, R16, R208.reuse, RZ ;  /* 0x000000d010047224 */ /* 0x080fe200078e02ff */
[----:B------:R1:W-:Y:S01]  /*1c10*/  STL [R1+0x6c], R7 ;  /* 0x00006c0701007387 */ /* 0x0003e20000100800 */
[----:B------:R-:W-:Y:S01]  /*1c20*/  IMAD.WIDE.U32 R2, R76, R208, RZ ;  /* 0x000000d04c027225 */ /* 0x000fe200078e00ff */
[----:B------:R-:W-:Y:S02]  /*1c30*/  LOP3.LUT R136, R0, 0xffffff00, RZ, 0xc0, !PT ;  /* 0xffffff0000887812 */ /* 0x000fe400078ec0ff */
[----:B------:R1:W5:Y:S01]  /*1c40*/  @P4 LDG.E R139, desc[UR8][R14.64] ;  /* 0x000000080e8b4981 */ /* 0x000362000c1e1900 */
[----:B------:R-:W-:Y:S01]  /*1c50*/  IMAD R0, R76, R209, R4 ;  /* 0x000000d14c007224 */ /* 0x000fe200078e0204 */
[----:B------:R-:W-:Y:S01]  /*1c60*/  LEA R4, P0, R2, R18, 0x7 ;  /* 0x0000001202047211 */ /* 0x000fe200078038ff */
[----:B------:R-:W-:Y:S01]  /*1c70*/  IMAD R5, R191, 0x200, R136 ;  /* 0x00000200bf057824 */ /* 0x000fe200078e0288 */
[-C--:B------:R-:W-:Y:S01]  /*1c80*/  ISETP.GE.AND P2, PT, R36, R13.reuse, PT ;  /* 0x0000000d2400720c */ /* 0x080fe20003f46270 */
[----:B------:R-:W-:Y:S01]  /*1c90*/  IMAD.IADD R6, R3, 0x1, R0 ;  /* 0x0000000103067824 */ /* 0x000fe200078e0200 */
[----:B------:R-:W-:Y:S01]  /*1ca0*/  ISETP.GE.AND P5, PT, R33, R13, PT ;  /* 0x0000000d2100720c */ /* 0x000fe20003fa6270 */
[----:B------:R-:W-:-:S02]  /*1cb0*/  IMAD R3, R138, 0x20, R5 ;  /* 0x000000208a037824 */ /* 0x000fc400078e0205 */
[----:B------:R-:W-:Y:S01]  /*1cc0*/  IMAD.U32 R0, R24, 0x20, R25 ;  /* 0x0000002018007824 */ /* 0x000fe200078e0019 */
[----:B------:R-:W-:Y:S01]  /*1cd0*/  LEA.HI.X R5, R2, R7, R6, 0x7, P0 ;  /* 0x0000000702057211 */ /* 0x000fe200000f3c06 */
[----:B------:R-:W-:Y:S01]  /*1ce0*/  IMAD.IADD R2, R197, 0x1, R3 ;  /* 0x00000001c5027824 */ /* 0x000fe200078e0203 */
[----:B------:R-:W-:-:S04]  /*1cf0*/  DEPBAR.LE SB0, 0x0 ;  /* 0x000080000000791a */ /* 0x000fc80000000000 */
[----:B------:R-:W-:Y:S01]  /*1d00*/  BAR.SYNC.DEFER_BLOCKING 0x0 ;  /* 0x0000000000007b1d */ /* 0x000fe20000010000 */
[----:B------:R-:W-:Y:S02]  /*1d10*/  LEA R137, R0, UR4, 0x1 ;  /* 0x0000000400897c11 */ /* 0x000fe4000f8e08ff */
[----:B------:R-:W-:-:S03]  /*1d20*/  LEA R188, R2, UR4, 0x1 ;  /* 0x0000000402bc7c11 */ /* 0x000fc6000f8e08ff */
        /* <DEDUP_REMOVED lines=18> */
.L_x_816:
[----:B------:R-:W-:Y:S05]  /*1e50*/  BSYNC B0 ;  /* 0x0000000000007941 */ /* 0x000fea0003800000 */
.L_x_815:
        /* <DEDUP_REMOVED lines=16> */
.L_x_818:
[----:B------:R-:W-:Y:S05]  /*1f60*/  BSYNC B0 ;  /* 0x0000000000007941 */ /* 0x000fea0003800000 */
.L_x_817:
        /* <DEDUP_REMOVED lines=16> */
.L_x_820:
[----:B------:R-:W-:Y:S05]  /*2070*/  BSYNC B0 ;  /* 0x0000000000007941 */ /* 0x000fea0003800000 */
.L_x_819:
        /* <DEDUP_REMOVED lines=17> */
.L_x_822:
[----:B------:R-:W-:Y:S05]  /*2190*/  BSYNC B0 ;  /* 0x0000000000007941 */ /* 0x000fea0003800000 */
.L_x_821:
[----:B---3--:R-:W-:Y:S01]  /*21a0*/  LDSM.16.M88.4 R16, [R188] ;  /* 0x00000000bc10783b */ /* 0x008fe20000000200 */
[----:B------:R-:W-:Y:S01]  /*21b0*/  LOP3.LUT P0, RZ, R26, 0x2, RZ, 0xc0, !PT ;  /* 0x000000021aff7812 */ /* 0x000fe2000780c0ff */
[----:B------:R-:W-:Y:S01]  /*21c0*/  IMAD.MOV.U32 R0, RZ, RZ, 0x10 ;  /* 0x00000010ff007424 */ /* 0x000fe200078e00ff */
[----:B------:R-:W-:Y:S01]  /*21d0*/  LOP3.LUT P1, RZ, R31, 0x2, RZ, 0xc0, !PT ;  /* 0x000000021fff7812 */ /* 0x000fe2000782c0ff */
[----:B-1----:R-:W1:Y:S01]  /*21e0*/  LDSM.16.M88.4 R4, [R137+0x2000] ;  /* 0x002000008904783b */ /* 0x002e620000000200 */
[C---:B------:R-:W-:Y:S01]  /*21f0*/  VIADD R2, R137.reuse, 0x2000 ;  /* 0x0000200089027836 */ /* 0x040fe20000000000 */
[----:B------:R-:W-:Y:S01]  /*2200*/  ULDC UR5, c[0x0][0x39c] ;  /* 0x0000e70000057ab9 */ /* 0x000fe20000000800 */
[----:B------:R-:W-:Y:S01]  /*2210*/  SEL R0, R0, 0xfffffff0, !P1 ;  /* 0xfffffff000007807 */ /* 0x000fe20004800000 */
[----:B------:R-:W3:Y:S01]  /*2220*/  LDSM.16.M88.4 R12, [R188+0x1000] ;  /* 0x00100000bc0c783b */ /* 0x000ee20000000200 */
[----:B------:R-:W-:-:S03]  /*2230*/  VIADD R190, R137, 0x2020 ;  /* 0x0000202089be7836 */ /* 0x000fc60000000000 */
[----:B------:R-:W4:Y:S01]  /*2240*/  LDSM.16.M88.4 R56, [R137+0x2400] ;  /* 0x002400008938783b */ /* 0x000f220000000200 */
[----:B------:R-:W-:Y:S02]  /*2250*/  IMAD R189, R0, 0x2, R188 ;  /* 0x0000000200bd7824 */ /* 0x000fe400078e02bc */
[----:B------:R-:W-:Y:S01]  /*2260*/  @P0 VIADD R190, R2, 0xffffffe0 ;  /* 0xffffffe002be0836 */ /* 0x000fe20000000000 */
[----:B------:R-:W4:Y:S01]  /*2270*/  LDSM.16.M88.4 R52, [R137+0x2800] ;  /* 0x002800008934783b */ /* 0x000f220000000200 */
[----:B------:R-:W-:-:S03]  /*2280*/  LOP3.LUT R2, R196, 0xffffffe0, RZ, 0xc0, !PT ;  /* 0xffffffe0c4027812 */ /* 0x000fc600078ec0ff */
[----:B------:R-:W4:Y:S01]  /*2290*/  LDSM.16.M88.4 R48, [R137+0x2c00] ;  /* 0x002c00008930783b */ /* 0x000f220000000200 */
[----:B------:R-:W-:-:S03]  /*22a0*/  IADD3 R2, -R2, R233, RZ ;  /* 0x000000e902027210 */ /* 0x000fc60007ffe1ff */
[----:B------:R-:W4:Y:S01]  /*22b0*/  LDSM.16.M88.4 R44, [R137+0x3000] ;  /* 0x00300000892c783b */ /* 0x000f220000000200 */
[----:B------:R-:W-:-:S03]  /*22c0*/  SHF.R.S32.HI R3, RZ, 0x1f, R2 ;  /* 0x0000001fff037819 */ /* 0x000fc60000011402 */
[----:B------:R-:W4:Y:S01]  /*22d0*/  LDSM.16.M88.4 R40, [R137+0x3400] ;  /* 0x003400008928783b */ /* 0x000f220000000200 */
[----:B------:R-:W-:Y:S02]  /*22e0*/  LEA.HI R3, R3, R2, RZ, 0x2 ;  /* 0x0000000203037211 */ /* 0x000fe400078f10ff */
[----:B------:R-:W-:Y:S01]  /*22f0*/  SHF.R.S32.HI R2, RZ, 0x1f, R191 ;  /* 0x0000001fff027819 */ /* 0x000fe200000114bf */
[----:B--2---:R-:W2:Y:S01]  /*2300*/  LDSM.16.M88.4 R36, [R137+0x3800] ;  /* 0x003800008924783b */ /* 0x004ea20000000200 */
[----:B------:R-:W-:Y:S02]  /*2310*/  SHF.R.S32.HI R220, RZ, 0x2, R3 ;  /* 0x00000002ffdc7819 */ /* 0x000fe40000011403 */
[----:B------:R-:W-:Y:S01]  /*2320*/  LEA.HI R2, R2, R191, RZ, 0x2 ;  /* 0x000000bf02027211 */ /* 0x000fe200078f10ff */
[----:B------:R-:W2:Y:S02]  /*2330*/  LDSM.16.M88.4 R32, [R137+0x3c00] ;  /* 0x003c00008920783b */ /* 0x000ea40000000200 */
[C---:B------:R-:W-:Y:S01]  /*2340*/  IMAD R3, R191.reuse, 0x10, R220 ;  /* 0x00000010bf037824 */ /* 0x040fe200078e02dc */
[----:B------:R-:W-:Y:S01]  /*2350*/  LOP3.LUT R2, R2, 0xfffffffc, RZ, 0xc0, !PT ;  /* 0xfffffffc02027812 */ /* 0x000fe200078ec0ff */
[----:B------:R-:W-:Y:S02]  /*2360*/  LDSM.16.M88.4 R24, [R190+0x400] ;  /* 0x00040000be18783b */ /* 0x000fe40000000200 */
[----:B------:R-:W-:Y:S01]  /*2370*/  IMAD.IADD R250, R250, 0x1, R3 ;  /* 0x00000001fafa7824 */ /* 0x000fe200078e0203 */
[----:B-1----:R-:W-:Y:S01]  /*2380*/  HMMA.16816.F32 R156, R16, R4, RZ ;  /* 0x00000004109c723c */ /* 0x002fe200000018ff */
[----:B------:R-:W-:Y:S01]  /*2390*/  LDSM.16.M88.4 R20, [R190+0x800] ;  /* 0x00080000be14783b */ /* 0x000fe20000000200 */
[----:B------:R-:W-:-:S03]  /*23a0*/  IMAD.IADD R2, R191, 0x1, -R2 ;  /* 0x00000001bf027824 */ /* 0x000fc600078e0a02 */
[----:B------:R-:W-:Y:S01]  /*23b0*/  LDSM.16.M88.4 R60, [R190+0xc00] ;  /* 0x000c0000be3c783b */ /* 0x000fe20000000200 */
[C---:B---3--:R-:W-:Y:S03]  /*23c0*/  HMMA.16816.F32 R140, R12.reuse, R4, RZ ;  /* 0x000000040c8c723c */ /* 0x048fe600000018ff */
[----:B------:R-:W-:Y:S03]  /*23d0*/  LDSM.16.M88.4 R64, [R190+0x1000] ;  /* 0x00100000be40783b */ /* 0x000fe60000000200 */
[-C--:B------:R-:W-:Y:S01]  /*23e0*/  HMMA.16816.F32 R132, R12, R6.reuse, RZ ;  /* 0x000000060c84723c */ /* 0x080fe200000018ff */
[----:B------:R-:W-:Y:S04]  /*23f0*/  LDSM.16.M88.4 R68, [R190+0x1400] ;  /* 0x00140000be44783b */ /* 0x000fe80000000200 */
[----:B------:R-:W-:Y:S01]  /*2400*/  LDSM.16.M88.4 R28, [R190] ;  /* 0x00000000be1c783b */ /* 0x000fe20000000200 */
[----:B------:R-:W-:Y:S03]  /*2410*/  HMMA.16816.F32 R192, R16, R6, RZ ;  /* 0x0000000610c0723c */ /* 0x000fe600000018ff */
[----:B------:R-:W1:Y:S03]  /*2420*/  LDSM.16.M88.4 R4, [R189+0x1000] ;  /* 0x00100000bd04783b */ /* 0x000e660000000200 */
[C---:B----4-:R-:W-:Y:S01]  /*2430*/  HMMA.16816.F32 R124, R12.reuse, R56, RZ ;  /* 0x000000380c7c723c */ /* 0x050fe200000018ff */
[----:B------:R-:W3:Y:S04]  /*2440*/  LDSM.16.M88.4 R72, [R190+0x1800] ;  /* 0x00180000be48783b */ /* 0x000ee80000000200 */
[----:B------:R-:W4:Y:S01]  /*2450*/  LDSM.16.M88.4 R80, [R190+0x1c00] ;  /* 0x001c0000be50783b */ /* 0x000f220000000200 */
[C---:B------:R-:W-:Y:S03]  /*2460*/  HMMA.16816.F32 R120, R12.reuse, R52, RZ ;  /* 0x000000340c78723c */ /* 0x040fe600000018ff */
[----:B------:R-:W4:Y:S03]  /*2470*/  LDSM.16.M88.4 R8, [R189] ;  /* 0x00000000bd08783b */ /* 0x000f260000000200 */
[C---:B------:R-:W-:Y:S01]  /*2480*/  HMMA.16816.F32 R108, R12.reuse, R48, RZ ;  /* 0x000000300c6c723c */ /* 0x040fe200000018ff */
[----:B------:R4:W-:Y:S04]  /*2490*/  STL [R1+0x8c], R220 ;  /* 0x00008cdc01007387 */ /* 0x0009e80000100800 */
[----:B------:R4:W-:Y:S01]  /*24a0*/  STL [R1+0x90], R2 ;  /* 0x0000900201007387 */ /* 0x0009e20000100800 */
[C---:B------:R-:W-:Y:S03]  /*24b0*/  HMMA.16816.F32 R100, R12.reuse, R44, RZ ;  /* 0x0000002c0c64723c */ /* 0x040fe600000018ff */
[----:B------:R-:W0:Y:S03]  /*24c0*/  LDGDEPBAR ;  /* 0x00000000000079af */ /* 0x000e260000000000 */
[C---:B------:R-:W-:Y:S06]  /*24d0*/  HMMA.16816.F32 R92, R12.reuse, R40, RZ ;  /* 0x000000280c5c723c */ /* 0x040fec00000018ff */
[C---:B--2---:R-:W-:Y:S06]  /*24e0*/  HMMA.16816.F32 R88, R12.reuse, R36, RZ ;  /* 0x000000240c58723c */ /* 0x044fec00000018ff */
        /* <DEDUP_REMOVED lines=28> */
[C---:B---3--:R-:W-:Y:S06]  /*26b0*/  HMMA.16816.F32 R108, R4.reuse, R72, R88 ;  /* 0x00000048046c723c */ /* 0x048fec0000001858 */
[C---:B----4-:R-:W-:Y:S06]  /*26c0*/  HMMA.16816.F32 R100, R4.reuse, R80, R84 ;  /* 0x000000500464723c */ /* 0x050fec0000001854 */
[----:B------:R-:W-:Y:S01]  /*26d0*/  HMMA.16816.F32 R132, R4, R30, R132 ;  /* 0x0000001e0484723c */ /* 0x000fe20000001884 */
[----:B------:R-:W-:-:S05]  /*26e0*/  FMUL.FTZ R191, R123, UR5 ;  /* 0x000000057bbf7c20 */ /* 0x000fca0008410000 */
[C---:B------:R-:W-:Y:S06]  /*26f0*/  HMMA.16816.F32 R116, R4.reuse, R26, R116 ;  /* 0x0000001a0474723c */ /* 0x040fec0000001874 */
[----:B------:R-:W-:Y:S01]  /*2700*/  HMMA.16816.F32 R112, R4, R22, R112 ;  /* 0x000000160470723c */ /* 0x000fe20000001870 */
[----:B------:R-:W-:Y:S01]  /*2710*/  FMUL.FTZ R222, R109, UR5 ;  /* 0x000000056dde7c20 */ /* 0x000fe20008410000 */
[----:B------:R-:W-:Y:S01]  /*2720*/  FMUL.FTZ R220, R110, UR5 ;  /* 0x000000056edc7c20 */ /* 0x000fe20008410000 */
[----:B------:R-:W-:-:S03]  /*2730*/  FMUL.FTZ R223, R111, UR5 ;  /* 0x000000056fdf7c20 */ /* 0x000fc60008410000 */
[C---:B------:R-:W-:Y:S01]  /*2740*/  HMMA.16816.F32 R104, R4.reuse, R62, R104 ;  /* 0x0000003e0468723c */ /* 0x040fe20000001868 */
[----:B------:R-:W-:Y:S01]  /*2750*/  FMUL.FTZ R229, R100, UR5 ;  /* 0x0000000564e57c20 */ /* 0x000fe20008410000 */
[----:B------:R-:W-:Y:S01]  /*2760*/  FMUL.FTZ R230, R101, UR5 ;  /* 0x0000000565e67c20 */ /* 0x000fe20008410000 */
[----:B------:R-:W-:Y:S01]  /*2770*/  FMUL.FTZ R232, R103, UR5 ;  /* 0x0000000567e87c20 */ /* 0x000fe20008410000 */
[----:B------:R-:W-:Y:S02]  /*2780*/  FMUL.FTZ R231, R102, UR5 ;  /* 0x0000000566e77c20 */ /* 0x000fe40008410000 */
[----:B------:R-:W-:Y:S01]  /*2790*/  HMMA.16816.F32 R96, R4, R66, R96 ;  /* 0x000000420460723c */ /* 0x000fe20000001860 */
[----:B------:R-:W-:-:S05]  /*27a0*/  FMUL.FTZ R100, R135, UR5 ;  /* 0x0000000587647c20 */ /* 0x000fca0008410000 */
        /* <DEDUP_REMOVED lines=8> */
[----:B------:R-:W-:Y:S01]  /*2830*/  FMUL.FTZ R129, R202, UR5 ;  /* 0x00000005ca817c20 */ /* 0x000fe20008410000 */
[----:B------:R-:W-:Y:S01]  /*2840*/  FMUL.FTZ R128, R201, UR5 ;  /* 0x00000005c9807c20 */ /* 0x000fe20008410000 */
[----:B------:R-:W-:Y:S01]  /*2850*/  HMMA.16816.F32 R212, R4, R82, R12 ;  /* 0x0000005204d4723c */ /* 0x000fe2000000180c */
[----:B------:R-:W-:Y:S01]  /*2860*/  FMUL.FTZ R119, R105, UR5 ;  /* 0x0000000569777c20 */ /* 0x000fe20008410000 */
[----:B------:R-:W-:Y:S01]  /*2870*/  FMUL.FTZ R116, R115, UR5 ;  /* 0x0000000573747c20 */ /* 0x000fe20008410000 */
[----:B------:R-:W-:Y:S01]  /*2880*/  FMUL.FTZ R109, R112, UR5 ;  /* 0x00000005706d7c20 */ /* 0x000fe20008410000 */
[----:B------:R-:W-:Y:S01]  /*2890*/  FMUL.FTZ R110, R113, UR5 ;  /* 0x00000005716e7c20 */ /* 0x000fe20008410000 */
[----:B------:R-:W-:Y:S01]  /*28a0*/  FMUL.FTZ R155, R125, UR5 ;  /* 0x000000057d9b7c20 */ /* 0x000fe20008410000 */
[C---:B------:R-:W-:Y:S01]  /*28b0*/  HMMA.16816.F32 R4, R8.reuse, R28, R156 ;  /* 0x0000001c0804723c */ /* 0x040fe2000000189c */
[----:B------:R-:W-:Y:S01]  /*28c0*/  FMUL.FTZ R135, R96, UR5 ;  /* 0x0000000560877c20 */ /* 0x000fe20008410000 */
[----:B------:R-:W-:Y:S01]  /*28d0*/  FMUL.FTZ R153, R97, UR5 ;  /* 0x0000000561997c20 */ /* 0x000fe20008410000 */
[----:B------:R-:W-:Y:S01]  /*28e0*/  FMUL.FTZ R111, R114, UR5 ;  /* 0x00000005726f7c20 */ /* 0x000fe20008410000 */
[----:B------:R-:W-:Y:S01]  /*28f0*/  FMUL.FTZ R104, R104, UR5 ;  /* 0x0000000568687c20 */ /* 0x000fe20008410000 */
[----:B------:R-:W-:Y:S01]  /*2900*/  FMUL.FTZ R106, R106, UR5 ;  /* 0x000000056a6a7c20 */ /* 0x000fe20008410000 */
[C---:B------:R-:W-:Y:S01]  /*2910*/  HMMA.16816.F32 R56, R8.reuse, R60, R56 ;  /* 0x0000003c0838723c */ /* 0x040fe20000001838 */
[----:B------:R-:W1:Y:S01]  /*2920*/  @P4 LDC R60, c[0x0][0x2e8] ;  /* 0x0000ba00ff3c4b82 */ /* 0x000e620000000800 */
[----:B------:R-:W-:Y:S01]  /*2930*/  FMUL.FTZ R157, R98, UR5 ;  /* 0x00000005629d7c20 */ /* 0x000fe20008410000 */
[----:B------:R-:W-:Y:S01]  /*2940*/  LEA R156, R138, R136, 0x5 ;  /* 0x000000888a9c7211 */ /* 0x000fe200078e28ff */
[----:B------:R-:W-:Y:S01]  /*2950*/  FMUL.FTZ R159, R99, UR5 ;  /* 0x00000005639f7c20 */ /* 0x000fe20008410000 */
[----:B------:R-:W-:Y:S01]  /*2960*/  FMUL.FTZ R138, R184, UR5 ;  /* 0x00000005b88a7c20 */ /* 0x000fe20008410000 */
[----:B------:R-:W-:Y:S01]  /*2970*/  HMMA.16816.F32 R12, R8, R80, R36 ;  /* 0x00000050080c723c */ /* 0x000fe20000001824 */
[----:B------:R-:W-:Y:S01]  /*2980*/  FMUL.FTZ R184, R94, UR5 ;  /* 0x000000055eb87c20 */ /* 0x000fe20008410000 */
[----:B------:R-:W-:Y:S01]  /*2990*/  FMUL.FTZ R201, R95, UR5 ;  /* 0x000000055fc97c20 */ /* 0x000fe20008410000 */
[----:B------:R-:W-:-:S03]  /*29a0*/  FMUL.FTZ R158, R126, UR5 ;  /* 0x000000057e9e7c20 */ /* 0x000fc60008410000 */
[----:B------:R-:W-:Y:S01]  /*29b0*/  HMMA.16816.F32 R88, R8, R24, R148 ;  /* 0x000000180858723c */ /* 0x000fe20000001894 */
[----:B------:R-:W-:-:S05]  /*29c0*/  FMUL.FTZ R80, R133, UR5 ;  /* 0x0000000585507c20 */ /* 0x000fca0008410000 */
[----:B------:R-:W-:Y:S01]  /*29d0*/  HMMA.16816.F32 R28, R8, R30, R192 ;  /* 0x0000001e081c723c */ /* 0x000fe200000018c0 */
[----:B------:R-:W-:Y:S01]  /*29e0*/  FMUL.FTZ R148, R179, UR5 ;  /* 0x00000005b3947c20 */ /* 0x000fe20008410000 */
[----:B------:R-:W-:-:S04]  /*29f0*/  FMUL.FTZ R151, R124, UR5 ;  /* 0x000000057c977c20 */ /* 0x000fc80008410000 */
[----:B------:R-:W-:Y:S01]  /*2a00*/  HMMA.16816.F32 R164, R16, R34, RZ ;  /* 0x0000002210a4723c */ /* 0x000fe200000018ff */
[----:B------:R-:W-:Y:S01]  /*2a10*/  FMUL.FTZ R57, R57, UR5 ;  /* 0x0000000539397c20 */ /* 0x000fe20008410000 */
[----:B------:R-:W-:-:S04]  /*2a20*/  FMUL.FTZ R56, R56, UR5 ;  /* 0x0000000538387c20 */ /* 0x000fc80008410000 */
[C---:B------:R-:W-:Y:S01]  /*2a30*/  HMMA.16816.F32 R44, R8.reuse, R68, R44 ;  /* 0x00000044082c723c */ /* 0x040fe2000000182c */
[----:B------:R-:W-:Y:S01]  /*2a40*/  FMUL.FTZ R228, R15, UR5 ;  /* 0x000000050fe47c20 */ /* 0x000fe20008410000 */
[----:B------:R-:W-:Y:S01]  /*2a50*/  IADD3 R15, R77, R250, -R210 ;  /* 0x000000fa4d0f7210 */ /* 0x000fe20007ffe8d2 */
[----:B------:R-:W-:Y:S01]  /*2a60*/  FMUL.FTZ R225, R13, UR5 ;  /* 0x000000050de17c20 */ /* 0x000fe20008410000 */
[----:B------:R-:W-:Y:S01]  /*2a70*/  FMUL.FTZ R227, R14, UR5 ;  /* 0x000000050ee37c20 */ /* 0x000fe20008410000 */
[----:B------:R-:W-:Y:S01]  /*2a80*/  FMUL.FTZ R224, R12, UR5 ;  /* 0x000000050ce07c20 */ /* 0x000fe20008410000 */
[C---:B------:R-:W-:Y:S01]  /*2a90*/  HMMA.16816.F32 R40, R8.reuse, R72, R40 ;  /* 0x000000480828723c */ /* 0x040fe20000001828 */
[----:B------:R-:W-:Y:S01]  /*2aa0*/  FMUL.FTZ R3, R89, UR5 ;  /* 0x0000000559037c20 */ /* 0x000fe20008410000 */
[----:B------:R-:W-:Y:S01]  /*2ab0*/  FMUL.FTZ R2, R90, UR5 ;  /* 0x000000055a027c20 */ /* 0x000fe20008410000 */
[----:B------:R-:W-:Y:S03]  /*2ac0*/  MUFU.TANH R12, R57 ;  /* 0x00000039000c7308 */ /* 0x000fe60000002400 */
[C---:B------:R-:W-:Y:S06]  /*2ad0*/  HMMA.16816.F32 R84, R8.reuse, R20, R144 ;  /* 0x000000140854723c */ /* 0x040fec0000001890 */
[----:B------:R-:W-:Y:S01]  /*2ae0*/  HMMA.16816.F32 R20, R8, R22, R52 ;  /* 0x000000160814723c */ /* 0x000fe20000001834 */
[----:B------:R-:W-:Y:S01]  /*2af0*/  FMUL.FTZ R144, R59, UR5 ;  /* 0x000000053b907c20 */ /* 0x000fe20008410000 */
[----:B------:R-:W-:Y:S01]  /*2b00*/  FMUL.FTZ R147, R178, UR5 ;  /* 0x00000005b2937c20 */ /* 0x000fe20008410000 */
[----:B------:R-:W-:Y:S01]  /*2b10*/  FMUL.FTZ R146, R177, UR5 ;  /* 0x00000005b1927c20 */ /* 0x000fe20008410000 */
[----:B------:R-:W-:-:S02]  /*2b20*/  FMUL.FTZ R145, R176, UR5 ;  /* 0x00000005b0917c20 */ /* 0x000fc40008410000 */
[C---:B------:R-:W-:Y:S01]  /*2b30*/  HMMA.16816.F32 R24, R8.reuse, R26, R160 ;  /* 0x0000001a0818723c */ /* 0x040fe200000018a0 */
[----:B------:R-:W-:Y:S02]  /*2b40*/  IMAD.SHL.U32 R52, R233, 0x2, RZ ;  /* 0x00000002e9347824 */ /* 0x000fe400078e00ff */
[----:B------:R-:W-:Y:S01]  /*2b50*/  FMUL.FTZ R53, R6, UR5 ;  /* 0x0000000506357c20 */ /* 0x000fe20008410000 */
[----:B------:R-:W-:Y:S01]  /*2b60*/  FMUL.FTZ R6, R143, UR5 ;  /* 0x000000058f067c20 */ /* 0x000fe20008410000 */
[----:B------:R-:W-:Y:S01]  /*2b70*/  FMUL.FTZ R55, R4, UR5 ;  /* 0x0000000504377c20 */ /* 0x000fe20008410000 */
[----:B------:R-:W-:Y:S01]  /*2b80*/  FMUL.FTZ R54, R5, UR5 ;  /* 0x0000000505367c20 */ /* 0x000fe20008410000 */
[C---:B------:R-:W-:Y:S01]  /*2b90*/  HMMA.16816.F32 R16, R8.reuse, R62, R168 ;  /* 0x0000003e0810723c */ /* 0x040fe200000018a8 */
[----:B------:R-:W-:Y:S01]  /*2ba0*/  LOP3.LUT R52, R52, 0x6, RZ, 0xc0, !PT ;  /* 0x0000000634347812 */ /* 0x000fe200078ec0ff */
[----:B-1----:R-:W1:Y:S01]  /*2bb0*/  @P4 MUFU.RCP R4, R60 ;  /* 0x0000003c00044308 */ /* 0x002e620000001000 */
[----:B------:R-:W-:Y:S01]  /*2bc0*/  FMUL.FTZ R69, R45, UR5 ;  /* 0x000000052d457c20 */ /* 0x000fe20008410000 */
[----:B------:R-:W-:Y:S01]  /*2bd0*/  FMUL.FTZ R45, R40, UR5 ;  /* 0x00000005282d7c20 */ /* 0x000fe20008410000 */
[----:B------:R-:W-:Y:S01]  /*2be0*/  FMUL.FTZ R5, R88, UR5 ;  /* 0x0000000558057c20 */ /* 0x000fe20008410000 */
[----:B------:R-:W-:Y:S01]  /*2bf0*/  HMMA.16816.F32 R48, R8, R64, R48 ;  /* 0x000000400830723c */ /* 0x000fe20000001830 */
[----:B------:R-:W-:-:S02]  /*2c00*/  IMAD R52, R76, 0x80, R52 ;  /* 0x000000804c347824 */ /* 0x000fc400078e0234 */
[----:B------:R-:W-:Y:S01]  /*2c10*/  FMUL.FTZ R163, R46, UR5 ;  /* 0x000000052ea37c20 */ /* 0x000fe20008410000 */
[----:B------:R-:W-:Y:S01]  /*2c20*/  FMUL.FTZ R46, R132, UR5 ;  /* 0x00000005842e7c20 */ /* 0x000fe20008410000 */
[----:B------:R2:W-:Y:S01]  /*2c30*/  MUFU.TANH R76, R6 ;  /* 0x00000006004c7308 */ /* 0x0005e20000002400 */
[----:B------:R-:W-:Y:S01]  /*2c40*/  FMUL.FTZ R62, R85, UR5 ;  /* 0x00000005553e7c20 */ /* 0x000fe20008410000 */
[C---:B------:R-:W-:Y:S01]  /*2c50*/  HMMA.16816.F32 R32, R8.reuse, R66, R172 ;  /* 0x000000420820723c */ /* 0x040fe200000018ac */
[----:B------:R-:W-:Y:S01]  /*2c60*/  FMUL.FTZ R14, R20, UR5 ;  /* 0x00000005140e7c20 */ /* 0x000fe20008410000 */
[----:B------:R-:W-:Y:S02]  /*2c70*/  IMAD.MOV.U32 R132, RZ, RZ, RZ ;  /* 0x000000ffff847224 */ /* 0x000fe400078e00ff */
[----:B------:R-:W-:Y:S01]  /*2c80*/  FMUL.FTZ R196, R41, UR5 ;  /* 0x0000000529c47c20 */ /* 0x000fe20008410000 */
[C---:B------:R-:W-:Y:S01]  /*2c90*/  IADD3 R20, R52.reuse, 0x9, RZ ;  /* 0x0000000934147810 */ /* 0x040fe20007ffe0ff */
[----:B------:R-:W-:Y:S01]  /*2ca0*/  FMUL.FTZ R98, R23, UR5 ;  /* 0x0000000517627c20 */ /* 0x000fe20008410000 */
[----:B------:R-:W-:Y:S01]  /*2cb0*/  HMMA.16816.F32 R36, R8, R70, R180 ;  /* 0x000000460824723c */ /* 0x000fe200000018b4 */
[----:B------:R-:W3:Y:S01]  /*2cc0*/  MUFU.TANH R55, R55 ;  /* 0x0000003700377308 */ /* 0x000ee20000002400 */
[----:B------:R-:W-:Y:S01]  /*2cd0*/  FMUL.FTZ R13, R25, UR5 ;  /* 0x00000005190d7c20 */ /* 0x000fe20008410000 */
[----:B-1---5:R-:W-:Y:S01]  /*2ce0*/  @P4 FMUL.FTZ R132, R139, R4 ;  /* 0x000000048b844220 */ /* 0x022fe20000410000 */
[----:B------:R-:W-:-:S02]  /*2cf0*/  VIADD R23, R52, 0x10 ;  /* 0x0000001034177836 */ /* 0x000fc40000000000 */
[----:B------:R-:W-:Y:S01]  /*2d00*/  FMUL.FTZ R66, R44, UR5 ;  /* 0x000000052c427c20 */ /* 0x000fe20008410000 */
[C---:B------:R-:W-:Y:S01]  /*2d10*/  HMMA.16816.F32 R204, R8.reuse, R74, R204 ;  /* 0x0000004a08cc723c */ /* 0x040fe200000018cc */
[----:B------:R-:W-:Y:S01]  /*2d20*/  FMUL.FTZ R25, R17, UR5 ;  /* 0x0000000511197c20 */ /* 0x000fe20008410000 */
[----:B------:R-:W-:Y:S02]  /*2d30*/  VIADD R17, R52, 0x8 ;  /* 0x0000000834117836 */ /* 0x000fe40000000000 */
[----:B--2---:R-:W-:Y:S01]  /*2d40*/  FMUL.FTZ R6, R28, UR5 ;  /* 0x000000051c067c20 */ /* 0x004fe20008410000 */
[----:B------:R-:W-:Y:S01]  /*2d50*/  VIADD R28, R52, 0x1 ;  /* 0x00000001341c7836 */ /* 0x000fe20000000000 */
[----:B------:R-:W1:Y:S01]  /*2d60*/  MUFU.TANH R54, R54 ;  /* 0x0000003600367308 */ /* 0x000e620000002400 */
[----:B------:R-:W-:Y:S01]  /*2d70*/  HMMA.16816.F32 R192, R8, R82, R164 ;  /* 0x0000005208c0723c */ /* 0x000fe200000018a4 */
[----:B------:R-:W-:Y:S01]  /*2d80*/  FMUL.FTZ R149, R50, UR5 ;  /* 0x0000000532957c20 */ /* 0x000fe20008410000 */
[----:B------:R-:W-:Y:S01]  /*2d90*/  FMUL.FTZ R105, R19, UR5 ;  /* 0x0000000513697c20 */ /* 0x000fe20008410000 */
[----:B------:R-:W-:-:S02]  /*2da0*/  VIADD R50, R52, 0x11 ;  /* 0x0000001134327836 */ /* 0x000fc40000000000 */
[----:B------:R-:W-:Y:S01]  /*2db0*/  FMUL.FTZ R136, R87, UR5 ;  /* 0x0000000557887c20 */ /* 0x000fe20008410000 */
[----:B------:R-:W-:Y:S01]  /*2dc0*/  FMUL.FTZ R131, R86, UR5 ;  /* 0x0000000556837c20 */ /* 0x000fe20008410000 */
[----:B------:R-:W-:Y:S01]  /*2dd0*/  FMUL.FTZ R60, R200, UR5 ;  /* 0x00000005c83c7c20 */ /* 0x000fe20008410000 */
[----:B------:R-:W-:Y:S01]  /*2de0*/  FMUL.FTZ R11, R7, UR5 ;  /* 0x00000005070b7c20 */ /* 0x000fe20008410000 */
[----:B------:R-:W-:Y:S01]  /*2df0*/  FMUL.FTZ R7, R91, UR5 ;  /* 0x000000055b077c20 */ /* 0x000fe20008410000 */
[----:B------:R2:W-:Y:S01]  /*2e00*/  MUFU.TANH R40, R3 ;  /* 0x0000000300287308 */ /* 0x0005e20000002400 */
[----:B------:R-:W-:Y:S01]  /*2e10*/  FMUL.FTZ R10, R140, UR5 ;  /* 0x000000058c0a7c20 */ /* 0x000fe20008410000 */
[----:B------:R-:W-:Y:S01]  /*2e20*/  FMUL.FTZ R9, R141, UR5 ;  /* 0x000000058d097c20 */ /* 0x000fe20008410000 */
        /* <DEDUP_REMOVED lines=9> */
[----:B------:R-:W-:-:S02]  /*2ec0*/  VIADD R26, R52, 0x19 ;  /* 0x00000019341a7836 */ /* 0x000fc40000000000 */
[----:B------:R-:W-:Y:S01]  /*2ed0*/  FMUL.FTZ R202, R42, UR5 ;  /* 0x000000052aca7c20 */ /* 0x000fe20008410000 */
[----:B------:R-:W-:Y:S02]  /*2ee0*/  VIADD R37, R52, 0x20 ;  /* 0x0000002034257836 */ /* 0x000fe40000000000 */
[----:B------:R-:W-:Y:S01]  /*2ef0*/  FMUL.FTZ R21, R21, UR5 ;  /* 0x0000000515157c20 */ /* 0x000fe20008410000 */
[----:B------:R1:W-:Y:S01]  /*2f00*/  MUFU.TANH R41, R5 ;  /* 0x0000000500297308 */ /* 0x0003e20000002400 */
[----:B--2---:R-:W-:Y:S02]  /*2f10*/  IMAD.IADD R3, R15, 0x1, -R52 ;  /* 0x000000010f037824 */ /* 0x004fe400078e0a34 */
[----:B------:R-:W-:Y:S01]  /*2f20*/  FMUL.FTZ R96, R22, UR5 ;  /* 0x0000000516607c20 */ /* 0x000fe20008410000 */
[----:B------:R-:W-:Y:S02]  /*2f30*/  VIADD R38, R52, 0x21 ;  /* 0x0000002134267836 */ /* 0x000fe40000000000 */
[----:B------:R-:W-:Y:S01]  /*2f40*/  FMUL.FTZ R143, R58, UR5 ;  /* 0x000000053a8f7c20 */ /* 0x000fe20008410000 */
[C---:B------:R-:W-:Y:S01]  /*2f50*/  VIADD R42, R52.reuse, 0x28 ;  /* 0x00000028342a7836 */ /* 0x040fe20000000000 */
[----:B------:R-:W-:Y:S01]  /*2f60*/  IABS R3, R3 ;  /* 0x0000000300037213 */ /* 0x000fe20000000000 */
[----:B------:R-:W-:Y:S01]  /*2f70*/  FMUL.FTZ R67, R49, UR5 ;  /* 0x0000000531437c20 */ /* 0x000fe20008410000 */
[----:B------:R2:W-:Y:S01]  /*2f80*/  MUFU.TANH R19, R62 ;  /* 0x0000003e00137308 */ /* 0x0005e20000002400 */
[----:B----4-:R-:W-:Y:S01]  /*2f90*/  IMAD.IADD R2, R15, 0x1, -R28 ;  /* 0x000000010f027824 */ /* 0x010fe200078e0a1c */
[----:B------:R-:W-:Y:S01]  /*2fa0*/  I2FP.F32.S32 R3, R3 ;  /* 0x0000000300037245 */ /* 0x000fe20000201400 */
[----:B------:R-:W-:Y:S01]  /*2fb0*/  FMUL.FTZ R150, R51, UR5 ;  /* 0x0000000533967c20 */ /* 0x000fe20008410000 */
[C---:B------:R-:W-:Y:S01]  /*2fc0*/  IADD3 R58, R52.reuse, 0x30, RZ ;  /* 0x00000030343a7810 */ /* 0x040fe20007ffe0ff */
[----:B------:R-:W-:Y:S01]  /*2fd0*/  VIADD R49, R52, 0x38 ;  /* 0x0000003834317836 */ /* 0x000fe20000000000 */
[----:B------:R-:W-:Y:S01]  /*2fe0*/  IABS R2, R2 ;  /* 0x0000000200027213 */ /* 0x000fe20000000000 */
[----:B---3--:R-:W-:Y:S01]  /*2ff0*/  FFMA.FTZ R44, R3, -R132, R55 ;  /* 0x80000084032c7223 */ /* 0x008fe20000010037 */
[----:B------:R3:W-:Y:S01]  /*3000*/  MUFU.TANH R89, R7 ;  /* 0x0000000700597308 */ /* 0x0007e20000002400 */
[----:B-1----:R-:W-:Y:S01]  /*3010*/  FMUL.FTZ R5, R29, UR5 ;  /* 0x000000051d057c20 */ /* 0x002fe20008410000 */
[----:B------:R-:W-:Y:S01]  /*3020*/  I2FP.F32.S32 R2, R2 ;  /* 0x0000000200027245 */ /* 0x000fe20000201400 */
[----:B------:R-:W-:-:S02]  /*3030*/  IMAD.IADD R3, R15, 0x1, -R17 ;  /* 0x000000010f037824 */ /* 0x000fc400078e0a11 */
[----:B------:R-:W-:Y:S01]  /*3040*/  FMUL.FTZ R99, R18, UR5 ;  /* 0x0000000512637c20 */ /* 0x000fe20008410000 */
[----:B------:R-:W-:Y:S02]  /*3050*/  VIADD R55, R52, 0x18 ;  /* 0x0000001834377836 */ /* 0x000fe40000000000 */
[----:B------:R-:W-:Y:S01]  /*3060*/  FMUL.FTZ R182, R92, UR5 ;  /* 0x000000055cb67c20 */ /* 0x000fe20008410000 */
[----:B------:R-:W-:Y:S01]  /*3070*/  VIADD R51, R52, 0x39 ;  /* 0x0000003934337836 */ /* 0x000fe20000000000 */
[----:B------:R-:W-:Y:S01]  /*3080*/  MUFU.TANH R90, R11 ;  /* 0x0000000b005a7308 */ /* 0x000fe20000002400 */
[----:B--2---:R-:W-:Y:S01]  /*3090*/  FFMA.FTZ R62, R2, -R132, R54 ;  /* 0x80000084023e7223 */ /* 0x004fe20000010036 */
[----:B------:R-:W-:Y:S01]  /*30a0*/  IMAD.IADD R2, R15, 0x1, -R20 ;  /* 0x000000010f027824 */ /* 0x000fe200078e0a14 */
[C---:B------:R-:W-:Y:S01]  /*30b0*/  IADD3 R57, R52.reuse, 0x49, RZ ;  /* 0x0000004934397810 */ /* 0x040fe20007ffe0ff */
[----:B------:R-:W-:Y:S02]  /*30c0*/  VIADD R54, R52, 0x41 ;  /* 0x0000004134367836 */ /* 0x000fe40000000000 */
[----:B------:R-:W-:Y:S01]  /*30d0*/  FMUL.FTZ R29, R33, UR5 ;  /* 0x00000005211d7c20 */ /* 0x000fe20008410000 */
[----:B------:R-:W-:Y:S01]  /*30e0*/  FMUL.FTZ R95, R27, UR5 ;  /* 0x000000051b5f7c20 */ /* 0x000fe20008410000 */
[----:B------:R-:W-:Y:S01]  /*30f0*/  IABS R4, R2 ;  /* 0x0000000200047213 */ /* 0x000fe20000000000 */
[----:B------:R-:W-:Y:S01]  /*3100*/  MUFU.TANH R87, R10 ;  /* 0x0000000a00577308 */ /* 0x000fe20000002400 */
[----:B---3--:R-:W-:Y:S01]  /*3110*/  FMUL.FTZ R7, R24, UR5 ;  /* 0x0000000518077c20 */ /* 0x008fe20008410000 */
[----:B------:R-:W-:Y:S01]  /*3120*/  FMUL.FTZ R24, R16, UR5 ;  /* 0x0000000510187c20 */ /* 0x000fe20008410000 */
[----:B------:R-:W-:Y:S01]  /*3130*/  FMUL.FTZ R27, R32, UR5 ;  /* 0x00000005201b7c20 */ /* 0x000fe20008410000 */
[----:B------:R-:W-:Y:S01]  /*3140*/  FMUL.FTZ R140, R185, UR5 ;  /* 0x00000005b98c7c20 */ /* 0x000fe20008410000 */
[----:B------:R-:W-:-:S02]  /*3150*/  VIADD R70, R52, 0x59 ;  /* 0x0000005934467836 */ /* 0x000fc40000000000 */
[----:B------:R-:W-:Y:S01]  /*3160*/  FMUL.FTZ R185, R120, UR5 ;  /* 0x0000000578b97c20 */ /* 0x000fe20008410000 */
[----:B------:R-:W-:Y:S01]  /*3170*/  VIADD R73, R52, 0x60 ;  /* 0x0000006034497836 */ /* 0x000fe20000000000 */
[----:B------:R1:W-:Y:S01]  /*3180*/  MUFU.TANH R11, R6 ;  /* 0x00000006000b7308 */ /* 0x0003e20000002400 */
[----:B------:R-:W-:Y:S01]  /*3190*/  FMUL.FTZ R221, R43, UR5 ;  /* 0x000000052bdd7c20 */ /* 0x000fe20008410000 */
[----:B------:R-:W-:Y:S01]  /*31a0*/  FMUL.FTZ R43, R30, UR5 ;  /* 0x000000051e2b7c20 */ /* 0x000fe20008410000 */
[----:B------:R-:W-:Y:S01]  /*31b0*/  FMUL.FTZ R30, R36, UR5 ;  /* 0x00000005241e7c20 */ /* 0x000fe20008410000 */
[----:B------:R-:W-:Y:S01]  /*31c0*/  FMUL.FTZ R142, R187, UR5 ;  /* 0x00000005bb8e7c20 */ /* 0x000fe20008410000 */
[----:B------:R-:W-:Y:S01]  /*31d0*/  FMUL.FTZ R187, R122, UR5 ;  /* 0x000000057abb7c20 */ /* 0x000fe20008410000 */
[----:B------:R-:W-:Y:S01]  /*31e0*/  FMUL.FTZ R83, R134, UR5 ;  /* 0x0000000586537c20 */ /* 0x000fe20008410000 */
[-C--:B------:R-:W-:Y:S01]  /*31f0*/  ISETP.GE.AND P3, PT, R17, R77.reuse, PT ;  /* 0x0000004d1100720c */ /* 0x080fe20003f66270 */
[----:B------:R2:W3:Y:S01]  /*3200*/  MUFU.TANH R10, R5 ;  /* 0x00000005000a7308 */ /* 0x0004e20000002400 */
[----:B------:R-:W-:Y:S01]  /*3210*/  FMUL.FTZ R134, R34, UR5 ;  /* 0x0000000522867c20 */ /* 0x000fe20008410000 */
[----:B------:R-:W-:Y:S01]  /*3220*/  FMUL.FTZ R152, R35, UR5 ;  /* 0x0000000523987c20 */ /* 0x000fe20008410000 */
[----:B------:R-:W-:Y:S01]  /*3230*/  FMUL.FTZ R181, R39, UR5 ;  /* 0x0000000527b57c20 */ /* 0x000fe20008410000 */
[-C--:B------:R-:W-:Y:S01]  /*3240*/  ISETP.GE.AND P4, PT, R20, R77.reuse, PT ;  /* 0x0000004d1400720c */ /* 0x080fe20003f86270 */
[----:B------:R-:W-:Y:S01]  /*3250*/  FMUL.FTZ R141, R186, UR5 ;  /* 0x00000005ba8d7c20 */ /* 0x000fe20008410000 */
[-C--:B------:R-:W-:Y:S01]  /*3260*/  ISETP.GE.AND P6, PT, R23, R77.reuse, PT ;  /* 0x0000004d1700720c */ /* 0x080fe20003fc6270 */
[----:B------:R-:W-:Y:S01]  /*3270*/  FMUL.FTZ R186, R121, UR5 ;  /* 0x0000000579ba7c20 */ /* 0x000fe20008410000 */
[----:B------:R-:W-:Y:S01]  /*3280*/  MUFU.TANH R86, R9 ;  /* 0x0000000900567308 */ /* 0x000fe20000002400 */
[----:B-1----:R-:W-:Y:S01]  /*3290*/  IMAD.IADD R6, R15, 0x1, -R50 ;  /* 0x000000010f067824 */ /* 0x002fe200078e0a32 */
[-C--:B------:R-:W-:Y:S01]  /*32a0*/  ISETP.GE.AND P1, PT, R52, R77.reuse, PT ;  /* 0x0000004d3400720c */ /* 0x080fe20003f26270 */
[----:B------:R-:W-:Y:S01]  /*32b0*/  FMUL.FTZ R160, R127, UR5 ;  /* 0x000000057fa07c20 */ /* 0x000fe20008410000 */
[----:B------:R-:W-:Y:S01]  /*32c0*/  ISETP.GE.AND P0, PT, R28, R77, PT ;  /* 0x0000004d1c00720c */ /* 0x000fe20003f06270 */
[----:B------:R-:W-:Y:S01]  /*32d0*/  FMUL.FTZ R121, R107, UR5 ;  /* 0x000000056b797c20 */ /* 0x000fe20008410000 */
[----:B------:R-:W-:Y:S01]  /*32e0*/  IABS R2, R6 ;  /* 0x0000000600027213 */ /* 0x000fe20000000000 */
[----:B------:R-:W-:Y:S01]  /*32f0*/  IMAD.MOV.U32 R6, RZ, RZ, R4 ;  /* 0x000000ffff067224 */ /* 0x000fe200078e0004 */
[----:B------:R1:W-:Y:S01]  /*3300*/  MUFU.TANH R82, R8 ;  /* 0x0000000800527308 */ /* 0x0003e20000002400 */
[----:B--2---:R-:W-:-:S02]  /*3310*/  IADD3 R5, R15, -R23, RZ ;  /* 0x800000170f057210 */ /* 0x004fc40007ffe0ff */
[-C--:B------:R-:W-:Y:S02]  /*3320*/  ISETP.GE.AND P5, PT, R26, R77.reuse, PT ;  /* 0x0000004d1a00720c */ /* 0x080fe40003fa6270 */
[----:B------:R-:W-:Y:S02]  /*3330*/  I2FP.F32.S32 R6, R6 ;  /* 0x0000000600067245 */ /* 0x000fe40000201400 */
[----:B------:R-:W-:Y:S01]  /*3340*/  ISETP.GE.AND P2, PT, R37, R77, PT ;  /* 0x0000004d2500720c */ /* 0x000fe20003f46270 */
[----:B------:R2:W4:Y:S01]  /*3350*/  MUFU.TANH R9, R7 ;  /* 0x0000000700097308 */ /* 0x0005220000002400 */
[----:B------:R-:W-:Y:S01]  /*3360*/  FSEL R123, R62, -INF , !P0 ;  /* 0xff8000003e7b7808 */ /* 0x000fe20004000000 */
[----:B---3--:R-:W-:Y:S01]  /*3370*/  FFMA.FTZ R63, R6, -R132, R10 ;  /* 0x80000084063f7223 */ /* 0x008fe2000001000a */
[----:B------:R-:W-:-:S04]  /*3380*/  IMAD.IADD R6, R15, 0x1, -R42 ;  /* 0x000000010f067824 */ /* 0x000fc800078e0a2a */
[----:B------:R-:W-:Y:S01]  /*3390*/  FSEL R114, R63, -INF , !P4 ;  /* 0xff8000003f727808 */ /* 0x000fe20006000000 */
[----:B------:R3:W-:Y:S01]  /*33a0*/  MUFU.TANH R84, R53 ;  /* 0x0000003500547308 */ /* 0x0007e20000002400 */
[----:B-1----:R-:W-:-:S07]  /*33b0*/  IMAD.IADD R8, R15, 0x1, -R55 ;  /* 0x000000010f087824 */ /* 0x002fce00078e0a37 */
[----:B------:R-:W-:Y:S01]  /*33c0*/  MUFU.TANH R10, R14 ;  /* 0x0000000e000a7308 */ /* 0x000fe20000002400 */
[----:B--2---:R-:W-:Y:S02]  /*33d0*/  IABS R7, R3 ;  /* 0x0000000300077213 */ /* 0x004fe40000000000 */
[----:B------:R-:W-:Y:S02]  /*33e0*/  IABS R3, R5 ;  /* 0x0000000500037213 */ /* 0x000fe40000000000 */
[----:B------:R-:W-:Y:S02]  /*33f0*/  IABS R5, R8 ;  /* 0x0000000800057213 */ /* 0x000fe40000000000 */
[----:B------:R-:W-:Y:S01]  /*3400*/  I2FP.F32.S32 R7, R7 ;  /* 0x0000000700077245 */ /* 0x000fe20000201400 */
[----:B------:R-:W-:Y:S02]  /*3410*/  IMAD.MOV.U32 R4, RZ, RZ, R3 ;  /* 0x000000ffff047224 */ /* 0x000fe400078e0003 */
[----:B---3--:R-:W-:Y:S01]  /*3420*/  FMUL.FTZ R53, R48, UR5 ;  /* 0x0000000530357c20 */ /* 0x008fe20008410000 */
[----:B------:R-:W-:Y:S01]  /*3430*/  IMAD.MOV.U32 R3, RZ, RZ, R2 ;  /* 0x000000ffff037224 */ /* 0x000fe200078e0002 */
[----:B------:R-:W-:Y:S01]  /*3440*/  MOV R2, R5 ;  /* 0x0000000500027202 */ /* 0x000fe20000000f00 */
[----:B------:R-:W-:Y:S01]  /*3450*/  IMAD.IADD R5, R15, 0x1, -R38 ;  /* 0x000000010f057824 */ /* 0x000fe200078e0a26 */
[----:B------:R-:W-:Y:S01]  /*3460*/  IADD3 R48, R52, 0x29, RZ ;  /* 0x0000002934307810 */ /* 0x000fe20007ffe0ff */
[----:B------:R-:W-:Y:S01]  /*3470*/  FFMA.FTZ R59, R7, -R132, R11 ;  /* 0x80000084073b7223 */ /* 0x000fe2000001000b */
[----:B------:R-:W-:Y:S01]  /*3480*/  I2FP.F32.S32 R3, R3 ;  /* 0x0000000300037245 */ /* 0x000fe20000201400 */
[----:B------:R1:W2:Y:S01]  /*3490*/  MUFU.TANH R22, R61 ;  /* 0x0000003d00167308 */ /* 0x0002a20000002400 */
[----:B------:R-:W-:-:S02]  /*34a0*/  I2FP.F32.S32 R2, R2 ;  /* 0x0000000200027245 */ /* 0x000fc40000201400 */
[----:B------:R-:W-:Y:S01]  /*34b0*/  I2FP.F32.S32 R4, R4 ;  /* 0x0000000400047245 */ /* 0x000fe20000201400 */
[-C--:B------:R-:W-:Y:S01]  /*34c0*/  FFMA.FTZ R64, R3, -R132.reuse, R40 ;  /* 0x8000008403407223 */ /* 0x080fe20000010028 */
[C---:B------:R-:W-:Y:S02]  /*34d0*/  IMAD.IADD R3, R15.reuse, 0x1, -R26 ;  /* 0x000000010f037824 */ /* 0x040fe400078e0a1a */
[----:B----4-:R-:W-:Y:S01]  /*34e0*/  FFMA.FTZ R71, R2, -R132, R9 ;  /* 0x8000008402477223 */ /* 0x010fe20000010009 */
[C---:B------:R-:W-:Y:S01]  /*34f0*/  IMAD.IADD R2, R15.reuse, 0x1, -R37 ;  /* 0x000000010f027824 */ /* 0x040fe200078e0a25 */
[----:B------:R-:W-:Y:S01]  /*3500*/  IADD3 R8, R15, -R48, RZ ;  /* 0x800000300f087210 */ /* 0x000fe20007ffe0ff */
[----:B------:R-:W-:Y:S01]  /*3510*/  FFMA.FTZ R65, R4, -R132, R41 ;  /* 0x8000008404417223 */ /* 0x000fe20000010029 */
[----:B------:R-:W-:Y:S01]  /*3520*/  IABS R7, R3 ;  /* 0x0000000300077213 */ /* 0x000fe20000000000 */
[----:B------:R-:W-:Y:S01]  /*3530*/  MUFU.TANH R9, R13 ;  /* 0x0000000d00097308 */ /* 0x000fe20000002400 */
[----:B------:R-:W-:-:S02]  /*3540*/  IABS R4, R2 ;  /* 0x0000000200047213 */ /* 0x000fc40000000000 */
[----:B------:R-:W-:Y:S02]  /*3550*/  IABS R3, R5 ;  /* 0x0000000500037213 */ /* 0x000fe40000000000 */
[----:B------:R-:W-:Y:S01]  /*3560*/  IABS R5, R8 ;  /* 0x0000000800057213 */ /* 0x000fe20000000000 */
[----:B-1----:R-:W-:Y:S01]  /*3570*/  VIADD R61, R52, 0x31 ;  /* 0x00000031343d7836 */ /* 0x002fe20000000000 */
[----:B------:R-:W-:Y:S01]  /*3580*/  IABS R2, R6 ;  /* 0x0000000600027213 */ /* 0x000fe20000000000 */
[----:B------:R-:W1:Y:S01]  /*3590*/  MUFU.TANH R8, R21 ;  /* 0x0000001500087308 */ /* 0x000e620000002400 */
[----:B------:R-:W-:Y:S01]  /*35a0*/  IMAD.MOV.U32 R6, RZ, RZ, R4 ;  /* 0x000000ffff067224 */ /* 0x000fe200078e0004 */
[----:B------:R-:W-:Y:S01]  /*35b0*/  FSEL R124, R59, -INF , !P3 ;  /* 0xff8000003b7c7808 */ /* 0x000fe20005800000 */
[----:B------:R-:W-:Y:S02]  /*35c0*/  IMAD.MOV.U32 R4, RZ, RZ, R3 ;  /* 0x000000ffff047224 */ /* 0x000fe400078e0003 */
[----:B------:R-:W-:Y:S01]  /*35d0*/  IMAD.MOV.U32 R3, RZ, RZ, R2 ;  /* 0x000000ffff037224 */ /* 0x000fe200078e0002 */
[----:B------:R-:W-:Y:S01]  /*35e0*/  I2FP.F32.S32 R6, R6 ;  /* 0x0000000600067245 */ /* 0x000fe20000201400 */
[----:B------:R-:W-:Y:S01]  /*35f0*/  IMAD.MOV.U32 R2, RZ, RZ, R5 ;  /* 0x000000ffff027224 */ /* 0x000fe200078e0005 */
[----:B------:R-:W-:Y:S01]  /*3600*/  I2FP.F32.S32 R4, R4 ;  /* 0x0000000400047245 */ /* 0x000fe20000201400 */
[----:B------:R3:W-:Y:S01]  /*3610*/  MUFU.TANH R18, R56 ;  /* 0x0000003800127308 */ /* 0x0007e20000002400 */
[----:B------:R-:W-:Y:S01]  /*3620*/  I2FP.F32.S32 R3, R3 ;  /* 0x0000000300037245 */ /* 0x000fe20000201400 */
[----:B--2---:R-:W-:Y:S01]  /*3630*/  FFMA.FTZ R72, R6, -R132, R22 ;  /* 0x8000008406487223 */ /* 0x004fe20000010016 */
[----:B------:R-:W-:Y:S01]  /*3640*/  I2FP.F32.S32 R2, R2 ;  /* 0x0000000200027245 */ /* 0x000fe20000201400 */
[-C--:B------:R-:W-:Y:S01]  /*3650*/  FFMA.FTZ R74, R4, -R132.reuse, R19 ;  /* 0x80000084044a7223 */ /* 0x080fe20000010013 */
[----:B------:R-:W-:Y:S01]  /*3660*/  I2FP.F32.S32 R5, R7 ;  /* 0x0000000700057245 */ /* 0x000fe20000201400 */
[----:B------:R-:W-:Y:S01]  /*3670*/  FFMA.FTZ R75, R3, -R132, R10 ;  /* 0x80000084034b7223 */ /* 0x000fe2000001000a */
[----:B------:R-:W-:-:S02]  /*3680*/  IMAD.IADD R3, R15, 0x1, -R58 ;  /* 0x000000010f037824 */ /* 0x000fc400078e0a3a */
[-C--:B-1----:R-:W-:Y:S01]  /*3690*/  FFMA.FTZ R81, R2, -R132.reuse, R8 ;  /* 0x8000008402517223 */ /* 0x082fe20000010008 */
[C---:B------:R-:W-:Y:S01]  /*36a0*/  IADD3 R2, R15.reuse, -R61, RZ ;  /* 0x8000003d0f027210 */ /* 0x040fe20007ffe0ff */
[----:B------:R-:W-:Y:S02]  /*36b0*/  IMAD.IADD R4, R15, 0x1, -R49 ;  /* 0x000000010f047824 */ /* 0x000fe400078e0a31 */
[----:B------:R-:W-:Y:S01]  /*36c0*/  FFMA.FTZ R68, R5, -R132, R9 ;  /* 0x8000008405447223 */ /* 0x000fe20000010009 */
[----:B------:R-:W-:Y:S01]  /*36d0*/  IMAD.IADD R6, R15, 0x1, -R51 ;  /* 0x000000010f067824 */ /* 0x000fe200078e0a33 */
[----:B------:R-:W-:Y:S01]  /*36e0*/  IABS R5, R3 ;  /* 0x0000000300057213 */ /* 0x000fe20000000000 */
[----:B------:R-:W1:Y:S01]  /*36f0*/  MUFU.TANH R9, R24 ;  /* 0x0000001800097308 */ /* 0x000e620000002400 */
[----:B------:R-:W-:Y:S02]  /*3700*/  IABS R3, R2 ;  /* 0x0000000200037213 */ /* 0x000fe40000000000 */
[----:B------:R-:W-:Y:S01]  /*3710*/  IABS R2, R4 ;  /* 0x0000000400027213 */ /* 0x000fe20000000000 */
[----:B---3--:R-:W-:Y:S01]  /*3720*/  VIADD R56, R52, 0x48 ;  /* 0x0000004834387836 */ /* 0x008fe20000000000 */
[----:B------:R-:W-:Y:S01]  /*3730*/  IABS R4, R6 ;  /* 0x0000000600047213 */ /* 0x000fe20000000000 */
[----:B------:R-:W-:-:S02]  /*3740*/  IMAD.MOV.U32 R6, RZ, RZ, R5 ;  /* 0x000000ffff067224 */ /* 0x000fc400078e0005 */
[----:B------:R-:W2:Y:S01]  /*3750*/  MUFU.TANH R7, R25 ;  /* 0x0000001900077308 */ /* 0x000ea20000002400 */
[----:B------:R-:W-:Y:S01]  /*3760*/  IMAD.MOV.U32 R5, RZ, RZ, R3 ;  /* 0x000000ffff057224 */ /* 0x000fe200078e0003 */
[----:B------:R-:W-:Y:S01]  /*3770*/  MOV R3, R2 ;  /* 0x0000000200037202 */ /* 0x000fe20000000f00 */
[----:B------:R-:W-:Y:S01]  /*3780*/  IMAD.MOV.U32 R2, RZ, RZ, R4 ;  /* 0x000000ffff027224 */ /* 0x000fe200078e0004 */
[----:B------:R-:W-:Y:S02]  /*3790*/  I2FP.F32.S32 R6, R6 ;  /* 0x0000000600067245 */ /* 0x000fe40000201400 */
[----:B------:R-:W-:Y:S02]  /*37a0*/  I2FP.F32.S32 R3, R3 ;  /* 0x0000000300037245 */ /* 0x000fe40000201400 */
[----:B------:R-:W-:Y:S01]  /*37b0*/  I2FP.F32.S32 R2, R2 ;  /* 0x0000000200027245 */ /* 0x000fe20000201400 */
[----:B------:R3:W4:Y:S01]  /*37c0*/  MUFU.TANH R16, R53 ;  /* 0x0000003500107308 */ /* 0x0007220000002400 */
[----:B------:R-:W-:Y:S01]  /*37d0*/  I2FP.F32.S32 R5, R5 ;  /* 0x0000000500057245 */ /* 0x000fe20000201400 */
[----:B-1----:R-:W-:-:S04]  /*37e0*/  FFMA.FTZ R92, R3, -R132, R9 ;  /* 0x80000084035c7223 */ /* 0x002fc80000010009 */
[-C--:B------:R-:W-:Y:S01]  /*37f0*/  FFMA.FTZ R85, R5, -R132.reuse, R12 ;  /* 0x8000008405557223 */ /* 0x080fe2000001000c */
[C---:B------:R-:W-:Y:S01]  /*3800*/  IMAD.IADD R5, R15.reuse, 0x1, -R56 ;  /* 0x000000010f057824 */ /* 0x040fe200078e0a38 */
[----:B------:R1:W-:Y:S01]  /*3810*/  MUFU.TANH R88, R60 ;  /* 0x0000003c00587308 */ /* 0x0003e20000002400 */
[----:B--2---:R-:W-:Y:S01]  /*3820*/  FFMA.FTZ R94, R2, -R132, R7 ;  /* 0x80000084025e7223 */ /* 0x004fe20000010007 */
[----:B------:R-:W-:-:S05]  /*3830*/  IMAD.IADD R2, R15, 0x1, -R54 ;  /* 0x000000010f027824 */ /* 0x000fca00078e0a36 */
[----:B------:R-:W-:Y:S01]  /*3840*/  IABS R4, R2 ;  /* 0x0000000200047213 */ /* 0x000fe20000000000 */
[----:B------:R2:W4:Y:S01]  /*3850*/  MUFU.TANH R13, R67 ;  /* 0x00000043000d7308 */ /* 0x0005220000002400 */
[----:B---3--:R-:W-:-:S04]  /*3860*/  VIADD R53, R52, 0x40 ;  /* 0x0000004034357836 */ /* 0x008fc80000000000 */
[----:B------:R-:W-:-:S03]  /*3870*/  IMAD.IADD R3, R15, 0x1, -R53 ;  /* 0x000000010f037824 */ /* 0x000fc600078e0a35 */
[----:B------:R3:W3:Y:S01]  /*3880*/  MUFU.TANH R11, R66 ;  /* 0x00000042000b7308 */ /* 0x0006e20000002400 */
[----:B-1----:R-:W-:Y:S01]  /*3890*/  VIADD R60, R52, 0x50 ;  /* 0x00000050343c7836 */ /* 0x002fe20000000000 */
[----:B------:R-:W-:Y:S02]  /*38a0*/  IABS R7, R3 ;  /* 0x0000000300077213 */ /* 0x000fe40000000000 */
[----:B------:R-:W-:Y:S01]  /*38b0*/  IABS R3, R5 ;  /* 0x0000000500037213 */ /* 0x000fe20000000000 */
[C---:B------:R-:W-:Y:S01]  /*38c0*/  IMAD.IADD R8, R15.reuse, 0x1, -R60 ;  /* 0x000000010f087824 */ /* 0x040fe200078e0a3c */
[----:B------:R-:W-:Y:S02]  /*38d0*/  I2FP.F32.S32 R7, R7 ;  /* 0x0000000700077245 */ /* 0x000fe40000201400 */
[----:B------:R-:W1:Y:S01]  /*38e0*/  MUFU.TANH R9, R29 ;  /* 0x0000001d00097308 */ /* 0x000e620000002400 */
[-C--:B--2---:R-:W-:Y:S01]  /*38f0*/  FFMA.FTZ R67, R6, -R132.reuse, R18 ;  /* 0x8000008406437223 */ /* 0x084fe20000010012 */
[----:B------:R-:W-:Y:S01]  /*3900*/  IADD3 R6, R15, -R57, RZ ;  /* 0x800000390f067210 */ /* 0x000fe20007ffe0ff */
[----:B----4-:R-:W-:Y:S01]  /*3910*/  FFMA.FTZ R97, R7, -R132, R16 ;  /* 0x8000008407617223 */ /* 0x010fe20000010010 */
[----:B------:R-:W-:Y:S01]  /*3920*/  IABS R5, R8 ;  /* 0x0000000800057213 */ /* 0x000fe20000000000 */
[----:B------:R-:W-:Y:S01]  /*3930*/  IMAD.IADD R7, R15, 0x1, -R73 ;  /* 0x000000010f077824 */ /* 0x000fe200078e0a49 */
[----:B------:R-:W-:Y:S01]  /*3940*/  IABS R2, R6 ;  /* 0x0000000600027213 */ /* 0x000fe20000000000 */
[----:B------:R-:W-:Y:S01]  /*3950*/  IMAD.MOV.U32 R6, RZ, RZ, R4 ;  /* 0x000000ffff067224 */ /* 0x000fe200078e0004 */
[----:B------:R-:W2:Y:S01]  /*3960*/  MUFU.TANH R10, R27 ;  /* 0x0000001b000a7308 */ /* 0x000ea20000002400 */
[----:B------:R-:W-:-:S02]  /*3970*/  IMAD.MOV.U32 R4, RZ, RZ, R3 ;  /* 0x000000ffff047224 */ /* 0x000fc400078e0003 */
[----:B------:R-:W-:Y:S01]  /*3980*/  IMAD.MOV.U32 R3, RZ, RZ, R2 ;  /* 0x000000ffff037224 */ /* 0x000fe200078e0002 */
[----:B------:R-:W-:Y:S01]  /*3990*/  MOV R2, R5 ;  /* 0x0000000500027202 */ /* 0x000fe20000000f00 */
[----:B---3--:R-:W-:Y:S01]  /*39a0*/  VIADD R66, R52, 0x51 ;  /* 0x0000005134427836 */ /* 0x008fe20000000000 */
[----:B------:R-:W-:Y:S01]  /*39b0*/  I2FP.F32.S32 R6, R6 ;  /* 0x0000000600067245 */ /* 0x000fe20000201400 */
[C---:B------:R-:W-:Y:S01]  /*39c0*/  IMAD.IADD R5, R15.reuse, 0x1, -R70 ;  /* 0x000000010f057824 */ /* 0x040fe200078e0a46 */
[----:B------:R-:W-:Y:S01]  /*39d0*/  I2FP.F32.S32 R2, R2 ;  /* 0x0000000200027245 */ /* 0x000fe20000201400 */
[----:B------:R3:W4:Y:S01]  /*39e0*/  MUFU.TANH R14, R69 ;  /* 0x00000045000e7308 */ /* 0x0007220000002400 */
[----:B------:R-:W-:Y:S01]  /*39f0*/  I2FP.F32.S32 R3, R3 ;  /* 0x0000000300037245 */ /* 0x000fe20000201400 */
[----:B------:R-:W-:Y:S01]  /*3a00*/  FFMA.FTZ R112, R6, -R132, R13 ;  /* 0x8000008406707223 */ /* 0x000fe2000001000d */
[----:B------:R-:W-:Y:S01]  /*3a10*/  I2FP.F32.S32 R4, R4 ;  /* 0x0000000400047245 */ /* 0x000fe20000201400 */
[----:B------:R-:W-:Y:S01]  /*3a20*/  FFMA.FTZ R120, R2, -R132, R11 ;  /* 0x8000008402787223 */ /* 0x000fe2000001000b */
[----:B------:R-:W-:-:S02]  /*3a30*/  VIADD R13, R15, 0x8 ;  /* 0x000000080f0d7836 */ /* 0x000fc40000000000 */
[----:B-1----:R-:W-:Y:S01]  /*3a40*/  FFMA.FTZ R115, R3, -R132, R9 ;  /* 0x8000008403737223 */ /* 0x002fe20000010009 */
[C---:B------:R-:W-:Y:S01]  /*3a50*/  IADD3 R3, R15.reuse, -R66, RZ ;  /* 0x800000420f037210 */ /* 0x040fe20007ffe0ff */
[----:B--2---:R-:W-:Y:S01]  /*3a60*/  FFMA.FTZ R113, R4, -R132, R10 ;  /* 0x8000008404717223 */ /* 0x004fe2000001000a */
[----:B------:R-:W-:Y:S01]  /*3a70*/  MUFU.TANH R12, R45 ;  /* 0x0000002d000c7308 */ /* 0x000fe20000002400 */
[C---:B------:R-:W-:Y:S02]  /*3a80*/  IADD3 R11, R15.reuse, 0x48, RZ ;  /* 0x000000480f0b7810 */ /* 0x040fe40007ffe0ff */
[----:B------:R-:W-:Y:S02]  /*3a90*/  IABS R6, R3 ;  /* 0x0000000300067213 */ /* 0x000fe40000000000 */
[----:B------:R-:W-:Y:S02]  /*3aa0*/  IABS R3, R5 ;  /* 0x0000000500037213 */ /* 0x000fe40000000000 */
[----:B------:R-:W-:Y:S01]  /*3ab0*/  I2FP.F32.S32 R6, R6 ;  /* 0x0000000600067245 */ /* 0x000fe20000201400 */
[----:B---3--:R-:W-:Y:S01]  /*3ac0*/  VIADD R69, R52, 0x58 ;  /* 0x0000005834457836 */ /* 0x008fe20000000000 */
[----:B------:R-:W1:Y:S03]  /*3ad0*/  MUFU.TANH R8, R31 ;  /* 0x0000001f00087308 */ /* 0x000e660000002400 */
[----:B------:R-:W-:-:S02]  /*3ae0*/  IMAD.IADD R2, R15, 0x1, -R69 ;  /* 0x000000010f027824 */ /* 0x000fc400078e0a45 */
[----:B----4-:R-:W-:-:S03]  /*3af0*/  FFMA.FTZ R122, R6, -R132, R14 ;  /* 0x80000084067a7223 */ /* 0x010fc6000001000e */
[----:B------:R-:W-:Y:S01]  /*3b00*/  IABS R4, R2 ;  /* 0x0000000200047213 */ /* 0x000fe20000000000 */
[----:B------:R-:W2:Y:S01]  /*3b10*/  MUFU.TANH R9, R30 ;  /* 0x0000001e00097308 */ /* 0x000ea20000002400 */
[----:B------:R-:W-:Y:S02]  /*3b20*/  IABS R2, R7 ;  /* 0x0000000700027213 */ /* 0x000fe40000000000 */
[----:B------:R-:W-:Y:S01]  /*3b30*/  IADD3 R7, -R52, R13, RZ ;  /* 0x0000000d34077210 */ /* 0x000fe20007ffe1ff */
[----:B------:R-:W-:Y:S02]  /*3b40*/  IMAD.MOV.U32 R5, RZ, RZ, R4 ;  /* 0x000000ffff057224 */ /* 0x000fe400078e0004 */
[----:B------:R-:W-:Y:S02]  /*3b50*/  IMAD.MOV.U32 R4, RZ, RZ, R3 ;  /* 0x000000ffff047224 */ /* 0x000fe400078e0003 */
[----:B------:R-:W-:Y:S01]  /*3b60*/  IMAD.MOV.U32 R3, RZ, RZ, R2 ;  /* 0x000000ffff037224 */ /* 0x000fe200078e0002 */
[----:B------:R-:W-:Y:S01]  /*3b70*/  IABS R2, R7 ;  /* 0x0000000700027213 */ /* 0x000fe20000000000 */
[----:B------:R3:W-:Y:S01]  /*3b80*/  MUFU.TANH R41, R128 ;  /* 0x0000008000297308 */ /* 0x0007e20000002400 */
[----:B------:R-:W-:-:S02]  /*3b90*/  I2FP.F32.S32 R4, R4 ;  /* 0x0000000400047245 */ /* 0x000fc40000201400 */
[----:B------:R-:W-:Y:S02]  /*3ba0*/  I2FP.F32.S32 R3, R3 ;  /* 0x0000000300037245 */ /* 0x000fe40000201400 */
[----:B------:R-:W-:Y:S01]  /*3bb0*/  I2FP.F32.S32 R2, R2 ;  /* 0x0000000200027245 */ /* 0x000fe20000201400 */
[-C--:B-1----:R-:W-:Y:S01]  /*3bc0*/  FFMA.FTZ R126, R4, -R132.reuse, R8 ;  /* 0x80000084047e7223 */ /* 0x082fe20000010008 */
[----:B------:R-:W-:Y:S01]  /*3bd0*/  I2FP.F32.S32 R5, R5 ;  /* 0x0000000500057245 */ /* 0x000fe20000201400 */
[----:B------:R-:W-:Y:S01]  /*3be0*/  IMAD.IADD R4, R13, 0x1, -R28 ;  /* 0x000000010d047824 */ /* 0x000fe200078e0a1c */
[----:B------:R-:W-:Y:S01]  /*3bf0*/  IADD3 R8, -R28, R11, RZ ;  /* 0x0000000b1c087210 */ /* 0x000fe20007ffe1ff */
[-C--:B------:R-:W-:Y:S01]  /*3c00*/  FFMA.FTZ R22, R2, -R132.reuse, R84 ;  /* 0x8000008402167223 */ /* 0x080fe20000010054 */
[----:B------:R-:W-:Y:S02]  /*3c10*/  IMAD.IADD R2, R11, 0x1, -R52 ;  /* 0x000000010b027824 */ /* 0x000fe400078e0a34 */
[-C--:B--2---:R-:W-:Y:S01]  /*3c20*/  FFMA.FTZ R125, R5, -R132.reuse, R9 ;  /* 0x80000084057d7223 */ /* 0x084fe20000010009 */
[----:B------:R-:W-:Y:S01]  /*3c30*/  MUFU.TANH R16, R80 ;  /* 0x0000005000107308 */ /* 0x000fe20000002400 */
[----:B------:R-:W-:Y:S01]  /*3c40*/  FSEL R154, R22, -INF , !P1 ;  /* 0xff800000169a7808 */ /* 0x000fe20004800000 */
[----:B---3--:R-:W-:Y:S01]  /*3c50*/  FFMA.FTZ R128, R3, -R132, R12 ;  /* 0x8000008403807223 */ /* 0x008fe2000001000c */
[----:B------:R-:W-:Y:S01]  /*3c60*/  VIADD R12, R15, 0x40 ;  /* 0x000000400f0c7836 */ /* 0x000fe20000000000 */
[----:B------:R-:W-:-:S04]  /*3c70*/  IABS R5, R2 ;  /* 0x0000000200057213 */ /* 0x000fc80000000000 */
[----:B------:R-:W-:Y:S01]  /*3c80*/  MUFU.TANH R18, R46 ;  /* 0x0000002e00127308 */ /* 0x000fe20000002400 */
[C---:B------:R-:W-:Y:S01]  /*3c90*/  IMAD.IADD R3, R12.reuse, 0x1, -R52 ;  /* 0x000000010c037824 */ /* 0x040fe200078e0a34 */
[----:B------:R-:W-:Y:S01]  /*3ca0*/  I2FP.F32.S32 R5, R5 ;  /* 0x0000000500057245 */ /* 0x000fe20000201400 */
[----:B------:R-:W-:-:S03]  /*3cb0*/  IMAD.IADD R6, R12, 0x1, -R28 ;  /* 0x000000010c067824 */ /* 0x000fc600078e0a1c */
[----:B------:R-:W-:Y:S01]  /*3cc0*/  IABS R7, R3 ;  /* 0x0000000300077213 */ /* 0x000fe20000000000 */
[----:B------:R-:W-:Y:S01]  /*3cd0*/  FFMA.FTZ R14, R5, -R132, R82 ;  /* 0x80000084050e7223 */ /* 0x000fe20000010052 */
[----:B------:R-:W-:Y:S01]  /*3ce0*/  IABS R3, R4 ;  /* 0x0000000400037213 */ /* 0x000fe20000000000 */
[----:B------:R-:W-:Y:S01]  /*3cf0*/  IMAD.IADD R5, R13, 0x1, -R20 ;  /* 0x000000010d057824 */ /* 0x000fe200078e0a14 */
[----:B------:R-:W-:Y:S01]  /*3d00*/  IABS R2, R6 ;  /* 0x0000000600027213 */ /* 0x000fe20000000000 */
[----:B------:R-:W-:Y:S01]  /*3d10*/  MUFU.TANH R9, R43 ;  /* 0x0000002b00097308 */ /* 0x000fe20000002400 */
[----:B------:R-:W-:Y:S01]  /*3d20*/  IABS R4, R8 ;  /* 0x0000000800047213 */ /* 0x000fe20000000000 */
[----:B------:R-:W-:Y:S01]  /*3d30*/  IMAD.MOV.U32 R6, RZ, RZ, R3 ;  /* 0x000000ffff067224 */ /* 0x000fe200078e0003 */
[----:B------:R-:W-:Y:S01]  /*3d40*/  FSEL R180, R14, -INF , !P1 ;  /* 0xff8000000eb47808 */ /* 0x000fe20004800000 */
[----:B------:R-:W-:Y:S02]  /*3d50*/  IMAD.MOV.U32 R3, RZ, RZ, R2 ;  /* 0x000000ffff037224 */ /* 0x000fe400078e0002 */
[----:B------:R-:W-:Y:S01]  /*3d60*/  IMAD.MOV.U32 R2, RZ, RZ, R4 ;  /* 0x000000ffff027224 */ /* 0x000fe200078e0004 */
[----:B------:R-:W-:Y:S01]  /*3d70*/  I2FP.F32.S32 R4, R7 ;  /* 0x0000000700047245 */ /* 0x000fe20000201400 */
[----:B------:R-:W-:Y:S01]  /*3d80*/  IMAD.IADD R7, R12, 0x1, -R20 ;  /* 0x000000010c077824 */ /* 0x000fe200078e0a14 */
[----:B------:R-:W-:Y:S01]  /*3d90*/  I2FP.F32.S32 R3, R3 ;  /* 0x0000000300037245 */ /* 0x000fe20000201400 */
[----:B------:R-:W-:Y:S01]  /*3da0*/  MUFU.TANH R8, R47 ;  /* 0x0000002f00087308 */ /* 0x000fe20000002400 */
[----:B------:R-:W-:Y:S01]  /*3db0*/  I2FP.F32.S32 R2, R2 ;  /* 0x0000000200027245 */ /* 0x000fe20000201400 */
[----:B------:R-:W-:Y:S01]  /*3dc0*/  FFMA.FTZ R19, R4, -R132, R87 ;  /* 0x8000008404137223 */ /* 0x000fe20000010057 */
[----:B------:R-:W-:Y:S01]  /*3dd0*/  I2FP.F32.S32 R6, R6 ;  /* 0x0000000600067245 */ /* 0x000fe20000201400 */
[----:B------:R-:W-:Y:S01]  /*3de0*/  FFMA.FTZ R27, R3, -R132, R86 ;  /* 0x80000084031b7223 */ /* 0x000fe20000010056 */
[----:B------:R-:W-:-:S02]  /*3df0*/  IMAD.IADD R3, R13, 0x1, -R17 ;  /* 0x000000010d037824 */ /* 0x000fc400078e0a11 */
[----:B------:R-:W-:Y:S01]  /*3e00*/  FFMA.FTZ R24, R2, -R132, R76 ;  /* 0x8000008402187223 */ /* 0x000fe2000001004c */
[----:B------:R-:W-:Y:S01]  /*3e10*/  IADD3 R2, -R17, R12, RZ ;  /* 0x0000000c11027210 */ /* 0x000fe20007ffe1ff */
[----:B------:R-:W-:Y:S02]  /*3e20*/  IMAD.IADD R4, R11, 0x1, -R17 ;  /* 0x000000010b047824 */ /* 0x000fe400078e0a11 */
[----:B------:R-:W-:Y:S01]  /*3e30*/  FFMA.FTZ R31, R6, -R132, R90 ;  /* 0x80000084061f7223 */ /* 0x000fe2000001005a */
[----:B------:R-:W-:Y:S01]  /*3e40*/  IABS R6, R3 ;  /* 0x0000000300067213 */ /* 0x000fe20000000000 */
[----:B------:R-:W1:Y:S01]  /*3e50*/  MUFU.TANH R10, R83 ;  /* 0x00000053000a7308 */ /* 0x000e620000002400 */
[----:B------:R-:W-:Y:S02]  /*3e60*/  IABS R3, R2 ;  /* 0x0000000200037213 */ /* 0x000fe40000000000 */
[----:B------:R-:W-:Y:S02]  /*3e70*/  IABS R2, R4 ;  /* 0x0000000400027213 */ /* 0x000fe40000000000 */
[----:B------:R-:W-:-:S02]  /*3e80*/  IABS R4, R5 ;  /* 0x0000000500047213 */ /* 0x000fc40000000000 */
[----:B------:R-:W-:Y:S01]  /*3e90*/  IABS R5, R7 ;  /* 0x0000000700057213 */ /* 0x000fe20000000000 */
[----:B------:R-:W-:Y:S01]  /*3ea0*/  IMAD.MOV.U32 R7, RZ, RZ, R6 ;  /* 0x000000ffff077224 */ /* 0x000fe200078e0006 */
[----:B------:R-:W-:Y:S01]  /*3eb0*/  MOV R6, R3 ;  /* 0x0000000300067202 */ /* 0x000fe20000000f00 */
[----:B------:R-:W-:Y:S01]  /*3ec0*/  IMAD.MOV.U32 R3, RZ, RZ, R4 ;  /* 0x000000ffff037224 */ /* 0x000fe200078e0004 */
[----:B------:R-:W2:Y:S01]  /*3ed0*/  MUFU.TANH R25, R129 ;  /* 0x0000008100197308 */ /* 0x000ea20000002400 */
[----:B------:R-:W-:Y:S01]  /*3ee0*/  IMAD.MOV.U32 R4, RZ, RZ, R5 ;  /* 0x000000ffff047224 */ /* 0x000fe200078e0005 */
[----:B------:R-:W-:Y:S02]  /*3ef0*/  I2FP.F32.S32 R5, R2 ;  /* 0x0000000200057245 */ /* 0x000fe40000201400 */
[----:B------:R-:W-:Y:S02]  /*3f00*/  I2FP.F32.S32 R3, R3 ;  /* 0x0000000300037245 */ /* 0x000fe40000201400 */
[----:B------:R-:W-:Y:S01]  /*3f10*/  I2FP.F32.S32 R2, R4 ;  /* 0x0000000400027245 */ /* 0x000fe20000201400 */
[----:B-1----:R-:W-:Y:S01]  /*3f20*/  FFMA.FTZ R17, R5, -R132, R10 ;  /* 0x8000008405117223 */ /* 0x002fe2000001000a */
        /* <DEDUP_REMOVED lines=8> */
[----:B------:R-:W-:Y:S01]  /*3fb0*/  IADD3 R4, -R23, R12, RZ ;  /* 0x0000000c17047210 */ /* 0x000fe20007ffe1ff */
[----:B------:R-:W-:Y:S01]  /*3fc0*/  IMAD.IADD R6, R11, 0x1, -R23 ;  /* 0x000000010b067824 */ /* 0x000fe200078e0a17 */
[----:B------:R-:W-:Y:S01]  /*3fd0*/  IABS R5, R2 ;  /* 0x0000000200057213 */ /* 0x000fe20000000000 */
[----:B------:R-:W-:Y:S01]  /*3fe0*/  IMAD.IADD R7, R13, 0x1, -R50 ;  /* 0x000000010d077824 */ /* 0x000fe200078e0a32 */
[----:B------:R-:W-:Y:S01]  /*3ff0*/  IABS R3, R3 ;  /* 0x0000000300037213 */ /* 0x000fe20000000000 */
[----:B------:R-:W1:Y:S01]  /*4000*/  MUFU.TANH R8, R100 ;  /* 0x0000006400087308 */ /* 0x000e620000002400 */
[----:B------:R-:W-:-:S02]  /*4010*/  IABS R2, R4 ;  /* 0x0000000400027213 */ /* 0x000fc40000000000 */
[----:B------:R-:W-:Y:S02]  /*4020*/  IABS R4, R6 ;  /* 0x0000000600047213 */ /* 0x000fe40000000000 */
[----:B------:R-:W-:Y:S01]  /*4030*/  IABS R6, R7 ;  /* 0x0000000700067213 */ /* 0x000fe20000000000 */
[----:B------:R-:W-:Y:S01]  /*4040*/  IMAD.MOV.U32 R7, RZ, RZ, R5 ;  /* 0x000000ffff077224 */ /* 0x000fe200078e0005 */
[----:B------:R-:W-:Y:S01]  /*4050*/  FSEL R178, R19, -INF , !P1 ;  /* 0xff80000013b27808 */ /* 0x000fe20004800000 */
[----:B------:R-:W-:Y:S01]  /*4060*/  IMAD.MOV.U32 R5, RZ, RZ, R3 ;  /* 0x000000ffff057224 */ /* 0x000fe200078e0003 */
[----:B------:R-:W-:Y:S01]  /*4070*/  MOV R3, R2 ;  /* 0x0000000200037202 */ /* 0x000fe20000000f00 */
[----:B------:R-:W-:Y:S01]  /*4080*/  IMAD.MOV.U32 R2, RZ, RZ, R4 ;  /* 0x000000ffff027224 */ /* 0x000fe200078e0004 */
[----:B------:R-:W-:Y:S01]  /*4090*/  I2FP.F32.S32 R7, R7 ;  /* 0x0000000700077245 */ /* 0x000fe20000201400 */
[----:B------:R-:W-:Y:S01]  /*40a0*/  IMAD.MOV.U32 R4, RZ, RZ, R6 ;  /* 0x000000ffff047224 */ /* 0x000fe200078e0006 */
[----:B------:R-:W-:Y:S01]  /*40b0*/  I2FP.F32.S32 R6, R5 ;  /* 0x0000000500067245 */ /* 0x000fe20000201400 */
[----:B------:R-:W3:Y:S01]  /*40c0*/  MUFU.TANH R39, R130 ;  /* 0x0000008200277308 */ /* 0x000ee20000002400 */
[----:B------:R-:W-:-:S02]  /*40d0*/  I2FP.F32.S32 R5, R3 ;  /* 0x0000000300057245 */ /* 0x000fc40000201400 */
[----:B------:R-:W-:Y:S01]  /*40e0*/  I2FP.F32.S32 R3, R4 ;  /* 0x0000000400037245 */ /* 0x000fe20000201400 */
[----:B------:R-:W-:Y:S01]  /*40f0*/  FFMA.FTZ R36, R6, -R132, R91 ;  /* 0x8000008406247223 */ /* 0x000fe2000001005b */
[----:B------:R-:W-:Y:S01]  /*4100*/  I2FP.F32.S32 R2, R2 ;  /* 0x0000000200027245 */ /* 0x000fe20000201400 */
[C---:B------:R-:W-:Y:S01]  /*4110*/  IMAD.IADD R6, R12.reuse, 0x1, -R55 ;  /* 0x000000010c067824 */ /* 0x040fe200078e0a37 */
[----:B------:R-:W-:Y:S01]  /*4120*/  IADD3 R4, -R55, R13, RZ ;  /* 0x0000000d37047210 */ /* 0x000fe20007ffe1ff */
[-C--:B------:R-:W-:Y:S01]  /*4130*/  FFMA.FTZ R34, R3, -R132.reuse, R89 ;  /* 0x8000008403227223 */ /* 0x080fe20000010059 */
[--C-:B------:R-:W-:Y:S02]  /*4140*/  IMAD.IADD R3, R12, 0x1, -R50.reuse ;  /* 0x000000010c037824 */ /* 0x100fe400078e0a32 */
[-C--:B--2---:R-:W-:Y:S01]  /*4150*/  FFMA.FTZ R33, R2, -R132.reuse, R25 ;  /* 0x8000008402217223 */ /* 0x084fe20000010019 */
[----:B------:R-:W-:Y:S02]  /*4160*/  IMAD.IADD R2, R11, 0x1, -R50 ;  /* 0x000000010b027824 */ /* 0x000fe400078e0a32 */
[-C--:B------:R-:W-:Y:S01]  /*4170*/  FFMA.FTZ R35, R5, -R132.reuse, R88 ;  /* 0x8000008405237223 */ /* 0x080fe20000010058 */
[----:B------:R-:W2:Y:S01]  /*4180*/  MUFU.TANH R9, R101 ;  /* 0x0000006500097308 */ /* 0x000ea20000002400 */
[----:B-1----:R-:W-:Y:S01]  /*4190*/  FFMA.FTZ R20, R7, -R132, R8 ;  /* 0x8000008407147223 */ /* 0x002fe20000010008 */
[----:B------:R-:W-:Y:S01]  /*41a0*/  IABS R5, R3 ;  /* 0x0000000300057213 */ /* 0x000fe20000000000 */
[----:B------:R-:W-:Y:S01]  /*41b0*/  IMAD.IADD R8, R13, 0x1, -R37 ;  /* 0x000000010d087824 */ /* 0x000fe200078e0a25 */
[----:B------:R-:W-:-:S02]  /*41c0*/  IABS R2, R2 ;  /* 0x0000000200027213 */ /* 0x000fc40000000000 */
[----:B------:R-:W-:Y:S02]  /*41d0*/  IABS R3, R4 ;  /* 0x0000000400037213 */ /* 0x000fe40000000000 */
[----:B------:R-:W1:Y:S01]  /*41e0*/  MUFU.TANH R7, R93 ;  /* 0x0000005d00077308 */ /* 0x000e620000002400 */
[----:B------:R-:W-:Y:S01]  /*41f0*/  IABS R4, R6 ;  /* 0x0000000600047213 */ /* 0x000fe20000000000 */
[----:B------:R-:W-:Y:S01]  /*4200*/  IMAD.MOV.U32 R6, RZ, RZ, R5 ;  /* 0x000000ffff067224 */ /* 0x000fe200078e0005 */
[----:B------:R-:W-:Y:S01]  /*4210*/  I2FP.F32.S32 R3, R3 ;  /* 0x0000000300037245 */ /* 0x000fe20000201400 */
[----:B------:R-:W-:Y:S01]  /*4220*/  IMAD.MOV.U32 R5, RZ, RZ, R2 ;  /* 0x000000ffff057224 */ /* 0x000fe200078e0002 */
[----:B------:R-:W-:Y:S01]  /*4230*/  FSEL R177, R24, -INF , !P0 ;  /* 0xff80000018b17808 */ /* 0x000fe20004000000 */
[----:B------:R-:W-:Y:S01]  /*4240*/  IMAD.MOV.U32 R2, RZ, RZ, R4 ;  /* 0x000000ffff027224 */ /* 0x000fe200078e0004 */
[----:B------:R-:W-:Y:S01]  /*4250*/  I2FP.F32.S32 R6, R6 ;  /* 0x0000000600067245 */ /* 0x000fe20000201400 */
[----:B------:R-:W4:Y:S01]  /*4260*/  MUFU.TANH R10, R103 ;  /* 0x00000067000a7308 */ /* 0x000f220000002400 */
[----:B------:R-:W-:Y:S01]  /*4270*/  I2FP.F32.S32 R5, R5 ;  /* 0x0000000500057245 */ /* 0x000fe20000201400 */
[--C-:B------:R-:W-:Y:S01]  /*4280*/  IMAD.IADD R4, R13, 0x1, -R26.reuse ;  /* 0x000000010d047824 */ /* 0x100fe200078e0a1a */
[----:B------:R-:W-:Y:S01]  /*4290*/  I2FP.F32.S32 R2, R2 ;  /* 0x0000000200027245 */ /* 0x000fe20000201400 */
[-C--:B------:R-:W-:Y:S01]  /*42a0*/  FFMA.FTZ R25, R6, -R132.reuse, R41 ;  /* 0x8000008406197223 */ /* 0x080fe20000010029 */
[----:B------:R-:W-:Y:S01]  /*42b0*/  FSEL R174, R27, -INF , !P0 ;  /* 0xff8000001bae7808 */ /* 0x000fe20004000000 */
[----:B---3--:R-:W-:Y:S01]  /*42c0*/  FFMA.FTZ R23, R5, -R132, R39 ;  /* 0x8000008405177223 */ /* 0x008fe20000010027 */
[----:B------:R-:W-:Y:S01]  /*42d0*/  IABS R6, R4 ;  /* 0x0000000400067213 */ /* 0x000fe20000000000 */
[-C--:B--2---:R-:W-:Y:S01]  /*42e0*/  FFMA.FTZ R39, R2, -R132.reuse, R9 ;  /* 0x8000008402277223 */ /* 0x084fe20000010009 */
[----:B-1----:R-:W-:Y:S01]  /*42f0*/  FFMA.FTZ R41, R3, -R132, R7 ;  /* 0x8000008403297223 */ /* 0x002fe20000010007 */
[----:B------:R-:W-:Y:S01]  /*4300*/  IADD3 R2, -R55, R11, RZ ;  /* 0x0000000b37027210 */ /* 0x000fe20007ffe1ff */
[--C-:B------:R-:W-:Y:S01]  /*4310*/  IMAD.IADD R3, R12, 0x1, -R26.reuse ;  /* 0x000000010c037824 */ /* 0x100fe200078e0a1a */
[----:B------:R-:W-:Y:S01]  /*4320*/  MUFU.TANH R40, R131 ;  /* 0x0000008300287308 */ /* 0x000fe20000002400 */
[----:B------:R-:W-:Y:S01]  /*4330*/  IMAD.IADD R7, R11, 0x1, -R26 ;  /* 0x000000010b077824 */ /* 0x000fe200078e0a1a */
[----:B------:R-:W-:-:S02]  /*4340*/  IABS R5, R2 ;  /* 0x0000000200057213 */ /* 0x000fc40000000000 */
[----:B------:R-:W-:Y:S02]  /*4350*/  IABS R3, R3 ;  /* 0x0000000300037213 */ /* 0x000fe40000000000 */
[----:B------:R-:W-:Y:S02]  /*4360*/  IABS R2, R7 ;  /* 0x0000000700027213 */ /* 0x000fe40000000000 */
[----:B------:R-:W1:Y:S01]  /*4370*/  MUFU.TANH R9, R108 ;  /* 0x0000006c00097308 */ /* 0x000e620000002400 */
[----:B------:R-:W-:Y:S02]  /*4380*/  IABS R7, R8 ;  /* 0x0000000800077213 */ /* 0x000fe40000000000 */
[----:B------:R-:W-:Y:S01]  /*4390*/  MOV R4, R5 ;  /* 0x0000000500047202 */ /* 0x000fe20000000f00 */
[----:B------:R-:W-:Y:S01]  /*43a0*/  IMAD.MOV.U32 R5, RZ, RZ, R3 ;  /* 0x000000ffff057224 */ /* 0x000fe200078e0003 */
[----:B------:R-:W-:Y:S02]  /*43b0*/  I2FP.F32.S32 R2, R2 ;  /* 0x0000000200027245 */ /* 0x000fe40000201400 */
[----:B------:R-:W-:Y:S01]  /*43c0*/  I2FP.F32.S32 R3, R4 ;  /* 0x0000000400037245 */ /* 0x000fe20000201400 */
[----:B------:R-:W2:Y:S01]  /*43d0*/  MUFU.TANH R16, R102 ;  /* 0x0000006600107308 */ /* 0x000ea20000002400 */
[----:B------:R-:W-:Y:S01]  /*43e0*/  IMAD.MOV.U32 R4, RZ, RZ, R7 ;  /* 0x000000ffff047224 */ /* 0x000fe200078e0007 */
[----:B------:R-:W-:Y:S01]  /*43f0*/  I2FP.F32.S32 R5, R5 ;  /* 0x0000000500057245 */ /* 0x000fe20000201400 */
[----:B------:R-:W-:-:S02]  /*4400*/  IMAD.IADD R7, R11, 0x1, -R38 ;  /* 0x000000010b077824 */ /* 0x000fc400078e0a26 */
[----:B----4-:R-:W-:Y:S01]  /*4410*/  FFMA.FTZ R28, R3, -R132, R10 ;  /* 0x80000084031c7223 */ /* 0x010fe2000001000a */
[----:B------:R-:W-:Y:S02]  /*4420*/  I2FP.F32.S32 R6, R6 ;  /* 0x0000000600067245 */ /* 0x000fe40000201400 */
[----:B------:R-:W-:Y:S01]  /*4430*/  I2FP.F32.S32 R3, R4 ;  /* 0x0000000400037245 */ /* 0x000fe20000201400 */
[----:B------:R-:W3:Y:S01]  /*4440*/  MUFU.TANH R14, R95 ;  /* 0x0000005f000e7308 */ /* 0x000ee20000002400 */
[-C--:B-1----:R-:W-:Y:S01]  /*4450*/  FFMA.FTZ R19, R2, -R132.reuse, R9 ;  /* 0x8000008402137223 */ /* 0x082fe20000010009 */
[--C-:B------:R-:W-:Y:S01]  /*4460*/  IMAD.IADD R2, R11, 0x1, -R37.reuse ;  /* 0x000000010b027824 */ /* 0x100fe200078e0a25 */
[----:B------:R-:W-:Y:S01]  /*4470*/  IADD3 R4, -R38, R13, RZ ;  /* 0x0000000d26047210 */ /* 0x000fe20007ffe1ff */
[----:B------:R-:W-:Y:S01]  /*4480*/  FFMA.FTZ R40, R3, -R132, R40 ;  /* 0x8000008403287223 */ /* 0x000fe20000010028 */
[----:B------:R-:W-:Y:S01]  /*4490*/  IMAD.IADD R3, R12, 0x1, -R37 ;  /* 0x000000010c037824 */ /* 0x000fe200078e0a25 */
[----:B------:R-:W-:-:S02]  /*44a0*/  FSEL R179, R17, -INF , !P3 ;  /* 0xff80000011b37808 */ /* 0x000fc40005800000 */
[----:B------:R-:W1:Y:S01]  /*44b0*/  MUFU.TANH R43, R140 ;  /* 0x0000008c002b7308 */ /* 0x000e620000002400 */
[----:B--2---:R-:W-:Y:S01]  /*44c0*/  FFMA.FTZ R22, R5, -R132, R16 ;  /* 0x8000008405167223 */ /* 0x004fe20000010010 */
[----:B------:R-:W-:Y:S01]  /*44d0*/  IMAD.IADD R5, R12, 0x1, -R38 ;  /* 0x000000010c057824 */ /* 0x000fe200078e0a26 */
[----:B------:R-:W-:Y:S02]  /*44e0*/  IABS R2, R2 ;  /* 0x0000000200027213 */ /* 0x000fe40000000000 */
[----:B------:R-:W-:Y:S02]  /*44f0*/  IABS R4, R4 ;  /* 0x0000000400047213 */ /* 0x000fe40000000000 */
[----:B------:R-:W-:Y:S01]  /*4500*/  FSEL R173, R29, -INF , !P4 ;  /* 0xff8000001dad7808 */ /* 0x000fe20006000000 */
[----:B------:R-:W2:Y:S01]  /*4510*/  MUFU.TANH R8, R142 ;  /* 0x0000008e00087308 */ /* 0x000ea20000002400 */
[----:B---3--:R-:W-:Y:S01]  /*4520*/  FFMA.FTZ R26, R6, -R132, R14 ;  /* 0x80000084061a7223 */ /* 0x008fe2000001000e */
[----:B------:R-:W-:-:S02]  /*4530*/  IABS R6, R3 ;  /* 0x0000000300067213 */ /* 0x000fc40000000000 */
[----:B------:R-:W-:Y:S02]  /*4540*/  IABS R3, R5 ;  /* 0x0000000500037213 */ /* 0x000fe40000000000 */
[----:B------:R-:W-:Y:S01]  /*4550*/  IABS R5, R7 ;  /* 0x0000000700057213 */ /* 0x000fe20000000000 */
[----:B------:R-:W-:Y:S01]  /*4560*/  IMAD.MOV.U32 R7, RZ, RZ, R6 ;  /* 0x000000ffff077224 */ /* 0x000fe200078e0006 */
[----:B------:R-:W3:Y:S01]  /*4570*/  MUFU.TANH R46, R136 ;  /* 0x00000088002e7308 */ /* 0x000ee20000002400 */
[----:B------:R-:W-:Y:S01]  /*4580*/  IMAD.MOV.U32 R6, RZ, RZ, R2 ;  /* 0x000000ffff067224 */ /* 0x000fe200078e0002 */
[----:B------:R-:W-:Y:S02]  /*4590*/  MOV R2, R5 ;  /* 0x0000000500027202 */ /* 0x000fe40000000f00 */
[----:B------:R-:W-:Y:S02]  /*45a0*/  I2FP.F32.S32 R3, R3 ;  /* 0x0000000300037245 */ /* 0x000fe40000201400 */
[----:B------:R-:W-:-:S02]  /*45b0*/  I2FP.F32.S32 R2, R2 ;  /* 0x0000000200027245 */ /* 0x000fc40000201400 */
[----:B------:R-:W4:Y:S01]  /*45c0*/  MUFU.TANH R32, R141 ;  /* 0x0000008d00207308 */ /* 0x000f220000002400 */
[----:B------:R-:W-:Y:S01]  /*45d0*/  I2FP.F32.S32 R4, R4 ;  /* 0x0000000400047245 */ /* 0x000fe20000201400 */
[----:B-1----:R-:W-:Y:S01]  /*45e0*/  FFMA.FTZ R43, R3, -R132, R43 ;  /* 0x80000084032b7223 */ /* 0x002fe2000001002b */
[----:B------:R-:W-:Y:S01]  /*45f0*/  I2FP.F32.S32 R6, R6 ;  /* 0x0000000600067245 */ /* 0x000fe20000201400 */
[----:B------:R-:W-:Y:S02]  /*4600*/  IMAD.IADD R3, R13, 0x1, -R42 ;  /* 0x000000010d037824 */ /* 0x000fe400078e0a2a */
[-C--:B--2---:R-:W-:Y:S01]  /*4610*/  FFMA.FTZ R37, R2, -R132.reuse, R8 ;  /* 0x8000008402257223 */ /* 0x084fe20000010008 */
[----:B------:R-:W-:Y:S01]  /*4620*/  IMAD.IADD R2, R12, 0x1, -R42 ;  /* 0x000000010c027824 */ /* 0x000fe200078e0a2a */
[----:B------:R-:W-:Y:S01]  /*4630*/  I2FP.F32.S32 R7, R7 ;  /* 0x0000000700077245 */ /* 0x000fe20000201400 */
[----:B------:R-:W1:Y:S01]  /*4640*/  MUFU.TANH R45, R138 ;  /* 0x0000008a002d7308 */ /* 0x000e620000002400 */
[----:B---3--:R-:W-:Y:S01]  /*4650*/  FFMA.FTZ R46, R4, -R132, R46 ;  /* 0x80000084042e7223 */ /* 0x008fe2000001002e */
[----:B------:R-:W-:Y:S01]  /*4660*/  IMAD.IADD R4, R11, 0x1, -R42 ;  /* 0x000000010b047824 */ /* 0x000fe200078e0a2a */
[----:B------:R-:W-:-:S02]  /*4670*/  IABS R5, R3 ;  /* 0x0000000300057213 */ /* 0x000fc40000000000 */
[----:B------:R-:W-:Y:S02]  /*4680*/  IABS R3, R2 ;  /* 0x0000000200037213 */ /* 0x000fe40000000000 */
[----:B------:R-:W-:Y:S01]  /*4690*/  IABS R2, R4 ;  /* 0x0000000400027213 */ /* 0x000fe20000000000 */
[----:B------:R-:W2:Y:S01]  /*46a0*/  MUFU.TANH R10, R96 ;  /* 0x00000060000a7308 */ /* 0x000ea20000002400 */
[----:B----4-:R-:W-:Y:S01]  /*46b0*/  FFMA.FTZ R24, R6, -R132, R32 ;  /* 0x8000008406187223 */ /* 0x010fe20000010020 */
[----:B------:R-:W-:Y:S01]  /*46c0*/  IMAD.IADD R6, R13, 0x1, -R48 ;  /* 0x000000010d067824 */ /* 0x000fe200078e0a30 */
[----:B------:R-:W-:Y:S02]  /*46d0*/  FSEL R176, R18, -INF , !P3 ;  /* 0xff80000012b07808 */ /* 0x000fe40005800000 */
[----:B------:R-:W-:Y:S02]  /*46e0*/  FSEL R141, R31, -INF , !P0 ;  /* 0xff8000001f8d7808 */ /* 0x000fe40004000000 */
[----:B------:R-:W-:Y:S01]  /*46f0*/  IABS R4, R6 ;  /* 0x0000000600047213 */ /* 0x000fe20000000000 */
[----:B------:R-:W3:Y:S01]  /*4700*/  MUFU.TANH R16, R110 ;  /* 0x0000006e00107308 */ /* 0x000ee20000002400 */
[----:B-1----:R-:W-:Y:S01]  /*4710*/  FFMA.FTZ R27, R7, -R132, R45 ;  /* 0x80000084071b7223 */ /* 0x002fe2000001002d */
[----:B------:R-:W-:Y:S01]  /*4720*/  IADD3 R7, -R48, R12, RZ ;  /* 0x0000000c30077210 */ /* 0x000fe20007ffe1ff */
[----:B------:R-:W-:Y:S01]  /*4730*/  IMAD.MOV.U32 R6, RZ, RZ, R5 ;  /* 0x000000ffff067224 */ /* 0x000fe200078e0005 */
[----:B------:R-:W-:Y:S01]  /*4740*/  FSEL R138, R44, -INF , !P1 ;  /* 0xff8000002c8a7808 */ /* 0x000fe20004800000 */
[----:B------:R-:W-:Y:S01]  /*4750*/  IMAD.MOV.U32 R5, RZ, RZ, R2 ;  /* 0x000000ffff057224 */ /* 0x000fe200078e0002 */
[----:B------:R-:W-:Y:S01]  /*4760*/  IABS R8, R7 ;  /* 0x0000000700087213 */ /* 0x000fe20000000000 */
[----:B------:R-:W-:Y:S01]  /*4770*/  IMAD.MOV.U32 R7, RZ, RZ, R3 ;  /* 0x000000ffff077224 */ /* 0x000fe200078e0003 */
[----:B------:R-:W1:Y:S01]  /*4780*/  MUFU.TANH R9, R98 ;  /* 0x0000006200097308 */ /* 0x000e620000002400 */
[----:B------:R-:W-:Y:S01]  /*4790*/  I2FP.F32.S32 R3, R6 ;  /* 0x0000000600037245 */ /* 0x000fe20000201400 */
[----:B------:R-:W-:Y:S01]  /*47a0*/  IMAD.MOV.U32 R2, RZ, RZ, R4 ;  /* 0x000000ffff027224 */ /* 0x000fe200078e0004 */
[----:B------:R-:W-:-:S02]  /*47b0*/  MOV R4, R8 ;  /* 0x0000000800047202 */ /* 0x000fc40000000f00 */
[----:B------:R-:W-:Y:S01]  /*47c0*/  ISETP.GE.AND P1, PT, R38, R77, PT ;  /* 0x0000004d2600720c */ /* 0x000fe20003f26270 */
[----:B--2---:R-:W-:Y:S01]  /*47d0*/  FFMA.FTZ R32, R3, -R132, R10 ;  /* 0x8000008403207223 */ /* 0x004fe2000001000a */
[----:B------:R-:W-:Y:S01]  /*47e0*/  I2FP.F32.S32 R3, R2 ;  /* 0x0000000200037245 */ /* 0x000fe20000201400 */
[----:B------:R-:W2:Y:S01]  /*47f0*/  MUFU.TANH R17, R109 ;  /* 0x0000006d00117308 */ /* 0x000ea20000002400 */
[----:B------:R-:W-:Y:S01]  /*4800*/  I2FP.F32.S32 R2, R4 ;  /* 0x0000000400027245 */ /* 0x000fe20000201400 */
[----:B------:R-:W-:Y:S01]  /*4810*/  IMAD.IADD R4, R13, 0x1, -R58 ;  /* 0x000000010d047824 */ /* 0x000fe200078e0a3a */
[----:B------:R-:W-:Y:S02]  /*4820*/  I2FP.F32.S32 R7, R7 ;  /* 0x0000000700077245 */ /* 0x000fe40000201400 */
[----:B------:R-:W-:Y:S01]  /*4830*/  I2FP.F32.S32 R5, R5 ;  /* 0x0000000500057245 */ /* 0x000fe20000201400 */
[-C--:B---3--:R-:W-:Y:S01]  /*4840*/  FFMA.FTZ R38, R2, -R132.reuse, R16 ;  /* 0x8000008402267223 */ /* 0x088fe20000010010 */
[----:B------:R-:W-:Y:S01]  /*4850*/  IMAD.IADD R2, R11, 0x1, -R48 ;  /* 0x000000010b027824 */ /* 0x000fe200078e0a30 */
[----:B------:R-:W3:Y:S01]  /*4860*/  MUFU.TANH R14, R111 ;  /* 0x0000006f000e7308 */ /* 0x000ee20000002400 */
[----:B-1----:R-:W-:Y:S01]  /*4870*/  FFMA.FTZ R45, R3, -R132, R9 ;  /* 0x80000084032d7223 */ /* 0x002fe20000010009 */
[----:B------:R-:W-:Y:S01]  /*4880*/  IMAD.IADD R3, R12, 0x1, -R58 ;  /* 0x000000010c037824 */ /* 0x000fe200078e0a3a */
[----:B------:R-:W-:-:S02]  /*4890*/  IADD3 R8, -R61, R13, RZ ;  /* 0x0000000d3d087210 */ /* 0x000fc40007ffe1ff */
[----:B------:R-:W-:Y:S02]  /*48a0*/  IABS R6, R4 ;  /* 0x0000000400067213 */ /* 0x000fe40000000000 */
[----:B------:R-:W-:Y:S01]  /*48b0*/  IABS R3, R3 ;  /* 0x0000000300037213 */ /* 0x000fe20000000000 */
[----:B------:R-:W1:Y:S01]  /*48c0*/  MUFU.TANH R9, R116 ;  /* 0x0000007400097308 */ /* 0x000e620000002400 */
[----:B--2---:R-:W-:Y:S01]  /*48d0*/  FFMA.FTZ R29, R7, -R132, R17 ;  /* 0x80000084071d7223 */ /* 0x004fe20000010011 */
[----:B------:R-:W-:Y:S01]  /*48e0*/  IMAD.IADD R7, R11, 0x1, -R58 ;  /* 0x000000010b077824 */ /* 0x000fe200078e0a3a */
[----:B------:R-:W-:Y:S02]  /*48f0*/  I2FP.F32.S32 R6, R6 ;  /* 0x0000000600067245 */ /* 0x000fe40000201400 */
[----:B------:R-:W-:Y:S02]  /*4900*/  FSEL R175, R20, -INF , !P4 ;  /* 0xff80000014af7808 */ /* 0x000fe40006000000 */
[----:B------:R-:W-:Y:S01]  /*4910*/  ISETP.GE.AND P0, PT, R42, R77, PT ;  /* 0x0000004d2a00720c */ /* 0x000fe20003f06270 */
        /* <DEDUP_REMOVED lines=8> */
[----:B------:R-:W-:Y:S02]  /*49a0*/  I2FP.F32.S32 R2, R2 ;  /* 0x0000000200027245 */ /* 0x000fe40000201400 */
[----:B------:R-:W-:Y:S01]  /*49b0*/  I2FP.F32.S32 R3, R4 ;  /* 0x0000000400037245 */ /* 0x000fe20000201400 */
[----:B------:R-:W-:Y:S01]  /*49c0*/  IMAD.MOV.U32 R4, RZ, RZ, R7 ;  /* 0x000000ffff047224 */ /* 0x000fe200078e0007 */
[----:B------:R-:W-:Y:S01]  /*49d0*/  I2FP.F32.S32 R5, R5 ;  /* 0x0000000500057245 */ /* 0x000fe20000201400 */
[----:B------:R-:W-:Y:S01]  /*49e0*/  IMAD.IADD R7, R11, 0x1, -R49 ;  /* 0x000000010b077824 */ /* 0x000fe200078e0a31 */
[----:B------:R-:W4:Y:S01]  /*49f0*/  MUFU.TANH R14, R147 ;  /* 0x00000093000e7308 */ /* 0x000f220000002400 */
[----:B-1----:R-:W-:Y:S01]  /*4a00*/  FFMA.FTZ R31, R3, -R132, R9 ;  /* 0x80000084031f7223 */ /* 0x002fe20000010009 */
[----:B------:R-:W-:Y:S01]  /*4a10*/  I2FP.F32.S32 R3, R4 ;  /* 0x0000000400037245 */ /* 0x000fe20000201400 */
[----:B------:R-:W-:Y:S01]  /*4a20*/  IMAD.IADD R4, R13, 0x1, -R49 ;  /* 0x000000010d047824 */ /* 0x000fe200078e0a31 */
[----:B------:R-:W-:-:S02]  /*4a30*/  FSEL R142, R21, -INF , !P3 ;  /* 0xff800000158e7808 */ /* 0x000fc40005800000 */
[----:B------:R-:W-:Y:S01]  /*4a40*/  FSEL R139, R30, -INF , !P4 ;  /* 0xff8000001e8b7808 */ /* 0x000fe20006000000 */
[-C--:B--2---:R-:W-:Y:S01]  /*4a50*/  FFMA.FTZ R44, R3, -R132.reuse, R44 ;  /* 0x80000084032c7223 */ /* 0x084fe2000001002c */
[----:B------:R-:W1:Y:S01]  /*4a60*/  MUFU.TANH R47, R143 ;  /* 0x0000008f002f7308 */ /* 0x000e620000002400 */
[C---:B------:R-:W-:Y:S02]  /*4a70*/  IMAD.IADD R3, R12.reuse, 0x1, -R61 ;  /* 0x000000010c037824 */ /* 0x040fe400078e0a3d */
[----:B---3--:R-:W-:Y:S01]  /*4a80*/  FFMA.FTZ R20, R5, -R132, R18 ;  /* 0x8000008405147223 */ /* 0x008fe20000010012 */
[----:B------:R-:W-:Y:S01]  /*4a90*/  IMAD.IADD R5, R12, 0x1, -R49 ;  /* 0x000000010c057824 */ /* 0x000fe200078e0a31 */
[----:B------:R-:W-:Y:S02]  /*4aa0*/  ISETP.GE.AND P3, PT, R50, R77, PT ;  /* 0x0000004d3200720c */ /* 0x000fe40003f66270 */
[----:B------:R-:W-:Y:S01]  /*4ab0*/  IABS R4, R4 ;  /* 0x0000000400047213 */ /* 0x000fe20000000000 */
[----:B------:R-:W2:Y:S01]  /*4ac0*/  MUFU.TANH R42, R146 ;  /* 0x00000092002a7308 */ /* 0x000ea20000002400 */
[----:B----4-:R-:W-:Y:S01]  /*4ad0*/  FFMA.FTZ R18, R2, -R132, R14 ;  /* 0x8000008402127223 */ /* 0x010fe2000001000e */
[----:B------:R-:W-:-:S02]  /*4ae0*/  IADD3 R2, -R61, R11, RZ ;  /* 0x0000000b3d027210 */ /* 0x000fc40007ffe1ff */
[----:B------:R-:W-:Y:S02]  /*4af0*/  FSEL R107, R64, -INF , !P3 ;  /* 0xff800000406b7808 */ /* 0x000fe40005800000 */
[----:B------:R-:W-:Y:S02]  /*4b00*/  IABS R2, R2 ;  /* 0x0000000200027213 */ /* 0x000fe40000000000 */
[----:B------:R-:W3:Y:S01]  /*4b10*/  MUFU.TANH R10, R104 ;  /* 0x00000068000a7308 */ /* 0x000ee20000002400 */
[----:B-1----:R-:W-:Y:S01]  /*4b20*/  FFMA.FTZ R21, R6, -R132, R47 ;  /* 0x8000008406157223 */ /* 0x002fe2000001002f */
[----:B------:R-:W-:Y:S02]  /*4b30*/  IABS R6, R3 ;  /* 0x0000000300067213 */ /* 0x000fe40000000000 */
[----:B------:R-:W-:Y:S02]  /*4b40*/  IABS R3, R5 ;  /* 0x0000000500037213 */ /* 0x000fe40000000000 */
[----:B------:R-:W-:Y:S01]  /*4b50*/  IABS R5, R7 ;  /* 0x0000000700057213 */ /* 0x000fe20000000000 */
[----:B------:R-:W-:Y:S01]  /*4b60*/  IMAD.MOV.U32 R7, RZ, RZ, R6 ;  /* 0x000000ffff077224 */ /* 0x000fe200078e0006 */
[----:B------:R-:W1:Y:S01]  /*4b70*/  MUFU.TANH R8, R106 ;  /* 0x0000006a00087308 */ /* 0x000e620000002400 */
[----:B------:R-:W-:-:S02]  /*4b80*/  MOV R6, R2 ;  /* 0x0000000200067202 */ /* 0x000fc40000000f00 */
[----:B------:R-:W-:Y:S01]  /*4b90*/  IMAD.MOV.U32 R2, RZ, RZ, R5 ;  /* 0x000000ffff027224 */ /* 0x000fe200078e0005 */
[----:B------:R-:W-:Y:S02]  /*4ba0*/  I2FP.F32.S32 R7, R7 ;  /* 0x0000000700077245 */ /* 0x000fe40000201400 */
[----:B------:R-:W-:Y:S02]  /*4bb0*/  I2FP.F32.S32 R3, R3 ;  /* 0x0000000300037245 */ /* 0x000fe40000201400 */
[----:B------:R-:W4:Y:S01]  /*4bc0*/  MUFU.TANH R9, R99 ;  /* 0x0000006300097308 */ /* 0x000f220000002400 */
[----:B------:R-:W-:Y:S02]  /*4bd0*/  FSEL R127, R34, -INF , !P3 ;  /* 0xff800000227f7808 */ /* 0x000fe40005800000 */
[----:B------:R-:W-:Y:S01]  /*4be0*/  FSEL R161, R25, -INF , !P3 ;  /* 0xff80000019a17808 */ /* 0x000fe20005800000 */
[-C--:B--2---:R-:W-:Y:S01]  /*4bf0*/  FFMA.FTZ R25, R7, -R132.reuse, R42 ;  /* 0x8000008407197223 */ /* 0x084fe2000001002a */
[----:B------:R-:W-:Y:S01]  /*4c00*/  FSEL R172, R23, -INF , !P3 ;  /* 0xff80000017ac7808 */ /* 0x000fe20005800000 */
[----:B---3--:R-:W-:Y:S01]  /*4c10*/  FFMA.FTZ R42, R3, -R132, R10 ;  /* 0x80000084032a7223 */ /* 0x008fe2000001000a */
[----:B------:R-:W-:Y:S01]  /*4c20*/  ISETP.GE.AND P3, PT, R55, R77, PT ;  /* 0x0000004d3700720c */ /* 0x000fe20003f66270 */
[----:B------:R-:W2:Y:S01]  /*4c30*/  MUFU.TANH R30, R148 ;  /* 0x00000094001e7308 */ /* 0x000ea20000002400 */
[----:B------:R-:W-:Y:S01]  /*4c40*/  I2FP.F32.S32 R2, R2 ;  /* 0x0000000200027245 */ /* 0x000fe20000201400 */
[----:B------:R-:W-:Y:S01]  /*4c50*/  IMAD.IADD R3, R13, 0x1, -R51 ;  /* 0x000000010d037824 */ /* 0x000fe200078e0a33 */
[----:B------:R-:W-:Y:S01]  /*4c60*/  I2FP.F32.S32 R4, R4 ;  /* 0x0000000400047245 */ /* 0x000fe20000201400 */
[----:B------:R-:W-:Y:S01]  /*4c70*/  IMAD.IADD R7, R12, 0x1, -R53 ;  /* 0x000000010c077824 */ /* 0x000fe200078e0a35 */
[----:B------:R-:W-:Y:S01]  /*4c80*/  I2FP.F32.S32 R6, R6 ;  /* 0x0000000600067245 */ /* 0x000fe20000201400 */
[----:B------:R-:W-:Y:S01]  /*4c90*/  FMUL.FTZ R55, R194, UR5 ;  /* 0x00000005c2377c20 */ /* 0x000fe20008410000 */
[----:B------:R-:W-:Y:S01]  /*4ca0*/  FSEL R118, R41, -INF , !P3 ;  /* 0xff80000029767808 */ /* 0x000fe20005800000 */
[-C--:B-1----:R-:W-:Y:S01]  /*4cb0*/  FFMA.FTZ R41, R2, -R132.reuse, R8 ;  /* 0x8000008402297223 */ /* 0x082fe20000010008 */
[----:B----4-:R-:W-:Y:S01]  /*4cc0*/  FFMA.FTZ R47, R4, -R132, R9 ;  /* 0x80000084042f7223 */ /* 0x010fe20000010009 */
[--C-:B------:R-:W-:Y:S01]  /*4cd0*/  IMAD.IADD R2, R12, 0x1, -R51.reuse ;  /* 0x000000010c027824 */ /* 0x100fe200078e0a33 */
[----:B------:R-:W-:Y:S01]  /*4ce0*/  FSEL R143, R22, -INF , !P5 ;  /* 0xff800000168f7808 */ /* 0x000fe20006800000 */
[----:B------:R-:W1:Y:S01]  /*4cf0*/  MUFU.TANH R9, R105 ;  /* 0x0000006900097308 */ /* 0x000e620000002400 */
[----:B------:R-:W-:Y:S01]  /*4d00*/  IMAD.IADD R4, R11, 0x1, -R51 ;  /* 0x000000010b047824 */ /* 0x000fe200078e0a33 */
[----:B------:R-:W-:-:S02]  /*4d10*/  IABS R5, R3 ;  /* 0x0000000300057213 */ /* 0x000fc40000000000 */
[----:B------:R-:W-:Y:S01]  /*4d20*/  IABS R3, R2 ;  /* 0x0000000200037213 */ /* 0x000fe20000000000 */
[----:B--2---:R-:W-:Y:S01]  /*4d30*/  FFMA.FTZ R22, R6, -R132, R30 ;  /* 0x8000008406167223 */ /* 0x004fe2000001001e */
[----:B------:R-:W-:Y:S02]  /*4d40*/  IADD3 R6, -R53, R13, RZ ;  /* 0x0000000d35067210 */ /* 0x000fe40007ffe1ff */
[----:B------:R-:W-:Y:S01]  /*4d50*/  IABS R2, R4 ;  /* 0x0000000400027213 */ /* 0x000fe20000000000 */
[----:B------:R-:W-:Y:S01]  /*4d60*/  MUFU.TANH R10, R121 ;  /* 0x00000079000a7308 */ /* 0x000fe20000002400 */
[----:B------:R-:W-:Y:S02]  /*4d70*/  FSEL R168, R19, -INF , !P5 ;  /* 0xff80000013a87808 */ /* 0x000fe40006800000 */
[----:B------:R-:W-:Y:S01]  /*4d80*/  IABS R4, R6 ;  /* 0x0000000600047213 */ /* 0x000fe20000000000 */
[----:B------:R-:W-:Y:S01]  /*4d90*/  IMAD.MOV.U32 R6, RZ, RZ, R5 ;  /* 0x000000ffff067224 */ /* 0x000fe200078e0005 */
[----:B------:R-:W-:Y:S01]  /*4da0*/  IABS R8, R7 ;  /* 0x0000000700087213 */ /* 0x000fe20000000000 */
[----:B------:R-:W-:Y:S01]  /*4db0*/  IMAD.MOV.U32 R7, RZ, RZ, R3 ;  /* 0x000000ffff077224 */ /* 0x000fe200078e0003 */
[----:B------:R-:W-:Y:S01]  /*4dc0*/  FSEL R171, R33, -INF , !P6 ;  /* 0xff80000021ab7808 */ /* 0x000fe20007000000 */
[----:B------:R-:W2:Y:S01]  /*4dd0*/  MUFU.TANH R19, R151 ;  /* 0x0000009700137308 */ /* 0x000ea20000002400 */
[----:B------:R-:W-:Y:S01]  /*4de0*/  IMAD.MOV.U32 R5, RZ, RZ, R2 ;  /* 0x000000ffff057224 */ /* 0x000fe200078e0002 */
[----:B------:R-:W-:-:S02]  /*4df0*/  I2FP.F32.S32 R3, R6 ;  /* 0x0000000600037245 */ /* 0x000fc40000201400 */
[----:B------:R-:W-:Y:S01]  /*4e00*/  MOV R2, R4 ;  /* 0x0000000400027202 */ /* 0x000fe20000000f00 */
[----:B------:R-:W-:Y:S01]  /*4e10*/  IMAD.MOV.U32 R4, RZ, RZ, R8 ;  /* 0x000000ffff047224 */ /* 0x000fe200078e0008 */
[----:B------:R-:W-:Y:S01]  /*4e20*/  FSEL R109, R40, -INF , !P2 ;  /* 0xff800000286d7808 */ /* 0x000fe20005000000 */
[----:B-1----:R-:W-:Y:S01]  /*4e30*/  FFMA.FTZ R34, R3, -R132, R9 ;  /* 0x8000008403227223 */ /* 0x002fe20000010009 */
[----:B------:R-:W1:Y:S01]  /*4e40*/  MUFU.TANH R33, R149 ;  /* 0x0000009500217308 */ /* 0x000e620000002400 */
[----:B------:R-:W-:Y:S01]  /*4e50*/  I2FP.F32.S32 R3, R2 ;  /* 0x0000000200037245 */ /* 0x000fe20000201400 */
[C---:B------:R-:W-:Y:S01]  /*4e60*/  IMAD.IADD R8, R13.reuse, 0x1, -R56 ;  /* 0x000000010d087824 */ /* 0x040fe200078e0a38 */
[----:B------:R-:W-:Y:S01]  /*4e70*/  I2FP.F32.S32 R2, R4 ;  /* 0x0000000400027245 */ /* 0x000fe20000201400 */
[----:B------:R-:W-:Y:S01]  /*4e80*/  IMAD.IADD R4, R13, 0x1, -R54 ;  /* 0x000000010d047824 */ /* 0x000fe200078e0a36 */
[----:B------:R-:W-:Y:S02]  /*4e90*/  I2FP.F32.S32 R5, R5 ;  /* 0x0000000500057245 */ /* 0x000fe40000201400 */
[----:B------:R-:W-:Y:S01]  /*4ea0*/  I2FP.F32.S32 R7, R7 ;  /* 0x0000000700077245 */ /* 0x000fe20000201400 */
[----:B------:R-:W3:Y:S01]  /*4eb0*/  MUFU.TANH R16, R119 ;  /* 0x0000007700107308 */ /* 0x000ee20000002400 */
[----:B--2---:R-:W-:Y:S01]  /*4ec0*/  FFMA.FTZ R40, R2, -R132, R19 ;  /* 0x8000008402287223 */ /* 0x004fe20000010013 */
[----:B------:R-:W-:Y:S01]  /*4ed0*/  IMAD.IADD R2, R11, 0x1, -R53 ;  /* 0x000000010b027824 */ /* 0x000fe200078e0a35 */
[----:B------:R-:W-:-:S02]  /*4ee0*/  ISETP.GE.AND P4, PT, R48, R77, PT ;  /* 0x0000004d3000720c */ /* 0x000fc40003f86270 */
[----:B------:R-:W-:Y:S01]  /*4ef0*/  FSEL R169, R24, -INF , !P2 ;  /* 0xff80000018a97808 */ /* 0x000fe20005000000 */
[----:B------:R-:W-:Y:S01]  /*4f00*/  FFMA.FTZ R24, R5, -R132, R10 ;  /* 0x8000008405187223 */ /* 0x000fe2000001000a */
[----:B------:R-:W-:Y:S01]  /*4f10*/  IABS R5, R2 ;  /* 0x0000000200057213 */ /* 0x000fe20000000000 */
[----:B------:R-:W2:Y:S01]  /*4f20*/  MUFU.TANH R14, R158 ;  /* 0x0000009e000e7308 */ /* 0x000ea20000002400 */
[----:B-1----:R-:W-:Y:S01]  /*4f30*/  FFMA.FTZ R48, R3, -R132, R33 ;  /* 0x8000008403307223 */ /* 0x002fe20000010021 */
[----:B------:R-:W-:Y:S01]  /*4f40*/  IMAD.IADD R3, R12, 0x1, -R54 ;  /* 0x000000010c037824 */ /* 0x000fe200078e0a36 */
[----:B------:R-:W-:Y:S01]  /*4f50*/  IABS R6, R4 ;  /* 0x0000000400067213 */ /* 0x000fe20000000000 */
[----:B------:R-:W-:Y:S01]  /*4f60*/  IMAD.MOV.U32 R4, RZ, RZ, R5 ;  /* 0x000000ffff047224 */ /* 0x000fe200078e0005 */
[----:B------:R-:W-:Y:S02]  /*4f70*/  FSEL R164, R35, -INF , !P6 ;  /* 0xff80000023a47808 */ /* 0x000fe40007000000 */
[----:B------:R-:W-:Y:S01]  /*4f80*/  IABS R3, R3 ;  /* 0x0000000300037213 */ /* 0x000fe20000000000 */
[----:B------:R-:W1:Y:S01]  /*4f90*/  MUFU.TANH R23, R155 ;  /* 0x0000009b00177308 */ /* 0x000e620000002400 */
[----:B---3--:R-:W-:Y:S01]  /*4fa0*/  FFMA.FTZ R30, R7, -R132, R16 ;  /* 0x80000084071e7223 */ /* 0x008fe20000010010 */
[----:B------:R-:W-:-:S02]  /*4fb0*/  IADD3 R7, -R54, R11, RZ ;  /* 0x0000000b36077210 */ /* 0x000fc40007ffe1ff */
[----:B------:R-:W-:Y:S01]  /*4fc0*/  IMAD.MOV.U32 R5, RZ, RZ, R3 ;  /* 0x000000ffff057224 */ /* 0x000fe200078e0003 */
[----:B------:R-:W-:Y:S02]  /*4fd0*/  I2FP.F32.S32 R3, R4 ;  /* 0x0000000400037245 */ /* 0x000fe40000201400 */
[----:B------:R-:W-:Y:S01]  /*4fe0*/  IABS R2, R7 ;  /* 0x0000000700027213 */ /* 0x000fe20000000000 */
[----:B------:R-:W3:Y:S01]  /*4ff0*/  MUFU.TANH R10, R160 ;  /* 0x000000a0000a7308 */ /* 0x000ee20000002400 */
[----:B------:R-:W-:Y:S02]  /*5000*/  IABS R7, R8 ;  /* 0x0000000800077213 */ /* 0x000fe40000000000 */
[----:B------:R-:W-:Y:S01]  /*5010*/  FSEL R130, R36, -INF , !P6 ;  /* 0xff80000024827808 */ /* 0x000fe20007000000 */
[----:B--2---:R-:W-:Y:S01]  /*5020*/  FFMA.FTZ R36, R3, -R132, R14 ;  /* 0x8000008403247223 */ /* 0x004fe2000001000e */
[----:B------:R-:W-:Y:S01]  /*5030*/  I2FP.F32.S32 R5, R5 ;  /* 0x0000000500057245 */ /* 0x000fe20000201400 */
[----:B------:R-:W-:Y:S01]  /*5040*/  IMAD.MOV.U32 R4, RZ, RZ, R7 ;  /* 0x000000ffff047224 */ /* 0x000fe200078e0007 */
[----:B------:R-:W-:Y:S01]  /*5050*/  I2FP.F32.S32 R2, R2 ;  /* 0x0000000200027245 */ /* 0x000fe20000201400 */
[----:B------:R-:W2:Y:S01]  /*5060*/  MUFU.TANH R9, R134 ;  /* 0x0000008600097308 */ /* 0x000ea20000002400 */
[----:B------:R-:W-:Y:S01]  /*5070*/  FSEL R104, R32, -INF , !P0 ;  /* 0xff80000020687808 */ /* 0x000fe20004000000 */
[----:B-1----:R-:W-:Y:S01]  /*5080*/  FFMA.FTZ R32, R5, -R132, R23 ;  /* 0x8000008405207223 */ /* 0x002fe20000010017 */
[----:B------:R-:W-:Y:S01]  /*5090*/  I2FP.F32.S32 R3, R4 ;  /* 0x0000000400037245 */ /* 0x000fe20000201400 */
[--C-:B------:R-:W-:Y:S01]  /*50a0*/  IMAD.IADD R5, R12, 0x1, -R57.reuse ;  /* 0x000000010c057824 */ /* 0x100fe200078e0a39 */
[----:B------:R-:W-:Y:S01]  /*50b0*/  FSEL R136, R43, -INF , !P1 ;  /* 0xff8000002b887808 */ /* 0x000fe20004800000 */
[C-C-:B------:R-:W-:Y:S01]  /*50c0*/  IMAD.IADD R7, R11.reuse, 0x1, -R57.reuse ;  /* 0x000000010b077824 */ /* 0x140fe200078e0a39 */
[----:B------:R-:W-:Y:S01]  /*50d0*/  I2FP.F32.S32 R6, R6 ;  /* 0x0000000600067245 */ /* 0x000fe20000201400 */
[----:B------:R-:W1:Y:S01]  /*50e0*/  MUFU.TANH R35, R150 ;  /* 0x0000009600237308 */ /* 0x000e620000002400 */
[----:B---3--:R-:W-:Y:S01]  /*50f0*/  FFMA.FTZ R23, R2, -R132, R10 ;  /* 0x8000008402177223 */ /* 0x008fe2000001000a */
[----:B------:R-:W-:Y:S01]  /*5100*/  IMAD.IADD R2, R11, 0x1, -R56 ;  /* 0x000000010b027824 */ /* 0x000fe200078e0a38 */
[----:B------:R-:W-:Y:S01]  /*5110*/  FSEL R165, R17, -INF , !P0 ;  /* 0xff80000011a57808 */ /* 0x000fe20004000000 */
[----:B------:R-:W-:Y:S01]  /*5120*/  IMAD.IADD R4, R13, 0x1, -R57 ;  /* 0x000000010d047824 */ /* 0x000fe200078e0a39 */
[----:B------:R-:W-:-:S02]  /*5130*/  FSEL R117, R26, -INF , !P5 ;  /* 0xff8000001a757808 */ /* 0x000fc40006800000 */
[----:B------:R-:W-:Y:S01]  /*5140*/  IABS R2, R2 ;  /* 0x0000000200027213 */ /* 0x000fe20000000000 */
[----:B------:R-:W3:Y:S01]  /*5150*/  MUFU.TANH R17, R153 ;  /* 0x0000009900117308 */ /* 0x000ee20000002400 */
[----:B--2---:R-:W-:Y:S01]  /*5160*/  FFMA.FTZ R43, R3, -R132, R9 ;  /* 0x80000084032b7223 */ /* 0x004fe20000010009 */
[----:B------:R-:W-:Y:S02]  /*5170*/  IADD3 R3, -R56, R12, RZ ;  /* 0x0000000c38037210 */ /* 0x000fe40007ffe1ff */
[----:B------:R-:W-:Y:S02]  /*5180*/  IABS R4, R4 ;  /* 0x0000000400047213 */ /* 0x000fe40000000000 */
[----:B------:R-:W-:Y:S02]  /*5190*/  FSEL R162, R37, -INF , !P1 ;  /* 0xff80000025a27808 */ /* 0x000fe40004800000 */
[----:B------:R-:W2:Y:S01]  /*51a0*/  MUFU.TANH R8, R159 ;  /* 0x0000009f00087308 */ /* 0x000ea20000002400 */
[----:B-1----:R-:W-:Y:S01]  /*51b0*/  FFMA.FTZ R33, R6, -R132, R35 ;  /* 0x8000008406217223 */ /* 0x002fe20000010023 */
[----:B------:R-:W-:-:S02]  /*51c0*/  IABS R6, R3 ;  /* 0x0000000300067213 */ /* 0x000fc40000000000 */
[----:B------:R-:W-:Y:S02]  /*51d0*/  IABS R3, R5 ;  /* 0x0000000500037213 */ /* 0x000fe40000000000 */
[----:B------:R-:W-:Y:S02]  /*51e0*/  IABS R5, R7 ;  /* 0x0000000700057213 */ /* 0x000fe40000000000 */
[----:B------:R1:W4:Y:S01]  /*51f0*/  MUFU.TANH R14, R157 ;  /* 0x0000009d000e7308 */ /* 0x0003220000002400 */
[----:B------:R-:W-:Y:S01]  /*5200*/  MOV R7, R6 ;  /* 0x0000000600077202 */ /* 0x000fe20000000f00 */
[----:B------:R-:W-:Y:S01]  /*5210*/  IMAD.MOV.U32 R6, RZ, RZ, R2 ;  /* 0x000000ffff067224 */ /* 0x000fe200078e0002 */
[----:B------:R-:W-:Y:S01]  /*5220*/  I2FP.F32.S32 R3, R3 ;  /* 0x0000000300037245 */ /* 0x000fe20000201400 */
[----:B------:R-:W-:Y:S01]  /*5230*/  IMAD.MOV.U32 R2, RZ, RZ, R5 ;  /* 0x000000ffff027224 */ /* 0x000fe200078e0005 */
[----:B------:R-:W-:Y:S02]  /*5240*/  I2FP.F32.S32 R4, R4 ;  /* 0x0000000400047245 */ /* 0x000fe40000201400 */
[----:B------:R-:W-:Y:S01]  /*5250*/  I2FP.F32.S32 R6, R6 ;  /* 0x0000000600067245 */ /* 0x000fe20000201400 */
[----:B------:R-:W4:Y:S01]  /*5260*/  MUFU.TANH R9, R152 ;  /* 0x0000009800097308 */ /* 0x000f220000002400 */
[----:B------:R-:W-:Y:S01]  /*5270*/  I2FP.F32.S32 R2, R2 ;  /* 0x0000000200027245 */ /* 0x000fe20000201400 */
[----:B---3--:R-:W-:Y:S01]  /*5280*/  FFMA.FTZ R35, R3, -R132, R17 ;  /* 0x8000008403237223 */ /* 0x008fe20000010011 */
[----:B------:R-:W-:Y:S01]  /*5290*/  IMAD.IADD R3, R13, 0x1, -R60 ;  /* 0x000000010d037824 */ /* 0x000fe200078e0a3c */
[----:B------:R-:W-:-:S02]  /*52a0*/  I2FP.F32.S32 R7, R7 ;  /* 0x0000000700077245 */ /* 0x000fc40000201400 */
[----:B------:R-:W-:Y:S02]  /*52b0*/  FSEL R121, R38, -INF , !P4 ;  /* 0xff80000026797808 */ /* 0x000fe40006000000 */
[----:B------:R-:W3:Y:S01]  /*52c0*/  MUFU.TANH R19, R135 ;  /* 0x0000008700137308 */ /* 0x000ee20000002400 */
[----:B-1----:R-:W-:Y:S01]  /*52d0*/  FSEL R157, R31, -INF , !P4 ;  /* 0xff8000001f9d7808 */ /* 0x002fe20006000000 */
[-C--:B--2---:R-:W-:Y:S01]  /*52e0*/  FFMA.FTZ R31, R2, -R132.reuse, R8 ;  /* 0x80000084021f7223 */ /* 0x084fe20000010008 */
[----:B------:R-:W-:Y:S02]  /*52f0*/  IMAD.IADD R2, R12, 0x1, -R60 ;  /* 0x000000010c027824 */ /* 0x000fe400078e0a3c */
[-C--:B----4-:R-:W-:Y:S01]  /*5300*/  FFMA.FTZ R38, R6, -R132.reuse, R14 ;  /* 0x8000008406267223 */ /* 0x090fe2000001000e */
[----:B------:R-:W-:Y:S01]  /*5310*/  IMAD.IADD R6, R13, 0x1, -R66 ;  /* 0x000000010d067824 */ /* 0x000fe200078e0a42 */
[----:B------:R-:W-:Y:S01]  /*5320*/  FSEL R150, R39, -INF , !P3 ;  /* 0xff80000027967808 */ /* 0x000fe20005800000 */
[----:B------:R-:W1:Y:S01]  /*5330*/  MUFU.TANH R26, R163 ;  /* 0x000000a3001a7308 */ /* 0x000e620000002400 */
[----:B------:R-:W-:Y:S01]  /*5340*/  FFMA.FTZ R37, R4, -R132, R9 ;  /* 0x8000008404257223 */ /* 0x000fe20000010009 */
[----:B------:R-:W-:-:S02]  /*5350*/  IADD3 R4, -R60, R11, RZ ;  /* 0x0000000b3c047210 */ /* 0x000fc40007ffe1ff */
[----:B------:R-:W-:Y:S02]  /*5360*/  IABS R5, R3 ;  /* 0x0000000300057213 */ /* 0x000fe40000000000 */
[----:B------:R-:W-:Y:S02]  /*5370*/  IABS R3, R2 ;  /* 0x0000000200037213 */ /* 0x000fe40000000000 */
[----:B------:R-:W-:Y:S01]  /*5380*/  IABS R2, R4 ;  /* 0x0000000400027213 */ /* 0x000fe20000000000 */
[----:B---3--:R-:W-:Y:S01]  /*5390*/  FFMA.FTZ R39, R7, -R132, R19 ;  /* 0x8000008407277223 */ /* 0x008fe20000010013 */
[----:B------:R-:W-:Y:S01]  /*53a0*/  IMAD.IADD R7, R12, 0x1, -R66 ;  /* 0x000000010c077824 */ /* 0x000fe200078e0a42 */
[----:B------:R-:W-:Y:S01]  /*53b0*/  FSEL R95, R75, -INF , !P0 ;  /* 0xff8000004b5f7808 */ /* 0x000fe20004000000 */
[----:B------:R-:W2:Y:S01]  /*53c0*/  MUFU.TANH R10, R186 ;  /* 0x000000ba000a7308 */ /* 0x000ea20000002400 */
[----:B------:R-:W-:Y:S02]  /*53d0*/  FSEL R133, R29, -INF , !P0 ;  /* 0xff8000001d857808 */ /* 0x000fe40004000000 */
[----:B------:R-:W-:Y:S01]  /*53e0*/  IABS R4, R6 ;  /* 0x0000000600047213 */ /* 0x000fe20000000000 */
[----:B------:R-:W-:Y:S01]  /*53f0*/  IMAD.MOV.U32 R6, RZ, RZ, R5 ;  /* 0x000000ffff067224 */ /* 0x000fe200078e0005 */
[----:B------:R-:W-:-:S02]  /*5400*/  ISETP.GE.AND P0, PT, R58, R77, PT ;  /* 0x0000004d3a00720c */ /* 0x000fc40003f06270 */
[----:B------:R-:W-:Y:S01]  /*5410*/  IABS R8, R7 ;  /* 0x0000000700087213 */ /* 0x000fe20000000000 */
[----:B------:R-:W-:Y:S01]  /*5420*/  IMAD.MOV.U32 R7, RZ, RZ, R3 ;  /* 0x000000ffff077224 */ /* 0x000fe200078e0003 */
[----:B------:R-:W-:Y:S01]  /*5430*/  FSEL R166, R18, -INF , !P0 ;  /* 0xff80000012a67808 */ /* 0x000fe20004000000 */
[----:B------:R-:W3:Y:S01]  /*5440*/  MUFU.TANH R9, R187 ;  /* 0x000000bb00097308 */ /* 0x000ee20000002400 */
[----:B------:R-:W-:Y:S01]  /*5450*/  MOV R5, R2 ;  /* 0x0000000200057202 */ /* 0x000fe20000000f00 */
[----:B------:R-:W-:Y:S01]  /*5460*/  IMAD.MOV.U32 R2, RZ, RZ, R4 ;  /* 0x000000ffff027224 */ /* 0x000fe200078e0004 */
[----:B------:R-:W-:Y:S01]  /*5470*/  I2FP.F32.S32 R3, R6 ;  /* 0x0000000600037245 */ /* 0x000fe20000201400 */
[----:B------:R-:W-:Y:S01]  /*5480*/  IMAD.MOV.U32 R4, RZ, RZ, R8 ;  /* 0x000000ffff047224 */ /* 0x000fe200078e0008 */
[----:B------:R-:W-:Y:S01]  /*5490*/  FSEL R91, R81, -INF , !P4 ;  /* 0xff800000515b7808 */ /* 0x000fe20006000000 */
[----:B------:R-:W-:Y:S01]  /*54a0*/  IMAD.IADD R8, R13, 0x1, -R70 ;  /* 0x000000010d087824 */ /* 0x000fe200078e0a46 */
[----:B------:R-:W-:Y:S01]  /*54b0*/  FSEL R101, R45, -INF , !P4 ;  /* 0xff8000002d657808 */ /* 0x000fe20006000000 */
[----:B------:R-:W4:Y:S01]  /*54c0*/  MUFU.TANH R18, R183 ;  /* 0x000000b700127308 */ /* 0x000f220000002400 */
[----:B-1----:R-:W-:Y:S01]  /*54d0*/  FFMA.FTZ R29, R3, -R132, R26 ;  /* 0x80000084031d7223 */ /* 0x002fe2000001001a */
[----:B------:R-:W-:-:S02]  /*54e0*/  I2FP.F32.S32 R3, R2 ;  /* 0x0000000200037245 */ /* 0x000fc40000201400 */
[----:B------:R-:W-:Y:S02]  /*54f0*/  ISETP.GE.AND P4, PT, R61, R77, PT ;  /* 0x0000004d3d00720c */ /* 0x000fe40003f86270 */
[----:B------:R-:W-:Y:S01]  /*5500*/  I2FP.F32.S32 R2, R4 ;  /* 0x0000000400027245 */ /* 0x000fe20000201400 */
[----:B------:R-:W-:Y:S01]  /*5510*/  IMAD.IADD R4, R13, 0x1, -R69 ;  /* 0x000000010d047824 */ /* 0x000fe200078e0a45 */
[----:B------:R-:W1:Y:S01]  /*5520*/  MUFU.TANH R16, R185 ;  /* 0x000000b900107308 */ /* 0x000e620000002400 */
[----:B------:R-:W-:Y:S02]  /*5530*/  FSEL R110, R25, -INF , !P4 ;  /* 0xff800000196e7808 */ /* 0x000fe40006000000 */
[----:B------:R-:W-:Y:S01]  /*5540*/  I2FP.F32.S32 R5, R5 ;  /* 0x0000000500057245 */ /* 0x000fe20000201400 */
[----:B--2---:R-:W-:Y:S01]  /*5550*/  FFMA.FTZ R25, R2, -R132, R10 ;  /* 0x8000008402197223 */ /* 0x004fe2000001000a */
[----:B------:R-:W-:Y:S01]  /*5560*/  IMAD.IADD R2, R11, 0x1, -R66 ;  /* 0x000000010b027824 */ /* 0x000fe200078e0a42 */
[----:B------:R-:W-:-:S02]  /*5570*/  I2FP.F32.S32 R7, R7 ;  /* 0x0000000700077245 */ /* 0x000fc40000201400 */
[----:B------:R-:W-:Y:S01]  /*5580*/  FSEL R140, R27, -INF , !P2 ;  /* 0xff8000001b8c7808 */ /* 0x000fe20005000000 */
[----:B------:R2:W2:Y:S01]  /*5590*/  MUFU.TANH R17, R191 ;  /* 0x000000bf00117308 */ /* 0x0004a20000002400 */
[-C--:B---3--:R-:W-:Y:S01]  /*55a0*/  FFMA.FTZ R27, R5, -R132.reuse, R9 ;  /* 0x80000084051b7223 */ /* 0x088fe20000010009 */
[----:B----4-:R-:W-:Y:S01]  /*55b0*/  FFMA.FTZ R26, R3, -R132, R18 ;  /* 0x80000084031a7223 */ /* 0x010fe20000010012 */
[----:B------:R-:W-:Y:S02]  /*55c0*/  FSEL R167, R28, -INF , !P3 ;  /* 0xff8000001ca77808 */ /* 0x000fe40005800000 */
[----:B------:R-:W-:Y:S02]  /*55d0*/  IADD3 R3, -R69, R12, RZ ;  /* 0x0000000c45037210 */ /* 0x000fe40007ffe1ff */
[----:B------:R-:W-:Y:S01]  /*55e0*/  IABS R5, R2 ;  /* 0x0000000200057213 */ /* 0x000fe20000000000 */
[----:B-1----:R-:W-:Y:S01]  /*55f0*/  FFMA.FTZ R28, R7, -R132, R16 ;  /* 0x80000084071c7223 */ /* 0x002fe20000010010 */
[----:B------:R-:W-:Y:S01]  /*5600*/  IMAD.IADD R7, R11, 0x1, -R69 ;  /* 0x000000010b077824 */ /* 0x000fe200078e0a45 */
[----:B------:R-:W1:Y:S01]  /*5610*/  MUFU.TANH R14, R184 ;  /* 0x000000b8000e7308 */ /* 0x000e620000002400 */
[----:B------:R-:W-:Y:S01]  /*5620*/  IABS R6, R4 ;  /* 0x0000000400067213 */ /* 0x000fe20000000000 */
[----:B------:R-:W-:Y:S01]  /*5630*/  IMAD.MOV.U32 R4, RZ, RZ, R5 ;  /* 0x000000ffff047224 */ /* 0x000fe200078e0005 */
[----:B------:R-:W-:-:S02]  /*5640*/  IABS R3, R3 ;  /* 0x0000000300037213 */ /* 0x000fc40000000000 */
[----:B------:R-:W-:Y:S02]  /*5650*/  IABS R2, R7 ;  /* 0x0000000700027213 */ /* 0x000fe40000000000 */
[----:B------:R-:W-:Y:S01]  /*5660*/  IABS R7, R8 ;  /* 0x0000000800077213 */ /* 0x000fe20000000000 */
[----:B------:R-:W3:Y:S01]  /*5670*/  MUFU.TANH R9, R181 ;  /* 0x000000b500097308 */ /* 0x000ee20000002400 */
[----:B------:R-:W-:Y:S01]  /*5680*/  IMAD.MOV.U32 R5, RZ, RZ, R3 ;  /* 0x000000ffff057224 */ /* 0x000fe200078e0003 */
[----:B------:R-:W-:Y:S01]  /*5690*/  I2FP.F32.S32 R3, R4 ;  /* 0x0000000400037245 */ /* 0x000fe20000201400 */
[----:B--2---:R-:W-:Y:S01]  /*56a0*/  VIADD R191, R190, 0x1c00 ;  /* 0x00001c00bebf7836 */ /* 0x004fe20000000000 */
[----:B------:R-:W-:Y:S02]  /*56b0*/  MOV R4, R7 ;  /* 0x0000000700047202 */ /* 0x000fe40000000f00 */
[----:B------:R-:W-:Y:S01]  /*56c0*/  FSEL R155, R22, -INF , !P4 ;  /* 0xff800000169b7808 */ /* 0x000fe20006000000 */
[----:B------:R-:W-:Y:S01]  /*56d0*/  FFMA.FTZ R22, R3, -R132, R17 ;  /* 0x8000008403167223 */ /* 0x000fe20000010011 */
[----:B------:R-:W2:Y:S01]  /*56e0*/  MUFU.TANH R10, R170 ;  /* 0x000000aa000a7308 */ /* 0x000ea20000002400 */
[----:B------:R-:W-:-:S02]  /*56f0*/  I2FP.F32.S32 R2, R2 ;  /* 0x0000000200027245 */ /* 0x000fc40000201400 */
[----:B------:R-:W-:Y:S01]  /*5700*/  I2FP.F32.S32 R3, R4 ;  /* 0x0000000400037245 */ /* 0x000fe20000201400 */
[----:B------:R-:W-:Y:S01]  /*5710*/  IMAD.IADD R4, R13, 0x1, -R73 ;  /* 0x000000010d047824 */ /* 0x000fe200078e0a49 */
[----:B------:R-:W-:Y:S01]  /*5720*/  I2FP.F32.S32 R6, R6 ;  /* 0x0000000600067245 */ /* 0x000fe20000201400 */
[-C--:B-1----:R-:W-:Y:S01]  /*5730*/  FFMA.FTZ R19, R2, -R132.reuse, R14 ;  /* 0x8000008402137223 */ /* 0x082fe2000001000e */
[----:B------:R-:W-:Y:S01]  /*5740*/  FSEL R100, R21, -INF , !P0 ;  /* 0xff80000015647808 */ /* 0x000fe20004000000 */
[----:B------:R-:W1:Y:S01]  /*5750*/  MUFU.TANH R16, R182 ;  /* 0x000000b600107308 */ /* 0x000e620000002400 */
[----:B------:R-:W-:Y:S01]  /*5760*/  I2FP.F32.S32 R5, R5 ;  /* 0x0000000500057245 */ /* 0x000fe20000201400 */
[-C--:B---3--:R-:W-:Y:S01]  /*5770*/  FFMA.FTZ R18, R3, -R132.reuse, R9 ;  /* 0x8000008403127223 */ /* 0x088fe20000010009 */
[----:B------:R-:W-:Y:S01]  /*5780*/  FSEL R102, R68, -INF , !P5 ;  /* 0xff80000044667808 */ /* 0x000fe20006800000 */
[--C-:B------:R-:W-:Y:S01]  /*5790*/  IMAD.IADD R3, R12, 0x1, -R70.reuse ;  /* 0x000000010c037824 */ /* 0x100fe200078e0a46 */
[----:B------:R-:W-:Y:S01]  /*57a0*/  ISETP.GE.AND P5, PT, R51, R77, PT ;  /* 0x0000004d3300720c */ /* 0x000fe20003fa6270 */
[----:B------:R-:W-:Y:S01]  /*57b0*/  IMAD.IADD R2, R11, 0x1, -R70 ;  /* 0x000000010b027824 */ /* 0x000fe200078e0a46 */
[----:B------:R-:W-:Y:S01]  /*57c0*/  FSEL R119, R20, -INF , !P0 ;  /* 0xff80000014777808 */ /* 0x000fe20004000000 */
[----:B------:R-:W3:Y:S01]  /*57d0*/  MUFU.TANH R9, R200 ;  /* 0x000000c800097308 */ /* 0x000ee20000002400 */
[----:B--2---:R-:W-:Y:S01]  /*57e0*/  FFMA.FTZ R21, R6, -R132, R10 ;  /* 0x8000008406157223 */ /* 0x004fe2000001000a */
[----:B------:R-:W-:Y:S01]  /*57f0*/  IMAD.IADD R6, R12, 0x1, -R73 ;  /* 0x000000010c067824 */ /* 0x000fe200078e0a49 */
[----:B------:R-:W-:Y:S01]  /*5800*/  FSEL R99, R72, -INF , !P2 ;  /* 0xff80000048637808 */ /* 0x000fe20005000000 */
[----:B------:R-:W-:Y:S01]  /*5810*/  FMUL.FTZ R51, R217, UR5 ;  /* 0x00000005d9337c20 */ /* 0x000fe20008410000 */
[----:B------:R-:W-:-:S02]  /*5820*/  FSEL R152, R24, -INF , !P5 ;  /* 0xff80000018987808 */ /* 0x000fc40006800000 */
[----:B------:R-:W-:Y:S01]  /*5830*/  IADD3 R7, -R73, R11, RZ ;  /* 0x0000000b49077210 */ /* 0x000fe20007ffe1ff */
[----:B------:R-:W2:Y:S01]  /*5840*/  MUFU.TANH R10, R201 ;  /* 0x000000c9000a7308 */ /* 0x000ea20000002400 */
[----:B-1----:R-:W-:Y:S01]  /*5850*/  FFMA.FTZ R20, R5, -R132, R16 ;  /* 0x8000008405147223 */ /* 0x002fe20000010010 */
[----:B------:R-:W-:Y:S02]  /*5860*/  IABS R5, R3 ;  /* 0x0000000300057213 */ /* 0x000fe40000000000 */
[----:B------:R-:W-:Y:S02]  /*5870*/  IABS R2, R2 ;  /* 0x0000000200027213 */ /* 0x000fe40000000000 */
[----:B------:R-:W-:Y:S02]  /*5880*/  ISETP.GE.AND P2, PT, R54, R77, PT ;  /* 0x0000004d3600720c */ /* 0x000fe40003f46270 */
[----:B------:R-:W1:Y:S01]  /*5890*/  MUFU.TANH R24, R203 ;  /* 0x000000cb00187308 */ /* 0x000e620000002400 */
[----:B------:R-:W-:-:S02]  /*58a0*/  IABS R3, R6 ;  /* 0x0000000600037213 */ /* 0x000fc40000000000 */
[----:B------:R-:W-:Y:S01]  /*58b0*/  IABS R8, R7 ;  /* 0x0000000700087213 */ /* 0x000fe20000000000 */
[----:B------:R-:W-:Y:S01]  /*58c0*/  IMAD.MOV.U32 R7, RZ, RZ, R2 ;  /* 0x000000ffff077224 */ /* 0x000fe200078e0002 */
[----:B------:R-:W-:Y:S01]  /*58d0*/  FSEL R116, R30, -INF , !P5 ;  /* 0xff8000001e747808 */ /* 0x000fe20006800000 */
[----:B------:R-:W-:Y:S01]  /*58e0*/  IMAD.MOV.U32 R2, RZ, RZ, R3 ;  /* 0x000000ffff027224 */ /* 0x000fe200078e0003 */
[----:B------:R-:W-:Y:S01]  /*58f0*/  FSEL R153, R23, -INF , !P2 ;  /* 0xff80000017997808 */ /* 0x000fe20005000000 */
[----:B------:R-:W4:Y:S01]  /*5900*/  MUFU.TANH R30, R202 ;  /* 0x000000ca001e7308 */ /* 0x000f220000002400 */
[----:B------:R-:W-:Y:S02]  /*5910*/  IABS R4, R4 ;  /* 0x0000000400047213 */ /* 0x000fe40000000000 */
[----:B------:R-:W-:Y:S01]  /*5920*/  I2FP.F32.S32 R3, R5 ;  /* 0x0000000500037245 */ /* 0x000fe20000201400 */
[----:B------:R-:W-:Y:S01]  /*5930*/  VIADD R5, R52, 0x70 ;  /* 0x0000007034057836 */ /* 0x000fe20000000000 */
[----:B------:R-:W-:Y:S01]  /*5940*/  FSEL R96, R74, -INF , !P1 ;  /* 0xff8000004a607808 */ /* 0x000fe20004800000 */
[----:B------:R-:W-:Y:S01]  /*5950*/  IMAD.MOV.U32 R6, RZ, RZ, R4 ;  /* 0x000000ffff067224 */ /* 0x000fe200078e0004 */
[----:B------:R-:W-:Y:S01]  /*5960*/  FSEL R105, R46, -INF , !P1 ;  /* 0xff8000002e697808 */ /* 0x000fe20004800000 */
[----:B------:R-:W4:Y:S01]  /*5970*/  MUFU.TANH R23, R220 ;  /* 0x000000dc00177308 */ /* 0x000f220000002400 */
[----:B------:R-:W-:Y:S01]  /*5980*/  I2FP.F32.S32 R7, R7 ;  /* 0x0000000700077245 */ /* 0x000fe20000201400 */
[----:B---3--:R-:W-:Y:S01]  /*5990*/  FFMA.FTZ R17, R3, -R132, R9 ;  /* 0x8000008403117223 */ /* 0x008fe20000010009 */
[-C--:B------:R-:W-:Y:S01]  /*59a0*/  ISETP.GE.AND P1, PT, R56, R77.reuse, PT ;  /* 0x0000004d3800720c */ /* 0x080fe20003f26270 */
[----:B------:R-:W-:Y:S01]  /*59b0*/  IMAD.MOV.U32 R4, RZ, RZ, R8 ;  /* 0x000000ffff047224 */ /* 0x000fe200078e0008 */
[----:B------:R-:W-:Y:S01]  /*59c0*/  I2FP.F32.S32 R3, R2 ;  /* 0x0000000200037245 */ /* 0x000fe20000201400 */
[-C--:B--2---:R-:W-:Y:S01]  /*59d0*/  FFMA.FTZ R16, R7, -R132.reuse, R10 ;  /* 0x8000008407107223 */ /* 0x084fe2000001000a */
[----:B------:R-:W-:Y:S01]  /*59e0*/  FSEL R90, R67, -INF , !P0 ;  /* 0xff800000435a7808 */ /* 0x000fe20004000000 */
[----:B------:R-:W-:Y:S01]  /*59f0*/  VIADD R7, R52, 0x68 ;  /* 0x0000006834077836 */ /* 0x000fe20000000000 */
[----:B------:R-:W-:Y:S01]  /*5a00*/  FSEL R62, R113, -INF , !P1 ;  /* 0xff800000713e7808 */ /* 0x000fe20004800000 */
[----:B-1----:R-:W-:Y:S01]  /*5a10*/  FFMA.FTZ R10, R3, -R132, R24 ;  /* 0x80000084030a7223 */ /* 0x002fe20000010018 */
[----:B------:R-:W-:Y:S01]  /*5a20*/  FSEL R108, R65, -INF , !P6 ;  /* 0xff800000416c7808 */ /* 0x000fe20007000000 */
[----:B------:R-:W-:Y:S01]  /*5a30*/  IMAD.IADD R24, R12, 0x1, -R7 ;  /* 0x000000010c187824 */ /* 0x000fe200078e0a07 */
[----:B------:R-:W-:Y:S01]  /*5a40*/  ISETP.GE.AND P0, PT, R57, R77, PT ;  /* 0x0000004d3900720c */ /* 0x000fe20003f06270 */
[----:B------:R-:W-:Y:S01]  /*5a50*/  MUFU.TANH R63, R221 ;  /* 0x000000dd003f7308 */ /* 0x000fe20000002400 */
[----:B------:R-:W-:-:S02]  /*5a60*/  I2FP.F32.S32 R6, R6 ;  /* 0x0000000600067245 */ /* 0x000fc40000201400 */
[----:B------:R-:W-:Y:S01]  /*5a70*/  I2FP.F32.S32 R2, R4 ;  /* 0x0000000400027245 */ /* 0x000fe20000201400 */
[----:B------:R-:W-:Y:S01]  /*5a80*/  VIADD R4, R52, 0x71 ;  /* 0x0000007134047836 */ /* 0x000fe20000000000 */
[----:B------:R-:W-:Y:S01]  /*5a90*/  FSEL R74, R43, -INF , !P1 ;  /* 0xff8000002b4a7808 */ /* 0x000fe20004800000 */
[-C--:B----4-:R-:W-:Y:S01]  /*5aa0*/  FFMA.FTZ R14, R6, -R132.reuse, R30 ;  /* 0x80000084060e7223 */ /* 0x090fe2000001001e */
[----:B------:R-:W-:Y:S01]  /*5ab0*/  FSEL R113, R39, -INF , !P1 ;  /* 0xff80000027717808 */ /* 0x000fe20004800000 */
[----:B------:R-:W-:Y:S01]  /*5ac0*/  FFMA.FTZ R9, R2, -R132, R23 ;  /* 0x8000008402097223 */ /* 0x000fe20000010017 */
[----:B------:R-:W-:Y:S01]  /*5ad0*/  FSEL R147, R38, -INF , !P1 ;  /* 0xff80000026937808 */ /* 0x000fe20004800000 */
[C---:B------:R-:W-:Y:S01]  /*5ae0*/  VIADD R6, R52.reuse, 0x69 ;  /* 0x0000006934067836 */ /* 0x040fe20000000000 */
[-C--:B------:R-:W-:Y:S01]  /*5af0*/  ISETP.GE.AND P6, PT, R49, R77.reuse, PT ;  /* 0x0000004d3100720c */ /* 0x080fe20003fc6270 */
[C---:B------:R-:W-:Y:S01]  /*5b00*/  VIADD R2, R52.reuse, 0x79 ;  /* 0x0000007934027836 */ /* 0x040fe20000000000 */
[----:B------:R-:W-:Y:S01]  /*5b10*/  IADD3 R3, R52, 0x78, RZ ;  /* 0x0000007834037810 */ /* 0x000fe20007ffe0ff */
[----:B------:R1:W2:Y:S01]  /*5b20*/  MUFU.TANH R49, R196 ;  /* 0x000000c400317308 */ /* 0x0002a20000002400 */
[-C--:B------:R-:W-:Y:S01]  /*5b30*/  ISETP.GE.AND P1, PT, R70, R77.reuse, PT ;  /* 0x0000004d4600720c */ /* 0x080fe20003f26270 */
[----:B------:R-:W-:Y:S01]  /*5b40*/  IMAD.IADD R46, R12, 0x1, -R2 ;  /* 0x000000010c2e7824 */ /* 0x000fe200078e0a02 */
[----:B------:R-:W-:Y:S01]  /*5b50*/  FSEL R75, R85, -INF , !P4 ;  /* 0xff800000554b7808 */ /* 0x000fe20006000000 */
[C---:B------:R-:W-:Y:S01]  /*5b60*/  IMAD.IADD R23, R11.reuse, 0x1, -R7 ;  /* 0x000000010b177824 */ /* 0x040fe200078e0a07 */
[----:B------:R-:W-:Y:S01]  /*5b70*/  FSEL R98, R44, -INF , !P4 ;  /* 0xff8000002c627808 */ /* 0x000fe20006000000 */
[----:B------:R-:W-:Y:S01]  /*5b80*/  IMAD.IADD R44, R11, 0x1, -R3 ;  /* 0x000000010b2c7824 */ /* 0x000fe200078e0a03 */
[----:B------:R-:W-:Y:S01]  /*5b90*/  FSEL R67, R112, -INF , !P2 ;  /* 0xff80000070437808 */ /* 0x000fe20005000000 */
[----:B------:R-:W-:Y:S01]  /*5ba0*/  IMAD.IADD R30, R13, 0x1, -R5 ;  /* 0x000000010d1e7824 */ /* 0x000fe200078e0a05 */
[----:B------:R-:W-:Y:S01]  /*5bb0*/  FSEL R103, R71, -INF , !P3 ;  /* 0xff80000047677808 */ /* 0x000fe20005800000 */
[C---:B------:R-:W-:Y:S01]  /*5bc0*/  IMAD.IADD R45, R11.reuse, 0x1, -R4 ;  /* 0x000000010b2d7824 */ /* 0x040fe200078e0a04 */
[-C--:B------:R-:W-:Y:S01]  /*5bd0*/  ISETP.GE.AND P4, PT, R60, R77.reuse, PT ;  /* 0x0000004d3c00720c */ /* 0x080fe20003f86270 */
[----:B------:R-:W-:Y:S01]  /*5be0*/  IMAD.IADD R43, R11, 0x1, -R2 ;  /* 0x000000010b2b7824 */ /* 0x000fe200078e0a02 */
[----:B------:R-:W-:Y:S01]  /*5bf0*/  FSEL R89, R33, -INF , !P2 ;  /* 0xff80000021597808 */ /* 0x000fe20005000000 */
[----:B------:R-:W-:Y:S01]  /*5c00*/  MUFU.TANH R38, R224 ;  /* 0x000000e000267308 */ /* 0x000fe20000002400 */
[----:B------:R-:W-:Y:S01]  /*5c10*/  FSEL R112, R32, -INF , !P2 ;  /* 0xff80000020707808 */ /* 0x000fe20005000000 */
[----:B------:R-:W-:Y:S01]  /*5c20*/  FMUL.FTZ R32, R206, UR5 ;  /* 0x00000005ce207c20 */ /* 0x000fe20008410000 */
[----:B------:R-:W-:Y:S01]  /*5c30*/  FSEL R61, R115, -INF , !P0 ;  /* 0xff800000733d7808 */ /* 0x000fe20004000000 */
[----:B------:R-:W-:Y:S01]  /*5c40*/  FMUL.FTZ R85, R214, UR5 ;  /* 0x00000005d6557c20 */ /* 0x000fe20008410000 */
[-C--:B------:R-:W-:Y:S01]  /*5c50*/  ISETP.GE.AND P3, PT, R53, R77.reuse, PT ;  /* 0x0000004d3500720c */ /* 0x080fe20003f66270 */
[----:B------:R-:W-:Y:S01]  /*5c60*/  FMUL.FTZ R53, R212, UR5 ;  /* 0x00000005d4357c20 */ /* 0x000fe20008410000 */
[----:B------:R-:W-:Y:S01]  /*5c70*/  FSEL R93, R47, -INF , !P6 ;  /* 0xff8000002f5d7808 */ /* 0x000fe20007000000 */
[----:B------:R-:W-:Y:S01]  /*5c80*/  MUFU.TANH R39, R225 ;  /* 0x000000e100277308 */ /* 0x000fe20000002400 */
[----:B------:R-:W-:Y:S01]  /*5c90*/  FSEL R76, R37, -INF , !P0 ;  /* 0xff800000254c7808 */ /* 0x000fe20004000000 */
[C-C-:B------:R-:W-:Y:S01]  /*5ca0*/  IMAD.IADD R37, R12.reuse, 0x1, -R4.reuse ;  /* 0x000000010c257824 */ /* 0x140fe200078e0a04 */
[----:B------:R-:W-:Y:S01]  /*5cb0*/  FSEL R115, R35, -INF , !P0 ;  /* 0xff80000023737808 */ /* 0x000fe20004000000 */
[----:B------:R-:W-:Y:S01]  /*5cc0*/  IMAD.IADD R35, R13, 0x1, -R3 ;  /* 0x000000010d237824 */ /* 0x000fe200078e0a03 */
[----:B------:R-:W-:Y:S01]  /*5cd0*/  FSEL R149, R31, -INF , !P0 ;  /* 0xff8000001f957808 */ /* 0x000fe20004000000 */
[----:B------:R-:W-:Y:S01]  /*5ce0*/  IMAD.IADD R31, R12, 0x1, -R5 ;  /* 0x000000010c1f7824 */ /* 0x000fe200078e0a05 */
[-C--:B------:R-:W-:Y:S01]  /*5cf0*/  ISETP.GE.AND P2, PT, R69, R77.reuse, PT ;  /* 0x0000004d4500720c */ /* 0x080fe20003f46270 */
[----:B------:R-:W-:Y:S01]  /*5d00*/  MUFU.TANH R64, R223 ;  /* 0x000000df00407308 */ /* 0x000fe20000002400 */
[----:B------:R-:W-:Y:S01]  /*5d10*/  FSEL R57, R126, -INF , !P1 ;  /* 0xff8000007e397808 */ /* 0x000fe20004800000 */
[----:B-1----:R-:W-:Y:S01]  /*5d20*/  VIADD R196, R190, 0x800 ;  /* 0x00000800bec47836 */ /* 0x002fe20000000000 */
[----:B------:R-:W-:Y:S01]  /*5d30*/  FSEL R83, R18, -INF , !P1 ;  /* 0xff80000012537808 */ /* 0x000fe20004800000 */
[----:B------:R-:W-:Y:S01]  /*5d40*/  IMAD.IADD R18, R15, 0x1, -R3 ;  /* 0x000000010f127824 */ /* 0x000fe200078e0a03 */
[----:B------:R-:W-:Y:S01]  /*5d50*/  FSEL R145, R17, -INF , !P1 ;  /* 0xff80000011917808 */ /* 0x000fe20004800000 */
[----:B------:R-:W-:Y:S01]  /*5d60*/  IMAD.IADD R17, R15, 0x1, -R4 ;  /* 0x000000010f117824 */ /* 0x000fe200078e0a04 */
[----:B------:R-:W-:Y:S01]  /*5d70*/  FSEL R163, R16, -INF , !P1 ;  /* 0xff80000010a37808 */ /* 0x000fe20004800000 */
[----:B------:R-:W-:Y:S01]  /*5d80*/  MUFU.TANH R54, R222 ;  /* 0x000000de00367308 */ /* 0x000fe20000002400 */
[----:B------:R-:W-:Y:S01]  /*5d90*/  IADD3 R8, R52, 0x61, RZ ;  /* 0x0000006134087810 */ /* 0x000fe20007ffe0ff */
[----:B------:R-:W-:Y:S01]  /*5da0*/  FMUL.FTZ R52, R219, UR5 ;  /* 0x00000005db347c20 */ /* 0x000fe20008410000 */
[-C--:B------:R-:W-:Y:S01]  /*5db0*/  ISETP.GE.AND P0, PT, R73, R77.reuse, PT ;  /* 0x0000004d4900720c */ /* 0x080fe20003f06270 */
[----:B------:R-:W-:Y:S01]  /*5dc0*/  FMUL.FTZ R73, R213, UR5 ;  /* 0x00000005d5497c20 */ /* 0x000fe20008410000 */
[----:B------:R-:W-:-:S02]  /*5dd0*/  ISETP.GE.AND P1, PT, R3, R77, PT ;  /* 0x0000004d0300720c */ /* 0x000fc40003f26270 */
[-C--:B------:R-:W-:Y:S01]  /*5de0*/  IADD3 R47, -R3, R12.reuse, RZ ;  /* 0x0000000c032f7210 */ /* 0x080fe20007ffe1ff */
[----:B------:R-:W-:Y:S01]  /*5df0*/  FMUL.FTZ R3, R204, UR5 ;  /* 0x00000005cc037c20 */ /* 0x000fe20008410000 */
[----:B------:R-:W-:Y:S01]  /*5e00*/  FSEL R60, R120, -INF , !P4 ;  /* 0xff800000783c7808 */ /* 0x000fe20006000000 */
[----:B------:R-:W-:Y:S01]  /*5e10*/  MUFU.TANH R69, R227 ;  /* 0x000000e300457308 */ /* 0x000fe20000002400 */
[----:B------:R-:W-:Y:S02]  /*5e20*/  FSEL R68, R97, -INF , !P3 ;  /* 0xff80000061447808 */ /* 0x000fe40005800000 */
[----:B------:R-:W-:Y:S02]  /*5e30*/  FSEL R88, R48, -INF , !P3 ;  /* 0xff80000030587808 */ /* 0x000fe40005800000 */
[----:B------:R-:W-:Y:S01]  /*5e40*/  FSEL R111, R40, -INF , !P3 ;  /* 0xff800000286f7808 */ /* 0x000fe20005800000 */
[----:B------:R-:W-:Y:S01]  /*5e50*/  FMUL.FTZ R40, R207, UR5 ;  /* 0x00000005cf287c20 */ /* 0x000fe20008410000 */
[----:B------:R-:W-:Y:S01]  /*5e60*/  FSEL R151, R36, -INF , !P3 ;  /* 0xff80000024977808 */ /* 0x000fe20005800000 */
[----:B------:R-:W-:Y:S01]  /*5e70*/  IMAD.IADD R36, R13, 0x1, -R2 ;  /* 0x000000010d247824 */ /* 0x000fe200078e0a02 */
[----:B------:R-:W-:Y:S01]  /*5e80*/  FSEL R120, R28, -INF , !P4 ;  /* 0xff8000001c787808 */ /* 0x000fe20006000000 */
[----:B------:R-:W-:Y:S01]  /*5e90*/  IMAD.IADD R28, R12, 0x1, -R6 ;  /* 0x000000010c1c7824 */ /* 0x000fe200078e0a06 */
[----:B------:R-:W-:Y:S01]  /*5ea0*/  FSEL R144, R20, -INF , !P2 ;  /* 0xff80000014907808 */ /* 0x000fe20005000000 */
[----:B------:R-:W-:Y:S01]  /*5eb0*/  MUFU.TANH R65, R229 ;  /* 0x000000e500417308 */ /* 0x000fe20000002400 */
[----:B------:R-:W-:Y:S01]  /*5ec0*/  ISETP.GE.AND P3, PT, R66, R77, PT ;  /* 0x0000004d4200720c */ /* 0x000fe20003f66270 */
[----:B------:R-:W-:Y:S01]  /*5ed0*/  FMUL.FTZ R66, R195, UR5 ;  /* 0x00000005c3427c20 */ /* 0x000fe20008410000 */
[----:B------:R-:W-:Y:S01]  /*5ee0*/  FSEL R170, R9, -INF , !P0 ;  /* 0xff80000009aa7808 */ /* 0x000fe20004000000 */
[C---:B------:R-:W-:Y:S01]  /*5ef0*/  IMAD.IADD R9, R15.reuse, 0x1, -R8 ;  /* 0x000000010f097824 */ /* 0x040fe200078e0a08 */
[----:B------:R-:W-:Y:S01]  /*5f00*/  IADD3 R20, -R8, R12, RZ ;  /* 0x0000000c08147210 */ /* 0x000fe20007ffe1ff */
[----:B------:R-:W-:Y:S01]  /*5f10*/  VIADD R195, R190, 0xc00 ;  /* 0x00000c00bec37836 */ /* 0x000fe20000000000 */
[----:B------:R-:W-:Y:S01]  /*5f20*/  FSEL R146, R10, -INF , !P0 ;  /* 0xff8000000a927808 */ /* 0x000fe20004000000 */
[----:B------:R1:W3:Y:S01]  /*5f30*/  MUFU.TANH R12, R3 ;  /* 0x00000003000c7308 */ /* 0x0002e20000002400 */
[----:B------:R-:W-:Y:S01]  /*5f40*/  FSEL R84, R14, -INF , !P0 ;  /* 0xff8000000e547808 */ /* 0x000fe20004000000 */
[C-C-:B------:R-:W-:Y:S01]  /*5f50*/  IMAD.IADD R10, R15.reuse, 0x1, -R7.reuse ;  /* 0x000000010f0a7824 */ /* 0x140fe200078e0a07 */
[----:B------:R-:W-:Y:S01]  /*5f60*/  FSEL R71, R94, -INF , !P5 ;  /* 0xff8000005e477808 */ /* 0x000fe20006800000 */
[--C-:B------:R-:W-:Y:S01]  /*5f70*/  IMAD.IADD R14, R15, 0x1, -R6.reuse ;  /* 0x000000010f0e7824 */ /* 0x100fe200078e0a06 */
[----:B------:R-:W-:Y:S01]  /*5f80*/  FSEL R158, R27, -INF , !P4 ;  /* 0xff8000001b9e7808 */ /* 0x000fe20006000000 */
[----:B------:R-:W-:Y:S01]  /*5f90*/  IMAD.IADD R27, R11, 0x1, -R6 ;  /* 0x000000010b1b7824 */ /* 0x000fe200078e0a06 */
[----:B------:R-:W-:Y:S01]  /*5fa0*/  FSEL R59, R122, -INF , !P3 ;  /* 0xff8000007a3b7808 */ /* 0x000fe20005800000 */
[----:B------:R-:W-:Y:S01]  /*5fb0*/  MUFU.TANH R70, R231 ;  /* 0x000000e700467308 */ /* 0x000fe20000002400 */
[----:B------:R-:W-:Y:S01]  /*5fc0*/  FSEL R81, R26, -INF , !P3 ;  /* 0xff8000001a517808 */ /* 0x000fe20005800000 */
[----:B------:R-:W-:Y:S01]  /*5fd0*/  FMUL.FTZ R26, R193, UR5 ;  /* 0x00000005c11a7c20 */ /* 0x000fe20008410000 */
[----:B------:R-:W-:Y:S01]  /*5fe0*/  FSEL R135, R25, -INF , !P3 ;  /* 0xff80000019877808 */ /* 0x000fe20005800000 */
[----:B------:R-:W-:Y:S01]  /*5ff0*/  VIADD R193, R190, 0x1400 ;  /* 0x00001400bec17836 */ /* 0x000fe20000000000 */
[----:B------:R-:W-:Y:S01]  /*6000*/  FSEL R159, R22, -INF , !P3 ;  /* 0xff800000169f7808 */ /* 0x000fe20005800000 */
[----:B------:R-:W-:Y:S01]  /*6010*/  IMAD.IADD R22, R13, 0x1, -R7 ;  /* 0x000000010d167824 */ /* 0x000fe200078e0a07 */
[----:B------:R-:W-:Y:S01]  /*6020*/  FSEL R80, R21, -INF , !P2 ;  /* 0xff80000015507808 */ /* 0x000fe20005000000 */
[----:B------:R-:W-:-:S02]  /*6030*/  IMAD.IADD R21, R11, 0x1, -R8 ;  /* 0x000000010b157824 */ /* 0x000fc400078e0a08 */
[----:B-1----:R-:W-:Y:S01]  /*6040*/  FMUL.FTZ R3, R205, UR5 ;  /* 0x00000005cd037c20 */ /* 0x002fe20008410000 */
[----:B------:R-:W-:Y:S01]  /*6050*/  FSEL R94, R34, -INF , !P5 ;  /* 0xff800000225e7808 */ /* 0x000fe20006800000 */
[----:B------:R-:W-:Y:S01]  /*6060*/  IMAD.IADD R34, R13, 0x1, -R4 ;  /* 0x000000010d227824 */ /* 0x000fe200078e0a04 */
[----:B------:R-:W-:Y:S01]  /*6070*/  ISETP.GE.AND P3, PT, R5, R77, PT ;  /* 0x0000004d0500720c */ /* 0x000fe20003f66270 */
[----:B------:R-:W-:Y:S01]  /*6080*/  MUFU.TANH R87, R230 ;  /* 0x000000e600577308 */ /* 0x000fe20000002400 */
[----:B------:R-:W-:Y:S02]  /*6090*/  FSEL R58, R125, -INF , !P2 ;  /* 0xff8000007d3a7808 */ /* 0x000fe40005000000 */
[----:B------:R-:W-:Y:S01]  /*60a0*/  FSEL R160, R19, -INF , !P2 ;  /* 0xff80000013a07808 */ /* 0x000fe20005000000 */
[----:B------:R-:W-:Y:S01]  /*60b0*/  IMAD.IADD R19, R13, 0x1, -R8 ;  /* 0x000000010d137824 */ /* 0x000fe200078e0a08 */
[C---:B------:R-:W-:Y:S01]  /*60c0*/  IADD3 R16, R15.reuse, -R5, RZ ;  /* 0x800000050f107210 */ /* 0x040fe20007ffe0ff */
[----:B------:R-:W-:Y:S01]  /*60d0*/  IMAD.IADD R15, R15, 0x1, -R2 ;  /* 0x000000010f0f7824 */ /* 0x000fe200078e0a02 */
[----:B------:R-:W-:Y:S01]  /*60e0*/  IADD3 R33, -R5, R11, RZ ;  /* 0x0000000b05217210 */ /* 0x000fe20007ffe1ff */
[----:B------:R-:W-:Y:S01]  /*60f0*/  MUFU.TANH R86, R228 ;  /* 0x000000e400567308 */ /* 0x000fe20000002400 */
[----:B------:R-:W-:-:S02]  /*6100*/  ISETP.GE.AND P2, PT, R4, R77, PT ;  /* 0x0000004d0400720c */ /* 0x000fc40003f46270 */
[----:B------:R-:W-:Y:S02]  /*6110*/  IABS R5, R9 ;  /* 0x0000000900057213 */ /* 0x000fe40000000000 */
[----:B------:R-:W-:Y:S01]  /*6120*/  FSEL R82, R29, -INF , !P4 ;  /* 0xff8000001d527808 */ /* 0x000fe20006000000 */
[----:B------:R-:W-:Y:S01]  /*6130*/  FMUL.FTZ R29, R218, UR5 ;  /* 0x00000005da1d7c20 */ /* 0x000fe20008410000 */
[----:B------:R-:W-:Y:S01]  /*6140*/  IABS R4, R10 ;  /* 0x0000000a00047213 */ /* 0x000fe20000000000 */
[----:B------:R1:W4:Y:S01]  /*6150*/  MUFU.TANH R11, R3 ;  /* 0x00000003000b7308 */ /* 0x0003220000002400 */
[C---:B------:R-:W-:Y:S02]  /*6160*/  ISETP.GE.AND P4, PT, R6.reuse, R77, PT ;  /* 0x0000004d0600720c */ /* 0x040fe40003f86270 */
[----:B------:R-:W-:Y:S01]  /*6170*/  IADD3 R25, -R6, R13, RZ ;  /* 0x0000000d06197210 */ /* 0x000fe20007ffe1ff */
[----:B------:R-:W-:Y:S01]  /*6180*/  FMUL.FTZ R13, R192, UR5 ;  /* 0x00000005c00d7c20 */ /* 0x000fe20008410000 */
[----:B------:R-:W-:Y:S01]  /*6190*/  IABS R6, R16 ;  /* 0x0000001000067213 */ /* 0x000fe20000000000 */
[----:B------:R-:W-:Y:S01]  /*61a0*/  VIADD R192, R190, 0x1800 ;  /* 0x00001800bec07836 */ /* 0x000fe20000000000 */
[----:B------:R-:W-:Y:S01]  /*61b0*/  ISETP.GE.AND P5, PT, R7, R77, PT ;  /* 0x0000004d0700720c */ /* 0x000fe20003fa6270 */
[----:B------:R-:W-:Y:S01]  /*61c0*/  IMAD.MOV.U32 R7, RZ, RZ, R5 ;  /* 0x000000ffff077224 */ /* 0x000fe200078e0005 */
[----:B------:R-:W-:Y:S01]  /*61d0*/  FSEL R106, R42, -INF , !P6 ;  /* 0xff8000002a6a7808 */ /* 0x000fe20007000000 */
[----:B------:R-:W-:Y:S01]  /*61e0*/  IMAD.MOV.U32 R5, RZ, RZ, R4 ;  /* 0x000000ffff057224 */ /* 0x000fe200078e0004 */
[----:B------:R-:W-:Y:S01]  /*61f0*/  MUFU.TANH R9, R26 ;  /* 0x0000001a00097308 */ /* 0x000fe20000002400 */
[----:B------:R-:W-:Y:S01]  /*6200*/  FSEL R72, R92, -INF , !P6 ;  /* 0xff8000005c487808 */ /* 0x000fe20007000000 */
[----:B------:R-:W-:Y:S01]  /*6210*/  FMUL.FTZ R92, R215, UR5 ;  /* 0x00000005d75c7c20 */ /* 0x000fe20008410000 */
[----:B------:R-:W-:-:S02]  /*6220*/  I2FP.F32.S32 R7, R7 ;  /* 0x0000000700077245 */ /* 0x000fc40000201400 */
[----:B------:R-:W-:Y:S02]  /*6230*/  I2FP.F32.S32 R5, R5 ;  /* 0x0000000500057245 */ /* 0x000fe40000201400 */
[----:B-1----:R-:W-:Y:S01]  /*6240*/  IABS R3, R14 ;  /* 0x0000000e00037213 */ /* 0x002fe20000000000 */
[-C--:B--2---:R-:W-:Y:S01]  /*6250*/  FFMA.FTZ R42, R7, -R132.reuse, R49 ;  /* 0x80000084072a7223 */ /* 0x084fe20000010031 */
[----:B------:R-:W-:Y:S01]  /*6260*/  FSEL R148, R41, -INF , !P6 ;  /* 0xff80000029947808 */ /* 0x000fe20007000000 */
[----:B---3--:R-:W-:Y:S01]  /*6270*/  FFMA.FTZ R50, R5, -R132, R12 ;  /* 0x8000008405327223 */ /* 0x008fe2000001000c */
[----:B------:R-:W-:Y:S01]  /*6280*/  IABS R5, R17 ;  /* 0x0000001100057213 */ /* 0x000fe20000000000 */
[----:B------:R-:W-:Y:S01]  /*6290*/  IMAD.MOV.U32 R4, RZ, RZ, R3 ;  /* 0x000000ffff047224 */ /* 0x000fe200078e0003 */
[----:B------:R-:W1:Y:S01]  /*62a0*/  MUFU.TANH R13, R13 ;  /* 0x0000000d000d7308 */ /* 0x000e620000002400 */
[----:B------:R-:W-:Y:S01]  /*62b0*/  IMAD.MOV.U32 R3, RZ, RZ, R6 ;  /* 0x000000ffff037224 */ /* 0x000fe200078e0006 */
[----:B------:R-:W-:Y:S01]  /*62c0*/  ISETP.GE.AND P6, PT, R8, R77, PT ;  /* 0x0000004d0800720c */ /* 0x000fe20003fc6270 */
[----:B------:R-:W-:Y:S01]  /*62d0*/  FMUL.FTZ R8, R216, UR5 ;  /* 0x00000005d8087c20 */ /* 0x000fe20008410000 */
[----:B------:R-:W-:-:S02]  /*62e0*/  I2FP.F32.S32 R4, R4 ;  /* 0x0000000400047245 */ /* 0x000fc40000201400 */
[----:B------:R-:W-:Y:S02]  /*62f0*/  I2FP.F32.S32 R3, R3 ;  /* 0x0000000300037245 */ /* 0x000fe40000201400 */
[----:B------:R-:W-:Y:S01]  /*6300*/  MOV R6, R5 ;  /* 0x0000000500067202 */ /* 0x000fe20000000f00 */
[----:B----4-:R-:W-:Y:S01]  /*6310*/  FFMA.FTZ R49, R4, -R132, R11 ;  /* 0x8000008404317223 */ /* 0x010fe2000001000b */
[----:B------:R-:W-:Y:S01]  /*6320*/  IABS R4, R18 ;  /* 0x0000001200047213 */ /* 0x000fe20000000000 */
[----:B------:R-:W-:Y:S01]  /*6330*/  FFMA.FTZ R48, R3, -R132, R38 ;  /* 0x8000008403307223 */ /* 0x000fe20000010026 */
[----:B------:R-:W-:Y:S01]  /*6340*/  IABS R3, R15 ;  /* 0x0000000f00037213 */ /* 0x000fe20000000000 */
[----:B------:R2:W-:Y:S01]  /*6350*/  MUFU.TANH R14, R8 ;  /* 0x00000008000e7308 */ /* 0x0005e20000002400 */
[----:B------:R-:W-:Y:S01]  /*6360*/  I2FP.F32.S32 R6, R6 ;  /* 0x0000000600067245 */ /* 0x000fe20000201400 */
[----:B------:R-:W-:Y:S01]  /*6370*/  IMAD.MOV.U32 R5, RZ, RZ, R4 ;  /* 0x000000ffff057224 */ /* 0x000fe200078e0004 */
[----:B------:R-:W-:Y:S01]  /*6380*/  IABS R4, R19 ;  /* 0x0000001300047213 */ /* 0x000fe20000000000 */
[----:B------:R-:W-:Y:S01]  /*6390*/  IMAD.MOV.U32 R7, RZ, RZ, R3 ;  /* 0x000000ffff077224 */ /* 0x000fe200078e0003 */
[----:B------:R-:W-:Y:S01]  /*63a0*/  IABS R3, R20 ;  /* 0x0000001400037213 */ /* 0x000fe20000000000 */
[----:B------:R-:W-:Y:S01]  /*63b0*/  FFMA.FTZ R41, R6, -R132, R39 ;  /* 0x8000008406297223 */ /* 0x000fe20000010027 */
[----:B------:R-:W-:Y:S01]  /*63c0*/  I2FP.F32.S32 R4, R4 ;  /* 0x0000000400047245 */ /* 0x000fe20000201400 */
[----:B------:R3:W-:Y:S01]  /*63d0*/  MUFU.TANH R10, R32 ;  /* 0x00000020000a7308 */ /* 0x0007e20000002400 */
[----:B------:R-:W-:-:S02]  /*63e0*/  IABS R6, R22 ;  /* 0x0000001600067213 */ /* 0x000fc40000000000 */
[----:B------:R-:W-:Y:S02]  /*63f0*/  I2FP.F32.S32 R3, R3 ;  /* 0x0000000300037245 */ /* 0x000fe40000201400 */
[----:B------:R-:W-:Y:S02]  /*6400*/  FSEL R56, R128, -INF , !P0 ;  /* 0xff80000080387808 */ /* 0x000fe40004000000 */
[----:B------:R-:W-:Y:S01]  /*6410*/  ISETP.GE.AND P0, PT, R2, R77, PT ;  /* 0x0000004d0200720c */ /* 0x000fe20003f06270 */
[----:B------:R4:W-:Y:S01]  /*6420*/  MUFU.TANH R12, R29 ;  /* 0x0000001d000c7308 */ /* 0x0009e20000002400 */
[----:B--2---:R-:W-:Y:S02]  /*6430*/  I2FP.F32.S32 R8, R5 ;  /* 0x0000000500087245 */ /* 0x004fe40000201400 */
[----:B------:R-:W-:Y:S01]  /*6440*/  I2FP.F32.S32 R5, R7 ;  /* 0x0000000700057245 */ /* 0x000fe20000201400 */
[----:B------:R-:W-:Y:S01]  /*6450*/  IMAD.MOV.U32 R7, RZ, RZ, R6 ;  /* 0x000000ffff077224 */ /* 0x000fe200078e0006 */
[----:B------:R-:W-:Y:S01]  /*6460*/  IADD3 R2, R197, R156, RZ ;  /* 0x0000009cc5027210 */ /* 0x000fe20007ffe0ff */
[-C--:B-1----:R-:W-:Y:S01]  /*6470*/  FFMA.FTZ R39, R8, -R132.reuse, R13 ;  /* 0x8000008408277223 */ /* 0x082fe2000001000d */
[----:B------:R-:W-:Y:S01]  /*6480*/  IABS R8, R25 ;  /* 0x0000001900087213 */ /* 0x000fe20000000000 */
[-C--:B------:R-:W-:Y:S01]  /*6490*/  FFMA.FTZ R38, R5, -R132.reuse, R9 ;  /* 0x8000008405267223 */ /* 0x080fe20000010009 */
[----:B---3--:R-:W-:Y:S01]  /*64a0*/  FFMA.FTZ R32, R4, -R132, R63 ;  /* 0x8000008404207223 */ /* 0x008fe2000001003f */
[----:B------:R-:W1:Y:S01]  /*64b0*/  MUFU.TANH R9, R40 ;  /* 0x0000002800097308 */ /* 0x000e620000002400 */
[----:B------:R-:W-:Y:S01]  /*64c0*/  IABS R4, R21 ;  /* 0x0000001500047213 */ /* 0x000fe20000000000 */
[----:B------:R-:W-:Y:S01]  /*64d0*/  VIADD R197, R190, 0x400 ;  /* 0x00000400bec57836 */ /* 0x000fe20000000000 */
[----:B------:R-:W-:-:S02]  /*64e0*/  IABS R5, R24 ;  /* 0x0000001800057213 */ /* 0x000fc40000000000 */
[----:B------:R-:W-:Y:S01]  /*64f0*/  I2FP.F32.S32 R4, R4 ;  /* 0x0000000400047245 */ /* 0x000fe20000201400 */
[----:B----4-:R-:W-:Y:S02]  /*6500*/  FFMA.FTZ R29, R3, -R132, R54 ;  /* 0x80000084031d7223 */ /* 0x010fe40000010036 */
[----:B------:R-:W-:Y:S01]  /*6510*/  IMAD.MOV.U32 R6, RZ, RZ, R5 ;  /* 0x000000ffff067224 */ /* 0x000fe200078e0005 */
[----:B------:R-:W-:Y:S01]  /*6520*/  MOV R5, R8 ;  /* 0x0000000800057202 */ /* 0x000fe20000000f00 */
[----:B------:R-:W-:Y:S01]  /*6530*/  FFMA.FTZ R24, R4, -R132, R64 ;  /* 0x8000008404187223 */ /* 0x000fe20000010040 */
[----:B------:R-:W-:Y:S01]  /*6540*/  IABS R3, R23 ;  /* 0x0000001700037213 */ /* 0x000fe20000000000 */
[----:B------:R-:W2:Y:S01]  /*6550*/  MUFU.TANH R11, R51 ;  /* 0x00000033000b7308 */ /* 0x000ea20000002400 */
[----:B------:R-:W-:Y:S02]  /*6560*/  I2FP.F32.S32 R4, R5 ;  /* 0x0000000500047245 */ /* 0x000fe40000201400 */
[----:B------:R-:W-:-:S02]  /*6570*/  I2FP.F32.S32 R6, R6 ;  /* 0x0000000600067245 */ /* 0x000fc40000201400 */
[----:B------:R-:W-:Y:S01]  /*6580*/  I2FP.F32.S32 R7, R7 ;  /* 0x0000000700077245 */ /* 0x000fe20000201400 */
[----:B-1----:R-:W-:Y:S01]  /*6590*/  FFMA.FTZ R22, R4, -R132, R9 ;  /* 0x8000008404167223 */ /* 0x002fe20000010009 */
[----:B------:R-:W-:Y:S01]  /*65a0*/  IABS R4, R28 ;  /* 0x0000001c00047213 */ /* 0x000fe20000000000 */
[----:B------:R-:W1:Y:S01]  /*65b0*/  MUFU.TANH R8, R52 ;  /* 0x0000003400087308 */ /* 0x000e620000002400 */
[----:B------:R-:W-:Y:S01]  /*65c0*/  IABS R5, R30 ;  /* 0x0000001e00057213 */ /* 0x000fe20000000000 */
[-C--:B------:R-:W-:Y:S01]  /*65d0*/  FFMA.FTZ R25, R6, -R132.reuse, R14 ;  /* 0x8000008406197223 */ /* 0x080fe2000001000e */
[----:B------:R-:W-:Y:S01]  /*65e0*/  I2FP.F32.S32 R3, R3 ;  /* 0x0000000300037245 */ /* 0x000fe20000201400 */
[----:B------:R-:W-:Y:S01]  /*65f0*/  FFMA.FTZ R26, R7, -R132, R10 ;  /* 0x80000084071a7223 */ /* 0x000fe2000001000a */
[----:B------:R-:W-:Y:S01]  /*6600*/  IABS R6, R31 ;  /* 0x0000001f00067213 */ /* 0x000fe20000000000 */
[----:B------:R-:W-:Y:S01]  /*6610*/  IMAD.MOV.U32 R7, RZ, RZ, R4 ;  /* 0x000000ffff077224 */ /* 0x000fe200078e0004 */
[----:B------:R-:W-:Y:S01]  /*6620*/  FSEL R32, R32, -INF , !P6 ;  /* 0xff80000020207808 */ /* 0x000fe20007000000 */
[----:B------:R-:W-:-:S02]  /*6630*/  IMAD.MOV.U32 R4, RZ, RZ, R5 ;  /* 0x000000ffff047224 */ /* 0x000fc400078e0005 */
[----:B------:R-:W-:Y:S01]  /*6640*/  FFMA.FTZ R23, R3, -R132, R12 ;  /* 0x8000008403177223 */ /* 0x000fe2000001000c */
[----:B------:R-:W-:Y:S01]  /*6650*/  IABS R3, R27 ;  /* 0x0000001b00037213 */ /* 0x000fe20000000000 */
[----:B------:R-:W-:Y:S01]  /*6660*/  IMAD.MOV.U32 R5, RZ, RZ, R6 ;  /* 0x000000ffff057224 */ /* 0x000fe200078e0006 */
[----:B------:R-:W3:Y:S01]  /*6670*/  MUFU.TANH R12, R55 ;  /* 0x00000037000c7308 */ /* 0x000ee20000002400 */
[----:B------:R-:W-:Y:S02]  /*6680*/  I2FP.F32.S32 R4, R4 ;  /* 0x0000000400047245 */ /* 0x000fe40000201400 */
[----:B------:R-:W-:Y:S02]  /*6690*/  I2FP.F32.S32 R6, R3 ;  /* 0x0000000300067245 */ /* 0x000fe40000201400 */
[----:B------:R-:W-:Y:S01]  /*66a0*/  I2FP.F32.S32 R7, R7 ;  /* 0x0000000700077245 */ /* 0x000fe20000201400 */
[----:B------:R-:W-:Y:S01]  /*66b0*/  FFMA.FTZ R17, R4, -R132, R69 ;  /* 0x8000008404117223 */ /* 0x000fe20000010045 */
[----:B------:R-:W-:Y:S01]  /*66c0*/  I2FP.F32.S32 R3, R5 ;  /* 0x0000000500037245 */ /* 0x000fe20000201400 */
[----:B------:R-:W4:Y:S01]  /*66d0*/  MUFU.TANH R9, R66 ;  /* 0x0000004200097308 */ /* 0x000f220000002400 */
[----:B------:R-:W-:Y:S01]  /*66e0*/  IABS R5, R34 ;  /* 0x0000002200057213 */ /* 0x000fe20000000000 */
[-C--:B--2---:R-:W-:Y:S01]  /*66f0*/  FFMA.FTZ R20, R7, -R132.reuse, R11 ;  /* 0x8000008407147223 */ /* 0x084fe2000001000b */
[----:B------:R-:W-:Y:S01]  /*6700*/  IABS R4, R35 ;  /* 0x0000002300047213 */ /* 0x000fe20000000000 */
[-C--:B-1----:R-:W-:Y:S01]  /*6710*/  FFMA.FTZ R18, R6, -R132.reuse, R8 ;  /* 0x8000008406127223 */ /* 0x082fe20000010008 */
[----:B------:R-:W-:Y:S01]  /*6720*/  FFMA.FTZ R16, R3, -R132, R65 ;  /* 0x8000008403107223 */ /* 0x000fe20000010041 */
[----:B------:R-:W-:Y:S01]  /*6730*/  IABS R3, R33 ;  /* 0x0000002100037213 */ /* 0x000fe20000000000 */
[----:B------:R-:W-:Y:S01]  /*6740*/  IMAD.MOV.U32 R8, RZ, RZ, R5 ;  /* 0x000000ffff087224 */ /* 0x000fe200078e0005 */
[----:B------:R-:W-:Y:S01]  /*6750*/  IABS R7, R36 ;  /* 0x0000002400077213 */ /* 0x000fe20000000000 */
[----:B------:R-:W1:Y:S01]  /*6760*/  MUFU.TANH R27, R53 ;  /* 0x00000035001b7308 */ /* 0x000e620000002400 */
[----:B------:R-:W-:-:S02]  /*6770*/  MOV R5, R4 ;  /* 0x0000000400057202 */ /* 0x000fc40000000f00 */
[----:B------:R-:W-:Y:S01]  /*6780*/  I2FP.F32.S32 R4, R3 ;  /* 0x0000000300047245 */ /* 0x000fe20000201400 */
[----:B------:R-:W-:Y:S01]  /*6790*/  IMAD.MOV.U32 R3, RZ, RZ, R7 ;  /* 0x000000ffff037224 */ /* 0x000fe200078e0007 */
[----:B------:R-:W-:Y:S02]  /*67a0*/  I2FP.F32.S32 R5, R5 ;  /* 0x0000000500057245 */ /* 0x000fe40000201400 */
[----:B------:R-:W-:Y:S01]  /*67b0*/  IABS R6, R37 ;  /* 0x0000002500067213 */ /* 0x000fe20000000000 */
[-C--:B------:R-:W-:Y:S01]  /*67c0*/  FFMA.FTZ R14, R4, -R132.reuse, R70 ;  /* 0x80000084040e7223 */ /* 0x080fe20000010046 */
[----:B------:R-:W-:Y:S01]  /*67d0*/  I2FP.F32.S32 R4, R3 ;  /* 0x0000000300047245 */ /* 0x000fe20000201400 */
[----:B---3--:R-:W-:Y:S01]  /*67e0*/  FFMA.FTZ R12, R5, -R132, R12 ;  /* 0x80000084050c7223 */ /* 0x008fe2000001000c */
[----:B------:R-:W-:Y:S01]  /*67f0*/  IABS R5, R47 ;  /* 0x0000002f00057213 */ /* 0x000fe20000000000 */
[----:B------:R-:W2:Y:S01]  /*6800*/  MUFU.TANH R97, R232 ;  /* 0x000000e800617308 */ /* 0x000ea20000002400 */
[----:B------:R-:W-:Y:S01]  /*6810*/  I2FP.F32.S32 R3, R6 ;  /* 0x0000000600037245 */ /* 0x000fe20000201400 */
[----:B----4-:R-:W-:Y:S01]  /*6820*/  FFMA.FTZ R11, R4, -R132, R9 ;  /* 0x80000084040b7223 */ /* 0x010fe20000010009 */
[----:B------:R-:W-:Y:S01]  /*6830*/  I2FP.F32.S32 R7, R8 ;  /* 0x0000000800077245 */ /* 0x000fe20000201400 */
[----:B------:R-:W-:Y:S01]  /*6840*/  IMAD.MOV.U32 R9, RZ, RZ, R5 ;  /* 0x000000ffff097224 */ /* 0x000fe200078e0005 */
[----:B------:R-:W-:Y:S01]  /*6850*/  IABS R4, R46 ;  /* 0x0000002e00047213 */ /* 0x000fe20000000000 */
[-C--:B------:R-:W-:Y:S01]  /*6860*/  FFMA.FTZ R10, R3, -R132.reuse, R87 ;  /* 0x80000084030a7223 */ /* 0x080fe20000010057 */
[----:B------:R-:W-:Y:S01]  /*6870*/  IABS R3, R45 ;  /* 0x0000002d00037213 */ /* 0x000fe20000000000 */
[----:B------:R-:W3:Y:S01]  /*6880*/  MUFU.TANH R21, R73 ;  /* 0x0000004900157308 */ /* 0x000ee20000002400 */
[----:B------:R-:W-:Y:S01]  /*6890*/  I2FP.F32.S32 R9, R9 ;  /* 0x0000000900097245 */ /* 0x000fe20000201400 */
[----:B------:R-:W-:Y:S01]  /*68a0*/  FFMA.FTZ R13, R7, -R132, R86 ;  /* 0x80000084070d7223 */ /* 0x000fe20000010056 */
[----:B------:R-:W-:Y:S01]  /*68b0*/  IABS R8, R43 ;  /* 0x0000002b00087213 */ /* 0x000fe20000000000 */
[----:B------:R-:W-:Y:S01]  /*68c0*/  IMAD.MOV.U32 R7, RZ, RZ, R4 ;  /* 0x000000ffff077224 */ /* 0x000fe200078e0004 */
[----:B------:R-:W-:Y:S01]  /*68d0*/  IABS R6, R44 ;  /* 0x0000002c00067213 */ /* 0x000fe20000000000 */
[----:B------:R-:W-:-:S02]  /*68e0*/  IMAD.MOV.U32 R4, RZ, RZ, R3 ;  /* 0x000000ffff047224 */ /* 0x000fc400078e0003 */
[----:B-1----:R-:W-:Y:S01]  /*68f0*/  FFMA.FTZ R9, R9, -R132, R27 ;  /* 0x8000008409097223 */ /* 0x002fe2000001001b */
[----:B------:R-:W1:Y:S01]  /*6900*/  MUFU.TANH R19, R85 ;  /* 0x0000005500137308 */ /* 0x000e620000002400 */
[----:B------:R-:W-:Y:S01]  /*6910*/  FSEL R27, R42, -INF , !P6 ;  /* 0xff8000002a1b7808 */ /* 0x000fe20007000000 */
[----:B------:R-:W-:Y:S01]  /*6920*/  IMAD.MOV.U32 R5, RZ, RZ, R8 ;  /* 0x000000ffff057224 */ /* 0x000fe200078e0008 */
[----:B------:R-:W-:Y:S02]  /*6930*/  FSEL R36, R29, -INF , !P6 ;  /* 0xff8000001d247808 */ /* 0x000fe40007000000 */
[----:B------:R-:W-:Y:S02]  /*6940*/  MOV R3, R6 ;  /* 0x0000000600037202 */ /* 0x000fe40000000f00 */
[----:B------:R-:W-:Y:S01]  /*6950*/  I2FP.F32.S32 R6, R4 ;  /* 0x0000000400067245 */ /* 0x000fe20000201400 */
[----:B------:R-:W4:Y:S01]  /*6960*/  MUFU.TANH R15, R92 ;  /* 0x0000005c000f7308 */ /* 0x000f220000002400 */
[----:B------:R-:W-:-:S02]  /*6970*/  I2FP.F32.S32 R4, R3 ;  /* 0x0000000300047245 */ /* 0x000fc40000201400 */
[----:B------:R-:W-:Y:S01]  /*6980*/  I2FP.F32.S32 R7, R7 ;  /* 0x0000000700077245 */ /* 0x000fe20000201400 */
[-C--:B--2---:R-:W-:Y:S01]  /*6990*/  FFMA.FTZ R6, R6, -R132.reuse, R97 ;  /* 0x8000008406067223 */ /* 0x084fe20000010061 */
[----:B------:R-:W-:Y:S02]  /*69a0*/  I2FP.F32.S32 R3, R5 ;  /* 0x0000000500037245 */ /* 0x000fe40000201400 */
[----:B------:R-:W-:Y:S01]  /*69b0*/  FSEL R43, R25, -INF , !P5 ;  /* 0xff800000192b7808 */ /* 0x000fe20006800000 */
[-C--:B---3--:R-:W-:Y:S01]  /*69c0*/  FFMA.FTZ R7, R7, -R132.reuse, R21 ;  /* 0x8000008407077223 */ /* 0x088fe20000010015 */
[----:B-1----:R-:W-:Y:S01]  /*69d0*/  FFMA.FTZ R4, R4, -R132, R19 ;  /* 0x8000008404047223 */ /* 0x002fe20000010013 */
[----:B------:R-:W-:Y:S02]  /*69e0*/  FSEL R122, R18, -INF , !P4 ;  /* 0xff800000127a7808 */ /* 0x000fe40006000000 */
[----:B------:R-:W-:Y:S02]  /*69f0*/  FSEL R97, R23, -INF , !P5 ;  /* 0xff80000017617808 */ /* 0x000fe40006800000 */
[----:B------:R-:W-:-:S02]  /*6a00*/  FSEL R25, R22, -INF , !P4 ;  /* 0xff80000016197808 */ /* 0x000fc40006000000 */
[----:B------:R-:W-:Y:S01]  /*6a10*/  FSEL R85, R20, -INF , !P4 ;  /* 0xff80000014557808 */ /* 0x000fe20006000000 */
[----:B----4-:R-:W-:Y:S01]  /*6a20*/  FFMA.FTZ R3, R3, -R132, R15 ;  /* 0x8000008403037223 */ /* 0x010fe2000001000f */
[----:B------:R-:W-:Y:S02]  /*6a30*/  FSEL R92, R24, -INF , !P6 ;  /* 0xff800000185c7808 */ /* 0x000fe40007000000 */
[----:B------:R-:W-:Y:S02]  /*6a40*/  ISETP.GE.AND P6, PT, R77, 0x81, PT ;  /* 0x000000814d00780c */ /* 0x000fe40003fc6270 */
[----:B------:R-:W-:Y:S02]  /*6a50*/  FSEL R19, R39, -INF , !P1 ;  /* 0xff80000027137808 */ /* 0x000fe40004800000 */
[----:B------:R-:W-:Y:S02]  /*6a60*/  FSEL R18, R38, -INF , !P0 ;  /* 0xff80000026127808 */ /* 0x000fe40004000000 */
[----:B------:R-:W-:-:S02]  /*6a70*/  IADD3 R194, R190, 0x1000, RZ ;  /* 0x00001000bec27810 */ /* 0x000fc40007ffe0ff */
        /* <DEDUP_REMOVED lines=71> */
.L_x_825:
[----:B------:R-:W-:Y:S05]  /*6ef0*/  BSYNC B0 ;  /* 0x0000000000007941 */ /* 0x000fea0003800000 */
.L_x_824:
[----:B------:R-:W0:Y:S02]  /*6f00*/  LDGDEPBAR ;  /* 0x00000000000079af */ /* 0x000e240000000000 */
.L_x_823:
        /* <DEDUP_REMOVED lines=62> */
[----:B------:R-:W-:-:S03]  /*72f0*/  FMNMX.FTZ R41, R129, R41, !PT ;  /* 0x0000002981297209 */ /* 0x000fc60007810000 */
[----:B------:R-:W3:Y:S04]  /*7300*/  SHFL.BFLY PT, R3, R42, 0x2, 0x1f ;  /* 0x0c401f002a037f89 */ /* 0x000ee800000e0000 */
[----:B-1----:R-:W1:Y:S01]  /*7310*/  SHFL.BFLY PT, R5, R41, 0x2, 0x1f ;  /* 0x0c401f0029057f89 */ /* 0x002e6200000e0000 */
        /* <DEDUP_REMOVED lines=12> */
[----:B------:R-:W-:Y:S02]  /*73e0*/  FSEL R5, R5, RZ, P0 ;  /* 0x000000ff05057208 */ /* 0x000fe40000000000 */
[----:B------:R-:W-:Y:S01]  /*73f0*/  LEA R138, R2, UR4, 0x1 ;  /* 0x00000004028a7c11 */ /* 0x000fe2000f8e08ff */
[----:B------:R1:W-:Y:S02]  /*7400*/  MUFU.EX2 R228, R4 ;  /* 0x0000000400e47308 */ /* 0x0003e40000000800 */
[--C-:B------:R-:W-:Y:S01]  /*7410*/  FFMA.FTZ R6, R98, UR5, -R5.reuse ;  /* 0x0000000562067c23 */ /* 0x100fe20008010805 */
[----:B------:R-:W-:-:S05]  /*7420*/  FFMA.FTZ R2, R134, UR5, -R5 ;  /* 0x0000000586027c23 */ /* 0x000fca0008010805 */
        /* <DEDUP_REMOVED lines=70> */
[--C-:B-1----:R-:W-:Y:S01]  /*7890*/  FFMA.FTZ R4, R19, UR5, -R3.reuse ;  /* 0x0000000513047c23 */ /* 0x102fe20008010803 */
[----:B------:R-:W-:Y:S02]  /*78a0*/  FFMA.FTZ R3, R18, UR5, -R3 ;  /* 0x0000000512037c23 */ /* 0x000fe40008010803 */
[----:B------:R-:W-:Y:S03]  /*78b0*/  LDSM.16.MT88.4 R16, [R138+0x4000] ;  /* 0x004000008a10783b */ /* 0x000fe60000004200 */
        /* <DEDUP_REMOVED lines=10> */
[----:B-1----:R-:W-:Y:S01]  /*7960*/  FFMA.FTZ R3, R139, UR5, -R5 ;  /* 0x000000058b037c23 */ /* 0x002fe20008010805 */
[----:B------:R-:W-:-:S05]  /*7970*/  LEA R139, R0, R138, 0x1 ;  /* 0x0000008a008b7211 */ /* 0x000fca00078e08ff */
[----:B------:R1:W2:Y:S01]  /*7980*/  MUFU.EX2 R186, R3 ;  /* 0x0000000300ba7308 */ /* 0x0002a20000000800 */
[----:B------:R-:W-:Y:S01]  /*7990*/  LDSM.16.MT88.4 R28, [R139+0x4400] ;  /* 0x004400008b1c783b */ /* 0x000fe20000004200 */
        /* <DEDUP_REMOVED lines=102> */
[----:B------:R1:W2:Y:S02]  /*8000*/  MUFU.EX2 R200, R4 ;  /* 0x0000000400c87308 */ /* 0x0002a40000000800 */
[----:B------:R-:W-:Y:S01]  /*8010*/  FMNMX.FTZ R37, R131, R3, !PT ;  /* 0x0000000383257209 */ /* 0x000fe20007810000 */
[----:B------:R-:W-:-:S02]  /*8020*/  FFMA.FTZ R3, R22, UR5, -R5 ;  /* 0x0000000516037c23 */ /* 0x000fc40008010805 */
[----:B------:R-:W-:Y:S01]  /*8030*/  LDSM.16.MT88.4 R20, [R139+0x4000] ;  /* 0x004000008b14783b */ /* 0x000fe20000004200 */
[----:B------:R-:W-:Y:S02]  /*8040*/  FMNMX.FTZ R37, R128, R37, !PT ;  /* 0x0000002580257209 */ /* 0x000fe40007810000 */
[----:B------:R3:W-:Y:S03]  /*8050*/  MUFU.EX2 R199, R3 ;  /* 0x0000000300c77308 */ /* 0x0007e60000000800 */
[----:B------:R-:W4:Y:S01]  /*8060*/  SHFL.BFLY PT, R7, R37, 0x2, 0x1f ;  /* 0x0c401f0025077f89 */ /* 0x000f2200000e0000 */
[----:B-1----:R-:W-:-:S05]  /*8070*/  FSEL R4, R6, RZ, P0 ;  /* 0x000000ff06047208 */ /* 0x002fca0000000000 */
[--C-:B------:R-:W-:Y:S01]  /*8080*/  FFMA.FTZ R6, R161, UR5, -R4.reuse ;  /* 0x00000005a1067c23 */ /* 0x100fe20008010804 */
[----:B---3--:R-:W-:-:S03]  /*8090*/  FFMA.FTZ R3, R178, UR5, -R4 ;  /* 0x00000005b2037c23 */ /* 0x008fc60008010804 */
[----:B------:R1:W-:Y:S08]  /*80a0*/  MUFU.EX2 R127, R6 ;  /* 0x00000006007f7308 */ /* 0x0003f00000000800 */
[----:B------:R3:W-:Y:S01]  /*80b0*/  MUFU.EX2 R108, R3 ;  /* 0x00000003006c7308 */ /* 0x0007e20000000800 */
[----:B----4-:R-:W-:Y:S02]  /*80c0*/  FMNMX.FTZ R37, R37, R7, !PT ;  /* 0x0000000725257209 */ /* 0x010fe40007810000 */
[----:B--2---:R-:W-:-:S03]  /*80d0*/  F2FP.F16.F32.PACK_AB R7, R200, R201 ;  /* 0x000000c9c807723e */ /* 0x004fc600000000ff */
[----:B-1----:R-:W1:Y:S01]  /*80e0*/  SHFL.BFLY PT, R6, R37, 0x1, 0x1f ;  /* 0x0c201f0025067f89 */ /* 0x002e6200000e0000 */
[----:B---3--:R-:W-:-:S04]  /*80f0*/  FFMA.FTZ R3, R174, UR5, -R4 ;  /* 0x00000005ae037c23 */ /* 0x008fc80008010804 */
        /* <DEDUP_REMOVED lines=28> */
[----:B------:R-:W-:Y:S01]  /*82c0*/  FFMA.FTZ R6, R180, UR5, -R3 ;  /* 0x00000005b4067c23 */ /* 0x000fe20008010803 */
[----:B------:R-:W-:Y:S02]  /*82d0*/  MOV R180, R11 ;  /* 0x0000000b00b47202 */ /* 0x000fe40000000f00 */
[----:B------:R1:W-:Y:S01]  /*82e0*/  MUFU.EX2 R98, R0 ;  /* 0x0000000000627308 */ /* 0x0003e20000000800 */
[----:B------:R-:W-:Y:S02]  /*82f0*/  MOV R177, R10 ;  /* 0x0000000a00b17202 */ /* 0x000fe40000000f00 */
[----:B--2---:R-:W-:-:S05]  /*8300*/  F2FP.F16.F32.PACK_AB R10, R123, R114 ;  /* 0x000000727b0a723e */ /* 0x004fca00000000ff */
[----:B------:R-:W2:Y:S01]  /*8310*/  MUFU.EX2 R99, R6 ;  /* 0x0000000600637308 */ /* 0x000ea20000000800 */
[----:B-1----:R-:W-:Y:S01]  /*8320*/  FFMA.FTZ R0, R179, UR5, -R3 ;  /* 0x00000005b3007c23 */ /* 0x002fe20008010803 */
[----:B------:R-:W-:-:S06]  /*8330*/  MOV R179, R9 ;  /* 0x0000000900b37202 */ /* 0x000fcc0000000f00 */
[----:B------:R1:W-:Y:S01]  /*8340*/  MUFU.EX2 R100, R0 ;  /* 0x0000000000647308 */ /* 0x0003e20000000800 */
[----:B--2---:R-:W-:Y:S01]  /*8350*/  F2FP.F16.F32.PACK_AB R9, R98, R99 ;  /* 0x000000636209723e */ /* 0x004fe200000000ff */
[----:B-1----:R-:W-:Y:S01]  /*8360*/  FFMA.FTZ R0, R175, UR5, -R3 ;  /* 0x00000005af007c23 */ /* 0x002fe20008010803 */
[----:B------:R-:W-:Y:S02]  /*8370*/  MOV R175, R8 ;  /* 0x0000000800af7202 */ /* 0x000fe40000000f00 */
[----:B------:R-:W-:-:S03]  /*8380*/  F2FP.F16.F32.PACK_AB R8, R107, R108 ;  /* 0x0000006c6b08723e */ /* 0x000fc600000000ff */
[----:B------:R1:W2:Y:S01]  /*8390*/  MUFU.EX2 R101, R0 ;  /* 0x0000000000657308 */ /* 0x0002a20000000800 */
[----:B------:R-:W-:Y:S01]  /*83a0*/  F2FP.F16.F32.PACK_AB R164, R179, R175 ;  /* 0x000000afb3a4723e */ /* 0x000fe200000000ff */
[----:B-1----:R-:W-:Y:S01]  /*83b0*/  FFMA.FTZ R0, R106, UR5, -R4 ;  /* 0x000000056a007c23 */ /* 0x002fe20008010804 */
[----:B--2---:R-:W-:-:S05]  /*83c0*/  F2FP.F16.F32.PACK_AB R11, R101, R100 ;  /* 0x00000064650b723e */ /* 0x004fca00000000ff */
[----:B------:R1:W-:Y:S02]  /*83d0*/  MUFU.EX2 R133, R0 ;  /* 0x0000000000857308 */ /* 0x0003e40000000800 */
        /* <DEDUP_REMOVED lines=8> */
[----:B-1----:R-:W-:Y:S01]  /*8460*/  FFMA.FTZ R0, R172, UR5, -R3 ;  /* 0x00000005ac007c23 */ /* 0x002fe20008010803 */
[----:B------:R-:W-:-:S02]  /*8470*/  MOV R172, R12 ;  /* 0x0000000c00ac7202 */ /* 0x000fc40000000f00 */
[----:B------:R-:W-:Y:S01]  /*8480*/  F2FP.F16.F32.PACK_AB R12, R227, R228 ;  /* 0x000000e4e30c723e */ /* 0x000fe200000000ff */
[----:B------:R1:W2:Y:S06]  /*8490*/  MUFU.EX2 R117, R0 ;  /* 0x0000000000757308 */ /* 0x0002ac0000000800 */
[C---:B------:R-:W-:Y:S06]  /*84a0*/  HMMA.16816.F32 R60, R12.reuse, R20, RZ ;  /* 0x000000140c3c723c */ /* 0x040fec00000018ff */
[----:B------:R-:W-:Y:S01]  /*84b0*/  HMMA.16816.F32 R72, R12, R16, RZ ;  /* 0x000000100c48723c */ /* 0x000fe200000018ff */
[----:B-1----:R-:W-:-:S05]  /*84c0*/  FFMA.FTZ R0, R167, UR5, -R3 ;  /* 0x00000005a7007c23 */ /* 0x002fca0008010803 */
[C---:B------:R-:W-:Y:S01]  /*84d0*/  HMMA.16816.F32 R68, R12.reuse, R18, RZ ;  /* 0x000000120c44723c */ /* 0x040fe200000018ff */
[----:B------:R-:W-:Y:S01]  /*84e0*/  LDSM.16.MT88.4 R16, [R139+0x4800] ;  /* 0x004800008b10783b */ /* 0x000fe20000004200 */
[----:B--2---:R-:W-:Y:S01]  /*84f0*/  F2FP.F16.F32.PACK_AB R9, R117, R104 ;  /* 0x000000687509723e */ /* 0x004fe200000000ff */
[----:B------:R1:W-:Y:S03]  /*8500*/  MUFU.EX2 R118, R0 ;  /* 0x0000000000767308 */ /* 0x0003e60000000800 */
[----:B------:R-:W-:Y:S01]  /*8510*/  HMMA.16816.F32 R64, R12, R22, RZ ;  /* 0x000000160c40723c */ /* 0x000fe200000018ff */
[----:B------:R-:W2:Y:S06]  /*8520*/  LDSM.16.MT88.4 R20, [R138+0x4800] ;  /* 0x004800008a14783b */ /* 0x000eac0000004200 */
[----:B------:R-:W-:-:S02]  /*8530*/  F2FP.F16.F32.PACK_AB R12, R232, R231 ;  /* 0x000000e7e80c723e */ /* 0x000fc400000000ff */
[----:B------:R-:W-:Y:S02]  /*8540*/  F2FP.F16.F32.PACK_AB R13, R213, R187 ;  /* 0x000000bbd50d723e */ /* 0x000fe400000000ff */
[----:B------:R-:W-:Y:S02]  /*8550*/  F2FP.F16.F32.PACK_AB R14, R234, R233 ;  /* 0x000000e9ea0e723e */ /* 0x000fe400000000ff */
[----:B------:R-:W-:Y:S01]  /*8560*/  F2FP.F16.F32.PACK_AB R15, R216, R212 ;  /* 0x000000d4d80f723e */ /* 0x000fe200000000ff */
[----:B-1----:R-:W-:-:S04]  /*8570*/  FFMA.FTZ R0, R168, UR5, -R3 ;  /* 0x00000005a8007c23 */ /* 0x002fc80008010803 */
[----:B------:R1:W3:Y:S02]  /*8580*/  MUFU.EX2 R119, R0 ;  /* 0x0000000000777308 */ /* 0x0002e40000000800 */
[C---:B------:R-:W-:Y:S06]  /*8590*/  HMMA.16816.F32 R80, R12.reuse, R28, R60 ;  /* 0x0000001c0c50723c */ /* 0x040fec000000183c */
[----:B------:R-:W-:Y:S01]  /*85a0*/  HMMA.16816.F32 R72, R12, R24, R72 ;  /* 0x000000180c48723c */ /* 0x000fe20000001848 */
[----:B-1----:R-:W-:Y:S01]  /*85b0*/  FFMA.FTZ R0, R116, UR5, -R4 ;  /* 0x0000000574007c23 */ /* 0x002fe20008010804 */
[----:B---3--:R-:W-:-:S03]  /*85c0*/  F2FP.F16.F32.PACK_AB R11, R119, R118 ;  /* 0x00000076770b723e */ /* 0x008fc600000000ff */
[----:B------:R1:W-:Y:S04]  /*85d0*/  MUFU.EX2 R121, R0 ;  /* 0x0000000000797308 */ /* 0x0003e80000000800 */
        /* <DEDUP_REMOVED lines=30> */
[----:B--2---:R-:W-:Y:S02]  /*87c0*/  F2FP.F16.F32.PACK_AB R11, R103, R102 ;  /* 0x00000066670b723e */ /* 0x004fe400000000ff */
[----:B------:R-:W-:-:S03]  /*87d0*/  MOV R113, R79 ;  /* 0x0000004f00717202 */ /* 0x000fc60000000f00 */
[----:B------:R1:W-:Y:S01]  /*87e0*/  MUFU.EX2 R111, R0 ;  /* 0x00000000006f7308 */ /* 0x0003e20000000800 */
[----:B------:R-:W-:Y:S01]  /*87f0*/  F2FP.F16.F32.PACK_AB R6, R172, R113 ;  /* 0x00000071ac06723e */ /* 0x000fe200000000ff */
[----:B------:R-:W-:Y:S06]  /*8800*/  HMMA.16816.F32 R64, R8, R18, R44 ;  /* 0x000000120840723c */ /* 0x000fec000000182c */
[-C--:B------:R-:W-:Y:S06]  /*8810*/  HMMA.16816.F32 R44, R12, R16.reuse, R80 ;  /* 0x000000100c2c723c */ /* 0x080fec0000001850 */
[----:B------:R-:W-:Y:S01]  /*8820*/  HMMA.16816.F32 R68, R8, R16, R56 ;  /* 0x000000100844723c */ /* 0x000fe20000001838 */
[----:B-1----:R-:W-:Y:S01]  /*8830*/  FFMA.FTZ R0, R115, UR5, -R4 ;  /* 0x0000000573007c23 */ /* 0x002fe20008010804 */
[----:B------:R-:W-:-:S03]  /*8840*/  MOV R115, R78 ;  /* 0x0000004e00737202 */ /* 0x000fc60000000f00 */
[----:B------:R1:W-:Y:S01]  /*8850*/  MUFU.EX2 R110, R0 ;  /* 0x00000000006e7308 */ /* 0x0003e20000000800 */
[C---:B------:R-:W-:Y:S06]  /*8860*/  HMMA.16816.F32 R140, R8.reuse, R20, R140 ;  /* 0x00000014088c723c */ /* 0x040fec000000188c */
[----:B------:R-:W-:Y:S01]  /*8870*/  HMMA.16816.F32 R56, R8, R22, R32 ;  /* 0x000000160838723c */ /* 0x000fe20000001820 */
[----:B------:R-:W2:Y:S05]  /*8880*/  LDSM.16.MT88.4 R20, [R138+0x5000] ;  /* 0x005000008a14783b */ /* 0x000eaa0000004200 */
[----:B------:R-:W-:Y:S01]  /*8890*/  HMMA.16816.F32 R32, R12, R18, R52 ;  /* 0x000000120c20723c */ /* 0x000fe20000001834 */
[----:B------:R-:W4:Y:S01]  /*88a0*/  LDSM.16.MT88.4 R16, [R139+0x5000] ;  /* 0x005000008b10783b */ /* 0x000f220000004200 */
[----:B------:R-:W-:Y:S01]  /*88b0*/  F2FP.F16.F32.PACK_AB R8, R182, R181 ;  /* 0x000000b5b608723e */ /* 0x000fe200000000ff */
[----:B-1----:R-:W-:Y:S01]  /*88c0*/  FFMA.FTZ R0, R120, UR5, -R4 ;  /* 0x0000000578007c23 */ /* 0x002fe20008010804 */
[----:B------:R-:W-:-:S03]  /*88d0*/  F2FP.F16.F32.PACK_AB R10, R121, R133 ;  /* 0x00000085790a723e */ /* 0x000fc600000000ff */
[----:B------:R-:W-:Y:S01]  /*88e0*/  F2FP.F16.F32.PACK_AB R12, R241, R242 ;  /* 0x000000f2f10c723e */ /* 0x000fe200000000ff */
[----:B------:R1:W-:Y:S01]  /*88f0*/  MUFU.EX2 R105, R0 ;  /* 0x0000000000697308 */ /* 0x0003e20000000800 */
[----:B------:R-:W-:Y:S02]  /*8900*/  F2FP.F16.F32.PACK_AB R13, R221, R222 ;  /* 0x000000dedd0d723e */ /* 0x000fe400000000ff */
[----:B------:R-:W-:Y:S02]  /*8910*/  F2FP.F16.F32.PACK_AB R14, R239, R240 ;  /* 0x000000f0ef0e723e */ /* 0x000fe400000000ff */
[----:B------:R-:W-:-:S07]  /*8920*/  F2FP.F16.F32.PACK_AB R15, R218, R220 ;  /* 0x000000dcda0f723e */ /* 0x000fce00000000ff */
[----:B---3--:R-:W-:Y:S01]  /*8930*/  HMMA.16816.F32 R72, R12, R28, R72 ;  /* 0x0000001c0c48723c */ /* 0x008fe20000001848 */
[----:B-1----:R-:W-:-:S05]  /*8940*/  FFMA.FTZ R0, R166, UR5, -R3 ;  /* 0x00000005a6007c23 */ /* 0x002fca0008010803 */
[C---:B------:R-:W-:Y:S01]  /*8950*/  HMMA.16816.F32 R60, R12.reuse, R30, R60 ;  /* 0x0000001e0c3c723c */ /* 0x040fe2000000183c */
[----:B------:R-:W-:Y:S01]  /*8960*/  F2FP.F16.F32.PACK_AB R166, R180, R177 ;  /* 0x000000b1b4a6723e */ /* 0x000fe200000000ff */
[----:B------:R1:W-:Y:S04]  /*8970*/  MUFU.EX2 R95, R0 ;  /* 0x00000000005f7308 */ /* 0x0003e80000000800 */
[----:B------:R-:W-:Y:S01]  /*8980*/  HMMA.16816.F32 R32, R12, R26, R32 ;  /* 0x0000001a0c20723c */ /* 0x000fe20000001820 */
        /* <DEDUP_REMOVED lines=12> */
[C---:B------:R-:W-:Y:S01]  /*8a50*/  HMMA.16816.F32 R48, R8.reuse, R30, R56 ;  /* 0x0000001e0830723c */ /* 0x040fe20000001838 */
[----:B-1----:R-:W-:Y:S01]  /*8a60*/  FFMA.FTZ R0, R144, UR5, -R4 ;  /* 0x0000000590007c23 */ /* 0x002fe20008010804 */
[----:B------:R-:W1:Y:S03]  /*8a70*/  LDSM.16.MT88.4 R28, [R138+0x5400] ;  /* 0x005400008a1c783b */ /* 0x000e660000004200 */
[----:B------:R3:W-:Y:S01]  /*8a80*/  MUFU.EX2 R93, R0 ;  /* 0x00000000005d7308 */ /* 0x0007e20000000800 */
[----:B------:R-:W-:Y:S06]  /*8a90*/  HMMA.16816.F32 R64, R8, R26, R64 ;  /* 0x0000001a0840723c */ /* 0x000fec0000001840 */
[----:B------:R-:W-:Y:S01]  /*8aa0*/  HMMA.16816.F32 R56, R12, R24, R44 ;  /* 0x000000180c38723c */ /* 0x000fe2000000182c */
[----:B------:R-:W5:Y:S01]  /*8ab0*/  LDSM.16.MT88.4 R24, [R139+0x5400] ;  /* 0x005400008b18783b */ /* 0x000f620000004200 */
[----:B------:R-:W-:-:S02]  /*8ac0*/  F2FP.F16.F32.PACK_AB R8, R112, R116 ;  /* 0x000000747008723e */ /* 0x000fc400000000ff */
[----:B------:R-:W-:-:S03]  /*8ad0*/  F2FP.F16.F32.PACK_AB R10, R110, R111 ;  /* 0x0000006f6e0a723e */ /* 0x000fc600000000ff */
[----:B------:R-:W-:Y:S02]  /*8ae0*/  F2FP.F16.F32.PACK_AB R12, R237, R238 ;  /* 0x000000eeed0c723e */ /* 0x000fe400000000ff */
[----:B------:R-:W-:Y:S01]  /*8af0*/  F2FP.F16.F32.PACK_AB R13, R215, R217 ;  /* 0x000000d9d70d723e */ /* 0x000fe200000000ff */
[----:B---3--:R-:W-:Y:S01]  /*8b00*/  FFMA.FTZ R0, R145, UR5, -R4 ;  /* 0x0000000591007c23 */ /* 0x008fe20008010804 */
[----:B------:R-:W-:Y:S02]  /*8b10*/  F2FP.F16.F32.PACK_AB R14, R246, R236 ;  /* 0x000000ecf60e723e */ /* 0x000fe400000000ff */
[----:B------:R-:W-:Y:S01]  /*8b20*/  F2FP.F16.F32.PACK_AB R15, R211, R214 ;  /* 0x000000d6d30f723e */ /* 0x000fe200000000ff */
[----:B------:R3:W-:Y:S06]  /*8b30*/  MUFU.EX2 R89, R0 ;  /* 0x0000000000597308 */ /* 0x0007ec0000000800 */
[C---:B--2---:R-:W-:Y:S06]  /*8b40*/  HMMA.16816.F32 R60, R12.reuse, R22, R60 ;  /* 0x000000160c3c723c */ /* 0x044fec000000183c */
[----:B----4-:R-:W-:Y:S01]  /*8b50*/  HMMA.16816.F32 R56, R12, R16, R56 ;  /* 0x000000100c38723c */ /* 0x010fe20000001838 */
[----:B---3--:R-:W-:-:S05]  /*8b60*/  FFMA.FTZ R0, R151, UR5, -R3 ;  /* 0x0000000597007c23 */ /* 0x008fca0008010803 */
[----:B------:R-:W-:Y:S01]  /*8b70*/  HMMA.16816.F32 R32, R12, R18, R32 ;  /* 0x000000120c20723c */ /* 0x000fe20000001820 */
[----:B------:R2:W-:Y:S02]  /*8b80*/  MUFU.EX2 R84, R0 ;  /* 0x0000000000547308 */ /* 0x0005e40000000800 */
[----:B--2---:R-:W-:-:S06]  /*8b90*/  FFMA.FTZ R0, R153, UR5, -R3 ;  /* 0x0000000599007c23 */ /* 0x004fcc0008010803 */
[----:B------:R2:W3:Y:S02]  /*8ba0*/  MUFU.EX2 R83, R0 ;  /* 0x0000000000537308 */ /* 0x0004e40000000800 */
[----:B--2---:R-:W-:Y:S01]  /*8bb0*/  FFMA.FTZ R0, R147, UR5, -R3 ;  /* 0x0000000593007c23 */ /* 0x004fe20008010803 */
[----:B---3--:R-:W-:-:S05]  /*8bc0*/  F2FP.F16.F32.PACK_AB R9, R83, R84 ;  /* 0x000000545309723e */ /* 0x008fca00000000ff */
[----:B------:R2:W-:Y:S02]  /*8bd0*/  MUFU.EX2 R80, R0 ;  /* 0x0000000000507308 */ /* 0x0005e40000000800 */
[----:B--2---:R-:W-:Y:S02]  /*8be0*/  FFMA.FTZ R0, R149, UR5, -R3 ;  /* 0x0000000595007c23 */ /* 0x004fe40008010803 */
[----:B------:R-:W-:Y:S04]  /*8bf0*/  LDSM.16.MT88.4 R148, [R138+0x5c00] ;  /* 0x005c00008a94783b */ /* 0x000fe80000004200 */
[----:B------:R2:W3:Y:S02]  /*8c00*/  MUFU.EX2 R81, R0 ;  /* 0x0000000000517308 */ /* 0x0004e40000000800 */
[--C-:B--2---:R-:W-:Y:S01]  /*8c10*/  FFMA.FTZ R0, R146, UR5, -R4.reuse ;  /* 0x0000000592007c23 */ /* 0x104fe20008010804 */
[----:B---3--:R-:W-:Y:S01]  /*8c20*/  F2FP.F16.F32.PACK_AB R11, R81, R80 ;  /* 0x00000050510b723e */ /* 0x008fe200000000ff */
[----:B------:R-:W-:Y:S04]  /*8c30*/  HMMA.16816.F32 R144, R12, R20, R72 ;  /* 0x000000140c90723c */ /* 0x000fe80000001848 */
[----:B------:R2:W-:Y:S02]  /*8c40*/  MUFU.EX2 R88, R0 ;  /* 0x0000000000587308 */ /* 0x0005e40000000800 */
[C---:B------:R-:W-:Y:S06]  /*8c50*/  HMMA.16816.F32 R44, R8.reuse, R16, R52 ;  /* 0x00000010082c723c */ /* 0x040fec0000001834 */
[C---:B------:R-:W-:Y:S06]  /*8c60*/  HMMA.16816.F32 R140, R8.reuse, R20, R140 ;  /* 0x00000014088c723c */ /* 0x040fec000000188c */
[C---:B------:R-:W-:Y:S01]  /*8c70*/  HMMA.16816.F32 R48, R8.reuse, R22, R48 ;  /* 0x000000160830723c */ /* 0x040fe20000001830 */
[----:B--2---:R-:W-:Y:S01]  /*8c80*/  FFMA.FTZ R0, R36, UR5, -R4 ;  /* 0x0000000524007c23 */ /* 0x004fe20008010804 */
[----:B------:R-:W2:Y:S03]  /*8c90*/  LDSM.16.MT88.4 R20, [R138+0x5800] ;  /* 0x005800008a14783b */ /* 0x000ea60000004200 */
[----:B------:R3:W4:Y:S01]  /*8ca0*/  MUFU.EX2 R82, R0 ;  /* 0x0000000000527308 */ /* 0x0007220000000800 */
[----:B------:R-:W-:Y:S01]  /*8cb0*/  HMMA.16816.F32 R52, R8, R18, R64 ;  /* 0x000000120834723c */ /* 0x000fe20000001840 */
[----:B------:R-:W2:Y:S06]  /*8cc0*/  LDSM.16.MT88.4 R16, [R139+0x5800] ;  /* 0x005800008b10783b */ /* 0x000eac0000004200 */
[----:B------:R-:W-:-:S02]  /*8cd0*/  F2FP.F16.F32.PACK_AB R8, R96, R105 ;  /* 0x000000696008723e */ /* 0x000fc400000000ff */
[----:B------:R-:W-:Y:S01]  /*8ce0*/  F2FP.F16.F32.PACK_AB R10, R89, R93 ;  /* 0x0000005d590a723e */ /* 0x000fe200000000ff */
[----:B---3--:R-:W-:Y:S01]  /*8cf0*/  FFMA.FTZ R0, R43, UR5, -R4 ;  /* 0x000000052b007c23 */ /* 0x008fe20008010804 */
[----:B----4-:R-:W-:-:S03]  /*8d00*/  F2FP.F16.F32.PACK_AB R12, R82, R88 ;  /* 0x00000058520c723e */ /* 0x010fc600000000ff */
        /* <DEDUP_REMOVED lines=13> */
[C---:B-1----:R-:W-:Y:S06]  /*8de0*/  HMMA.16816.F32 R140, R8.reuse, R28, R140 ;  /* 0x0000001c088c723c */ /* 0x042fec000000188c */
[C---:B------:R-:W-:Y:S06]  /*8df0*/  HMMA.16816.F32 R48, R8.reuse, R30, R48 ;  /* 0x0000001e0830723c */ /* 0x040fec0000001830 */
[----:B-----5:R-:W-:Y:S01]  /*8e00*/  HMMA.16816.F32 R44, R8, R24, R44 ;  /* 0x00000018082c723c */ /* 0x020fe2000000182c */
        /* <DEDUP_REMOVED lines=9> */
[----:B------:R1:W3:Y:S02]  /*8ea0*/  MUFU.EX2 R67, R0 ;  /* 0x0000000000437308 */ /* 0x0002e40000000800 */
[C---:B------:R-:W-:Y:S06]  /*8eb0*/  HMMA.16816.F32 R144, R8.reuse, R28, R144 ;  /* 0x0000001c0890723c */ /* 0x040fec0000001890 */
[C---:B------:R-:W-:Y:S06]  /*8ec0*/  HMMA.16816.F32 R56, R8.reuse, R24, R56 ;  /* 0x000000180838723c */ /* 0x040fec0000001838 */
[----:B------:R-:W-:Y:S01]  /*8ed0*/  HMMA.16816.F32 R60, R8, R30, R60 ;  /* 0x0000001e083c723c */ /* 0x000fe2000000183c */
[----:B-1----:R-:W-:Y:S01]  /*8ee0*/  FFMA.FTZ R0, R170, UR5, -R3 ;  /* 0x00000005aa007c23 */ /* 0x002fe20008010803 */
[----:B---3--:R-:W-:-:S04]  /*8ef0*/  F2FP.F16.F32.PACK_AB R168, R67, R68 ;  /* 0x0000004443a8723e */ /* 0x008fc800000000ff */
        /* <DEDUP_REMOVED lines=8> */
[----:B------:R-:W3:Y:S01]  /*8f80*/  MUFU.EX2 R9, R9 ;  /* 0x0000000900097308 */ /* 0x000ee20000000800 */
[----:B-1----:R-:W-:-:S07]  /*8f90*/  FFMA.FTZ R0, R92, UR5, -R3 ;  /* 0x000000055c007c23 */ /* 0x002fce0008010803 */
[----:B------:R1:W4:Y:S01]  /*8fa0*/  MUFU.EX2 R65, R0 ;  /* 0x0000000000417308 */ /* 0x0003220000000800 */
[----:B---3--:R-:W-:Y:S01]  /*8fb0*/  F2FP.F16.F32.PACK_AB R167, R9, R11 ;  /* 0x0000000b09a7723e */ /* 0x008fe200000000ff */
[----:B-1----:R-:W-:Y:S01]  /*8fc0*/  FFMA.FTZ R0, R97, UR5, -R3 ;  /* 0x0000000561007c23 */ /* 0x002fe20008010803 */
[----:B----4-:R-:W-:-:S05]  /*8fd0*/  F2FP.F16.F32.PACK_AB R13, R65, R66 ;  /* 0x00000042410d723e */ /* 0x010fca00000000ff */
[----:B------:R1:W-:Y:S02]  /*8fe0*/  MUFU.EX2 R43, R0 ;  /* 0x00000000002b7308 */ /* 0x0003e40000000800 */
[----:B-1----:R-:W-:-:S06]  /*8ff0*/  FFMA.FTZ R0, R122, UR5, -R3 ;  /* 0x000000057a007c23 */ /* 0x002fcc0008010803 */
[----:B------:R1:W3:Y:S02]  /*9000*/  MUFU.EX2 R64, R0 ;  /* 0x0000000000407308 */ /* 0x0002e40000000800 */
[----:B-1----:R-:W-:Y:S01]  /*9010*/  FFMA.FTZ R0, R39, UR5, -R4 ;  /* 0x0000000527007c23 */ /* 0x002fe20008010804 */
[----:B---3--:R-:W-:-:S05]  /*9020*/  F2FP.F16.F32.PACK_AB R15, R64, R43 ;  /* 0x0000002b400f723e */ /* 0x008fca00000000ff */
[----:B------:R1:W-:Y:S02]  /*9030*/  MUFU.EX2 R39, R0 ;  /* 0x0000000000277308 */ /* 0x0003e40000000800 */
[C---:B--2---:R-:W-:Y:S06]  /*9040*/  HMMA.16816.F32 R140, R12.reuse, R20, R140 ;  /* 0x000000140c8c723c */ /* 0x044fec000000188c */
[C---:B------:R-:W-:Y:S06]  /*9050*/  HMMA.16816.F32 R152, R12.reuse, R22, R48 ;  /* 0x000000160c98723c */ /* 0x040fec0000001830 */
[----:B------:R-:W-:Y:S01]  /*9060*/  HMMA.16816.F32 R44, R12, R16, R44 ;  /* 0x000000100c2c723c */ /* 0x000fe2000000182c */
[----:B-1----:R-:W-:Y:S01]  /*9070*/  FFMA.FTZ R0, R38, UR5, -R4 ;  /* 0x0000000526007c23 */ /* 0x002fe20008010804 */
[----:B------:R-:W-:-:S03]  /*9080*/  F2FP.F16.F32.PACK_AB R4, R115, R251 ;  /* 0x000000fb7304723e */ /* 0x000fc600000000ff */
[----:B------:R1:W2:Y:S01]  /*9090*/  MUFU.EX2 R36, R0 ;  /* 0x0000000000247308 */ /* 0x0002a20000000800 */
[----:B------:R-:W-:Y:S01]  /*90a0*/  HMMA.16816.F32 R52, R12, R18, R52 ;  /* 0x000000120c34723c */ /* 0x000fe20000001834 */
[----:B------:R-:W3:Y:S05]  /*90b0*/  LDSM.16.MT88.4 R12, [R139+0x5c00] ;  /* 0x005c00008b0c783b */ /* 0x000eea0000004200 */
[C---:B------:R-:W-:Y:S01]  /*90c0*/  HMMA.16816.F32 R144, R4.reuse, R20, R144 ;  /* 0x000000140490723c */ /* 0x040fe20000001890 */
[----:B------:R4:W5:Y:S05]  /*90d0*/  MUFU.EX2 R20, R8 ;  /* 0x0000000800147308 */ /* 0x00096a0000000800 */
[----:B------:R-:W-:Y:S01]  /*90e0*/  HMMA.16816.F32 R60, R4, R22, R60 ;  /* 0x00000016043c723c */ /* 0x000fe2000000183c */
[----:B-1----:R-:W-:Y:S01]  /*90f0*/  FFMA.FTZ R0, R125, UR5, -R3 ;  /* 0x000000057d007c23 */ /* 0x002fe20008010803 */
[----:B--2---:R-:W-:-:S04]  /*9100*/  F2FP.F16.F32.PACK_AB R170, R36, R39 ;  /* 0x0000002724aa723e */ /* 0x004fc800000000ff */
[----:B------:R-:W-:Y:S01]  /*9110*/  HMMA.16816.F32 R56, R4, R16, R56 ;  /* 0x000000100438723c */ /* 0x000fe20000001838 */
[----:B------:R1:W-:Y:S01]  /*9120*/  MUFU.EX2 R31, R0 ;  /* 0x00000000001f7308 */ /* 0x0003e20000000800 */
[----:B----4-:R-:W-:-:S04]  /*9130*/  FADD.FTZ R8, R108, R107 ;  /* 0x0000006b6c087221 */ /* 0x010fc80000010000 */
[----:B------:R-:W-:Y:S01]  /*9140*/  HMMA.16816.F32 R24, R4, R18, R24 ;  /* 0x000000120418723c */ /* 0x000fe20000001818 */
[----:B-----5:R-:W-:Y:S01]  /*9150*/  F2FP.F16.F32.PACK_AB R165, R20, R199 ;  /* 0x000000c714a5723e */ /* 0x020fe200000000ff */
[----:B------:R-:W-:-:S05]  /*9160*/  FADD.FTZ R8, R114, R8 ;  /* 0x0000000872087221 */ /* 0x000fca0000010000 */
[----:B------:R-:W-:Y:S01]  /*9170*/  FADD.FTZ R4, R123, R8 ;  /* 0x000000087b047221 */ /* 0x000fe20000010000 */
[----:B------:R-:W-:Y:S03]  /*9180*/  HMMA.16816.F32 R144, R164, R148, R144 ;  /* 0x00000094a490723c */ /* 0x000fe60000001890 */
[----:B------:R-:W-:Y:S01]  /*9190*/  FADD.FTZ R4, R124, R4 ;  /* 0x000000047c047221 */ /* 0x000fe20000010000 */
[----:B-1----:R-:W-:-:S03]  /*91a0*/  FFMA.FTZ R0, R126, UR5, -R3 ;  /* 0x000000057e007c23 */ /* 0x002fc60008010803 */
[----:B------:R-:W-:Y:S01]  /*91b0*/  FADD.FTZ R5, R127, R4 ;  /* 0x000000047f057221 */ /* 0x000fe20000010000 */
[----:B------:R1:W2:Y:S02]  /*91c0*/  MUFU.EX2 R30, R0 ;  /* 0x00000000001e7308 */ /* 0x0002a40000000800 */
[----:B---3--:R-:W-:Y:S01]  /*91d0*/  HMMA.16816.F32 R156, R164, R12, R56 ;  /* 0x0000000ca49c723c */ /* 0x008fe20000001838 */
[--C-:B-1----:R-:W-:Y:S01]  /*91e0*/  FFMA.FTZ R0, R131, UR5, -R3.reuse ;  /* 0x0000000583007c23 */ /* 0x102fe20008010803 */
[----:B------:R-:W-:Y:S01]  /*91f0*/  FFMA.FTZ R3, R128, UR5, -R3 ;  /* 0x0000000580037c23 */ /* 0x000fe20008010803 */
[----:B--2---:R-:W-:-:S03]  /*9200*/  F2FP.F16.F32.PACK_AB R169, R30, R31 ;  /* 0x0000001f1ea9723e */ /* 0x004fc600000000ff */
[----:B------:R1:W-:Y:S08]  /*9210*/  MUFU.EX2 R29, R0 ;  /* 0x00000000001d7308 */ /* 0x0003f00000000800 */
[----:B------:R2:W3:Y:S01]  /*9220*/  MUFU.EX2 R28, R3 ;  /* 0x00000003001c7308 */ /* 0x0004e20000000800 */
[----:B-1----:R-:W-:-:S04]  /*9230*/  FADD.FTZ R0, R228, R227 ;  /* 0x000000e3e4007221 */ /* 0x002fc80000010000 */
[----:B------:R-:W-:Y:S01]  /*9240*/  FADD.FTZ R0, R229, R0 ;  /* 0x00000000e5007221 */ /* 0x000fe20000010000 */
[----:B--2---:R-:W-:-:S03]  /*9250*/  FADD.FTZ R3, R184, R183 ;  /* 0x000000b7b8037221 */ /* 0x004fc60000010000 */
[----:B------:R-:W-:Y:S01]  /*9260*/  FADD.FTZ R2, R230, R0 ;  /* 0x00000000e6027221 */ /* 0x000fe20000010000 */
[----:B---3--:R-:W-:Y:S01]  /*9270*/  F2FP.F16.F32.PACK_AB R171, R28, R29 ;  /* 0x0000001d1cab723e */ /* 0x008fe200000000ff */
[----:B------:R-:W-:Y:S02]  /*9280*/  FADD.FTZ R3, R185, R3 ;  /* 0x00000003b9037221 */ /* 0x000fe40000010000 */
[----:B------:R-:W-:Y:S02]  /*9290*/  FADD.FTZ R2, R231, R2 ;  /* 0x00000002e7027221 */ /* 0x000fe40000010000 */
[----:B------:R-:W-:Y:S01]  /*92a0*/  FADD.FTZ R0, R186, R3 ;  /* 0x00000003ba007221 */ /* 0x000fe20000010000 */
[----:B------:R-:W-:Y:S01]  /*92b0*/  FADD.FTZ R3, R101, R10 ;  /* 0x0000000a65037221 */ /* 0x000fe20000010000 */
[----:B------:R-:W-:Y:S01]  /*92c0*/  FADD.FTZ R2, R232, R2 ;  /* 0x00000002e8027221 */ /* 0x000fe20000010000 */
[----:B------:R-:W-:Y:S01]  /*92d0*/  HMMA.16816.F32 R140, R168, R148, R140 ;  /* 0x00000094a88c723c */ /* 0x000fe2000000188c */
        /* <DEDUP_REMOVED lines=122> */
[----:B------:R-:W-:Y:S01]  /*9a80*/  LEA.HI.SX32 R200, R226, 0xfffffffe, 0x19 ;  /* 0xfffffffee2c87811 */ /* 0x000fe200078fcaff */
[----:B------:R-:W4:Y:S01]  /*9a90*/  S2R R180, SR_TID.X ;  /* 0x0000000000b47919 */ /* 0x000f220000002100 */
[----:B------:R-:W-:Y:S01]  /*9aa0*/  IMAD.MOV.U32 R133, RZ, RZ, R41 ;  /* 0x000000ffff857224 */ /* 0x000fe200078e0029 */
[----:B------:R-:W-:Y:S01]  /*9ab0*/  MOV R134, R42 ;  /* 0x0000002a00867202 */ /* 0x000fe20000000f00 */
[----:B------:R-:W-:Y:S01]  /*9ac0*/  IMAD.MOV.U32 R135, RZ, RZ, R37 ;  /* 0x000000ffff877224 */ /* 0x000fe200078e0025 */
[----:B------:R-:W-:Y:S01]  /*9ad0*/  MOV R136, R40 ;  /* 0x0000002800887202 */ /* 0x000fe20000000f00 */
[----:B------:R-:W-:Y:S01]  /*9ae0*/  ULDC UR5, c[0x0][0x39c] ;  /* 0x0000e70000057ab9 */ /* 0x000fe20000000800 */
[----:B----4-:R-:W-:-:S05]  /*9af0*/  LOP3.LUT R180, R180, 0x3, RZ, 0xc0, !PT ;  /* 0x00000003b4b47812 */ /* 0x010fca00078ec0ff */
[----:B-1----:R-:W-:Y:S01]  /*9b00*/  IMAD R0, R180, -0x2, R250 ;  /* 0xfffffffeb4007824 */ /* 0x002fe200078e02fa */
[----:B--2---:R-:W-:Y:S01]  /*9b10*/  ISETP.GE.AND P0, PT, R74, UR4, PT ;  /* 0x000000044a007c0c */ /* 0x004fe2000bf06270 */
[----:B------:R-:W-:-:S12]  /*9b20*/  ULDC UR4, c[0x0][0x2ec] ;  /* 0x0000bb0000047ab9 */ /* 0x000fd80000000800 */
[----:B------:R-:W1:Y:S08]  /*9b30*/  @!P0 LDC.64 R2, c[0x0][0x220] ;  /* 0x00008800ff028b82 */ /* 0x000e700000000a00 */
[----:B------:R-:W2:Y:S08]  /*9b40*/  @!P0 LDC.64 R6, c[0x0][0x220] ;  /* 0x00008800ff068b82 */ /* 0x000eb00000000a00 */
[----:B------:R-:W4:Y:S01]  /*9b50*/  @!P0 LDC.64 R4, c[0x0][0x220] ;  /* 0x00008800ff048b82 */ /* 0x000f220000000a00 */
[----:B-1----:R1:W-:Y:S04]  /*9b60*/  @!P0 STL.64 [R1+0x40], R2 ;  /* 0x0000400201008387 */ /* 0x0023e80000100a00 */
[----:B--2---:R-:W-:Y:S03]  /*9b70*/  @!P0 STL.64 [R1+0x38], R6 ;  /* 0x0000380601008387 */ /* 0x004fe60000100a00 */
[----:B-1----:R-:W1:Y:S02]  /*9b80*/  @!P0 LDC.64 R2, c[0x0][0x220] ;  /* 0x00008800ff028b82 */ /* 0x002e640000000a00 */
[----:B-1----:R1:W-:Y:S04]  /*9b90*/  @!P0 STL.64 [R1+0x30], R2 ;  /* 0x0000300201008387 */ /* 0x0023e80000100a00 */
[----:B----4-:R-:W-:Y:S01]  /*9ba0*/  @!P0 STL.64 [R1+0x28], R4 ;  /* 0x0000280401008387 */ /* 0x010fe20000100a00 */
[----:B-1----:R-:W-:Y:S01]  /*9bb0*/  IADD3 R3, R77, R0, -R210 ;  /* 0x000000004d037210 */ /* 0x002fe20007ffe8d2 */
[C---:B------:R-:W-:Y:S01]  /*9bc0*/  IMAD.SHL.U32 R0, R208.reuse, 0x20, RZ ;  /* 0x00000020d0007824 */ /* 0x040fe200078e00ff */
[----:B------:R-:W-:-:S03]  /*9bd0*/  SHF.L.U64.HI R2, R208, 0x5, R209 ;  /* 0x00000005d0027819 */ /* 0x000fc600000102d1 */
[----:B------:R-:W-:Y:S04]  /*9be0*/  STL [R1+0x14], R3 ;  /* 0x0000140301007387 */ /* 0x000fe80000100800 */
[----:B------:R-:W-:Y:S04]  /*9bf0*/  STL [R1+0x18], R2 ;  /* 0x0000180201007387 */ /* 0x000fe80000100800 */
[----:B------:R3:W-:Y:S02]  /*9c00*/  STL [R1+0x1c], R0 ;  /* 0x00001c0001007387 */ /* 0x0007e40000100800 */
[----:B---3--:R-:W-:-:S05]  /*9c10*/  @!P0 IMAD R0, R237, 0x60, RZ ;  /* 0x00000060ed008824 */ /* 0x008fca00078e02ff */
[----:B------:R1:W-:Y:S01]  /*9c20*/  @!P0 STL [R1+0x10], R0 ;  /* 0x0000100001008387 */ /* 0x0003e20000100800 */
[----:B------:R-:W-:Y:S05]  /*9c30*/  BRA `(.L_x_827) ;  /* 0x0000000000e07947 */ /* 0x000fea0003800000 */
.L_x_829:
        /* <DEDUP_REMOVED lines=56> */
.L_x_827:
[----:B--2---:R-:W2:Y:S01]  /*9fc0*/  LDL.64 R18, [R1+0x58] ;  /* 0x0000580001127983 */ /* 0x004ea20000100a00 */
[----:B------:R-:W-:Y:S04]  /*9fd0*/  DEPBAR.LE SB0, 0x0 ;  /* 0x000080000000791a */ /* 0x000fe80000000000 */
[-C--:B------:R-:W-:Y:S01]  /*9fe0*/  IMAD.WIDE.U32 R4, R200, R236.reuse, RZ ;  /* 0x000000ecc8047225 */ /* 0x080fe200078e00ff */
[----:B------:R-:W3:Y:S02]  /*9ff0*/  LDL R10, [R1+0x6c] ;  /* 0x00006c00010a7983 */ /* 0x000ee40000100800 */
[----:B-1----:R-:W-:Y:S02]  /*a000*/  SHF.R.S32.HI R0, RZ, 0x1f, R200 ;  /* 0x0000001fff007819 */ /* 0x002fe400000114c8 */
[----:B------:R-:W4:Y:S01]  /*a010*/  LDL R9, [R1+0x40] ;  /* 0x0000400001097983 */ /* 0x000f220000100800 */
[----:B------:R-:W-:Y:S02]  /*a020*/  LOP3.LUT R199, R199, 0xffffffef, RZ, 0xc0, !PT ;  /* 0xffffffefc7c77812 */ /* 0x000fe400078ec0ff */
[----:B------:R-:W-:Y:S01]  /*a030*/  IMAD R0, R0, R236, RZ ;  /* 0x000000ec00007224 */ /* 0x000fe200078e02ff */
[----:B------:R-:W5:Y:S01]  /*a040*/  LDL R11, [R1+0x1c] ;  /* 0x00001c00010b7983 */ /* 0x000f620000100800 */
[----:B------:R-:W-:Y:S02]  /*a050*/  @P0 LOP3.LUT R199, R199, 0x10, RZ, 0xfc, !PT ;  /* 0x00000010c7c70812 */ /* 0x000fe400078efcff */
[----:B------:R-:W-:Y:S01]  /*a060*/  IMAD R0, R200, R237, R0 ;  /* 0x000000edc8007224 */ /* 0x000fe200078e0200 */
[----:B------:R-:W5:Y:S01]  /*a070*/  LDL R16, [R1+0x44] ;  /* 0x0000440001107983 */ /* 0x000f620000100800 */
[----:B------:R-:W-:Y:S02]  /*a080*/  LOP3.LUT R199, R199, 0xfffffffd, RZ, 0xc0, !PT ;  /* 0xfffffffdc7c77812 */ /* 0x000fe400078ec0ff */
[----:B------:R-:W-:Y:S01]  /*a090*/  IMAD.IADD R0, R5, 0x1, R0 ;  /* 0x0000000105007824 */ /* 0x000fe200078e0200 */
[----:B------:R-:W5:Y:S04]  /*a0a0*/  LDL R7, [R1+0x18] ;  /* 0x0000180001077983 */ /* 0x000f680000100800 */
[----:B------:R-:W5:Y:S04]  /*a0b0*/  LDL R8, [R1+0x38] ;  /* 0x0000380001087983 */ /* 0x000f680000100800 */
        /* <DEDUP_REMOVED lines=17> */
[----:B------:R-:W-:Y:S02]  /*a1d0*/  @!P0 IMAD.X R4, R3, 0x1, R7, P4 ;  /* 0x0000000103048824 */ /* 0x000fe400020e0607 */
[----:B------:R-:W-:Y:S01]  /*a1e0*/  @!PT LDS RZ, [RZ] ;  /* 0x00000000fffff984 */ /* 0x000fe20000000800 */
[----:B------:R-:W-:Y:S01]  /*a1f0*/  @!PT LDS RZ, [RZ] ;  /* 0x00000000fffff984 */ /* 0x000fe20000000800 */
[----:B------:R-:W-:Y:S01]  /*a200*/  @!PT LDS RZ, [RZ] ;  /* 0x00000000fffff984 */ /* 0x000fe20000000800 */
[----:B------:R-:W-:Y:S01]  /*a210*/  @!P0 LDGSTS.E.BYPASS.LTC128B.128 [R198+0x4000], desc[UR8][R10.64] ;  /* 0x040000000ac68fae */ /* 0x000fe2000b901d48 */
[C---:B------:R-:W-:Y:S01]  /*a220*/  @!P0 LEA.HI.X R7, R236.reuse, R3, R237, 0x6, P2 ;  /* 0x00000003ec078211 */ /* 0x040fe200010f34ed */
[----:B------:R-:W-:Y:S01]  /*a230*/  @!P0 IMAD.WIDE.U32 R2, R236, 0x60, R2 ;  /* 0x00000060ec028825 */ /* 0x000fe200078e0002 */
[C---:B------:R-:W-:Y:S04]  /*a240*/  @!P0 LEA R8, P3, R5.reuse, R8, 0x1 ;  /* 0x0000000805088211 */ /* 0x040fe800078608ff */
[----:B------:R-:W-:Y:S01]  /*a250*/  @!P0 LEA.HI.X R9, R5, R17, R4, 0x1, P3 ;  /* 0x0000001105098211 */ /* 0x000fe200018f0c04 */
[----:B------:R-:W-:Y:S01]  /*a260*/  @P0 STS.128 [R198+0x4800], RZ ;  /* 0x004800ffc6000388 */ /* 0x000fe20000000c00 */
[C---:B------:R-:W-:Y:S04]  /*a270*/  @!P0 LEA R6, P1, R0.reuse, R6, 0x1 ;  /* 0x0000000600068211 */ /* 0x040fe800078208ff */
[----:B------:R-:W-:Y:S03]  /*a280*/  @!P0 LEA.HI.X R7, R0, R15, R7, 0x1, P1 ;  /* 0x0000000f00078211 */ /* 0x000fe600008f0c07 */
[----:B------:R-:W-:Y:S01]  /*a290*/  @!PT LDS RZ, [RZ] ;  /* 0x00000000fffff984 */ /* 0x000fe20000000800 */
[----:B------:R-:W-:Y:S01]  /*a2a0*/  @!PT LDS RZ, [RZ] ;  /* 0x00000000fffff984 */ /* 0x000fe20000000800 */
[----:B------:R-:W-:Y:S01]  /*a2b0*/  @!PT LDS RZ, [RZ] ;  /* 0x00000000fffff984 */ /* 0x000fe20000000800 */
[----:B------:R-:W-:Y:S01]  /*a2c0*/  @!P0 LDGSTS.E.BYPASS.LTC128B.128 [R198+0x4800], desc[UR8][R8.64] ;  /* 0x0480000008c68fae */ /* 0x000fe2000b901d48 */
[----:B------:R-:W-:Y:S01]  /*a2d0*/  @!P0 IMAD.IADD R0, R14, 0x1, R3 ;  /* 0x000000010e008824 */ /* 0x000fe200078e0203 */
[C---:B------:R-:W-:Y:S06]  /*a2e0*/  @!P0 LEA R4, P1, R2.reuse, R13, 0x1 ;  /* 0x0000000d02048211 */ /* 0x040fec00078208ff */
[----:B------:R-:W-:Y:S01]  /*a2f0*/  @P0 STS.128 [R198+0x5000], RZ ;  /* 0x005000ffc6000388 */ /* 0x000fe20000000c00 */
[----:B------:R-:W-:Y:S07]  /*a300*/  @!P0 LEA.HI.X R5, R2, R12, R0, 0x1, P1 ;  /* 0x0000000c02058211 */ /* 0x000fee00008f0c00 */
        /* <DEDUP_REMOVED lines=62> */
[----:B------:R-:W-:Y:S01]  /*a6f0*/  MUFU.TANH R172, R6 ;  /* 0x0000000600ac7308 */ /* 0x000fe20000002400 */
        /* <DEDUP_REMOVED lines=12> */
[----:B------:R1:W-:Y:S01]  /*a7c0*/  MUFU.TANH R229, R4 ;  /* 0x0000000400e57308 */ /* 0x0003e20000002400 */
[----:B------:R-:W-:Y:S01]  /*a7d0*/  FMUL.FTZ R17, R17, UR5 ;  /* 0x0000000511117c20 */ /* 0x000fe20008410000 */
[----:B------:R-:W-:Y:S08]  /*a7e0*/  FMUL.FTZ R16, R16, UR5 ;  /* 0x0000000510107c20 */ /* 0x000ff00008410000 */
[----:B------:R-:W-:Y:S10]  /*a7f0*/  MUFU.TANH R203, R10 ;  /* 0x0000000a00cb7308 */ /* 0x000ff40000002400 */
[----:B------:R-:W2:Y:S01]  /*a800*/  MUFU.TANH R225, R11 ;  /* 0x0000000b00e17308 */ /* 0x000ea20000002400 */
[----:B-1----:R-:W1:Y:S09]  /*a810*/  LDSM.16.M88.4 R4, [R197] ;  /* 0x00000000c504783b */ /* 0x002e720000000200 */
[----:B------:R-:W-:Y:S10]  /*a820*/  MUFU.TANH R211, R8 ;  /* 0x0000000800d37308 */ /* 0x000ff40000002400 */
[----:B------:R3:W-:Y:S10]  /*a830*/  MUFU.TANH R222, R9 ;  /* 0x0000000900de7308 */ /* 0x0007f40000002400 */
[----:B------:R4:W-:Y:S10]  /*a840*/  MUFU.TANH R230, R0 ;  /* 0x0000000000e67308 */ /* 0x0009f40000002400 */
[----:B------:R-:W-:Y:S01]  /*a850*/  MUFU.TANH R224, R14 ;  /* 0x0000000e00e07308 */ /* 0x000fe20000002400 */
[----:B---3--:R-:W3:Y:S09]  /*a860*/  LDSM.16.M88.4 R8, [R196] ;  /* 0x00000000c408783b */ /* 0x008ef20000000200 */
[----:B------:R-:W-:Y:S01]  /*a870*/  MUFU.TANH R209, R13 ;  /* 0x0000000d00d17308 */ /* 0x000fe20000002400 */
[-C--:B-1----:R-:W-:Y:S03]  /*a880*/  HMMA.16816.F32 R20, R176, R4.reuse, R20 ;  /* 0x00000004b014723c */ /* 0x082fe60000001814 */
[----:B----4-:R-:W-:Y:S03]  /*a890*/  IMAD R0, R200, -0x80, R201 ;  /* 0xffffff80c8007824 */ /* 0x010fe600078e02c9 */
[C---:B------:R-:W-:Y:S03]  /*a8a0*/  HMMA.16816.F32 R24, R184.reuse, R4, R24 ;  /* 0x00000004b818723c */ /* 0x040fe60000001818 */
[----:B------:R1:W4:Y:S02]  /*a8b0*/  MUFU.TANH R221, R12 ;  /* 0x0000000c00dd7308 */ /* 0x0003240000002400 */
[C---:B------:R-:W-:Y:S01]  /*a8c0*/  VIADD R3, R0.reuse, 0x48 ;  /* 0x0000004800037836 */ /* 0x040fe20000000000 */
[-C--:B------:R-:W-:Y:S07]  /*a8d0*/  HMMA.16816.F32 R28, R184, R6.reuse, R28 ;  /* 0x00000006b81c723c */ /* 0x080fee000000181c */
[----:B------:R-:W-:Y:S01]  /*a8e0*/  MUFU.TANH R219, R15 ;  /* 0x0000000f00db7308 */ /* 0x000fe20000002400 */
[----:B------:R-:W-:Y:S03]  /*a8f0*/  ISETP.GE.AND P2, PT, R3, RZ, PT ;  /* 0x000000ff0300720c */ /* 0x000fe60003f46270 */
[----:B------:R-:W-:Y:S01]  /*a900*/  VIADD R2, R0, 0x47 ;  /* 0x0000004700027836 */ /* 0x000fe20000000000 */
[C---:B------:R-:W-:Y:S01]  /*a910*/  HMMA.16816.F32 R32, R176.reuse, R6, R32 ;  /* 0x00000006b020723c */ /* 0x040fe20000001820 */
[----:B------:R-:W5:Y:S03]  /*a920*/  LDSM.16.M88.4 R4, [R195] ;  /* 0x00000000c304783b */ /* 0x000f660000000200 */
[----:B------:R-:W-:Y:S01]  /*a930*/  ISETP.GE.AND P1, PT, R2, RZ, PT ;  /* 0x000000ff0200720c */ /* 0x000fe20003f26270 */
[----:B------:R-:W-:Y:S01]  /*a940*/  MUFU.TANH R238, R17 ;  /* 0x0000001100ee7308 */ /* 0x000fe20000002400 */
[----:B-1----:R-:W-:Y:S02]  /*a950*/  VIADD R12, R0, 0x3f ;  /* 0x0000003f000c7836 */ /* 0x002fe40000000000 */
[----:B------:R-:W-:Y:S03]  /*a960*/  FMUL.FTZ R23, R23, UR5 ;  /* 0x0000000517177c20 */ /* 0x000fe60008410000 */
[----:B------:R-:W-:Y:S01]  /*a970*/  FMUL.FTZ R20, R20, UR5 ;  /* 0x0000000514147c20 */ /* 0x000fe20008410000 */
[----:B------:R-:W-:Y:S01]  /*a980*/  @!P2 IADD3 R3, -R0, -0x48, RZ ;  /* 0xffffffb80003a810 */ /* 0x000fe20007ffe1ff */
[----:B------:R-:W-:Y:S02]  /*a990*/  FMUL.FTZ R25, R25, UR5 ;  /* 0x0000000519197c20 */ /* 0x000fe40008410000 */
[----:B------:R-:W-:Y:S01]  /*a9a0*/  MUFU.TANH R18, R18 ;  /* 0x0000001200127308 */ /* 0x000fe20000002400 */
[-C--:B---3--:R-:W-:Y:S03]  /*a9b0*/  HMMA.16816.F32 R36, R176, R8.reuse, R36 ;  /* 0x00000008b024723c */ /* 0x088fe60000001824 */
[----:B------:R-:W-:Y:S01]  /*a9c0*/  FMUL.FTZ R26, R26, UR5 ;  /* 0x000000051a1a7c20 */ /* 0x000fe20008410000 */
[----:B------:R-:W-:Y:S01]  /*a9d0*/  FMUL.FTZ R31, R31, UR5 ;  /* 0x000000051f1f7c20 */ /* 0x000fe20008410000 */
[----:B------:R-:W-:Y:S01]  /*a9e0*/  FMUL.FTZ R28, R28, UR5 ;  /* 0x000000051c1c7c20 */ /* 0x000fe20008410000 */
[C---:B------:R-:W-:Y:S03]  /*a9f0*/  HMMA.16816.F32 R40, R184.reuse, R8, R40 ;  /* 0x00000008b828723c */ /* 0x040fe60000001828 */
[----:B------:R-:W1:Y:S01]  /*aa00*/  MUFU.TANH R228, R26 ;  /* 0x0000001a00e47308 */ /* 0x000e620000002400 */
[----:B------:R-:W-:Y:S01]  /*aa10*/  ISETP.GE.AND P4, PT, R12, RZ, PT ;  /* 0x000000ff0c00720c */ /* 0x000fe20003f86270 */
[----:B------:R-:W-:Y:S01]  /*aa20*/  FMUL.FTZ R35, R35, UR5 ;  /* 0x0000000523237c20 */ /* 0x000fe20008410000 */
[-C--:B------:R-:W-:Y:S07]  /*aa30*/  HMMA.16816.F32 R44, R184, R10.reuse, R44 ;  /* 0x0000000ab82c723c */ /* 0x080fee000000182c */
[----:B------:R-:W-:Y:S01]  /*aa40*/  MUFU.TANH R217, R25 ;  /* 0x0000001900d97308 */ /* 0x000fe20000002400 */
[----:B------:R-:W-:Y:S01]  /*aa50*/  FMUL.FTZ R34, R34, UR5 ;  /* 0x0000000522227c20 */ /* 0x000fe20008410000 */
[C---:B------:R-:W-:Y:S01]  /*aa60*/  HMMA.16816.F32 R48, R176.reuse, R10, R48 ;  /* 0x0000000ab030723c */ /* 0x040fe20000001830 */
[----:B------:R-:W3:Y:S07]  /*aa70*/  LDSM.16.M88.4 R8, [R194] ;  /* 0x00000000c208783b */ /* 0x000eee0000000200 */
[----:B------:R-:W-:Y:S03]  /*aa80*/  MUFU.TANH R210, R31 ;  /* 0x0000001f00d27308 */ /* 0x000fe60000002400 */
[----:B------:R-:W-:Y:S01]  /*aa90*/  FMUL.FTZ R37, R37, UR5 ;  /* 0x0000000525257c20 */ /* 0x000fe20008410000 */
[----:B------:R-:W-:Y:S01]  /*aaa0*/  FMUL.FTZ R38, R38, UR5 ;  /* 0x0000000526267c20 */ /* 0x000fe20008410000 */
[----:B------:R-:W-:Y:S01]  /*aab0*/  FMUL.FTZ R29, R29, UR5 ;  /* 0x000000051d1d7c20 */ /* 0x000fe20008410000 */
[-C--:B-----5:R-:W-:Y:S03]  /*aac0*/  HMMA.16816.F32 R52, R176, R4.reuse, R52 ;  /* 0x00000004b034723c */ /* 0x0a0fe60000001834 */
[----:B------:R-:W-:Y:S01]  /*aad0*/  FMUL.FTZ R42, R42, UR5 ;  /* 0x000000052a2a7c20 */ /* 0x000fe20008410000 */
[----:B------:R-:W-:Y:S01]  /*aae0*/  MUFU.TANH R214, R29 ;  /* 0x0000001d00d67308 */ /* 0x000fe20000002400 */
[----:B------:R-:W-:Y:S01]  /*aaf0*/  FMUL.FTZ R40, R40, UR5 ;  /* 0x0000000528287c20 */ /* 0x000fe20008410000 */
[C---:B------:R-:W-:Y:S05]  /*ab00*/  HMMA.16816.F32 R56, R184.reuse, R4, R56 ;  /* 0x00000004b838723c */ /* 0x040fea0000001838 */
[----:B------:R-:W-:Y:S03]  /*ab10*/  FMUL.FTZ R46, R46, UR5 ;  /* 0x000000052e2e7c20 */ /* 0x000fe60008410000 */
[----:B------:R-:W5:Y:S01]  /*ab20*/  MUFU.TANH R216, R28 ;  /* 0x0000001c00d87308 */ /* 0x000f620000002400 */
[-C--:B------:R-:W-:Y:S03]  /*ab30*/  HMMA.16816.F32 R60, R184, R6.reuse, R60 ;  /* 0x00000006b83c723c */ /* 0x080fe6000000183c */
[----:B------:R-:W-:Y:S01]  /*ab40*/  FMUL.FTZ R44, R44, UR5 ;  /* 0x000000052c2c7c20 */ /* 0x000fe20008410000 */
[----:B------:R-:W-:Y:S02]  /*ab50*/  FMUL.FTZ R41, R41, UR5 ;  /* 0x0000000529297c20 */ /* 0x000fe40008410000 */
[C---:B------:R-:W-:Y:S03]  /*ab60*/  HMMA.16816.F32 R64, R176.reuse, R6, R64 ;  /* 0x00000006b040723c */ /* 0x040fe60000001840 */
[----:B------:R-:W5:Y:S01]  /*ab70*/  MUFU.TANH R227, R42 ;  /* 0x0000002a00e37308 */ /* 0x000f620000002400 */
[----:B------:R-:W4:Y:S01]  /*ab80*/  LDSM.16.M88.4 R4, [R193] ;  /* 0x00000000c104783b */ /* 0x000f220000000200 */
[----:B------:R-:W-:Y:S01]  /*ab90*/  FMUL.FTZ R47, R47, UR5 ;  /* 0x000000052f2f7c20 */ /* 0x000fe20008410000 */
[----:B------:R-:W-:Y:S01]  /*aba0*/  FMUL.FTZ R43, R43, UR5 ;  /* 0x000000052b2b7c20 */ /* 0x000fe20008410000 */
[----:B------:R-:W-:Y:S01]  /*abb0*/  @!P1 IADD3 R2, -R0, -0x47, RZ ;  /* 0xffffffb900029810 */ /* 0x000fe20007ffe1ff */
[----:B------:R-:W-:Y:S05]  /*abc0*/  FMUL.FTZ R24, R24, UR5 ;  /* 0x0000000518187c20 */ /* 0x000fea0008410000 */
[----:B------:R-:W-:Y:S01]  /*abd0*/  MUFU.TANH R213, R41 ;  /* 0x0000002900d57308 */ /* 0x000fe20000002400 */
[----:B------:R-:W-:Y:S01]  /*abe0*/  FMUL.FTZ R58, R58, UR5 ;  /* 0x000000053a3a7c20 */ /* 0x000fe20008410000 */
[----:B------:R-:W-:Y:S01]  /*abf0*/  I2FP.F32.S32 R2, R2 ;  /* 0x0000000200027245 */ /* 0x000fe20000201400 */
[-C--:B---3--:R-:W-:Y:S03]  /*ac00*/  HMMA.16816.F32 R68, R176, R8.reuse, R68 ;  /* 0x00000008b044723c */ /* 0x088fe60000001844 */
[----:B------:R-:W-:Y:S04]  /*ac10*/  FMUL.FTZ R57, R57, UR5 ;  /* 0x0000000539397c20 */ /* 0x000fe80008410000 */
[----:B------:R-:W-:Y:S01]  /*ac20*/  MUFU.TANH R226, R24 ;  /* 0x0000001800e27308 */ /* 0x000fe20000002400 */
[----:B--2---:R-:W-:Y:S01]  /*ac30*/  FFMA.FTZ R225, R2, -R132, R225 ;  /* 0x8000008402e17223 */ /* 0x004fe200000100e1 */
[C---:B------:R-:W-:Y:S04]  /*ac40*/  HMMA.16816.F32 R72, R184.reuse, R8, R72 ;  /* 0x00000008b848723c */ /* 0x040fe80000001848 */
[----:B------:R-:W-:Y:S04]  /*ac50*/  FMUL.FTZ R64, R64, UR5 ;  /* 0x0000000540407c20 */ /* 0x000fe80008410000 */
[----:B------:R-:W-:Y:S01]  /*ac60*/  MUFU.TANH R223, R43 ;  /* 0x0000002b00df7308 */ /* 0x000fe20000002400 */
[-C--:B------:R-:W-:Y:S03]  /*ac70*/  HMMA.16816.F32 R76, R184, R10.reuse, R76 ;  /* 0x0000000ab84c723c */ /* 0x080fe6000000184c */
[----:B------:R-:W-:Y:S02]  /*ac80*/  VIADD R2, R0, 0x37 ;  /* 0x0000003700027836 */ /* 0x000fe40000000000 */
[----:B------:R-:W-:Y:S01]  /*ac90*/  FMUL.FTZ R63, R63, UR5 ;  /* 0x000000053f3f7c20 */ /* 0x000fe20008410000 */
[C---:B------:R-:W-:Y:S03]  /*aca0*/  HMMA.16816.F32 R80, R176.reuse, R10, R80 ;  /* 0x0000000ab050723c */ /* 0x040fe60000001850 */
[----:B------:R-:W-:Y:S01]  /*acb0*/  MUFU.TANH R207, R47 ;  /* 0x0000002f00cf7308 */ /* 0x000fe20000002400 */
[----:B------:R-:W-:Y:S01]  /*acc0*/  ISETP.GE.AND P2, PT, R2, RZ, PT ;  /* 0x000000ff0200720c */ /* 0x000fe20003f46270 */
[----:B------:R-:W-:Y:S01]  /*acd0*/  FMUL.FTZ R69, R69, UR5 ;  /* 0x0000000545457c20 */ /* 0x000fe20008410000 */
[----:B------:R-:W-:Y:S01]  /*ace0*/  FMUL.FTZ R70, R70, UR5 ;  /* 0x0000000546467c20 */ /* 0x000fe20008410000 */
[C---:B------:R-:W-:Y:S01]  /*acf0*/  IADD3 R10, R0.reuse, 0x28, RZ ;  /* 0x00000028000a7810 */ /* 0x040fe20007ffe0ff */
[----:B------:R-:W-:Y:S05]  /*ad00*/  VIADD R11, R0, 0x2f ;  /* 0x0000002f000b7836 */ /* 0x000fea0000000000 */
[----:B------:R-:W-:Y:S01]  /*ad10*/  MUFU.TANH R215, R40 ;  /* 0x0000002800d77308 */ /* 0x000fe20000002400 */
[-C--:B----4-:R-:W-:Y:S03]  /*ad20*/  HMMA.16816.F32 R84, R176, R4.reuse, R84 ;  /* 0x00000004b054723c */ /* 0x090fe60000001854 */
[----:B------:R-:W-:Y:S01]  /*ad30*/  FMUL.FTZ R73, R73, UR5 ;  /* 0x0000000549497c20 */ /* 0x000fe20008410000 */
[----:B------:R-:W-:Y:S01]  /*ad40*/  FMUL.FTZ R72, R72, UR5 ;  /* 0x0000000548487c20 */ /* 0x000fe20008410000 */
[----:B------:R-:W-:Y:S01]  /*ad50*/  VIADD R9, R0, 0x38 ;  /* 0x0000003800097836 */ /* 0x000fe20000000000 */
[C---:B------:R-:W-:Y:S03]  /*ad60*/  HMMA.16816.F32 R88, R184.reuse, R4, R88 ;  /* 0x00000004b858723c */ /* 0x040fe60000001858 */
[----:B------:R-:W-:Y:S01]  /*ad70*/  MUFU.TANH R208, R46 ;  /* 0x0000002e00d07308 */ /* 0x000fe20000002400 */
[----:B------:R-:W-:Y:S01]  /*ad80*/  ISETP.GE.AND P3, PT, R9, RZ, PT ;  /* 0x000000ff0900720c */ /* 0x000fe20003f66270 */
[----:B------:R-:W-:Y:S01]  /*ad90*/  FMUL.FTZ R76, R76, UR5 ;  /* 0x000000054c4c7c20 */ /* 0x000fe20008410000 */
[-C--:B------:R-:W-:Y:S07]  /*ada0*/  HMMA.16816.F32 R92, R184, R6.reuse, R92 ;  /* 0x00000006b85c723c */ /* 0x080fee000000185c */
[----:B------:R-:W-:Y:S01]  /*adb0*/  MUFU.TANH R202, R44 ;  /* 0x0000002c00ca7308 */ /* 0x000fe20000002400 */
[----:B------:R-:W-:Y:S01]  /*adc0*/  FMUL.FTZ R79, R79, UR5 ;  /* 0x000000054f4f7c20 */ /* 0x000fe20008410000 */
[C---:B------:R-:W-:Y:S08]  /*add0*/  HMMA.16816.F32 R96, R176.reuse, R6, R96 ;  /* 0x00000006b060723c */ /* 0x040ff00000001860 */
[----:B------:R-:W-:Y:S03]  /*ade0*/  MUFU.TANH R58, R58 ;  /* 0x0000003a003a7308 */ /* 0x000fe60000002400 */
[----:B------:R-:W-:Y:S01]  /*adf0*/  FMUL.FTZ R87, R87, UR5 ;  /* 0x0000000557577c20 */ /* 0x000fe20008410000 */
[----:B------:R-:W-:Y:S01]  /*ae00*/  IABS R6, R0 ;  /* 0x0000000000067213 */ /* 0x000fe20000000000 */
[----:B------:R-:W-:Y:S03]  /*ae10*/  FMUL.FTZ R83, R83, UR5 ;  /* 0x0000000553537c20 */ /* 0x000fe60008410000 */
[----:B------:R-:W-:Y:S01]  /*ae20*/  I2FP.F32.S32 R6, R6 ;  /* 0x0000000600067245 */ /* 0x000fe20000201400 */
[----:B------:R-:W-:Y:S01]  /*ae30*/  FMUL.FTZ R91, R91, UR5 ;  /* 0x000000055b5b7c20 */ /* 0x000fe20008410000 */
[----:B------:R-:W-:Y:S01]  /*ae40*/  MUFU.TANH R57, R57 ;  /* 0x0000003900397308 */ /* 0x000fe20000002400 */
[----:B------:R-:W-:Y:S01]  /*ae50*/  FMUL.FTZ R89, R89, UR5 ;  /* 0x0000000559597c20 */ /* 0x000fe20008410000 */
[----:B------:R-:W-:Y:S01]  /*ae60*/  FMUL.FTZ R81, R81, UR5 ;  /* 0x0000000551517c20 */ /* 0x000fe20008410000 */
[----:B------:R-:W-:Y:S01]  /*ae70*/  FMUL.FTZ R90, R90, UR5 ;  /* 0x000000055a5a7c20 */ /* 0x000fe20008410000 */
[----:B------:R-:W-:Y:S01]  /*ae80*/  FMUL.FTZ R78, R78, UR5 ;  /* 0x000000054e4e7c20 */ /* 0x000fe20008410000 */
[----:B------:R-:W-:Y:S01]  /*ae90*/  FMUL.FTZ R93, R93, UR5 ;  /* 0x000000055d5d7c20 */ /* 0x000fe20008410000 */
[C---:B------:R-:W-:Y:S01]  /*aea0*/  @!P2 IADD3 R2, -R0.reuse, -0x37, RZ ;  /* 0xffffffc90002a810 */ /* 0x040fe20007ffe1ff */
[----:B------:R-:W-:Y:S03]  /*aeb0*/  VIADD R5, R0, 0xf ;  /* 0x0000000f00057836 */ /* 0x000fe60000000000 */
[----:B------:R-:W-:Y:S01]  /*aec0*/  MUFU.TANH R63, R63 ;  /* 0x0000003f003f7308 */ /* 0x000fe20000002400 */
[----:B------:R-:W-:Y:S01]  /*aed0*/  ISETP.GE.AND P2, PT, R10, RZ, PT ;  /* 0x000000ff0a00720c */ /* 0x000fe20003f46270 */
[----:B------:R-:W-:Y:S01]  /*aee0*/  FMUL.FTZ R56, R56, UR5 ;  /* 0x0000000538387c20 */ /* 0x000fe20008410000 */
[----:B------:R-:W-:Y:S01]  /*aef0*/  @!P3 IADD3 R9, -R0, -0x38, RZ ;  /* 0xffffffc80009b810 */ /* 0x000fe20007ffe1ff */
[----:B------:R-:W-:Y:S01]  /*af00*/  FMUL.FTZ R62, R62, UR5 ;  /* 0x000000053e3e7c20 */ /* 0x000fe20008410000 */
[----:B------:R-:W-:Y:S01]  /*af10*/  ISETP.GE.AND P3, PT, R11, RZ, PT ;  /* 0x000000ff0b00720c */ /* 0x000fe20003f66270 */
[----:B------:R-:W-:Y:S01]  /*af20*/  FMUL.FTZ R30, R30, UR5 ;  /* 0x000000051e1e7c20 */ /* 0x000fe20008410000 */
[----:B------:R-:W-:Y:S03]  /*af30*/  I2FP.F32.S32 R9, R9 ;  /* 0x0000000900097245 */ /* 0x000fe60000201400 */
[----:B------:R-:W-:Y:S01]  /*af40*/  MUFU.TANH R56, R56 ;  /* 0x0000003800387308 */ /* 0x000fe20000002400 */
[C---:B------:R-:W-:Y:S01]  /*af50*/  IADD3 R4, R0.reuse, 0x10, RZ ;  /* 0x0000001000047810 */ /* 0x040fe20007ffe0ff */
[----:B------:R-:W-:Y:S01]  /*af60*/  FMUL.FTZ R27, R27, UR5 ;  /* 0x000000051b1b7c20 */ /* 0x000fe20008410000 */
[----:B------:R-:W-:Y:S01]  /*af70*/  I2FP.F32.S32 R3, R3 ;  /* 0x0000000300037245 */ /* 0x000fe20000201400 */
[CC--:B------:R-:W-:Y:S01]  /*af80*/  FFMA.FTZ R221, R9.reuse, -R132.reuse, R221 ;  /* 0x8000008409dd7223 */ /* 0x0c0fe200000100dd */
[-C--:B-1----:R-:W-:Y:S01]  /*af90*/  FFMA.FTZ R228, R9, -R132.reuse, R228 ;  /* 0x8000008409e47223 */ /* 0x082fe200000100e4 */
[C---:B------:R-:W-:Y:S01]  /*afa0*/  @!P2 IADD3 R10, -R0.reuse, -0x28, RZ ;  /* 0xffffffd8000aa810 */ /* 0x040fe20007ffe1ff */
[C---:B------:R-:W-:Y:S03]  /*afb0*/  VIADD R9, R0.reuse, 0x20 ;  /* 0x0000002000097836 */ /* 0x040fe60000000000 */
[----:B------:R-:W-:Y:S01]  /*afc0*/  MUFU.TANH R218, R30 ;  /* 0x0000001e00da7308 */ /* 0x000fe20000002400 */
[----:B------:R-:W-:Y:S01]  /*afd0*/  FFMA.FTZ R203, R3, -R132, R203 ;  /* 0x8000008403cb7223 */ /* 0x000fe200000100cb */
[----:B------:R-:W-:Y:S01]  /*afe0*/  I2FP.F32.S32 R10, R10 ;  /* 0x0000000a000a7245 */ /* 0x000fe20000201400 */
[C---:B------:R-:W-:Y:S01]  /*aff0*/  VIADD R3, R0.reuse, 0x27 ;  /* 0x0000002700037836 */ /* 0x040fe20000000000 */
[----:B------:R-:W-:Y:S01]  /*b000*/  @!P3 IADD3 R11, -R0, -0x2f, RZ ;  /* 0xffffffd1000bb810 */ /* 0x000fe20007ffe1ff */
[----:B------:R-:W-:Y:S01]  /*b010*/  FMUL.FTZ R59, R59, UR5 ;  /* 0x000000053b3b7c20 */ /* 0x000fe20008410000 */
[----:B------:R-:W-:Y:S01]  /*b020*/  ISETP.GE.AND P3, PT, R9, RZ, PT ;  /* 0x000000ff0900720c */ /* 0x000fe20003f66270 */
[CC--:B-----5:R-:W-:Y:S03]  /*b030*/  FFMA.FTZ R216, R10.reuse, -R132.reuse, R216 ;  /* 0x800000840ad87223 */ /* 0x0e0fe600000100d8 */
[----:B------:R-:W1:Y:S01]  /*b040*/  MUFU.TANH R220, R27 ;  /* 0x0000001b00dc7308 */ /* 0x000e620000002400 */
[----:B------:R-:W-:Y:S01]  /*b050*/  I2FP.F32.S32 R11, R11 ;  /* 0x0000000b000b7245 */ /* 0x000fe20000201400 */
[----:B------:R-:W-:Y:S01]  /*b060*/  FFMA.FTZ R227, R10, -R132, R227 ;  /* 0x800000840ae37223 */ /* 0x000fe200000100e3 */
[----:B------:R-:W-:Y:S01]  /*b070*/  I2FP.F32.S32 R2, R2 ;  /* 0x0000000200027245 */ /* 0x000fe20000201400 */
[----:B------:R-:W-:Y:S01]  /*b080*/  FMUL.FTZ R45, R45, UR5 ;  /* 0x000000052d2d7c20 */ /* 0x000fe20008410000 */
[----:B------:R-:W-:Y:S01]  /*b090*/  @!P4 IADD3 R12, -R0, -0x3f, RZ ;  /* 0xffffffc1000cc810 */ /* 0x000fe20007ffe1ff */
[CC--:B------:R-:W-:Y:S01]  /*b0a0*/  FFMA.FTZ R217, R11.reuse, -R132.reuse, R217 ;  /* 0x800000840bd97223 */ /* 0x0c0fe200000100d9 */
[----:B------:R-:W-:Y:S03]  /*b0b0*/  FFMA.FTZ R210, R11, -R132, R210 ;  /* 0x800000840bd27223 */ /* 0x000fe600000100d2 */
[----:B------:R-:W-:Y:S01]  /*b0c0*/  MUFU.TANH R62, R62 ;  /* 0x0000003e003e7308 */ /* 0x000fe20000002400 */
[----:B------:R-:W-:Y:S01]  /*b0d0*/  I2FP.F32.S32 R12, R12 ;  /* 0x0000000c000c7245 */ /* 0x000fe20000201400 */
[-C--:B------:R-:W-:Y:S01]  /*b0e0*/  FFMA.FTZ R209, R2, -R132.reuse, R209 ;  /* 0x8000008402d17223 */ /* 0x080fe200000100d1 */
[C---:B------:R-:W-:Y:S01]  /*b0f0*/  @!P3 IADD3 R9, -R0.reuse, -0x20, RZ ;  /* 0xffffffe00009b810 */ /* 0x040fe20007ffe1ff */
[----:B------:R-:W-:Y:S01]  /*b100*/  FMUL.FTZ R61, R61, UR5 ;  /* 0x000000053d3d7c20 */ /* 0x000fe20008410000 */
[----:B------:R-:W-:Y:S01]  /*b110*/  IADD3 R8, R0, 0x40, RZ ;  /* 0x0000004000087810 */ /* 0x000fe20007ffe0ff */
[CC--:B------:R-:W-:Y:S01]  /*b120*/  FFMA.FTZ R222, R12.reuse, -R132.reuse, R222 ;  /* 0x800000840cde7223 */ /* 0x0c0fe200000100de */
[----:B------:R-:W-:Y:S03]  /*b130*/  I2FP.F32.S32 R9, R9 ;  /* 0x0000000900097245 */ /* 0x000fe60000201400 */
[----:B------:R2:W-:Y:S01]  /*b140*/  MUFU.TANH R231, R34 ;  /* 0x0000002200e77308 */ /* 0x0005e20000002400 */
[-C--:B------:R-:W-:Y:S01]  /*b150*/  FFMA.FTZ R219, R12, -R132.reuse, R219 ;  /* 0x800000840cdb7223 */ /* 0x080fe200000100db */
[----:B------:R-:W-:Y:S02]  /*b160*/  VIADD R12, R0, 0x8 ;  /* 0x00000008000c7836 */ /* 0x000fe40000000000 */
[-C--:B-1----:R-:W-:Y:S01]  /*b170*/  FFMA.FTZ R220, R2, -R132.reuse, R220 ;  /* 0x8000008402dc7223 */ /* 0x082fe200000100dc */
[CC--:B------:R-:W-:Y:S01]  /*b180*/  FFMA.FTZ R215, R9.reuse, -R132.reuse, R215 ;  /* 0x8000008409d77223 */ /* 0x0c0fe200000100d7 */
[----:B------:R-:W-:Y:S01]  /*b190*/  FFMA.FTZ R208, R9, -R132, R208 ;  /* 0x8000008409d07223 */ /* 0x000fe200000100d0 */
[----:B------:R-:W-:Y:S01]  /*b1a0*/  VIADD R2, R0, 0x17 ;  /* 0x0000001700027836 */ /* 0x000fe20000000000 */
[----:B------:R-:W-:Y:S02]  /*b1b0*/  ISETP.GE.AND P3, PT, R12, RZ, PT ;  /* 0x000000ff0c00720c */ /* 0x000fe40003f66270 */
[----:B------:R-:W-:Y:S01]  /*b1c0*/  MUFU.TANH R233, R38 ;  /* 0x0000002600e97308 */ /* 0x000fe20000002400 */
[----:B------:R-:W-:Y:S01]  /*b1d0*/  ISETP.GE.AND P5, PT, R8, RZ, PT ;  /* 0x000000ff0800720c */ /* 0x000fe20003fa6270 */
[----:B------:R-:W-:Y:S01]  /*b1e0*/  FMUL.FTZ R75, R75, UR5 ;  /* 0x000000054b4b7c20 */ /* 0x000fe20008410000 */
[----:B------:R-:W-:Y:S01]  /*b1f0*/  ISETP.GE.AND P2, PT, R2, RZ, PT ;  /* 0x000000ff0200720c */ /* 0x000fe20003f46270 */
[C---:B------:R-:W-:Y:S01]  /*b200*/  VIADD R25, R0.reuse, 0xffffffd0 ;  /* 0xffffffd000197836 */ /* 0x040fe20000000000 */
[----:B------:R-:W-:Y:S01]  /*b210*/  IADD3 R24, R0, -0x29, RZ ;  /* 0xffffffd700187810 */ /* 0x000fe20007ffe0ff */
[----:B------:R-:W-:Y:S01]  /*b220*/  FMUL.FTZ R80, R80, UR5 ;  /* 0x0000000550507c20 */ /* 0x000fe20008410000 */
[----:B------:R-:W-:Y:S03]  /*b230*/  FMUL.FTZ R86, R86, UR5 ;  /* 0x0000000556567c20 */ /* 0x000fe60008410000 */
[----:B------:R1:W-:Y:S01]  /*b240*/  MUFU.TANH R232, R35 ;  /* 0x0000002300e87308 */ /* 0x0003e20000002400 */
[----:B--2---:R-:W-:Y:S01]  /*b250*/  FMUL.FTZ R34, R48, UR5 ;  /* 0x0000000530227c20 */ /* 0x004fe20008410000 */
[----:B------:R-:W-:Y:S01]  /*b260*/  FMUL.FTZ R68, R68, UR5 ;  /* 0x0000000544447c20 */ /* 0x000fe20008410000 */
[----:B------:R-:W-:Y:S01]  /*b270*/  FMUL.FTZ R82, R82, UR5 ;  /* 0x0000000552527c20 */ /* 0x000fe20008410000 */
[----:B------:R-:W-:Y:S01]  /*b280*/  @!P3 IADD3 R12, -R0, -0x8, RZ ;  /* 0xfffffff8000cb810 */ /* 0x000fe20007ffe1ff */
[----:B------:R-:W-:Y:S01]  /*b290*/  FMUL.FTZ R88, R88, UR5 ;  /* 0x0000000558587c20 */ /* 0x000fe20008410000 */
[----:B------:R-:W-:Y:S01]  /*b2a0*/  @!P5 IADD3 R8, -R0, -0x40, RZ ;  /* 0xffffffc00008d810 */ /* 0x000fe20007ffe1ff */
[----:B------:R-:W-:Y:S03]  /*b2b0*/  FMUL.FTZ R60, R60, UR5 ;  /* 0x000000053c3c7c20 */ /* 0x000fe60008410000 */
[----:B------:R-:W-:Y:S01]  /*b2c0*/  MUFU.TANH R242, R37 ;  /* 0x0000002500f27308 */ /* 0x000fe20000002400 */
[----:B------:R-:W-:Y:S01]  /*b2d0*/  I2FP.F32.S32 R12, R12 ;  /* 0x0000000c000c7245 */ /* 0x000fe20000201400 */
[----:B------:R-:W-:Y:S01]  /*b2e0*/  FMUL.FTZ R74, R74, UR5 ;  /* 0x000000054a4a7c20 */ /* 0x000fe20008410000 */
[----:B------:R-:W-:Y:S01]  /*b2f0*/  @!P2 IADD3 R2, -R0, -0x17, RZ ;  /* 0xffffffe90002a810 */ /* 0x000fe20007ffe1ff */
[----:B------:R-:W-:Y:S01]  /*b300*/  FMUL.FTZ R22, R22, UR5 ;  /* 0x0000000516167c20 */ /* 0x000fe20008410000 */
[----:B------:R-:W-:Y:S01]  /*b310*/  ISETP.GE.AND P2, PT, R5, RZ, PT ;  /* 0x000000ff0500720c */ /* 0x000fe20003f46270 */
[----:B------:R-:W-:Y:S01]  /*b320*/  FMUL.FTZ R21, R21, UR5 ;  /* 0x0000000515157c20 */ /* 0x000fe20008410000 */
[----:B------:R-:W-:Y:S03]  /*b330*/  I2FP.F32.S32 R8, R8 ;  /* 0x0000000800087245 */ /* 0x000fe60000201400 */
[----:B------:R2:W-:Y:S01]  /*b340*/  MUFU.TANH R44, R64 ;  /* 0x00000040002c7308 */ /* 0x0005e20000002400 */
[----:B-1----:R-:W-:Y:S01]  /*b350*/  FMUL.FTZ R35, R66, UR5 ;  /* 0x0000000542237c20 */ /* 0x002fe20008410000 */
[----:B------:R-:W-:Y:S01]  /*b360*/  FMUL.FTZ R77, R77, UR5 ;  /* 0x000000054d4d7c20 */ /* 0x000fe20008410000 */
[----:B------:R-:W-:Y:S01]  /*b370*/  IADD3 R29, R0, -0x71, RZ ;  /* 0xffffff8f001d7810 */ /* 0x000fe20007ffe0ff */
[CC--:B------:R-:W-:Y:S01]  /*b380*/  FFMA.FTZ R211, R8.reuse, -R132.reuse, R211 ;  /* 0x8000008408d37223 */ /* 0x0c0fe200000100d3 */
[-C--:B------:R-:W-:Y:S01]  /*b390*/  FFMA.FTZ R224, R8, -R132.reuse, R224 ;  /* 0x8000008408e07223 */ /* 0x080fe200000100e0 */
[C---:B------:R-:W-:Y:S02]  /*b3a0*/  VIADD R8, R0.reuse, 0x30 ;  /* 0x0000003000087836 */ /* 0x040fe40000000000 */
[----:B------:R-:W-:Y:S02]  /*b3b0*/  FMUL.FTZ R85, R85, UR5 ;  /* 0x0000000555557c20 */ /* 0x000fe40008410000 */
[----:B------:R-:W-:Y:S01]  /*b3c0*/  MUFU.TANH R15, R73 ;  /* 0x00000049000f7308 */ /* 0x000fe20000002400 */
[C---:B------:R-:W-:Y:S01]  /*b3d0*/  VIADD R26, R0.reuse, 0xffffffc8 ;  /* 0xffffffc8001a7836 */ /* 0x040fe20000000000 */
[----:B------:R-:W-:Y:S01]  /*b3e0*/  @!P2 IADD3 R5, -R0, -0xf, RZ ;  /* 0xfffffff10005a810 */ /* 0x000fe20007ffe1ff */
[----:B------:R-:W-:Y:S01]  /*b3f0*/  FMUL.FTZ R99, R99, UR5 ;  /* 0x0000000563637c20 */ /* 0x000fe20008410000 */
[----:B------:R-:W-:Y:S01]  /*b400*/  ISETP.GE.AND P1, PT, R8, RZ, PT ;  /* 0x000000ff0800720c */ /* 0x000fe20003f26270 */
[----:B------:R-:W-:Y:S01]  /*b410*/  FMUL.FTZ R97, R97, UR5 ;  /* 0x0000000561617c20 */ /* 0x000fe20008410000 */
[----:B------:R-:W-:Y:S01]  /*b420*/  I2FP.F32.S32 R5, R5 ;  /* 0x0000000500057245 */ /* 0x000fe20000201400 */
[----:B------:R-:W-:Y:S03]  /*b430*/  FMUL.FTZ R33, R33, UR5 ;  /* 0x0000000521217c20 */ /* 0x000fe60008410000 */
[----:B------:R-:W-:Y:S01]  /*b440*/  MUFU.TANH R40, R81 ;  /* 0x0000005100287308 */ /* 0x000fe20000002400 */
[-C--:B--2---:R-:W-:Y:S01]  /*b450*/  FFMA.FTZ R64, R12, -R132.reuse, R172 ;  /* 0x800000840c407223 */ /* 0x084fe200000100ac */
[----:B------:R-:W-:Y:S01]  /*b460*/  FMUL.FTZ R32, R32, UR5 ;  /* 0x0000000520207c20 */ /* 0x000fe20008410000 */
[CC--:B------:R-:W-:Y:S01]  /*b470*/  FFMA.FTZ R183, R5.reuse, -R132.reuse, R57 ;  /* 0x8000008405b77223 */ /* 0x0c0fe20000010039 */
[----:B------:R-:W-:Y:S01]  /*b480*/  FFMA.FTZ R175, R5, -R132, R63 ;  /* 0x8000008405af7223 */ /* 0x000fe2000001003f */
[----:B------:R-:W-:Y:S02]  /*b490*/  VIADD R5, R0, 0xffffffff ;  /* 0xffffffff00057836 */ /* 0x000fe40000000000 */
[----:B------:R-:W-:Y:S01]  /*b4a0*/  FMUL.FTZ R50, R50, UR5 ;  /* 0x0000000532327c20 */ /* 0x000fe20008410000 */
[C---:B------:R-:W-:Y:S02]  /*b4b0*/  VIADD R27, R0.reuse, 0xffffff90 ;  /* 0xffffff90001b7836 */ /* 0x040fe40000000000 */
[----:B------:R-:W-:Y:S01]  /*b4c0*/  MUFU.TANH R38, R90 ;  /* 0x0000005a00267308 */ /* 0x000fe20000002400 */
[----:B------:R-:W-:Y:S01]  /*b4d0*/  @!P1 IADD3 R8, -R0, -0x30, RZ ;  /* 0xffffffd000089810 */ /* 0x000fe20007ffe1ff */
[----:B------:R-:W-:Y:S01]  /*b4e0*/  FMUL.FTZ R36, R36, UR5 ;  /* 0x0000000524247c20 */ /* 0x000fe20008410000 */
[----:B------:R-:W-:Y:S01]  /*b4f0*/  ISETP.GE.AND P1, PT, R3, RZ, PT ;  /* 0x000000ff0300720c */ /* 0x000fe20003f26270 */
[----:B------:R-:W-:Y:S01]  /*b500*/  FMUL.FTZ R94, R94, UR5 ;  /* 0x000000055e5e7c20 */ /* 0x000fe20008410000 */
[----:B------:R-:W-:Y:S01]  /*b510*/  I2FP.F32.S32 R8, R8 ;  /* 0x0000000800087245 */ /* 0x000fe20000201400 */
[----:B------:R-:W-:Y:S01]  /*b520*/  FMUL.FTZ R39, R39, UR5 ;  /* 0x0000000527277c20 */ /* 0x000fe20008410000 */
[----:B------:R-:W-:Y:S03]  /*b530*/  FMUL.FTZ R46, R55, UR5 ;  /* 0x00000005372e7c20 */ /* 0x000fe60008410000 */
[----:B------:R-:W-:Y:S01]  /*b540*/  MUFU.TANH R19, R19 ;  /* 0x0000001300137308 */ /* 0x000fe20000002400 */
[----:B------:R-:W-:Y:S02]  /*b550*/  VIADD R28, R0, 0xffffff88 ;  /* 0xffffff88001c7836 */ /* 0x000fe40000000000 */
[CC--:B------:R-:W-:Y:S01]  /*b560*/  FFMA.FTZ R226, R8.reuse, -R132.reuse, R226 ;  /* 0x8000008408e27223 */ /* 0x0c0fe200000100e2 */
[-C--:B------:R-:W-:Y:S01]  /*b570*/  FFMA.FTZ R218, R8, -R132.reuse, R218 ;  /* 0x8000008408da7223 */ /* 0x080fe200000100da */
[----:B------:R-:W-:Y:S02]  /*b580*/  VIADD R8, R0, 0x1f ;  /* 0x0000001f00087836 */ /* 0x000fe40000000000 */
[----:B------:R-:W-:Y:S01]  /*b590*/  FMUL.FTZ R96, R96, UR5 ;  /* 0x0000000560607c20 */ /* 0x000fe20008410000 */
[C---:B------:R-:W-:Y:S02]  /*b5a0*/  VIADD R31, R0.reuse, 0xffffffcf ;  /* 0xffffffcf001f7836 */ /* 0x040fe40000000000 */
[----:B------:R-:W-:Y:S01]  /*b5b0*/  FMUL.FTZ R41, R53, UR5 ;  /* 0x0000000535297c20 */ /* 0x000fe20008410000 */
[----:B------:R-:W-:Y:S01]  /*b5c0*/  MUFU.TANH R17, R69 ;  /* 0x0000004500117308 */ /* 0x000fe20000002400 */
[C---:B------:R-:W-:Y:S01]  /*b5d0*/  @!P1 IADD3 R3, -R0.reuse, -0x27, RZ ;  /* 0xffffffd900039810 */ /* 0x040fe20007ffe1ff */
[----:B------:R-:W-:Y:S01]  /*b5e0*/  VIADD R30, R0, 0xffffff87 ;  /* 0xffffff87001e7836 */ /* 0x000fe20000000000 */
[----:B------:R-:W-:Y:S01]  /*b5f0*/  ISETP.GE.AND P1, PT, R8, RZ, PT ;  /* 0x000000ff0800720c */ /* 0x000fe20003f26270 */
[----:B------:R-:W-:Y:S01]  /*b600*/  FMUL.FTZ R92, R92, UR5 ;  /* 0x000000055c5c7c20 */ /* 0x000fe20008410000 */
[----:B------:R-:W-:Y:S01]  /*b610*/  I2FP.F32.S32 R3, R3 ;  /* 0x0000000300037245 */ /* 0x000fe20000201400 */
[----:B------:R-:W-:Y:S01]  /*b620*/  FMUL.FTZ R98, R98, UR5 ;  /* 0x0000000562627c20 */ /* 0x000fe20008410000 */
[----:B------:R-:W-:Y:S03]  /*b630*/  FMUL.FTZ R47, R54, UR5 ;  /* 0x00000005362f7c20 */ /* 0x000fe60008410000 */
[----:B------:R1:W-:Y:S01]  /*b640*/  MUFU.TANH R48, R70 ;  /* 0x0000004600307308 */ /* 0x0003e20000002400 */
[----:B------:R-:W-:Y:S01]  /*b650*/  FMUL.FTZ R42, R67, UR5 ;  /* 0x00000005432a7c20 */ /* 0x000fe20008410000 */
[CC--:B------:R-:W-:Y:S01]  /*b660*/  FFMA.FTZ R214, R3.reuse, -R132.reuse, R214 ;  /* 0x8000008403d67223 */ /* 0x0c0fe200000100d6 */
[----:B------:R-:W-:Y:S01]  /*b670*/  FFMA.FTZ R223, R3, -R132, R223 ;  /* 0x8000008403df7223 */ /* 0x000fe200000100df */
[----:B------:R-:W-:Y:S02]  /*b680*/  VIADD R3, R0, 0x18 ;  /* 0x0000001800037836 */ /* 0x000fe40000000000 */
[----:B------:R-:W-:Y:S01]  /*b690*/  FMUL.FTZ R95, R95, UR5 ;  /* 0x000000055f5f7c20 */ /* 0x000fe20008410000 */
[----:B------:R-:W-:Y:S01]  /*b6a0*/  FMUL.FTZ R65, R65, UR5 ;  /* 0x0000000541417c20 */ /* 0x000fe20008410000 */
[----:B------:R-:W-:Y:S02]  /*b6b0*/  FMUL.FTZ R84, R84, UR5 ;  /* 0x0000000554547c20 */ /* 0x000fe40008410000 */
[----:B------:R-:W2:Y:S01]  /*b6c0*/  MUFU.TANH R14, R72 ;  /* 0x00000048000e7308 */ /* 0x000ea20000002400 */
[----:B------:R-:W-:Y:S02]  /*b6d0*/  @!P1 IADD3 R8, -R0, -0x1f, RZ ;  /* 0xffffffe100089810 */ /* 0x000fe40007ffe1ff */
[----:B------:R-:W-:Y:S02]  /*b6e0*/  ISETP.GE.AND P1, PT, R3, RZ, PT ;  /* 0x000000ff0300720c */ /* 0x000fe40003f26270 */
[----:B------:R-:W-:Y:S05]  /*b6f0*/  I2FP.F32.S32 R8, R8 ;  /* 0x0000000800087245 */ /* 0x000fea0000201400 */
[----:B------:R-:W-:Y:S01]  /*b700*/  MUFU.TANH R13, R78 ;  /* 0x0000004e000d7308 */ /* 0x000fe20000002400 */
[-C--:B-1----:R-:W-:Y:S01]  /*b710*/  FFMA.FTZ R70, R6, -R132.reuse, R229 ;  /* 0x8000008406467223 */ /* 0x082fe200000100e5 */
[CC--:B------:R-:W-:Y:S01]  /*b720*/  FFMA.FTZ R213, R8.reuse, -R132.reuse, R213 ;  /* 0x8000008408d57223 */ /* 0x0c0fe200000100d5 */
[-C--:B------:R-:W-:Y:S07]  /*b730*/  FFMA.FTZ R207, R8, -R132.reuse, R207 ;  /* 0x8000008408cf7223 */ /* 0x080fee00000100cf */
[----:B------:R-:W-:Y:S01]  /*b740*/  MUFU.TANH R79, R79 ;  /* 0x0000004f004f7308 */ /* 0x000fe20000002400 */
[----:B--2---:R-:W-:Y:S01]  /*b750*/  FFMA.FTZ R172, R6, -R132, R14 ;  /* 0x8000008406ac7223 */ /* 0x004fe2000001000e */
[----:B------:R-:W-:Y:S02]  /*b760*/  @!P1 IADD3 R3, -R0, -0x18, RZ ;  /* 0xffffffe800039810 */ /* 0x000fe40007ffe1ff */
[----:B------:R-:W-:Y:S02]  /*b770*/  ISETP.GE.AND P1, PT, R4, RZ, PT ;  /* 0x000000ff0400720c */ /* 0x000fe40003f26270 */
[----:B------:R-:W-:Y:S04]  /*b780*/  I2FP.F32.S32 R8, R3 ;  /* 0x0000000300087245 */ /* 0x000fe80000201400 */
[----:B------:R1:W-:Y:S01]  /*b790*/  MUFU.TANH R73, R76 ;  /* 0x0000004c00497308 */ /* 0x0003e20000002400 */
[----:B------:R-:W-:Y:S01]  /*b7a0*/  I2FP.F32.S32 R3, R2 ;  /* 0x0000000200037245 */ /* 0x000fe20000201400 */
[----:B------:R-:W-:Y:S02]  /*b7b0*/  VIADD R2, R0, 0x7 ;  /* 0x0000000700027836 */ /* 0x000fe40000000000 */
[CC--:B------:R-:W-:Y:S01]  /*b7c0*/  FFMA.FTZ R202, R8.reuse, -R132.reuse, R202 ;  /* 0x8000008408ca7223 */ /* 0x0c0fe200000100ca */
[----:B------:R-:W-:Y:S01]  /*b7d0*/  FFMA.FTZ R206, R8, -R132, R58 ;  /* 0x8000008408ce7223 */ /* 0x000fe2000001003a */
[C---:B------:R-:W-:Y:S01]  /*b7e0*/  IADD3 R14, R0.reuse, -0x59, RZ ;  /* 0xffffffa7000e7810 */ /* 0x040fe20007ffe0ff */
[----:B------:R-:W2:Y:S03]  /*b7f0*/  LDSM.16.M88.4 R8, [R192] ;  /* 0x00000000c008783b */ /* 0x000ea60000000200 */
[----:B------:R-:W3:Y:S01]  /*b800*/  MUFU.TANH R83, R83 ;  /* 0x0000005300537308 */ /* 0x000ee20000002400 */
[----:B------:R-:W-:Y:S02]  /*b810*/  @!P1 IADD3 R4, -R0, -0x10, RZ ;  /* 0xfffffff000049810 */ /* 0x000fe40007ffe1ff */
[----:B------:R-:W-:Y:S02]  /*b820*/  ISETP.GE.AND P1, PT, R2, RZ, PT ;  /* 0x000000ff0200720c */ /* 0x000fe40003f26270 */
[----:B------:R-:W-:Y:S05]  /*b830*/  I2FP.F32.S32 R4, R4 ;  /* 0x0000000400047245 */ /* 0x000fea0000201400 */
[----:B------:R4:W-:Y:S01]  /*b840*/  MUFU.TANH R81, R87 ;  /* 0x0000005700517308 */ /* 0x0009e20000002400 */
[-C--:B-1----:R-:W-:Y:S01]  /*b850*/  FFMA.FTZ R76, R6, -R132.reuse, R18 ;  /* 0x80000084064c7223 */ /* 0x082fe20000010012 */
[CC--:B------:R-:W-:Y:S01]  /*b860*/  FFMA.FTZ R201, R4.reuse, -R132.reuse, R56 ;  /* 0x8000008404c97223 */ /* 0x0c0fe20000010038 */
[----:B------:R-:W-:Y:S01]  /*b870*/  FFMA.FTZ R181, R4, -R132, R62 ;  /* 0x8000008404b57223 */ /* 0x000fe2000001003e */
[C---:B------:R-:W-:Y:S01]  /*b880*/  IADD3 R4, R0.reuse, -0x41, RZ ;  /* 0xffffffbf00047810 */ /* 0x040fe20007ffe0ff */
[----:B------:R-:W-:Y:S05]  /*b890*/  VIADD R18, R0, 0xffffffdf ;  /* 0xffffffdf00127836 */ /* 0x000fea0000000000 */
[----:B------:R-:W-:Y:S01]  /*b8a0*/  MUFU.TANH R37, R91 ;  /* 0x0000005b00257308 */ /* 0x000fe20000002400 */
[----:B------:R-:W-:Y:S02]  /*b8b0*/  ISETP.GE.AND P2, PT, R4, RZ, PT ;  /* 0x000000ff0400720c */ /* 0x000fe40003f46270 */
[----:B------:R-:W-:Y:S02]  /*b8c0*/  @!P1 IADD3 R2, -R0, -0x7, RZ ;  /* 0xfffffff900029810 */ /* 0x000fe40007ffe1ff */
[----:B------:R-:W-:Y:S02]  /*b8d0*/  ISETP.GE.AND P1, PT, R5, RZ, PT ;  /* 0x000000ff0500720c */ /* 0x000fe40003f26270 */
[----:B------:R-:W-:Y:S03]  /*b8e0*/  I2FP.F32.S32 R2, R2 ;  /* 0x0000000200027245 */ /* 0x000fe60000201400 */
[----:B------:R-:W-:Y:S02]  /*b8f0*/  MUFU.TANH R212, R89 ;  /* 0x0000005900d47308 */ /* 0x000fe40000002400 */
[----:B------:R-:W-:Y:S02]  /*b900*/  FFMA.FTZ R78, R2, -R132, R173 ;  /* 0x80000084024e7223 */ /* 0x000fe400000100ad */
[C---:B------:R-:W-:Y:S06]  /*b910*/  @!P2 IADD3 R4, -R0.reuse, 0x41, RZ ;  /* 0x000000410004a810 */ /* 0x040fec0007ffe1ff */
[----:B------:R1:W-:Y:S01]  /*b920*/  MUFU.TANH R90, R93 ;  /* 0x0000005d005a7308 */ /* 0x0003e20000002400 */
[----:B------:R-:W-:Y:S02]  /*b930*/  I2FP.F32.S32 R4, R4 ;  /* 0x0000000400047245 */ /* 0x000fe40000201400 */
[----:B------:R-:W-:Y:S01]  /*b940*/  @!P1 IADD3 R5, -R0, 0x1, RZ ;  /* 0x0000000100059810 */ /* 0x000fe20007ffe1ff */
[-C--:B--2---:R-:W-:Y:S06]  /*b950*/  HMMA.16816.F32 R100, R176, R8.reuse, R100 ;  /* 0x00000008b064723c */ /* 0x084fec0000001864 */
[----:B------:R-:W2:Y:S01]  /*b960*/  MUFU.TANH R182, R45 ;  /* 0x0000002d00b67308 */ /* 0x000ea20000002400 */
[CC--:B----4-:R-:W-:Y:S01]  /*b970*/  FFMA.FTZ R87, R4.reuse, -R132.reuse, R17 ;  /* 0x8000008404577223 */ /* 0x0d0fe20000010011 */
[----:B------:R-:W-:Y:S03]  /*b980*/  I2FP.F32.S32 R5, R5 ;  /* 0x0000000500057245 */ /* 0x000fe60000201400 */
[-C--:B---3--:R-:W-:Y:S01]  /*b990*/  FFMA.FTZ R83, R4, -R132.reuse, R83 ;  /* 0x8000008404537223 */ /* 0x088fe20000010053 */
[C---:B------:R-:W-:Y:S04]  /*b9a0*/  HMMA.16816.F32 R104, R184.reuse, R8, R104 ;  /* 0x00000008b868723c */ /* 0x040fe80000001868 */
[----:B------:R-:W3:Y:S01]  /*b9b0*/  MUFU.TANH R59, R59 ;  /* 0x0000003b003b7308 */ /* 0x000ee20000002400 */
[-C--:B-1----:R-:W-:Y:S01]  /*b9c0*/  FFMA.FTZ R93, R6, -R132.reuse, R13 ;  /* 0x80000084065d7223 */ /* 0x082fe2000001000d */
[CC--:B------:R-:W-:Y:S01]  /*b9d0*/  FFMA.FTZ R69, R5.reuse, -R132.reuse, R230 ;  /* 0x8000008405457223 */ /* 0x0c0fe200000100e6 */
[CC--:B------:R-:W-:Y:S01]  /*b9e0*/  FFMA.FTZ R66, R5.reuse, -R132.reuse, R19 ;  /* 0x8000008405427223 */ /* 0x0c0fe20000010013 */
[CC--:B------:R-:W-:Y:S01]  /*b9f0*/  FFMA.FTZ R91, R5.reuse, -R132.reuse, R15 ;  /* 0x80000084055b7223 */ /* 0x0c0fe2000001000f */
[-C--:B------:R-:W-:Y:S05]  /*ba00*/  HMMA.16816.F32 R108, R184, R10.reuse, R108 ;  /* 0x0000000ab86c723c */ /* 0x080fea000000186c */
[----:B------:R-:W1:Y:S01]  /*ba10*/  MUFU.TANH R61, R61 ;  /* 0x0000003d003d7308 */ /* 0x000e620000002400 */
[-C--:B------:R-:W-:Y:S01]  /*ba20*/  FFMA.FTZ R89, R5, -R132.reuse, R79 ;  /* 0x8000008405597223 */ /* 0x080fe2000001004f */
[CC--:B--2---:R-:W-:Y:S01]  /*ba30*/  FFMA.FTZ R182, R3.reuse, -R132.reuse, R182 ;  /* 0x8000008403b67223 */ /* 0x0c4fe200000100b6 */
[----:B------:R-:W2:Y:S01]  /*ba40*/  LDSM.16.M88.4 R4, [R191] ;  /* 0x00000000bf04783b */ /* 0x000ea20000000200 */
[----:B------:R-:W-:Y:S06]  /*ba50*/  DEPBAR.LE SB0, 0x0 ;  /* 0x000080000000791a */ /* 0x000fec0000000000 */
[----:B------:R-:W4:Y:S01]  /*ba60*/  MUFU.TANH R75, R75 ;  /* 0x0000004b004b7308 */ /* 0x000f220000002400 */
[C---:B------:R-:W-:Y:S01]  /*ba70*/  IADD3 R19, R0.reuse, -0x60, RZ ;  /* 0xffffffa000137810 */ /* 0x040fe20007ffe0ff */
[-C--:B---3--:R-:W-:Y:S08]  /*ba80*/  FFMA.FTZ R204, R3, -R132.reuse, R59 ;  /* 0x8000008403cc7223 */ /* 0x088ff0000001003b */
[----:B------:R-:W3:Y:S01]  /*ba90*/  MUFU.TANH R80, R80 ;  /* 0x0000005000507308 */ /* 0x000ee20000002400 */
[----:B------:R-:W-:Y:S01]  /*baa0*/  BAR.SYNC.DEFER_BLOCKING 0x0 ;  /* 0x0000000000007b1d */ /* 0x000fe20000010000 */
[----:B------:R-:W-:Y:S02]  /*bab0*/  VIADD R3, R0, 0xffffffb8 ;  /* 0xffffffb800037836 */ /* 0x000fe40000000000 */
[-C--:B-1----:R-:W-:Y:S01]  /*bac0*/  FFMA.FTZ R173, R2, -R132.reuse, R61 ;  /* 0x8000008402ad7223 */ /* 0x082fe2000001003d */
[----:B------:R-:W-:Y:S01]  /*bad0*/  VIADD R8, R0, 0xfffffff7 ;  /* 0xfffffff700087836 */ /* 0x000fe20000000000 */
[C---:B------:R-:W-:Y:S04]  /*bae0*/  HMMA.16816.F32 R112, R176.reuse, R10, R112 ;  /* 0x0000000ab070723c */ /* 0x040fe80000001870 */
[----:B------:R-:W1:Y:S01]  /*baf0*/  MUFU.TANH R86, R86 ;  /* 0x0000005600567308 */ /* 0x000e620000002400 */
[----:B------:R-:W-:Y:S01]  /*bb00*/  ISETP.GE.AND P1, PT, R3, RZ, PT ;  /* 0x000000ff0300720c */ /* 0x000fe20003f26270 */
[-C--:B----4-:R-:W-:Y:S01]  /*bb10*/  FFMA.FTZ R174, R2, -R132.reuse, R75 ;  /* 0x8000008402ae7223 */ /* 0x090fe2000001004b */
[----:B------:R-:W-:Y:S01]  /*bb20*/  VIADD R2, R0, 0xffffffc0 ;  /* 0xffffffc000027836 */ /* 0x000fe20000000000 */
[----:B------:R-:W-:Y:S06]  /*bb30*/  ISETP.GE.AND P4, PT, R8, RZ, PT ;  /* 0x000000ff0800720c */ /* 0x000fec0003f86270 */
[----:B------:R-:W-:Y:S01]  /*bb40*/  MUFU.TANH R241, R16 ;  /* 0x0000001000f17308 */ /* 0x000fe20000002400 */
[----:B------:R-:W-:Y:S01]  /*bb50*/  ISETP.GE.AND P3, PT, R2, RZ, PT ;  /* 0x000000ff0200720c */ /* 0x000fe20003f66270 */
[C---:B------:R-:W-:Y:S02]  /*bb60*/  VIADD R9, R0.reuse, 0xfffffff8 ;  /* 0xfffffff800097836 */ /* 0x040fe40000000000 */
[----:B------:R-:W-:Y:S01]  /*bb70*/  FMUL.FTZ R103, R103, UR5 ;  /* 0x0000000567677c20 */ /* 0x000fe20008410000 */
[----:B------:R-:W-:Y:S02]  /*bb80*/  VIADD R15, R0, 0xffffffe8 ;  /* 0xffffffe8000f7836 */ /* 0x000fe40000000000 */
[----:B------:R-:W-:Y:S01]  /*bb90*/  FMUL.FTZ R104, R104, UR5 ;  /* 0x0000000568687c20 */ /* 0x000fe20008410000 */
[C---:B------:R-:W-:Y:S01]  /*bba0*/  VIADD R10, R0.reuse, 0xffffffb0 ;  /* 0xffffffb0000a7836 */ /* 0x040fe20000000000 */
[C---:B------:R-:W-:Y:S01]  /*bbb0*/  @!P1 IADD3 R3, -R0.reuse, 0x48, RZ ;  /* 0x0000004800039810 */ /* 0x040fe20007ffe1ff */
[----:B------:R-:W4:Y:S01]  /*bbc0*/  MUFU.TANH R16, R68 ;  /* 0x0000004400107308 */ /* 0x000f220000002400 */
[----:B------:R-:W-:Y:S01]  /*bbd0*/  ISETP.GE.AND P2, PT, R9, RZ, PT ;  /* 0x000000ff0900720c */ /* 0x000fe20003f46270 */
[C---:B------:R-:W-:Y:S01]  /*bbe0*/  VIADD R13, R0.reuse, 0xffffffa8 ;  /* 0xffffffa8000d7836 */ /* 0x040fe20000000000 */
[----:B------:R-:W-:Y:S01]  /*bbf0*/  I2FP.F32.S32 R3, R3 ;  /* 0x0000000300037245 */ /* 0x000fe20000201400 */
[-C--:B--2---:R-:W-:Y:S03]  /*bc00*/  HMMA.16816.F32 R116, R176, R4.reuse, R116 ;  /* 0x00000004b074723c */ /* 0x084fe60000001874 */
[C---:B------:R-:W-:Y:S03]  /*bc10*/  @!P3 IADD3 R2, -R0.reuse, 0x40, RZ ;  /* 0x000000400002b810 */ /* 0x040fe60007ffe1ff */
[----:B------:R4:W-:Y:S01]  /*bc20*/  MUFU.TANH R205, R88 ;  /* 0x0000005800cd7308 */ /* 0x0009e20000002400 */
[CC--:B---3--:R-:W-:Y:S01]  /*bc30*/  FFMA.FTZ R80, R3.reuse, -R132.reuse, R80 ;  /* 0x8000008403507223 */ /* 0x0c8fe20000010050 */
[----:B-1----:R-:W-:Y:S03]  /*bc40*/  FFMA.FTZ R86, R3, -R132, R86 ;  /* 0x8000008403567223 */ /* 0x002fe60000010056 */
[C---:B------:R-:W-:Y:S01]  /*bc50*/  IADD3 R3, R0.reuse, -0x10, RZ ;  /* 0xfffffff000037810 */ /* 0x040fe20007ffe0ff */
[----:B------:R-:W-:Y:S01]  /*bc60*/  VIADD R11, R0, 0xffffffef ;  /* 0xffffffef000b7836 */ /* 0x000fe20000000000 */
[----:B------:R-:W-:Y:S01]  /*bc70*/  ISETP.GE.AND P5, PT, R10, RZ, PT ;  /* 0x000000ff0a00720c */ /* 0x000fe20003fa6270 */
[C---:B------:R-:W-:Y:S02]  /*bc80*/  HMMA.16816.F32 R120, R184.reuse, R4, R120 ;  /* 0x00000004b878723c */ /* 0x040fe40000001878 */
[----:B------:R-:W1:Y:S02]  /*bc90*/  MUFU.TANH R82, R82 ;  /* 0x0000005200527308 */ /* 0x000e640000002400 */
[----:B------:R-:W-:Y:S01]  /*bca0*/  ISETP.GE.AND P0, PT, R3, RZ, PT ;  /* 0x000000ff0300720c */ /* 0x000fe20003f06270 */
[----:B------:R-:W-:Y:S01]  /*bcb0*/  VIADD R17, R0, 0xffffffe0 ;  /* 0xffffffe000117836 */ /* 0x000fe20000000000 */
[----:B------:R-:W-:Y:S01]  /*bcc0*/  I2FP.F32.S32 R2, R2 ;  /* 0x0000000200027245 */ /* 0x000fe20000201400 */
[-C--:B------:R-:W-:Y:S05]  /*bcd0*/  HMMA.16816.F32 R124, R184, R6.reuse, R124 ;  /* 0x00000006b87c723c */ /* 0x080fea000000187c */
[----:B------:R-:W2:Y:S01]  /*bce0*/  MUFU.TANH R60, R60 ;  /* 0x0000003c003c7308 */ /* 0x000ea20000002400 */
[-C--:B----4-:R-:W-:Y:S01]  /*bcf0*/  FFMA.FTZ R88, R2, -R132.reuse, R16 ;  /* 0x8000008402587223 */ /* 0x090fe20000010010 */
[C---:B------:R-:W-:Y:S01]  /*bd00*/  VIADD R16, R0.reuse, 0xffffffe7 ;  /* 0xffffffe700107836 */ /* 0x040fe20000000000 */
[----:B------:R-:W-:Y:S01]  /*bd10*/  @!P4 IADD3 R8, -R0, 0x9, RZ ;  /* 0x000000090008c810 */ /* 0x000fe20007ffe1ff */
[----:B------:R-:W-:Y:S06]  /*bd20*/  HMMA.16816.F32 R128, R176, R6, R128 ;  /* 0x00000006b080723c */ /* 0x000fec0000001880 */
[----:B------:R-:W3:Y:S01]  /*bd30*/  MUFU.TANH R74, R74 ;  /* 0x0000004a004a7308 */ /* 0x000ee20000002400 */
[-C--:B-1----:R-:W-:Y:S01]  /*bd40*/  FFMA.FTZ R82, R2, -R132.reuse, R82 ;  /* 0x8000008402527223 */ /* 0x082fe20000010052 */
[C---:B------:R-:W-:Y:S03]  /*bd50*/  VIADD R2, R0.reuse, 0xffffffb7 ;  /* 0xffffffb700027836 */ /* 0x040fe60000000000 */
[----:B------:R-:W-:Y:S01]  /*bd60*/  @!P0 IADD3 R3, -R0, 0x10, RZ ;  /* 0x0000001000038810 */ /* 0x000fe20007ffe1ff */
[----:B------:R-:W-:Y:S01]  /*bd70*/  FMUL.FTZ R110, R110, UR5 ;  /* 0x000000056e6e7c20 */ /* 0x000fe20008410000 */
[----:B------:R-:W-:Y:S02]  /*bd80*/  ISETP.GE.AND P4, PT, R15, RZ, PT ;  /* 0x000000ff0f00720c */ /* 0x000fe40003f86270 */
[----:B------:R-:W-:Y:S01]  /*bd90*/  ISETP.GE.AND P0, PT, R16, RZ, PT ;  /* 0x000000ff1000720c */ /* 0x000fe20003f06270 */
[----:B------:R1:W-:Y:S01]  /*bda0*/  MUFU.TANH R235, R23 ;  /* 0x0000001700eb7308 */ /* 0x0003e20000002400 */
[-C--:B--2---:R-:W-:Y:S01]  /*bdb0*/  FFMA.FTZ R180, R12, -R132.reuse, R60 ;  /* 0x800000840cb47223 */ /* 0x084fe2000001003c */
[----:B------:R-:W-:Y:S01]  /*bdc0*/  ISETP.GE.AND P1, PT, R2, RZ, PT ;  /* 0x000000ff0200720c */ /* 0x000fe20003f26270 */
[----:B------:R-:W-:Y:S01]  /*bdd0*/  FMUL.FTZ R75, R71, UR5 ;  /* 0x00000005474b7c20 */ /* 0x000fe20008410000 */
[----:B------:R-:W-:Y:S01]  /*bde0*/  @!P2 IADD3 R9, -R0, 0x8, RZ ;  /* 0x000000080009a810 */ /* 0x000fe20007ffe1ff */
[----:B------:R-:W-:Y:S01]  /*bdf0*/  FMUL.FTZ R100, R100, UR5 ;  /* 0x0000000564647c20 */ /* 0x000fe20008410000 */
[----:B------:R-:W-:Y:S01]  /*be00*/  ISETP.GE.AND P2, PT, R13, RZ, PT ;  /* 0x000000ff0d00720c */ /* 0x000fe20003f46270 */
[----:B------:R-:W-:Y:S03]  /*be10*/  FMUL.FTZ R114, R114, UR5 ;  /* 0x0000000572727c20 */ /* 0x000fe60008410000 */
[----:B------:R2:W-:Y:S01]  /*be20*/  MUFU.TANH R244, R20 ;  /* 0x0000001400f47308 */ /* 0x0005e20000002400 */
[----:B---3--:R-:W-:Y:S01]  /*be30*/  FFMA.FTZ R74, R12, -R132, R74 ;  /* 0x800000840c4a7223 */ /* 0x008fe2000001004a */
[----:B------:R-:W-:Y:S01]  /*be40*/  VIADD R12, R0, 0xffffffaf ;  /* 0xffffffaf000c7836 */ /* 0x000fe20000000000 */
[----:B------:R-:W-:Y:S01]  /*be50*/  ISETP.GE.AND P6, PT, R11, RZ, PT ;  /* 0x000000ff0b00720c */ /* 0x000fe20003fc6270 */
[----:B------:R-:W-:Y:S01]  /*be60*/  FMUL.FTZ R107, R107, UR5 ;  /* 0x000000056b6b7c20 */ /* 0x000fe20008410000 */
[----:B------:R-:W-:Y:S01]  /*be70*/  @P4 LOP3.LUT R199, R199, 0x2, RZ, 0xfc, !PT ;  /* 0x00000002c7c74812 */ /* 0x000fe200078efcff */
[----:B------:R-:W-:Y:S01]  /*be80*/  FMUL.FTZ R112, R112, UR5 ;  /* 0x0000000570707c20 */ /* 0x000fe20008410000 */
[----:B------:R-:W-:Y:S03]  /*be90*/  ISETP.GE.AND P3, PT, R12, RZ, PT ;  /* 0x000000ff0c00720c */ /* 0x000fe60003f66270 */
[----:B------:R3:W-:Y:S01]  /*bea0*/  MUFU.TANH R234, R22 ;  /* 0x0000001600ea7308 */ /* 0x0007e20000002400 */
[C---:B-1----:R-:W-:Y:S01]  /*beb0*/  VIADD R23, R0.reuse, 0xffffffd8 ;  /* 0xffffffd800177836 */ /* 0x042fe20000000000 */
[----:B------:R-:W-:Y:S01]  /*bec0*/  @!P0 IADD3 R16, -R0, 0x19, RZ ;  /* 0x0000001900108810 */ /* 0x000fe20007ffe1ff */
[----:B------:R-:W-:Y:S01]  /*bed0*/  FMUL.FTZ R118, R118, UR5 ;  /* 0x0000000576767c20 */ /* 0x000fe20008410000 */
[----:B------:R-:W-:Y:S01]  /*bee0*/  @!P1 IADD3 R2, -R0, 0x49, RZ ;  /* 0x0000004900029810 */ /* 0x000fe20007ffe1ff */
[----:B------:R-:W-:Y:S01]  /*bef0*/  FMUL.FTZ R124, R124, UR5 ;  /* 0x000000057c7c7c20 */ /* 0x000fe20008410000 */
[----:B------:R-:W-:Y:S01]  /*bf00*/  ISETP.GE.AND P0, PT, R23, RZ, PT ;  /* 0x000000ff1700720c */ /* 0x000fe20003f06270 */
[----:B------:R-:W-:Y:S03]  /*bf10*/  FMUL.FTZ R109, R109, UR5 ;  /* 0x000000056d6d7c20 */ /* 0x000fe60008410000 */
[----:B------:R1:W-:Y:S01]  /*bf20*/  MUFU.TANH R246, R21 ;  /* 0x0000001500f67308 */ /* 0x0003e20000002400 */
[----:B--2---:R-:W-:Y:S01]  /*bf30*/  VIADD R20, R0, 0xffffff9f ;  /* 0xffffff9f00147836 */ /* 0x004fe20000000000 */
[----:B------:R-:W-:Y:S01]  /*bf40*/  ISETP.GE.AND P1, PT, R14, RZ, PT ;  /* 0x000000ff0e00720c */ /* 0x000fe20003f26270 */
[----:B------:R-:W-:Y:S01]  /*bf50*/  FMUL.FTZ R123, R123, UR5 ;  /* 0x000000057b7b7c20 */ /* 0x000fe20008410000 */
[----:B------:R-:W-:Y:S01]  /*bf60*/  @!P5 IADD3 R10, -R0, 0x50, RZ ;  /* 0x00000050000ad810 */ /* 0x000fe20007ffe1ff */
[----:B------:R-:W-:Y:S01]  /*bf70*/  FMUL.FTZ R102, R102, UR5 ;  /* 0x0000000566667c20 */ /* 0x000fe20008410000 */
[C---:B------:R-:W-:Y:S01]  /*bf80*/  @!P3 IADD3 R12, -R0.reuse, 0x51, RZ ;  /* 0x00000051000cb810 */ /* 0x040fe20007ffe1ff */
[----:B------:R-:W-:Y:S03]  /*bf90*/  FMUL.FTZ R5, R129, UR5 ;  /* 0x0000000581057c20 */ /* 0x000fe60008410000 */
[----:B------:R-:W-:Y:S01]  /*bfa0*/  MUFU.TANH R72, R77 ;  /* 0x0000004d00487308 */ /* 0x000fe20000002400 */
[C---:B------:R-:W-:Y:S01]  /*bfb0*/  @!P2 IADD3 R13, -R0.reuse, 0x58, RZ ;  /* 0x00000058000da810 */ /* 0x040fe20007ffe1ff */
[----:B---3--:R-:W-:Y:S01]  /*bfc0*/  VIADD R22, R0, 0xffffff97 ;  /* 0xffffff9700167836 */ /* 0x008fe20000000000 */
[----:B------:R-:W-:Y:S01]  /*bfd0*/  ISETP.GE.AND P5, PT, R18, RZ, PT ;  /* 0x000000ff1200720c */ /* 0x000fe20003fa6270 */
[----:B------:R-:W-:Y:S01]  /*bfe0*/  FMUL.FTZ R116, R116, UR5 ;  /* 0x0000000574747c20 */ /* 0x000fe20008410000 */
[----:B------:R-:W-:Y:S01]  /*bff0*/  LOP3.LUT P2, RZ, R199, 0x2, RZ, 0xc0, !PT ;  /* 0x00000002c7ff7812 */ /* 0x000fe2000784c0ff */
[----:B------:R-:W-:Y:S01]  /*c000*/  FMUL.FTZ R130, R130, UR5 ;  /* 0x0000000582827c20 */ /* 0x000fe20008410000 */
[----:B------:R-:W-:Y:S03]  /*c010*/  ISETP.GE.AND P4, PT, R19, RZ, PT ;  /* 0x000000ff1300720c */ /* 0x000fe60003f86270 */
[----:B------:R-:W2:Y:S01]  /*c020*/  MUFU.TANH R85, R85 ;  /* 0x0000005500557308 */ /* 0x000ea20000002400 */
[----:B------:R-:W-:Y:S01]  /*c030*/  ISETP.GE.AND P3, PT, R20, RZ, PT ;  /* 0x000000ff1400720c */ /* 0x000fe20003f66270 */
[C---:B-1----:R-:W-:Y:S01]  /*c040*/  VIADD R21, R0.reuse, 0xffffff98 ;  /* 0xffffff9800157836 */ /* 0x042fe20000000000 */
[----:B------:R-:W-:Y:S01]  /*c050*/  @!P6 IADD3 R11, -R0, 0x11, RZ ;  /* 0x00000011000be810 */ /* 0x000fe20007ffe1ff */
[----:B------:R-:W-:Y:S01]  /*c060*/  FMUL.FTZ R106, R106, UR5 ;  /* 0x000000056a6a7c20 */ /* 0x000fe20008410000 */
[----:B------:R-:W-:Y:S01]  /*c070*/  I2FP.F32.S32 R2, R2 ;  /* 0x0000000200027245 */ /* 0x000fe20000201400 */
[----:B------:R-:W-:Y:S01]  /*c080*/  FMUL.FTZ R128, R128, UR5 ;  /* 0x0000000580807c20 */ /* 0x000fe20008410000 */
[----:B------:R-:W-:Y:S03]  /*c090*/  ISETP.GE.AND P6, PT, R17, RZ, PT ;  /* 0x000000ff1100720c */ /* 0x000fe60003fc6270 */
[----:B------:R-:W1:Y:S01]  /*c0a0*/  MUFU.TANH R77, R99 ;  /* 0x00000063004d7308 */ /* 0x000e620000002400 */
[----:B------:R-:W-:Y:S01]  /*c0b0*/  LOP3.LUT R199, R199, 0xfffffffd, RZ, 0xc0, !PT ;  /* 0xfffffffdc7c77812 */ /* 0x000fe200078ec0ff */
[CC--:B------:R-:W-:Y:S01]  /*c0c0*/  FFMA.FTZ R71, R2.reuse, -R132.reuse, R40 ;  /* 0x8000008402477223 */ /* 0x0c0fe20000010028 */
[----:B------:R-:W-:Y:S01]  /*c0d0*/  FFMA.FTZ R81, R2, -R132, R81 ;  /* 0x8000008402517223 */ /* 0x000fe20000010051 */
[----:B------:R-:W-:Y:S01]  /*c0e0*/  I2FP.F32.S32 R2, R12 ;  /* 0x0000000c00027245 */ /* 0x000fe20000201400 */
[----:B------:R-:W-:Y:S01]  /*c0f0*/  FMUL.FTZ R105, R105, UR5 ;  /* 0x0000000569697c20 */ /* 0x000fe20008410000 */
[----:B------:R-:W-:Y:S01]  /*c100*/  @P0 LOP3.LUT R199, R199, 0x2, RZ, 0xfc, !PT ;  /* 0x00000002c7c70812 */ /* 0x000fe200078efcff */
[----:B------:R-:W-:Y:S03]  /*c110*/  FMUL.FTZ R111, R111, UR5 ;  /* 0x000000056f6f7c20 */ /* 0x000fe60008410000 */
[----:B------:R-:W3:Y:S01]  /*c120*/  MUFU.TANH R97, R97 ;  /* 0x0000006100617308 */ /* 0x000ee20000002400 */
[----:B------:R-:W-:Y:S01]  /*c130*/  @!P1 IADD3 R14, -R0, 0x59, RZ ;  /* 0x00000059000e9810 */ /* 0x000fe20007ffe1ff */
[-C--:B--2---:R-:W-:Y:S01]  /*c140*/  FFMA.FTZ R85, R2, -R132.reuse, R85 ;  /* 0x8000008402557223 */ /* 0x084fe20000010055 */
[C---:B------:R-:W-:Y:S01]  /*c150*/  @!P2 IADD3 R15, -R0.reuse, 0x18, RZ ;  /* 0x00000018000fa810 */ /* 0x040fe20007ffe1ff */
[----:B------:R-:W-:Y:S01]  /*c160*/  FMUL.FTZ R101, R101, UR5 ;  /* 0x0000000565657c20 */ /* 0x000fe20008410000 */
[C---:B------:R-:W-:Y:S01]  /*c170*/  @!P5 IADD3 R18, -R0.reuse, 0x21, RZ ;  /* 0x000000210012d810 */ /* 0x040fe20007ffe1ff */
[----:B------:R-:W-:Y:S01]  /*c180*/  FMUL.FTZ R115, R115, UR5 ;  /* 0x0000000573737c20 */ /* 0x000fe20008410000 */
[C---:B------:R-:W-:Y:S03]  /*c190*/  @!P4 IADD3 R19, -R0.reuse, 0x60, RZ ;  /* 0x000000600013c810 */ /* 0x040fe60007ffe1ff */
[----:B------:R-:W2:Y:S01]  /*c1a0*/  MUFU.TANH R103, R103 ;  /* 0x0000006700677308 */ /* 0x000ea20000002400 */
[----:B------:R-:W-:Y:S01]  /*c1b0*/  @!P3 IADD3 R20, -R0, 0x61, RZ ;  /* 0x000000610014b810 */ /* 0x000fe20007ffe1ff */
[----:B-1----:R-:W-:Y:S01]  /*c1c0*/  FFMA.FTZ R77, R2, -R132, R77 ;  /* 0x80000084024d7223 */ /* 0x002fe2000001004d */
[----:B------:R-:W-:Y:S01]  /*c1d0*/  ISETP.GE.AND P2, PT, R21, RZ, PT ;  /* 0x000000ff1500720c */ /* 0x000fe20003f46270 */
[----:B------:R-:W-:Y:S01]  /*c1e0*/  FMUL.FTZ R113, R113, UR5 ;  /* 0x0000000571717c20 */ /* 0x000fe20008410000 */
[----:B------:R-:W-:Y:S01]  /*c1f0*/  ISETP.GE.AND P1, PT, R22, RZ, PT ;  /* 0x000000ff1600720c */ /* 0x000fe20003f26270 */
[----:B------:R-:W-:Y:S01]  /*c200*/  FMUL.FTZ R119, R119, UR5 ;  /* 0x0000000577777c20 */ /* 0x000fe20008410000 */
[----:B------:R-:W-:Y:S03]  /*c210*/  ISETP.GE.AND P5, PT, R24, RZ, PT ;  /* 0x000000ff1800720c */ /* 0x000fe60003fa6270 */
[----:B------:R1:W-:Y:S01]  /*c220*/  MUFU.TANH R245, R33 ;  /* 0x0000002100f57308 */ /* 0x0003e20000002400 */
[----:B------:R-:W-:Y:S01]  /*c230*/  ISETP.GE.AND P4, PT, R25, RZ, PT ;  /* 0x000000ff1900720c */ /* 0x000fe20003f86270 */
[----:B------:R-:W-:Y:S01]  /*c240*/  FMUL.FTZ R108, R108, UR5 ;  /* 0x000000056c6c7c20 */ /* 0x000fe20008410000 */
[----:B------:R-:W-:Y:S01]  /*c250*/  LOP3.LUT P3, RZ, R199, 0x2, RZ, 0xc0, !PT ;  /* 0x00000002c7ff7812 */ /* 0x000fe2000786c0ff */
[----:B------:R-:W-:Y:S01]  /*c260*/  FMUL.FTZ R122, R122, UR5 ;  /* 0x000000057a7a7c20 */ /* 0x000fe20008410000 */
[----:B------:R-:W-:Y:S01]  /*c270*/  I2FP.F32.S32 R2, R14 ;  /* 0x0000000e00027245 */ /* 0x000fe20000201400 */
[----:B------:R-:W-:Y:S01]  /*c280*/  FMUL.FTZ R45, R52, UR5 ;  /* 0x00000005342d7c20 */ /* 0x000fe20008410000 */
[----:B------:R-:W-:Y:S03]  /*c290*/  @!P6 IADD3 R17, -R0, 0x20, RZ ;  /* 0x000000200011e810 */ /* 0x000fe60007ffe1ff */
[----:B------:R4:W-:Y:S01]  /*c2a0*/  MUFU.TANH R240, R32 ;  /* 0x0000002000f07308 */ /* 0x0009e20000002400 */
[----:B------:R-:W-:Y:S01]  /*c2b0*/  ISETP.GE.AND P0, PT, R26, RZ, PT ;  /* 0x000000ff1a00720c */ /* 0x000fe20003f06270 */
[CC--:B---3--:R-:W-:Y:S01]  /*c2c0*/  FFMA.FTZ R97, R2.reuse, -R132.reuse, R97 ;  /* 0x8000008402617223 */ /* 0x0c8fe20000010061 */
[-C--:B--2---:R-:W-:Y:S01]  /*c2d0*/  FFMA.FTZ R103, R2, -R132.reuse, R103 ;  /* 0x8000008402677223 */ /* 0x084fe20000010067 */
[----:B------:R-:W-:Y:S01]  /*c2e0*/  I2FP.F32.S32 R2, R17 ;  /* 0x0000001100027245 */ /* 0x000fe20000201400 */
[----:B------:R-:W-:Y:S01]  /*c2f0*/  FMUL.FTZ R120, R120, UR5 ;  /* 0x0000000578787c20 */ /* 0x000fe20008410000 */
[C---:B------:R-:W-:Y:S01]  /*c300*/  @!P2 IADD3 R21, -R0.reuse, 0x68, RZ ;  /* 0x000000680015a810 */ /* 0x040fe20007ffe1ff */
[----:B------:R-:W-:Y:S03]  /*c310*/  FMUL.FTZ R117, R117, UR5 ;  /* 0x0000000575757c20 */ /* 0x000fe60008410000 */
[----:B------:R2:W3:Y:S01]  /*c320*/  MUFU.TANH R43, R50 ;  /* 0x00000032002b7308 */ /* 0x0004e20000002400 */
[----:B-1----:R-:W-:Y:S01]  /*c330*/  FMUL.FTZ R33, R49, UR5 ;  /* 0x0000000531217c20 */ /* 0x002fe20008410000 */
[C---:B------:R-:W-:Y:S01]  /*c340*/  @!P1 IADD3 R22, -R0.reuse, 0x69, RZ ;  /* 0x0000006900169810 */ /* 0x040fe20007ffe1ff */
[----:B------:R-:W-:Y:S01]  /*c350*/  FMUL.FTZ R131, R131, UR5 ;  /* 0x0000000583837c20 */ /* 0x000fe20008410000 */
[C---:B------:R-:W-:Y:S01]  /*c360*/  @!P3 IADD3 R23, -R0.reuse, 0x28, RZ ;  /* 0x000000280017b810 */ /* 0x040fe20007ffe1ff */
[----:B------:R-:W-:Y:S01]  /*c370*/  FMUL.FTZ R127, R127, UR5 ;  /* 0x000000057f7f7c20 */ /* 0x000fe20008410000 */
[C---:B------:R-:W-:Y:S01]  /*c380*/  @!P5 IADD3 R24, -R0.reuse, 0x29, RZ ;  /* 0x000000290018d810 */ /* 0x040fe20007ffe1ff */
[----:B------:R-:W-:Y:S03]  /*c390*/  FMUL.FTZ R125, R125, UR5 ;  /* 0x000000057d7d7c20 */ /* 0x000fe60008410000 */
[----:B------:R-:W1:Y:S01]  /*c3a0*/  MUFU.TANH R243, R36 ;  /* 0x0000002400f37308 */ /* 0x000e620000002400 */
[C---:B----4-:R-:W-:Y:S01]  /*c3b0*/  VIADD R32, R0.reuse, 0xffffffc7 ;  /* 0xffffffc700207836 */ /* 0x050fe20000000000 */
[----:B------:R-:W-:Y:S02]  /*c3c0*/  @!P4 IADD3 R25, -R0, 0x30, RZ ;  /* 0x000000300019c810 */ /* 0x000fe40007ffe1ff */
[----:B------:R-:W-:Y:S02]  /*c3d0*/  I2FP.F32.S32 R3, R3 ;  /* 0x0000000300037245 */ /* 0x000fe40000201400 */
[----:B------:R-:W-:Y:S04]  /*c3e0*/  ISETP.GE.AND P6, PT, R27, RZ, PT ;  /* 0x000000ff1b00720c */ /* 0x000fe80003fc6270 */
[----:B------:R-:W4:Y:S01]  /*c3f0*/  MUFU.TANH R104, R104 ;  /* 0x0000006800687308 */ /* 0x000f220000002400 */
[----:B--2---:R-:W-:Y:S01]  /*c400*/  FMUL.FTZ R50, R51, UR5 ;  /* 0x0000000533327c20 */ /* 0x004fe20008410000 */
[-C--:B---3--:R-:W-:Y:S01]  /*c410*/  FFMA.FTZ R51, R2, -R132.reuse, R43 ;  /* 0x8000008402337223 */ /* 0x088fe2000001002b */
[----:B------:R-:W-:Y:S01]  /*c420*/  ISETP.GE.AND P2, PT, R28, RZ, PT ;  /* 0x000000ff1c00720c */ /* 0x000fe20003f46270 */
[-C--:B------:R-:W-:Y:S01]  /*c430*/  FFMA.FTZ R62, R3, -R132.reuse, R244 ;  /* 0x80000084033e7223 */ /* 0x080fe200000100f4 */
[----:B------:R-:W-:Y:S01]  /*c440*/  ISETP.GE.AND P3, PT, R29, RZ, PT ;  /* 0x000000ff1d00720c */ /* 0x000fe20003f66270 */
[-C--:B------:R-:W-:Y:S01]  /*c450*/  FFMA.FTZ R60, R3, -R132.reuse, R231 ;  /* 0x80000084033c7223 */ /* 0x080fe200000100e7 */
[----:B------:R-:W-:Y:S03]  /*c460*/  ISETP.GE.AND P5, PT, R31, RZ, PT ;  /* 0x000000ff1f00720c */ /* 0x000fe60003fa6270 */
[----:B------:R-:W2:Y:S01]  /*c470*/  MUFU.TANH R110, R110 ;  /* 0x0000006e006e7308 */ /* 0x000ea20000002400 */
[-C--:B-1----:R-:W-:Y:S01]  /*c480*/  FFMA.FTZ R53, R2, -R132.reuse, R243 ;  /* 0x8000008402357223 */ /* 0x082fe200000100f3 */
[----:B------:R-:W-:Y:S01]  /*c490*/  ISETP.GE.AND P4, PT, R32, RZ, PT ;  /* 0x000000ff2000720c */ /* 0x000fe20003f86270 */
[CC--:B------:R-:W-:Y:S01]  /*c4a0*/  FFMA.FTZ R205, R3.reuse, -R132.reuse, R205 ;  /* 0x8000008403cd7223 */ /* 0x0c0fe200000100cd */
[----:B------:R-:W-:Y:S01]  /*c4b0*/  ISETP.GE.AND P1, PT, R30, RZ, PT ;  /* 0x000000ff1e00720c */ /* 0x000fe20003f26270 */
[----:B------:R-:W-:Y:S01]  /*c4c0*/  FMUL.FTZ R43, R126, UR5 ;  /* 0x000000057e2b7c20 */ /* 0x000fe20008410000 */
[----:B------:R-:W-:Y:S04]  /*c4d0*/  @!P0 IADD3 R26, -R0, 0x38, RZ ;  /* 0x00000038001a8810 */ /* 0x000fe80007ffe1ff */
[----:B------:R-:W1:Y:S01]  /*c4e0*/  MUFU.TANH R94, R94 ;  /* 0x0000005e005e7308 */ /* 0x000e620000002400 */
[-C--:B----4-:R-:W-:Y:S01]  /*c4f0*/  FFMA.FTZ R104, R2, -R132.reuse, R104 ;  /* 0x8000008402687223 */ /* 0x090fe20000010068 */
[C---:B------:R-:W-:Y:S02]  /*c500*/  @!P6 IADD3 R27, -R0.reuse, 0x70, RZ ;  /* 0x00000070001be810 */ /* 0x040fe40007ffe1ff */
[C---:B------:R-:W-:Y:S02]  /*c510*/  @!P2 IADD3 R28, -R0.reuse, 0x78, RZ ;  /* 0x00000078001ca810 */ /* 0x040fe40007ffe1ff */
[----:B------:R-:W-:Y:S04]  /*c520*/  @!P3 IADD3 R29, -R0, 0x71, RZ ;  /* 0x00000071001db810 */ /* 0x000fe80007ffe1ff */
[----:B------:R-:W3:Y:S01]  /*c530*/  MUFU.TANH R100, R100 ;  /* 0x0000006400647308 */ /* 0x000ee20000002400 */
[-C--:B--2---:R-:W-:Y:S01]  /*c540*/  FFMA.FTZ R110, R2, -R132.reuse, R110 ;  /* 0x80000084026e7223 */ /* 0x084fe2000001006e */
[----:B------:R-:W-:Y:S02]  /*c550*/  I2FP.F32.S32 R2, R19 ;  /* 0x0000001300027245 */ /* 0x000fe40000201400 */
[C---:B------:R-:W-:Y:S02]  /*c560*/  @!P5 IADD3 R31, -R0.reuse, 0x31, RZ ;  /* 0x00000031001fd810 */ /* 0x040fe40007ffe1ff */
[C---:B------:R-:W-:Y:S04]  /*c570*/  @!P4 IADD3 R32, -R0.reuse, 0x39, RZ ;  /* 0x000000390020c810 */ /* 0x040fe80007ffe1ff */
[----:B------:R-:W2:Y:S01]  /*c580*/  MUFU.TANH R114, R114 ;  /* 0x0000007200727308 */ /* 0x000ea20000002400 */
[----:B-1----:R-:W-:Y:S01]  /*c590*/  FFMA.FTZ R94, R3, -R132, R94 ;  /* 0x80000084035e7223 */ /* 0x002fe2000001005e */
[----:B------:R-:W-:Y:S02]  /*c5a0*/  I2FP.F32.S32 R3, R16 ;  /* 0x0000001000037245 */ /* 0x000fe40000201400 */
[----:B------:R-:W-:Y:S02]  /*c5b0*/  @!P1 IADD3 R30, -R0, 0x79, RZ ;  /* 0x00000079001e9810 */ /* 0x000fe40007ffe1ff */
[----:B------:R-:W-:Y:S01]  /*c5c0*/  I2FP.F32.S32 R0, R13 ;  /* 0x0000000d00007245 */ /* 0x000fe20000201400 */
[CC--:B------:R-:W-:Y:S03]  /*c5d0*/  FFMA.FTZ R49, R3.reuse, -R132.reuse, R245 ;  /* 0x8000008403317223 */ /* 0x0c0fe600000100f5 */
[----:B------:R-:W1:Y:S01]  /*c5e0*/  MUFU.TANH R239, R39 ;  /* 0x0000002700ef7308 */ /* 0x000e620000002400 */
[CC--:B---3--:R-:W-:Y:S01]  /*c5f0*/  FFMA.FTZ R100, R2.reuse, -R132.reuse, R100 ;  /* 0x8000008402647223 */ /* 0x0c8fe20000010064 */
[----:B------:R-:W-:Y:S01]  /*c600*/  FFMA.FTZ R90, R3, -R132, R90 ;  /* 0x80000084035a7223 */ /* 0x000fe2000001005a */
[----:B------:R-:W-:Y:S02]  /*c610*/  I2FP.F32.S32 R9, R9 ;  /* 0x0000000900097245 */ /* 0x000fe40000201400 */
[----:B------:R-:W-:Y:S02]  /*c620*/  I2FP.F32.S32 R4, R28 ;  /* 0x0000001c00047245 */ /* 0x000fe40000201400 */
[----:B------:R-:W-:Y:S03]  /*c630*/  I2FP.F32.S32 R8, R8 ;  /* 0x0000000800087245 */ /* 0x000fe60000201400 */
[----:B------:R-:W3:Y:S01]  /*c640*/  MUFU.TANH R107, R107 ;  /* 0x0000006b006b7308 */ /* 0x000ee20000002400 */
[-C--:B--2---:R-:W-:Y:S01]  /*c650*/  FFMA.FTZ R114, R2, -R132.reuse, R114 ;  /* 0x8000008402727223 */ /* 0x084fe20000010072 */
[----:B------:R-:W-:Y:S01]  /*c660*/  I2FP.F32.S32 R2, R21 ;  /* 0x0000001500027245 */ /* 0x000fe20000201400 */
[CC--:B------:R-:W-:Y:S01]  /*c670*/  FFMA.FTZ R59, R9.reuse, -R132.reuse, R241 ;  /* 0x80000084093b7223 */ /* 0x0c0fe200000100f1 */
[CC--:B------:R-:W-:Y:S01]  /*c680*/  FFMA.FTZ R67, R9.reuse, -R132.reuse, R234 ;  /* 0x8000008409437223 */ /* 0x0c0fe200000100ea */
[-C--:B------:R-:W-:Y:S01]  /*c690*/  FFMA.FTZ R73, R9, -R132.reuse, R73 ;  /* 0x8000008409497223 */ /* 0x080fe20000010049 */
[CC--:B------:R-:W-:Y:S01]  /*c6a0*/  FFMA.FTZ R58, R8.reuse, -R132.reuse, R238 ;  /* 0x80000084083a7223 */ /* 0x0c0fe200000100ee */
[----:B------:R-:W-:Y:S03]  /*c6b0*/  I2FP.F32.S32 R11, R11 ;  /* 0x0000000b000b7245 */ /* 0x000fe60000201400 */
[----:B------:R-:W2:Y:S01]  /*c6c0*/  MUFU.TANH R112, R112 ;  /* 0x0000007000707308 */ /* 0x000ea20000002400 */
[-C--:B-1----:R-:W-:Y:S01]  /*c6d0*/  FFMA.FTZ R54, R3, -R132.reuse, R239 ;  /* 0x8000008403367223 */ /* 0x082fe200000100ef */
[CC--:B------:R-:W-:Y:S01]  /*c6e0*/  FFMA.FTZ R63, R8.reuse, -R132.reuse, R235 ;  /* 0x80000084083f7223 */ /* 0x0c0fe200000100eb */
[-C--:B------:R-:W-:Y:S01]  /*c6f0*/  FFMA.FTZ R72, R8, -R132.reuse, R72 ;  /* 0x8000008408487223 */ /* 0x080fe20000010048 */
[CC--:B------:R-:W-:Y:S01]  /*c700*/  FFMA.FTZ R61, R11.reuse, -R132.reuse, R246 ;  /* 0x800000840b3d7223 */ /* 0x0c0fe200000100f6 */
[C---:B------:R-:W-:Y:S01]  /*c710*/  FFMA.FTZ R57, R11.reuse, -R132, R232 ;  /* 0x800000840b397223 */ /* 0x040fe200000100e8 */
[----:B------:R-:W-:Y:S01]  /*c720*/  I2FP.F32.S32 R32, R32 ;  /* 0x0000002000207245 */ /* 0x000fe20000201400 */
[-C--:B------:R-:W-:Y:S03]  /*c730*/  FFMA.FTZ R212, R11, -R132.reuse, R212 ;  /* 0x800000840bd47223 */ /* 0x080fe600000100d4 */
[----:B------:R-:W1:Y:S01]  /*c740*/  MUFU.TANH R118, R118 ;  /* 0x0000007600767308 */ /* 0x000e620000002400 */
[----:B---3--:R-:W-:Y:S01]  /*c750*/  FFMA.FTZ R107, R3, -R132, R107 ;  /* 0x80000084036b7223 */ /* 0x008fe2000001006b */
[----:B------:R-:W-:Y:S02]  /*c760*/  I2FP.F32.S32 R3, R26 ;  /* 0x0000001a00037245 */ /* 0x000fe40000201400 */
[----:B------:R-:W-:Y:S02]  /*c770*/  I2FP.F32.S32 R10, R10 ;  /* 0x0000000a000a7245 */ /* 0x000fe40000201400 */
[----:B------:R-:W-:Y:S01]  /*c780*/  ISETP.GT.AND P6, PT, R200, RZ, PT ;  /* 0x000000ffc800720c */ /* 0x000fe20003fc4270 */
[CC--:B------:R-:W-:Y:S03]  /*c790*/  FFMA.FTZ R44, R3.reuse, -R132.reuse, R44 ;  /* 0x80000084032c7223 */ /* 0x0c0fe6000001002c */
[----:B------:R-:W3:Y:S01]  /*c7a0*/  MUFU.TANH R124, R124 ;  /* 0x0000007c007c7308 */ /* 0x000ee20000002400 */
[CC--:B--2---:R-:W-:Y:S01]  /*c7b0*/  FFMA.FTZ R112, R2.reuse, -R132.reuse, R112 ;  /* 0x8000008402707223 */ /* 0x0c4fe20000010070 */
[-C--:B------:R-:W-:Y:S01]  /*c7c0*/  FFMA.FTZ R48, R3, -R132.reuse, R48 ;  /* 0x8000008403307223 */ /* 0x080fe20000010030 */
[----:B------:R-:W-:Y:S07]  /*c7d0*/  LOP3.LUT P0, RZ, R199, 0x10, RZ, 0xc0, !PT ;  /* 0x00000010c7ff7812 */ /* 0x000fee000780c0ff */
[----:B------:R-:W2:Y:S01]  /*c7e0*/  MUFU.TANH R33, R33 ;  /* 0x0000002100217308 */ /* 0x000ea20000002400 */
[----:B-1----:R-:W-:Y:S01]  /*c7f0*/  FFMA.FTZ R118, R2, -R132, R118 ;  /* 0x8000008402767223 */ /* 0x002fe20000010076 */
[----:B------:R-:W-:Y:S08]  /*c800*/  I2FP.F32.S32 R2, R24 ;  /* 0x0000001800027245 */ /* 0x000ff00000201400 */
[----:B------:R-:W1:Y:S01]  /*c810*/  MUFU.TANH R46, R46 ;  /* 0x0000002e002e7308 */ /* 0x000e620000002400 */
[----:B---3--:R-:W-:Y:S01]  /*c820*/  FFMA.FTZ R124, R3, -R132, R124 ;  /* 0x80000084037c7223 */ /* 0x008fe2000001007c */
[----:B------:R-:W-:Y:S08]  /*c830*/  I2FP.F32.S32 R3, R30 ;  /* 0x0000001e00037245 */ /* 0x000ff00000201400 */
[----:B------:R-:W3:Y:S01]  /*c840*/  MUFU.TANH R109, R109 ;  /* 0x0000006d006d7308 */ /* 0x000ee20000002400 */
[CC--:B--2---:R-:W-:Y:S09]  /*c850*/  FFMA.FTZ R33, R2.reuse, -R132.reuse, R33 ;  /* 0x8000008402217223 */ /* 0x0c4ff20000010021 */
[----:B------:R-:W2:Y:S01]  /*c860*/  MUFU.TANH R123, R123 ;  /* 0x0000007b007b7308 */ /* 0x000ea20000002400 */
[CC--:B-1----:R-:W-:Y:S09]  /*c870*/  FFMA.FTZ R46, R2.reuse, -R132.reuse, R46 ;  /* 0x80000084022e7223 */ /* 0x0c2ff2000001002e */
[----:B------:R-:W1:Y:S01]  /*c880*/  MUFU.TANH R96, R96 ;  /* 0x0000006000607308 */ /* 0x000e620000002400 */
[CC--:B---3--:R-:W-:Y:S09]  /*c890*/  FFMA.FTZ R109, R2.reuse, -R132.reuse, R109 ;  /* 0x80000084026d7223 */ /* 0x0c8ff2000001006d */
[----:B------:R-:W3:Y:S01]  /*c8a0*/  MUFU.TANH R102, R102 ;  /* 0x0000006600667308 */ /* 0x000ee20000002400 */
[-C--:B--2---:R-:W-:Y:S01]  /*c8b0*/  FFMA.FTZ R123, R2, -R132.reuse, R123 ;  /* 0x80000084027b7223 */ /* 0x084fe2000001007b */
[----:B------:R-:W-:Y:S08]  /*c8c0*/  I2FP.F32.S32 R2, R27 ;  /* 0x0000001b00027245 */ /* 0x000ff00000201400 */
[----:B------:R2:W-:Y:S01]  /*c8d0*/  MUFU.TANH R39, R92 ;  /* 0x0000005c00277308 */ /* 0x0005e20000002400 */
[CC--:B-1----:R-:W-:Y:S09]  /*c8e0*/  FFMA.FTZ R96, R0.reuse, -R132.reuse, R96 ;  /* 0x8000008400607223 */ /* 0x0c2ff20000010060 */
[----:B------:R-:W1:Y:S01]  /*c8f0*/  MUFU.TANH R5, R5 ;  /* 0x0000000500057308 */ /* 0x000e620000002400 */
[-C--:B---3--:R-:W-:Y:S01]  /*c900*/  FFMA.FTZ R102, R0, -R132.reuse, R102 ;  /* 0x8000008400667223 */ /* 0x088fe20000010066 */
[----:B------:R-:W-:Y:S05]  /*c910*/  I2FP.F32.S32 R0, R15 ;  /* 0x0000000f00007245 */ /* 0x000fea0000201400 */
[CC--:B------:R-:W-:Y:S03]  /*c920*/  FFMA.FTZ R55, R0.reuse, -R132.reuse, R240 ;  /* 0x8000008400377223 */ /* 0x0c0fe600000100f0 */
[----:B------:R-:W3:Y:S01]  /*c930*/  MUFU.TANH R116, R116 ;  /* 0x0000007400747308 */ /* 0x000ee20000002400 */
[-C--:B--2---:R-:W-:Y:S01]  /*c940*/  FFMA.FTZ R92, R9, -R132.reuse, R38 ;  /* 0x80000084095c7223 */ /* 0x084fe20000010026 */
[----:B------:R-:W-:Y:S01]  /*c950*/  FMUL.FTZ R9, R121, UR5 ;  /* 0x0000000579097c20 */ /* 0x000fe20008410000 */
[-C--:B------:R-:W-:Y:S07]  /*c960*/  FFMA.FTZ R56, R0, -R132.reuse, R233 ;  /* 0x8000008400387223 */ /* 0x080fee00000100e9 */
[----:B------:R-:W2:Y:S01]  /*c970*/  MUFU.TANH R130, R130 ;  /* 0x0000008200827308 */ /* 0x000ea20000002400 */
[----:B-1----:R-:W-:Y:S01]  /*c980*/  FFMA.FTZ R121, R3, -R132, R5 ;  /* 0x8000008403797223 */ /* 0x002fe20000010005 */
[----:B------:R-:W-:Y:S02]  /*c990*/  FMNMX.FTZ R3, R64, R133, !PT ;  /* 0x0000008540037209 */ /* 0x000fe40007810000 */
[----:B------:R-:W-:Y:S02]  /*c9a0*/  FMNMX.FTZ R5, R211, R136, !PT ;  /* 0x00000088d3057209 */ /* 0x000fe40007810000 */
[----:B------:R-:W-:Y:S02]  /*c9b0*/  FMNMX.FTZ R6, R78, R3, !PT ;  /* 0x000000034e067209 */ /* 0x000fe40007810000 */
[----:B------:R-:W-:Y:S02]  /*c9c0*/  FMNMX.FTZ R3, R222, R5, !PT ;  /* 0x00000005de037209 */ /* 0x000fe40007810000 */
[----:B------:R1:W4:Y:S01]  /*c9d0*/  MUFU.TANH R68, R98 ;  /* 0x0000006200447308 */ /* 0x0003220000002400 */
[CC--:B---3--:R-:W-:Y:S01]  /*c9e0*/  FFMA.FTZ R116, R2.reuse, -R132.reuse, R116 ;  /* 0x8000008402747223 */ /* 0x0c8fe20000010074 */
[----:B------:R-:W-:Y:S04]  /*c9f0*/  FMNMX.FTZ R3, R221, R3, !PT ;  /* 0x00000003dd037209 */ /* 0x000fe80007810000 */
[----:B------:R-:W-:Y:S04]  /*ca00*/  FMNMX.FTZ R3, R209, R3, !PT ;  /* 0x00000003d1037209 */ /* 0x000fe80007810000 */
[----:B------:R-:W3:Y:S01]  /*ca10*/  MUFU.TANH R106, R106 ;  /* 0x0000006a006a7308 */ /* 0x000ee20000002400 */
[----:B--2---:R-:W-:Y:S01]  /*ca20*/  FFMA.FTZ R130, R2, -R132, R130 ;  /* 0x8000008402827223 */ /* 0x004fe20000010082 */
[----:B------:R-:W-:Y:S02]  /*ca30*/  FMNMX.FTZ R2, R203, R135, !PT ;  /* 0x00000087cb027209 */ /* 0x000fe40007810000 */
[----:B------:R-:W-:Y:S02]  /*ca40*/  FMNMX.FTZ R3, R226, R3, !PT ;  /* 0x00000003e2037209 */ /* 0x000fe40007810000 */
[----:B------:R-:W-:Y:S02]  /*ca50*/  FMNMX.FTZ R2, R225, R2, !PT ;  /* 0x00000002e1027209 */ /* 0x000fe40007810000 */
[----:B------:R-:W-:Y:S02]  /*ca60*/  FMNMX.FTZ R3, R217, R3, !PT ;  /* 0x00000003d9037209 */ /* 0x000fe40007810000 */
[----:B------:R-:W2:Y:S01]  /*ca70*/  MUFU.TANH R128, R128 ;  /* 0x0000008000807308 */ /* 0x000ea20000002400 */
[----:B------:R-:W-:Y:S01]  /*ca80*/  FMNMX.FTZ R2, R224, R2, !PT ;  /* 0x00000002e0027209 */ /* 0x000fe20007810000 */
[-C--:B-1----:R-:W-:Y:S01]  /*ca90*/  FFMA.FTZ R98, R0, -R132.reuse, R39 ;  /* 0x8000008400627223 */ /* 0x082fe20000010027 */
[----:B------:R-:W-:Y:S01]  /*caa0*/  FMNMX.FTZ R3, R216, R3, !PT ;  /* 0x00000003d8037209 */ /* 0x000fe20007810000 */
[----:B----4-:R-:W-:Y:S01]  /*cab0*/  FFMA.FTZ R68, R10, -R132, R68 ;  /* 0x800000840a447223 */ /* 0x010fe20000010044 */
[----:B------:R-:W-:Y:S02]  /*cac0*/  FMNMX.FTZ R2, R219, R2, !PT ;  /* 0x00000002db027209 */ /* 0x000fe40007810000 */
[----:B------:R-:W-:Y:S03]  /*cad0*/  FMNMX.FTZ R3, R214, R3, !PT ;  /* 0x00000003d6037209 */ /* 0x000fe60007810000 */
[----:B------:R-:W1:Y:S01]  /*cae0*/  MUFU.TANH R50, R50 ;  /* 0x0000003200327308 */ /* 0x000e620000002400 */
[----:B------:R-:W-:Y:S01]  /*caf0*/  FMNMX.FTZ R2, R228, R2, !PT ;  /* 0x00000002e4027209 */ /* 0x000fe20007810000 */
[----:B---3--:R-:W-:Y:S01]  /*cb00*/  FFMA.FTZ R106, R0, -R132, R106 ;  /* 0x80000084006a7223 */ /* 0x008fe2000001006a */
[----:B------:R-:W-:Y:S02]  /*cb10*/  I2FP.F32.S32 R0, R18 ;  /* 0x0000001200007245 */ /* 0x000fe40000201400 */
[----:B------:R-:W-:Y:S02]  /*cb20*/  FMNMX.FTZ R2, R220, R2, !PT ;  /* 0x00000002dc027209 */ /* 0x000fe40007810000 */
[----:B------:R-:W-:Y:S03]  /*cb30*/  FMNMX.FTZ R3, R215, R3, !PT ;  /* 0x00000003d7037209 */ /* 0x000fe60007810000 */
[----:B------:R-:W3:Y:S01]  /*cb40*/  MUFU.TANH R105, R105 ;  /* 0x0000006900697308 */ /* 0x000ee20000002400 */
[----:B------:R-:W-:Y:S01]  /*cb50*/  FMNMX.FTZ R2, R218, R2, !PT ;  /* 0x00000002da027209 */ /* 0x000fe20007810000 */
[----:B--2---:R-:W-:Y:S01]  /*cb60*/  FFMA.FTZ R128, R4, -R132, R128 ;  /* 0x8000008404807223 */ /* 0x004fe20000010080 */
[----:B------:R-:W-:Y:S01]  /*cb70*/  FMNMX.FTZ R4, R70, R134, !PT ;  /* 0x0000008646047209 */ /* 0x000fe20007810000 */
[----:B------:R-:W-:Y:S01]  /*cb80*/  FFMA.FTZ R52, R0, -R132, R242 ;  /* 0x8000008400347223 */ /* 0x000fe200000100f2 */
[----:B------:R-:W-:Y:S02]  /*cb90*/  FMNMX.FTZ R2, R210, R2, !PT ;  /* 0x00000002d2027209 */ /* 0x000fe40007810000 */
[----:B------:R-:W-:Y:S03]  /*cba0*/  FMNMX.FTZ R7, R69, R4, !PT ;  /* 0x0000000445077209 */ /* 0x000fe60007810000 */
[----:B------:R-:W2:Y:S01]  /*cbb0*/  MUFU.TANH R111, R111 ;  /* 0x0000006f006f7308 */ /* 0x000ea20000002400 */
[----:B------:R-:W-:Y:S01]  /*cbc0*/  FMNMX.FTZ R4, R76, R6, !PT ;  /* 0x000000064c047209 */ /* 0x000fe20007810000 */
[----:B-1----:R-:W-:Y:S01]  /*cbd0*/  FFMA.FTZ R50, R0, -R132, R50 ;  /* 0x8000008400327223 */ /* 0x002fe20000010032 */
[----:B------:R-:W-:Y:S02]  /*cbe0*/  FMNMX.FTZ R6, R59, R7, !PT ;  /* 0x000000073b067209 */ /* 0x000fe40007810000 */
[----:B------:R-:W-:Y:S02]  /*cbf0*/  FMNMX.FTZ R4, R66, R4, !PT ;  /* 0x0000000442047209 */ /* 0x000fe40007810000 */
[----:B------:R-:W-:Y:S03]  /*cc00*/  FMNMX.FTZ R6, R58, R6, !PT ;  /* 0x000000063a067209 */ /* 0x000fe60007810000 */
[----:B------:R-:W1:Y:S01]  /*cc10*/  MUFU.TANH R101, R101 ;  /* 0x0000006500657308 */ /* 0x000e620000002400 */
[----:B------:R-:W-:Y:S01]  /*cc20*/  FMNMX.FTZ R4, R67, R4, !PT ;  /* 0x0000000443047209 */ /* 0x000fe20007810000 */
[----:B---3--:R-:W-:Y:S01]  /*cc30*/  FFMA.FTZ R105, R0, -R132, R105 ;  /* 0x8000008400697223 */ /* 0x008fe20000010069 */
[----:B------:R-:W-:Y:S02]  /*cc40*/  FMNMX.FTZ R6, R62, R6, !PT ;  /* 0x000000063e067209 */ /* 0x000fe40007810000 */
[----:B------:R-:W-:Y:S02]  /*cc50*/  FMNMX.FTZ R4, R63, R4, !PT ;  /* 0x000000043f047209 */ /* 0x000fe40007810000 */
[----:B------:R-:W-:Y:S03]  /*cc60*/  FMNMX.FTZ R6, R61, R6, !PT ;  /* 0x000000063d067209 */ /* 0x000fe60007810000 */
[----:B------:R-:W3:Y:S01]  /*cc70*/  MUFU.TANH R115, R115 ;  /* 0x0000007300737308 */ /* 0x000ee20000002400 */
[----:B------:R-:W-:Y:S01]  /*cc80*/  FMNMX.FTZ R4, R60, R4, !PT ;  /* 0x000000043c047209 */ /* 0x000fe20007810000 */
[----:B--2---:R-:W-:Y:S01]  /*cc90*/  FFMA.FTZ R111, R0, -R132, R111 ;  /* 0x80000084006f7223 */ /* 0x004fe2000001006f */
[----:B------:R-:W-:Y:S02]  /*cca0*/  I2FP.F32.S32 R0, R20 ;  /* 0x0000001400007245 */ /* 0x000fe40000201400 */
        /* <DEDUP_REMOVED lines=17> */
[----:B------:R-:W-:Y:S02]  /*cdc0*/  FMNMX.FTZ R4, R51, R4, !PT ;  /* 0x0000000433047209 */ /* 0x000fe40007810000 */
[----:B------:R-:W-:Y:S02]  /*cdd0*/  FMNMX.FTZ R2, R208, R2, !PT ;  /* 0x00000002d0027209 */ /* 0x000fe40007810000 */
[----:B------:R-:W-:Y:S03]  /*cde0*/  FMNMX.FTZ R3, R202, R3, !PT ;  /* 0x00000003ca037209 */ /* 0x000fe60007810000 */
[----:B------:R-:W2:Y:S01]  /*cdf0*/  MUFU.TANH R47, R47 ;  /* 0x0000002f002f7308 */ /* 0x000ea20000002400 */
[----:B------:R-:W-:Y:S01]  /*ce00*/  FMNMX.FTZ R4, R50, R4, !PT ;  /* 0x0000000432047209 */ /* 0x000fe20007810000 */
[----:B-1----:R-:W-:Y:S01]  /*ce10*/  FFMA.FTZ R119, R0, -R132, R119 ;  /* 0x8000008400777223 */ /* 0x002fe20000010077 */
[----:B------:R-:W-:Y:S02]  /*ce20*/  I2FP.F32.S32 R0, R23 ;  /* 0x0000001700007245 */ /* 0x000fe40000201400 */
        /* <DEDUP_REMOVED lines=28> */
[C---:B--2---:R-:W-:Y:S01]  /*cff0*/  FFMA.FTZ R45, R0.reuse, -R132, R45 ;  /* 0x80000084002d7223 */ /* 0x044fe2000001002d */
        /* <DEDUP_REMOVED lines=9> */
[----:B------:R1:W4:Y:S01]  /*d090*/  MUFU.TANH R36, R95 ;  /* 0x0000005f00247308 */ /* 0x0003220000002400 */
[----:B------:R-:W-:Y:S01]  /*d0a0*/  FMNMX.FTZ R3, R205, R3, !PT ;  /* 0x00000003cd037209 */ /* 0x000fe20007810000 */
[-C--:B---3--:R-:W-:Y:S03]  /*d0b0*/  FFMA.FTZ R120, R0, -R132.reuse, R120 ;  /* 0x8000008400787223 */ /* 0x088fe60000010078 */
[----:B------:R-:W-:Y:S05]  /*d0c0*/  FMNMX.FTZ R3, R212, R3, !PT ;  /* 0x00000003d4037209 */ /* 0x000fea0007810000 */
[----:B------:R-:W3:Y:S01]  /*d0d0*/  MUFU.TANH R117, R117 ;  /* 0x0000007500757308 */ /* 0x000ee20000002400 */
[----:B------:R-:W-:Y:S01]  /*d0e0*/  FMNMX.FTZ R3, R98, R3, !PT ;  /* 0x0000000362037209 */ /* 0x000fe20007810000 */
[-C--:B--2---:R-:W-:Y:S01]  /*d0f0*/  FFMA.FTZ R43, R0, -R132.reuse, R43 ;  /* 0x80000084002b7223 */ /* 0x084fe2000001002b */
[----:B------:R-:W-:Y:S02]  /*d100*/  I2FP.F32.S32 R0, R29 ;  /* 0x0000001d00007245 */ /* 0x000fe40000201400 */
[----:B------:R-:W-:Y:S05]  /*d110*/  FMNMX.FTZ R3, R90, R3, !PT ;  /* 0x000000035a037209 */ /* 0x000fea0007810000 */
[----:B------:R-:W2:Y:S01]  /*d120*/  MUFU.TANH R131, R131 ;  /* 0x0000008300837308 */ /* 0x000ea20000002400 */
[-C--:B-1----:R-:W-:Y:S01]  /*d130*/  FFMA.FTZ R95, R8, -R132.reuse, R37 ;  /* 0x80000084085f7223 */ /* 0x082fe20000010025 */
[----:B----4-:R-:W-:Y:S04]  /*d140*/  FFMA.FTZ R99, R11, -R132, R36 ;  /* 0x800000840b637223 */ /* 0x010fe80000010024 */
[----:B------:R-:W-:Y:S04]  /*d150*/  FMNMX.FTZ R2, R95, R2, !PT ;  /* 0x000000025f027209 */ /* 0x000fe80007810000 */
[----:B------:R-:W1:Y:S01]  /*d160*/  MUFU.TANH R5, R41 ;  /* 0x0000002900057308 */ /* 0x000e620000002400 */
[----:B---3--:R-:W-:Y:S01]  /*d170*/  FFMA.FTZ R117, R0, -R132, R117 ;  /* 0x8000008400757223 */ /* 0x008fe20000010075 */
[----:B------:R-:W-:Y:S04]  /*d180*/  FMNMX.FTZ R2, R94, R2, !PT ;  /* 0x000000025e027209 */ /* 0x000fe80007810000 */
[----:B------:R-:W-:Y:S04]  /*d190*/  FMNMX.FTZ R2, R99, R2, !PT ;  /* 0x0000000263027209 */ /* 0x000fe80007810000 */
[----:B------:R-:W3:Y:S01]  /*d1a0*/  MUFU.TANH R8, R42 ;  /* 0x0000002a00087308 */ /* 0x000ee20000002400 */
[-C--:B--2---:R-:W-:Y:S01]  /*d1b0*/  FFMA.FTZ R131, R0, -R132.reuse, R131 ;  /* 0x8000008400837223 */ /* 0x084fe20000010083 */
[----:B------:R-:W-:Y:S08]  /*d1c0*/  I2FP.F32.S32 R0, R31 ;  /* 0x0000001f00007245 */ /* 0x000ff00000201400 */
[----:B------:R-:W2:Y:S01]  /*d1d0*/  MUFU.TANH R7, R65 ;  /* 0x0000004100077308 */ /* 0x000ea20000002400 */
[----:B-1----:R-:W-:Y:S05]  /*d1e0*/  FFMA.FTZ R28, R0, -R132, R5 ;  /* 0x80000084001c7223 */ /* 0x002fea0000010005 */
[----:B------:R-:W-:Y:S04]  /*d1f0*/  FMNMX.FTZ R6, R28, R6, !PT ;  /* 0x000000061c067209 */ /* 0x000fe80007810000 */
[----:B------:R-:W1:Y:S01]  /*d200*/  MUFU.TANH R5, R75 ;  /* 0x0000004b00057308 */ /* 0x000e620000002400 */
[----:B---3--:R-:W-:Y:S01]  /*d210*/  FFMA.FTZ R25, R0, -R132, R8 ;  /* 0x8000008400197223 */ /* 0x008fe20000010008 */
[----:B------:R-:W-:Y:S04]  /*d220*/  FMNMX.FTZ R6, R44, R6, !PT ;  /* 0x000000062c067209 */ /* 0x000fe80007810000 */
[----:B------:R-:W-:Y:S04]  /*d230*/  FMNMX.FTZ R4, R25, R4, !PT ;  /* 0x0000000419047209 */ /* 0x000fe80007810000 */
[----:B------:R-:W3:Y:S01]  /*d240*/  MUFU.TANH R84, R84 ;  /* 0x0000005400547308 */ /* 0x000ee20000002400 */
[----:B--2---:R-:W-:Y:S01]  /*d250*/  FFMA.FTZ R26, R32, -R132, R7 ;  /* 0x80000084201a7223 */ /* 0x004fe20000010007 */
[----:B------:R-:W-:Y:S04]  /*d260*/  FMNMX.FTZ R4, R48, R4, !PT ;  /* 0x0000000430047209 */ /* 0x000fe80007810000 */
[----:B------:R-:W-:Y:S04]  /*d270*/  FMNMX.FTZ R6, R26, R6, !PT ;  /* 0x000000061a067209 */ /* 0x000fe80007810000 */
[----:B------:R-:W2:Y:S01]  /*d280*/  MUFU.TANH R8, R9 ;  /* 0x0000000900087308 */ /* 0x000ea20000002400 */
[----:B-1----:R-:W-:Y:S01]  /*d290*/  FFMA.FTZ R27, R32, -R132, R5 ;  /* 0x80000084201b7223 */ /* 0x002fe20000010005 */
[----:B------:R-:W-:Y:S02]  /*d2a0*/  FMNMX.FTZ R6, R88, R6, !PT ;  /* 0x0000000658067209 */ /* 0x000fe40007810000 */
[----:B------:R-:W-:Y:S02]  /*d2b0*/  FMNMX.FTZ R5, R106, R2, !PT ;  /* 0x000000026a057209 */ /* 0x000fe40007810000 */
[----:B------:R-:W-:Y:S02]  /*d2c0*/  FMNMX.FTZ R4, R27, R4, !PT ;  /* 0x000000041b047209 */ /* 0x000fe40007810000 */
[----:B------:R-:W-:Y:S01]  /*d2d0*/  FMNMX.FTZ R6, R87, R6, !PT ;  /* 0x0000000657067209 */ /* 0x000fe20007810000 */
[----:B---3--:R-:W-:Y:S01]  /*d2e0*/  FFMA.FTZ R84, R10, -R132, R84 ;  /* 0x800000840a547223 */ /* 0x008fe20000010054 */
[----:B------:R-:W-:Y:S01]  /*d2f0*/  FMNMX.FTZ R4, R82, R4, !PT ;  /* 0x0000000452047209 */ /* 0x000fe20007810000 */
[----:B------:R1:W3:Y:S01]  /*d300*/  MUFU.TANH R24, R125 ;  /* 0x0000007d00187308 */ /* 0x0002e20000002400 */
[----:B------:R-:W-:Y:S02]  /*d310*/  FMNMX.FTZ R6, R80, R6, !PT ;  /* 0x0000000650067209 */ /* 0x000fe40007810000 */
[----:B------:R-:W-:Y:S02]  /*d320*/  FMNMX.FTZ R4, R83, R4, !PT ;  /* 0x0000000453047209 */ /* 0x000fe40007810000 */
[----:B------:R-:W-:Y:S01]  /*d330*/  FMNMX.FTZ R6, R71, R6, !PT ;  /* 0x0000000647067209 */ /* 0x000fe20007810000 */
[----:B--2---:R-:W-:Y:S01]  /*d340*/  FFMA.FTZ R79, R0, -R132, R8 ;  /* 0x80000084004f7223 */ /* 0x004fe20000010008 */
        /* <DEDUP_REMOVED lines=14> */
[----:B------:R1:W2:Y:S01]  /*d430*/  MUFU.TANH R2, R127 ;  /* 0x0000007f00027308 */ /* 0x0002a20000002400 */
        /* <DEDUP_REMOVED lines=19> */
[----:B-123--:R-:W-:Y:S06]  /*d570*/  @P6 BRA `(.L_x_829) ;  /* 0xffffffc400b06947 */ /* 0x00efec000383ffff */
.L_x_828:
[----:B-1----:R-:W-:Y:S01]  /*d580*/  FMNMX.FTZ R4, R79, R17, !PT ;  /* 0x000000114f047209 */ /* 0x002fe20007810000 */
[----:B------:R-:W-:Y:S01]  /*d590*/  SHFL.BFLY PT, R6, R41, 0x2, 0x1f ;  /* 0x0c401f0029067f89 */ /* 0x000fe200000e0000 */
[----:B------:R-:W-:Y:S01]  /*d5a0*/  FFMA.FTZ R2, R0, -R132, R2 ;  /* 0x8000008400027223 */ /* 0x000fe20000010002 */
[----:B------:R-:W-:Y:S01]  /*d5b0*/  FMNMX.FTZ R42, R121, R42, !PT ;  /* 0x0000002a792a7209 */ /* 0x000fe20007810000 */
[----:B------:R-:W-:Y:S01]  /*d5c0*/  FFMA.FTZ R75, R32, -R132, R24 ;  /* 0x80000084204b7223 */ /* 0x000fe20000010018 */
[----:B------:R-:W-:Y:S02]  /*d5d0*/  FMNMX.FTZ R0, R43, R3, !PT ;  /* 0x000000032b007209 */ /* 0x000fe40007810000 */
[----:B------:R-:W-:Y:S02]  /*d5e0*/  FMNMX.FTZ R4, R124, R4, !PT ;  /* 0x000000047c047209 */ /* 0x000fe40007810000 */
[----:B------:R-:W-:Y:S01]  /*d5f0*/  SHFL.BFLY PT, R5, R42, 0x2, 0x1f ;  /* 0x0c401f002a057f89 */ /* 0x000fe200000e0000 */
[----:B------:R-:W-:Y:S02]  /*d600*/  FMNMX.FTZ R0, R2, R0, !PT ;  /* 0x0000000002007209 */ /* 0x000fe40007810000 */
[----:B------:R-:W-:Y:S05]  /*d610*/  FMNMX.FTZ R4, R75, R4, !PT ;  /* 0x000000044b047209 */ /* 0x000fea0007810000 */
        /* <DEDUP_REMOVED lines=12> */
[----:B---3--:R-:W-:Y:S03]  /*d6e0*/  FMNMX.FTZ R42, R42, R5, !PT ;  /* 0x000000052a2a7209 */ /* 0x008fe60007810000 */
[C---:B------:R-:W-:Y:S01]  /*d6f0*/  FADD.FTZ R0, -R41.reuse, R133 ;  /* 0x0000008529007221 */ /* 0x040fe20000010100 */
[----:B------:R-:W-:Y:S02]  /*d700*/  FSETP.NEU.FTZ.AND P1, PT, R41, -INF , PT ;  /* 0xff8000002900780b */ /* 0x000fe40003f3d000 */
[----:B----4-:R-:W-:Y:S01]  /*d710*/  FMNMX.FTZ R37, R3, R4, !PT ;  /* 0x0000000403257209 */ /* 0x010fe20007810000 */
[----:B------:R-:W-:Y:S01]  /*d720*/  FMUL.FTZ R5, R0, UR4 ;  /* 0x0000000400057c20 */ /* 0x000fe20008410000 */
[----:B------:R-:W-:Y:S01]  /*d730*/  FADD.FTZ R0, -R42, R134 ;  /* 0x000000862a007221 */ /* 0x000fe20000010100 */
[----:B------:R-:W-:Y:S02]  /*d740*/  FMUL.FTZ R4, R41, UR4 ;  /* 0x0000000429047c20 */ /* 0x000fe40008410000 */
[----:B------:R-:W1:Y:S01]  /*d750*/  MUFU.EX2 R39, R5 ;  /* 0x0000000500277308 */ /* 0x000e620000000800 */
[----:B------:R-:W-:Y:S01]  /*d760*/  FMUL.FTZ R3, R0, UR4 ;  /* 0x0000000400037c20 */ /* 0x000fe20008410000 */
[C---:B------:R-:W-:Y:S01]  /*d770*/  FADD.FTZ R0, -R37.reuse, R135 ;  /* 0x0000008725007221 */ /* 0x040fe20000010100 */
[----:B------:R-:W-:Y:S03]  /*d780*/  FMUL.FTZ R65, R37, UR4 ;  /* 0x0000000425417c20 */ /* 0x000fe60008410000 */
[----:B------:R-:W-:Y:S04]  /*d790*/  FMUL.FTZ R0, R0, UR4 ;  /* 0x0000000400007c20 */ /* 0x000fe80008410000 */
[----:B------:R2:W3:Y:S10]  /*d7a0*/  MUFU.EX2 R38, R3 ;  /* 0x0000000300267308 */ /* 0x0004f40000000800 */
[----:B------:R4:W5:Y:S01]  /*d7b0*/  MUFU.EX2 R36, R0 ;  /* 0x0000000000247308 */ /* 0x0009620000000800 */
[C---:B-1----:R-:W-:Y:S01]  /*d7c0*/  FMUL.FTZ R19, R39.reuse, R151 ;  /* 0x0000009727137220 */ /* 0x042fe20000410000 */
[----:B------:R-:W-:Y:S01]  /*d7d0*/  FMUL.FTZ R22, R39, R158 ;  /* 0x0000009e27167220 */ /* 0x000fe20000410000 */
[----:B--2---:R-:W-:Y:S01]  /*d7e0*/  FADD.FTZ R3, -R40, R136 ;  /* 0x0000008828037221 */ /* 0x004fe20000010100 */
[C---:B---3--:R-:W-:Y:S01]  /*d7f0*/  FMUL.FTZ R17, R38.reuse, R149 ;  /* 0x0000009526117220 */ /* 0x048fe20000410000 */
[----:B------:R-:W-:Y:S01]  /*d800*/  FMUL.FTZ R32, R38, R164 ;  /* 0x000000a426207220 */ /* 0x000fe20000410000 */
[----:B------:R-:W2:Y:S01]  /*d810*/  LDL.LU R149, [R1] ;  /* 0x0000000001957983 */ /* 0x000ea20000300800 */
[----:B----4-:R-:W-:Y:S01]  /*d820*/  FMUL.FTZ R0, R3, UR4 ;  /* 0x0000000403007c20 */ /* 0x010fe20008410000 */
[----:B------:R-:W-:Y:S01]  /*d830*/  FSEL R3, R4, RZ, P1 ;  /* 0x000000ff04037208 */ /* 0x000fe20000800000 */
[----:B-----5:R-:W-:Y:S01]  /*d840*/  FMUL.FTZ R15, R36, R155 ;  /* 0x0000009b240f7220 */ /* 0x020fe20000410000 */
[----:B------:R-:W-:Y:S03]  /*d850*/  FSETP.NEU.FTZ.AND P1, PT, R42, -INF , PT ;  /* 0xff8000002a00780b */ /* 0x000fe60003f3d000 */
[----:B------:R-:W-:Y:S01]  /*d860*/  MUFU.EX2 R0, R0 ;  /* 0x0000000000007308 */ /* 0x000fe20000000800 */
[--C-:B------:R-:W-:Y:S01]  /*d870*/  FFMA.FTZ R4, R64, UR4, -R3.reuse ;  /* 0x0000000440047c23 */ /* 0x100fe20008010803 */
[--C-:B------:R-:W-:Y:S01]  /*d880*/  FFMA.FTZ R7, R67, UR4, -R3.reuse ;  /* 0x0000000443077c23 */ /* 0x100fe20008010803 */
[----:B------:R-:W-:Y:S01]  /*d890*/  FMUL.FTZ R64, R42, UR4 ;  /* 0x000000042a407c20 */ /* 0x000fe20008410000 */
[--C-:B------:R-:W-:Y:S01]  /*d8a0*/  FFMA.FTZ R12, R68, UR4, -R3.reuse ;  /* 0x00000004440c7c23 */ /* 0x100fe20008010803 */
[----:B------:R-:W-:Y:S05]  /*d8b0*/  FFMA.FTZ R130, R130, UR4, -R3 ;  /* 0x0000000482827c23 */ /* 0x000fea0008010803 */
[----:B------:R1:W-:Y:S01]  /*d8c0*/  MUFU.EX2 R133, R4 ;  /* 0x0000000400857308 */ /* 0x0003e20000000800 */
[----:B------:R-:W-:Y:S02]  /*d8d0*/  FSEL R64, R64, RZ, P1 ;  /* 0x000000ff40407208 */ /* 0x000fe40000800000 */
[----:B------:R-:W-:Y:S03]  /*d8e0*/  FSETP.NEU.FTZ.AND P1, PT, R37, -INF , PT ;  /* 0xff8000002500780b */ /* 0x000fe60003f3d000 */
[--C-:B------:R-:W-:Y:S01]  /*d8f0*/  FFMA.FTZ R5, R58, UR4, -R64.reuse ;  /* 0x000000043a057c23 */ /* 0x100fe20008010840 */
[----:B------:R-:W-:Y:S03]  /*d900*/  FSEL R65, R65, RZ, P1 ;  /* 0x000000ff41417208 */ /* 0x000fe60000800000 */
[----:B------:R-:W3:Y:S01]  /*d910*/  MUFU.EX2 R23, R12 ;  /* 0x0000000c00177308 */ /* 0x000ee20000000800 */
[----:B------:R-:W-:Y:S01]  /*d920*/  FSETP.NEU.FTZ.AND P1, PT, R40, -INF , PT ;  /* 0xff8000002800780b */ /* 0x000fe20003f3d000 */
[--C-:B------:R-:W-:Y:S01]  /*d930*/  FFMA.FTZ R6, R59, UR4, -R64.reuse ;  /* 0x000000043b067c23 */ /* 0x100fe20008010840 */
[--C-:B------:R-:W-:Y:S01]  /*d940*/  FFMA.FTZ R8, R62, UR4, -R64.reuse ;  /* 0x000000043e087c23 */ /* 0x100fe20008010840 */
[--C-:B------:R-:W-:Y:S01]  /*d950*/  FFMA.FTZ R9, R53, UR4, -R64.reuse ;  /* 0x0000000435097c23 */ /* 0x100fe20008010840 */
[--C-:B------:R-:W-:Y:S01]  /*d960*/  FFMA.FTZ R16, R84, UR4, -R64.reuse ;  /* 0x0000000454107c23 */ /* 0x100fe20008010840 */
[--C-:B------:R-:W-:Y:S01]  /*d970*/  FFMA.FTZ R20, R85, UR4, -R64.reuse ;  /* 0x0000000455147c23 */ /* 0x100fe20008010840 */
[----:B------:R-:W-:Y:S03]  /*d980*/  FFMA.FTZ R122, R122, UR4, -R65 ;  /* 0x000000047a7a7c23 */ /* 0x000fe60008010841 */
[----:B------:R-:W-:Y:S01]  /*d990*/  MUFU.EX2 R231, R5 ;  /* 0x0000000500e77308 */ /* 0x000fe20000000800 */
[----:B-1----:R-:W-:Y:S01]  /*d9a0*/  FFMA.FTZ R4, R78, UR4, -R3 ;  /* 0x000000044e047c23 */ /* 0x002fe20008010803 */
[----:B------:R-:W-:Y:S01]  /*d9b0*/  FFMA.FTZ R123, R123, UR4, -R65 ;  /* 0x000000047b7b7c23 */ /* 0x000fe20008010841 */
[--C-:B------:R-:W-:Y:S07]  /*d9c0*/  FFMA.FTZ R128, R128, UR4, -R64.reuse ;  /* 0x0000000480807c23 */ /* 0x100fee0008010840 */
[----:B------:R1:W-:Y:S01]  /*d9d0*/  MUFU.EX2 R136, R4 ;  /* 0x0000000400887308 */ /* 0x0003e20000000800 */
[----:B---3--:R-:W-:Y:S01]  /*d9e0*/  MOV R155, R23 ;  /* 0x00000017009b7202 */ /* 0x008fe20000000f00 */
[----:B------:R-:W-:Y:S01]  /*d9f0*/  FMUL.FTZ R23, R39, R159 ;  /* 0x0000009f27177220 */ /* 0x000fe20000410000 */
[--C-:B------:R-:W-:Y:S07]  /*da00*/  FFMA.FTZ R12, R77, UR4, -R3.reuse ;  /* 0x000000044d0c7c23 */ /* 0x100fee0008010803 */
[----:B------:R3:W-:Y:S10]  /*da10*/  MUFU.EX2 R229, R6 ;  /* 0x0000000600e57308 */ /* 0x0007f40000000800 */
[----:B------:R4:W-:Y:S01]  /*da20*/  MUFU.EX2 R186, R8 ;  /* 0x0000000800ba7308 */ /* 0x0009e20000000800 */
[--C-:B-1----:R-:W-:Y:S09]  /*da30*/  FFMA.FTZ R4, R76, UR4, -R3.reuse ;  /* 0x000000044c047c23 */ /* 0x102ff20008010803 */
[----:B------:R1:W-:Y:S01]  /*da40*/  MUFU.EX2 R230, R4 ;  /* 0x0000000400e67308 */ /* 0x0003e20000000800 */
[--C-:B---3--:R-:W-:Y:S09]  /*da50*/  FFMA.FTZ R6, R63, UR4, -R3.reuse ;  /* 0x000000043f067c23 */ /* 0x108ff20008010803 */
[----:B------:R3:W-:Y:S01]  /*da60*/  MUFU.EX2 R21, R12 ;  /* 0x0000000c00157308 */ /* 0x0007e20000000800 */
[----:B----4-:R-:W-:Y:S09]  /*da70*/  FFMA.FTZ R8, R52, UR4, -R64 ;  /* 0x0000000434087c23 */ /* 0x010ff20008010840 */
[----:B------:R-:W-:Y:S01]  /*da80*/  MUFU.EX2 R130, R130 ;  /* 0x0000008200827308 */ /* 0x000fe20000000800 */
[--C-:B-1----:R-:W-:Y:S01]  /*da90*/  FFMA.FTZ R4, R66, UR4, -R3.reuse ;  /* 0x0000000442047c23 */ /* 0x102fe20008010803 */
[----:B------:R-:W-:Y:S05]  /*daa0*/  FMUL.FTZ R66, R40, UR4 ;  /* 0x0000000428427c20 */ /* 0x000fea0008410000 */
[----:B------:R-:W-:Y:S03]  /*dab0*/  FSEL R66, R66, RZ, P1 ;  /* 0x000000ff42427208 */ /* 0x000fe60000800000 */
[----:B------:R1:W-:Y:S01]  /*dac0*/  MUFU.EX2 R232, R4 ;  /* 0x0000000400e87308 */ /* 0x0003e20000000800 */
[----:B---3--:R-:W-:Y:S01]  /*dad0*/  FMUL.FTZ R12, R0, R152 ;  /* 0x00000098000c7220 */ /* 0x008fe20000410000 */
[--C-:B------:R-:W-:Y:S01]  /*dae0*/  FFMA.FTZ R5, R211, UR4, -R66.reuse ;  /* 0x00000004d3057c23 */ /* 0x100fe20008010842 */
[--C-:B------:R-:W-:Y:S01]  /*daf0*/  FFMA.FTZ R67, R108, UR4, -R66.reuse ;  /* 0x000000046c437c23 */ /* 0x100fe20008010842 */
[--C-:B------:R-:W-:Y:S01]  /*db00*/  FFMA.FTZ R68, R109, UR4, -R66.reuse ;  /* 0x000000046d447c23 */ /* 0x100fe20008010842 */
[--C-:B------:R-:W-:Y:S05]  /*db10*/  FFMA.FTZ R120, R120, UR4, -R66.reuse ;  /* 0x0000000478787c23 */ /* 0x100fea0008010842 */
[----:B------:R3:W-:Y:S01]  /*db20*/  MUFU.EX2 R125, R5 ;  /* 0x00000005007d7308 */ /* 0x0007e20000000800 */
[----:B------:R-:W-:Y:S09]  /*db30*/  FFMA.FTZ R124, R124, UR4, -R66 ;  /* 0x000000047c7c7c23 */ /* 0x000ff20008010842 */
[----:B------:R-:W-:Y:S01]  /*db40*/  MUFU.EX2 R68, R68 ;  /* 0x0000004400447308 */ /* 0x000fe20000000800 */
[--C-:B-1----:R-:W-:Y:S01]  /*db50*/  FFMA.FTZ R4, R70, UR4, -R64.reuse ;  /* 0x0000000446047c23 */ /* 0x102fe20008010840 */
[--C-:B------:R-:W-:Y:S08]  /*db60*/  FFMA.FTZ R70, R119, UR4, -R3.reuse ;  /* 0x0000000477467c23 */ /* 0x100ff00008010803 */
[----:B------:R1:W-:Y:S01]  /*db70*/  MUFU.EX2 R129, R4 ;  /* 0x0000000400817308 */ /* 0x0003e20000000800 */
[--C-:B---3--:R-:W-:Y:S09]  /*db80*/  FFMA.FTZ R5, R49, UR4, -R64.reuse ;  /* 0x0000000431057c23 */ /* 0x108ff20008010840 */
[----:B------:R-:W-:Y:S10]  /*db90*/  MUFU.EX2 R70, R70 ;  /* 0x0000004600467308 */ /* 0x000ff40000000800 */
[----:B------:R-:W-:Y:S01]  /*dba0*/  MUFU.EX2 R128, R128 ;  /* 0x0000008000807308 */ /* 0x000fe20000000800 */
[--C-:B-1----:R-:W-:Y:S01]  /*dbb0*/  FFMA.FTZ R4, R69, UR4, -R64.reuse ;  /* 0x0000000445047c23 */ /* 0x102fe20008010840 */
[----:B------:R-:W-:Y:S08]  /*dbc0*/  FFMA.FTZ R69, R118, UR4, -R3 ;  /* 0x0000000476457c23 */ /* 0x000ff00008010803 */
[----:B------:R1:W-:Y:S10]  /*dbd0*/  MUFU.EX2 R134, R4 ;  /* 0x0000000400867308 */ /* 0x0003f40000000800 */
[----:B------:R-:W-:Y:S10]  /*dbe0*/  MUFU.EX2 R69, R69 ;  /* 0x0000004500457308 */ /* 0x000ff40000000800 */
[----:B------:R-:W-:Y:S01]  /*dbf0*/  MUFU.EX2 R122, R122 ;  /* 0x0000007a007a7308 */ /* 0x000fe20000000800 */
[--C-:B-1----:R-:W-:Y:S09]  /*dc00*/  FFMA.FTZ R4, R203, UR4, -R65.reuse ;  /* 0x00000004cb047c23 */ /* 0x102ff20008010841 */
[----:B------:R1:W-:Y:S10]  /*dc10*/  MUFU.EX2 R76, R4 ;  /* 0x00000004004c7308 */ /* 0x0003f40000000800 */
[----:B------:R3:W-:Y:S10]  /*dc20*/  MUFU.EX2 R203, R7 ;  /* 0x0000000700cb7308 */ /* 0x0007f40000000800 */
[----:B------:R-:W-:Y:S01]  /*dc30*/  MUFU.EX2 R120, R120 ;  /* 0x0000007800787308 */ /* 0x000fe20000000800 */
[--C-:B-1----:R-:W-:Y:S09]  /*dc40*/  FFMA.FTZ R4, R225, UR4, -R65.reuse ;  /* 0x00000004e1047c23 */ /* 0x102ff20008010841 */
[----:B------:R1:W4:Y:S01]  /*dc50*/  MUFU.EX2 R127, R4 ;  /* 0x00000004007f7308 */ /* 0x0003220000000800 */
[----:B---3--:R-:W-:Y:S09]  /*dc60*/  FFMA.FTZ R7, R55, UR4, -R64 ;  /* 0x0000000437077c23 */ /* 0x008ff20008010840 */
[----:B------:R3:W-:Y:S10]  /*dc70*/  MUFU.EX2 R225, R5 ;  /* 0x0000000500e17308 */ /* 0x0007f40000000800 */
[----:B------:R-:W-:Y:S01]  /*dc80*/  MUFU.EX2 R123, R123 ;  /* 0x0000007b007b7308 */ /* 0x000fe20000000800 */
[--C-:B-1----:R-:W-:Y:S01]  /*dc90*/  FFMA.FTZ R4, R224, UR4, -R65.reuse ;  /* 0x00000004e0047c23 */ /* 0x102fe20008010841 */
[----:B----4-:R-:W-:Y:S08]  /*dca0*/  F2FP.F16.F32.PACK_AB R49, R127, R76 ;  /* 0x0000004c7f31723e */ /* 0x010ff000000000ff */
[----:B------:R1:W-:Y:S01]  /*dcb0*/  MUFU.EX2 R184, R4 ;  /* 0x0000000400b87308 */ /* 0x0003e20000000800 */
[----:B---3--:R-:W-:Y:S09]  /*dcc0*/  FFMA.FTZ R5, R217, UR4, -R66 ;  /* 0x00000004d9057c23 */ /* 0x008ff20008010842 */
[----:B------:R3:W-:Y:S01]  /*dcd0*/  MUFU.EX2 R177, R5 ;  /* 0x0000000500b17308 */ /* 0x0007e20000000800 */
[----:B-1----:R-:W-:Y:S09]  /*dce0*/  FFMA.FTZ R4, R219, UR4, -R65 ;  /* 0x00000004db047c23 */ /* 0x002ff20008010841 */
[----:B------:R1:W4:Y:S01]  /*dcf0*/  MUFU.EX2 R219, R4 ;  /* 0x0000000400db7308 */ /* 0x0003220000000800 */
[----:B---3--:R-:W-:Y:S01]  /*dd00*/  FFMA.FTZ R5, R33, UR4, -R64 ;  /* 0x0000000421057c23 */ /* 0x008fe20008010840 */
[----:B------:R-:W-:Y:S01]  /*dd10*/  FMUL.FTZ R33, R38, R165 ;  /* 0x000000a526217220 */ /* 0x000fe20000410000 */
[----:B------:R-:W-:Y:S07]  /*dd20*/  F2FP.F16.F32.PACK_AB R165, R70, R69 ;  /* 0x0000004546a5723e */ /* 0x000fee00000000ff */
[----:B------:R3:W-:Y:S01]  /*dd30*/  MUFU.EX2 R241, R5 ;  /* 0x0000000500f17308 */ /* 0x0007e20000000800 */
[--C-:B-1----:R-:W-:Y:S09]  /*dd40*/  FFMA.FTZ R4, R222, UR4, -R66.reuse ;  /* 0x00000004de047c23 */ /* 0x102ff20008010842 */
[----:B------:R1:W-:Y:S01]  /*dd50*/  MUFU.EX2 R222, R7 ;  /* 0x0000000700de7308 */ /* 0x0003e20000000800 */
[--C-:B---3--:R-:W-:Y:S09]  /*dd60*/  FFMA.FTZ R5, R213, UR4, -R66.reuse ;  /* 0x00000004d5057c23 */ /* 0x108ff20008010842 */
[----:B------:R3:W-:Y:S01]  /*dd70*/  MUFU.EX2 R126, R4 ;  /* 0x00000004007e7308 */ /* 0x0007e20000000800 */
[--C-:B-1----:R-:W-:Y:S01]  /*dd80*/  FFMA.FTZ R7, R56, UR4, -R3.reuse ;  /* 0x0000000438077c23 */ /* 0x102fe20008010803 */
[--C-:B---3--:R-:W-:Y:S08]  /*dd90*/  FFMA.FTZ R4, R221, UR4, -R66.reuse ;  /* 0x00000004dd047c23 */ /* 0x108ff00008010842 */
[----:B------:R1:W-:Y:S10]  /*dda0*/  MUFU.EX2 R221, R6 ;  /* 0x0000000600dd7308 */ /* 0x0003f40000000800 */
[----:B------:R3:W-:Y:S01]  /*ddb0*/  MUFU.EX2 R178, R4 ;  /* 0x0000000400b27308 */ /* 0x0007e20000000800 */
[--C-:B-1----:R-:W-:Y:S09]  /*ddc0*/  FFMA.FTZ R6, R226, UR4, -R66.reuse ;  /* 0x00000004e2067c23 */ /* 0x102ff20008010842 */
[----:B------:R1:W-:Y:S01]  /*ddd0*/  MUFU.EX2 R226, R8 ;  /* 0x0000000800e27308 */ /* 0x0003e20000000800 */
[----:B---3--:R-:W-:Y:S09]  /*dde0*/  FFMA.FTZ R4, R209, UR4, -R66 ;  /* 0x00000004d1047c23 */ /* 0x008ff20008010842 */
[----:B------:R3:W-:Y:S10]  /*ddf0*/  MUFU.EX2 R135, R6 ;  /* 0x0000000600877308 */ /* 0x0007f40000000800 */
[----:B------:R5:W2:Y:S01]  /*de00*/  MUFU.EX2 R209, R4 ;  /* 0x0000000400d17308 */ /* 0x000aa20000000800 */
[--C-:B-1----:R-:W-:Y:S09]  /*de10*/  FFMA.FTZ R8, R28, UR4, -R64.reuse ;  /* 0x000000041c087c23 */ /* 0x102ff20008010840 */
[----:B------:R1:W-:Y:S01]  /*de20*/  MUFU.EX2 R235, R8 ;  /* 0x0000000800eb7308 */ /* 0x0003e20000000800 */
[--C-:B---3--:R-:W-:Y:S01]  /*de30*/  FFMA.FTZ R6, R34, UR4, -R64.reuse ;  /* 0x0000000422067c23 */ /* 0x108fe20008010840 */
[----:B------:R-:W-:Y:S08]  /*de40*/  FMUL.FTZ R34, R39, R166 ;  /* 0x000000a627227220 */ /* 0x000ff00000410000 */
[----:B------:R3:W-:Y:S01]  /*de50*/  MUFU.EX2 R238, R6 ;  /* 0x0000000600ee7308 */ /* 0x0007e20000000800 */
[--C-:B-----5:R-:W-:Y:S09]  /*de60*/  FFMA.FTZ R4, R60, UR4, -R3.reuse ;  /* 0x000000043c047c23 */ /* 0x120ff20008010803 */
[----:B------:R5:W-:Y:S01]  /*de70*/  MUFU.EX2 R224, R4 ;  /* 0x0000000400e07308 */ /* 0x000be20000000800 */
[----:B-1----:R-:W-:Y:S09]  /*de80*/  FFMA.FTZ R8, R87, UR4, -R64 ;  /* 0x0000000457087c23 */ /* 0x002ff20008010840 */
[----:B------:R1:W-:Y:S01]  /*de90*/  MUFU.EX2 R248, R8 ;  /* 0x0000000800f87308 */ /* 0x0003e20000000800 */
[----:B---3--:R-:W-:Y:S01]  /*dea0*/  FFMA.FTZ R6, R215, UR4, -R66 ;  /* 0x00000004d7067c23 */ /* 0x008fe20008010842 */
[--C-:B-----5:R-:W-:Y:S02]  /*deb0*/  FFMA.FTZ R4, R57, UR4, -R3.reuse ;  /* 0x0000000439047c23 */ /* 0x120fe40008010803 */
[----:B------:R-:W-:Y:S06]  /*dec0*/  LDSM.16.MT88.4 R56, [R138+0x4400] ;  /* 0x004400008a38783b */ /* 0x000fec0000004200 */
[----:B------:R3:W-:Y:S01]  /*ded0*/  MUFU.EX2 R233, R4 ;  /* 0x0000000400e97308 */ /* 0x0007e20000000800 */
[----:B-1----:R-:W-:Y:S09]  /*dee0*/  FFMA.FTZ R8, R81, UR4, -R3 ;  /* 0x0000000451087c23 */ /* 0x002ff20008010803 */
[----:B------:R1:W-:Y:S01]  /*def0*/  MUFU.EX2 R28, R8 ;  /* 0x00000008001c7308 */ /* 0x0003e20000000800 */
[----:B---3--:R-:W-:Y:S02]  /*df00*/  FFMA.FTZ R4, R61, UR4, -R64 ;  /* 0x000000043d047c23 */ /* 0x008fe40008010840 */
[----:B------:R-:W-:Y:S07]  /*df10*/  LDSM.16.MT88.4 R60, [R139+0x4400] ;  /* 0x004400008b3c783b */ /* 0x000fee0000004200 */
[----:B------:R3:W-:Y:S01]  /*df20*/  MUFU.EX2 R211, R4 ;  /* 0x0000000400d37308 */ /* 0x0007e20000000800 */
[----:B-1----:R-:W-:Y:S01]  /*df30*/  FMUL.FTZ R8, R0, R140 ;  /* 0x0000008c00087220 */ /* 0x002fe20000410000 */
[--C-:B---3--:R-:W-:Y:S08]  /*df40*/  FFMA.FTZ R4, R228, UR4, -R65.reuse ;  /* 0x00000004e4047c23 */ /* 0x108ff00008010841 */
[----:B------:R1:W-:Y:S02]  /*df50*/  MUFU.EX2 R176, R4 ;  /* 0x0000000400b07308 */ /* 0x0003e40000000800 */
[----:B-1----:R-:W-:Y:S08]  /*df60*/  FFMA.FTZ R4, R220, UR4, -R65 ;  /* 0x00000004dc047c23 */ /* 0x002ff00008010841 */
[----:B------:R1:W-:Y:S10]  /*df70*/  MUFU.EX2 R220, R7 ;  /* 0x0000000700dc7308 */ /* 0x0003f40000000800 */
[----:B------:R3:W-:Y:S01]  /*df80*/  MUFU.EX2 R179, R4 ;  /* 0x0000000400b37308 */ /* 0x0007e20000000800 */
[----:B-1----:R-:W-:Y:S01]  /*df90*/  FFMA.FTZ R7, R47, UR4, -R3 ;  /* 0x000000042f077c23 */ /* 0x002fe20008010803 */
[----:B------:R-:W-:Y:S01]  /*dfa0*/  F2FP.F16.F32.PACK_AB R47, R232, R230 ;  /* 0x000000e6e82f723e */ /* 0x000fe200000000ff */
[--C-:B---3--:R-:W-:Y:S07]  /*dfb0*/  FFMA.FTZ R4, R218, UR4, -R65.reuse ;  /* 0x00000004da047c23 */ /* 0x108fee0008010841 */
[----:B------:R1:W-:Y:S02]  /*dfc0*/  MUFU.EX2 R187, R4 ;  /* 0x0000000400bb7308 */ /* 0x0003e40000000800 */
[----:B-1----:R-:W-:Y:S08]  /*dfd0*/  FFMA.FTZ R4, R210, UR4, -R65 ;  /* 0x00000004d2047c23 */ /* 0x002ff00008010841 */
[----:B------:R1:W-:Y:S02]  /*dfe0*/  MUFU.EX2 R218, R4 ;  /* 0x0000000400da7308 */ /* 0x0003e40000000800 */
[----:B-1----:R-:W-:Y:S08]  /*dff0*/  FFMA.FTZ R4, R216, UR4, -R66 ;  /* 0x00000004d8047c23 */ /* 0x002ff00008010842 */
[----:B------:R1:W-:Y:S10]  /*e000*/  MUFU.EX2 R216, R9 ;  /* 0x0000000900d87308 */ /* 0x0003f40000000800 */
[----:B------:R3:W-:Y:S01]  /*e010*/  MUFU.EX2 R185, R4 ;  /* 0x0000000400b97308 */ /* 0x0007e20000000800 */
[----:B-1----:R-:W-:Y:S01]  /*e020*/  FFMA.FTZ R9, R45, UR4, -R64 ;  /* 0x000000042d097c23 */ /* 0x002fe20008010840 */
[----:B------:R-:W-:Y:S08]  /*e030*/  F2FP.F16.F32.PACK_AB R45, R136, R133 ;  /* 0x00000085882d723e */ /* 0x000ff000000000ff */
[----:B------:R1:W-:Y:S01]  /*e040*/  MUFU.EX2 R213, R9 ;  /* 0x0000000900d57308 */ /* 0x0003e20000000800 */
[----:B---3--:R-:W-:Y:S09]  /*e050*/  FFMA.FTZ R4, R214, UR4, -R66 ;  /* 0x00000004d6047c23 */ /* 0x008ff20008010842 */
[----:B------:R3:W-:Y:S01]  /*e060*/  MUFU.EX2 R210, R4 ;  /* 0x0000000400d27308 */ /* 0x0007e20000000800 */
[----:B-1----:R-:W-:Y:S09]  /*e070*/  FFMA.FTZ R9, R88, UR4, -R64 ;  /* 0x0000000458097c23 */ /* 0x002ff20008010840 */
[----:B------:R1:W-:Y:S01]  /*e080*/  MUFU.EX2 R243, R9 ;  /* 0x0000000900f37308 */ /* 0x0003e20000000800 */
[--C-:B---3--:R-:W-:Y:S02]  /*e090*/  FFMA.FTZ R4, R54, UR4, -R3.reuse ;  /* 0x0000000436047c23 */ /* 0x108fe40008010803 */
[----:B------:R-:W-:Y:S07]  /*e0a0*/  LDSM.16.MT88.4 R52, [R139+0x4000] ;  /* 0x004000008b34783b */ /* 0x000fee0000004200 */
[----:B------:R3:W-:Y:S01]  /*e0b0*/  MUFU.EX2 R228, R4 ;  /* 0x0000000400e47308 */ /* 0x0007e20000000800 */
[----:B-1----:R-:W-:Y:S09]  /*e0c0*/  FMUL.FTZ R9, R0, R141 ;  /* 0x0000008d00097220 */ /* 0x002ff20000410000 */
[----:B------:R1:W-:Y:S01]  /*e0d0*/  MUFU.EX2 R141, R16 ;  /* 0x00000010008d7308 */ /* 0x0003e20000000800 */
[--C-:B---3--:R-:W-:Y:S01]  /*e0e0*/  FFMA.FTZ R4, R51, UR4, -R3.reuse ;  /* 0x0000000433047c23 */ /* 0x108fe20008010803 */
[----:B----4-:R-:W-:Y:S08]  /*e0f0*/  F2FP.F16.F32.PACK_AB R51, R219, R184 ;  /* 0x000000b8db33723e */ /* 0x010ff000000000ff */
[----:B------:R3:W-:Y:S01]  /*e100*/  MUFU.EX2 R240, R4 ;  /* 0x0000000400f07308 */ /* 0x0007e20000000800 */
[----:B-1----:R-:W-:Y:S02]  /*e110*/  FMUL.FTZ R16, R38, R148 ;  /* 0x0000009426107220 */ /* 0x002fe40000410000 */
[----:B------:R-:W4:Y:S04]  /*e120*/  LDL.LU R148, [R1+0x8] ;  /* 0x0000080001947983 */ /* 0x000f280000300800 */
[----:B------:R-:W5:Y:S01]  /*e130*/  LDL.LU R159, [R1+0xc] ;  /* 0x00000c00019f7983 */ /* 0x000f620000300800 */
[----:B---3--:R-:W-:Y:S01]  /*e140*/  FFMA.FTZ R4, R50, UR4, -R3 ;  /* 0x0000000432047c23 */ /* 0x008fe20008010803 */
[----:B--2---:R-:W-:Y:S03]  /*e150*/  F2FP.F16.F32.PACK_AB R50, R209, R178 ;  /* 0x000000b2d132723e */ /* 0x004fe600000000ff */
[----:B------:R1:W-:Y:S02]  /*e160*/  MUFU.EX2 R242, R4 ;  /* 0x0000000400f27308 */ /* 0x0003e40000000800 */
[----:B-1----:R-:W-:Y:S08]  /*e170*/  FFMA.FTZ R4, R227, UR4, -R65 ;  /* 0x00000004e3047c23 */ /* 0x002ff00008010841 */
[----:B------:R1:W-:Y:S10]  /*e180*/  MUFU.EX2 R227, R7 ;  /* 0x0000000700e37308 */ /* 0x0003f40000000800 */
[----:B------:R2:W-:Y:S01]  /*e190*/  MUFU.EX2 R214, R4 ;  /* 0x0000000400d67308 */ /* 0x0005e20000000800 */
[----:B-1----:R-:W-:Y:S01]  /*e1a0*/  FFMA.FTZ R7, R48, UR4, -R3 ;  /* 0x0000000430077c23 */ /* 0x002fe20008010803 */
[----:B------:R-:W-:Y:S08]  /*e1b0*/  F2FP.F16.F32.PACK_AB R48, R126, R125 ;  /* 0x0000007d7e30723e */ /* 0x000ff000000000ff */
[----:B------:R1:W-:Y:S01]  /*e1c0*/  MUFU.EX2 R247, R7 ;  /* 0x0000000700f77308 */ /* 0x0003e20000000800 */
[--C-:B--2---:R-:W-:Y:S09]  /*e1d0*/  FFMA.FTZ R4, R223, UR4, -R65.reuse ;  /* 0x00000004df047c23 */ /* 0x104ff20008010841 */
[----:B------:R2:W-:Y:S01]  /*e1e0*/  MUFU.EX2 R217, R4 ;  /* 0x0000000400d97308 */ /* 0x0005e20000000800 */
[----:B-1----:R-:W-:Y:S01]  /*e1f0*/  FFMA.FTZ R7, R91, UR4, -R66 ;  /* 0x000000045b077c23 */ /* 0x002fe20008010842 */
[--C-:B--2---:R-:W-:Y:S08]  /*e200*/  FFMA.FTZ R4, R208, UR4, -R65.reuse ;  /* 0x00000004d0047c23 */ /* 0x104ff00008010841 */
[----:B------:R1:W-:Y:S10]  /*e210*/  MUFU.EX2 R208, R5 ;  /* 0x0000000500d07308 */ /* 0x0003f40000000800 */
[----:B------:R2:W-:Y:S01]  /*e220*/  MUFU.EX2 R223, R4 ;  /* 0x0000000400df7308 */ /* 0x0005e20000000800 */
[----:B-1----:R-:W-:Y:S09]  /*e230*/  FFMA.FTZ R5, R26, UR4, -R64 ;  /* 0x000000041a057c23 */ /* 0x002ff20008010840 */
[----:B------:R1:W3:Y:S01]  /*e240*/  MUFU.EX2 R31, R5 ;  /* 0x00000005001f7308 */ /* 0x0002e20000000800 */
[----:B--2---:R-:W-:Y:S09]  /*e250*/  FFMA.FTZ R4, R207, UR4, -R65 ;  /* 0x00000004cf047c23 */ /* 0x004ff20008010841 */
[----:B------:R2:W-:Y:S10]  /*e260*/  MUFU.EX2 R234, R4 ;  /* 0x0000000400ea7308 */ /* 0x0005f40000000800 */
[----:B------:R2:W-:Y:S01]  /*e270*/  MUFU.EX2 R207, R6 ;  /* 0x0000000600cf7308 */ /* 0x0005e20000000800 */
[--C-:B-1----:R-:W-:Y:S01]  /*e280*/  FFMA.FTZ R5, R183, UR4, -R66.reuse ;  /* 0x00000004b7057c23 */ /* 0x102fe20008010842 */
[----:B---3--:R-:W-:Y:S01]  /*e290*/  MOV R158, R31 ;  /* 0x0000001f009e7202 */ /* 0x008fe20000000f00 */
[----:B------:R-:W-:Y:S01]  /*e2a0*/  FMUL.FTZ R31, R36, R171 ;  /* 0x000000ab241f7220 */ /* 0x000fe20000410000 */
[----:B--2---:R-:W-:Y:S06]  /*e2b0*/  FFMA.FTZ R4, R202, UR4, -R66 ;  /* 0x00000004ca047c23 */ /* 0x004fec0008010842 */
[----:B------:R1:W-:Y:S01]  /*e2c0*/  MUFU.EX2 R202, R4 ;  /* 0x0000000400ca7308 */ /* 0x0003e20000000800 */
[----:B------:R-:W-:Y:S01]  /*e2d0*/  FFMA.FTZ R6, R44, UR4, -R64 ;  /* 0x000000042c067c23 */ /* 0x000fe20008010840 */
[----:B------:R-:W-:Y:S08]  /*e2e0*/  F2FP.F16.F32.PACK_AB R44, R134, R129 ;  /* 0x00000081862c723e */ /* 0x000ff000000000ff */
[----:B------:R2:W-:Y:S01]  /*e2f0*/  MUFU.EX2 R249, R6 ;  /* 0x0000000600f97308 */ /* 0x0005e20000000800 */
[--C-:B-1----:R-:W-:Y:S09]  /*e300*/  FFMA.FTZ R4, R182, UR4, -R66.reuse ;  /* 0x00000004b6047c23 */ /* 0x102ff20008010842 */
[----:B------:R1:W-:Y:S01]  /*e310*/  MUFU.EX2 R215, R4 ;  /* 0x0000000400d77308 */ /* 0x0003e20000000800 */
[----:B--2---:R-:W-:Y:S01]  /*e320*/  FFMA.FTZ R6, R201, UR4, -R66 ;  /* 0x00000004c9067c23 */ /* 0x004fe20008010842 */
[--C-:B-1----:R-:W-:Y:S01]  /*e330*/  FFMA.FTZ R4, R46, UR4, -R3.reuse ;  /* 0x000000042e047c23 */ /* 0x102fe20008010803 */
[----:B------:R-:W-:Y:S07]  /*e340*/  F2FP.F16.F32.PACK_AB R46, R231, R229 ;  /* 0x000000e5e72e723e */ /* 0x000fee00000000ff */
[----:B------:R1:W-:Y:S02]  /*e350*/  MUFU.EX2 R239, R4 ;  /* 0x0000000400ef7308 */ /* 0x0003e40000000800 */
[--C-:B-1----:R-:W-:Y:S01]  /*e360*/  FFMA.FTZ R4, R35, UR4, -R3.reuse ;  /* 0x0000000423047c23 */ /* 0x102fe20008010803 */
[----:B------:R-:W-:Y:S07]  /*e370*/  FMUL.FTZ R35, R39, R167 ;  /* 0x000000a727237220 */ /* 0x000fee0000410000 */
[----:B------:R1:W2:Y:S02]  /*e380*/  MUFU.EX2 R29, R4 ;  /* 0x00000004001d7308 */ /* 0x0002a40000000800 */
[----:B-1----:R-:W-:Y:S01]  /*e390*/  FFMA.FTZ R4, R25, UR4, -R3 ;  /* 0x0000000419047c23 */ /* 0x002fe20008010803 */
[----:B--2---:R-:W-:Y:S01]  /*e3a0*/  MOV R151, R29 ;  /* 0x0000001d00977202 */ /* 0x004fe20000000f00 */
[----:B------:R-:W-:Y:S01]  /*e3b0*/  FMUL.FTZ R29, R0, R169 ;  /* 0x000000a9001d7220 */ /* 0x000fe20000410000 */
[----:B------:R-:W-:Y:S05]  /*e3c0*/  F2FP.F16.F32.PACK_AB R169, R123, R122 ;  /* 0x0000007a7ba9723e */ /* 0x000fea00000000ff */
[----:B------:R1:W-:Y:S02]  /*e3d0*/  MUFU.EX2 R30, R4 ;  /* 0x00000004001e7308 */ /* 0x0003e40000000800 */
[--C-:B-1----:R-:W-:Y:S08]  /*e3e0*/  FFMA.FTZ R4, R206, UR4, -R65.reuse ;  /* 0x00000004ce047c23 */ /* 0x102ff00008010841 */
[----:B------:R1:W-:Y:S02]  /*e3f0*/  MUFU.EX2 R182, R4 ;  /* 0x0000000400b67308 */ /* 0x0003e40000000800 */
[--C-:B-1----:R-:W-:Y:S08]  /*e400*/  FFMA.FTZ R4, R204, UR4, -R65.reuse ;  /* 0x00000004cc047c23 */ /* 0x102ff00008010841 */
[----:B------:R1:W-:Y:S02]  /*e410*/  MUFU.EX2 R204, R4 ;  /* 0x0000000400cc7308 */ /* 0x0003e40000000800 */
[--C-:B-1----:R-:W-:Y:S08]  /*e420*/  FFMA.FTZ R4, R181, UR4, -R65.reuse ;  /* 0x00000004b5047c23 */ /* 0x102ff00008010841 */
[----:B------:R1:W-:Y:S10]  /*e430*/  MUFU.EX2 R181, R5 ;  /* 0x0000000500b57308 */ /* 0x0003f40000000800 */
[----:B------:R2:W-:Y:S01]  /*e440*/  MUFU.EX2 R206, R4 ;  /* 0x0000000400ce7308 */ /* 0x0005e20000000800 */
[--C-:B-1----:R-:W-:Y:S01]  /*e450*/  FFMA.FTZ R5, R71, UR4, -R64.reuse ;  /* 0x0000000447057c23 */ /* 0x102fe20008010840 */
[----:B------:R-:W-:Y:S08]  /*e460*/  FFMA.FTZ R71, R116, UR4, -R64 ;  /* 0x0000000474477c23 */ /* 0x000ff00008010840 */
[----:B------:R1:W3:Y:S01]  /*e470*/  MUFU.EX2 R14, R5 ;  /* 0x00000005000e7308 */ /* 0x0002e20000000800 */
[--C-:B--2---:R-:W-:Y:S09]  /*e480*/  FFMA.FTZ R4, R175, UR4, -R65.reuse ;  /* 0x00000004af047c23 */ /* 0x104ff20008010841 */
[----:B------:R2:W-:Y:S10]  /*e490*/  MUFU.EX2 R246, R4 ;  /* 0x0000000400f67308 */ /* 0x0005f40000000800 */
[----:B------:R4:W-:Y:S01]  /*e4a0*/  MUFU.EX2 R175, R6 ;  /* 0x0000000600af7308 */ /* 0x0009e20000000800 */
[--C-:B-1----:R-:W-:Y:S01]  /*e4b0*/  FFMA.FTZ R5, R73, UR4, -R66.reuse ;  /* 0x0000000449057c23 */ /* 0x102fe20008010842 */
[----:B------:R-:W-:Y:S01]  /*e4c0*/  FFMA.FTZ R73, R43, UR4, -R65 ;  /* 0x000000042b497c23 */ /* 0x000fe20008010841 */
[--C-:B------:R-:W-:Y:S07]  /*e4d0*/  FFMA.FTZ R43, R105, UR4, -R66.reuse ;  /* 0x00000004692b7c23 */ /* 0x100fee0008010842 */
[----:B------:R1:W-:Y:S01]  /*e4e0*/  MUFU.EX2 R201, R5 ;  /* 0x0000000500c97308 */ /* 0x0003e20000000800 */
[----:B--2---:R-:W-:Y:S09]  /*e4f0*/  FFMA.FTZ R4, R180, UR4, -R66 ;  /* 0x00000004b4047c23 */ /* 0x004ff20008010842 */
[----:B------:R2:W-:Y:S01]  /*e500*/  MUFU.EX2 R180, R4 ;  /* 0x0000000400b47308 */ /* 0x0005e20000000800 */
[----:B----4-:R-:W-:Y:S09]  /*e510*/  FFMA.FTZ R6, R80, UR4, -R64 ;  /* 0x0000000450067c23 */ /* 0x010ff20008010840 */
[----:B------:R4:W-:Y:S01]  /*e520*/  MUFU.EX2 R11, R6 ;  /* 0x00000006000b7308 */ /* 0x0009e20000000800 */
[----:B-1----:R-:W-:Y:S09]  /*e530*/  FMUL.FTZ R5, R38, R145 ;  /* 0x0000009126057220 */ /* 0x002ff20000410000 */
[----:B------:R-:W-:Y:S01]  /*e540*/  MUFU.EX2 R73, R73 ;  /* 0x0000004900497308 */ /* 0x000fe20000000800 */
[--C-:B--2---:R-:W-:Y:S09]  /*e550*/  FFMA.FTZ R4, R173, UR4, -R66.reuse ;  /* 0x00000004ad047c23 */ /* 0x104ff20008010842 */
[----:B------:R1:W-:Y:S01]  /*e560*/  MUFU.EX2 R244, R4 ;  /* 0x0000000400f47308 */ /* 0x0003e20000000800 */
[----:B----4-:R-:W-:Y:S01]  /*e570*/  FMUL.FTZ R6, R39, R146 ;  /* 0x0000009227067220 */ /* 0x010fe20000410000 */
[----:B---3--:R-:W-:Y:S01]  /*e580*/  MOV R146, R14 ;  /* 0x0000000e00927202 */ /* 0x008fe20000000f00 */
[----:B------:R-:W-:Y:S01]  /*e590*/  FMUL.FTZ R14, R36, R154 ;  /* 0x0000009a240e7220 */ /* 0x000fe20000410000 */
[----:B------:R-:W-:Y:S01]  /*e5a0*/  MOV R154, R21 ;  /* 0x00000015009a7202 */ /* 0x000fe20000000f00 */
[----:B------:R-:W-:Y:S02]  /*e5b0*/  FMUL.FTZ R21, R38, R157 ;  /* 0x0000009d26157220 */ /* 0x000fe40000410000 */
[----:B------:R-:W2:Y:S03]  /*e5c0*/  LDL.LU R157, [R1+0x4] ;  /* 0x00000400019d7983 */ /* 0x000ea60000300800 */
[----:B------:R-:W-:Y:S01]  /*e5d0*/  MUFU.EX2 R71, R71 ;  /* 0x0000004700477308 */ /* 0x000fe20000000800 */
[--C-:B-1----:R-:W-:Y:S02]  /*e5e0*/  FFMA.FTZ R4, R27, UR4, -R3.reuse ;  /* 0x000000041b047c23 */ /* 0x102fe40008010803 */
[----:B------:R-:W1:Y:S07]  /*e5f0*/  LDSM.16.MT88.4 R24, [R138+0x4000] ;  /* 0x004000008a18783b */ /* 0x000e6e0000004200 */
[----:B------:R3:W-:Y:S02]  /*e600*/  MUFU.EX2 R18, R4 ;  /* 0x0000000400127308 */ /* 0x0007e40000000800 */
[--C-:B---3--:R-:W-:Y:S08]  /*e610*/  FFMA.FTZ R4, R82, UR4, -R3.reuse ;  /* 0x0000000452047c23 */ /* 0x108ff00008010803 */
[----:B------:R3:W4:Y:S02]  /*e620*/  MUFU.EX2 R10, R4 ;  /* 0x00000004000a7308 */ /* 0x0007240000000800 */
[----:B---3--:R-:W-:Y:S01]  /*e630*/  FFMA.FTZ R4, R83, UR4, -R3 ;  /* 0x0000000453047c23 */ /* 0x008fe20008010803 */
[----:B----4-:R-:W-:Y:S01]  /*e640*/  MOV R145, R10 ;  /* 0x0000000a00917202 */ /* 0x010fe20000000f00 */
[----:B------:R-:W-:Y:S06]  /*e650*/  FMUL.FTZ R10, R36, R142 ;  /* 0x0000008e240a7220 */ /* 0x000fec0000410000 */
[----:B------:R3:W4:Y:S10]  /*e660*/  MUFU.EX2 R13, R4 ;  /* 0x00000004000d7308 */ /* 0x0007340000000800 */
[----:B------:R5:W-:Y:S01]  /*e670*/  MUFU.EX2 R142, R20 ;  /* 0x00000014008e7308 */ /* 0x000be20000000800 */
[--C-:B---3--:R-:W-:Y:S01]  /*e680*/  FFMA.FTZ R4, R74, UR4, -R65.reuse ;  /* 0x000000044a047c23 */ /* 0x108fe20008010841 */
[--C-:B------:R-:W-:Y:S08]  /*e690*/  FFMA.FTZ R74, R79, UR4, -R66.reuse ;  /* 0x000000044f4a7c23 */ /* 0x100ff00008010842 */
[----:B------:R3:W-:Y:S01]  /*e6a0*/  MUFU.EX2 R173, R4 ;  /* 0x0000000400ad7308 */ /* 0x0007e20000000800 */
[----:B-----5:R-:W-:Y:S09]  /*e6b0*/  FMUL.FTZ R20, R38, R156 ;  /* 0x0000009c26147220 */ /* 0x020ff20000410000 */
[----:B------:R-:W-:Y:S01]  /*e6c0*/  MUFU.EX2 R74, R74 ;  /* 0x0000004a004a7308 */ /* 0x000fe20000000800 */
[--C-:B---3--:R-:W-:Y:S09]  /*e6d0*/  FFMA.FTZ R4, R174, UR4, -R65.reuse ;  /* 0x00000004ae047c23 */ /* 0x108ff20008010841 */
[----:B------:R3:W-:Y:S10]  /*e6e0*/  MUFU.EX2 R174, R7 ;  /* 0x0000000700ae7308 */ /* 0x0007f40000000800 */
[----:B------:R5:W-:Y:S01]  /*e6f0*/  MUFU.EX2 R183, R4 ;  /* 0x0000000400b77308 */ /* 0x000be20000000800 */
[C---:B---3--:R-:W-:Y:S01]  /*e700*/  FMUL.FTZ R7, R39.reuse, R147 ;  /* 0x0000009327077220 */ /* 0x048fe20000410000 */
[----:B----4-:R-:W-:Y:S01]  /*e710*/  MOV R147, R13 ;  /* 0x0000000d00937202 */ /* 0x010fe20000000f00 */
[----:B------:R-:W-:Y:S01]  /*e720*/  FMUL.FTZ R13, R0, R153 ;  /* 0x00000099000d7220 */ /* 0x000fe20000410000 */
[----:B------:R-:W-:Y:S01]  /*e730*/  MOV R153, R18 ;  /* 0x0000001200997202 */ /* 0x000fe20000000f00 */
[----:B------:R-:W-:Y:S01]  /*e740*/  FMUL.FTZ R18, R39, R150 ;  /* 0x0000009627127220 */ /* 0x000fe20000410000 */
[----:B------:R-:W-:Y:S01]  /*e750*/  MOV R150, R30 ;  /* 0x0000001e00967202 */ /* 0x000fe20000000f00 */
[----:B------:R-:W-:Y:S01]  /*e760*/  FMUL.FTZ R30, R36, R170 ;  /* 0x000000aa241e7220 */ /* 0x000fe20000410000 */
[--C-:B-----5:R-:W-:Y:S04]  /*e770*/  FFMA.FTZ R4, R93, UR4, -R65.reuse ;  /* 0x000000045d047c23 */ /* 0x120fe80008010841 */
[----:B------:R3:W-:Y:S02]  /*e780*/  MUFU.EX2 R245, R4 ;  /* 0x0000000400f57308 */ /* 0x0007e40000000800 */
[----:B---3--:R-:W-:Y:S08]  /*e790*/  FFMA.FTZ R4, R89, UR4, -R65 ;  /* 0x0000000459047c23 */ /* 0x008ff00008010841 */
[----:B------:R3:W-:Y:S02]  /*e7a0*/  MUFU.EX2 R252, R4 ;  /* 0x0000000400fc7308 */ /* 0x0007e40000000800 */
[--C-:B---3--:R-:W-:Y:S08]  /*e7b0*/  FFMA.FTZ R4, R172, UR4, -R66.reuse ;  /* 0x00000004ac047c23 */ /* 0x108ff00008010842 */
[----:B------:R3:W-:Y:S02]  /*e7c0*/  MUFU.EX2 R172, R4 ;  /* 0x0000000400ac7308 */ /* 0x0007e40000000800 */
[----:B---3--:R-:W-:Y:S01]  /*e7d0*/  FFMA.FTZ R4, R72, UR4, -R66 ;  /* 0x0000000448047c23 */ /* 0x008fe20008010842 */
[--C-:B------:R-:W-:Y:S07]  /*e7e0*/  FFMA.FTZ R72, R117, UR4, -R64.reuse ;  /* 0x0000000475487c23 */ /* 0x100fee0008010840 */
[----:B------:R3:W-:Y:S10]  /*e7f0*/  MUFU.EX2 R251, R4 ;  /* 0x0000000400fb7308 */ /* 0x0007f40000000800 */
[----:B------:R-:W4:Y:S01]  /*e800*/  MUFU.EX2 R72, R72 ;  /* 0x0000004800487308 */ /* 0x000f220000000800 */
[----:B---3--:R-:W-:Y:S09]  /*e810*/  FFMA.FTZ R4, R86, UR4, -R3 ;  /* 0x0000000456047c23 */ /* 0x008ff20008010803 */
[----:B------:R3:W-:Y:S01]  /*e820*/  MUFU.EX2 R250, R4 ;  /* 0x0000000400fa7308 */ /* 0x0007e20000000800 */
[----:B----4-:R-:W-:Y:S01]  /*e830*/  F2FP.F16.F32.PACK_AB R164, R72, R71 ;  /* 0x0000004748a4723e */ /* 0x010fe200000000ff */
[----:B---3--:R-:W-:Y:S01]  /*e840*/  FMUL.FTZ R4, R38, R144 ;  /* 0x0000009026047220 */ /* 0x008fe20000410000 */
[----:B------:R-:W-:Y:S01]  /*e850*/  MOV R144, R11 ;  /* 0x0000000b00907202 */ /* 0x000fe20000000f00 */
[----:B------:R-:W-:Y:S01]  /*e860*/  FMUL.FTZ R11, R36, R143 ;  /* 0x0000008f240b7220 */ /* 0x000fe20000410000 */
[----:B------:R-:W-:Y:S01]  /*e870*/  FFMA.FTZ R38, R38, R149, R129 ;  /* 0x0000009526267223 */ /* 0x000fe20000010081 */
[----:B------:R-:W-:Y:S01]  /*e880*/  MOV R143, R28 ;  /* 0x0000001c008f7202 */ /* 0x000fe20000000f00 */
[----:B------:R-:W-:Y:S02]  /*e890*/  FFMA.FTZ R28, R97, UR4, -R64 ;  /* 0x00000004611c7c23 */ /* 0x000fe40008010840 */
[-C--:B-1----:R-:W-:Y:S02]  /*e8a0*/  HMMA.16816.F32 R4, R44, R24.reuse, R4 ;  /* 0x000000182c04723c */ /* 0x082fe40000001804 */
[----:B------:R1:W-:Y:S03]  /*e8b0*/  MUFU.EX2 R156, R28 ;  /* 0x0000001c009c7308 */ /* 0x0003e60000000800 */
[----:B------:R-:W-:Y:S01]  /*e8c0*/  FADD.FTZ R38, R134, R38 ;  /* 0x0000002686267221 */ /* 0x000fe20000010000 */
[C---:B------:R-:W-:Y:S05]  /*e8d0*/  HMMA.16816.F32 R8, R48.reuse, R24, R8 ;  /* 0x000000183008723c */ /* 0x040fea0000001808 */
[----:B------:R-:W-:Y:S01]  /*e8e0*/  FADD.FTZ R38, R229, R38 ;  /* 0x00000026e5267221 */ /* 0x000fe20000010000 */
[-C--:B------:R-:W-:Y:S05]  /*e8f0*/  HMMA.16816.F32 R12, R48, R26.reuse, R12 ;  /* 0x0000001a300c723c */ /* 0x080fea000000180c */
[----:B------:R-:W-:Y:S01]  /*e900*/  FFMA.FTZ R24, R96, UR4, -R64 ;  /* 0x0000000460187c23 */ /* 0x000fe20008010840 */
[C---:B------:R-:W-:Y:S03]  /*e910*/  HMMA.16816.F32 R16, R44.reuse, R26, R16 ;  /* 0x0000001a2c10723c */ /* 0x040fe60000001810 */
[----:B------:R3:W-:Y:S02]  /*e920*/  MUFU.EX2 R152, R24 ;  /* 0x0000001800987308 */ /* 0x0007e40000000800 */
[----:B------:R-:W-:Y:S01]  /*e930*/  FMUL.FTZ R25, R0, R161 ;  /* 0x000000a100197220 */ /* 0x000fe20000410000 */
[-C--:B------:R-:W-:Y:S05]  /*e940*/  HMMA.16816.F32 R20, R44, R52.reuse, R20 ;  /* 0x000000342c14723c */ /* 0x080fea0000001814 */
[C---:B------:R-:W-:Y:S01]  /*e950*/  FMUL.FTZ R26, R36.reuse, R162 ;  /* 0x000000a2241a7220 */ /* 0x040fe20000410000 */
[----:B------:R-:W-:Y:S01]  /*e960*/  FMUL.FTZ R27, R36, R163 ;  /* 0x000000a3241b7220 */ /* 0x000fe20000410000 */
[--C-:B-1----:R-:W-:Y:S01]  /*e970*/  FFMA.FTZ R28, R92, UR4, -R65.reuse ;  /* 0x000000045c1c7c23 */ /* 0x102fe20008010841 */
[----:B------:R-:W-:Y:S02]  /*e980*/  FFMA.FTZ R36, R36, R159, R76 ;  /* 0x0000009f24247223 */ /* 0x000fe4000001004c */
[----:B------:R-:W-:Y:S01]  /*e990*/  MUFU.EX2 R76, R43 ;  /* 0x0000002b004c7308 */ /* 0x000fe20000000800 */
[----:B------:R-:W-:Y:S01]  /*e9a0*/  FADD.FTZ R38, R231, R38 ;  /* 0x00000026e7267221 */ /* 0x000fe20000010000 */
[----:B------:R-:W-:Y:S01]  /*e9b0*/  MOV R134, R42 ;  /* 0x0000002a00867202 */ /* 0x000fe20000000f00 */
[----:B---3--:R-:W-:Y:S02]  /*e9c0*/  FMUL.FTZ R24, R0, R160 ;  /* 0x000000a000187220 */ /* 0x008fe40000410000 */
[----:B------:R-:W-:Y:S05]  /*e9d0*/  FADD.FTZ R38, R186, R38 ;  /* 0x00000026ba267221 */ /* 0x000fea0000010000 */
[----:B------:R1:W-:Y:S01]  /*e9e0*/  MUFU.EX2 R96, R28 ;  /* 0x0000001c00607308 */ /* 0x0003e20000000800 */
[----:B------:R-:W-:Y:S01]  /*e9f0*/  FADD.FTZ R38, R211, R38 ;  /* 0x00000026d3267221 */ /* 0x000fe20000010000 */
[C---:B------:R-:W-:Y:S04]  /*ea00*/  HMMA.16816.F32 R24, R48.reuse, R52, R24 ;  /* 0x000000343018723c */ /* 0x040fe80000001818 */
[----:B------:R-:W-:Y:S03]  /*ea10*/  FADD.FTZ R38, R222, R38 ;  /* 0x00000026de267221 */ /* 0x000fe60000010000 */
[----:B------:R-:W-:Y:S01]  /*ea20*/  FFMA.FTZ R52, R95, UR4, -R65 ;  /* 0x000000045f347c23 */ /* 0x000fe20008010841 */
[----:B------:R-:W-:Y:S03]  /*ea30*/  FADD.FTZ R38, R225, R38 ;  /* 0x00000026e1267221 */ /* 0x000fe60000010000 */
[----:B------:R3:W-:Y:S01]  /*ea40*/  MUFU.EX2 R140, R52 ;  /* 0x00000034008c7308 */ /* 0x0007e20000000800 */
[C---:B-1----:R-:W-:Y:S01]  /*ea50*/  FMUL.FTZ R28, R0.reuse, R168 ;  /* 0x000000a8001c7220 */ /* 0x042fe20000410000 */
[----:B------:R-:W-:Y:S01]  /*ea60*/  FFMA.FTZ R0, R0, R148, R125 ;  /* 0x0000009400007223 */ /* 0x000fe2000001007d */
[----:B------:R-:W-:Y:S03]  /*ea70*/  F2FP.F16.F32.PACK_AB R168, R74, R120 ;  /* 0x000000784aa8723e */ /* 0x000fe600000000ff */
[----:B------:R-:W-:Y:S02]  /*ea80*/  FADD.FTZ R0, R126, R0 ;  /* 0x000000007e007221 */ /* 0x000fe40000010000 */
[-C--:B------:R-:W-:Y:S03]  /*ea90*/  HMMA.16816.F32 R28, R48, R54.reuse, R28 ;  /* 0x00000036301c723c */ /* 0x080fe6000000181c */
[----:B--2---:R-:W-:Y:S01]  /*eaa0*/  FFMA.FTZ R39, R39, R157, R133 ;  /* 0x0000009d27277223 */ /* 0x004fe20000010085 */
[----:B------:R-:W-:Y:S01]  /*eab0*/  FADD.FTZ R0, R178, R0 ;  /* 0x00000000b2007221 */ /* 0x000fe20000010000 */
[----:B------:R-:W-:Y:S01]  /*eac0*/  MOV R133, R41 ;  /* 0x0000002900857202 */ /* 0x000fe20000000f00 */
[----:B------:R-:W-:Y:S05]  /*ead0*/  HMMA.16816.F32 R32, R44, R54, R32 ;  /* 0x000000362c20723c */ /* 0x000fea0000001820 */
[----:B---3--:R-:W-:Y:S01]  /*eae0*/  FFMA.FTZ R52, R94, UR4, -R65 ;  /* 0x000000045e347c23 */ /* 0x008fe20008010841 */
[----:B------:R-:W-:Y:S01]  /*eaf0*/  F2FP.F16.F32.PACK_AB R49, R221, R203 ;  /* 0x000000cbdd31723e */ /* 0x000fe200000000ff */
[----:B------:R-:W-:Y:S01]  /*eb00*/  FADD.FTZ R39, R136, R39 ;  /* 0x0000002788277221 */ /* 0x000fe20000010000 */
[----:B------:R-:W-:Y:S01]  /*eb10*/  F2FP.F16.F32.PACK_AB R51, R233, R224 ;  /* 0x000000e0e933723e */ /* 0x000fe200000000ff */
[----:B------:R1:W-:Y:S02]  /*eb20*/  MUFU.EX2 R95, R52 ;  /* 0x00000034005f7308 */ /* 0x0003e40000000800 */
[----:B------:R-:W-:Y:S01]  /*eb30*/  F2FP.F16.F32.PACK_AB R48, R211, R186 ;  /* 0x000000bad330723e */ /* 0x000fe200000000ff */
[----:B------:R-:W-:Y:S01]  /*eb40*/  FADD.FTZ R0, R209, R0 ;  /* 0x00000000d1007221 */ /* 0x000fe20000010000 */
[----:B------:R-:W-:Y:S02]  /*eb50*/  F2FP.F16.F32.PACK_AB R50, R225, R222 ;  /* 0x000000dee132723e */ /* 0x000fe400000000ff */
[----:B------:R-:W-:Y:S02]  /*eb60*/  F2FP.F16.F32.PACK_AB R45, R179, R176 ;  /* 0x000000b0b32d723e */ /* 0x000fe400000000ff */
[----:B------:R-:W-:Y:S02]  /*eb70*/  F2FP.F16.F32.PACK_AB R47, R218, R187 ;  /* 0x000000bbda2f723e */ /* 0x000fe400000000ff */
[----:B------:R-:W-:Y:S01]  /*eb80*/  F2FP.F16.F32.PACK_AB R44, R177, R135 ;  /* 0x00000087b12c723e */ /* 0x000fe200000000ff */
[-C--:B------:R-:W-:Y:S05]  /*eb90*/  HMMA.16816.F32 R4, R48, R56.reuse, R4 ;  /* 0x000000383004723c */ /* 0x080fea0000001804 */
[----:B------:R-:W-:Y:S01]  /*eba0*/  F2FP.F16.F32.PACK_AB R46, R210, R185 ;  /* 0x000000b9d22e723e */ /* 0x000fe200000000ff */
[----:B-1----:R-:W-:Y:S01]  /*ebb0*/  FFMA.FTZ R52, R99, UR4, -R65 ;  /* 0x0000000463347c23 */ /* 0x002fe20008010841 */
[----:B------:R-:W-:Y:S03]  /*ebc0*/  MOV R136, R40 ;  /* 0x0000002800887202 */ /* 0x000fe60000000f00 */
[----:B------:R1:W-:Y:S02]  /*ebd0*/  MUFU.EX2 R97, R52 ;  /* 0x0000003400617308 */ /* 0x0003e40000000800 */
[C---:B------:R-:W-:Y:S06]  /*ebe0*/  HMMA.16816.F32 R8, R44.reuse, R56, R8 ;  /* 0x000000382c08723c */ /* 0x040fec0000001808 */
[-C--:B------:R-:W-:Y:S05]  /*ebf0*/  HMMA.16816.F32 R12, R44, R58.reuse, R12 ;  /* 0x0000003a2c0c723c */ /* 0x080fea000000180c */
[--C-:B------:R-:W-:Y:S01]  /*ec00*/  FFMA.FTZ R56, R205, UR4, -R66.reuse ;  /* 0x00000004cd387c23 */ /* 0x100fe20008010842 */
[C---:B------:R-:W-:Y:S01]  /*ec10*/  HMMA.16816.F32 R16, R48.reuse, R58, R16 ;  /* 0x0000003a3010723c */ /* 0x040fe20000001810 */
[----:B-1----:R-:W1:Y:S02]  /*ec20*/  LDSM.16.MT88.4 R52, [R138+0x4800] ;  /* 0x004800008a34783b */ /* 0x002e640000004200 */
[----:B------:R2:W-:Y:S03]  /*ec30*/  MUFU.EX2 R94, R56 ;  /* 0x00000038005e7308 */ /* 0x0005e60000000800 */
[-C--:B------:R-:W-:Y:S06]  /*ec40*/  HMMA.16816.F32 R20, R48, R60.reuse, R20 ;  /* 0x0000003c3014723c */ /* 0x080fec0000001814 */
[C---:B------:R-:W-:Y:S06]  /*ec50*/  HMMA.16816.F32 R24, R44.reuse, R60, R24 ;  /* 0x0000003c2c18723c */ /* 0x040fec0000001818 */
[-C--:B------:R-:W-:Y:S05]  /*ec60*/  HMMA.16816.F32 R28, R44, R62.reuse, R28 ;  /* 0x0000003e2c1c723c */ /* 0x080fea000000181c */
[--C-:B--2---:R-:W-:Y:S01]  /*ec70*/  FFMA.FTZ R56, R212, UR4, -R66.reuse ;  /* 0x00000004d4387c23 */ /* 0x104fe20008010842 */
[----:B------:R-:W-:Y:S03]  /*ec80*/  HMMA.16816.F32 R32, R48, R62, R32 ;  /* 0x0000003e3020723c */ /* 0x000fe60000001820 */
[----:B------:R2:W-:Y:S02]  /*ec90*/  MUFU.EX2 R92, R56 ;  /* 0x00000038005c7308 */ /* 0x0005e40000000800 */
[----:B------:R-:W-:Y:S01]  /*eca0*/  F2FP.F16.F32.PACK_AB R45, R228, R220 ;  /* 0x000000dce42d723e */ /* 0x000fe200000000ff */
[--C-:B------:R-:W-:Y:S01]  /*ecb0*/  FFMA.FTZ R60, R102, UR4, -R3.reuse ;  /* 0x00000004663c7c23 */ /* 0x100fe20008010803 */
[----:B------:R-:W-:Y:S04]  /*ecc0*/  F2FP.F16.F32.PACK_AB R47, R242, R240 ;  /* 0x000000f0f22f723e */ /* 0x000fe800000000ff */
[----:B------:R-:W-:Y:S02]  /*ecd0*/  F2FP.F16.F32.PACK_AB R44, R226, R216 ;  /* 0x000000d8e22c723e */ /* 0x000fe400000000ff */
[----:B------:R-:W-:Y:S02]  /*ece0*/  F2FP.F16.F32.PACK_AB R46, R241, R238 ;  /* 0x000000eef12e723e */ /* 0x000fe400000000ff */
[----:B------:R-:W-:Y:S02]  /*ecf0*/  F2FP.F16.F32.PACK_AB R49, R217, R214 ;  /* 0x000000d6d931723e */ /* 0x000fe400000000ff */
[----:B------:R-:W-:Y:S02]  /*ed00*/  F2FP.F16.F32.PACK_AB R51, R234, R223 ;  /* 0x000000dfea33723e */ /* 0x000fe400000000ff */
[----:B------:R-:W-:Y:S01]  /*ed10*/  F2FP.F16.F32.PACK_AB R48, R208, R207 ;  /* 0x000000cfd030723e */ /* 0x000fe200000000ff */
[-C--:B-1----:R-:W-:Y:S05]  /*ed20*/  HMMA.16816.F32 R4, R44, R52.reuse, R4 ;  /* 0x000000342c04723c */ /* 0x082fea0000001804 */
[----:B------:R-:W-:Y:S01]  /*ed30*/  F2FP.F16.F32.PACK_AB R50, R215, R202 ;  /* 0x000000cad732723e */ /* 0x000fe200000000ff */
[--C-:B--2---:R-:W-:Y:S04]  /*ed40*/  FFMA.FTZ R56, R98, UR4, -R66.reuse ;  /* 0x0000000462387c23 */ /* 0x104fe80008010842 */
[----:B------:R1:W-:Y:S02]  /*ed50*/  MUFU.EX2 R91, R56 ;  /* 0x00000038005b7308 */ /* 0x0003e40000000800 */
[C---:B------:R-:W-:Y:S06]  /*ed60*/  HMMA.16816.F32 R8, R48.reuse, R52, R8 ;  /* 0x000000343008723c */ /* 0x040fec0000001808 */
[-C--:B------:R-:W-:Y:S05]  /*ed70*/  HMMA.16816.F32 R12, R48, R54.reuse, R12 ;  /* 0x00000036300c723c */ /* 0x080fea000000180c */
[--C-:B------:R-:W-:Y:S01]  /*ed80*/  FFMA.FTZ R52, R115, UR4, -R3.reuse ;  /* 0x0000000473347c23 */ /* 0x100fe20008010803 */
[C---:B------:R-:W-:Y:S03]  /*ed90*/  HMMA.16816.F32 R16, R44.reuse, R54, R16 ;  /* 0x000000362c10723c */ /* 0x040fe60000001810 */
[----:B------:R2:W-:Y:S02]  /*eda0*/  MUFU.EX2 R88, R52 ;  /* 0x0000003400587308 */ /* 0x0005e40000000800 */
[----:B-1----:R-:W-:Y:S08]  /*edb0*/  FFMA.FTZ R56, R90, UR4, -R66 ;  /* 0x000000045a387c23 */ /* 0x002ff00008010842 */
[----:B------:R1:W-:Y:S10]  /*edc0*/  MUFU.EX2 R93, R56 ;  /* 0x00000038005d7308 */ /* 0x0003f40000000800 */
[----:B------:R3:W-:Y:S01]  /*edd0*/  MUFU.EX2 R90, R60 ;  /* 0x0000003c005a7308 */ /* 0x0007e20000000800 */
[--C-:B--2---:R-:W-:Y:S09]  /*ede0*/  FFMA.FTZ R52, R100, UR4, -R64.reuse ;  /* 0x0000000464347c23 */ /* 0x104ff20008010840 */
[----:B------:R2:W-:Y:S01]  /*edf0*/  MUFU.EX2 R86, R52 ;  /* 0x0000003400567308 */ /* 0x0005e20000000800 */
[----:B-1----:R-:W1:Y:S01]  /*ee00*/  LDSM.16.MT88.4 R56, [R139+0x4800] ;  /* 0x004800008b38783b */ /* 0x002e620000004200 */
[--C-:B---3--:R-:W-:Y:S08]  /*ee10*/  FFMA.FTZ R60, R103, UR4, -R3.reuse ;  /* 0x00000004673c7c23 */ /* 0x108ff00008010803 */
[----:B------:R3:W-:Y:S01]  /*ee20*/  MUFU.EX2 R87, R60 ;  /* 0x0000003c00577308 */ /* 0x0007e20000000800 */
[--C-:B--2---:R-:W-:Y:S09]  /*ee30*/  FFMA.FTZ R52, R101, UR4, -R64.reuse ;  /* 0x0000000465347c23 */ /* 0x104ff20008010840 */
[----:B------:R2:W-:Y:S01]  /*ee40*/  MUFU.EX2 R84, R52 ;  /* 0x0000003400547308 */ /* 0x0005e20000000800 */
[--C-:B---3--:R-:W-:Y:S01]  /*ee50*/  FFMA.FTZ R60, R114, UR4, -R3.reuse ;  /* 0x00000004723c7c23 */ /* 0x108fe20008010803 */
[----:B------:R-:W-:Y:S08]  /*ee60*/  FFMA.FTZ R3, R131, UR4, -R3 ;  /* 0x0000000483037c23 */ /* 0x000ff00008010803 */
[----:B------:R3:W-:Y:S01]  /*ee70*/  MUFU.EX2 R89, R60 ;  /* 0x0000003c00597308 */ /* 0x0007e20000000800 */
[--C-:B--2---:R-:W-:Y:S01]  /*ee80*/  FFMA.FTZ R52, R112, UR4, -R64.reuse ;  /* 0x0000000470347c23 */ /* 0x104fe20008010840 */
[-C--:B-1----:R-:W-:Y:S08]  /*ee90*/  HMMA.16816.F32 R20, R44, R56.reuse, R20 ;  /* 0x000000382c14723c */ /* 0x082ff00000001814 */
[----:B------:R1:W-:Y:S01]  /*eea0*/  MUFU.EX2 R85, R52 ;  /* 0x0000003400557308 */ /* 0x0003e20000000800 */
[C---:B------:R-:W-:Y:S01]  /*eeb0*/  HMMA.16816.F32 R24, R48.reuse, R56, R24 ;  /* 0x000000383018723c */ /* 0x040fe20000001818 */
[----:B---3--:R-:W2:Y:S05]  /*eec0*/  LDSM.16.MT88.4 R60, [R138+0x4c00] ;  /* 0x004c00008a3c783b */ /* 0x008eaa0000004200 */
[-C--:B------:R-:W-:Y:S05]  /*eed0*/  HMMA.16816.F32 R28, R48, R58.reuse, R28 ;  /* 0x0000003a301c723c */ /* 0x080fea000000181c */
[--C-:B------:R-:W-:Y:S01]  /*eee0*/  FFMA.FTZ R56, R107, UR4, -R65.reuse ;  /* 0x000000046b387c23 */ /* 0x100fe20008010841 */
[----:B------:R-:W-:Y:S03]  /*eef0*/  HMMA.16816.F32 R32, R44, R58, R32 ;  /* 0x0000003a2c20723c */ /* 0x000fe60000001820 */
[----:B------:R3:W-:Y:S02]  /*ef00*/  MUFU.EX2 R82, R56 ;  /* 0x0000003800527308 */ /* 0x0007e40000000800 */
[--C-:B-1----:R-:W-:Y:S01]  /*ef10*/  FFMA.FTZ R52, R113, UR4, -R64.reuse ;  /* 0x0000000471347c23 */ /* 0x102fe20008010840 */
[--C-:B------:R-:W-:Y:S01]  /*ef20*/  FFMA.FTZ R48, R106, UR4, -R65.reuse ;  /* 0x000000046a307c23 */ /* 0x100fe20008010841 */
[----:B------:R-:W-:Y:S01]  /*ef30*/  F2FP.F16.F32.PACK_AB R47, R150, R151 ;  /* 0x00000097962f723e */ /* 0x000fe200000000ff */
[----:B------:R-:W-:Y:S05]  /*ef40*/  FFMA.FTZ R64, R121, UR4, -R64 ;  /* 0x0000000479407c23 */ /* 0x000fea0008010840 */
[----:B------:R1:W-:Y:S01]  /*ef50*/  MUFU.EX2 R83, R52 ;  /* 0x0000003400537308 */ /* 0x0003e20000000800 */
[----:B------:R-:W-:Y:S02]  /*ef60*/  F2FP.F16.F32.PACK_AB R45, R239, R227 ;  /* 0x000000e3ef2d723e */ /* 0x000fe400000000ff */
[----:B------:R-:W-:Y:S02]  /*ef70*/  F2FP.F16.F32.PACK_AB R44, R235, R213 ;  /* 0x000000d5eb2c723e */ /* 0x000fe400000000ff */
[----:B------:R-:W-:Y:S02]  /*ef80*/  F2FP.F16.F32.PACK_AB R46, R158, R249 ;  /* 0x000000f99e2e723e */ /* 0x000fe400000000ff */
[----:B------:R-:W-:Y:S03]  /*ef90*/  F2FP.F16.F32.PACK_AB R49, R204, R182 ;  /* 0x000000b6cc31723e */ /* 0x000fe600000000ff */
[----:B------:R4:W-:Y:S01]  /*efa0*/  MUFU.EX2 R81, R48 ;  /* 0x0000003000517308 */ /* 0x0009e20000000800 */
[--C-:B---3--:R-:W-:Y:S01]  /*efb0*/  FFMA.FTZ R56, R110, UR4, -R65.reuse ;  /* 0x000000046e387c23 */ /* 0x108fe20008010841 */
[----:B------:R-:W-:Y:S02]  /*efc0*/  F2FP.F16.F32.PACK_AB R51, R246, R206 ;  /* 0x000000cef633723e */ /* 0x000fe400000000ff */
[----:B------:R-:W-:Y:S06]  /*efd0*/  F2FP.F16.F32.PACK_AB R50, R244, R180 ;  /* 0x000000b4f432723e */ /* 0x000fec00000000ff */
[----:B------:R3:W-:Y:S01]  /*efe0*/  MUFU.EX2 R80, R56 ;  /* 0x0000003800507308 */ /* 0x0007e20000000800 */
[----:B-1----:R-:W1:Y:S01]  /*eff0*/  LDSM.16.MT88.4 R52, [R139+0x4c00] ;  /* 0x004c00008b34783b */ /* 0x002e620000004200 */
[-C--:B--2---:R-:W-:Y:S08]  /*f000*/  HMMA.16816.F32 R4, R44, R60.reuse, R4 ;  /* 0x0000003c2c04723c */ /* 0x084ff00000001804 */
[----:B------:R-:W2:Y:S03]  /*f010*/  MUFU.EX2 R64, R64 ;  /* 0x0000004000407308 */ /* 0x000ea60000000800 */
[----:B----4-:R-:W-:Y:S07]  /*f020*/  F2FP.F16.F32.PACK_AB R48, R181, R175 ;  /* 0x000000afb530723e */ /* 0x010fee00000000ff */
[C---:B------:R-:W-:Y:S01]  /*f030*/  HMMA.16816.F32 R8, R48.reuse, R60, R8 ;  /* 0x0000003c3008723c */ /* 0x040fe20000001808 */
[----:B---3--:R-:W3:Y:S05]  /*f040*/  LDSM.16.MT88.4 R56, [R138+0x5000] ;  /* 0x005000008a38783b */ /* 0x008eea0000004200 */
[-C--:B------:R-:W-:Y:S05]  /*f050*/  HMMA.16816.F32 R12, R48, R62.reuse, R12 ;  /* 0x0000003e300c723c */ /* 0x080fea000000180c */
[--C-:B------:R-:W-:Y:S01]  /*f060*/  FFMA.FTZ R60, R111, UR4, -R65.reuse ;  /* 0x000000046f3c7c23 */ /* 0x100fe20008010841 */
[C---:B------:R-:W-:Y:S03]  /*f070*/  HMMA.16816.F32 R16, R44.reuse, R62, R16 ;  /* 0x0000003e2c10723c */ /* 0x040fe60000001810 */
[----:B------:R4:W-:Y:S02]  /*f080*/  MUFU.EX2 R78, R60 ;  /* 0x0000003c004e7308 */ /* 0x0009e40000000800 */
[----:B------:R-:W-:Y:S01]  /*f090*/  FFMA.FTZ R65, R2, UR4, -R65 ;  /* 0x0000000402417c23 */ /* 0x000fe20008010841 */
[--C-:B------:R-:W-:Y:S01]  /*f0a0*/  FFMA.FTZ R2, R104, UR4, -R66.reuse ;  /* 0x0000000468027c23 */ /* 0x100fe20008010842 */
[----:B------:R-:W-:Y:S01]  /*f0b0*/  FFMA.FTZ R66, R75, UR4, -R66 ;  /* 0x000000044b427c23 */ /* 0x000fe20008010842 */
[----:B--2---:R-:W-:Y:S05]  /*f0c0*/  F2FP.F16.F32.PACK_AB R166, R64, R128 ;  /* 0x0000008040a6723e */ /* 0x004fea00000000ff */
[----:B------:R-:W2:Y:S01]  /*f0d0*/  MUFU.EX2 R65, R65 ;  /* 0x0000004100417308 */ /* 0x000ea20000000800 */
[-C--:B-1----:R-:W-:Y:S06]  /*f0e0*/  HMMA.16816.F32 R20, R44, R52.reuse, R20 ;  /* 0x000000342c14723c */ /* 0x082fec0000001814 */
[C---:B------:R-:W-:Y:S01]  /*f0f0*/  HMMA.16816.F32 R24, R48.reuse, R52, R24 ;  /* 0x000000343018723c */ /* 0x040fe20000001818 */
[----:B----4-:R-:W1:Y:S02]  /*f100*/  LDSM.16.MT88.4 R60, [R139+0x5000] ;  /* 0x005000008b3c783b */ /* 0x010e640000004200 */
[----:B------:R-:W-:Y:S03]  /*f110*/  MUFU.EX2 R66, R66 ;  /* 0x0000004200427308 */ /* 0x000fe60000000800 */
[-C--:B------:R-:W-:Y:S07]  /*f120*/  HMMA.16816.F32 R28, R48, R54.reuse, R28 ;  /* 0x00000036301c723c */ /* 0x080fee000000181c */
[----:B------:R-:W-:Y:S01]  /*f130*/  MUFU.EX2 R75, R67 ;  /* 0x00000043004b7308 */ /* 0x000fe20000000800 */
[----:B--2---:R-:W-:Y:S01]  /*f140*/  F2FP.F16.F32.PACK_AB R171, R65, R73 ;  /* 0x0000004941ab723e */ /* 0x004fe200000000ff */
[----:B------:R-:W-:Y:S01]  /*f150*/  HMMA.16816.F32 R32, R44, R54, R32 ;  /* 0x000000362c20723c */ /* 0x000fe20000001820 */
[----:B------:R-:W2:Y:S03]  /*f160*/  LDSM.16.MT88.4 R52, [R138+0x5400] ;  /* 0x005400008a34783b */ /* 0x000ea60000004200 */
[----:B------:R-:W-:Y:S04]  /*f170*/  F2FP.F16.F32.PACK_AB R49, R153, R247 ;  /* 0x000000f79931723e */ /* 0x000fe800000000ff */
[----:B------:R4:W-:Y:S03]  /*f180*/  MUFU.EX2 R77, R2 ;  /* 0x00000002004d7308 */ /* 0x0009e60000000800 */
[----:B------:R-:W-:Y:S02]  /*f190*/  F2FP.F16.F32.PACK_AB R51, R147, R145 ;  /* 0x000000919333723e */ /* 0x000fe400000000ff */
[----:B------:R-:W-:Y:S02]  /*f1a0*/  F2FP.F16.F32.PACK_AB R48, R248, R243 ;  /* 0x000000f3f830723e */ /* 0x000fe400000000ff */
[----:B------:R-:W-:Y:S03]  /*f1b0*/  F2FP.F16.F32.PACK_AB R50, R146, R144 ;  /* 0x000000909232723e */ /* 0x000fe600000000ff */
[----:B------:R-:W5:Y:S01]  /*f1c0*/  MUFU.EX2 R67, R3 ;  /* 0x0000000300437308 */ /* 0x000f620000000800 */
[----:B------:R-:W-:Y:S02]  /*f1d0*/  F2FP.F16.F32.PACK_AB R45, R183, R173 ;  /* 0x000000adb72d723e */ /* 0x000fe400000000ff */
[----:B------:R-:W-:Y:S02]  /*f1e0*/  F2FP.F16.F32.PACK_AB R47, R252, R245 ;  /* 0x000000f5fc2f723e */ /* 0x000fe400000000ff */
[----:B------:R-:W-:Y:S01]  /*f1f0*/  F2FP.F16.F32.PACK_AB R44, R174, R172 ;  /* 0x000000acae2c723e */ /* 0x000fe200000000ff */
[-C--:B---3--:R-:W-:Y:S05]  /*f200*/  HMMA.16816.F32 R4, R48, R56.reuse, R4 ;  /* 0x000000383004723c */ /* 0x088fea0000001804 */
[----:B------:R-:W-:Y:S01]  /*f210*/  F2FP.F16.F32.PACK_AB R46, R251, R201 ;  /* 0x000000c9fb2e723e */ /* 0x000fe200000000ff */
[----:B----4-:R-:W-:Y:S01]  /*f220*/  FADD.FTZ R2, R127, R36 ;  /* 0x000000247f027221 */ /* 0x010fe20000010000 */
[----:B------:R-:W-:Y:S01]  /*f230*/  FADD.FTZ R36, R230, R39 ;  /* 0x00000027e6247221 */ /* 0x000fe20000010000 */
[----:B------:R-:W-:Y:S03]  /*f240*/  FADD.FTZ R39, R135, R0 ;  /* 0x0000000087277221 */ /* 0x000fe60000010000 */
[----:B------:R-:W-:Y:S01]  /*f250*/  FADD.FTZ R36, R232, R36 ;  /* 0x00000024e8247221 */ /* 0x000fe20000010000 */
[C---:B------:R-:W-:Y:S04]  /*f260*/  HMMA.16816.F32 R8, R44.reuse, R56, R8 ;  /* 0x000000382c08723c */ /* 0x040fe80000001808 */
[----:B------:R-:W-:Y:S01]  /*f270*/  FADD.FTZ R36, R203, R36 ;  /* 0x00000024cb247221 */ /* 0x000fe20000010000 */
[----:B-----5:R-:W-:Y:S01]  /*f280*/  F2FP.F16.F32.PACK_AB R167, R67, R130 ;  /* 0x0000008243a7723e */ /* 0x020fe200000000ff */
[-C--:B------:R-:W-:Y:S05]  /*f290*/  HMMA.16816.F32 R12, R44, R58.reuse, R12 ;  /* 0x0000003a2c0c723c */ /* 0x080fea000000180c */
[----:B------:R-:W-:Y:S01]  /*f2a0*/  FADD.FTZ R0, R221, R36 ;  /* 0x00000024dd007221 */ /* 0x000fe20000010000 */
[C---:B------:R-:W-:Y:S01]  /*f2b0*/  HMMA.16816.F32 R16, R48.reuse, R58, R16 ;  /* 0x0000003a3010723c */ /* 0x040fe20000001810 */
[----:B------:R-:W3:Y:S04]  /*f2c0*/  LDSM.16.MT88.4 R56, [R139+0x5400] ;  /* 0x005400008b38783b */ /* 0x000ee80000004200 */
[----:B------:R-:W-:Y:S01]  /*f2d0*/  FADD.FTZ R36, R177, R39 ;  /* 0x00000027b1247221 */ /* 0x000fe20000010000 */
[-C--:B-1----:R-:W-:Y:S05]  /*f2e0*/  HMMA.16816.F32 R20, R48, R60.reuse, R20 ;  /* 0x0000003c3014723c */ /* 0x082fea0000001814 */
[----:B------:R-:W-:Y:S01]  /*f2f0*/  FADD.FTZ R36, R185, R36 ;  /* 0x00000024b9247221 */ /* 0x000fe20000010000 */
[C---:B------:R-:W-:Y:S05]  /*f300*/  HMMA.16816.F32 R24, R44.reuse, R60, R24 ;  /* 0x0000003c2c18723c */ /* 0x040fea0000001818 */
[----:B------:R-:W-:Y:S01]  /*f310*/  FADD.FTZ R3, R210, R36 ;  /* 0x00000024d2037221 */ /* 0x000fe20000010000 */
[-C--:B------:R-:W-:Y:S05]  /*f320*/  HMMA.16816.F32 R28, R44, R62.reuse, R28 ;  /* 0x0000003e2c1c723c */ /* 0x080fea000000181c */
[----:B------:R-:W-:Y:S01]  /*f330*/  FADD.FTZ R36, R216, R38 ;  /* 0x00000026d8247221 */ /* 0x000fe20000010000 */
[----:B------:R-:W-:Y:S01]  /*f340*/  HMMA.16816.F32 R32, R48, R62, R32 ;  /* 0x0000003e3020723c */ /* 0x000fe20000001820 */
[----:B------:R-:W1:Y:S04]  /*f350*/  LDSM.16.MT88.4 R60, [R138+0x5800] ;  /* 0x005800008a3c783b */ /* 0x000e680000004200 */
[----:B------:R-:W-:Y:S01]  /*f360*/  F2FP.F16.F32.PACK_AB R45, R143, R250 ;  /* 0x000000fa8f2d723e */ /* 0x000fe200000000ff */
[----:B------:R-:W-:Y:S01]  /*f370*/  FADD.FTZ R0, R224, R0 ;  /* 0x00000000e0007221 */ /* 0x000fe20000010000 */
[----:B------:R-:W-:Y:S01]  /*f380*/  F2FP.F16.F32.PACK_AB R47, R154, R155 ;  /* 0x0000009b9a2f723e */ /* 0x000fe200000000ff */
[----:B------:R-:W-:Y:S03]  /*f390*/  FADD.FTZ R2, R184, R2 ;  /* 0x00000002b8027221 */ /* 0x000fe60000010000 */
[----:B------:R-:W-:Y:S01]  /*f3a0*/  F2FP.F16.F32.PACK_AB R44, R142, R141 ;  /* 0x0000008d8e2c723e */ /* 0x000fe200000000ff */
[----:B------:R-:W-:Y:S01]  /*f3b0*/  FADD.FTZ R0, R233, R0 ;  /* 0x00000000e9007221 */ /* 0x000fe20000010000 */
[----:B------:R-:W-:Y:S01]  /*f3c0*/  F2FP.F16.F32.PACK_AB R46, R156, R152 ;  /* 0x000000989c2e723e */ /* 0x000fe200000000ff */
[----:B------:R-:W-:Y:S01]  /*f3d0*/  FADD.FTZ R38, R207, R3 ;  /* 0x00000003cf267221 */ /* 0x000fe20000010000 */
[----:B------:R-:W-:Y:S01]  /*f3e0*/  F2FP.F16.F32.PACK_AB R49, R140, R96 ;  /* 0x000000608c31723e */ /* 0x000fe200000000ff */
[----:B------:R-:W-:Y:S01]  /*f3f0*/  FADD.FTZ R0, R220, R0 ;  /* 0x00000000dc007221 */ /* 0x000fe20000010000 */
[----:B------:R-:W-:Y:S01]  /*f400*/  F2FP.F16.F32.PACK_AB R51, R97, R95 ;  /* 0x0000005f6133723e */ /* 0x000fe200000000ff */
[----:B------:R-:W-:Y:S01]  /*f410*/  FADD.FTZ R36, R226, R36 ;  /* 0x00000024e2247221 */ /* 0x000fe20000010000 */
[----:B------:R-:W-:Y:S01]  /*f420*/  F2FP.F16.F32.PACK_AB R48, R92, R94 ;  /* 0x0000005e5c30723e */ /* 0x000fe200000000ff */
[-C--:B--2---:R-:W-:Y:S05]  /*f430*/  HMMA.16816.F32 R4, R44, R52.reuse, R4 ;  /* 0x000000342c04723c */ /* 0x084fea0000001804 */
[----:B------:R-:W-:Y:S01]  /*f440*/  F2FP.F16.F32.PACK_AB R50, R93, R91 ;  /* 0x0000005b5d32723e */ /* 0x000fe200000000ff */
[----:B------:R-:W-:Y:S01]  /*f450*/  FADD.FTZ R3, R228, R0 ;  /* 0x00000000e4037221 */ /* 0x000fe20000010000 */
[----:B------:R-:W-:Y:S01]  /*f460*/  FADD.FTZ R0, R208, R38 ;  /* 0x00000026d0007221 */ /* 0x000fe20000010000 */
[----:B------:R-:W-:Y:S03]  /*f470*/  FADD.FTZ R36, R238, R36 ;  /* 0x00000024ee247221 */ /* 0x000fe60000010000 */
[----:B------:R-:W-:Y:S01]  /*f480*/  FADD.FTZ R38, R202, R0 ;  /* 0x00000000ca267221 */ /* 0x000fe20000010000 */
[C---:B------:R-:W-:Y:S04]  /*f490*/  HMMA.16816.F32 R8, R48.reuse, R52, R8 ;  /* 0x000000343008723c */ /* 0x040fe80000001808 */
[----:B------:R-:W-:Y:S01]  /*f4a0*/  FADD.FTZ R3, R240, R3 ;  /* 0x00000003f0037221 */ /* 0x000fe20000010000 */
[----:B------:R-:W-:Y:S01]  /*f4b0*/  FADD.FTZ R36, R241, R36 ;  /* 0x00000024f1247221 */ /* 0x000fe20000010000 */
[-C--:B------:R-:W-:Y:S05]  /*f4c0*/  HMMA.16816.F32 R12, R48, R54.reuse, R12 ;  /* 0x00000036300c723c */ /* 0x080fea000000180c */
[----:B------:R-:W-:Y:S01]  /*f4d0*/  FADD.FTZ R36, R213, R36 ;  /* 0x00000024d5247221 */ /* 0x000fe20000010000 */
[C---:B------:R-:W-:Y:S01]  /*f4e0*/  HMMA.16816.F32 R16, R44.reuse, R54, R16 ;  /* 0x000000362c10723c */ /* 0x040fe20000001810 */
[----:B------:R-:W2:Y:S04]  /*f4f0*/  LDSM.16.MT88.4 R52, [R139+0x5800] ;  /* 0x005800008b34783b */ /* 0x000ea80000004200 */
[----:B------:R-:W-:Y:S01]  /*f500*/  FADD.FTZ R0, R242, R3 ;  /* 0x00000003f2007221 */ /* 0x000fe20000010000 */
[-C--:B---3--:R-:W-:Y:S05]  /*f510*/  HMMA.16816.F32 R20, R44, R56.reuse, R20 ;  /* 0x000000382c14723c */ /* 0x088fea0000001814 */
[----:B------:R-:W-:Y:S01]  /*f520*/  FADD.FTZ R0, R227, R0 ;  /* 0x00000000e3007221 */ /* 0x000fe20000010000 */
[C---:B------:R-:W-:Y:S05]  /*f530*/  HMMA.16816.F32 R24, R48.reuse, R56, R24 ;  /* 0x000000383018723c */ /* 0x040fea0000001818 */
[----:B------:R-:W-:Y:S01]  /*f540*/  FADD.FTZ R2, R219, R2 ;  /* 0x00000002db027221 */ /* 0x000fe20000010000 */
[-C--:B------:R-:W-:Y:S05]  /*f550*/  HMMA.16816.F32 R28, R48, R58.reuse, R28 ;  /* 0x0000003a301c723c */ /* 0x080fea000000181c */
[----:B------:R-:W-:Y:S01]  /*f560*/  FADD.FTZ R2, R176, R2 ;  /* 0x00000002b0027221 */ /* 0x000fe20000010000 */
[----:B------:R-:W-:Y:S01]  /*f570*/  HMMA.16816.F32 R32, R44, R58, R32 ;  /* 0x0000003a2c20723c */ /* 0x000fe20000001820 */
[----:B------:R-:W-:Y:S04]  /*f580*/  LDSM.16.MT88.4 R56, [R139+0x5c00] ;  /* 0x005c00008b38783b */ /* 0x000fe80000004200 */
[----:B------:R-:W-:Y:S01]  /*f590*/  FADD.FTZ R2, R179, R2 ;  /* 0x00000002b3027221 */ /* 0x000fe20000010000 */
[----:B------:R-:W-:Y:S01]  /*f5a0*/  F2FP.F16.F32.PACK_AB R49, R87, R90 ;  /* 0x0000005a5731723e */ /* 0x000fe200000000ff */
[----:B------:R-:W-:Y:S01]  /*f5b0*/  FADD.FTZ R3, R215, R38 ;  /* 0x00000026d7037221 */ /* 0x000fe20000010000 */
[----:B------:R-:W-:Y:S03]  /*f5c0*/  F2FP.F16.F32.PACK_AB R51, R88, R89 ;  /* 0x000000595833723e */ /* 0x000fe600000000ff */
        /* <DEDUP_REMOVED lines=9> */
[-C--:B-1----:R-:W-:Y:S05]  /*f660*/  HMMA.16816.F32 R4, R48, R60.reuse, R4 ;  /* 0x0000003c3004723c */ /* 0x082fea0000001804 */
[----:B------:R-:W-:Y:S01]  /*f670*/  F2FP.F16.F32.PACK_AB R46, R68, R75 ;  /* 0x0000004b442e723e */ /* 0x000fe200000000ff */
[----:B------:R-:W-:Y:S01]  /*f680*/  FADD.FTZ R3, R175, R3 ;  /* 0x00000003af037221 */ /* 0x000fe20000010000 */
[----:B------:R-:W-:Y:S01]  /*f690*/  FADD.FTZ R38, R235, R36 ;  /* 0x00000024eb267221 */ /* 0x000fe20000010000 */
[----:B------:R-:W-:Y:S03]  /*f6a0*/  FADD.FTZ R2, R214, R2 ;  /* 0x00000002d6027221 */ /* 0x000fe60000010000 */
[----:B------:R-:W-:Y:S01]  /*f6b0*/  FADD.FTZ R36, R181, R3 ;  /* 0x00000003b5247221 */ /* 0x000fe20000010000 */
[C---:B------:R-:W-:Y:S01]  /*f6c0*/  HMMA.16816.F32 R8, R44.reuse, R60, R8 ;  /* 0x0000003c2c08723c */ /* 0x040fe20000001808 */
[----:B------:R-:W1:Y:S03]  /*f6d0*/  MUFU.EX2 R60, R124 ;  /* 0x0000007c003c7308 */ /* 0x000e660000000800 */
[----:B------:R-:W-:Y:S01]  /*f6e0*/  FADD.FTZ R3, R249, R38 ;  /* 0x00000026f9037221 */ /* 0x000fe20000010000 */
[----:B------:R-:W-:Y:S01]  /*f6f0*/  FADD.FTZ R38, R150, R0 ;  /* 0x0000000096267221 */ /* 0x000fe20000010000 */
[-C--:B------:R-:W-:Y:S01]  /*f700*/  HMMA.16816.F32 R12, R44, R62.reuse, R12 ;  /* 0x0000003e2c0c723c */ /* 0x080fe2000000180c */
[----:B------:R-:W3:Y:S04]  /*f710*/  LDSM.16.MT88.4 R148, [R138+0x5c00] ;  /* 0x005c00008a94783b */ /* 0x000ee80000004200 */
[----:B------:R-:W-:Y:S01]  /*f720*/  FADD.FTZ R2, R217, R2 ;  /* 0x00000002d9027221 */ /* 0x000fe20000010000 */
[C---:B------:R-:W-:Y:S05]  /*f730*/  HMMA.16816.F32 R16, R48.reuse, R62, R16 ;  /* 0x0000003e3010723c */ /* 0x040fea0000001810 */
[----:B------:R-:W-:Y:S01]  /*f740*/  FADD.FTZ R3, R158, R3 ;  /* 0x000000039e037221 */ /* 0x000fe20000010000 */
[-C--:B--2---:R-:W-:Y:S05]  /*f750*/  HMMA.16816.F32 R20, R48, R52.reuse, R20 ;  /* 0x000000343014723c */ /* 0x084fea0000001814 */
[----:B------:R-:W-:Y:S01]  /*f760*/  FADD.FTZ R36, R180, R36 ;  /* 0x00000024b4247221 */ /* 0x000fe20000010000 */
[C---:B------:R-:W-:Y:S05]  /*f770*/  HMMA.16816.F32 R24, R44.reuse, R52, R24 ;  /* 0x000000342c18723c */ /* 0x040fea0000001818 */
[----:B------:R-:W-:Y:S01]  /*f780*/  FADD.FTZ R0, R244, R36 ;  /* 0x00000024f4007221 */ /* 0x000fe20000010000 */
[-C--:B------:R-:W-:Y:S05]  /*f790*/  HMMA.16816.F32 R28, R44, R54.reuse, R28 ;  /* 0x000000362c1c723c */ /* 0x080fea000000181c */
        /* <DEDUP_REMOVED lines=21> */
[----:B-1----:R-:W-:Y:S03]  /*f8f0*/  F2FP.F16.F32.PACK_AB R170, R66, R60 ;  /* 0x0000003c42aa723e */ /* 0x002fe600000000ff */
[----:B------:R-:W-:Y:S01]  /*f900*/  FADD.FTZ R5, R142, R3 ;  /* 0x000000038e057221 */ /* 0x000fe20000010000 */
[----:B------:R-:W-:Y:S01]  /*f910*/  FADD.FTZ R3, R92, R0 ;  /* 0x000000005c037221 */ /* 0x000fe20000010000 */
[----:B------:R-:W-:Y:S01]  /*f920*/  FADD.FTZ R2, R206, R2 ;  /* 0x00000002ce027221 */ /* 0x000fe20000010000 */
[----:B------:R-:W-:Y:S01]  /*f930*/  MOV R135, R37 ;  /* 0x0000002500877202 */ /* 0x000fe20000000f00 */
[----:B------:R-:W-:Y:S01]  /*f940*/  FADD.FTZ R5, R152, R5 ;  /* 0x0000000598057221 */ /* 0x000fe20000010000 */
[----:B------:R-:W-:Y:S01]  /*f950*/  FADD.FTZ R3, R91, R3 ;  /* 0x000000035b037221 */ /* 0x000fe20000010000 */
[----:B------:R-:W-:Y:S02]  /*f960*/  FADD.FTZ R2, R246, R2 ;  /* 0x00000002f6027221 */ /* 0x000fe40000010000 */
[----:B------:R-:W-:Y:S02]  /*f970*/  FADD.FTZ R5, R156, R5 ;  /* 0x000000059c057221 */ /* 0x000fe40000010000 */
[----:B------:R-:W-:Y:S04]  /*f980*/  FADD.FTZ R2, R173, R2 ;  /* 0x00000002ad027221 */ /* 0x000fe80000010000 */
[----:B------:R-:W-:Y:S04]  /*f990*/  FADD.FTZ R2, R183, R2 ;  /* 0x00000002b7027221 */ /* 0x000fe80000010000 */
[----:B------:R-:W-:Y:S04]  /*f9a0*/  FADD.FTZ R2, R245, R2 ;  /* 0x00000002f5027221 */ /* 0x000fe80000010000 */
[----:B------:R-:W-:Y:S04]  /*f9b0*/  FADD.FTZ R2, R252, R2 ;  /* 0x00000002fc027221 */ /* 0x000fe80000010000 */
[----:B------:R-:W-:Y:S01]  /*f9c0*/  FADD.FTZ R36, R96, R2 ;  /* 0x0000000260247221 */ /* 0x000fe20000010000 */
[----:B------:R-:W-:Y:S03]  /*f9d0*/  FADD.FTZ R2, R143, R43 ;  /* 0x0000002b8f027221 */ /* 0x000fe60000010000 */
[----:B------:R-:W-:Y:S01]  /*f9e0*/  FADD.FTZ R4, R140, R36 ;  /* 0x000000248c047221 */ /* 0x000fe20000010000 */
[----:B------:R-:W-:Y:S01]  /*f9f0*/  FADD.FTZ R0, R155, R2 ;  /* 0x000000029b007221 */ /* 0x000fe20000010000 */
[C---:B------:R-:W-:Y:S04]  /*fa00*/  HMMA.16816.F32 R140, R168.reuse, R148, R8 ;  /* 0x00000094a88c723c */ /* 0x040fe80000001808 */
[----:B------:R-:W-:Y:S01]  /*fa10*/  FADD.FTZ R2, R95, R4 ;  /* 0x000000045f027221 */ /* 0x000fe20000010000 */
[----:B------:R-:W-:Y:S02]  /*fa20*/  FADD.FTZ R4, R154, R0 ;  /* 0x000000009a047221 */ /* 0x000fe40000010000 */
[-C--:B------:R-:W-:Y:S04]  /*fa30*/  HMMA.16816.F32 R152, R168, R150.reuse, R12 ;  /* 0x00000096a898723c */ /* 0x080fe8000000180c */
        /* <DEDUP_REMOVED lines=32> */
[----:B------:R-:W-:Y:S04]  /*fc40*/  FADD.FTZ R2, R72, R2 ;  /* 0x0000000248027221 */ /* 0x000fe80000010000 */
[----:B------:R-:W-:Y:S01]  /*fc50*/  FADD.FTZ R3, R67, R3 ;  /* 0x0000000343037221 */ /* 0x000fe20000010000 */
[----:B------:R-:W-:Y:S01]  /*fc60*/  FADD.FTZ R5, R65, R5 ;  /* 0x0000000541057221 */ /* 0x000fe20000010000 */
[----:B------:R-:W-:Y:S01]  /*fc70*/  FADD.FTZ R4, R128, R2 ;  /* 0x0000000280047221 */ /* 0x000fe20000010000 */
[----:B------:R-:W-:Y:S01]  /*fc80*/  FADD.FTZ R2, R60, R0 ;  /* 0x000000003c027221 */ /* 0x000fe20000010000 */
[----:B------:R-:W-:Y:S01]  /*fc90*/  IADD3 R0, R200, -0x1, RZ ;  /* 0xffffffffc8007810 */ /* 0x000fe20007ffe0ff */
[----:B------:R1:W-:Y:S02]  /*fca0*/  STL [R1+0x4], R3 ;  /* 0x0000040301007387 */ /* 0x0003e40000100800 */
[----:B------:R-:W-:Y:S01]  /*fcb0*/  FADD.FTZ R2, R66, R2 ;  /* 0x0000000242027221 */ /* 0x000fe20000010000 */
[----:B------:R-:W-:Y:S01]  /*fcc0*/  MOV R200, R0 ;  /* 0x0000000000c87202 */ /* 0x000fe20000000f00 */
[----:B------:R2:W-:Y:S01]  /*fcd0*/  STL [R1+0xc], R5 ;  /* 0x00000c0501007387 */ /* 0x0005e20000100800 */
[----:B-1----:R-:W-:Y:S05]  /*fce0*/  FADD.FTZ R3, R64, R4 ;  /* 0x0000000440037221 */ /* 0x002fea0000010000 */
[----:B------:R2:W-:Y:S04]  /*fcf0*/  STL [R1], R3 ;  /* 0x0000000301007387 */ /* 0x0005e80000100800 */
[----:B------:R2:W-:Y:S01]  /*fd00*/  STL [R1+0x8], R2 ;  /* 0x0000080201007387 */ /* 0x0005e20000100800 */
[----:B------:R-:W-:Y:S05]  /*fd10*/  @P6 BRA `(.L_x_827) ;  /* 0xffffffa000a86947 */ /* 0x000fea000383ffff */
.L_x_826:
        /* <DEDUP_REMOVED lines=17> */
[----:B------:R-:W-:-:S03]  /*fe30*/  LEA.HI R3, R3, R34, RZ, 0x3 ;  /* 0x0000002203037211 */ /* 0x000fc600078f18ff */
[----:B------:R-:W-:Y:S01]  /*fe40*/  IMAD R8, R8, 0x100, R7 ;  /* 0x0000010008087824 */ /* 0x000fe200078e0207 */
        /* <DEDUP_REMOVED lines=16> */
[----:B------:R-:W-:Y:S02]  /*ff50*/  IMAD.SHL.U32 R15, R0, 0x40, RZ ;  /* 0x00000040000f7824 */ /* 0x000fe400078e00ff */
[----:B----4-:R-:W-:Y:S01]  /*ff60*/  FADD.FTZ R7, R10, R14 ;  /* 0x0000000e0a077221 */ /* 0x010fe20000010000 */
[----:B------:R4:W2:Y:S01]  /*ff70*/  SHFL.BFLY PT, R21, R6, 0x1, 0x1f ;  /* 0x0c201f0006157f89 */ /* 0x0008a200000e0000 */
[----:B------:R-:W-:Y:S01]  /*ff80*/  IMAD.IADD R3, R3, 0x1, -R2 ;  /* 0x0000000103037824 */ /* 0x000fe200078e0a02 */
[----:B------:R-:W-:Y:S02]  /*ff90*/  LOP3.LUT R9, R0, 0x1, RZ, 0xc0, !PT ;  /* 0x0000000100097812 */ /* 0x000fe400078ec0ff */
[----:B------:R-:W-:Y:S01]  /*ffa0*/  LOP3.LUT R15, R15, 0xc0, RZ, 0xc0, !PT ;  /* 0x000000c00f0f7812 */ /* 0x000fe200078ec0ff */
[----:B------:R4:W2:Y:S03]  /*ffb0*/  SHFL.BFLY PT, R24, R7, 0x1, 0x1f ;  /* 0x0c201f0007187f89 */ /* 0x0008a600000e0000 */
[----:B------:R-:W-:Y:S01]  /*ffc0*/  LEA.HI R15, R15, R15, RZ, 0x1d ;  /* 0x0000000f0f0f7211 */ /* 0x000fe200078fe8ff */
[----:B-1----:R-:W-:Y:S01]  /*ffd0*/  FADD.FTZ R26, R5, R26 ;  /* 0x0000001a051a7221 */ /* 0x002fe20000010000 */
[----:B------:R-:W-:-:S02]  /*ffe0*/  IMAD R5, R3, 0x10, R8 ;  /* 0x0000001003057824 */ /* 0x000fc400078e0208 */
        /* <DEDUP_REMOVED lines=15> */
.L_x_830:
        /* <DEDUP_REMOVED lines=20> */
.L_x_831:
        /* <DEDUP_REMOVED lines=82> */
[----:B-1----:R1:W-:Y:S03]  /*10740*/  @P1 MUFU.LG2 R9, R21 ;  /* 0x0000001500091308 */ /* 0x0023e60000000c00 */
[----:B------:R2:W-:Y:S01]  /*10750*/  STS [R0+0x1200], R2 ;  /* 0x0012000200007388 */ /* 0x0005e20000000800 */
[----:B---3--:R-:W3:Y:S03]  /*10760*/  @!P5 LDC R8, c[0x0][0x270] ;  /* 0x00009c00ff08db82 */ /* 0x008ee60000000800 */
[----:B------:R-:W-:Y:S04]  /*10770*/  STS [R19], R16 ;  /* 0x0000001013007388 */ /* 0x000fe80000000800 */
[----:B------:R3:W-:Y:S01]  /*10780*/  STS [R19+0x200], R14 ;  /* 0x0002000e13007388 */ /* 0x0007e20000000800 */
[----:B----4-:R-:W4:Y:S01]  /*10790*/  @P5 LDC.64 R4, c[0x0][0x2c0] ;  /* 0x0000b000ff045b82 */ /* 0x010f220000000a00 */
[----:B-1----:R-:W-:-:S07]  /*107a0*/  MOV R21, 0x7f800000 ;  /* 0x7f80000000157802 */ /* 0x002fce0000000f00 */
[----:B--2---:R-:W1:Y:S01]  /*107b0*/  @P3 LDC R7, c[0x0][0x2e8] ;  /* 0x0000ba00ff073b82 */ /* 0x004e620000000800 */
[----:B------:R-:W-:-:S07]  /*107c0*/  IADD3 R0, R27, R19, RZ ;  /* 0x000000131b007210 */ /* 0x000fce0007ffe0ff */
[----:B------:R-:W2:Y:S01]  /*107d0*/  @P5 LDC R3, c[0x0][0x2c0] ;  /* 0x0000b000ff035b82 */ /* 0x000ea20000000800 */
[----:B------:R-:W-:Y:S01]  /*107e0*/  @P5 MOV R2, 0x1 ;  /* 0x0000000100025802 */ /* 0x000fe20000000f00 */
[----:B---3--:R-:W-:Y:S01]  /*107f0*/  @!P5 IMAD R2, R10, R8, RZ ;  /* 0x000000080a02d224 */ /* 0x008fe200078e02ff */
[----:B------:R3:W-:Y:S01]  /*10800*/  STS [R0], R12 ;  /* 0x0000000c00007388 */ /* 0x0007e20000000800 */
[----:B------:R-:W-:Y:S02]  /*10810*/  @P0 MUFU.LG2 R8, R24 ;  /* 0x0000001800080308 */ /* 0x000fe40000000c00 */
[----:B------:R-:W-:Y:S01]  /*10820*/  IMAD R2, R36, R2, RZ ;  /* 0x0000000224027224 */ /* 0x000fe200078e02ff */
[----:B------:R4:W-:Y:S01]  /*10830*/  STS [R0+0x200], R11 ;  /* 0x0002000b00007388 */ /* 0x0009e20000000800 */
[----:B------:R-:W1:Y:S03]  /*10840*/  @P1 LDC R15, c[0x0][0x2e8] ;  /* 0x0000ba00ff0f1b82 */ /* 0x000e660000000800 */
[----:B------:R2:W-:Y:S01]  /*10850*/  STS [R19+0x1000], R13 ;  /* 0x0010000d13007388 */ /* 0x0005e20000000800 */
[----:B------:R3:W2:Y:S03]  /*10860*/  @P3 MUFU.LG2 R14, R26 ;  /* 0x0000001a000e3308 */ /* 0x0006a60000000c00 */
[----:B------:R2:W-:Y:S04]  /*10870*/  STS [R19+0x1200], R18 ;  /* 0x0012001213007388 */ /* 0x0005e80000000800 */
[----:B------:R-:W-:Y:S04]  /*10880*/  STS [R0+0x1000], R17 ;  /* 0x0010001100007388 */ /* 0x000fe80000000800 */
[----:B------:R2:W-:Y:S01]  /*10890*/  STS [R0+0x1200], R20 ;  /* 0x0012001400007388 */ /* 0x0005e20000000800 */
[----:B------:R-:W-:Y:S01]  /*108a0*/  @!P5 MOV R3, 0x1 ;  /* 0x000000010003d802 */ /* 0x000fe20000000f00 */
[----:B---3--:R-:W3:Y:S01]  /*108b0*/  @P2 LDC R12, c[0x0][0x2e8] ;  /* 0x0000ba00ff0c2b82 */ /* 0x008ee20000000800 */
[----:B------:R-:W1:Y:S01]  /*108c0*/  S2R R26, SR_CTAID.Z ;  /* 0x00000000001a7919 */ /* 0x000e620000002700 */
[----:B----4-:R-:W4:Y:S06]  /*108d0*/  @P2 MUFU.LG2 R11, R25 ;  /* 0x00000019000b2308 */ /* 0x010f2c0000000c00 */
[----:B--2---:R-:W2:Y:S01]  /*108e0*/  @P0 LDC R13, c[0x0][0x2e8] ;  /* 0x0000ba00ff0d0b82 */ /* 0x004ea20000000800 */
[----:B------:R-:W-:-:S02]  /*108f0*/  MOV R18, 0x7f800000 ;  /* 0x7f80000000127802 */ /* 0x000fc40000000f00 */
[----:B------:R-:W-:Y:S02]  /*10900*/  MOV R19, 0x7f800000 ;  /* 0x7f80000000137802 */ /* 0x000fe40000000f00 */
[----:B------:R-:W-:-:S03]  /*10910*/  LOP3.LUT R0, R28, 0xffffffe0, RZ, 0xc0, !PT ;  /* 0xffffffe01c007812 */ /* 0x000fc600078ec0ff */
        /* <DEDUP_REMOVED lines=9> */
[----:B-1----:R-:W-:Y:S01]  /*109b0*/  @P3 FFMA.FTZ R21, R42, R7, R5 ;  /* 0x000000072a153223 */ /* 0x002fe20000010005 */
[----:B----4-:R-:W-:Y:S01]  /*109c0*/  @P2 FMUL.FTZ R5, R11, 0.69314718246459960938 ;  /* 0x3f3172180b052820 */ /* 0x010fe20000410000 */
[----:B------:R-:W-:Y:S01]  /*109d0*/  IMAD R0, R26, R0, R4 ;  /* 0x000000001a007224 */ /* 0x000fe200078e0204 */
[----:B------:R-:W-:Y:S01]  /*109e0*/  SHF.L.U32 R4, R2, 0x7, RZ ;  /* 0x0000000702047819 */ /* 0x000fe200000006ff */
[----:B------:R-:W-:Y:S01]  /*109f0*/  @P1 FMUL.FTZ R6, R9, 0.69314718246459960938 ;  /* 0x3f31721809061820 */ /* 0x000fe20000410000 */
[----:B------:R-:W-:Y:S01]  /*10a00*/  @P0 FMUL.FTZ R2, R8, 0.69314718246459960938 ;  /* 0x3f31721808020820 */ /* 0x000fe20000410000 */
[----:B---3--:R-:W-:Y:S01]  /*10a10*/  @P2 FFMA.FTZ R20, R41, R12, R5 ;  /* 0x0000000c29142223 */ /* 0x008fe20000010005 */
[----:B------:R-:W-:Y:S01]  /*10a20*/  SHF.R.S32.HI R7, RZ, 0x1f, R4 ;  /* 0x0000001fff077819 */ /* 0x000fe20000011404 */
[----:B------:R-:W-:Y:S01]  /*10a30*/  @P1 FFMA.FTZ R18, R40, R15, R6 ;  /* 0x0000000f28121223 */ /* 0x000fe20000010006 */
[----:B------:R-:W-:Y:S01]  /*10a40*/  IADD3 R4, P4, P3, R4, R22, R0 ;  /* 0x0000001604047210 */ /* 0x000fe20007b9e000 */
[----:B--2---:R-:W-:Y:S01]  /*10a50*/  @P0 FFMA.FTZ R19, R37, R13, R2 ;  /* 0x0000000d25130223 */ /* 0x004fe20000010002 */
        /* <DEDUP_REMOVED lines=42> */
.L_x_833:
[----:B------:R-:W-:Y:S05]  /*10d00*/  BSYNC B0 ;  /* 0x0000000000007941 */ /* 0x000fea0003800000 */
.L_x_832:
        /* <DEDUP_REMOVED lines=32> */
.L_x_835:
[----:B------:R-:W-:Y:S05]  /*10f10*/  BSYNC B0 ;  /* 0x0000000000007941 */ /* 0x000fea0003800000 */
.L_x_834:
        /* <DEDUP_REMOVED lines=16> */
.L_x_837:
[----:B------:R-:W-:Y:S05]  /*11020*/  BSYNC B0 ;  /* 0x0000000000007941 */ /* 0x000fea0003800000 */
.L_x_836:
        /* <DEDUP_REMOVED lines=16> */
.L_x_839:
[----:B------:R-:W-:Y:S05]  /*11130*/  BSYNC B0 ;  /* 0x0000000000007941 */ /* 0x000fea0003800000 */
.L_x_838:
        /* <DEDUP_REMOVED lines=15> */
.L_x_796:
[----:B------:R-:W2:Y:S01]  /*11230*/  LDL.LU R19, [R1+0x78] ;  /* 0x0000780001137983 */ /* 0x000ea20000300800 */
[----:B------:R-:W1:Y:S01]  /*11240*/  LDC.U8 R2, c[0x0][0x3d9] ;  /* 0x0000f640ff027b82 */ /* 0x000e620000000000 */
[----:B------:R-:W-:Y:S01]  /*11250*/  SHF.R.S32.HI R12, RZ, 0x1f, R233 ;  /* 0x0000001fff0c7819 */ /* 0x000fe200000114e9 */
[----:B------:R-:W-:Y:S01]  /*11260*/  ULDC UR6, c[0x0][0x2d0] ;  /* 0x0000b40000067ab9 */ /* 0x000fe20000000800 */
[----:B------:R-:W-:Y:S01]  /*11270*/  ULDC.64 UR4, c[0x0][0x2a0] ;  /* 0x0000a80000047ab9 */ /* 0x000fe20000000a00 */
[----:B------:R-:W-:Y:S02]  /*11280*/  CS2R R16, SRZ ;  /* 0x0000000000107805 */ /* 0x000fe4000001ff00 */
[----:B------:R-:W-:Y:S01]  /*11290*/  LEA.HI R12, R12, R233, RZ, 0x2 ;  /* 0x000000e90c0c7211 */ /* 0x000fe200078f10ff */
        /* <DEDUP_REMOVED lines=77> */
.L_x_841:
[----:B------:R-:W-:Y:S05]  /*11770*/  BSYNC B0 ;  /* 0x0000000000007941 */ /* 0x000fea0003800000 */
.L_x_840:
        /* <DEDUP_REMOVED lines=19> */
.L_x_843:
[----:B------:R-:W-:Y:S05]  /*118b0*/  BSYNC B0 ;  /* 0x0000000000007941 */ /* 0x000fea0003800000 */
.L_x_842:
        /* <DEDUP_REMOVED lines=15> */
.L_x_845:
[----:B------:R-:W-:Y:S05]  /*119b0*/  BSYNC B0 ;  /* 0x0000000000007941 */ /* 0x000fea0003800000 */
.L_x_844:
        /* <DEDUP_REMOVED lines=17> */
.L_x_847:
[----:B------:R-:W-:Y:S05]  /*11ad0*/  BSYNC B0 ;  /* 0x0000000000007941 */ /* 0x000fea0003800000 */
.L_x_846:
        /* <DEDUP_REMOVED lines=11> */
.L_x_849:
[----:B------:R-:W-:Y:S05]  /*11b90*/  BSYNC B0 ;  /* 0x0000000000007941 */ /* 0x000fea0003800000 */
.L_x_848:
        /* <DEDUP_REMOVED lines=10> */
.L_x_851:
[----:B------:R-:W-:Y:S05]  /*11c40*/  BSYNC B0 ;  /* 0x0000000000007941 */ /* 0x000fea0003800000 */
.L_x_850:
        /* <DEDUP_REMOVED lines=11> */
.L_x_853:
[----:B------:R-:W-:Y:S05]  /*11d00*/  BSYNC B0 ;  /* 0x0000000000007941 */ /* 0x000fea0003800000 */
.L_x_852:
        /* <DEDUP_REMOVED lines=11> */
.L_x_854:
        /* <DEDUP_REMOVED lines=12> */
.L_x_1321:


//--------------------- .text._ZN5flash16flash_fwd_kernelI23Flash_fwd_kernel_traitsILi32ELi128ELi128ELi4ELb0ELb0EN7cutlass6half_tE19Flash_kernel_traitsILi32ELi128ELi128ELi4ES3_EELb1ELb0ELb1ELb0ELb0ELb1ELb0ELb0EEEvNS_16Flash_fwd_paramsE --------------------------
	.section	.text._ZN5flash16flash_fwd_kernelI23Flash_fwd_kernel_traitsILi32ELi128ELi128ELi4ELb0ELb0EN7cutlass6half_tE19Flash_kernel_traitsILi32ELi128ELi128ELi4ES3_EELb1ELb0ELb1ELb0ELb0ELb1ELb0ELb0EEEvNS_16Flash_fwd_paramsE,"ax",@progbits
	.align	128
        .global         _ZN5flash16flash_fwd_kernelI23Flash_fwd_kernel_traitsILi32ELi128ELi128ELi4ELb0ELb0EN7cutlass6half_tE19Flash_kernel_traitsILi32ELi128ELi128ELi4ES3_EELb1ELb0ELb1ELb0ELb0ELb1ELb0ELb0EEEvNS_16Flash_fwd_paramsE
        .type           _ZN5flash16flash_fwd_kernelI23Flash_fwd_kernel_traitsILi32ELi128ELi128ELi4ELb0ELb0EN7cutlass6half_tE19Flash_kernel_traitsILi32ELi128ELi128ELi4ES3_EELb1ELb0ELb1ELb0ELb0ELb1ELb0ELb0EEEvNS_16Flash_fwd_paramsE,@function
        .size           _ZN5flash16flash_fwd_kernelI23Flash_fwd_kernel_traitsILi32ELi128ELi128ELi4ELb0ELb0EN7cutlass6half_tE19Flash_kernel_traitsILi32ELi128ELi128ELi4ES3_EELb1ELb0ELb1ELb0ELb0ELb1ELb0ELb0EEEvNS_16Flash_fwd_paramsE,(.L_x_1322 - _ZN5flash16flash_fwd_kernelI23Flash_fwd_kernel_traitsILi32ELi128ELi128ELi4ELb0ELb0EN7cutlass6half_tE19Flash_kernel_traitsILi32ELi128ELi128ELi4ES3_EELb1ELb0ELb1ELb0ELb0ELb1ELb0ELb0EEEvNS_16Flash_fwd_paramsE)
        .other          _ZN5flash16flash_fwd_kernelI23Flash_fwd_kernel_traitsILi32ELi128ELi128ELi4ELb0ELb0EN7cutlass6half_tE19Flash_kernel_traitsILi32ELi128ELi128ELi4ES3_EELb1ELb0ELb1ELb0ELb0ELb1ELb0ELb0EEEvNS_16Flash_fwd_paramsE,@"STO_CUDA_ENTRY STV_DEFAULT"
_ZN5flash16flash_fwd_kernelI23Flash_fwd_kernel_traitsILi32ELi128ELi128ELi4ELb0ELb0EN7cutlass6half_tE19Flash_kernel_traitsILi32ELi128ELi128ELi4ES3_EELb1ELb0ELb1ELb0ELb0ELb1ELb0ELb0EEEvNS_16Flash_fwd_paramsE:
.text._ZN5flash16flash_fwd_kernelI23Flash_fwd_kernel_traitsILi32ELi128ELi128ELi4ELb0ELb0EN7cutlass6half_tE19Flash_kernel_traitsILi32ELi128ELi128ELi4ES3_EELb1ELb0ELb1ELb0ELb0ELb1ELb0ELb0EEEvNS_16Flash_fwd_paramsE:
        /* <DEDUP_REMOVED lines=15> */
[----:B------:R-:W-:Y:S08]  /*00f0*/  S2UR UR19, SR_CTAID.Y ;  /* 0x00000000001379c3 */ /* 0x000ff00000002600 */
[----:B------:R-:W1:Y:S01]  /*0100*/  S2UR UR4, SR_CTAID.Z ;  /* 0x00000000000479c3 */ /* 0x000e620000002700 */
[----:B--2---:R-:W-:-:S07]  /*0110*/  @P2 IMAD.MOV.U32 R2, RZ, RZ, R6 ;  /* 0x000000ffff022224 */ /* 0x004fce00078e0006 */
[----:B------:R-:W2:Y:S01]  /*0120*/  @P2 LDC R0, c[0x0][0x3b0] ;  /* 0x0000ec00ff002b82 */ /* 0x000ea20000000800 */
[----:B---3--:R-:W-:-:S06]  /*0130*/  @P2 IMAD.MOV.U32 R3, RZ, RZ, R7 ;  /* 0x000000ffff032224 */ /* 0x008fcc00078e0007 */
[----:B------:R-:W2:Y:S01]  /*0140*/  @P2 LDG.E.64 R2, desc[UR30][R2.64] ;  /* 0x0000001e02022981 */ /* 0x000ea2000c1e1b00 */
[----:B------:R-:W-:Y:S02]  /*0150*/  UISETP.NE.U32.AND UP2, UPT, UR8, URZ, UPT ;  /* 0x0000003f0800728c */ /* 0x000fe4000bf45070 */
[----:B------:R-:W-:Y:S02]  /*0160*/  UISETP.NE.U32.AND UP1, UPT, UR6, URZ, UPT ;  /* 0x0000003f0600728c */ /* 0x000fe4000bf25070 */
[----:B------:R-:W-:Y:S02]  /*0170*/  UISETP.NE.AND.EX UP2, UPT, UR9, URZ, UPT, UP2 ;  /* 0x0000003f0900728c */ /* 0x000fe4000bf45320 */
[----:B------:R-:W-:Y:S02]  /*0180*/  UISETP.NE.AND.EX UP1, UPT, UR7, URZ, UPT, UP1 ;  /* 0x0000003f0700728c */ /* 0x000fe4000bf25310 */
[----:B-1----:R-:W-:Y:S01]  /*0190*/  ULOP3.LUT UR5, UR4, UR28, UR19, 0xfe, !UPT ;  /* 0x0000001c04057292 */ /* 0x002fe2000f8efe13 */
[----:B------:R-:W-:Y:S01]  /*01a0*/  ULDC.64 UR8, c[0x0][0x2f0] ;  /* 0x0000bc0000087ab9 */ /* 0x000fe20000000a00 */
[----:B------:R-:W-:Y:S01]  /*01b0*/  PLOP3.LUT P0, PT, PT, PT, UP2, 0x80, 0x0 ;  /* 0x000000000000781c */ /* 0x000fe20003f0f028 */
[----:B------:R-:W-:-:S03]  /*01c0*/  UIMAD.WIDE UR8, UR19, 0x4, UR8 ;  /* 0x00000004130878a5 */ /* 0x000fc6000f8e0208 */
[----:B----4-:R-:W-:Y:S01]  /*01d0*/  LOP3.LUT P3, RZ, R50, UR5, RZ, 0xfc, !PT ;  /* 0x0000000532ff7c12 */ /* 0x010fe2000f86fcff */
[----:B------:R-:W-:Y:S01]  /*01e0*/  ULDC.U8 UR5, c[0x0][0x3c2] ;  /* 0x0000f08000057ab9 */ /* 0x000fe20000000000 */
[----:B------:R-:W-:Y:S01]  /*01f0*/  ULDC.64 UR6, c[0x0][0x2f8] ;  /* 0x0000be0000067ab9 */ /* 0x000fe20000000a00 */
[----:B------:R-:W-:Y:S02]  /*0200*/  UISETP.NE.AND UP3, UPT, UR5, URZ, UPT ;  /* 0x0000003f0500728c */ /* 0x000fe4000bf65270 */
[----:B------:R-:W-:Y:S01]  /*0210*/  UISETP.EQ.U32.AND UP0, UPT, UR6, URZ, UPT ;  /* 0x0000003f0600728c */ /* 0x000fe2000bf02070 */
[----:B------:R-:W-:Y:S01]  /*0220*/  @UP1 ULDC.64 UR10, c[0x0][0x300] ;  /* 0x0000c000000a1ab9 */ /* 0x000fe20000000a00 */
[----:B------:R-:W-:Y:S01]  /*0230*/  SHF.R.S32.HI R48, RZ, 0x1f, R50 ;  /* 0x0000001fff307819 */ /* 0x000fe20000011432 */
[----:B------:R-:W-:Y:S02]  /*0240*/  @UP1 UIMAD.WIDE UR10, UR19, 0x4, UR10 ;  /* 0x00000004130a18a5 */ /* 0x000fe4000f8e020a */
[----:B------:R-:W-:-:S03]  /*0250*/  UISETP.EQ.OR.EX UP0, UPT, UR7, URZ, !UP3, UP0 ;  /* 0x0000003f0700728c */ /* 0x000fc6000df02700 */
[----:B------:R-:W1:Y:S01]  /*0260*/  @!P3 LDC.64 R8, c[0x0][0x3b8] ;  /* 0x0000ee00ff08bb82 */ /* 0x000e620000000a00 */
[----:B-----5:R-:W-:Y:S01]  /*0270*/  @P2 R2UR UR32, R4 ;  /* 0x00000000042022ca */ /* 0x020fe200000e0000 */
[----:B------:R-:W-:Y:S01]  /*0280*/  ULDC UR5, c[0x0][0x270] ;  /* 0x00009c0000057ab9 */ /* 0x000fe20000000800 */
        /* <DEDUP_REMOVED lines=11> */
[----:B------:R-:W-:Y:S01]  /*0340*/  @!P3 IMAD.MOV.U32 R5, RZ, RZ, R7 ;  /* 0x000000ffff05b224 */ /* 0x000fe200078e0007 */
[----:B------:R-:W-:-:S04]  /*0350*/  PLOP3.LUT P2, PT, PT, PT, UP0, 0x80, 0x0 ;  /* 0x000000000000781c */ /* 0x000fc80003f4f008 */
[----:B------:R1:W-:Y:S01]  /*0360*/  @!P3 STG.E.64 desc[UR30][R8.64+0x8], R4 ;  /* 0x000008040800b986 */ /* 0x0003e2000c101b1e */
[----:B------:R-:W-:-:S03]  /*0370*/  UIMAD.WIDE UR8, UR19, 0x4, UR8 ;  /* 0x00000004130878a5 */ /* 0x000fc6000f8e0208 */
[----:B-1----:R-:W2:Y:S04]  /*0380*/  @P0 LDG.E R8, desc[UR30][R2.64] ;  /* 0x0000001e02080981 */ /* 0x002ea8000c1e1900 */
[----:B------:R1:W3:Y:S02]  /*0390*/  @P0 LDG.E R5, desc[UR30][R2.64+0x4] ;  /* 0x0000041e02050981 */ /* 0x0002e4000c1e1900 */
[----:B-1----:R-:W-:Y:S02]  /*03a0*/  IMAD.U32 R2, RZ, RZ, UR10 ;  /* 0x0000000aff027e24 */ /* 0x002fe4000f8e00ff */
[----:B------:R-:W-:-:S05]  /*03b0*/  IMAD.U32 R3, RZ, RZ, UR11 ;  /* 0x0000000bff037e24 */ /* 0x000fca000f8e00ff */
[----:B------:R1:W4:Y:S02]  /*03c0*/  @P1 LDG.E R0, desc[UR30][R2.64] ;  /* 0x0000001e02001981 */ /* 0x000324000c1e1900 */
[----:B-1----:R-:W-:Y:S02]  /*03d0*/  IMAD.U32 R2, RZ, RZ, UR8 ;  /* 0x00000008ff027e24 */ /* 0x002fe4000f8e00ff */
[----:B------:R-:W-:-:S05]  /*03e0*/  IMAD.U32 R3, RZ, RZ, UR9 ;  /* 0x00000009ff037e24 */ /* 0x000fca000f8e00ff */
[----:B------:R-:W5:Y:S01]  /*03f0*/  @!P2 LDG.E R4, desc[UR30][R2.64] ;  /* 0x0000001e0204a981 */ /* 0x000f62000c1e1900 */
[----:B------:R-:W-:Y:S01]  /*0400*/  LEA.HI R13, R48, R50, RZ, 0x5 ;  /* 0x00000032300d7211 */ /* 0x000fe200078f28ff */
[----:B------:R-:W-:Y:S01]  /*0410*/  UMOV UR20, URZ ;  /* 0x0000003f00147c82 */ /* 0x000fe20008000000 */
[----:B------:R-:W-:Y:S01]  /*0420*/  UIMAD UR8, UR19, UR5, UR4 ;  /* 0x00000005130872a4 */ /* 0x000fe2000f8e0204 */
[----:B------:R-:W-:Y:S01]  /*0430*/  UMOV UR27, 0xffffffff ;  /* 0xffffffff001b7882 */ /* 0x000fe20000000000 */
[----:B------:R-:W-:Y:S01]  /*0440*/  UMOV UR13, 0xffffffff ;  /* 0xffffffff000d7882 */ /* 0x000fe20000000000 */
[----:B--2---:R-:W-:Y:S02]  /*0450*/  @P0 R2UR UR27, R8 ;  /* 0x00000000081b02ca */ /* 0x004fe400000e0000 */
[----:B---3--:R-:W-:Y:S02]  /*0460*/  @P0 R2UR UR18, R5 ;  /* 0x00000000051202ca */ /* 0x008fe400000e0000 */
[----:B------:R-:W-:Y:S01]  /*0470*/  ISETP.NE.U32.AND P0, PT, RZ, UR6, PT ;  /* 0x00000006ff007c0c */ /* 0x000fe2000bf05070 */
[----:B------:R-:W-:-:S10]  /*0480*/  USHF.L.U32 UR6, UR8, 0x5, URZ ;  /* 0x0000000508067899 */ /* 0x000fd4000800063f */
        /* <DEDUP_REMOVED lines=20> */
.L_x_855:
[----:B------:R-:W-:Y:S01]  /*05d0*/  ULDC UR8, c[0x0][0x2c8] ;  /* 0x0000b20000087ab9 */ /* 0x000fe20000000800 */
.L_x_856:
        /* <DEDUP_REMOVED lines=47> */
[----:B------:R-:W-:Y:S01]  /*08d0*/  UIADD3 UR18, -UR16, UR18, URZ ;  /* 0x0000001210127290 */ /* 0x000fe2000fffe13f */
[----:B------:R-:W-:Y:S01]  /*08e0*/  LOP3.LUT P3, RZ, R50, 0x3, RZ, 0xc0, !PT ;  /* 0x0000000332ff7812 */ /* 0x000fe2000786c0ff */
[----:B------:R-:W-:Y:S01]  /*08f0*/  UISETP.NE.AND UP2, UPT, UR10, URZ, UPT ;  /* 0x0000003f0a00728c */ /* 0x000fe2000bf45270 */
[----:B------:R-:W-:Y:S01]  /*0900*/  LOP3.LUT R0, R4, 0x1ffffffc, RZ, 0xc0, !PT ;  /* 0x1ffffffc04007812 */ /* 0x000fe200078ec0ff */
[----:B------:R-:W-:Y:S01]  /*0910*/  BSSY B0, `(.L_x_858) ;  /* 0x000004a000007945 */ /* 0x000fe20003800000 */
        /* <DEDUP_REMOVED lines=8> */
[C---:B------:R-:W-:Y:S01]  /*09a0*/  ISETP.GE.AND P4, PT, R4.reuse, UR18, PT ;  /* 0x0000001204007c0c */ /* 0x040fe2000bf86270 */
[----:B------:R-:W-:Y:S01]  /*09b0*/  @!UP1 UIMAD.WIDE.U32 UR14, UR19, UR6, URZ ;  /* 0x00000006130e92a5 */ /* 0x000fe2000f8e003f */
[----:B------:R-:W-:Y:S01]  /*09c0*/  SHF.R.S32.HI R5, RZ, 0x1f, R4 ;  /* 0x0000001fff057819 */ /* 0x000fe20000011404 */
[----:B------:R-:W-:Y:S01]  /*09d0*/  ULDC.U8 UR11, c[0x0][0x3d8] ;  /* 0x0000f600000b7ab9 */ /* 0x000fe20000000000 */
[----:B------:R-:W-:Y:S01]  /*09e0*/  @!UP1 UIMAD UR8, UR19, UR7, UR8 ;  /* 0x00000007130892a4 */ /* 0x000fe2000f8e0208 */
[C---:B------:R-:W-:Y:S01]  /*09f0*/  VIADD R14, R4.reuse, 0x20 ;  /* 0x00000020040e7836 */ /* 0x040fe20000000000 */
[----:B------:R-:W-:Y:S01]  /*0a00*/  UISETP.NE.AND UP3, UPT, UR11, URZ, UPT ;  /* 0x0000003f0b00728c */ /* 0x000fe2000bf65270 */
[C---:B------:R-:W-:Y:S01]  /*0a10*/  VIADD R15, R4.reuse, 0x40 ;  /* 0x00000040040f7836 */ /* 0x040fe20000000000 */
[----:B------:R-:W-:Y:S01]  /*0a20*/  UISETP.NE.AND UP0, UPT, UR11, URZ, !UP2 ;  /* 0x0000003f0b00728c */ /* 0x000fe2000d705270 */
[C---:B------:R-:W-:Y:S01]  /*0a30*/  VIADD R16, R4.reuse, 0x60 ;  /* 0x0000006004107836 */ /* 0x040fe20000000000 */
[----:B------:R-:W-:Y:S01]  /*0a40*/  UISETP.EQ.AND UP3, UPT, UR10, URZ, UP3 ;  /* 0x0000003f0a00728c */ /* 0x000fe20009f62270 */
[----:B------:R-:W-:Y:S01]  /*0a50*/  ISETP.GE.OR P6, PT, R4, UR18, P3 ;  /* 0x0000001204007c0c */ /* 0x000fe20009fc6670 */
[----:B------:R-:W-:Y:S01]  /*0a60*/  @UP1 UIMAD UR9, UR27, UR9, UR13 ;  /* 0x000000091b0912a4 */ /* 0x000fe2000f8e020d */
[----:B------:R-:W-:Y:S01]  /*0a70*/  ISETP.GE.AND P2, PT, R15, UR18, PT ;  /* 0x000000120f007c0c */ /* 0x000fe2000bf46270 */
[----:B------:R-:W-:Y:S01]  /*0a80*/  @!UP1 UIADD3 UR9, UR15, UR8, URZ ;  /* 0x000000080f099290 */ /* 0x000fe2000fffe03f */
[----:B------:R-:W-:Y:S01]  /*0a90*/  ISETP.GE.AND P1, PT, R16, UR18, PT ;  /* 0x0000001210007c0c */ /* 0x000fe2000bf26270 */
[----:B------:R-:W-:Y:S01]  /*0aa0*/  @!UP1 UMOV UR12, UR14 ;  /* 0x0000000e000c9c82 */ /* 0x000fe20008000000 */
[----:B------:R-:W-:Y:S01]  /*0ab0*/  @UP2 ULDC.64 UR6, c[0x0][0x2c0] ;  /* 0x0000b00000062ab9 */ /* 0x000fe20000000a00 */
[----:B------:R-:W-:Y:S01]  /*0ac0*/  IADD3 R2, P0, R0, UR12, RZ ;  /* 0x0000000c00027c10 */ /* 0x000fe2000ff1e0ff */
[----:B------:R-:W-:Y:S01]  /*0ad0*/  USHF.R.S32.HI UR13, URZ, 0x1f, UR4 ;  /* 0x0000001f3f0d7899 */ /* 0x000fe20008011404 */
[----:B------:R-:W-:Y:S01]  /*0ae0*/  ISETP.GE.OR P5, PT, R14, UR18, P3 ;  /* 0x000000120e007c0c */ /* 0x000fe20009fa6670 */
[----:B------:R-:W-:Y:S01]  /*0af0*/  @UP2 UIMAD UR17, UR7, UR6, URZ ;  /* 0x00000006071122a4 */ /* 0x000fe2000f8e023f */
[----:B------:R-:W-:Y:S01]  /*0b00*/  LEA.HI.X.SX32 R3, R0, UR9, 0x1, P0 ;  /* 0x0000000900037c11 */ /* 0x000fe200080f0eff */
[----:B------:R-:W-:Y:S01]  /*0b10*/  @!UP2 ULDC UR8, c[0x0][0x2c4] ;  /* 0x0000b1000008aab9 */ /* 0x000fe20000000800 */
[----:B------:R-:W-:Y:S01]  /*0b20*/  ULDC.64 UR6, c[0x0][0x2a0] ;  /* 0x0000a80000067ab9 */ /* 0x000fe20000000a00 */
[----:B------:R-:W-:Y:S01]  /*0b30*/  @UP0 ULDC UR8, c[0x0][0x2e4] ;  /* 0x0000b90000080ab9 */ /* 0x000fe20000000800 */
[----:B------:R-:W-:Y:S01]  /*0b40*/  @UP2 UMOV UR9, 0x1 ;  /* 0x0000000100092882 */ /* 0x000fe20000000000 */
[----:B------:R-:W-:Y:S01]  /*0b50*/  UIMAD UR13, UR13, UR6, URZ ;  /* 0x000000060d0d72a4 */ /* 0x000fe2000f8e023f */
[----:B------:R-:W-:Y:S01]  /*0b60*/  IMAD.U32 R8, RZ, RZ, UR6 ;  /* 0x00000006ff087e24 */ /* 0x000fe2000f8e00ff */
[----:B------:R-:W-:Y:S01]  /*0b70*/  @!UP2 UIMAD UR9, UR8, UR5, URZ ;  /* 0x000000050809a2a4 */ /* 0x000fe2000f8e023f */
[----:B------:R-:W-:Y:S01]  /*0b80*/  ISETP.GE.AND P0, PT, R14, UR18, PT ;  /* 0x000000120e007c0c */ /* 0x000fe2000bf06270 */
[----:B------:R-:W-:Y:S01]  /*0b90*/  @UP3 ULDC UR6, c[0x0][0x2c4] ;  /* 0x0000b10000063ab9 */ /* 0x000fe20000000800 */
[----:B------:R-:W-:Y:S01]  /*0ba0*/  @UP2 ULDC UR10, c[0x0][0x2c0] ;  /* 0x0000b000000a2ab9 */ /* 0x000fe20000000800 */
[----:B------:R-:W-:Y:S01]  /*0bb0*/  @UP3 UIMAD UR6, UR19, UR6, URZ ;  /* 0x00000006130632a4 */ /* 0x000fe2000f8e023f */
[----:B------:R-:W-:Y:S01]  /*0bc0*/  IMAD.WIDE.U32 R8, R8, UR4, R2 ;  /* 0x0000000408087c25 */ /* 0x000fe2000f8e0002 */
[----:B------:R-:W-:-:S02]  /*0bd0*/  UIMAD UR9, UR19, UR9, URZ ;  /* 0x00000009130972a4 */ /* 0x000fc4000f8e023f */
[----:B------:R-:W-:Y:S01]  /*0be0*/  @UP3 USEL UR6, UR6, UR27, !UP1 ;  /* 0x0000001b06063287 */ /* 0x000fe2000c800000 */
[----:B------:R-:W-:Y:S01]  /*0bf0*/  IMAD.U32 R2, RZ, RZ, UR28 ;  /* 0x0000001cff027e24 */ /* 0x000fe2000f8e00ff */
[----:B------:R-:W-:Y:S01]  /*0c00*/  USEL UR9, UR9, URZ, !UP3 ;  /* 0x0000003f09097287 */ /* 0x000fe2000d800000 */
[----:B------:R-:W-:Y:S01]  /*0c10*/  @!UP2 UMOV UR10, 0x1 ;  /* 0x00000001000aa882 */ /* 0x000fe20000000000 */
[----:B------:R-:W-:Y:S01]  /*0c20*/  @!UP2 UMOV UR17, UR8 ;  /* 0x000000080011ac82 */ /* 0x000fe20008000000 */
[----:B------:R-:W-:Y:S01]  /*0c30*/  UIMAD UR16, UR16, UR10, URZ ;  /* 0x0000000a101072a4 */ /* 0x000fe2000f8e023f */
[----:B------:R-:W-:Y:S01]  /*0c40*/  IMAD.WIDE R2, R2, 0x80, R4 ;  /* 0x0000008002027825 */ /* 0x000fe200078e0204 */
[----:B------:R-:W-:Y:S02]  /*0c50*/  UIMAD UR17, UR4, UR17, UR9 ;  /* 0x00000011041172a4 */ /* 0x000fe4000f8e0209 */
[----:B------:R-:W-:Y:S01]  /*0c60*/  UIMAD UR7, UR4, UR7, UR13 ;  /* 0x00000007040772a4 */ /* 0x000fe2000f8e020d */
[----:B------:R-:W-:-:S02]  /*0c70*/  @!UP3 UMOV UR12, URZ ;  /* 0x0000003f000cbc82 */ /* 0x000fc40008000000 */
[----:B------:R-:W-:Y:S01]  /*0c80*/  @!UP3 UMOV UR13, URZ ;  /* 0x0000003f000dbc82 */ /* 0x000fe20008000000 */
[----:B------:R-:W-:Y:S01]  /*0c90*/  @UP3 UMOV UR12, UR6 ;  /* 0x00000006000c3c82 */ /* 0x000fe20008000000 */
[----:B------:R-:W-:Y:S01]  /*0ca0*/  @UP3 USHF.R.S32.HI UR13, URZ, 0x1f, UR6 ;  /* 0x0000001f3f0d3899 */ /* 0x000fe20008011406 */
[----:B------:R-:W-:Y:S01]  /*0cb0*/  VIADD R7, R9, UR7 ;  /* 0x0000000709077c36 */ /* 0x000fe20008000000 */
[----:B------:R-:W-:Y:S02]  /*0cc0*/  USHF.R.S32.HI UR4, URZ, 0x1f, UR16 ;  /* 0x0000001f3f047899 */ /* 0x000fe40008011410 */
[----:B------:R-:W-:Y:S02]  /*0cd0*/  USHF.R.S32.HI UR5, URZ, 0x1f, UR17 ;  /* 0x0000001f3f057899 */ /* 0x000fe40008011411 */
[----:B------:R-:W-:-:S04]  /*0ce0*/  UIADD3 UR6, UP1, UP0, UR16, UR12, UR17 ;  /* 0x0000000c10067290 */ /* 0x000fc8000f83e011 */
        /* <DEDUP_REMOVED lines=12> */
.L_x_859:
[----:B------:R-:W-:Y:S05]  /*0db0*/  BSYNC B0 ;  /* 0x0000000000007941 */ /* 0x000fea0003800000 */
.L_x_858:
        /* <DEDUP_REMOVED lines=17> */
.L_x_861:
[----:B------:R-:W-:Y:S05]  /*0ed0*/  BSYNC B0 ;  /* 0x0000000000007941 */ /* 0x000fea0003800000 */
.L_x_860:
        /* <DEDUP_REMOVED lines=15> */
.L_x_863:
[----:B------:R-:W-:Y:S05]  /*0fd0*/  BSYNC B0 ;  /* 0x0000000000007941 */ /* 0x000fea0003800000 */
.L_x_862:
        /* <DEDUP_REMOVED lines=14> */
.L_x_865:
[----:B------:R-:W-:Y:S05]  /*10c0*/  BSYNC B0 ;  /* 0x0000000000007941 */ /* 0x000fea0003800000 */
.L_x_864:
[----:B------:R-:W-:Y:S04]  /*10d0*/  BSSY B0, `(.L_x_866) ;  /* 0x000000a000007945 */ /* 0x000fe80003800000 */
[----:B------:R-:W-:Y:S05]  /*10e0*/  @P6 BRA `(.L_x_867) ;  /* 0x0000000000206947 */ /* 0x000fea0003800000 */
[----:B------:R-:W-:Y:S01]  /*10f0*/  IMAD R4, R4, UR10, RZ ;  /* 0x0000000a04047c24 */ /* 0x000fe2000f8e02ff */
[----:B------:R-:W-:-:S04]  /*1100*/  ULDC.64 UR4, c[0x0][0x2b0] ;  /* 0x0000ac0000047ab9 */ /* 0x000fc80000000a00 */
[----:B------:R-:W-:-:S04]  /*1110*/  IADD3 R0, P0, R4, UR6, RZ ;  /* 0x0000000604007c10 */ /* 0x000fc8000ff1e0ff */
[----:B------:R-:W-:Y:S02]  /*1120*/  LEA.HI.X.SX32 R4, R4, UR12, 0x1, P0 ;  /* 0x0000000c04047c11 */ /* 0x000fe400080f0eff */
[----:B-1----:R-:W-:-:S04]  /*1130*/  LEA R2, P0, R0, UR4, 0x2 ;  /* 0x0000000400027c11 */ /* 0x002fc8000f8010ff */
[----:B------:R-:W-:Y:S01]  /*1140*/  LEA.HI.X R3, R0, UR5, R4, 0x2, P0 ;  /* 0x0000000500037c11 */ /* 0x000fe200080f1404 */
[----:B------:R-:W-:-:S05]  /*1150*/  IMAD.MOV.U32 R0, RZ, RZ, 0x7f800000 ;  /* 0x7f800000ff007424 */ /* 0x000fca00078e00ff */
[----:B------:R1:W-:Y:S03]  /*1160*/  STG.E desc[UR30][R2.64], R0 ;  /* 0x0000000002007986 */ /* 0x0003e6000c10191e */
.L_x_867:
[----:B------:R-:W-:Y:S05]  /*1170*/  BSYNC B0 ;  /* 0x0000000000007941 */ /* 0x000fea0003800000 */
.L_x_866:
        /* <DEDUP_REMOVED lines=10> */
.L_x_869:
[----:B------:R-:W-:Y:S05]  /*1220*/  BSYNC B0 ;  /* 0x0000000000007941 */ /* 0x000fea0003800000 */
.L_x_868:
        /* <DEDUP_REMOVED lines=10> */
.L_x_871:
[----:B------:R-:W-:Y:S05]  /*12d0*/  BSYNC B0 ;  /* 0x0000000000007941 */ /* 0x000fea0003800000 */
.L_x_870:
        /* <DEDUP_REMOVED lines=10> */
.L_x_857:
[----:B------:R-:W2:Y:S01]  /*1380*/  LDC R51, c[0x0][0x278] ;  /* 0x00009e00ff337b82 */ /* 0x000ea20000000800 */
[CC--:B------:R-:W-:Y:S01]  /*1390*/  LEA.HI R12, R48.reuse, R50.reuse, RZ, 0x2 ;  /* 0x00000032300c7211 */ /* 0x0c0fe200078f10ff */
[----:B------:R-:W-:Y:S01]  /*13a0*/  UIADD3 UR5, -UR16, UR18, URZ ;  /* 0x0000001210057290 */ /* 0x000fe2000fffe13f */
[----:B------:R-:W3:Y:S01]  /*13b0*/  S2R R15, SR_CTAID.Z ;  /* 0x00000000000f7919 */ /* 0x000ee20000002700 */
[----:B------:R-:W-:Y:S01]  /*13c0*/  LEA.HI R49, R48, R50, RZ, 0x3 ;  /* 0x0000003230317211 */ /* 0x000fe200078f18ff */
[----:B------:R-:W-:Y:S01]  /*13d0*/  UISETP.NE.AND UP0, UPT, UR27, -0x1, UPT ;  /* 0xffffffff1b00788c */ /* 0x000fe2000bf05270 */
[----:B------:R-:W-:Y:S01]  /*13e0*/  SHF.R.S32.HI R2, RZ, 0x2, R12 ;  /* 0x00000002ff027819 */ /* 0x000fe2000001140c */
[----:B------:R-:W-:Y:S01]  /*13f0*/  UISETP.NE.AND UP1, UPT, UR13, -0x1, UPT ;  /* 0xffffffff0d00788c */ /* 0x000fe2000bf25270 */
[----:B------:R-:W-:Y:S01]  /*1400*/  LOP3.LUT R4, R12, 0xfffffffc, RZ, 0xc0, !PT ;  /* 0xfffffffc0c047812 */ /* 0x000fe200078ec0ff */
[----:B------:R-:W-:Y:S01]  /*1410*/  ULDC.64 UR10, c[0x0][0x258] ;  /* 0x00009600000a7ab9 */ /* 0x000fe20000000a00 */
[----:B------:R-:W-:Y:S01]  /*1420*/  SHF.R.S32.HI R47, RZ, 0x3, R49 ;  /* 0x00000003ff2f7819 */ /* 0x000fe20000011431 */
[C---:B------:R-:W-:Y:S01]  /*1430*/  VIADD R40, R2.reuse, 0x40 ;  /* 0x0000004002287836 */ /* 0x040fe20000000000 */
[----:B------:R-:W-:Y:S01]  /*1440*/  SHF.R.S32.HI R46, RZ, 0x5, R13 ;  /* 0x00000005ff2e7819 */ /* 0x000fe2000001140d */
[C---:B------:R-:W-:Y:S01]  /*1450*/  VIADD R41, R2.reuse, 0x60 ;  /* 0x0000006002297836 */ /* 0x040fe20000000000 */
[----:B------:R-:W-:Y:S01]  /*1460*/  PLOP3.LUT P5, PT, PT, PT, UP1, 0x80, 0x0 ;  /* 0x000000000000781c */ /* 0x000fe20003faf018 */
[----:B------:R-:W-:Y:S01]  /*1470*/  VIADD R37, R2, 0x20 ;  /* 0x0000002002257836 */ /* 0x000fe20000000000 */
[----:B------:R-:W-:Y:S01]  /*1480*/  ISETP.GE.AND P1, PT, R40, UR5, PT ;  /* 0x0000000528007c0c */ /* 0x000fe2000bf26270 */
[----:B------:R-:W-:Y:S01]  /*1490*/  IMAD.IADD R4, R50, 0x1, -R4 ;  /* 0x0000000132047824 */ /* 0x000fe200078e0a04 */
[----:B------:R-:W-:Y:S01]  /*14a0*/  ISETP.GE.AND P0, PT, R41, UR5, PT ;  /* 0x0000000529007c0c */ /* 0x000fe2000bf06270 */
[----:B------:R-:W-:Y:S01]  /*14b0*/  @UP0 ULDC.64 UR6, c[0x0][0x240] ;  /* 0x0000900000060ab9 */ /* 0x000fe20000000a00 */
[----:B------:R-:W-:Y:S01]  /*14c0*/  ISETP.GE.AND P2, PT, R37, UR5, PT ;  /* 0x0000000525007c0c */ /* 0x000fe2000bf46270 */
[----:B------:R-:W-:Y:S01]  /*14d0*/  IMAD.SHL.U32 R20, R4, 0x8, RZ ;  /* 0x0000000804147824 */ /* 0x000fe200078e00ff */
[----:B------:R-:W-:Y:S01]  /*14e0*/  @UP0 UIMAD.WIDE.U32 UR36, UR27, UR6, URZ ;  /* 0x000000061b2402a5 */ /* 0x000fe2000f8e003f */
[----:B------:R-:W-:Y:S01]  /*14f0*/  SHF.R.S32.HI R3, RZ, 0x1f, R2 ;  /* 0x0000001fff037819 */ /* 0x000fe20000011402 */
[----:B------:R-:W-:Y:S01]  /*1500*/  @!UP0 USHF.R.S32.HI UR8, URZ, 0x1f, UR19 ;  /* 0x0000001f3f088899 */ /* 0x000fe20008011413 */
[----:B--2---:R-:W-:Y:S01]  /*1510*/  IABS R0, R51 ;  /* 0x0000003300007213 */ /* 0x004fe20000000000 */
[----:B------:R-:W-:Y:S01]  /*1520*/  @UP0 UIMAD UR12, UR27, UR7, UR37 ;  /* 0x000000071b0c02a4 */ /* 0x000fe2000f8e0225 */
[----:B------:R-:W-:Y:S01]  /*1530*/  SHF.R.S32.HI R21, RZ, 0x1f, R20 ;  /* 0x0000001fff157819 */ /* 0x000fe20000011414 */
[----:B------:R-:W-:Y:S01]  /*1540*/  @UP1 UIADD3 UR22, UR20, UR13, URZ ;  /* 0x0000000d14161290 */ /* 0x000fe2000fffe03f */
[----:B------:R-:W2:Y:S01]  /*1550*/  @!P1 S2R R10, SR_CgaCtaId ;  /* 0x00000000000a9919 */ /* 0x000ea20000008800 */
[----:B------:R-:W-:Y:S01]  /*1560*/  IMAD.MOV.U32 R14, RZ, RZ, R0 ;  /* 0x000000ffff0e7224 */ /* 0x000fe200078e0000 */
[----:B------:R-:W-:Y:S01]  /*1570*/  @!UP0 ULDC.64 UR6, c[0x0][0x228] ;  /* 0x00008a0000068ab9 */ /* 0x000fe20000000a00 */
[----:B------:R-:W-:Y:S01]  /*1580*/  IMAD.SHL.U32 R0, R47, 0x40, RZ ;  /* 0x000000402f007824 */ /* 0x000fe200078e00ff */
[----:B------:R-:W4:Y:S01]  /*1590*/  @!P0 S2R R9, SR_CgaCtaId ;  /* 0x0000000000098919 */ /* 0x000f220000008800 */
[----:B------:R-:W5:Y:S01]  /*15a0*/  I2F.RP R6, R14 ;  /* 0x0000000e00067306 */ /* 0x000f620000209400 */
[----:B---3--:R-:W-:Y:S01]  /*15b0*/  IABS R15, R15 ;  /* 0x0000000f000f7213 */ /* 0x008fe20000000000 */
[----:B------:R-:W-:Y:S01]  /*15c0*/  @!UP0 UIMAD UR8, UR8, UR6, URZ ;  /* 0x00000006080882a4 */ /* 0x000fe2000f8e023f */
[----:B------:R-:W-:Y:S01]  /*15d0*/  LOP3.LUT R0, R0, 0xc0, RZ, 0xc0, !PT ;  /* 0x000000c000007812 */ /* 0x000fe200078ec0ff */
[----:B------:R-:W3:Y:S01]  /*15e0*/  @!P2 S2R R11, SR_CgaCtaId ;  /* 0x00000000000ba919 */ /* 0x000ee20000008800 */
[----:B------:R-:W-:Y:S01]  /*15f0*/  @!UP0 UIMAD.WIDE.U32 UR38, UR19, UR6, URZ ;  /* 0x00000006132682a5 */ /* 0x000fe2000f8e003f */
[----:B------:R-:W-:Y:S01]  /*1600*/  IMAD.U32 R5, RZ, RZ, UR28 ;  /* 0x0000001cff057e24 */ /* 0x000fe2000f8e00ff */
[----:B------:R-:W-:Y:S01]  /*1610*/  LOP3.LUT R8, R0, 0x18, R20, 0xf8, !PT ;  /* 0x0000001800087812 */ /* 0x000fe200078ef814 */
[----:B------:R-:W-:Y:S01]  /*1620*/  @!UP0 UIMAD UR23, UR19, UR7, UR8 ;  /* 0x00000007131782a4 */ /* 0x000fe2000f8e0208 */
[----:B------:R-:W-:Y:S01]  /*1630*/  ISETP.GE.AND P4, PT, R2, UR5, PT ;  /* 0x0000000502007c0c */ /* 0x000fe2000bf86270 */
[----:B------:R-:W-:Y:S01]  /*1640*/  @UP1 UIADD3 UR13, UR20, UR13, URZ ;  /* 0x0000000d140d1290 */ /* 0x000fe2000fffe03f */
[----:B------:R-:W-:Y:S01]  /*1650*/  IMAD.WIDE R4, R5, 0x80, R2 ;  /* 0x0000008005047825 */ /* 0x000fe200078e0202 */
[----:B------:R-:W-:Y:S01]  /*1660*/  @!UP0 UIADD3 UR12, UR39, UR23, URZ ;  /* 0x00000017270c8290 */ /* 0x000fe2000fffe03f */
[----:B------:R-:W-:Y:S01]  /*1670*/  @!UP0 UMOV UR36, UR38 ;  /* 0x0000002600248c82 */ /* 0x000fe20008000000 */
[----:B-----5:R-:W5:Y:S01]  /*1680*/  MUFU.RCP R6, R6 ;  /* 0x0000000600067308 */ /* 0x020f620000001000 */
[----:B------:R-:W-:Y:S01]  /*1690*/  @UP1 ULDC.64 UR8, c[0x0][0x248] ;  /* 0x0000920000081ab9 */ /* 0x000fe20000000a00 */
[----:B------:R-:W-:Y:S01]  /*16a0*/  @UP1 ULDC.64 UR6, c[0x0][0x250] ;  /* 0x0000940000061ab9 */ /* 0x000fe20000000a00 */
[----:B------:R-:W-:-:S02]  /*16b0*/  @UP1 UIMAD.WIDE.U32 UR40, UR22, UR8, URZ ;  /* 0x00000008162812a5 */ /* 0x000fc4000f8e003f */
[----:B------:R-:W-:Y:S02]  /*16c0*/  @UP1 UIMAD.WIDE.U32 UR42, UR13, UR6, URZ ;  /* 0x000000060d2a12a5 */ /* 0x000fe4000f8e003f */
[----:B------:R-:W-:Y:S02]  /*16d0*/  @UP1 UIMAD UR22, UR22, UR9, URZ ;  /* 0x00000009161612a4 */ /* 0x000fe4000f8e023f */
[----:B------:R-:W-:Y:S02]  /*16e0*/  @UP1 UIMAD UR13, UR13, UR7, URZ ;  /* 0x000000070d0d12a4 */ /* 0x000fe4000f8e023f */
[----:B------:R-:W-:Y:S02]  /*16f0*/  USHF.R.S32.HI UR21, URZ, 0x1f, UR4 ;  /* 0x0000001f3f157899 */ /* 0x000fe40008011404 */
[----:B------:R-:W-:Y:S02]  /*1700*/  @UP1 UIADD3 UR23, UR43, UR13, URZ ;  /* 0x0000000d2b171290 */ /* 0x000fe4000fffe03f */
[----:B------:R-:W-:Y:S01]  /*1710*/  @UP1 UIADD3 UR22, UR41, UR22, URZ ;  /* 0x0000001629161290 */ /* 0x000fe2000fffe03f */
[----:B-----5:R-:W-:-:S04]  /*1720*/  VIADD R6, R6, 0xffffffe ;  /* 0x0ffffffe06067836 */ /* 0x020fc80000000000 */
[----:B------:R5:W1:Y:S02]  /*1730*/  F2I.FTZ.U32.TRUNC.NTZ R7, R6 ;  /* 0x0000000600077305 */ /* 0x000a64000021f000 */
[----:B-----5:R-:W-:Y:S01]  /*1740*/  SHF.R.U32.HI R6, RZ, 0x3, R0 ;  /* 0x00000003ff067819 */ /* 0x020fe20000011600 */
[----:B-1----:R-:W-:-:S03]  /*1750*/  IMAD.MOV R0, RZ, RZ, -R7 ;  /* 0x000000ffff007224 */ /* 0x002fc600078e0a07 */
[----:B------:R-:W-:Y:S01]  /*1760*/  LOP3.LUT R17, R8, R6, RZ, 0x3c, !PT ;  /* 0x0000000608117212 */ /* 0x000fe200078e3cff */
[----:B------:R-:W-:Y:S01]  /*1770*/  IMAD R0, R0, R14, RZ ;  /* 0x0000000e00007224 */ /* 0x000fe200078e02ff */
[----:B------:R-:W-:Y:S01]  /*1780*/  @!P2 MOV R8, 0x400 ;  /* 0x000004000008a802 */ /* 0x000fe20000000f00 */
[----:B------:R-:W-:-:S03]  /*1790*/  IMAD.MOV.U32 R6, RZ, RZ, RZ ;  /* 0x000000ffff067224 */ /* 0x000fc600078e00ff */
[----:B---3--:R-:W-:Y:S01]  /*17a0*/  @!P2 LEA R43, R11, R8, 0x18 ;  /* 0x000000080b2ba211 */ /* 0x008fe200078ec0ff */
[----:B------:R-:W-:Y:S01]  /*17b0*/  IMAD.HI.U32 R0, R7, R0, R6 ;  /* 0x0000000007007227 */ /* 0x000fe200078e0006 */
[----:B------:R-:W-:-:S03]  /*17c0*/  @!P1 MOV R6, 0x400 ;  /* 0x0000040000069802 */ /* 0x000fc60000000f00 */
[----:B------:R-:W-:Y:S01]  /*17d0*/  IMAD.MOV.U32 R7, RZ, RZ, R15 ;  /* 0x000000ffff077224 */ /* 0x000fe200078e000f */
[----:B--2---:R-:W-:Y:S01]  /*17e0*/  @!P1 LEA R42, R10, R6, 0x18 ;  /* 0x000000060a2a9211 */ /* 0x004fe200078ec0ff */
[----:B------:R-:W-:Y:S01]  /*17f0*/  IMAD.U32 R8, RZ, RZ, UR10 ;  /* 0x0000000aff087e24 */ /* 0x000fe2000f8e00ff */
[----:B------:R-:W-:Y:S01]  /*1800*/  @!P0 MOV R6, 0x400 ;  /* 0x0000040000068802 */ /* 0x000fe20000000f00 */
[----:B------:R-:W-:-:S03]  /*1810*/  IMAD.HI.U32 R0, R0, R7, RZ ;  /* 0x0000000700007227 */ /* 0x000fc600078e00ff */
[----:B----4-:R-:W-:Y:S01]  /*1820*/  @!P0 LEA R44, R9, R6, 0x18 ;  /* 0x00000006092c8211 */ /* 0x010fe200078ec0ff */
[----:B------:R-:W-:Y:S01]  /*1830*/  IMAD.MOV R10, RZ, RZ, -R0 ;  /* 0x000000ffff0a7224 */ /* 0x000fe200078e0a00 */
[----:B------:R-:W-:-:S03]  /*1840*/  LEA.HI R6, R12, R2, RZ, 0x1 ;  /* 0x000000020c067211 */ /* 0x000fc600078f08ff */
[----:B------:R-:W-:Y:S01]  /*1850*/  IMAD R10, R14, R10, R7 ;  /* 0x0000000a0e0a7224 */ /* 0x000fe200078e0207 */
[----:B------:R-:W-:-:S05]  /*1860*/  LOP3.LUT R6, R6, 0x7fffffe, RZ, 0xc0, !PT ;  /* 0x07fffffe06067812 */ /* 0x000fca00078ec0ff */
[----:B------:R-:W-:Y:S01]  /*1870*/  IMAD.IADD R7, R2, 0x1, -R6 ;  /* 0x0000000102077824 */ /* 0x000fe200078e0a06 */
[----:B------:R-:W-:-:S03]  /*1880*/  IADD3 R6, P3, R20, UR36, RZ ;  /* 0x0000002414067c10 */ /* 0x000fc6000ff7e0ff */
[----:B------:R-:W-:Y:S01]  /*1890*/  IMAD R9, R46, 0x8, R7 ;  /* 0x000000082e097824 */ /* 0x000fe200078e0207 */
[----:B------:R-:W-:Y:S02]  /*18a0*/  IADD3.X R7, R21, UR12, RZ, P3, !PT ;  /* 0x0000000c15077c10 */ /* 0x000fe40009ffe4ff */
[----:B------:R-:W-:Y:S01]  /*18b0*/  ISETP.GT.U32.AND P3, PT, R14, R10, PT ;  /* 0x0000000a0e00720c */ /* 0x000fe20003f64070 */
[----:B------:R-:W-:Y:S02]  /*18c0*/  IMAD.U32 R17, R9, 0x20, R17 ;  /* 0x0000002009117824 */ /* 0x000fe400078e0011 */
[----:B------:R-:W-:Y:S01]  /*18d0*/  IMAD.WIDE.U32 R6, R8, UR4, R6 ;  /* 0x0000000408067c25 */ /* 0x000fe2000f8e0006 */
        /* <DEDUP_REMOVED lines=13> */
.L_x_872:
[----:B------:R-:W-:Y:S01]  /*19b0*/  @!P3 IADD3 R10, R10, -R14, RZ ;  /* 0x8000000e0a0ab210 */ /* 0x000fe20007ffe0ff */
[----:B------:R-:W-:Y:S06]  /*19c0*/  @P5 BRA `(.L_x_873) ;  /* 0x0000000000305947 */ /* 0x000fec0003800000 */
        /* <DEDUP_REMOVED lines=11> */
[----:B------:R-:W-:-:S12]  /*1a80*/  UIADD3 UR23, UR43, UR13, URZ ;  /* 0x0000000d2b177290 */ /* 0x000fd8000fffe03f */
.L_x_873:
[----:B------:R-:W-:Y:S01]  /*1a90*/  IMAD.WIDE.U32 R8, R2, UR8, R20 ;  /* 0x0000000802087c25 */ /* 0x000fe2000f8e0014 */
[----:B------:R-:W-:Y:S01]  /*1aa0*/  ISETP.GE.U32.AND P6, PT, R10, R14, PT ;  /* 0x0000000e0a00720c */ /* 0x000fe20003fc6070 */
[----:B------:R-:W-:Y:S01]  /*1ab0*/  UIMAD UR21, UR21, UR10, URZ ;  /* 0x0000000a151572a4 */ /* 0x000fe2000f8e023f */
[----:B------:R-:W1:Y:S01]  /*1ac0*/  @!P4 LDC.64 R14, c[0x0][0x240] ;  /* 0x00009000ff0ecb82 */ /* 0x000e620000000a00 */
[----:B------:R-:W-:Y:S01]  /*1ad0*/  @!P3 VIADD R0, R0, 0x1 ;  /* 0x000000010000b836 */ /* 0x000fe20000000000 */
[----:B------:R-:W-:Y:S01]  /*1ae0*/  @!P2 IADD3 R12, P3, R4, 0x20, RZ ;  /* 0x00000020040ca810 */ /* 0x000fe20007f7e0ff */
[----:B------:R-:W-:Y:S01]  /*1af0*/  UIMAD UR11, UR4, UR11, UR21 ;  /* 0x0000000b040b72a4 */ /* 0x000fe2000f8e0215 */
[----:B------:R-:W-:Y:S01]  /*1b00*/  IADD3 R24, P5, R8, UR40, RZ ;  /* 0x0000002808187c10 */ /* 0x000fe2000ffbe0ff */
[----:B------:R-:W-:Y:S01]  /*1b10*/  IMAD R11, R3, UR8, RZ ;  /* 0x00000008030b7c24 */ /* 0x000fe2000f8e02ff */
[----:B------:R-:W-:Y:S01]  /*1b20*/  LOP3.LUT R8, R51, UR4, RZ, 0x3c, !PT ;  /* 0x0000000433087c12 */ /* 0x000fe2000f8e3cff */
[----:B------:R-:W-:Y:S01]  /*1b30*/  @!P2 IMAD.X R13, RZ, RZ, R5, P3 ;  /* 0x000000ffff0da224 */ /* 0x000fe200018e0605 */
[----:B------:R-:W2:Y:S01]  /*1b40*/  @!P2 LDC.64 R18, c[0x0][0x240] ;  /* 0x00009000ff12ab82 */ /* 0x000ea20000000a00 */
[----:B------:R-:W-:Y:S01]  /*1b50*/  IMAD R10, R2, UR9, R11 ;  /* 0x00000009020a7c24 */ /* 0x000fe2000f8e020b */
[----:B------:R-:W-:Y:S01]  /*1b60*/  ISETP.GE.AND P3, PT, R8, RZ, PT ;  /* 0x000000ff0800720c */ /* 0x000fe20003f66270 */
[----:B------:R-:W-:Y:S01]  /*1b70*/  @P6 VIADD R0, R0, 0x1 ;  /* 0x0000000100006836 */ /* 0x000fe20000000000 */
[----:B------:R-:W-:Y:S01]  /*1b80*/  UMOV UR10, 0x400 ;  /* 0x00000400000a7882 */ /* 0x000fe20000000000 */
[----:B------:R-:W-:Y:S01]  /*1b90*/  VIADD R7, R7, UR11 ;  /* 0x0000000b07077c36 */ /* 0x000fe20008000000 */
[----:B------:R-:W-:Y:S01]  /*1ba0*/  IADD3.X R25, R9, UR22, R10, P5, !PT ;  /* 0x0000001609197c10 */ /* 0x000fe2000affe40a */
[----:B------:R-:W-:Y:S01]  /*1bb0*/  IMAD.MOV.U32 R22, RZ, RZ, R0 ;  /* 0x000000ffff167224 */ /* 0x000fe200078e0000 */
[----:B------:R-:W3:Y:S01]  /*1bc0*/  S2UR UR4, SR_CgaCtaId ;  /* 0x00000000000479c3 */ /* 0x000ee20000008800 */
[C---:B------:R-:W-:Y:S01]  /*1bd0*/  @!P1 IADD3 R16, P5, R4.reuse, 0x40, RZ ;  /* 0x0000004004109810 */ /* 0x040fe20007fbe0ff */
[----:B------:R-:W-:Y:S01]  /*1be0*/  @!P4 IMAD.MOV.U32 R8, RZ, RZ, R6 ;  /* 0x000000ffff08c224 */ /* 0x000fe200078e0006 */
[----:B------:R-:W-:Y:S01]  /*1bf0*/  UIADD3 UR29, UR34, -0x1, URZ ;  /* 0xffffffff221d7890 */ /* 0x000fe2000fffe03f */
[----:B------:R-:W-:Y:S01]  /*1c00*/  @!P4 IMAD.MOV.U32 R9, RZ, RZ, R7 ;  /* 0x000000ffff09c224 */ /* 0x000fe200078e0007 */
[----:B------:R-:W-:Y:S01]  /*1c10*/  USHF.L.U64.HI UR12, UR8, 0x7, UR9 ;  /* 0x00000007080c7899 */ /* 0x000fe20008010209 */
[--C-:B------:R-:W-:Y:S01]  /*1c20*/  @!P1 IMAD.X R29, RZ, RZ, R5.reuse, P5 ;  /* 0x000000ffff1d9224 */ /* 0x100fe200028e0605 */
[----:B------:R-:W-:Y:S01]  /*1c30*/  ISETP.NE.AND P5, PT, R51, RZ, PT ;  /* 0x000000ff3300720c */ /* 0x000fe20003fa5270 */
[----:B------:R-:W4:Y:S01]  /*1c40*/  @!P4 LDC.64 R32, c[0x0][0x210] ;  /* 0x00008400ff20cb82 */ /* 0x000f220000000a00 */
[----:B------:R-:W-:Y:S01]  /*1c50*/  @!P3 IMAD.MOV R22, RZ, RZ, -R22 ;  /* 0x000000ffff16b224 */ /* 0x000fe200078e0a16 */
[C---:B------:R-:W-:Y:S01]  /*1c60*/  @!P0 IADD3 R28, P3, R4.reuse, 0x60, RZ ;  /* 0x00000060041c8810 */ /* 0x040fe20007f7e0ff */
[----:B-1----:R-:W-:Y:S01]  /*1c70*/  @!P4 IMAD R0, R5, R14, RZ ;  /* 0x0000000e0500c224 */ /* 0x002fe200078e02ff */
[----:B------:R-:W-:Y:S01]  /*1c80*/  UIMAD UR20, UR29, -0x80, UR17 ;  /* 0xffffff801d1478a4 */ /* 0x000fe2000f8e0211 */
[----:B------:R-:W-:Y:S01]  /*1c90*/  @!P1 IMAD.MOV.U32 R10, RZ, RZ, R6 ;  /* 0x000000ffff0a9224 */ /* 0x000fe200078e0006 */
[----:B------:R-:W-:Y:S01]  /*1ca0*/  USHF.R.S32.HI UR19, URZ, 0x1f, UR29 ;  /* 0x0000001f3f137899 */ /* 0x000fe2000801141d */
[----:B------:R-:W-:Y:S01]  /*1cb0*/  @!P4 IMAD R23, R4, R15, R0 ;  /* 0x0000000f0417c224 */ /* 0x000fe200078e0200 */
[----:B------:R-:W1:Y:S01]  /*1cc0*/  @!P1 LDC.64 R26, c[0x0][0x240] ;  /* 0x00009000ff1a9b82 */ /* 0x000e620000000a00 */
[----:B------:R-:W-:Y:S01]  /*1cd0*/  @!P0 IMAD.X R36, RZ, RZ, R5, P3 ;  /* 0x000000ffff248224 */ /* 0x000fe200018e0605 */
[----:B------:R-:W-:Y:S01]  /*1ce0*/  ISETP.GE.AND P6, PT, R2, UR20, PT ;  /* 0x0000001402007c0c */ /* 0x000fe2000bfc6270 */
[----:B--2---:R-:W-:Y:S01]  /*1cf0*/  @!P2 IMAD R0, R13, R18, RZ ;  /* 0x000000120d00a224 */ /* 0x004fe200078e02ff */
[----:B------:R-:W-:Y:S01]  /*1d00*/  @!P5 LOP3.LUT R22, RZ, R51, RZ, 0x33, !PT ;  /* 0x00000033ff16d212 */ /* 0x000fe200078e33ff */
[----:B------:R-:W-:Y:S01]  /*1d10*/  @!P4 IMAD.WIDE.U32 R4, R4, R14, R8 ;  /* 0x0000000e0404c225 */ /* 0x000fe200078e0008 */
[----:B------:R-:W-:-:S02]  /*1d20*/  USHF.L.U32 UR13, UR8, 0x7, URZ ;  /* 0x00000007080d7899 */ /* 0x000fc4000800063f */
[----:B------:R-:W2:Y:S01]  /*1d30*/  @!P2 LDC.64 R34, c[0x0][0x210] ;  /* 0x00008400ff22ab82 */ /* 0x000ea20000000a00 */
[--C-:B------:R-:W-:Y:S01]  /*1d40*/  @!P1 IMAD.MOV.U32 R11, RZ, RZ, R7.reuse ;  /* 0x000000ffff0b9224 */ /* 0x100fe200078e0007 */
[----:B---3--:R-:W-:Y:S01]  /*1d50*/  ULEA UR4, UR4, UR10, 0x18 ;  /* 0x0000000a04047291 */ /* 0x008fe2000f8ec03f */
[----:B------:R-:W-:Y:S01]  /*1d60*/  @!P0 IMAD.MOV.U32 R30, RZ, RZ, R6 ;  /* 0x000000ffff1e8224 */ /* 0x000fe200078e0006 */
[----:B------:R-:W-:Y:S01]  /*1d70*/  USHF.L.U32 UR26, UR6, 0x7, URZ ;  /* 0x00000007061a7899 */ /* 0x000fe2000800063f */
[--C-:B------:R-:W-:Y:S01]  /*1d80*/  @!P0 IMAD.MOV.U32 R31, RZ, RZ, R7.reuse ;  /* 0x000000ffff1f8224 */ /* 0x100fe200078e0007 */
[----:B------:R-:W-:Y:S01]  /*1d90*/  ULDC.64 UR10, c[0x0][0x260] ;  /* 0x00009800000a7ab9 */ /* 0x000fe20000000a00 */
[C---:B------:R-:W-:Y:S01]  /*1da0*/  @!P2 IMAD R8, R12.reuse, R19, R0 ;  /* 0x000000130c08a224 */ /* 0x040fe200078e0200 */
[----:B------:R-:W3:Y:S01]  /*1db0*/  @!P1 LDC.64 R38, c[0x0][0x210] ;  /* 0x00008400ff269b82 */ /* 0x000ee20000000a00 */
[----:B------:R-:W-:Y:S01]  /*1dc0*/  @!P2 IMAD.WIDE.U32 R6, R12, R18, R6 ;  /* 0x000000120c06a225 */ /* 0x000fe200078e0006 */
[C---:B----4-:R-:W-:Y:S01]  /*1dd0*/  @!P4 LEA R12, P3, R4.reuse, R32, 0x1 ;  /* 0x00000020040cc211 */ /* 0x050fe200078608ff */
[----:B------:R-:W-:Y:S01]  /*1de0*/  USHF.L.U64.HI UR25, UR6, 0x7, UR7 ;  /* 0x0000000706197899 */ /* 0x000fe20008010207 */
[----:B------:R-:W-:Y:S01]  /*1df0*/  LEA R165, R17, UR4, 0x1 ;  /* 0x0000000411a57c11 */ /* 0x000fe2000f8e08ff */
[----:B------:R-:W-:Y:S01]  /*1e00*/  @!P4 IMAD.IADD R5, R5, 0x1, R23 ;  /* 0x000000010505c824 */ /* 0x000fe200078e0217 */
[----:B------:R-:W-:Y:S01]  /*1e10*/  UIADD3 UR15, UR17, -UR15, -UR18 ;  /* 0x8000000f110f7290 */ /* 0x000fe2000fffe812 */
[----:B------:R-:W-:Y:S01]  /*1e20*/  @!P2 IMAD.IADD R7, R7, 0x1, R8 ;  /* 0x000000010707a824 */ /* 0x000fe200078e0208 */
[----:B------:R-:W4:Y:S01]  /*1e30*/  @!P0 LDC.64 R14, c[0x0][0x240] ;  /* 0x00009000ff0e8b82 */ /* 0x000f220000000a00 */
[-C--:B-1----:R-:W-:Y:S01]  /*1e40*/  @!P1 IMAD R0, R29, R26.reuse, RZ ;  /* 0x0000001a1d009224 */ /* 0x082fe200078e02ff */
[----:B------:R-:W-:Y:S01]  /*1e50*/  @!P4 LEA.HI.X R13, R4, R33, R5, 0x1, P3 ;  /* 0x00000021040dc211 */ /* 0x000fe200018f0c05 */
[C---:B------:R-:W-:Y:S01]  /*1e60*/  @!P1 IMAD.WIDE.U32 R4, R16.reuse, R26, R10 ;  /* 0x0000001a10049225 */ /* 0x040fe200078e000a */
[----:B------:R-:W-:Y:S03]  /*1e70*/  STL [R1+0x28], R165 ;  /* 0x000028a501007387 */ /* 0x000fe60000100800 */
[----:B------:R-:W-:Y:S01]  /*1e80*/  @!P1 IMAD R0, R16, R27, R0 ;  /* 0x0000001b10009224 */ /* 0x000fe200078e0200 */
[----:B------:R-:W-:Y:S01]  /*1e90*/  @!PT LDS RZ, [RZ] ;  /* 0x00000000fffff984 */ /* 0x000fe20000000800 */
[----:B------:R-:W-:Y:S01]  /*1ea0*/  @!PT LDS RZ, [RZ] ;  /* 0x00000000fffff984 */ /* 0x000fe20000000800 */
[----:B------:R-:W-:Y:S01]  /*1eb0*/  @!PT LDS RZ, [RZ] ;  /* 0x00000000fffff984 */ /* 0x000fe20000000800 */
[----:B------:R1:W-:Y:S01]  /*1ec0*/  @!P4 LDGSTS.E.BYPASS.LTC128B.128 [R165], desc[UR30][R12.64] ;  /* 0x000000000ca5cfae */ /* 0x0003e2000b901d5e */
[----:B--2---:R-:W-:Y:S01]  /*1ed0*/  @!P2 LEA R10, P5, R6, R34, 0x1 ;  /* 0x00000022060aa211 */ /* 0x004fe200078a08ff */
[----:B------:R-:W-:Y:S01]  /*1ee0*/  IMAD.WIDE.U32 R52, R22, UR10, R24 ;  /* 0x0000000a16347c25 */ /* 0x000fe2000f8e0018 */
[----:B------:R-:W-:-:S02]  /*1ef0*/  ISETP.GE.AND P4, PT, R40, UR20, PT ;  /* 0x0000001428007c0c */ /* 0x000fc4000bf86270 */
[----:B------:R-:W-:Y:S01]  /*1f00*/  @!P2 LEA.HI.X R11, R6, R35, R7, 0x1, P5 ;  /* 0x00000023060ba211 */ /* 0x000fe200028f0c07 */
[----:B------:R-:W-:Y:S01]  /*1f10*/  @!P1 IMAD.IADD R0, R5, 0x1, R0 ;  /* 0x0000000105009824 */ /* 0x000fe200078e0200 */
[----:B------:R-:W-:Y:S01]  /*1f20*/  ISETP.GE.AND P5, PT, R37, UR20, PT ;  /* 0x0000001425007c0c */ /* 0x000fe2000bfa6270 */
[----:B------:R-:W-:Y:S01]  /*1f30*/  IMAD.MOV.U32 R178, RZ, RZ, R52 ;  /* 0x000000ffffb27224 */ /* 0x000fe200078e0034 */
[C---:B---3--:R-:W-:Y:S01]  /*1f40*/  @!P1 LEA R8, P3, R4.reuse, R38, 0x1 ;  /* 0x0000002604089211 */ /* 0x048fe200078608ff */
[----:B------:R-:W-:Y:S01]  /*1f50*/  STL.64 [R1+0x68], R52 ;  /* 0x0000683401007387 */ /* 0x000fe20000100a00 */
[----:B------:R-:W-:Y:S02]  /*1f60*/  SHF.R.S32.HI R27, RZ, 0x1f, R22 ;  /* 0x0000001fff1b7819 */ /* 0x000fe40000011416 */
[----:B------:R-:W-:Y:S01]  /*1f70*/  @!P1 LEA.HI.X R9, R4, R39, R0, 0x1, P3 ;  /* 0x0000002704099211 */ /* 0x000fe200018f0c00 */
[----:B------:R-:W-:Y:S01]  /*1f80*/  @!P2 IMAD R4, R17, 0x2, R43 ;  /* 0x000000021104a824 */ /* 0x000fe200078e022b */
[----:B------:R-:W-:Y:S01]  /*1f90*/  ISETP.GE.AND P3, PT, R41, UR20, PT ;  /* 0x0000001429007c0c */ /* 0x000fe2000bf66270 */
[----:B------:R-:W-:Y:S01]  /*1fa0*/  @!P1 IMAD R0, R17, 0x2, R42 ;  /* 0x0000000211009824 */ /* 0x000fe200078e022a */
[----:B------:R-:W2:Y:S01]  /*1fb0*/  @!P4 S2R R16, SR_CgaCtaId ;  /* 0x000000000010c919 */ /* 0x000ea20000008800 */
[-C--:B----4-:R-:W-:Y:S01]  /*1fc0*/  @!P0 IMAD R6, R36, R14.reuse, RZ ;  /* 0x0000000e24068224 */ /* 0x090fe200078e02ff */
[----:B------:R-:W3:Y:S01]  /*1fd0*/  @!P4 LDC.64 R24, c[0x0][0x218] ;  /* 0x00008600ff18cb82 */ /* 0x000ee20000000a00 */
[----:B------:R4:W-:Y:S02]  /*1fe0*/  @!P2 LDGSTS.E.BYPASS.LTC128B.128 [R4+0x800], desc[UR30][R10.64] ;  /* 0x008000000a04afae */ /* 0x0009e4000b901d5e */
[C---:B------:R-:W-:Y:S01]  /*1ff0*/  @!P0 IMAD R6, R28.reuse, R15, R6 ;  /* 0x0000000f1c068224 */ /* 0x040fe200078e0206 */
[----:B------:R-:W-:Y:S01]  /*2000*/  ISETP.GE.AND P2, PT, R37, UR20, PT ;  /* 0x0000001425007c0c */ /* 0x000fe2000bf46270 */
[----:B------:R5:W-:Y:S03]  /*2010*/  @!P1 LDGSTS.E.BYPASS.LTC128B.128 [R0+0x1000], desc[UR30][R8.64] ;  /* 0x0100000008009fae */ /* 0x000be6000b901d5e */
[----:B-1----:R-:W1:Y:S01]  /*2020*/  @!P0 LDC.64 R12, c[0x0][0x210] ;  /* 0x00008400ff0c8b82 */ /* 0x002e620000000a00 */
[----:B------:R-:W-:Y:S01]  /*2030*/  VOTEU.ALL UP0, P3 ;  /* 0x00000000003f7886 */ /* 0x000fe20001800000 */
[----:B------:R-:W2:Y:S01]  /*2040*/  @!P5 S2R R18, SR_CgaCtaId ;  /* 0x000000000012d919 */ /* 0x000ea20000008800 */
[----:B------:R-:W3:Y:S01]  /*2050*/  @!P3 S2R R23, SR_CgaCtaId ;  /* 0x000000000017b919 */ /* 0x000ee20000008800 */
[----:B----4-:R-:W4:Y:S01]  /*2060*/  @!P6 S2R R11, SR_CgaCtaId ;  /* 0x00000000000be919 */ /* 0x010f220000008800 */
[----:B------:R-:W-:Y:S01]  /*2070*/  @!P0 IMAD.WIDE.U32 R4, R28, R14, R30 ;  /* 0x0000000e1c048225 */ /* 0x000fe200078e001e */
[----:B------:R-:W-:-:S02]  /*2080*/  LEA.HI R10, R48, R50, RZ, 0x4 ;  /* 0x00000032300a7211 */ /* 0x000fc400078f20ff */
[----:B------:R-:W2:Y:S01]  /*2090*/  @!P6 LDC.64 R14, c[0x0][0x218] ;  /* 0x00008600ff0eeb82 */ /* 0x000ea20000000a00 */
[----:B-----5:R-:W-:Y:S01]  /*20a0*/  IMAD R0, R27, UR10, RZ ;  /* 0x0000000a1b007c24 */ /* 0x020fe2000f8e02ff */
[----:B-1----:R-:W-:Y:S01]  /*20b0*/  @!P0 LEA R8, P1, R4, R12, 0x1 ;  /* 0x0000000c04088211 */ /* 0x002fe200078208ff */
[----:B------:R-:W-:Y:S01]  /*20c0*/  @!P0 IMAD.IADD R6, R5, 0x1, R6 ;  /* 0x0000000105068824 */ /* 0x000fe200078e0206 */
[----:B------:R-:W-:Y:S01]  /*20d0*/  SHF.R.S32.HI R12, RZ, 0x4, R10 ;  /* 0x00000004ff0c7819 */ /* 0x000fe2000001140a */
[----:B------:R-:W-:Y:S01]  /*20e0*/  IMAD R0, R22, UR11, R0 ;  /* 0x0000000b16007c24 */ /* 0x000fe2000f8e0200 */
[----:B------:R-:W-:Y:S01]  /*20f0*/  UIMAD UR10, UR12, UR29, URZ ;  /* 0x0000001d0c0a72a4 */ /* 0x000fe2000f8e023f */
[----:B------:R-:W-:Y:S01]  /*2100*/  IMAD.U32 R5, RZ, RZ, UR29 ;  /* 0x0000001dff057e24 */ /* 0x000fe2000f8e00ff */
[----:B------:R-:W-:Y:S01]  /*2110*/  @!P0 LEA.HI.X R9, R4, R13, R6, 0x1, P1 ;  /* 0x0000000d04098211 */ /* 0x000fe200008f0c06 */
[----:B------:R-:W-:Y:S01]  /*2120*/  IMAD.IADD R179, R53, 0x1, R0 ;  /* 0x0000000135b37824 */ /* 0x000fe200078e0200 */
[----:B------:R-:W-:Y:S01]  /*2130*/  UIMAD UR10, UR19, UR13, UR10 ;  /* 0x0000000d130a72a4 */ /* 0x000fe2000f8e020a */
[----:B------:R-:W-:-:S02]  /*2140*/  @!P0 IMAD R0, R17, 0x2, R44 ;  /* 0x0000000211008824 */ /* 0x000fc400078e022c */
[----:B------:R-:W-:Y:S01]  /*2150*/  IMAD.WIDE.U32 R4, R5, UR13, R178 ;  /* 0x0000000d05047c25 */ /* 0x000fe2000f8e00b2 */
[----:B------:R-:W-:Y:S03]  /*2160*/  STL.64 [R1+0x60], R178 ;  /* 0x000060b201007387 */ /* 0x000fe60000100a00 */
[----:B------:R-:W-:Y:S01]  /*2170*/  VIADD R5, R5, UR10 ;  /* 0x0000000a05057c36 */ /* 0x000fe20008000000 */
[----:B------:R1:W-:Y:S01]  /*2180*/  @!P0 LDGSTS.E.BYPASS.LTC128B.128 [R0+0x1800], desc[UR30][R8.64] ;  /* 0x0180000008008fae */ /* 0x0003e2000b901d5e */
[----:B------:R-:W-:Y:S01]  /*2190*/  ISETP.GE.AND P0, PT, R40, UR20, PT ;  /* 0x0000001428007c0c */ /* 0x000fe2000bf06270 */
[----:B------:R-:W-:Y:S01]  /*21a0*/  USHF.L.U32 UR10, UR9, 0x6, URZ ;  /* 0x00000006090a7899 */ /* 0x000fe2000800063f */
[----:B--2---:R-:W-:-:S04]  /*21b0*/  @!P6 LEA R6, P1, R4, R14, 0x1 ;  /* 0x0000000e0406e211 */ /* 0x004fc800078208ff */
[----:B------:R-:W-:Y:S02]  /*21c0*/  @!P6 LEA.HI.X R7, R4, R15, R5, 0x1, P1 ;  /* 0x0000000f0407e211 */ /* 0x000fe400008f0c05 */
[----:B------:R-:W-:Y:S02]  /*21d0*/  ISETP.GE.AND P1, PT, R41, UR20, PT ;  /* 0x0000001429007c0c */ /* 0x000fe4000bf26270 */
[----:B-1----:R-:W-:Y:S02]  /*21e0*/  LEA.HI R0, R10, R12, RZ, 0x1 ;  /* 0x0000000c0a007211 */ /* 0x002fe400078f08ff */
[----:B------:R-:W-:Y:S02]  /*21f0*/  @!P6 MOV R8, 0x400 ;  /* 0x000004000008e802 */ /* 0x000fe40000000f00 */
[----:B------:R-:W-:Y:S02]  /*2200*/  LOP3.LUT R0, R0, 0xfffffffe, RZ, 0xc0, !PT ;  /* 0xfffffffe00007812 */ /* 0x000fe400078ec0ff */
[----:B----4-:R-:W-:-:S02]  /*2210*/  @!P6 LEA R11, R11, R8, 0x18 ;  /* 0x000000080b0be211 */ /* 0x010fc400078ec0ff */
[----:B------:R-:W-:Y:S01]  /*2220*/  @!P4 MOV R8, 0x400 ;  /* 0x000004000008c802 */ /* 0x000fe20000000f00 */
[----:B------:R-:W-:Y:S01]  /*2230*/  IMAD.IADD R19, R12, 0x1, -R0 ;  /* 0x000000010c137824 */ /* 0x000fe200078e0a00 */
[----:B------:R-:W-:Y:S01]  /*2240*/  LOP3.LUT R0, R10, 0xfffffff0, RZ, 0xc0, !PT ;  /* 0xfffffff00a007812 */ /* 0x000fe200078ec0ff */
[----:B------:R-:W-:Y:S01]  /*2250*/  @!P6 IMAD R11, R17, 0x2, R11 ;  /* 0x00000002110be824 */ /* 0x000fe200078e020b */
[----:B------:R-:W-:Y:S02]  /*2260*/  @!P5 MOV R9, 0x400 ;  /* 0x000004000009d802 */ /* 0x000fe40000000f00 */
[----:B------:R-:W-:Y:S01]  /*2270*/  LOP3.LUT R10, R49, 0xfffffff8, RZ, 0xc0, !PT ;  /* 0xfffffff8310a7812 */ /* 0x000fe200078ec0ff */
[----:B------:R-:W-:Y:S01]  /*2280*/  IMAD.IADD R0, R50, 0x1, -R0 ;  /* 0x0000000132007824 */ /* 0x000fe200078e0a00 */
[----:B------:R-:W-:Y:S01]  /*2290*/  @!P4 LEA R13, R16, R8, 0x18 ;  /* 0x00000008100dc211 */ /* 0x000fe200078ec0ff */
[----:B------:R1:W-:Y:S01]  /*22a0*/  @!P6 LDGSTS.E.BYPASS.LTC128B.128 [R11+0x2000], desc[UR30][R6.64] ;  /* 0x02000000060befae */ /* 0x0003e2000b901d5e */
[----:B------:R-:W-:Y:S01]  /*22b0*/  @!P5 LEA R18, R18, R9, 0x18 ;  /* 0x000000091212d211 */ /* 0x000fe200078ec0ff */
[C---:B------:R-:W-:Y:S01]  /*22c0*/  IMAD.IADD R10, R50.reuse, 0x1, -R10 ;  /* 0x00000001320a7824 */ /* 0x040fe200078e0a0a */
[----:B------:R-:W-:Y:S01]  /*22d0*/  SHF.R.S32.HI R14, RZ, 0x1f, R0 ;  /* 0x0000001fff0e7819 */ /* 0x000fe20000011400 */
[----:B------:R-:W-:Y:S01]  /*22e0*/  IMAD.SHL.U32 R50, R50, 0x2, RZ ;  /* 0x0000000232327824 */ /* 0x000fe200078e00ff */
[----:B------:R-:W-:-:S02]  /*22f0*/  LEA.HI R8, R0, R0, RZ, 0x1 ;  /* 0x0000000000087211 */ /* 0x000fc400078f08ff */
[----:B------:R-:W-:Y:S02]  /*2300*/  @!P3 MOV R9, 0x400 ;  /* 0x000004000009b802 */ /* 0x000fe40000000f00 */
[----:B------:R-:W-:Y:S02]  /*2310*/  LEA.HI R29, R14, R0, RZ, 0x3 ;  /* 0x000000000e1d7211 */ /* 0x000fe400078f18ff */
[----:B------:R-:W-:Y:S01]  /*2320*/  LOP3.LUT R12, R8, 0x7fffffe, RZ, 0xc0, !PT ;  /* 0x07fffffe080c7812 */ /* 0x000fe200078ec0ff */
[----:B------:R-:W2:Y:S01]  /*2330*/  @!P5 LDC.64 R14, c[0x0][0x218] ;  /* 0x00008600ff0edb82 */ /* 0x000ea20000000a00 */
[----:B---3--:R-:W-:Y:S02]  /*2340*/  @!P3 LEA R23, R23, R9, 0x18 ;  /* 0x000000091717b211 */ /* 0x008fe400078ec0ff */
[----:B------:R-:W-:Y:S01]  /*2350*/  LEA.HI R9, R10, R10, RZ, 0x1 ;  /* 0x0000000a0a097211 */ /* 0x000fe200078f08ff */
[----:B------:R-:W-:Y:S01]  /*2360*/  IMAD.IADD R37, R0, 0x1, -R12 ;  /* 0x0000000100257824 */ /* 0x000fe200078e0a0c */
[----:B------:R-:W-:Y:S01]  /*2370*/  LOP3.LUT R38, R50, 0x6, RZ, 0xc0, !PT ;  /* 0x0000000632267812 */ /* 0x000fe200078ec0ff */
[----:B------:R-:W-:Y:S01]  /*2380*/  IMAD.U32 R0, RZ, RZ, UR9 ;  /* 0x00000009ff007e24 */ /* 0x000fe2000f8e00ff */
[----:B------:R-:W-:Y:S01]  /*2390*/  LOP3.LUT R12, R9, 0x3fffffe, RZ, 0xc0, !PT ;  /* 0x03fffffe090c7812 */ /* 0x000fe200078ec0ff */
[----:B------:R-:W-:Y:S01]  /*23a0*/  @!P3 IMAD R23, R17, 0x2, R23 ;  /* 0x000000021117b824 */ /* 0x000fe200078e0217 */
[----:B------:R-:W-:-:S03]  /*23b0*/  SHF.R.S32.HI R28, RZ, 0x1, R9 ;  /* 0x00000001ff1c7819 */ /* 0x000fc60000011409 */
[----:B------:R-:W-:Y:S02]  /*23c0*/  IMAD.IADD R16, R10, 0x1, -R12 ;  /* 0x000000010a107824 */ /* 0x000fe400078e0a0c */
[C---:B------:R-:W-:Y:S01]  /*23d0*/  @!P5 IMAD R10, R17.reuse, 0x2, R18 ;  /* 0x00000002110ad824 */ /* 0x040fe200078e0212 */
[--C-:B-1----:R-:W-:Y:S01]  /*23e0*/  SHF.R.S32.HI R11, RZ, 0x1, R8.reuse ;  /* 0x00000001ff0b7819 */ /* 0x102fe20000011408 */
[----:B------:R-:W-:Y:S01]  /*23f0*/  IMAD.U32 R7, RZ, RZ, UR8 ;  /* 0x00000008ff077e24 */ /* 0x000fe2000f8e00ff */
[----:B------:R-:W-:Y:S01]  /*2400*/  SHF.R.S32.HI R8, RZ, 0x1f, R8 ;  /* 0x0000001fff087819 */ /* 0x000fe20000011408 */
[----:B------:R-:W-:Y:S02]  /*2410*/  IMAD.U32 R6, RZ, RZ, UR8 ;  /* 0x00000008ff067e24 */ /* 0x000fe4000f8e00ff */
[----:B------:R-:W-:Y:S01]  /*2420*/  @!P4 IMAD R18, R17, 0x2, R13 ;  /* 0x000000021112c824 */ /* 0x000fe200078e020d */
[----:B------:R-:W-:Y:S01]  /*2430*/  @!P5 LEA R9, P6, R7, R4, 0x5 ;  /* 0x000000040709d211 */ /* 0x000fe200078c28ff */
[----:B------:R-:W-:-:S03]  /*2440*/  IMAD.SHL.U32 R7, R47, 0x8, RZ ;  /* 0x000000082f077824 */ /* 0x000fc600078e00ff */
[----:B------:R-:W-:Y:S01]  /*2450*/  @!P5 LEA.HI.X R12, R6, R5, R0, 0x5, P6 ;  /* 0x00000005060cd211 */ /* 0x000fe200030f2c00 */
[----:B------:R-:W-:Y:S01]  /*2460*/  IMAD.SHL.U32 R0, R28, 0x40, RZ ;  /* 0x000000401c007824 */ /* 0x000fe200078e00ff */
[----:B------:R-:W-:-:S04]  /*2470*/  LEA.HI R6, R8, R11, RZ, 0x2 ;  /* 0x0000000b08067211 */ /* 0x000fc800078f10ff */
[----:B------:R-:W-:Y:S02]  /*2480*/  LOP3.LUT R0, R0, 0xc0, RZ, 0xc0, !PT ;  /* 0x000000c000007812 */ /* 0x000fe400078ec0ff */
[----:B------:R-:W-:Y:S02]  /*2490*/  LOP3.LUT R8, R6, 0xfffffffc, RZ, 0xc0, !PT ;  /* 0xfffffffc06087812 */ /* 0x000fe400078ec0ff */
[----:B------:R-:W-:Y:S02]  /*24a0*/  LOP3.LUT R7, R0, 0x8, R7, 0xf8, !PT ;  /* 0x0000000800077812 */ /* 0x000fe400078ef807 */
[----:B------:R-:W-:Y:S01]  /*24b0*/  SHF.R.U32.HI R0, RZ, 0x3, R0 ;  /* 0x00000003ff007819 */ /* 0x000fe20000011600 */
[----:B------:R-:W-:Y:S01]  /*24c0*/  IMAD.IADD R26, R11, 0x1, -R8 ;  /* 0x000000010b1a7824 */ /* 0x000fe200078e0a08 */
[----:B--2---:R-:W-:Y:S01]  /*24d0*/  @!P5 LEA R6, P6, R9, R14, 0x1 ;  /* 0x0000000e0906d211 */ /* 0x004fe200078c08ff */
[----:B------:R-:W-:Y:S01]  /*24e0*/  IMAD.SHL.U32 R11, R19, 0x8, RZ ;  /* 0x00000008130b7824 */ /* 0x000fe200078e00ff */
[----:B------:R-:W-:Y:S01]  /*24f0*/  LOP3.LUT R13, R7, R0, RZ, 0x3c, !PT ;  /* 0x00000000070d7212 */ /* 0x000fe200078e3cff */
[----:B------:R-:W-:Y:S01]  /*2500*/  IMAD R0, R3, UR6, RZ ;  /* 0x0000000603007c24 */ /* 0x000fe2000f8e02ff */
[----:B------:R-:W-:Y:S01]  /*2510*/  @!P5 LEA.HI.X R7, R9, R15, R12, 0x1, P6 ;  /* 0x0000000f0907d211 */ /* 0x000fe200030f0c0c */
[C---:B------:R-:W-:Y:S01]  /*2520*/  IMAD.WIDE.U32 R8, R2.reuse, UR6, R20 ;  /* 0x0000000602087c25 */ /* 0x040fe2000f8e0014 */
[C---:B------:R-:W-:Y:S01]  /*2530*/  ISETP.GE.AND P6, PT, R2.reuse, UR20, PT ;  /* 0x0000001402007c0c */ /* 0x040fe2000bfc6270 */
[----:B------:R-:W-:Y:S01]  /*2540*/  UIMAD.WIDE.U32 UR20, UR8, 0x40, URZ ;  /* 0x00000040081478a5 */ /* 0x000fe2000f8e003f */
[----:B------:R-:W1:Y:S01]  /*2550*/  @!P3 LDC.64 R14, c[0x0][0x218] ;  /* 0x00008600ff0ebb82 */ /* 0x000e620000000a00 */
[----:B------:R-:W-:Y:S01]  /*2560*/  IMAD R12, R2, UR7, R0 ;  /* 0x00000007020c7c24 */ /* 0x000fe2000f8e0200 */
[----:B------:R2:W-:Y:S01]  /*2570*/  @!P5 LDGSTS.E.BYPASS.LTC128B.128 [R10+0x2800], desc[UR30][R6.64] ;  /* 0x02800000060adfae */ /* 0x0005e2000b901d5e */
[----:B------:R-:W-:Y:S01]  /*2580*/  IMAD.U32 R0, RZ, RZ, UR10 ;  /* 0x0000000aff007e24 */ /* 0x000fe2000f8e00ff */
[----:B------:R-:W-:Y:S01]  /*2590*/  ULDC.64 UR10, c[0x0][0x268] ;  /* 0x00009a00000a7ab9 */ /* 0x000fe20000000a00 */
[----:B------:R-:W-:Y:S01]  /*25a0*/  @!P4 IADD3 R2, P5, R4, UR20, RZ ;  /* 0x000000140402cc10 */ /* 0x000fe2000ffbe0ff */
[----:B------:R-:W-:Y:S01]  /*25b0*/  IMAD.SHL.U32 R3, R26, 0x40, RZ ;  /* 0x000000401a037824 */ /* 0x000fe200078e00ff */
[----:B------:R-:W-:Y:S01]  /*25c0*/  @!UP0 UIMAD UR20, UR9, 0x60, URZ ;  /* 0x00000060091488a4 */ /* 0x000fe2000f8e023f */
[----:B------:R-:W-:-:S03]  /*25d0*/  VOTEU.ALL UP0, P1 ;  /* 0x00000000003f7886 */ /* 0x000fc60000800000 */
[----:B------:R-:W-:-:S04]  /*25e0*/  LOP3.LUT R3, R3, 0xc0, RZ, 0xc0, !PT ;  /* 0x000000c003037812 */ /* 0x000fc800078ec0ff */
[----:B------:R-:W-:Y:S02]  /*25f0*/  LOP3.LUT R11, R3, 0x8, R11, 0xf8, !PT ;  /* 0x00000008030b7812 */ /* 0x000fe400078ef80b */
[----:B--2---:R-:W-:Y:S01]  /*2600*/  @!P4 IADD3.X R7, R5, UR21, R0, P5, !PT ;  /* 0x000000150507cc10 */ /* 0x004fe2000affe400 */
[----:B------:R-:W-:Y:S01]  /*2610*/  IMAD R10, R19, 0x8, R16 ;  /* 0x00000008130a7824 */ /* 0x000fe200078e0210 */
[----:B------:R-:W-:Y:S01]  /*2620*/  @!P4 LEA R6, P5, R2, R24, 0x1 ;  /* 0x000000180206c211 */ /* 0x000fe200078a08ff */
[----:B------:R-:W2:Y:S02]  /*2630*/  @!P2 LDC.64 R16, c[0x0][0x220] ;  /* 0x00008800ff10ab82 */ /* 0x000ea40000000a00 */
[----:B------:R-:W-:Y:S01]  /*2640*/  IMAD.U32 R0, R10, 0x20, R13 ;  /* 0x000000200a007824 */ /* 0x000fe200078e000d */
[----:B------:R-:W-:Y:S02]  /*2650*/  @!P4 LEA.HI.X R7, R2, R25, R7, 0x1, P5 ;  /* 0x000000190207c211 */ /* 0x000fe400028f0c07 */
[----:B------:R-:W-:Y:S01]  /*2660*/  IADD3 R2, P5, R8, UR42, RZ ;  /* 0x0000002a08027c10 */ /* 0x000fe2000ffbe0ff */
[----:B------:R-:W-:Y:S01]  /*2670*/  IMAD.U32 R8, RZ, RZ, UR8 ;  /* 0x00000008ff087e24 */ /* 0x000fe2000f8e00ff */
[----:B------:R-:W-:Y:S01]  /*2680*/  SHF.R.U32.HI R10, RZ, 0x3, R3 ;  /* 0x00000003ff0a7819 */ /* 0x000fe20000011603 */
[----:B------:R3:W-:Y:S01]  /*2690*/  @!P4 LDGSTS.E.BYPASS.LTC128B.128 [R18+0x3000], desc[UR30][R6.64] ;  /* 0x030000000612cfae */ /* 0x0007e2000b901d5e */
[----:B------:R-:W-:Y:S01]  /*26a0*/  IADD3.X R3, R9, UR23, R12, P5, !PT ;  /* 0x0000001709037c10 */ /* 0x000fe2000affe40c */
[----:B------:R-:W-:Y:S01]  /*26b0*/  @!P3 IMAD.WIDE.U32 R4, R8, 0x60, R4 ;  /* 0x000000600804b825 */ /* 0x000fe200078e0004 */
[----:B------:R-:W-:-:S02]  /*26c0*/  LOP3.LUT R96, R11, R10, RZ, 0x3c, !PT ;  /* 0x0000000a0b607212 */ /* 0x000fc400078e3cff */
[----:B------:R-:W-:Y:S01]  /*26d0*/  LEA R135, R0, UR4, 0x1 ;  /* 0x0000000400877c11 */ /* 0x000fe2000f8e08ff */
[----:B------:R-:W-:Y:S01]  /*26e0*/  IMAD.WIDE.U32 R32, R22, UR10, R2 ;  /* 0x0000000a16207c25 */ /* 0x000fe2000f8e0002 */
[----:B-1----:R-:W-:-:S03]  /*26f0*/  @!P3 LEA R2, P5, R4, R14, 0x1 ;  /* 0x0000000e0402b211 */ /* 0x002fc600078a08ff */
[----:B------:R-:W-:Y:S01]  /*2700*/  @!P3 VIADD R3, R5, UR20 ;  /* 0x000000140503bc36 */ /* 0x000fe20008000000 */
[----:B------:R-:W-:Y:S01]  /*2710*/  UIMAD.WIDE.U32 UR20, UR6, 0x40, URZ ;  /* 0x00000040061478a5 */ /* 0x000fe2000f8e003f */
[----:B------:R-:W-:Y:S01]  /*2720*/  IMAD R8, R27, UR10, RZ ;  /* 0x0000000a1b087c24 */ /* 0x000fe2000f8e02ff */
[----:B------:R-:W-:Y:S01]  /*2730*/  UIMAD UR10, UR25, UR29, URZ ;  /* 0x0000001d190a72a4 */ /* 0x000fe2000f8e023f */
[----:B------:R-:W-:Y:S01]  /*2740*/  IMAD.MOV.U32 R30, RZ, RZ, R32 ;  /* 0x000000ffff1e7224 */ /* 0x000fe200078e0020 */
[----:B------:R-:W-:Y:S01]  /*2750*/  @!P3 LEA.HI.X R3, R4, R15, R3, 0x1, P5 ;  /* 0x0000000f0403b211 */ /* 0x000fe200028f0c03 */
[----:B------:R-:W-:Y:S01]  /*2760*/  IMAD R5, R22, UR11, R8 ;  /* 0x0000000b16057c24 */ /* 0x000fe2000f8e0208 */
[----:B------:R-:W1:Y:S01]  /*2770*/  @!P0 LDC.64 R14, c[0x0][0x220] ;  /* 0x00008800ff0e8b82 */ /* 0x000e620000000a00 */
[----:B------:R-:W-:Y:S01]  /*2780*/  IMAD.U32 R4, RZ, RZ, UR29 ;  /* 0x0000001dff047e24 */ /* 0x000fe2000f8e00ff */
[----:B------:R-:W-:Y:S01]  /*2790*/  UIMAD UR10, UR19, UR26, UR10 ;  /* 0x0000001a130a72a4 */ /* 0x000fe2000f8e020a */
[----:B------:R4:W-:Y:S01]  /*27a0*/  @!P3 LDGSTS.E.BYPASS.LTC128B.128 [R23+0x3800], desc[UR30][R2.64] ;  /* 0x038000000217bfae */ /* 0x0009e2000b901d5e */
[----:B------:R-:W-:-:S02]  /*27b0*/  IMAD.IADD R31, R33, 0x1, R5 ;  /* 0x00000001211f7824 */ /* 0x000fc400078e0205 */
[----:B------:R-:W-:Y:S01]  /*27c0*/  IMAD.U32 R5, RZ, RZ, UR7 ;  /* 0x00000007ff057e24 */ /* 0x000fe2000f8e00ff */
[----:B------:R-:W0:Y:S01]  /*27d0*/  LDGDEPBAR ;  /* 0x00000000000079af */ /* 0x000e220000000000 */
[----:B------:R-:W5:Y:S01]  /*27e0*/  @!P6 LDC.64 R8, c[0x0][0x220] ;  /* 0x00008800ff08eb82 */ /* 0x000f620000000a00 */
[----:B------:R-:W-:Y:S02]  /*27f0*/  IMAD.MOV.U32 R0, RZ, RZ, 0x10 ;  /* 0x00000010ff007424 */ /* 0x000fe400078e00ff */
[----:B---3--:R-:W-:Y:S01]  /*2800*/  IMAD.U32 R6, RZ, RZ, UR6 ;  /* 0x00000006ff067e24 */ /* 0x008fe2000f8e00ff */
[----:B------:R-:W-:Y:S01]  /*2810*/  STL.64 [R1+0x70], R32 ;  /* 0x0000702001007387 */ /* 0x000fe20000100a00 */
[----:B------:R-:W-:-:S03]  /*2820*/  VIADD R188, R135, 0x2020 ;  /* 0x0000202087bc7836 */ /* 0x000fc60000000000 */
[----:B------:R-:W3:Y:S01]  /*2830*/  @!P1 LDC.64 R18, c[0x0][0x220] ;  /* 0x00008800ff129b82 */ /* 0x000ee20000000a00 */
[----:B------:R-:W-:Y:S01]  /*2840*/  STL.64 [R1+0x40], R30 ;  /* 0x0000401e01007387 */ /* 0x000fe20000100a00 */
[----:B----4-:R-:W-:Y:S01]  /*2850*/  IMAD.WIDE.U32 R2, R4, UR26, R30 ;  /* 0x0000001a04027c25 */ /* 0x010fe2000f8e001e */
[----:B------:R-:W-:-:S05]  /*2860*/  DEPBAR.LE SB0, 0x0 ;  /* 0x000080000000791a */ /* 0x000fca0000000000 */
[----:B------:R-:W-:Y:S01]  /*2870*/  BAR.SYNC.DEFER_BLOCKING 0x0 ;  /* 0x0000000000007b1d */ /* 0x000fe20000010000 */
[----:B------:R-:W-:Y:S01]  /*2880*/  IMAD.U32 R4, RZ, RZ, UR6 ;  /* 0x00000006ff047e24 */ /* 0x000fe2000f8e00ff */
[----:B-----5:R-:W-:Y:S01]  /*2890*/  @!P6 LEA R8, P4, R2, R8, 0x1 ;  /* 0x000000080208e211 */ /* 0x020fe200078808ff */
[----:B------:R-:W-:Y:S01]  /*28a0*/  VIADD R3, R3, UR10 ;  /* 0x0000000a03037c36 */ /* 0x000fe20008000000 */
[----:B------:R-:W-:Y:S02]  /*28b0*/  USHF.L.U32 UR10, UR7, 0x6, URZ ;  /* 0x00000006070a7899 */ /* 0x000fe4000800063f */
[----:B------:R-:W-:Y:S01]  /*28c0*/  @!P2 LEA R11, P3, R4, R2, 0x5 ;  /* 0x00000002040ba211 */ /* 0x000fe200078628ff */
[----:B------:R-:W-:Y:S01]  /*28d0*/  IMAD.SHL.U32 R4, R29, 0x20, RZ ;  /* 0x000000201d047824 */ /* 0x000fe200078e00ff */
[----:B------:R-:W-:Y:S02]  /*28e0*/  @!P6 LEA.HI.X R9, R2, R9, R3, 0x1, P4 ;  /* 0x000000090209e211 */ /* 0x000fe400020f0c03 */
[----:B------:R-:W-:Y:S01]  /*28f0*/  @!P2 LEA.HI.X R13, R6, R3, R5, 0x5, P3 ;  /* 0x00000003060da211 */ /* 0x000fe200018f2c05 */
[----:B------:R-:W-:Y:S01]  /*2900*/  IMAD.U32 R6, RZ, RZ, UR10 ;  /* 0x0000000aff067e24 */ /* 0x000fe2000f8e00ff */
[----:B------:R-:W-:Y:S01]  /*2910*/  LOP3.LUT R36, R4, 0xffffff00, RZ, 0xc0, !PT ;  /* 0xffffff0004247812 */ /* 0x000fe200078ec0ff */
[----:B------:R-:W-:Y:S01]  /*2920*/  IMAD.U32 R4, RZ, RZ, UR6 ;  /* 0x00000006ff047e24 */ /* 0x000fe2000f8e00ff */
[----:B------:R-:W-:Y:S01]  /*2930*/  @!P0 IADD3 R7, P3, R2, UR20, RZ ;  /* 0x0000001402078c10 */ /* 0x000fe2000ff7e0ff */
[----:B------:R-:W-:-:S02]  /*2940*/  @!UP0 UIMAD UR10, UR7, 0x60, URZ ;  /* 0x00000060070a88a4 */ /* 0x000fc4000f8e023f */
[----:B------:R-:W-:Y:S01]  /*2950*/  @!P1 IMAD.WIDE.U32 R4, R4, 0x60, R2 ;  /* 0x0000006004049825 */ /* 0x000fe200078e0002 */
[----:B--2---:R-:W-:Y:S01]  /*2960*/  @!P2 LEA R2, P4, R11, R16, 0x1 ;  /* 0x000000100b02a211 */ /* 0x004fe200078808ff */
[----:B------:R-:W-:Y:S01]  /*2970*/  UISETP.GT.AND UP0, UPT, UR29, UR24, UPT ;  /* 0x000000181d00728c */ /* 0x000fe2000bf04270 */
[----:B------:R-:W-:Y:S01]  /*2980*/  @!P0 IADD3.X R12, R3, UR21, R6, P3, !PT ;  /* 0x00000015030c8c10 */ /* 0x000fe20009ffe406 */
[----:B------:R-:W-:Y:S01]  /*2990*/  IMAD R10, R46, 0x200, R36 ;  /* 0x000002002e0a7824 */ /* 0x000fe200078e0224 */
[----:B------:R-:W-:Y:S01]  /*29a0*/  @!P2 LEA.HI.X R3, R11, R17, R13, 0x1, P4 ;  /* 0x000000110b03a211 */ /* 0x000fe200020f0c0d */
[----:B------:R-:W-:Y:S01]  /*29b0*/  @!P1 VIADD R5, R5, UR10 ;  /* 0x0000000a05059c36 */ /* 0x000fe20008000000 */
[----:B------:R-:W-:Y:S01]  /*29c0*/  @P6 STS [R165+0x4000], RZ ;  /* 0x004000ffa5006388 */ /* 0x000fe20000000800 */
[----:B-1----:R-:W-:Y:S01]  /*29d0*/  @!P0 LEA R6, P3, R7, R14, 0x1 ;  /* 0x0000000e07068211 */ /* 0x002fe200078608ff */
[----:B------:R-:W-:Y:S01]  /*29e0*/  IMAD R10, R37, 0x20, R10 ;  /* 0x00000020250a7824 */ /* 0x000fe200078e020a */
[----:B------:R-:W-:Y:S01]  /*29f0*/  UIADD3 UR10, UR17, 0x1, -UR18 ;  /* 0x00000001110a7890 */ /* 0x000fe2000fffe812 */
[----:B------:R-:W-:Y:S01]  /*2a00*/  @P6 STS [R165+0x4004], RZ ;  /* 0x004004ffa5006388 */ /* 0x000fe20000000800 */
[----:B------:R-:W-:Y:S01]  /*2a10*/  @!P0 LEA.HI.X R7, R7, R15, R12, 0x1, P3 ;  /* 0x0000000f07078211 */ /* 0x000fe200018f0c0c */
[----:B------:R-:W-:Y:S01]  /*2a20*/  IMAD R116, R37, 0x20, R36 ;  /* 0x0000002025747824 */ /* 0x000fe200078e0224 */
[----:B------:R-:W-:Y:S01]  /*2a30*/  UIADD3 UR10, UR10, UR14, URZ ;  /* 0x0000000e0a0a7290 */ /* 0x000fe2000fffe03f */
        /* <DEDUP_REMOVED lines=14> */
[----:B------:R2:W-:Y:S01]  /*2b20*/  @!P0 LDGSTS.E.BYPASS.LTC128B.128 [R165+0x5000], desc[UR30][R6.64] ;  /* 0x0500000006a58fae */ /* 0x0005e2000b901d5e */
[----:B------:R-:W-:-:S03]  /*2b30*/  LOP3.LUT P0, RZ, R28, 0x2, RZ, 0xc0, !PT ;  /* 0x000000021cff7812 */ /* 0x000fc6000780c0ff */
[----:B------:R-:W-:Y:S01]  /*2b40*/  @P1 STS.128 [R165+0x5800], RZ ;  /* 0x005800ffa5001388 */ /* 0x000fe20000000c00 */
[----:B---3--:R-:W-:-:S04]  /*2b50*/  @!P1 LEA R8, P3, R4, R18, 0x1 ;  /* 0x0000001204089211 */ /* 0x008fc800078608ff */
[----:B------:R-:W-:Y:S01]  /*2b60*/  @!P1 LEA.HI.X R9, R4, R19, R5, 0x1, P3 ;  /* 0x0000001304099211 */ /* 0x000fe200018f0c05 */
[----:B-1----:R-:W-:-:S04]  /*2b70*/  IMAD.IADD R2, R96, 0x1, R10 ;  /* 0x0000000160027824 */ /* 0x002fc800078e020a */
[----:B------:R-:W-:Y:S01]  /*2b80*/  @!PT LDS RZ, [RZ] ;  /* 0x00000000fffff984 */ /* 0x000fe20000000800 */
[----:B------:R-:W-:Y:S01]  /*2b90*/  @!PT LDS RZ, [RZ] ;  /* 0x00000000fffff984 */ /* 0x000fe20000000800 */
[----:B------:R-:W-:Y:S01]  /*2ba0*/  @!PT LDS RZ, [RZ] ;  /* 0x00000000fffff984 */ /* 0x000fe20000000800 */
[----:B------:R1:W-:Y:S01]  /*2bb0*/  @!P1 LDGSTS.E.BYPASS.LTC128B.128 [R165+0x5800], desc[UR30][R8.64] ;  /* 0x0580000008a59fae */ /* 0x0003e2000b901d5e */
[----:B------:R-:W-:Y:S02]  /*2bc0*/  LOP3.LUT P1, RZ, R26, 0x2, RZ, 0xc0, !PT ;  /* 0x000000021aff7812 */ /* 0x000fe4000782c0ff */
[----:B------:R-:W-:Y:S01]  /*2bd0*/  SHF.R.S32.HI R3, RZ, 0x1f, R45 ;  /* 0x0000001fff037819 */ /* 0x000fe2000001142d */
[----:B------:R-:W-:Y:S01]  /*2be0*/  LDSM.16.M88.4 R20, [R135+0x2000] ;  /* 0x002000008714783b */ /* 0x000fe20000000200 */
[----:B------:R-:W-:Y:S01]  /*2bf0*/  LEA R186, R2, UR4, 0x1 ;  /* 0x0000000402ba7c11 */ /* 0x000fe2000f8e08ff */
[----:B------:R-:W-:Y:S01]  /*2c00*/  VIADD R2, R135, 0x2000 ;  /* 0x0000200087027836 */ /* 0x000fe20000000000 */
[----:B------:R-:W-:Y:S01]  /*2c10*/  SEL R0, R0, 0xfffffff0, !P1 ;  /* 0xfffffff000007807 */ /* 0x000fe20004800000 */
[----:B------:R-:W-:Y:S01]  /*2c20*/  LDSM.16.M88.4 R40, [R135+0x2400] ;  /* 0x002400008728783b */ /* 0x000fe20000000200 */
[----:B------:R-:W-:Y:S01]  /*2c30*/  LEA.HI R3, R3, R45, RZ, 0x2 ;  /* 0x0000002d03037211 */ /* 0x000fe200078f10ff */
[----:B------:R-:W-:-:S02]  /*2c40*/  @P0 VIADD R188, R2, 0xffffffe0 ;  /* 0xffffffe002bc0836 */ /* 0x000fc40000000000 */
[----:B------:R-:W3:Y:S01]  /*2c50*/  LDSM.16.M88.4 R12, [R186] ;  /* 0x00000000ba0c783b */ /* 0x000ee20000000200 */
[----:B------:R-:W-:Y:S01]  /*2c60*/  IMAD R187, R0, 0x2, R186 ;  /* 0x0000000200bb7824 */ /* 0x000fe200078e02ba */
[----:B------:R-:W-:Y:S01]  /*2c70*/  SHF.R.S32.HI R3, RZ, 0x2, R3 ;  /* 0x00000002ff037819 */ /* 0x000fe20000011403 */
[----:B------:R-:W-:Y:S01]  /*2c80*/  IMAD.U32 R2, RZ, RZ, UR28 ;  /* 0x0000001cff027e24 */ /* 0x000fe2000f8e00ff */
[----:B------:R-:W-:Y:S03]  /*2c90*/  LDSM.16.M88.4 R24, [R188] ;  /* 0x00000000bc18783b */ /* 0x000fe60000000200 */
[----:B------:R-:W-:Y:S01]  /*2ca0*/  IMAD R236, R2, 0x8, R46 ;  /* 0x0000000802ec7824 */ /* 0x000fe200078e022e */
[----:B------:R-:W-:Y:S01]  /*2cb0*/  LDSM.16.M88.4 R16, [R187+0x1000] ;  /* 0x00100000bb10783b */ /* 0x000fe20000000200 */
[----:B------:R-:W-:-:S03]  /*2cc0*/  LEA R2, R46, UR16, 0x4 ;  /* 0x000000102e027c11 */ /* 0x000fc6000f8e20ff */
[----:B--2---:R-:W-:Y:S02]  /*2cd0*/  LDSM.16.M88.4 R4, [R187] ;  /* 0x00000000bb04783b */ /* 0x004fe40000000200 */
[----:B------:R-:W-:Y:S02]  /*2ce0*/  IMAD.IADD R3, R3, 0x1, R2 ;  /* 0x0000000103037824 */ /* 0x000fe400078e0202 */
[----:B-1----:R-:W1:Y:S01]  /*2cf0*/  LDSM.16.M88.4 R8, [R186+0x1000] ;  /* 0x00100000ba08783b */ /* 0x002e620000000200 */
[----:B------:R-:W-:Y:S02]  /*2d00*/  IMAD.U32 R2, RZ, RZ, UR29 ;  /* 0x0000001dff027e24 */ /* 0x000fe4000f8e00ff */
[----:B------:R-:W-:Y:S01]  /*2d10*/  VIADDMNMX R197, R3, UR15, RZ, !PT ;  /* 0x0000000f03c57c46 */ /* 0x000fe2000f8001ff */
[----:B------:R-:W0:Y:S01]  /*2d20*/  LDGDEPBAR ;  /* 0x00000000000079af */ /* 0x000e220000000000 */
[----:B------:R-:W-:Y:S01]  /*2d30*/  IMAD R2, R2, 0x80, R38 ;  /* 0x0000008002027824 */ /* 0x000fe200078e0226 */
[C---:B---3--:R-:W-:Y:S06]  /*2d40*/  HMMA.16816.F32 R32, R12.reuse, R20, RZ ;  /* 0x000000140c20723c */ /* 0x048fec00000018ff */
[C---:B------:R-:W-:Y:S06]  /*2d50*/  HMMA.16816.F32 R48, R12.reuse, R22, RZ ;  /* 0x000000160c30723c */ /* 0x040fec00000018ff */
[----:B------:R-:W-:Y:S06]  /*2d60*/  HMMA.16816.F32 R44, R12, R40, RZ ;  /* 0x000000280c2c723c */ /* 0x000fec00000018ff */
[----:B-1----:R-:W-:Y:S06]  /*2d70*/  HMMA.16816.F32 R28, R8, R20, RZ ;  /* 0x00000014081c723c */ /* 0x002fec00000018ff */
[----:B------:R-:W-:Y:S01]  /*2d80*/  HMMA.16816.F32 R56, R4, R24, R32 ;  /* 0x000000180438723c */ /* 0x000fe20000001820 */
[----:B------:R-:W-:-:S02]  /*2d90*/  IMAD.U32 R21, RZ, RZ, UR10 ;  /* 0x0000000aff157e24 */ /* 0x000fc4000f8e00ff */
[----:B------:R-:W-:-:S03]  /*2da0*/  VIADD R20, R2, 0x1 ;  /* 0x0000000102147836 */ /* 0x000fc60000000000 */
[----:B------:R-:W-:Y:S01]  /*2db0*/  HMMA.16816.F32 R36, R8, R22, RZ ;  /* 0x000000160824723c */ /* 0x000fe200000018ff */
[C---:B------:R-:W-:Y:S01]  /*2dc0*/  VIADDMNMX R201, R3.reuse, R21, UR17, PT ;  /* 0x0000001103c97e46 */ /* 0x040fe2000b800115 */
[----:B------:R-:W-:-:S03]  /*2dd0*/  VIADD R21, R3, 0x8 ;  /* 0x0000000803157836 */ /* 0x000fc60000000000 */
[-C--:B------:R-:W-:Y:S01]  /*2de0*/  ISETP.GE.AND P4, PT, R2, R201.reuse, PT ;  /* 0x000000c90200720c */ /* 0x080fe20003f86270 */
[----:B------:R-:W-:Y:S01]  /*2df0*/  HMMA.16816.F32 R48, R4, R26, R48 ;  /* 0x0000001a0430723c */ /* 0x000fe20000001830 */
[----:B------:R-:W-:Y:S01]  /*2e00*/  VIADD R22, R3, 0x40 ;  /* 0x0000004003167836 */ /* 0x000fe20000000000 */
[----:B------:R-:W-:Y:S02]  /*2e10*/  VIADDMNMX R196, R21, UR15, RZ, !PT ;  /* 0x0000000f15c47c46 */ /* 0x000fe4000f8001ff */
[----:B------:R-:W-:Y:S02]  /*2e20*/  ISETP.GE.AND P3, PT, R20, R201, PT ;  /* 0x000000c91400720c */ /* 0x000fe40003f66270 */
[----:B------:R-:W-:Y:S01]  /*2e30*/  HMMA.16816.F32 R64, R16, R24, R28 ;  /* 0x000000181040723c */ /* 0x000fe2000000181c */
[-C--:B------:R-:W-:Y:S02]  /*2e40*/  ISETP.LT.OR P4, PT, R2, R197.reuse, P4 ;  /* 0x000000c50200720c */ /* 0x080fe40002781670 */
[----:B------:R-:W-:-:S02]  /*2e50*/  ISETP.LT.OR P3, PT, R20, R197, P3 ;  /* 0x000000c51400720c */ /* 0x000fc40001f61670 */
[----:B------:R-:W-:Y:S02]  /*2e60*/  VIADDMNMX R199, R22, UR15, RZ, !PT ;  /* 0x0000000f16c77c46 */ /* 0x000fe4000f8001ff */
[----:B------:R-:W-:Y:S01]  /*2e70*/  IMAD.U32 R28, RZ, RZ, UR10 ;  /* 0x0000000aff1c7e24 */ /* 0x000fe2000f8e00ff */
[----:B------:R-:W-:Y:S01]  /*2e80*/  FSEL R72, R56, -INF , !P4 ;  /* 0xff80000038487808 */ /* 0x000fe20006000000 */
[----:B------:R-:W-:Y:S01]  /*2e90*/  IMAD.U32 R25, RZ, RZ, UR10 ;  /* 0x0000000aff197e24 */ /* 0x000fe2000f8e00ff */
[----:B------:R-:W-:Y:S01]  /*2ea0*/  FSEL R75, R57, -INF , !P3 ;  /* 0xff800000394b7808 */ /* 0x000fe20005800000 */
[----:B------:R-:W-:Y:S01]  /*2eb0*/  IMAD.U32 R24, RZ, RZ, UR10 ;  /* 0x0000000aff187e24 */ /* 0x000fe2000f8e00ff */
[--C-:B------:R-:W-:Y:S01]  /*2ec0*/  IADD3 R32, R28, 0x8, R3.reuse ;  /* 0x000000081c207810 */ /* 0x100fe20007ffe003 */
[----:B------:R-:W-:Y:S01]  /*2ed0*/  HMMA.16816.F32 R52, R16, R26, R36 ;  /* 0x0000001a1034723c */ /* 0x000fe20000001824 */
[----:B------:R-:W1:Y:S01]  /*2ee0*/  LDSM.16.M88.4 R28, [R188+0x400] ;  /* 0x00040000bc1c783b */ /* 0x000e620000000200 */
[----:B------:R-:W-:-:S02]  /*2ef0*/  IADD3 R25, R25, 0x40, R3 ;  /* 0x0000004019197810 */ /* 0x000fc40007ffe003 */
[----:B------:R-:W-:Y:S01]  /*2f00*/  VIMNMX R203, R32, UR17, PT ;  /* 0x0000001120cb7c48 */ /* 0x000fe2000bfe0100 */
[----:B------:R-:W-:Y:S01]  /*2f10*/  LDSM.16.M88.4 R36, [R188+0x800] ;  /* 0x00080000bc24783b */ /* 0x000fe20000000200 */
[----:B------:R-:W-:Y:S01]  /*2f20*/  HMMA.16816.F32 R32, R8, R40, RZ ;  /* 0x000000280820723c */ /* 0x000fe200000018ff */
[----:B------:R-:W-:Y:S01]  /*2f30*/  IADD3 R24, R24, 0x48, R3 ;  /* 0x0000004818187810 */ /* 0x000fe20007ffe003 */
[----:B------:R-:W-:Y:S01]  /*2f40*/  VIADD R3, R3, 0x48 ;  /* 0x0000004803037836 */ /* 0x000fe20000000000 */
[----:B------:R-:W-:Y:S02]  /*2f50*/  VIMNMX R202, R25, UR17, PT ;  /* 0x0000001119ca7c48 */ /* 0x000fe4000bfe0100 */
[----:B------:R-:W-:Y:S02]  /*2f60*/  VIMNMX R200, R24, UR17, PT ;  /* 0x0000001118c87c48 */ /* 0x000fe4000bfe0100 */
[----:B------:R-:W2:Y:S01]  /*2f70*/  LDSM.16.M88.4 R24, [R135+0x2800] ;  /* 0x002800008718783b */ /* 0x000ea20000000200 */
[----:B------:R-:W-:-:S02]  /*2f80*/  ISETP.GE.AND P1, PT, R20, R203, PT ;  /* 0x000000cb1400720c */ /* 0x000fc40003f26270 */
[C---:B------:R-:W-:Y:S02]  /*2f90*/  ISETP.GE.AND P2, PT, R2.reuse, R203, PT ;  /* 0x000000cb0200720c */ /* 0x040fe40003f46270 */
[----:B------:R-:W-:Y:S01]  /*2fa0*/  VIADDMNMX R198, R3, UR15, RZ, !PT ;  /* 0x0000000f03c67c46 */ /* 0x000fe2000f8001ff */
[----:B------:R-:W-:Y:S01]  /*2fb0*/  VIADD R3, R2, 0x8 ;  /* 0x0000000802037836 */ /* 0x000fe20000000000 */
[-C--:B------:R-:W-:Y:S02]  /*2fc0*/  ISETP.LT.OR P1, PT, R20, R196.reuse, P1 ;  /* 0x000000c41400720c */ /* 0x080fe40000f21670 */
[----:B------:R-:W-:Y:S02]  /*2fd0*/  ISETP.LT.OR P2, PT, R2, R196, P2 ;  /* 0x000000c40200720c */ /* 0x000fe40001741670 */
[C---:B------:R-:W-:Y:S02]  /*2fe0*/  ISETP.GE.AND P5, PT, R20.reuse, R202, PT ;  /* 0x000000ca1400720c */ /* 0x040fe40003fa6270 */
[----:B------:R-:W-:-:S02]  /*2ff0*/  ISETP.GE.AND P0, PT, R20, R200, PT ;  /* 0x000000c81400720c */ /* 0x000fc40003f06270 */
[----:B------:R-:W-:Y:S02]  /*3000*/  FSEL R102, R59, -INF , !P1 ;  /* 0xff8000003b667808 */ /* 0x000fe40004800000 */
[C---:B------:R-:W-:Y:S02]  /*3010*/  ISETP.GE.AND P4, PT, R3.reuse, R201, PT ;  /* 0x000000c90300720c */ /* 0x040fe40003f86270 */
[----:B------:R-:W-:Y:S02]  /*3020*/  ISETP.GE.AND P6, PT, R2, R200, PT ;  /* 0x000000c80200720c */ /* 0x000fe40003fc6270 */
[----:B------:R-:W-:Y:S02]  /*3030*/  ISETP.GE.AND P1, PT, R3, R203, PT ;  /* 0x000000cb0300720c */ /* 0x000fe40003f26270 */
[----:B------:R-:W-:Y:S02]  /*3040*/  FSEL R76, R58, -INF , !P2 ;  /* 0xff8000003a4c7808 */ /* 0x000fe40005000000 */
[----:B------:R-:W-:-:S02]  /*3050*/  ISETP.LT.OR P5, PT, R20, R199, P5 ;  /* 0x000000c71400720c */ /* 0x000fc40002fa1670 */
[----:B------:R-:W-:Y:S01]  /*3060*/  ISETP.LT.OR P0, PT, R20, R198, P0 ;  /* 0x000000c61400720c */ /* 0x000fe20000701670 */
[----:B-1----:R-:W-:Y:S01]  /*3070*/  HMMA.16816.F32 R56, R16, R28, R32 ;  /* 0x0000001c1038723c */ /* 0x002fe20000001820 */
[C---:B------:R-:W-:Y:S01]  /*3080*/  ISETP.LT.OR P4, PT, R3.reuse, R197, P4 ;  /* 0x000000c50300720c */ /* 0x040fe20002781670 */
[C---:B------:R-:W-:Y:S01]  /*3090*/  VIADD R20, R2.reuse, 0x9 ;  /* 0x0000000902147836 */ /* 0x040fe20000000000 */
[----:B------:R-:W-:Y:S02]  /*30a0*/  ISETP.LT.OR P1, PT, R3, R196, P1 ;  /* 0x000000c40300720c */ /* 0x000fe40000f21670 */
[C---:B------:R-:W-:Y:S01]  /*30b0*/  ISETP.LT.OR P6, PT, R2.reuse, R198, P6 ;  /* 0x000000c60200720c */ /* 0x040fe200037c1670 */
[----:B------:R-:W-:Y:S01]  /*30c0*/  HMMA.16816.F32 R32, R8, R42, RZ ;  /* 0x0000002a0820723c */ /* 0x000fe200000018ff */
[----:B------:R-:W-:Y:S02]  /*30d0*/  ISETP.GE.AND P2, PT, R2, R202, PT ;  /* 0x000000ca0200720c */ /* 0x000fe40003f46270 */
[----:B------:R-:W-:-:S02]  /*30e0*/  FSEL R77, R65, -INF , !P5 ;  /* 0xff800000414d7808 */ /* 0x000fc40006800000 */
[----:B------:R-:W-:Y:S01]  /*30f0*/  FSEL R86, R66, -INF , !P6 ;  /* 0xff80000042567808 */ /* 0x000fe20007000000 */
[----:B------:R-:W-:Y:S01]  /*3100*/  HMMA.16816.F32 R60, R4, R28, R44 ;  /* 0x0000001c043c723c */ /* 0x000fe2000000182c */
[----:B------:R-:W-:Y:S02]  /*3110*/  FSEL R73, R48, -INF , !P4 ;  /* 0xff80000030497808 */ /* 0x000fe40006000000 */
[----:B------:R-:W-:Y:S02]  /*3120*/  FSEL R93, R50, -INF , !P1 ;  /* 0xff800000325d7808 */ /* 0x000fe40004800000 */
[C---:B------:R-:W-:Y:S01]  /*3130*/  ISETP.GE.AND P5, PT, R20.reuse, R201, PT ;  /* 0x000000c91400720c */ /* 0x040fe20003fa6270 */
[----:B--2---:R-:W-:Y:S01]  /*3140*/  HMMA.16816.F32 R44, R12, R24, RZ ;  /* 0x000000180c2c723c */ /* 0x004fe200000018ff */
[C---:B------:R-:W-:Y:S02]  /*3150*/  ISETP.GE.AND P6, PT, R20.reuse, R203, PT ;  /* 0x000000cb1400720c */ /* 0x040fe40003fc6270 */
[----:B------:R-:W-:-:S02]  /*3160*/  ISETP.GE.AND P4, PT, R20, R202, PT ;  /* 0x000000ca1400720c */ /* 0x000fc40003f86270 */
[----:B------:R-:W-:Y:S02]  /*3170*/  ISETP.GE.AND P1, PT, R20, R200, PT ;  /* 0x000000c81400720c */ /* 0x000fe40003f26270 */
[----:B------:R-:W-:Y:S02]  /*3180*/  ISETP.LT.OR P2, PT, R2, R199, P2 ;  /* 0x000000c70200720c */ /* 0x000fe40001741670 */
[C---:B------:R-:W-:Y:S02]  /*3190*/  ISETP.LT.OR P5, PT, R20.reuse, R197, P5 ;  /* 0x000000c51400720c */ /* 0x040fe40002fa1670 */
[C---:B------:R-:W-:Y:S02]  /*31a0*/  ISETP.LT.OR P6, PT, R20.reuse, R196, P6 ;  /* 0x000000c41400720c */ /* 0x040fe400037c1670 */
[C---:B------:R-:W-:Y:S02]  /*31b0*/  ISETP.LT.OR P4, PT, R20.reuse, R199, P4 ;  /* 0x000000c71400720c */ /* 0x040fe40002781670 */
[----:B------:R-:W-:-:S02]  /*31c0*/  ISETP.LT.OR P1, PT, R20, R198, P1 ;  /* 0x000000c61400720c */ /* 0x000fc40000f21670 */
[----:B------:R-:W-:Y:S01]  /*31d0*/  FSEL R78, R64, -INF , !P2 ;  /* 0xff800000404e7808 */ /* 0x000fe20005000000 */
[----:B------:R-:W-:Y:S01]  /*31e0*/  HMMA.16816.F32 R20, R12, R42, RZ ;  /* 0x0000002a0c14723c */ /* 0x000fe200000018ff */
[C---:B------:R-:W-:Y:S02]  /*31f0*/  ISETP.GE.AND P3, PT, R3.reuse, R202, PT ;  /* 0x000000ca0300720c */ /* 0x040fe40003f66270 */
[C---:B------:R-:W-:Y:S02]  /*3200*/  ISETP.GE.AND P2, PT, R3.reuse, R200, PT ;  /* 0x000000c80300720c */ /* 0x040fe40003f46270 */
[C---:B------:R-:W-:Y:S01]  /*3210*/  ISETP.LT.OR P3, PT, R3.reuse, R199, P3 ;  /* 0x000000c70300720c */ /* 0x040fe20001f61670 */
[----:B------:R-:W-:Y:S01]  /*3220*/  HMMA.16816.F32 R40, R8, R24, RZ ;  /* 0x000000180828723c */ /* 0x000fe200000018ff */
        /* <DEDUP_REMOVED lines=11> */
[C---:B------:R-:W-:Y:S01]  /*32e0*/  HMMA.16816.F32 R48, R16.reuse, R30, R32 ;  /* 0x0000001e1030723c */ /* 0x040fe20000001820 */
[----:B------:R-:W1:Y:S01]  /*32f0*/  LDSM.16.M88.4 R32, [R135+0x2c00] ;  /* 0x002c00008720783b */ /* 0x000e620000000200 */
[C---:B------:R-:W-:Y:S02]  /*3300*/  ISETP.LT.OR P0, PT, R3.reuse, R197, P0 ;  /* 0x000000c50300720c */ /* 0x040fe40000701670 */
[C---:B------:R-:W-:Y:S02]  /*3310*/  ISETP.LT.OR P3, PT, R3.reuse, R196, P3 ;  /* 0x000000c40300720c */ /* 0x040fe40001f61670 */
[C---:B------:R-:W-:Y:S01]  /*3320*/  ISETP.LT.OR P2, PT, R3.reuse, R199, P2 ;  /* 0x000000c70300720c */ /* 0x040fe20001741670 */
[----:B------:R-:W-:Y:S01]  /*3330*/  HMMA.16816.F32 R64, R16, R36, R40 ;  /* 0x000000241040723c */ /* 0x000fe20000001828 */
[----:B------:R-:W-:Y:S01]  /*3340*/  ISETP.LT.OR P5, PT, R3, R198, P5 ;  /* 0x000000c60300720c */ /* 0x000fe20002fa1670 */
[----:B------:R-:W-:Y:S01]  /*3350*/  VIADD R3, R2, 0x11 ;  /* 0x0000001102037836 */ /* 0x000fe20000000000 */
[----:B------:R-:W-:Y:S01]  /*3360*/  FSEL R84, R53, -INF , !P4 ;  /* 0xff80000035547808 */ /* 0x000fe20006000000 */
[----:B------:R-:W2:Y:S01]  /*3370*/  LDSM.16.M88.4 R40, [R188+0xc00] ;  /* 0x000c0000bc28783b */ /* 0x000ea20000000200 */
[----:B------:R-:W-:-:S02]  /*3380*/  FSEL R91, R55, -INF , !P1 ;  /* 0xff800000375b7808 */ /* 0x000fc40004800000 */
[----:B------:R-:W-:Y:S01]  /*3390*/  FSEL R98, R60, -INF , !P0 ;  /* 0xff8000003c627808 */ /* 0x000fe20004000000 */
[----:B------:R-:W-:Y:S01]  /*33a0*/  HMMA.16816.F32 R52, R4, R30, R20 ;  /* 0x0000001e0434723c */ /* 0x000fe20000001814 */
[C---:B------:R-:W-:Y:S02]  /*33b0*/  ISETP.GE.AND P4, PT, R3.reuse, R201, PT ;  /* 0x000000c90300720c */ /* 0x040fe40003f86270 */
[C---:B------:R-:W-:Y:S02]  /*33c0*/  ISETP.GE.AND P1, PT, R3.reuse, R203, PT ;  /* 0x000000cb0300720c */ /* 0x040fe40003f26270 */
[C---:B------:R-:W-:Y:S01]  /*33d0*/  ISETP.GE.AND P6, PT, R3.reuse, R202, PT ;  /* 0x000000ca0300720c */ /* 0x040fe20003fc6270 */
[----:B------:R-:W-:Y:S01]  /*33e0*/  HMMA.16816.F32 R28, R8, R26, RZ ;  /* 0x0000001a081c723c */ /* 0x000fe200000018ff */
[C---:B------:R-:W-:Y:S01]  /*33f0*/  ISETP.GE.AND P0, PT, R3.reuse, R200, PT ;  /* 0x000000c80300720c */ /* 0x040fe20003f06270 */
[----:B------:R-:W-:Y:S01]  /*3400*/  VIADD R20, R2, 0x19 ;  /* 0x0000001902147836 */ /* 0x000fe20000000000 */
[----:B------:R-:W-:-:S02]  /*3410*/  ISETP.LT.OR P4, PT, R3, R197, P4 ;  /* 0x000000c50300720c */ /* 0x000fc40002781670 */
[C---:B------:R-:W-:Y:S01]  /*3420*/  ISETP.LT.OR P1, PT, R3.reuse, R196, P1 ;  /* 0x000000c40300720c */ /* 0x040fe20000f21670 */
[----:B------:R-:W-:Y:S01]  /*3430*/  HMMA.16816.F32 R24, R12, R26, RZ ;  /* 0x0000001a0c18723c */ /* 0x000fe200000018ff */
[C---:B------:R-:W-:Y:S02]  /*3440*/  ISETP.LT.OR P6, PT, R3.reuse, R199, P6 ;  /* 0x000000c70300720c */ /* 0x040fe400037c1670 */
[----:B------:R-:W-:Y:S01]  /*3450*/  ISETP.LT.OR P0, PT, R3, R198, P0 ;  /* 0x000000c60300720c */ /* 0x000fe20000701670 */
[----:B------:R-:W-:Y:S01]  /*3460*/  VIADD R3, R2, 0x18 ;  /* 0x0000001802037836 */ /* 0x000fe20000000000 */
[----:B------:R-:W-:Y:S02]  /*3470*/  FSEL R99, R61, -INF , !P4 ;  /* 0xff8000003d637808 */ /* 0x000fe40006000000 */
[----:B------:R-:W-:Y:S02]  /*3480*/  FSEL R81, R56, -INF , !P2 ;  /* 0xff80000038517808 */ /* 0x000fe40005000000 */
[----:B------:R-:W-:-:S02]  /*3490*/  ISETP.GE.AND P4, PT, R3, R202, PT ;  /* 0x000000ca0300720c */ /* 0x000fc40003f86270 */
[C---:B------:R-:W-:Y:S02]  /*34a0*/  ISETP.GE.AND P2, PT, R3.reuse, R200, PT ;  /* 0x000000c80300720c */ /* 0x040fe40003f46270 */
[C---:B------:R-:W-:Y:S02]  /*34b0*/  ISETP.LT.OR P4, PT, R3.reuse, R199, P4 ;  /* 0x000000c70300720c */ /* 0x040fe40002781670 */
[----:B------:R-:W-:Y:S02]  /*34c0*/  ISETP.LT.OR P2, PT, R3, R198, P2 ;  /* 0x000000c60300720c */ /* 0x000fe40001741670 */
[----:B------:R-:W-:Y:S02]  /*34d0*/  FSEL R109, R62, -INF , !P3 ;  /* 0xff8000003e6d7808 */ /* 0x000fe40005800000 */
[----:B------:R-:W-:Y:S02]  /*34e0*/  FSEL R113, R63, -INF , !P1 ;  /* 0xff8000003f717808 */ /* 0x000fe40004800000 */
[----:B------:R-:W-:Y:S01]  /*34f0*/  FSEL R82, R48, -INF , !P4 ;  /* 0xff80000030527808 */ /* 0x000fe20006000000 */
[----:B------:R-:W-:Y:S01]  /*3500*/  HMMA.16816.F32 R60, R4, R36, R44 ;  /* 0x00000024043c723c */ /* 0x000fe2000000182c */
[----:B------:R-:W-:-:S02]  /*3510*/  FSEL R89, R50, -INF , !P2 ;  /* 0xff80000032597808 */ /* 0x000fc40005000000 */
[C---:B------:R-:W-:Y:S02]  /*3520*/  ISETP.GE.AND P4, PT, R20.reuse, R202, PT ;  /* 0x000000ca1400720c */ /* 0x040fe40003f86270 */
[C---:B------:R-:W-:Y:S01]  /*3530*/  ISETP.GE.AND P2, PT, R20.reuse, R200, PT ;  /* 0x000000c81400720c */ /* 0x040fe20003f46270 */
[----:B-1----:R-:W-:Y:S01]  /*3540*/  HMMA.16816.F32 R44, R8, R32, RZ ;  /* 0x00000020082c723c */ /* 0x002fe200000018ff */
[C---:B------:R-:W-:Y:S02]  /*3550*/  ISETP.LT.OR P4, PT, R20.reuse, R199, P4 ;  /* 0x000000c71400720c */ /* 0x040fe40002781670 */
[----:B------:R-:W-:Y:S02]  /*3560*/  ISETP.LT.OR P2, PT, R20, R198, P2 ;  /* 0x000000c61400720c */ /* 0x000fe40001741670 */
[C---:B------:R-:W-:Y:S02]  /*3570*/  ISETP.GE.AND P3, PT, R3.reuse, R201, PT ;  /* 0x000000c90300720c */ /* 0x040fe40003f66270 */
[----:B------:R-:W-:-:S02]  /*3580*/  ISETP.GE.AND P1, PT, R3, R203, PT ;  /* 0x000000cb0300720c */ /* 0x000fc40003f26270 */
[----:B------:R-:W-:Y:S02]  /*3590*/  FSEL R79, R57, -INF , !P6 ;  /* 0xff800000394f7808 */ /* 0x000fe40007000000 */
[----:B------:R-:W-:Y:S02]  /*35a0*/  FSEL R85, R58, -INF , !P5 ;  /* 0xff8000003a557808 */ /* 0x000fe40006800000 */
[----:B------:R-:W-:Y:S02]  /*35b0*/  FSEL R80, R49, -INF , !P4 ;  /* 0xff80000031507808 */ /* 0x000fe40006000000 */
[----:B------:R-:W-:Y:S02]  /*35c0*/  FSEL R90, R51, -INF , !P2 ;  /* 0xff800000335a7808 */ /* 0x000fe40005000000 */
[C---:B------:R-:W-:Y:S01]  /*35d0*/  ISETP.LT.OR P3, PT, R3.reuse, R197, P3 ;  /* 0x000000c50300720c */ /* 0x040fe20001f61670 */
[----:B------:R-:W-:Y:S01]  /*35e0*/  HMMA.16816.F32 R48, R16, R38, R28 ;  /* 0x000000261030723c */ /* 0x000fe2000000181c */
[----:B------:R-:W-:Y:S01]  /*35f0*/  ISETP.LT.OR P1, PT, R3, R196, P1 ;  /* 0x000000c40300720c */ /* 0x000fe20000f21670 */
[----:B------:R-:W-:Y:S01]  /*3600*/  VIADD R3, R2, 0x20 ;  /* 0x0000002002037836 */ /* 0x000fe20000000000 */
[C---:B------:R-:W-:Y:S01]  /*3610*/  ISETP.GE.AND P6, PT, R20.reuse, R201, PT ;  /* 0x000000c91400720c */ /* 0x040fe20003fc6270 */
[----:B------:R-:W1:Y:S01]  /*3620*/  LDSM.16.M88.4 R28, [R135+0x3000] ;  /* 0x00300000871c783b */ /* 0x000e620000000200 */
[----:B------:R-:W-:-:S02]  /*3630*/  ISETP.GE.AND P5, PT, R20, R203, PT ;  /* 0x000000cb1400720c */ /* 0x000fc40003fa6270 */
[C---:B------:R-:W-:Y:S02]  /*3640*/  ISETP.LT.OR P6, PT, R20.reuse, R197, P6 ;  /* 0x000000c51400720c */ /* 0x040fe400037c1670 */
[----:B------:R-:W-:Y:S02]  /*3650*/  ISETP.LT.OR P5, PT, R20, R196, P5 ;  /* 0x000000c41400720c */ /* 0x000fe40002fa1670 */
[----:B------:R-:W-:Y:S01]  /*3660*/  FSEL R88, R59, -INF , !P0 ;  /* 0xff8000003b587808 */ /* 0x000fe20004000000 */
[----:B------:R-:W-:Y:S01]  /*3670*/  HMMA.16816.F32 R20, R12, R32, RZ ;  /* 0x000000200c14723c */ /* 0x000fe200000018ff */
[----:B------:R-:W-:Y:S02]  /*3680*/  FSEL R95, R52, -INF , !P3 ;  /* 0xff800000345f7808 */ /* 0x000fe40005800000 */
[----:B------:R-:W-:Y:S02]  /*3690*/  FSEL R103, R54, -INF , !P1 ;  /* 0xff80000036677808 */ /* 0x000fe40004800000 */
[C---:B------:R-:W-:Y:S01]  /*36a0*/  ISETP.GE.AND P0, PT, R3.reuse, R201, PT ;  /* 0x000000c90300720c */ /* 0x040fe20003f06270 */
[----:B--2---:R-:W-:Y:S01]  /*36b0*/  HMMA.16816.F32 R56, R16, R40, R44 ;  /* 0x000000281038723c */ /* 0x004fe2000000182c */
        /* <DEDUP_REMOVED lines=15> */
[C---:B------:R-:W-:Y:S01]  /*37b0*/  ISETP.GE.AND P6, PT, R3.reuse, R202, PT ;  /* 0x000000ca0300720c */ /* 0x040fe20003fc6270 */
[----:B------:R-:W-:Y:S01]  /*37c0*/  HMMA.16816.F32 R24, R8, R34, RZ ;  /* 0x000000220818723c */ /* 0x000fe200000018ff */
[----:B------:R-:W-:-:S02]  /*37d0*/  ISETP.GE.AND P0, PT, R3, R200, PT ;  /* 0x000000c80300720c */ /* 0x000fc40003f06270 */
[C---:B------:R-:W-:Y:S02]  /*37e0*/  ISETP.LT.OR P5, PT, R3.reuse, R197, P5 ;  /* 0x000000c50300720c */ /* 0x040fe40002fa1670 */
[C---:B------:R-:W-:Y:S01]  /*37f0*/  ISETP.LT.OR P2, PT, R3.reuse, R196, P2 ;  /* 0x000000c40300720c */ /* 0x040fe20001741670 */
[----:B------:R-:W-:Y:S01]  /*3800*/  HMMA.16816.F32 R32, R12, R34, RZ ;  /* 0x000000220c20723c */ /* 0x000fe200000018ff */
[C---:B------:R-:W-:Y:S02]  /*3810*/  ISETP.LT.OR P6, PT, R3.reuse, R199, P6 ;  /* 0x000000c70300720c */ /* 0x040fe400037c1670 */
[----:B------:R-:W-:Y:S01]  /*3820*/  ISETP.LT.OR P0, PT, R3, R198, P0 ;  /* 0x000000c60300720c */ /* 0x000fe20000701670 */
[----:B------:R-:W-:Y:S01]  /*3830*/  VIADD R3, R2, 0x28 ;  /* 0x0000002802037836 */ /* 0x000fe20000000000 */
[----:B------:R-:W-:Y:S01]  /*3840*/  FSEL R119, R61, -INF , !P5 ;  /* 0xff8000003d777808 */ /* 0x000fe20006800000 */
[----:B-1----:R-:W-:Y:S01]  /*3850*/  HMMA.16816.F32 R44, R8, R28, RZ ;  /* 0x0000001c082c723c */ /* 0x002fe200000018ff */
[----:B------:R-:W-:-:S02]  /*3860*/  FSEL R108, R64, -INF , !P1 ;  /* 0xff800000406c7808 */ /* 0x000fc40004800000 */
[C---:B------:R-:W-:Y:S02]  /*3870*/  ISETP.GE.AND P5, PT, R3.reuse, R202, PT ;  /* 0x000000ca0300720c */ /* 0x040fe40003fa6270 */
[----:B------:R-:W-:Y:S02]  /*3880*/  ISETP.GE.AND P1, PT, R3, R200, PT ;  /* 0x000000c80300720c */ /* 0x000fe40003f26270 */
[----:B------:R-:W-:Y:S02]  /*3890*/  FSEL R128, R62, -INF , !P3 ;  /* 0xff8000003e807808 */ /* 0x000fe40005800000 */
[----:B------:R-:W-:Y:S02]  /*38a0*/  FSEL R131, R63, -INF , !P2 ;  /* 0xff8000003f837808 */ /* 0x000fe40005000000 */
[----:B------:R-:W-:Y:S01]  /*38b0*/  HMMA.16816.F32 R60, R4, R40, R20 ;  /* 0x00000028043c723c */ /* 0x000fe20000001814 */
[C---:B------:R-:W-:Y:S02]  /*38c0*/  ISETP.LT.OR P5, PT, R3.reuse, R199, P5 ;  /* 0x000000c70300720c */ /* 0x040fe40002fa1670 */
[----:B------:R-:W-:-:S02]  /*38d0*/  ISETP.LT.OR P1, PT, R3, R198, P1 ;  /* 0x000000c60300720c */ /* 0x000fc40000f21670 */
[----:B------:R-:W-:Y:S02]  /*38e0*/  FSEL R107, R48, -INF , !P5 ;  /* 0xff800000306b7808 */ /* 0x000fe40006800000 */
[----:B------:R-:W-:Y:S01]  /*38f0*/  VIADD R20, R2, 0x29 ;  /* 0x0000002902147836 */ /* 0x000fe20000000000 */
[----:B------:R-:W-:Y:S02]  /*3900*/  FSEL R111, R50, -INF , !P1 ;  /* 0xff800000326f7808 */ /* 0x000fe40004800000 */
[C---:B------:R-:W-:Y:S02]  /*3910*/  ISETP.GE.AND P3, PT, R3.reuse, R201, PT ;  /* 0x000000c90300720c */ /* 0x040fe40003f66270 */
[C---:B------:R-:W-:Y:S02]  /*3920*/  ISETP.GE.AND P5, PT, R20.reuse, R202, PT ;  /* 0x000000ca1400720c */ /* 0x040fe40003fa6270 */
[----:B------:R-:W-:Y:S02]  /*3930*/  ISETP.GE.AND P1, PT, R20, R200, PT ;  /* 0x000000c81400720c */ /* 0x000fe40003f26270 */
[----:B------:R-:W-:-:S02]  /*3940*/  ISETP.GE.AND P2, PT, R3, R203, PT ;  /* 0x000000cb0300720c */ /* 0x000fc40003f46270 */
[C---:B------:R-:W-:Y:S02]  /*3950*/  ISETP.LT.OR P5, PT, R20.reuse, R199, P5 ;  /* 0x000000c71400720c */ /* 0x040fe40002fa1670 */
[----:B------:R-:W-:Y:S02]  /*3960*/  ISETP.LT.OR P1, PT, R20, R198, P1 ;  /* 0x000000c61400720c */ /* 0x000fe40000f21670 */
[C---:B------:R-:W-:Y:S02]  /*3970*/  ISETP.LT.OR P3, PT, R3.reuse, R197, P3 ;  /* 0x000000c50300720c */ /* 0x040fe40001f61670 */
[----:B------:R-:W-:Y:S01]  /*3980*/  ISETP.LT.OR P2, PT, R3, R196, P2 ;  /* 0x000000c40300720c */ /* 0x000fe20001741670 */
[----:B------:R-:W-:Y:S01]  /*3990*/  VIADD R3, R2, 0x30 ;  /* 0x0000003002037836 */ /* 0x000fe20000000000 */
[----:B------:R-:W-:Y:S02]  /*39a0*/  FSEL R105, R65, -INF , !P6 ;  /* 0xff80000041697808 */ /* 0x000fe40007000000 */
[----:B------:R-:W-:-:S02]  /*39b0*/  FSEL R110, R66, -INF , !P4 ;  /* 0xff800000426e7808 */ /* 0x000fc40006000000 */
[C---:B------:R-:W-:Y:S02]  /*39c0*/  ISETP.GE.AND P6, PT, R20.reuse, R201, PT ;  /* 0x000000c91400720c */ /* 0x040fe40003fc6270 */
[----:B------:R-:W-:Y:S02]  /*39d0*/  ISETP.GE.AND P4, PT, R20, R203, PT ;  /* 0x000000cb1400720c */ /* 0x000fe40003f86270 */
[----:B------:R-:W-:Y:S02]  /*39e0*/  FSEL R106, R49, -INF , !P5 ;  /* 0xff800000316a7808 */ /* 0x000fe40006800000 */
[----:B------:R-:W-:Y:S02]  /*39f0*/  FSEL R112, R51, -INF , !P1 ;  /* 0xff80000033707808 */ /* 0x000fe40004800000 */
[----:B------:R-:W-:Y:S01]  /*3a00*/  HMMA.16816.F32 R48, R16, R42, R24 ;  /* 0x0000002a1030723c */ /* 0x000fe20000001818 */
[----:B------:R-:W-:Y:S01]  /*3a10*/  FSEL R114, R67, -INF , !P0 ;  /* 0xff80000043727808 */ /* 0x000fe20004000000 */
[----:B------:R-:W1:Y:S01]  /*3a20*/  LDSM.16.M88.4 R24, [R135+0x3400] ;  /* 0x003400008718783b */ /* 0x000e620000000200 */
[----:B------:R-:W-:-:S02]  /*3a30*/  FSEL R115, R52, -INF , !P3 ;  /* 0xff80000034737808 */ /* 0x000fc40005800000 */
[----:B------:R-:W-:Y:S02]  /*3a40*/  FSEL R126, R54, -INF , !P2 ;  /* 0xff800000367e7808 */ /* 0x000fe40005000000 */
[C---:B------:R-:W-:Y:S02]  /*3a50*/  ISETP.GE.AND P0, PT, R3.reuse, R201, PT ;  /* 0x000000c90300720c */ /* 0x040fe40003f06270 */
[C---:B------:R-:W-:Y:S02]  /*3a60*/  ISETP.LT.OR P6, PT, R20.reuse, R197, P6 ;  /* 0x000000c51400720c */ /* 0x040fe400037c1670 */
[----:B------:R-:W-:Y:S02]  /*3a70*/  ISETP.LT.OR P4, PT, R20, R196, P4 ;  /* 0x000000c41400720c */ /* 0x000fe40002781670 */
[C---:B------:R-:W-:Y:S01]  /*3a80*/  ISETP.GE.AND P3, PT, R3.reuse, R203, PT ;  /* 0x000000cb0300720c */ /* 0x040fe20003f66270 */
[----:B------:R-:W-:Y:S01]  /*3a90*/  HMMA.16816.F32 R20, R12, R28, RZ ;  /* 0x0000001c0c14723c */ /* 0x000fe200000018ff */
        /* <DEDUP_REMOVED lines=9> */
[C---:B------:R-:W-:Y:S01]  /*3b30*/  ISETP.GE.AND P4, PT, R3.reuse, R201, PT ;  /* 0x000000c90300720c */ /* 0x040fe20003f86270 */
[C---:B------:R-:W-:Y:S01]  /*3b40*/  HMMA.16816.F32 R52, R4.reuse, R42, R32 ;  /* 0x0000002a0434723c */ /* 0x040fe20000001820 */
[C---:B------:R-:W-:Y:S01]  /*3b50*/  ISETP.GE.AND P1, PT, R3.reuse, R203, PT ;  /* 0x000000cb0300720c */ /* 0x040fe20003f26270 */
[----:B------:R-:W3:Y:S01]  /*3b60*/  LDSM.16.M88.4 R32, [R188+0x1400] ;  /* 0x00140000bc20783b */ /* 0x000ee20000000200 */
[----:B------:R-:W-:Y:S02]  /*3b70*/  FSEL R118, R60, -INF , !P0 ;  /* 0xff8000003c767808 */ /* 0x000fe40004000000 */
[C---:B------:R-:W-:Y:S01]  /*3b80*/  ISETP.GE.AND P6, PT, R3.reuse, R202, PT ;  /* 0x000000ca0300720c */ /* 0x040fe20003fc6270 */
[----:B--2---:R-:W-:Y:S01]  /*3b90*/  HMMA.16816.F32 R64, R4, R36, R20 ;  /* 0x000000240440723c */ /* 0x004fe20000001814 */
[----:B------:R-:W-:-:S02]  /*3ba0*/  ISETP.GE.AND P0, PT, R3, R200, PT ;  /* 0x000000c80300720c */ /* 0x000fc40003f06270 */
[C---:B------:R-:W-:Y:S02]  /*3bb0*/  ISETP.LT.OR P4, PT, R3.reuse, R197, P4 ;  /* 0x000000c50300720c */ /* 0x040fe40002781670 */
[C---:B------:R-:W-:Y:S01]  /*3bc0*/  ISETP.LT.OR P1, PT, R3.reuse, R196, P1 ;  /* 0x000000c40300720c */ /* 0x040fe20000f21670 */
[----:B-1----:R-:W-:Y:S01]  /*3bd0*/  HMMA.16816.F32 R40, R8, R24, RZ ;  /* 0x000000180828723c */ /* 0x002fe200000018ff */
[C---:B------:R-:W-:Y:S01]  /*3be0*/  ISETP.LT.OR P6, PT, R3.reuse, R199, P6 ;  /* 0x000000c70300720c */ /* 0x040fe200037c1670 */
[C---:B------:R-:W-:Y:S01]  /*3bf0*/  VIADD R20, R2.reuse, 0x39 ;  /* 0x0000003902147836 */ /* 0x040fe20000000000 */
[----:B------:R-:W-:Y:S01]  /*3c00*/  ISETP.LT.OR P0, PT, R3, R198, P0 ;  /* 0x000000c60300720c */ /* 0x000fe20000701670 */
[----:B------:R-:W-:Y:S01]  /*3c10*/  VIADD R3, R2, 0x38 ;  /* 0x0000003802037836 */ /* 0x000fe20000000000 */
[----:B------:R-:W-:Y:S02]  /*3c20*/  FSEL R136, R61, -INF , !P4 ;  /* 0xff8000003d887808 */ /* 0x000fe40006000000 */
[----:B------:R-:W-:-:S02]  /*3c30*/  FSEL R139, R62, -INF , !P3 ;  /* 0xff8000003e8b7808 */ /* 0x000fc40005800000 */
[----:B------:R-:W-:Y:S02]  /*3c40*/  FSEL R143, R63, -INF , !P1 ;  /* 0xff8000003f8f7808 */ /* 0x000fe40004800000 */
[----:B------:R-:W-:Y:S01]  /*3c50*/  HMMA.16816.F32 R60, R16, R36, R44 ;  /* 0x00000024103c723c */ /* 0x000fe2000000182c */
[C---:B------:R-:W-:Y:S02]  /*3c60*/  ISETP.GE.AND P4, PT, R3.reuse, R202, PT ;  /* 0x000000ca0300720c */ /* 0x040fe40003f86270 */
[----:B------:R-:W-:Y:S02]  /*3c70*/  FSEL R124, R56, -INF , !P2 ;  /* 0xff800000387c7808 */ /* 0x000fe40005000000 */
[C---:B------:R-:W-:Y:S01]  /*3c80*/  ISETP.GE.AND P2, PT, R3.reuse, R200, PT ;  /* 0x000000c80300720c */ /* 0x040fe20003f46270 */
[----:B------:R-:W-:Y:S01]  /*3c90*/  HMMA.16816.F32 R44, R8, R30, RZ ;  /* 0x0000001e082c723c */ /* 0x000fe200000018ff */
[C---:B------:R-:W-:Y:S02]  /*3ca0*/  ISETP.LT.OR P4, PT, R3.reuse, R199, P4 ;  /* 0x000000c70300720c */ /* 0x040fe40002781670 */
[----:B------:R-:W-:-:S02]  /*3cb0*/  ISETP.LT.OR P2, PT, R3, R198, P2 ;  /* 0x000000c60300720c */ /* 0x000fc40001741670 */
[C---:B------:R-:W-:Y:S01]  /*3cc0*/  ISETP.GE.AND P3, PT, R3.reuse, R201, PT ;  /* 0x000000c90300720c */ /* 0x040fe20003f66270 */
[----:B------:R-:W-:Y:S01]  /*3cd0*/  HMMA.16816.F32 R28, R12, R30, RZ ;  /* 0x0000001e0c1c723c */ /* 0x000fe200000018ff */
[----:B------:R-:W-:Y:S02]  /*3ce0*/  ISETP.GE.AND P1, PT, R3, R203, PT ;  /* 0x000000cb0300720c */ /* 0x000fe40003f26270 */
[----:B------:R-:W-:Y:S02]  /*3cf0*/  FSEL R123, R48, -INF , !P4 ;  /* 0xff800000307b7808 */ /* 0x000fe40006000000 */
[----:B------:R-:W-:Y:S02]  /*3d00*/  ISETP.GE.AND P4, PT, R20, R202, PT ;  /* 0x000000ca1400720c */ /* 0x000fe40003f86270 */
[----:B------:R-:W-:Y:S01]  /*3d10*/  FSEL R121, R57, -INF , !P6 ;  /* 0xff80000039797808 */ /* 0x000fe20007000000 */
[----:B---3--:R-:W-:Y:S01]  /*3d20*/  HMMA.16816.F32 R68, R16, R32, R40 ;  /* 0x000000201044723c */ /* 0x008fe20000001828 */
[----:B------:R-:W-:-:S02]  /*3d30*/  FSEL R127, R58, -INF , !P5 ;  /* 0xff8000003a7f7808 */ /* 0x000fc40006800000 */
[----:B------:R-:W-:Y:S02]  /*3d40*/  FSEL R129, R50, -INF , !P2 ;  /* 0xff80000032817808 */ /* 0x000fe40005000000 */
[C---:B------:R-:W-:Y:S02]  /*3d50*/  ISETP.LT.OR P3, PT, R3.reuse, R197, P3 ;  /* 0x000000c50300720c */ /* 0x040fe40001f61670 */
[----:B------:R-:W-:Y:S01]  /*3d60*/  ISETP.LT.OR P1, PT, R3, R196, P1 ;  /* 0x000000c40300720c */ /* 0x000fe20000f21670 */
[----:B------:R-:W-:Y:S01]  /*3d70*/  VIADD R3, R2, 0x40 ;  /* 0x0000004002037836 */ /* 0x000fe20000000000 */
[C---:B------:R-:W-:Y:S02]  /*3d80*/  ISETP.GE.AND P6, PT, R20.reuse, R201, PT ;  /* 0x000000c91400720c */ /* 0x040fe40003fc6270 */
[C---:B------:R-:W-:Y:S02]  /*3d90*/  ISETP.GE.AND P5, PT, R20.reuse, R203, PT ;  /* 0x000000cb1400720c */ /* 0x040fe40003fa6270 */
[----:B------:R-:W-:-:S02]  /*3da0*/  ISETP.GE.AND P2, PT, R20, R200, PT ;  /* 0x000000c81400720c */ /* 0x000fc40003f46270 */
[C---:B------:R-:W-:Y:S02]  /*3db0*/  ISETP.LT.OR P4, PT, R20.reuse, R199, P4 ;  /* 0x000000c71400720c */ /* 0x040fe40002781670 */
[C---:B------:R-:W-:Y:S02]  /*3dc0*/  ISETP.LT.OR P6, PT, R20.reuse, R197, P6 ;  /* 0x000000c51400720c */ /* 0x040fe400037c1670 */
[C---:B------:R-:W-:Y:S02]  /*3dd0*/  ISETP.LT.OR P5, PT, R20.reuse, R196, P5 ;  /* 0x000000c41400720c */ /* 0x040fe40002fa1670 */
[----:B------:R-:W-:Y:S02]  /*3de0*/  ISETP.LT.OR P2, PT, R20, R198, P2 ;  /* 0x000000c61400720c */ /* 0x000fe40001741670 */
[----:B------:R-:W-:Y:S01]  /*3df0*/  FSEL R132, R59, -INF , !P0 ;  /* 0xff8000003b847808 */ /* 0x000fe20004000000 */
[----:B------:R-:W-:Y:S01]  /*3e00*/  HMMA.16816.F32 R20, R12, R24, RZ ;  /* 0x000000180c14723c */ /* 0x000fe200000018ff */
[----:B------:R-:W-:-:S02]  /*3e10*/  FSEL R134, R52, -INF , !P3 ;  /* 0xff80000034867808 */ /* 0x000fc40005800000 */
[----:B------:R-:W-:Y:S02]  /*3e20*/  FSEL R137, R54, -INF , !P1 ;  /* 0xff80000036897808 */ /* 0x000fe40004800000 */
[----:B------:R-:W-:Y:S01]  /*3e30*/  FSEL R122, R49, -INF , !P4 ;  /* 0xff800000317a7808 */ /* 0x000fe20006000000 */
[----:B------:R-:W-:Y:S01]  /*3e40*/  HMMA.16816.F32 R56, R4, R38, R28 ;  /* 0x000000260438723c */ /* 0x000fe2000000181c */
[C---:B------:R-:W-:Y:S01]  /*3e50*/  ISETP.GE.AND P0, PT, R3.reuse, R201, PT ;  /* 0x000000c90300720c */ /* 0x040fe20003f06270 */
[----:B------:R-:W1:Y:S01]  /*3e60*/  LDSM.16.M88.4 R28, [R135+0x3800] ;  /* 0x00380000871c783b */ /* 0x000e620000000200 */
[C---:B------:R-:W-:Y:S02]  /*3e70*/  ISETP.GE.AND P3, PT, R3.reuse, R203, PT ;  /* 0x000000cb0300720c */ /* 0x040fe40003f66270 */
[C---:B------:R-:W-:Y:S02]  /*3e80*/  ISETP.GE.AND P1, PT, R3.reuse, R202, PT ;  /* 0x000000ca0300720c */ /* 0x040fe40003f26270 */
[----:B------:R-:W-:-:S02]  /*3e90*/  ISETP.GE.AND P4, PT, R3, R200, PT ;  /* 0x000000c80300720c */ /* 0x000fc40003f86270 */
[----:B------:R-:W-:Y:S02]  /*3ea0*/  FSEL R130, R51, -INF , !P2 ;  /* 0xff80000033827808 */ /* 0x000fe40005000000 */
[C---:B------:R-:W-:Y:S01]  /*3eb0*/  ISETP.LT.OR P0, PT, R3.reuse, R197, P0 ;  /* 0x000000c50300720c */ /* 0x040fe20000701670 */
[----:B------:R-:W-:Y:S01]  /*3ec0*/  HMMA.16816.F32 R48, R16, R38, R44 ;  /* 0x000000261030723c */ /* 0x000fe2000000182c */
[C---:B------:R-:W-:Y:S01]  /*3ed0*/  ISETP.LT.OR P3, PT, R3.reuse, R196, P3 ;  /* 0x000000c40300720c */ /* 0x040fe20001f61670 */
[----:B------:R-:W2:Y:S01]  /*3ee0*/  LDSM.16.M88.4 R36, [R188+0x1800] ;  /* 0x00180000bc24783b */ /* 0x000ea20000000200 */
[C---:B------:R-:W-:Y:S02]  /*3ef0*/  ISETP.LT.OR P1, PT, R3.reuse, R199, P1 ;  /* 0x000000c70300720c */ /* 0x040fe40000f21670 */
[----:B------:R-:W-:Y:S01]  /*3f00*/  ISETP.LT.OR P4, PT, R3, R198, P4 ;  /* 0x000000c60300720c */ /* 0x000fe20002781670 */
[----:B------:R-:W-:Y:S01]  /*3f10*/  VIADD R3, R2, 0x41 ;  /* 0x0000004102037836 */ /* 0x000fe20000000000 */
[----:B------:R-:W-:Y:S01]  /*3f20*/  FSEL R133, R53, -INF , !P6 ;  /* 0xff80000035857808 */ /* 0x000fe20007000000 */
[----:B------:R-:W-:Y:S01]  /*3f30*/  HMMA.16816.F32 R44, R8, R26, RZ ;  /* 0x0000001a082c723c */ /* 0x000fe200000018ff */
[----:B------:R-:W-:-:S02]  /*3f40*/  FSEL R138, R55, -INF , !P5 ;  /* 0xff800000378a7808 */ /* 0x000fc40006800000 */
[----:B------:R-:W-:Y:S02]  /*3f50*/  FSEL R141, R64, -INF , !P0 ;  /* 0xff800000408d7808 */ /* 0x000fe40004000000 */
[C---:B------:R-:W-:Y:S02]  /*3f60*/  ISETP.GE.AND P5, PT, R3.reuse, R201, PT ;  /* 0x000000c90300720c */ /* 0x040fe40003fa6270 */
        /* <DEDUP_REMOVED lines=8> */
[----:B------:R-:W-:Y:S01]  /*3ff0*/  FSEL R142, R65, -INF , !P5 ;  /* 0xff800000418e7808 */ /* 0x000fe20006800000 */
[----:B-1----:R-:W-:Y:S01]  /*4000*/  HMMA.16816.F32 R52, R12, R28, RZ ;  /* 0x0000001c0c34723c */ /* 0x002fe200000018ff */
[----:B------:R-:W-:Y:S02]  /*4010*/  FSEL R191, R66, -INF , !P3 ;  /* 0xff80000042bf7808 */ /* 0x000fe40005800000 */
[----:B------:R-:W-:-:S02]  /*4020*/  ISETP.GE.AND P5, PT, R3, R202, PT ;  /* 0x000000ca0300720c */ /* 0x000fc40003fa6270 */
[----:B------:R-:W-:Y:S01]  /*4030*/  FSEL R204, R67, -INF , !P2 ;  /* 0xff80000043cc7808 */ /* 0x000fe20005000000 */
[----:B------:R-:W-:Y:S01]  /*4040*/  HMMA.16816.F32 R40, R8, R28, RZ ;  /* 0x0000001c0828723c */ /* 0x000fe200000018ff */
[----:B------:R-:W-:Y:S02]  /*4050*/  FSEL R147, R60, -INF , !P1 ;  /* 0xff8000003c937808 */ /* 0x000fe40004800000 */
[C---:B------:R-:W-:Y:S02]  /*4060*/  ISETP.GE.AND P1, PT, R3.reuse, R200, PT ;  /* 0x000000c80300720c */ /* 0x040fe40003f26270 */
[C---:B------:R-:W-:Y:S01]  /*4070*/  ISETP.LT.OR P5, PT, R3.reuse, R199, P5 ;  /* 0x000000c70300720c */ /* 0x040fe20002fa1670 */
[----:B------:R-:W-:Y:S01]  /*4080*/  HMMA.16816.F32 R64, R4, R32, R20 ;  /* 0x000000200440723c */ /* 0x000fe20000001814 */
[C---:B------:R-:W-:Y:S02]  /*4090*/  ISETP.LT.OR P1, PT, R3.reuse, R198, P1 ;  /* 0x000000c60300720c */ /* 0x040fe40000f21670 */
[----:B------:R-:W-:-:S02]  /*40a0*/  ISETP.GE.AND P3, PT, R3, R201, PT ;  /* 0x000000c90300720c */ /* 0x000fc40003f66270 */
[----:B------:R-:W-:Y:S02]  /*40b0*/  ISETP.GE.AND P2, PT, R3, R203, PT ;  /* 0x000000cb0300720c */ /* 0x000fe40003f46270 */
[----:B------:R-:W-:Y:S01]  /*40c0*/  VIADD R20, R2, 0x49 ;  /* 0x0000004902147836 */ /* 0x000fe20000000000 */
[----:B------:R-:W-:Y:S02]  /*40d0*/  FSEL R146, R48, -INF , !P5 ;  /* 0xff80000030927808 */ /* 0x000fe40006800000 */
[----:B------:R-:W-:Y:S02]  /*40e0*/  FSEL R144, R61, -INF , !P6 ;  /* 0xff8000003d907808 */ /* 0x000fe40007000000 */
[----:B------:R-:W-:Y:S02]  /*40f0*/  ISETP.GE.AND P5, PT, R20, R202, PT ;  /* 0x000000ca1400720c */ /* 0x000fe40003fa6270 */
[----:B------:R-:W-:Y:S02]  /*4100*/  FSEL R150, R62, -INF , !P4 ;  /* 0xff8000003e967808 */ /* 0x000fe40006000000 */
[----:B------:R-:W-:-:S02]  /*4110*/  FSEL R155, R50, -INF , !P1 ;  /* 0xff800000329b7808 */ /* 0x000fc40004800000 */
[C---:B------:R-:W-:Y:S02]  /*4120*/  ISETP.LT.OR P3, PT, R3.reuse, R197, P3 ;  /* 0x000000c50300720c */ /* 0x040fe40001f61670 */
[----:B------:R-:W-:Y:S01]  /*4130*/  ISETP.LT.OR P2, PT, R3, R196, P2 ;  /* 0x000000c40300720c */ /* 0x000fe20001741670 */
[----:B------:R-:W-:Y:S01]  /*4140*/  VIADD R3, R2, 0x50 ;  /* 0x0000005002037836 */ /* 0x000fe20000000000 */
[C---:B------:R-:W-:Y:S02]  /*4150*/  ISETP.GE.AND P6, PT, R20.reuse, R201, PT ;  /* 0x000000c91400720c */ /* 0x040fe40003fc6270 */
[C---:B------:R-:W-:Y:S02]  /*4160*/  ISETP.GE.AND P4, PT, R20.reuse, R203, PT ;  /* 0x000000cb1400720c */ /* 0x040fe40003f86270 */
[C---:B------:R-:W-:Y:S02]  /*4170*/  ISETP.GE.AND P1, PT, R20.reuse, R200, PT ;  /* 0x000000c81400720c */ /* 0x040fe40003f26270 */
[----:B------:R-:W-:-:S02]  /*4180*/  ISETP.LT.OR P5, PT, R20, R199, P5 ;  /* 0x000000c71400720c */ /* 0x000fc40002fa1670 */
[C---:B------:R-:W-:Y:S02]  /*4190*/  ISETP.LT.OR P6, PT, R20.reuse, R197, P6 ;  /* 0x000000c51400720c */ /* 0x040fe400037c1670 */
[C---:B------:R-:W-:Y:S02]  /*41a0*/  ISETP.LT.OR P4, PT, R20.reuse, R196, P4 ;  /* 0x000000c41400720c */ /* 0x040fe40002781670 */
[----:B------:R-:W-:Y:S02]  /*41b0*/  ISETP.LT.OR P1, PT, R20, R198, P1 ;  /* 0x000000c61400720c */ /* 0x000fe40000f21670 */
[----:B------:R-:W-:Y:S01]  /*41c0*/  FSEL R164, R63, -INF , !P0 ;  /* 0xff8000003fa47808 */ /* 0x000fe20004000000 */
[----:B------:R-:W-:Y:S01]  /*41d0*/  HMMA.16816.F32 R20, R12, R26, RZ ;  /* 0x0000001a0c14723c */ /* 0x000fe200000018ff */
[----:B------:R-:W-:Y:S01]  /*41e0*/  FSEL R140, R56, -INF , !P3 ;  /* 0xff800000388c7808 */ /* 0x000fe20005800000 */
[----:B------:R-:W1:Y:S01]  /*41f0*/  LDSM.16.M88.4 R24, [R135+0x3c00] ;  /* 0x003c00008718783b */ /* 0x000e620000000200 */
[----:B------:R-:W-:-:S02]  /*4200*/  FSEL R183, R58, -INF , !P2 ;  /* 0xff8000003ab77808 */ /* 0x000fc40005000000 */
[----:B------:R-:W-:Y:S01]  /*4210*/  FSEL R145, R49, -INF , !P5 ;  /* 0xff80000031917808 */ /* 0x000fe20006800000 */
[----:B------:R-:W-:Y:S01]  /*4220*/  HMMA.16816.F32 R60, R8, R30, RZ ;  /* 0x0000001e083c723c */ /* 0x000fe200000018ff */
[C---:B------:R-:W-:Y:S02]  /*4230*/  ISETP.GE.AND P0, PT, R3.reuse, R201, PT ;  /* 0x000000c90300720c */ /* 0x040fe40003f06270 */
[C---:B------:R-:W-:Y:S02]  /*4240*/  ISETP.GE.AND P3, PT, R3.reuse, R203, PT ;  /* 0x000000cb0300720c */ /* 0x040fe40003f66270 */
[C---:B------:R-:W-:Y:S02]  /*4250*/  ISETP.GE.AND P2, PT, R3.reuse, R202, PT ;  /* 0x000000ca0300720c */ /* 0x040fe40003f46270 */
[----:B------:R-:W-:Y:S02]  /*4260*/  ISETP.GE.AND P5, PT, R3, R200, PT ;  /* 0x000000c80300720c */ /* 0x000fe40003fa6270 */
[----:B------:R-:W-:-:S02]  /*4270*/  FSEL R156, R51, -INF , !P1 ;  /* 0xff800000339c7808 */ /* 0x000fc40004800000 */
        /* <DEDUP_REMOVED lines=8> */
[----:B------:R-:W-:-:S02]  /*4300*/  FSEL R189, R59, -INF , !P4 ;  /* 0xff8000003bbd7808 */ /* 0x000fc40006000000 */
[----:B------:R-:W-:Y:S02]  /*4310*/  FSEL R163, R64, -INF , !P0 ;  /* 0xff80000040a37808 */ /* 0x000fe40004000000 */
[C---:B------:R-:W-:Y:S01]  /*4320*/  ISETP.GE.AND P4, PT, R3.reuse, R201, PT ;  /* 0x000000c90300720c */ /* 0x040fe20003f86270 */
[----:B------:R-:W-:Y:S01]  /*4330*/  HMMA.16816.F32 R32, R12, R30, RZ ;  /* 0x0000001e0c20723c */ /* 0x000fe200000018ff */
[C---:B------:R-:W-:Y:S01]  /*4340*/  ISETP.GE.AND P1, PT, R3.reuse, R203, PT ;  /* 0x000000cb0300720c */ /* 0x040fe20003f26270 */
[----:B------:R-:W-:Y:S01]  /*4350*/  VIADD R20, R2, 0x59 ;  /* 0x0000005902147836 */ /* 0x000fe20000000000 */
[C---:B------:R-:W-:Y:S02]  /*4360*/  ISETP.GE.AND P6, PT, R3.reuse, R202, PT ;  /* 0x000000ca0300720c */ /* 0x040fe40003fc6270 */
[C---:B------:R-:W-:Y:S01]  /*4370*/  ISETP.GE.AND P0, PT, R3.reuse, R200, PT ;  /* 0x000000c80300720c */ /* 0x040fe20003f06270 */
[----:B--2---:R-:W-:Y:S01]  /*4380*/  HMMA.16816.F32 R56, R16, R36, R40 ;  /* 0x000000241038723c */ /* 0x004fe20000001828 */
[----:B------:R-:W-:-:S02]  /*4390*/  ISETP.LT.OR P4, PT, R3, R197, P4 ;  /* 0x000000c50300720c */ /* 0x000fc40002781670 */
[C---:B------:R-:W-:Y:S02]  /*43a0*/  ISETP.LT.OR P1, PT, R3.reuse, R196, P1 ;  /* 0x000000c40300720c */ /* 0x040fe40000f21670 */
[C---:B------:R-:W-:Y:S01]  /*43b0*/  ISETP.LT.OR P6, PT, R3.reuse, R199, P6 ;  /* 0x000000c70300720c */ /* 0x040fe200037c1670 */
[----:B-1----:R-:W-:Y:S01]  /*43c0*/  HMMA.16816.F32 R40, R12, R26, RZ ;  /* 0x0000001a0c28723c */ /* 0x002fe200000018ff */
[----:B------:R-:W-:Y:S01]  /*43d0*/  ISETP.LT.OR P0, PT, R3, R198, P0 ;  /* 0x000000c60300720c */ /* 0x000fe20000701670 */
[----:B------:R-:W-:Y:S01]  /*43e0*/  VIADD R3, R2, 0x58 ;  /* 0x0000005802037836 */ /* 0x000fe20000000000 */
[----:B------:R-:W-:Y:S02]  /*43f0*/  FSEL R161, R65, -INF , !P4 ;  /* 0xff80000041a17808 */ /* 0x000fe40006000000 */
[----:B------:R-:W-:Y:S01]  /*4400*/  FSEL R193, R69, -INF , !P6 ;  /* 0xff80000045c17808 */ /* 0x000fe20007000000 */
[----:B------:R-:W-:Y:S01]  /*4410*/  HMMA.16816.F32 R28, R8, R24, RZ ;  /* 0x00000018081c723c */ /* 0x000fe200000018ff */
[----:B------:R-:W-:-:S02]  /*4420*/  ISETP.GE.AND P4, PT, R3, R202, PT ;  /* 0x000000ca0300720c */ /* 0x000fc40003f86270 */
[----:B------:R-:W-:Y:S02]  /*4430*/  FSEL R205, R70, -INF , !P5 ;  /* 0xff80000046cd7808 */ /* 0x000fe40006800000 */
[----:B------:R-:W-:Y:S01]  /*4440*/  ISETP.LT.OR P4, PT, R3, R199, P4 ;  /* 0x000000c70300720c */ /* 0x000fe20002781670 */
[-C--:B------:R-:W-:Y:S01]  /*4450*/  HMMA.16816.F32 R32, R4, R38.reuse, R32 ;  /* 0x000000260420723c */ /* 0x080fe20000001820 */
[----:B------:R-:W-:Y:S02]  /*4460*/  FSEL R207, R71, -INF , !P0 ;  /* 0xff80000047cf7808 */ /* 0x000fe40004000000 */
[----:B------:R-:W-:Y:S02]  /*4470*/  FSEL R195, R48, -INF , !P4 ;  /* 0xff80000030c37808 */ /* 0x000fe40006000000 */
[C---:B------:R-:W-:Y:S01]  /*4480*/  ISETP.GE.AND P6, PT, R20.reuse, R201, PT ;  /* 0x000000c91400720c */ /* 0x040fe20003fc6270 */
[----:B------:R-:W-:Y:S01]  /*4490*/  HMMA.16816.F32 R60, R16, R38, R60 ;  /* 0x00000026103c723c */ /* 0x000fe2000000183c */
[----:B------:R-:W-:-:S02]  /*44a0*/  ISETP.GE.AND P5, PT, R20, R203, PT ;  /* 0x000000cb1400720c */ /* 0x000fc40003fa6270 */
[C---:B------:R-:W-:Y:S02]  /*44b0*/  ISETP.GE.AND P0, PT, R20.reuse, R202, PT ;  /* 0x000000ca1400720c */ /* 0x040fe40003f06270 */
[C---:B------:R-:W-:Y:S02]  /*44c0*/  ISETP.GE.AND P4, PT, R20.reuse, R200, PT ;  /* 0x000000c81400720c */ /* 0x040fe40003f86270 */
[C---:B------:R-:W-:Y:S02]  /*44d0*/  ISETP.LT.OR P6, PT, R20.reuse, R197, P6 ;  /* 0x000000c51400720c */ /* 0x040fe400037c1670 */
[C---:B------:R-:W-:Y:S02]  /*44e0*/  ISETP.LT.OR P5, PT, R20.reuse, R196, P5 ;  /* 0x000000c41400720c */ /* 0x040fe40002fa1670 */
[C---:B------:R-:W-:Y:S02]  /*44f0*/  ISETP.LT.OR P0, PT, R20.reuse, R199, P0 ;  /* 0x000000c71400720c */ /* 0x040fe40000701670 */
[----:B------:R-:W-:-:S02]  /*4500*/  ISETP.LT.OR P4, PT, R20, R198, P4 ;  /* 0x000000c61400720c */ /* 0x000fc40002781670 */
[----:B------:R-:W1:Y:S01]  /*4510*/  LDSM.16.M88.4 R20, [R188+0x1c00] ;  /* 0x001c0000bc14783b */ /* 0x000e620000000200 */
[----:B------:R-:W-:Y:S01]  /*4520*/  FSEL R180, R66, -INF , !P3 ;  /* 0xff80000042b47808 */ /* 0x000fe20005800000 */
[----:B------:R-:W-:-:S04]  /*4530*/  DEPBAR.LE SB0, 0x0 ;  /* 0x000080000000791a */ /* 0x000fc80000000000 */
[----:B------:R-:W-:Y:S02]  /*4540*/  FSEL R181, R67, -INF , !P1 ;  /* 0xff80000043b57808 */ /* 0x000fe40004800000 */
[----:B------:R-:W-:Y:S01]  /*4550*/  HMMA.16816.F32 R64, R4, R36, R52 ;  /* 0x000000240440723c */ /* 0x000fe20000001834 */
[----:B------:R-:W-:Y:S02]  /*4560*/  FSEL R194, R68, -INF , !P2 ;  /* 0xff80000044c27808 */ /* 0x000fe40005000000 */
[C---:B------:R-:W-:Y:S02]  /*4570*/  ISETP.GE.AND P1, PT, R3.reuse, R201, PT ;  /* 0x000000c90300720c */ /* 0x040fe40003f26270 */
[C---:B------:R-:W-:Y:S01]  /*4580*/  ISETP.GE.AND P3, PT, R3.reuse, R203, PT ;  /* 0x000000cb0300720c */ /* 0x040fe20003f66270 */
[----:B------:R-:W-:Y:S01]  /*4590*/  HMMA.16816.F32 R52, R12, R24, RZ ;  /* 0x000000180c34723c */ /* 0x000fe200000018ff */
[C---:B------:R-:W-:Y:S02]  /*45a0*/  ISETP.GE.AND P2, PT, R3.reuse, R200, PT ;  /* 0x000000c80300720c */ /* 0x040fe40003f46270 */
[----:B------:R-:W-:-:S02]  /*45b0*/  ISETP.LT.OR P1, PT, R3, R197, P1 ;  /* 0x000000c50300720c */ /* 0x000fc40000f21670 */
[C---:B------:R-:W-:Y:S01]  /*45c0*/  ISETP.LT.OR P3, PT, R3.reuse, R196, P3 ;  /* 0x000000c40300720c */ /* 0x040fe20001f61670 */
[----:B------:R-:W-:Y:S01]  /*45d0*/  HMMA.16816.F32 R24, R8, R26, RZ ;  /* 0x0000001a0818723c */ /* 0x000fe200000018ff */
[----:B------:R-:W-:Y:S01]  /*45e0*/  ISETP.LT.OR P2, PT, R3, R198, P2 ;  /* 0x000000c60300720c */ /* 0x000fe20001741670 */
[----:B------:R-:W-:Y:S01]  /*45f0*/  VIADD R3, R2, 0x60 ;  /* 0x0000006002037836 */ /* 0x000fe20000000000 */
[----:B------:R-:W-:Y:S01]  /*4600*/  FSEL R158, R44, -INF , !P1 ;  /* 0xff8000002c9e7808 */ /* 0x000fe20004800000 */
[----:B------:R-:W-:Y:S01]  /*4610*/  VIADD R12, R2, 0x68 ;  /* 0x00000068020c7836 */ /* 0x000fe20000000000 */
[----:B------:R-:W-:Y:S02]  /*4620*/  FSEL R210, R50, -INF , !P2 ;  /* 0xff80000032d27808 */ /* 0x000fe40005000000 */
[----:B------:R-:W-:Y:S02]  /*4630*/  FSEL R177, R46, -INF , !P3 ;  /* 0xff8000002eb17808 */ /* 0x000fe40005800000 */
[----:B------:R-:W-:-:S02]  /*4640*/  FSEL R192, R49, -INF , !P0 ;  /* 0xff80000031c07808 */ /* 0x000fc40004000000 */
[C---:B------:R-:W-:Y:S02]  /*4650*/  ISETP.GE.AND P2, PT, R3.reuse, R201, PT ;  /* 0x000000c90300720c */ /* 0x040fe40003f46270 */
[C---:B------:R-:W-:Y:S02]  /*4660*/  ISETP.GE.AND P1, PT, R3.reuse, R203, PT ;  /* 0x000000cb0300720c */ /* 0x040fe40003f26270 */
[C---:B------:R-:W-:Y:S02]  /*4670*/  ISETP.GE.AND P3, PT, R3.reuse, R202, PT ;  /* 0x000000ca0300720c */ /* 0x040fe40003f66270 */
[C---:B------:R-:W-:Y:S02]  /*4680*/  ISETP.GE.AND P0, PT, R3.reuse, R200, PT ;  /* 0x000000c80300720c */ /* 0x040fe40003f06270 */
[C---:B------:R-:W-:Y:S01]  /*4690*/  ISETP.LT.OR P2, PT, R3.reuse, R197, P2 ;  /* 0x000000c50300720c */ /* 0x040fe20001741670 */
[----:B-1----:R-:W-:Y:S01]  /*46a0*/  HMMA.16816.F32 R8, R4, R20, R52 ;  /* 0x000000140408723c */ /* 0x002fe20000001834 */
[----:B------:R-:W-:-:S02]  /*46b0*/  ISETP.LT.OR P1, PT, R3, R196, P1 ;  /* 0x000000c40300720c */ /* 0x000fc40000f21670 */
[C---:B------:R-:W-:Y:S02]  /*46c0*/  ISETP.LT.OR P3, PT, R3.reuse, R199, P3 ;  /* 0x000000c70300720c */ /* 0x040fe40001f61670 */
[----:B------:R-:W-:Y:S01]  /*46d0*/  ISETP.LT.OR P0, PT, R3, R198, P0 ;  /* 0x000000c60300720c */ /* 0x000fe20000701670 */
[----:B------:R-:W-:Y:S01]  /*46e0*/  VIADD R3, R2, 0x61 ;  /* 0x0000006102037836 */ /* 0x000fe20000000000 */
[----:B------:R-:W-:Y:S01]  /*46f0*/  FSEL R157, R45, -INF , !P6 ;  /* 0xff8000002d9d7808 */ /* 0x000fe20007000000 */
[----:B------:R-:W-:Y:S01]  /*4700*/  HMMA.16816.F32 R40, R4, R22, R40 ;  /* 0x000000160428723c */ /* 0x000fe20000001828 */
[----:B------:R-:W-:Y:S02]  /*4710*/  FSEL R176, R47, -INF , !P5 ;  /* 0xff8000002fb07808 */ /* 0x000fe40006800000 */
[----:B------:R-:W-:Y:S02]  /*4720*/  FSEL R160, R64, -INF , !P2 ;  /* 0xff80000040a07808 */ /* 0x000fe40005000000 */
[----:B------:R-:W-:Y:S01]  /*4730*/  FSEL R174, R66, -INF , !P1 ;  /* 0xff80000042ae7808 */ /* 0x000fe20004800000 */
[----:B------:R-:W-:Y:S01]  /*4740*/  HMMA.16816.F32 R28, R16, R20, R28 ;  /* 0x00000014101c723c */ /* 0x000fe2000000181c */
[----:B------:R-:W-:Y:S01]  /*4750*/  FSEL R209, R51, -INF , !P4 ;  /* 0xff80000033d17808 */ /* 0x000fe20006000000 */
[----:B------:R-:W-:Y:S01]  /*4760*/  VIADD R5, R2, 0x70 ;  /* 0x0000007002057836 */ /* 0x000fe20000000000 */
[----:B------:R-:W-:-:S02]  /*4770*/  ISETP.GE.AND P5, PT, R3, R201, PT ;  /* 0x000000c90300720c */ /* 0x000fc40003fa6270 */
[C---:B------:R-:W-:Y:S01]  /*4780*/  ISETP.GE.AND P6, PT, R3.reuse, R203, PT ;  /* 0x000000cb0300720c */ /* 0x040fe20003fc6270 */
[----:B------:R-:W-:Y:S01]  /*4790*/  HMMA.16816.F32 R24, R16, R22, R24 ;  /* 0x000000161018723c */ /* 0x000fe20000001818 */
[C---:B------:R-:W-:Y:S02]  /*47a0*/  ISETP.GE.AND P2, PT, R3.reuse, R202, PT ;  /* 0x000000ca0300720c */ /* 0x040fe40003f46270 */
[C---:B------:R-:W-:Y:S02]  /*47b0*/  ISETP.GE.AND P1, PT, R3.reuse, R200, PT ;  /* 0x000000c80300720c */ /* 0x040fe40003f26270 */
[----:B------:R-:W-:Y:S02]  /*47c0*/  ISETP.GE.AND P4, PT, R12, R201, PT ;  /* 0x000000c90c00720c */ /* 0x000fe40003f86270 */
[C---:B------:R-:W-:Y:S02]  /*47d0*/  ISETP.LT.OR P5, PT, R3.reuse, R197, P5 ;  /* 0x000000c50300720c */ /* 0x040fe40002fa1670 */
[----:B------:R-:W-:-:S02]  /*47e0*/  ISETP.LT.OR P6, PT, R3, R196, P6 ;  /* 0x000000c40300720c */ /* 0x000fc400037c1670 */
[C---:B------:R-:W-:Y:S02]  /*47f0*/  ISETP.LT.OR P2, PT, R3.reuse, R199, P2 ;  /* 0x000000c70300720c */ /* 0x040fe40001741670 */
[----:B------:R-:W-:Y:S01]  /*4800*/  ISETP.LT.OR P1, PT, R3, R198, P1 ;  /* 0x000000c60300720c */ /* 0x000fe20000f21670 */
[----:B------:R-:W-:Y:S01]  /*4810*/  VIADD R3, R2, 0x69 ;  /* 0x0000006902037836 */ /* 0x000fe20000000000 */
[----:B------:R-:W-:Y:S02]  /*4820*/  ISETP.LT.OR P4, PT, R12, R197, P4 ;  /* 0x000000c50c00720c */ /* 0x000fe40002781670 */
[----:B------:R-:W-:Y:S02]  /*4830*/  FMNMX.FTZ R4, R72, R75, !PT ;  /* 0x0000004b48047209 */ /* 0x000fe40007810000 */
[----:B------:R-:W-:Y:S02]  /*4840*/  FSEL R170, R67, -INF , !P6 ;  /* 0xff80000043aa7808 */ /* 0x000fe40007000000 */
[----:B------:R-:W-:-:S02]  /*4850*/  FSEL R206, R57, -INF , !P2 ;  /* 0xff80000039ce7808 */ /* 0x000fc40005000000 */
[----:B------:R-:W-:Y:S02]  /*4860*/  FSEL R211, R59, -INF , !P1 ;  /* 0xff8000003bd37808 */ /* 0x000fe40004800000 */
[----:B------:R-:W-:Y:S02]  /*4870*/  FSEL R154, R32, -INF , !P4 ;  /* 0xff800000209a7808 */ /* 0x000fe40006000000 */
[C---:B------:R-:W-:Y:S02]  /*4880*/  ISETP.GE.AND P6, PT, R3.reuse, R201, PT ;  /* 0x000000c90300720c */ /* 0x040fe40003fc6270 */
[C---:B------:R-:W-:Y:S02]  /*4890*/  ISETP.GE.AND P2, PT, R3.reuse, R203, PT ;  /* 0x000000cb0300720c */ /* 0x040fe40003f46270 */
[C---:B------:R-:W-:Y:S02]  /*48a0*/  ISETP.GE.AND P1, PT, R3.reuse, R202, PT ;  /* 0x000000ca0300720c */ /* 0x040fe40003f26270 */
[----:B------:R-:W-:-:S02]  /*48b0*/  ISETP.GE.AND P4, PT, R3, R200, PT ;  /* 0x000000c80300720c */ /* 0x000fc40003f86270 */
[----:B------:R-:W-:Y:S01]  /*48c0*/  FMNMX.FTZ R4, R73, R4, !PT ;  /* 0x0000000449047209 */ /* 0x000fe20007810000 */
[----:B------:R-:W-:Y:S01]  /*48d0*/  BAR.SYNC.DEFER_BLOCKING 0x0 ;  /* 0x0000000000007b1d */ /* 0x000fe20000010000 */
[C---:B------:R-:W-:Y:S02]  /*48e0*/  ISETP.LT.OR P6, PT, R3.reuse, R197, P6 ;  /* 0x000000c50300720c */ /* 0x040fe400037c1670 */
[C---:B------:R-:W-:Y:S02]  /*48f0*/  ISETP.LT.OR P2, PT, R3.reuse, R196, P2 ;  /* 0x000000c40300720c */ /* 0x040fe40001741670 */
[C---:B------:R-:W-:Y:S02]  /*4900*/  ISETP.LT.OR P1, PT, R3.reuse, R199, P1 ;  /* 0x000000c70300720c */ /* 0x040fe40000f21670 */
[----:B------:R-:W-:Y:S02]  /*4910*/  ISETP.LT.OR P4, PT, R3, R198, P4 ;  /* 0x000000c60300720c */ /* 0x000fe40002781670 */
[----:B------:R-:W-:Y:S01]  /*4920*/  FMNMX.FTZ R3, R74, R4, !PT ;  /* 0x000000044a037209 */ /* 0x000fe20007810000 */
[----:B------:R-:W-:Y:S01]  /*4930*/  VIADD R4, R2, 0x71 ;  /* 0x0000007102047836 */ /* 0x000fe20000000000 */
[----:B------:R-:W-:-:S02]  /*4940*/  FSEL R208, R56, -INF , !P3 ;  /* 0xff80000038d07808 */ /* 0x000fc40005800000 */
[----:B------:R-:W-:Y:S02]  /*4950*/  ISETP.GE.AND P3, PT, R12, R203, PT ;  /* 0x000000cb0c00720c */ /* 0x000fe40003f66270 */
[----:B------:R-:W-:Y:S02]  /*4960*/  FMNMX.FTZ R3, R98, R3, !PT ;  /* 0x0000000362037209 */ /* 0x000fe40007810000 */
[----:B------:R-:W-:Y:S02]  /*4970*/  ISETP.LT.OR P3, PT, R12, R196, P3 ;  /* 0x000000c40c00720c */ /* 0x000fe40001f61670 */
[----:B------:R-:W-:Y:S02]  /*4980*/  FMNMX.FTZ R3, R99, R3, !PT ;  /* 0x0000000363037209 */ /* 0x000fe40007810000 */
[----:B------:R-:W-:Y:S02]  /*4990*/  FSEL R168, R34, -INF , !P3 ;  /* 0xff80000022a87808 */ /* 0x000fe40005800000 */
[----:B------:R-:W-:-:S02]  /*49a0*/  ISETP.GE.AND P3, PT, R5, R201, PT ;  /* 0x000000c90500720c */ /* 0x000fc40003f66270 */
[----:B------:R-:W-:Y:S02]  /*49b0*/  FMNMX.FTZ R3, R95, R3, !PT ;  /* 0x000000035f037209 */ /* 0x000fe40007810000 */
[----:B------:R-:W-:Y:S02]  /*49c0*/  ISETP.LT.OR P3, PT, R5, R197, P3 ;  /* 0x000000c50500720c */ /* 0x000fe40001f61670 */
[----:B------:R-:W-:Y:S02]  /*49d0*/  FMNMX.FTZ R3, R97, R3, !PT ;  /* 0x0000000361037209 */ /* 0x000fe40007810000 */
[----:B------:R-:W-:Y:S02]  /*49e0*/  FSEL R153, R8, -INF , !P3 ;  /* 0xff80000008997808 */ /* 0x000fe40005800000 */
[----:B------:R-:W-:Y:S02]  /*49f0*/  FMNMX.FTZ R3, R120, R3, !PT ;  /* 0x0000000378037209 */ /* 0x000fe40007810000 */
[----:B------:R-:W-:-:S02]  /*4a00*/  ISETP.GE.AND P3, PT, R4, R201, PT ;  /* 0x000000c90400720c */ /* 0x000fc40003f66270 */
[----:B------:R-:W-:Y:S01]  /*4a10*/  FMNMX.FTZ R6, R119, R3, !PT ;  /* 0x0000000377067209 */ /* 0x000fe20007810000 */
[----:B------:R-:W-:Y:S01]  /*4a20*/  VIADD R3, R2, 0x78 ;  /* 0x0000007802037836 */ /* 0x000fe20000000000 */
[----:B------:R-:W-:Y:S01]  /*4a30*/  ISETP.LT.OR P3, PT, R4, R197, P3 ;  /* 0x000000c50400720c */ /* 0x000fe20001f61670 */
[----:B------:R-:W-:Y:S01]  /*4a40*/  VIADD R2, R2, 0x79 ;  /* 0x0000007902027836 */ /* 0x000fe20000000000 */
[----:B------:R-:W-:Y:S02]  /*4a50*/  FMNMX.FTZ R6, R115, R6, !PT ;  /* 0x0000000673067209 */ /* 0x000fe40007810000 */
[----:B------:R-:W-:Y:S02]  /*4a60*/  FSEL R151, R9, -INF , !P3 ;  /* 0xff80000009977808 */ /* 0x000fe40005800000 */
[----:B------:R-:W-:Y:S02]  /*4a70*/  ISETP.GE.AND P3, PT, R5, R202, PT ;  /* 0x000000ca0500720c */ /* 0x000fe40003f66270 */
[----:B------:R-:W-:-:S02]  /*4a80*/  FMNMX.FTZ R6, R117, R6, !PT ;  /* 0x0000000675067209 */ /* 0x000fc40007810000 */
[----:B------:R-:W-:Y:S02]  /*4a90*/  ISETP.LT.OR P3, PT, R5, R199, P3 ;  /* 0x000000c70500720c */ /* 0x000fe40001f61670 */
[----:B------:R-:W-:Y:S02]  /*4aa0*/  FSEL R152, R33, -INF , !P6 ;  /* 0xff80000021987808 */ /* 0x000fe40007000000 */
[----:B------:R-:W-:Y:S02]  /*4ab0*/  FSEL R167, R35, -INF , !P2 ;  /* 0xff80000023a77808 */ /* 0x000fe40005000000 */
[----:B------:R-:W-:Y:S02]  /*4ac0*/  FMNMX.FTZ R6, R118, R6, !PT ;  /* 0x0000000676067209 */ /* 0x000fe40007810000 */
[----:B------:R-:W-:Y:S02]  /*4ad0*/  ISETP.GE.AND P6, PT, R5, R203, PT ;  /* 0x000000cb0500720c */ /* 0x000fe40003fc6270 */
[----:B------:R-:W-:-:S02]  /*4ae0*/  ISETP.GE.AND P2, PT, R4, R202, PT ;  /* 0x000000ca0400720c */ /* 0x000fc40003f46270 */
[----:B------:R-:W-:Y:S02]  /*4af0*/  FSEL R213, R28, -INF , !P3 ;  /* 0xff8000001cd57808 */ /* 0x000fe40005800000 */
[C---:B------:R-:W-:Y:S02]  /*4b00*/  ISETP.GE.AND P3, PT, R5.reuse, R200, PT ;  /* 0x000000c80500720c */ /* 0x040fe40003f66270 */
[----:B------:R-:W-:Y:S02]  /*4b10*/  FMNMX.FTZ R6, R136, R6, !PT ;  /* 0x0000000688067209 */ /* 0x000fe40007810000 */
[C---:B------:R-:W-:Y:S02]  /*4b20*/  ISETP.LT.OR P6, PT, R5.reuse, R196, P6 ;  /* 0x000000c40500720c */ /* 0x040fe400037c1670 */
[----:B------:R-:W-:Y:S02]  /*4b30*/  ISETP.LT.OR P2, PT, R4, R199, P2 ;  /* 0x000000c70400720c */ /* 0x000fe40001741670 */
[----:B------:R-:W-:-:S02]  /*4b40*/  ISETP.LT.OR P3, PT, R5, R198, P3 ;  /* 0x000000c60500720c */ /* 0x000fc40001f61670 */
[----:B------:R-:W-:Y:S02]  /*4b50*/  FMNMX.FTZ R5, R134, R6, !PT ;  /* 0x0000000686057209 */ /* 0x000fe40007810000 */
[----:B------:R-:W-:Y:S02]  /*4b60*/  FSEL R169, R10, -INF , !P6 ;  /* 0xff8000000aa97808 */ /* 0x000fe40007000000 */
[----:B------:R-:W-:Y:S02]  /*4b70*/  FSEL R214, R29, -INF , !P2 ;  /* 0xff8000001dd67808 */ /* 0x000fe40005000000 */
[C---:B------:R-:W-:Y:S02]  /*4b80*/  ISETP.GE.AND P6, PT, R4.reuse, R203, PT ;  /* 0x000000cb0400720c */ /* 0x040fe40003fc6270 */
[----:B------:R-:W-:Y:S02]  /*4b90*/  ISETP.GE.AND P2, PT, R4, R200, PT ;  /* 0x000000c80400720c */ /* 0x000fe40003f46270 */
[----:B------:R-:W-:-:S02]  /*4ba0*/  FMNMX.FTZ R5, R133, R5, !PT ;  /* 0x0000000585057209 */ /* 0x000fc40007810000 */
[C---:B------:R-:W-:Y:S02]  /*4bb0*/  ISETP.LT.OR P6, PT, R4.reuse, R196, P6 ;  /* 0x000000c40400720c */ /* 0x040fe400037c1670 */
[----:B------:R-:W-:Y:S02]  /*4bc0*/  ISETP.LT.OR P2, PT, R4, R198, P2 ;  /* 0x000000c60400720c */ /* 0x000fe40001741670 */
        /* <DEDUP_REMOVED lines=15> */
[----:B------:R-:W-:-:S02]  /*4cc0*/  FSEL R217, R11, -INF , !P6 ;  /* 0xff8000000bd97808 */ /* 0x000fc40007000000 */
[----:B------:R-:W-:Y:S02]  /*4cd0*/  FMNMX.FTZ R5, R103, R5, !PT ;  /* 0x0000000567057209 */ /* 0x000fe40007810000 */
[----:B------:R-:W-:Y:S02]  /*4ce0*/  ISETP.GE.AND P6, PT, R3, R201, PT ;  /* 0x000000c90300720c */ /* 0x000fe40003fc6270 */
[----:B------:R-:W-:Y:S02]  /*4cf0*/  FMNMX.FTZ R4, R82, R4, !PT ;  /* 0x0000000452047209 */ /* 0x000fe40007810000 */
[----:B------:R-:W-:Y:S02]  /*4d00*/  FMNMX.FTZ R7, R161, R7, !PT ;  /* 0x00000007a1077209 */ /* 0x000fe40007810000 */
[----:B------:R-:W-:Y:S02]  /*4d10*/  FMNMX.FTZ R5, R104, R5, !PT ;  /* 0x0000000568057209 */ /* 0x000fe40007810000 */
[----:B------:R-:W-:-:S02]  /*4d20*/  ISETP.LT.OR P6, PT, R3, R197, P6 ;  /* 0x000000c50300720c */ /* 0x000fc400037c1670 */
[----:B------:R-:W-:Y:S02]  /*4d30*/  FMNMX.FTZ R4, R80, R4, !PT ;  /* 0x0000000450047209 */ /* 0x000fe40007810000 */
[----:B------:R-:W-:Y:S02]  /*4d40*/  FMNMX.FTZ R7, R158, R7, !PT ;  /* 0x000000079e077209 */ /* 0x000fe40007810000 */
[----:B------:R-:W-:Y:S02]  /*4d50*/  FMNMX.FTZ R5, R128, R5, !PT ;  /* 0x0000000580057209 */ /* 0x000fe40007810000 */
[----:B------:R-:W-:Y:S02]  /*4d60*/  FSEL R149, R40, -INF , !P6 ;  /* 0xff80000028957808 */ /* 0x000fe40007000000 */
[----:B------:R-:W-:Y:S02]  /*4d70*/  FMNMX.FTZ R4, R108, R4, !PT ;  /* 0x000000046c047209 */ /* 0x000fe40007810000 */
[----:B------:R-:W-:-:S02]  /*4d80*/  FMNMX.FTZ R7, R157, R7, !PT ;  /* 0x000000079d077209 */ /* 0x000fc40007810000 */
[----:B------:R-:W-:Y:S02]  /*4d90*/  ISETP.GE.AND P6, PT, R3, R203, PT ;  /* 0x000000cb0300720c */ /* 0x000fe40003fc6270 */
[----:B------:R-:W-:Y:S02]  /*4da0*/  FMNMX.FTZ R5, R131, R5, !PT ;  /* 0x0000000583057209 */ /* 0x000fe40007810000 */
[----:B------:R-:W-:Y:S02]  /*4db0*/  FSEL R159, R65, -INF , !P5 ;  /* 0xff800000419f7808 */ /* 0x000fe40006800000 */
[----:B------:R-:W-:Y:S02]  /*4dc0*/  FMNMX.FTZ R4, R105, R4, !PT ;  /* 0x0000000469047209 */ /* 0x000fe40007810000 */
[----:B------:R-:W-:Y:S02]  /*4dd0*/  FMNMX.FTZ R7, R160, R7, !PT ;  /* 0x00000007a0077209 */ /* 0x000fe40007810000 */
[----:B------:R-:W-:-:S02]  /*4de0*/  ISETP.LT.OR P6, PT, R3, R196, P6 ;  /* 0x000000c40300720c */ /* 0x000fc400037c1670 */
[----:B------:R-:W-:Y:S02]  /*4df0*/  FSEL R212, R58, -INF , !P0 ;  /* 0xff8000003ad47808 */ /* 0x000fe40004000000 */
[----:B------:R-:W-:Y:S02]  /*4e00*/  FMNMX.FTZ R5, R126, R5, !PT ;  /* 0x000000057e057209 */ /* 0x000fe40007810000 */
[----:B------:R-:W-:Y:S02]  /*4e10*/  ISETP.GE.AND P0, PT, R12, R202, PT ;  /* 0x000000ca0c00720c */ /* 0x000fe40003f06270 */
[----:B------:R-:W-:Y:S02]  /*4e20*/  FMNMX.FTZ R4, R107, R4, !PT ;  /* 0x000000046b047209 */ /* 0x000fe40007810000 */
[----:B------:R-:W-:Y:S02]  /*4e30*/  FMNMX.FTZ R7, R159, R7, !PT ;  /* 0x000000079f077209 */ /* 0x000fe40007810000 */
[----:B------:R-:W-:-:S02]  /*4e40*/  FSEL R216, R42, -INF , !P6 ;  /* 0xff8000002ad87808 */ /* 0x000fc40007000000 */
[----:B------:R-:W-:Y:S02]  /*4e50*/  ISETP.GE.AND P6, PT, R2, R201, PT ;  /* 0x000000c90200720c */ /* 0x000fe40003fc6270 */
[----:B------:R-:W-:Y:S02]  /*4e60*/  FMNMX.FTZ R5, R125, R5, !PT ;  /* 0x000000057d057209 */ /* 0x000fe40007810000 */
[----:B------:R-:W-:Y:S02]  /*4e70*/  ISETP.LT.OR P0, PT, R12, R199, P0 ;  /* 0x000000c70c00720c */ /* 0x000fe40000701670 */
[----:B------:R-:W-:Y:S02]  /*4e80*/  FMNMX.FTZ R4, R106, R4, !PT ;  /* 0x000000046a047209 */ /* 0x000fe40007810000 */
[----:B------:R-:W-:Y:S02]  /*4e90*/  FMNMX.FTZ R7, R154, R7, !PT ;  /* 0x000000079a077209 */ /* 0x000fe40007810000 */
[----:B------:R-:W-:-:S02]  /*4ea0*/  ISETP.LT.OR P6, PT, R2, R197, P6 ;  /* 0x000000c50200720c */ /* 0x000fc400037c1670 */
[----:B------:R-:W-:Y:S02]  /*4eb0*/  FMNMX.FTZ R5, R139, R5, !PT ;  /* 0x000000058b057209 */ /* 0x000fe40007810000 */
[----:B------:R-:W-:Y:S02]  /*4ec0*/  FSEL R172, R60, -INF , !P0 ;  /* 0xff8000003cac7808 */ /* 0x000fe40004000000 */
[----:B------:R-:W-:Y:S02]  /*4ed0*/  FMNMX.FTZ R4, R124, R4, !PT ;  /* 0x000000047c047209 */ /* 0x000fe40007810000 */
[----:B------:R-:W-:Y:S02]  /*4ee0*/  FMNMX.FTZ R7, R152, R7, !PT ;  /* 0x0000000798077209 */ /* 0x000fe40007810000 */
[----:B------:R-:W-:Y:S02]  /*4ef0*/  PLOP3.LUT P0, PT, PT, PT, UP0, 0x80, 0x0 ;  /* 0x000000000000781c */ /* 0x000fe40003f0f008 */
[----:B------:R-:W-:-:S02]  /*4f00*/  FSEL R148, R41, -INF , !P6 ;  /* 0xff80000029947808 */ /* 0x000fc40007000000 */
[C---:B------:R-:W-:Y:S02]  /*4f10*/  ISETP.GE.AND P6, PT, R2.reuse, R203, PT ;  /* 0x000000cb0200720c */ /* 0x040fe40003fc6270 */
[----:B------:R-:W-:Y:S02]  /*4f20*/  FMNMX.FTZ R5, R143, R5, !PT ;  /* 0x000000058f057209 */ /* 0x000fe40007810000 */
[----:B------:R-:W-:Y:S02]  /*4f30*/  FMNMX.FTZ R4, R121, R4, !PT ;  /* 0x0000000479047209 */ /* 0x000fe40007810000 */
[----:B------:R-:W-:Y:S02]  /*4f40*/  FMNMX.FTZ R7, R153, R7, !PT ;  /* 0x0000000799077209 */ /* 0x000fe40007810000 */
[----:B------:R-:W-:Y:S02]  /*4f50*/  ISETP.LT.OR P6, PT, R2, R196, P6 ;  /* 0x000000c40200720c */ /* 0x000fe400037c1670 */
[----:B------:R-:W-:-:S02]  /*4f60*/  FMNMX.FTZ R5, R137, R5, !PT ;  /* 0x0000000589057209 */ /* 0x000fc40007810000 */
[----:B------:R-:W-:Y:S02]  /*4f70*/  FMNMX.FTZ R4, R123, R4, !PT ;  /* 0x000000047b047209 */ /* 0x000fe40007810000 */
[----:B------:R-:W-:Y:S02]  /*4f80*/  FMNMX.FTZ R7, R151, R7, !PT ;  /* 0x0000000797077209 */ /* 0x000fe40007810000 */
[----:B------:R-:W-:Y:S02]  /*4f90*/  ISETP.GE.AND P5, PT, R12, R200, PT ;  /* 0x000000c80c00720c */ /* 0x000fe40003fa6270 */
[----:B------:R-:W-:Y:S02]  /*4fa0*/  FSEL R215, R43, -INF , !P6 ;  /* 0xff8000002bd77808 */ /* 0x000fe40007000000 */
[----:B------:R-:W-:Y:S02]  /*4fb0*/  FMNMX.FTZ R6, R138, R5, !PT ;  /* 0x000000058a067209 */ /* 0x000fe40007810000 */
[----:B------:R-:W-:-:S02]  /*4fc0*/  ISETP.GE.AND P6, PT, R3, R202, PT ;  /* 0x000000ca0300720c */ /* 0x000fc40003fc6270 */
[----:B------:R-:W-:Y:S02]  /*4fd0*/  FMNMX.FTZ R4, R122, R4, !PT ;  /* 0x000000047a047209 */ /* 0x000fe40007810000 */
[----:B------:R-:W-:Y:S02]  /*4fe0*/  FMNMX.FTZ R5, R149, R7, !PT ;  /* 0x0000000795057209 */ /* 0x000fe40007810000 */
[----:B------:R-:W-:Y:S02]  /*4ff0*/  ISETP.LT.OR P5, PT, R12, R198, P5 ;  /* 0x000000c60c00720c */ /* 0x000fe40002fa1670 */
[----:B------:R-:W-:Y:S02]  /*5000*/  FSEL R173, R61, -INF , !P1 ;  /* 0xff8000003dad7808 */ /* 0x000fe40004800000 */
[----:B------:R-:W-:Y:S02]  /*5010*/  ISETP.LT.OR P6, PT, R3, R199, P6 ;  /* 0x000000c70300720c */ /* 0x000fe400037c1670 */
[----:B------:R-:W-:-:S02]  /*5020*/  FMNMX.FTZ R13, R191, R6, !PT ;  /* 0x00000006bf0d7209 */ /* 0x000fc40007810000 */
[----:B------:R-:W-:Y:S02]  /*5030*/  FMNMX.FTZ R12, R147, R4, !PT ;  /* 0x00000004930c7209 */ /* 0x000fe40007810000 */
[----:B------:R-:W-:Y:S01]  /*5040*/  FMNMX.FTZ R14, R148, R5, !PT ;  /* 0x00000005940e7209 */ /* 0x000fe20007810000 */
[----:B------:R-:W-:Y:S06]  /*5050*/  @!P0 BRA `(.L_x_874) ;  /* 0x0000000000688947 */ /* 0x000fec0003800000 */
[----:B------:R-:W-:-:S04]  /*5060*/  UIADD3 UR11, UR34, -0x2, URZ ;  /* 0xfffffffe220b7890 */ /* 0x000fc8000fffe03f */
[----:B------:R-:W-:Y:S02]  /*5070*/  USHF.R.S32.HI UR10, URZ, 0x1f, UR11 ;  /* 0x0000001f3f0a7899 */ /* 0x000fe4000801140b */
[----:B------:R-:W-:Y:S01]  /*5080*/  UIMAD UR12, UR12, UR11, URZ ;  /* 0x0000000b0c0c72a4 */ /* 0x000fe2000f8e023f */
[----:B------:R-:W-:-:S03]  /*5090*/  IMAD.U32 R4, RZ, RZ, UR11 ;  /* 0x0000000bff047e24 */ /* 0x000fc6000f8e00ff */
[----:B------:R-:W-:Y:S01]  /*50a0*/  UIMAD UR12, UR10, UR13, UR12 ;  /* 0x0000000d0a0c72a4 */ /* 0x000fe2000f8e020c */
[----:B------:R-:W-:Y:S01]  /*50b0*/  IMAD.WIDE.U32 R4, R4, UR13, R178 ;  /* 0x0000000d04047c25 */ /* 0x000fe2000f8e00b2 */
[----:B------:R-:W-:Y:S01]  /*50c0*/  USHF.L.U32 UR13, UR8, 0x6, URZ ;  /* 0x00000006080d7899 */ /* 0x000fe2000800063f */
[----:B------:R-:W-:-:S03]  /*50d0*/  ULDC.64 UR10, c[0x0][0x218] ;  /* 0x00008600000a7ab9 */ /* 0x000fc60000000a00 */
[----:B------:R-:W-:Y:S01]  /*50e0*/  VIADD R5, R5, UR12 ;  /* 0x0000000c05057c36 */ /* 0x000fe20008000000 */
[----:B------:R-:W-:Y:S01]  /*50f0*/  LEA R8, P1, R4, UR10, 0x1 ;  /* 0x0000000a04087c11 */ /* 0x000fe2000f8208ff */
[----:B------:R-:W-:-:S03]  /*5100*/  USHF.L.U64.HI UR10, UR8, 0x6, UR9 ;  /* 0x00000006080a7899 */ /* 0x000fc60008010209 */
[----:B------:R-:W-:Y:S02]  /*5110*/  LEA.HI.X R9, R4, UR11, R5, 0x1, P1 ;  /* 0x0000000b04097c11 */ /* 0x000fe400088f0c05 */
[----:B------:R-:W-:-:S03]  /*5120*/  IADD3 R6, P1, R8, UR13, RZ ;  /* 0x0000000d08067c10 */ /* 0x000fc6000ff3e0ff */
[----:B------:R-:W-:Y:S01]  /*5130*/  @!PT LDS RZ, [RZ] ;  /* 0x00000000fffff984 */ /* 0x000fe20000000800 */
[----:B------:R-:W-:Y:S01]  /*5140*/  @!PT LDS RZ, [RZ] ;  /* 0x00000000fffff984 */ /* 0x000fe20000000800 */
[----:B------:R-:W-:Y:S01]  /*5150*/  @!PT LDS RZ, [RZ] ;  /* 0x00000000fffff984 */ /* 0x000fe20000000800 */
[----:B------:R1:W-:Y:S01]  /*5160*/  LDGSTS.E.BYPASS.LTC128B.128 [R165+0x2000], desc[UR30][R8.64] ;  /* 0x0200000008a57fae */ /* 0x0003e2000b901d5e */
[----:B------:R-:W-:Y:S02]  /*5170*/  IADD3.X R7, R9, UR10, RZ, P1, !PT ;  /* 0x0000000a09077c10 */ /* 0x000fe40008ffe4ff */
[----:B------:R-:W-:-:S03]  /*5180*/  IADD3 R4, P1, R6, UR13, RZ ;  /* 0x0000000d06047c10 */ /* 0x000fc6000ff3e0ff */
[----:B------:R1:W-:Y:S01]  /*5190*/  LDGSTS.E.BYPASS.LTC128B.128 [R165+0x2800], desc[UR30][R6.64] ;  /* 0x0280000006a57fae */ /* 0x0003e2000b901d5e */
[----:B------:R-:W-:Y:S02]  /*51a0*/  IADD3.X R5, R7, UR10, RZ, P1, !PT ;  /* 0x0000000a07057c10 */ /* 0x000fe40008ffe4ff */
[----:B------:R-:W-:-:S03]  /*51b0*/  IADD3 R10, P1, R4, UR13, RZ ;  /* 0x0000000d040a7c10 */ /* 0x000fc6000ff3e0ff */
[----:B------:R1:W-:Y:S01]  /*51c0*/  LDGSTS.E.BYPASS.LTC128B.128 [R165+0x3000], desc[UR30][R4.64] ;  /* 0x0300000004a57fae */ /* 0x0003e2000b901d5e */
[----:B------:R-:W-:-:S05]  /*51d0*/  IADD3.X R11, R5, UR10, RZ, P1, !PT ;  /* 0x0000000a050b7c10 */ /* 0x000fca0008ffe4ff */
[----:B------:R1:W-:Y:S04]  /*51e0*/  LDGSTS.E.BYPASS.LTC128B.128 [R165+0x3800], desc[UR30][R10.64] ;  /* 0x038000000aa57fae */ /* 0x0003e8000b901d5e */
[----:B------:R-:W0:Y:S02]  /*51f0*/  LDGDEPBAR ;  /* 0x00000000000079af */ /* 0x000e240000000000 */
.L_x_874:
[----:B-1----:R-:W-:Y:S01]  /*5200*/  FMNMX.FTZ R4, R144, R12, !PT ;  /* 0x0000000c90047209 */ /* 0x002fe20007810000 */
[----:B------:R-:W1:Y:S01]  /*5210*/  SHFL.BFLY PT, R6, R14, 0x2, 0x1f ;  /* 0x0c401f000e067f89 */ /* 0x000e6200000e0000 */
[----:B------:R-:W-:Y:S01]  /*5220*/  FSEL R190, R24, -INF , !P6 ;  /* 0xff80000018be7808 */ /* 0x000fe20007000000 */
[----:B------:R-:W-:Y:S01]  /*5230*/  IMAD.WIDE.U32 R218, R236, -0x326172a9, RZ ;  /* 0xcd9e8d57ecda7825 */ /* 0x000fe200078e00ff */
[C---:B------:R-:W-:Y:S01]  /*5240*/  ISETP.GE.AND P6, PT, R3.reuse, R200, PT ;  /* 0x000000c80300720c */ /* 0x040fe20003fc6270 */
[----:B------:R-:W-:Y:S01]  /*5250*/  USHF.L.U32 UR10, UR29, 0x2, URZ ;  /* 0x000000021d0a7899 */ /* 0x000fe2000800063f */
[----:B------:R-:W-:Y:S01]  /*5260*/  FMNMX.FTZ R4, R146, R4, !PT ;  /* 0x0000000492047209 */ /* 0x000fe20007810000 */
[----:B------:R-:W-:Y:S01]  /*5270*/  STL [R1+0x8c], R197 ;  /* 0x00008cc501007387 */ /* 0x000fe20000100800 */
[----:B------:R-:W-:Y:S01]  /*5280*/  ISETP.GE.AND P1, PT, R2, R202, PT ;  /* 0x000000ca0200720c */ /* 0x000fe20003f26270 */
[----:B------:R-:W-:Y:S01]  /*5290*/  UIADD3 UR20, UR33, -0x4498517b, URZ ;  /* 0xbb67ae8521147890 */ /* 0x000fe2000fffe03f */
[----:B------:R-:W-:Y:S01]  /*52a0*/  ISETP.LT.OR P6, PT, R3, R198, P6 ;  /* 0x000000c60300720c */ /* 0x000fe200037c1670 */
[----:B------:R-:W-:Y:S01]  /*52b0*/  STL [R1+0x88], R196 ;  /* 0x000088c401007387 */ /* 0x000fe20000100800 */
[----:B------:R-:W-:Y:S01]  /*52c0*/  FMNMX.FTZ R4, R145, R4, !PT ;  /* 0x0000000491047209 */ /* 0x000fe20007810000 */
[----:B------:R-:W-:Y:S01]  /*52d0*/  UIADD3 UR19, UR32, 0x3c6ef372, URZ ;  /* 0x3c6ef37220137890 */ /* 0x000fe2000fffe03f */
[----:B------:R-:W-:Y:S01]  /*52e0*/  FMNMX.FTZ R3, R86, R87, !PT ;  /* 0x0000005756037209 */ /* 0x000fe20007810000 */
[----:B------:R-:W-:Y:S01]  /*52f0*/  STL [R1+0x84], R187 ;  /* 0x000084bb01007387 */ /* 0x000fe20000100800 */
[----:B------:R-:W-:Y:S01]  /*5300*/  ISETP.LT.OR P1, PT, R2, R199, P1 ;  /* 0x000000c70200720c */ /* 0x000fe20000f21670 */
[----:B------:R-:W-:Y:S01]  /*5310*/  UIADD3 UR21, UR32, -0x61c88647, URZ ;  /* 0x9e3779b920157890 */ /* 0x000fe2000fffe03f */
[----:B------:R-:W-:Y:S01]  /*5320*/  FMNMX.FTZ R4, R194, R4, !PT ;  /* 0x00000004c2047209 */ /* 0x000fe20007810000 */
[----:B------:R-:W-:Y:S01]  /*5330*/  STL [R1+0x80], R186 ;  /* 0x000080ba01007387 */ /* 0x000fe20000100800 */
[----:B------:R-:W-:Y:S01]  /*5340*/  FMNMX.FTZ R3, R92, R3, !PT ;  /* 0x000000035c037209 */ /* 0x000fe20007810000 */
[----:B------:R-:W-:Y:S01]  /*5350*/  ULDC UR35, c[0x0][0x2ec] ;  /* 0x0000bb0000237ab9 */ /* 0x000fe20000000800 */
[----:B------:R-:W-:Y:S01]  /*5360*/  FSEL R182, R25, -INF , !P1 ;  /* 0xff80000019b67808 */ /* 0x000fe20004800000 */
[----:B------:R-:W-:Y:S01]  /*5370*/  STL [R1+0x7c], R135 ;  /* 0x00007c8701007387 */ /* 0x000fe20000100800 */
[----:B------:R-:W-:Y:S01]  /*5380*/  FMNMX.FTZ R4, R193, R4, !PT ;  /* 0x00000004c1047209 */ /* 0x000fe20007810000 */
[----:B------:R-:W-:Y:S01]  /*5390*/  UIADD3 UR16, UR33, 0x32370b8f, URZ ;  /* 0x32370b8f21107890 */ /* 0x000fe2000fffe03f */
[----:B------:R-:W-:Y:S01]  /*53a0*/  ISETP.GE.AND P1, PT, R2, R200, PT ;  /* 0x000000c80200720c */ /* 0x000fe20003f26270 */
[----:B------:R-:W-:Y:S01]  /*53b0*/  UIADD3 UR18, UR33, 0x76cf5d0a, URZ ;  /* 0x76cf5d0a21127890 */ /* 0x000fe2000fffe03f */
[----:B------:R-:W-:Y:S01]  /*53c0*/  FMNMX.FTZ R3, R91, R3, !PT ;  /* 0x000000035b037209 */ /* 0x000fe20007810000 */
[----:B------:R-:W-:Y:S01]  /*53d0*/  UIADD3 UR17, UR32, -0x255992d5, URZ ;  /* 0xdaa66d2b20117890 */ /* 0x000fe2000fffe03f */
[----:B------:R-:W-:Y:S01]  /*53e0*/  FMNMX.FTZ R5, R204, R13, !PT ;  /* 0x0000000dcc057209 */ /* 0x000fe20007810000 */
[----:B------:R-:W-:Y:S01]  /*53f0*/  UIADD3 UR14, UR33, -0x126145ec, URZ ;  /* 0xed9eba14210e7890 */ /* 0x000fe2000fffe03f */
[----:B------:R-:W-:Y:S01]  /*5400*/  FMNMX.FTZ R4, R195, R4, !PT ;  /* 0x00000004c3047209 */ /* 0x000fe20007810000 */
[----:B------:R-:W-:Y:S01]  /*5410*/  UIADD3 UR15, UR32, 0x78dde6e4, URZ ;  /* 0x78dde6e4200f7890 */ /* 0x000fe2000fffe03f */
[----:B------:R-:W-:Y:S01]  /*5420*/  ISETP.LT.OR P1, PT, R2, R198, P1 ;  /* 0x000000c60200720c */ /* 0x000fe20000f21670 */
[----:B------:R-:W-:Y:S01]  /*5430*/  UIADD3 UR13, UR32, 0x1715609d, URZ ;  /* 0x1715609d200d7890 */ /* 0x000fe2000fffe03f */
[----:B------:R-:W-:Y:S01]  /*5440*/  FMNMX.FTZ R2, R85, R3, !PT ;  /* 0x0000000355027209 */ /* 0x000fe20007810000 */
[----:B------:R-:W-:Y:S01]  /*5450*/  UIADD3 UR12, UR33, -0x56f99767, URZ ;  /* 0xa9066899210c7890 */ /* 0x000fe2000fffe03f */
        /* <DEDUP_REMOVED lines=32> */
[----:B-1----:R-:W-:Y:S01]  /*5660*/  FMNMX.FTZ R14, R14, R6, !PT ;  /* 0x000000060e0e7209 */ /* 0x002fe20007810000 */
[----:B------:R-:W-:Y:S01]  /*5670*/  VIADD R6, R236, 0x4 ;  /* 0x00000004ec067836 */ /* 0x000fe20000000000 */
[----:B------:R-:W-:Y:S02]  /*5680*/  FMNMX.FTZ R4, R217, R4, !PT ;  /* 0x00000004d9047209 */ /* 0x000fe40007810000 */
[----:B------:R-:W-:Y:S01]  /*5690*/  FMNMX.FTZ R3, R150, R3, !PT ;  /* 0x0000000396037209 */ /* 0x000fe20007810000 */
[----:B------:R-:W-:Y:S01]  /*56a0*/  IMAD.WIDE.U32 R46, R6, -0x326172a9, RZ ;  /* 0xcd9e8d57062e7825 */ /* 0x000fe200078e00ff */
[----:B------:R-:W-:Y:S01]  /*56b0*/  FMNMX.FTZ R4, R216, R4, !PT ;  /* 0x00000004d8047209 */ /* 0x000fe20007810000 */
[----:B------:R-:W1:Y:S01]  /*56c0*/  SHFL.BFLY PT, R39, R14, 0x1, 0x1f ;  /* 0x0c201f000e277f89 */ /* 0x000e6200000e0000 */
[----:B------:R-:W-:Y:S01]  /*56d0*/  LOP3.LUT R7, R100, UR32, RZ, 0x3c, !PT ;  /* 0x0000002064077c12 */ /* 0x000fe2000f8e3cff */
[----:B------:R-:W-:Y:S01]  /*56e0*/  IMAD.WIDE.U32 R100, R101, -0x2daee0ad, RZ ;  /* 0xd2511f5365647825 */ /* 0x000fe200078e00ff */
[----:B------:R-:W-:-:S02]  /*56f0*/  FMNMX.FTZ R3, R164, R3, !PT ;  /* 0x00000003a4037209 */ /* 0x000fc40007810000 */
[----:B------:R-:W-:Y:S01]  /*5700*/  FMNMX.FTZ R2, R215, R4, !PT ;  /* 0x00000004d7027209 */ /* 0x000fe20007810000 */
[----:B------:R-:W-:Y:S01]  /*5710*/  IMAD.U32 R6, RZ, RZ, UR10 ;  /* 0x0000000aff067e24 */ /* 0x000fe2000f8e00ff */
[----:B------:R-:W-:Y:S01]  /*5720*/  FMNMX.FTZ R11, R182, R5, !PT ;  /* 0x00000005b60b7209 */ /* 0x000fe20007810000 */
[----:B------:R2:W-:Y:S01]  /*5730*/  STL [R1+0x14], R7 ;  /* 0x0000140701007387 */ /* 0x0005e20000100800 */
[-C--:B------:R-:W-:Y:S02]  /*5740*/  LOP3.LUT R5, R219, R7.reuse, RZ, 0x3c, !PT ;  /* 0x00000007db057212 */ /* 0x080fe400078e3cff */
[----:B------:R-:W-:Y:S01]  /*5750*/  LOP3.LUT R4, R47, R7, RZ, 0x3c, !PT ;  /* 0x000000072f047212 */ /* 0x000fe200078e3cff */
[----:B------:R-:W3:Y:S01]  /*5760*/  SHFL.BFLY PT, R9, R2, 0x2, 0x1f ;  /* 0x0c401f0002097f89 */ /* 0x000ee200000e0000 */
[----:B------:R-:W-:Y:S01]  /*5770*/  FMNMX.FTZ R3, R155, R3, !PT ;  /* 0x000000039b037209 */ /* 0x000fe20007810000 */
[----:B------:R-:W-:Y:S01]  /*5780*/  IMAD.WIDE.U32 R68, R5, -0x2daee0ad, RZ ;  /* 0xd2511f5305447825 */ /* 0x000fe200078e00ff */
[----:B------:R-:W-:Y:S01]  /*5790*/  FSEL R165, R62, -INF , !P5 ;  /* 0xff8000003ea57808 */ /* 0x000fe20006800000 */
[----:B------:R-:W4:Y:S01]  /*57a0*/  SHFL.BFLY PT, R10, R11, 0x2, 0x1f ;  /* 0x0c401f000b0a7f89 */ /* 0x000f2200000e0000 */
[----:B------:R-:W-:Y:S01]  /*57b0*/  FMNMX.FTZ R3, R156, R3, !PT ;  /* 0x000000039c037209 */ /* 0x000fe20007810000 */
[----:B------:R-:W-:Y:S01]  /*57c0*/  IMAD.WIDE.U32 R70, R4, -0x2daee0ad, RZ ;  /* 0xd2511f5304467825 */ /* 0x000fe200078e00ff */
[----:B------:R-:W-:-:S02]  /*57d0*/  LOP3.LUT R4, R101, UR33, R6, 0x96, !PT ;  /* 0x0000002165047c12 */ /* 0x000fc4000f8e9606 */
[----:B------:R-:W-:Y:S02]  /*57e0*/  FMNMX.FTZ R3, R205, R3, !PT ;  /* 0x00000003cd037209 */ /* 0x000fe40007810000 */
[----:B------:R-:W-:Y:S01]  /*57f0*/  LOP3.LUT R6, R71, UR20, R100, 0x96, !PT ;  /* 0x0000001447067c12 */ /* 0x000fe2000f8e9664 */
[----:B------:R-:W-:Y:S01]  /*5800*/  IMAD.WIDE.U32 R4, R4, -0x326172a9, RZ ;  /* 0xcd9e8d5704047825 */ /* 0x000fe200078e00ff */
[----:B------:R-:W-:Y:S02]  /*5810*/  FMNMX.FTZ R3, R207, R3, !PT ;  /* 0x00000003cf037209 */ /* 0x000fe40007810000 */
[----:B-1----:R-:W-:Y:S01]  /*5820*/  FMNMX.FTZ R39, R14, R39, !PT ;  /* 0x000000270e277209 */ /* 0x002fe20007810000 */
[----:B------:R-:W-:Y:S01]  /*5830*/  IMAD.WIDE.U32 R58, R6, -0x326172a9, RZ ;  /* 0xcd9e8d57063a7825 */ /* 0x000fe200078e00ff */
[----:B------:R-:W-:Y:S02]  /*5840*/  FMNMX.FTZ R3, R210, R3, !PT ;  /* 0x00000003d2037209 */ /* 0x000fe40007810000 */
[----:B------:R-:W-:-:S02]  /*5850*/  FSETP.NEU.FTZ.AND P5, PT, R39, -INF , PT ;  /* 0xff8000002700780b */ /* 0x000fc40003fbd000 */
[----:B--2---:R-:W-:Y:S02]  /*5860*/  LOP3.LUT R7, R69, UR20, R100, 0x96, !PT ;  /* 0x0000001445077c12 */ /* 0x004fe4000f8e9664 */
[----:B------:R-:W-:Y:S02]  /*5870*/  LOP3.LUT R18, R59, UR19, R4, 0x96, !PT ;  /* 0x000000133b127c12 */ /* 0x000fe4000f8e9604 */
[----:B------:R-:W-:Y:S01]  /*5880*/  LOP3.LUT R6, R5, UR21, R218, 0x96, !PT ;  /* 0x0000001505067c12 */ /* 0x000fe2000f8e96da */
[----:B------:R-:W-:Y:S01]  /*5890*/  IMAD.WIDE.U32 R56, R7, -0x326172a9, RZ ;  /* 0xcd9e8d5707387825 */ /* 0x000fe200078e00ff */
[----:B------:R-:W-:Y:S02]  /*58a0*/  LOP3.LUT R8, R5, UR21, R46, 0x96, !PT ;  /* 0x0000001505087c12 */ /* 0x000fe4000f8e962e */
[----:B---3--:R-:W-:Y:S01]  /*58b0*/  FMNMX.FTZ R2, R2, R9, !PT ;  /* 0x0000000902027209 */ /* 0x008fe20007810000 */
[----:B------:R-:W-:Y:S01]  /*58c0*/  IMAD.WIDE.U32 R6, R6, -0x2daee0ad, RZ ;  /* 0xd2511f5306067825 */ /* 0x000fe200078e00ff */
[----:B------:R-:W-:-:S02]  /*58d0*/  LOP3.LUT R12, R57, UR19, R4, 0x96, !PT ;  /* 0x00000013390c7c12 */ /* 0x000fc4000f8e9604 */
[----:B------:R-:W-:Y:S01]  /*58e0*/  FMNMX.FTZ R4, R209, R3, !PT ;  /* 0x00000003d1047209 */ /* 0x000fe20007810000 */
[----:B------:R-:W-:Y:S01]  /*58f0*/  FMUL.FTZ R3, R39, UR35 ;  /* 0x0000002327037c20 */ /* 0x000fe20008410000 */
[----:B------:R-:W-:Y:S01]  /*5900*/  FSEL R166, R63, -INF , !P4 ;  /* 0xff8000003fa67808 */ /* 0x000fe20006000000 */
[----:B------:R-:W1:Y:S01]  /*5910*/  SHFL.BFLY PT, R38, R2, 0x1, 0x1f ;  /* 0x0c201f0002267f89 */ /* 0x000e6200000e0000 */
[----:B------:R-:W-:Y:S01]  /*5920*/  FMNMX.FTZ R4, R212, R4, !PT ;  /* 0x00000004d4047209 */ /* 0x000fe20007810000 */
[----:B------:R-:W-:Y:S01]  /*5930*/  IMAD.WIDE.U32 R12, R12, -0x2daee0ad, RZ ;  /* 0xd2511f530c0c7825 */ /* 0x000fe200078e00ff */
[----:B------:R-:W-:Y:S02]  /*5940*/  FSEL R3, R3, RZ, P5 ;  /* 0x000000ff03037208 */ /* 0x000fe40002800000 */
[----:B------:R-:W-:Y:S01]  /*5950*/  FMNMX.FTZ R5, R211, R4, !PT ;  /* 0x00000004d3057209 */ /* 0x000fe20007810000 */
[----:B------:R-:W-:Y:S01]  /*5960*/  IMAD.WIDE.U32 R8, R8, -0x2daee0ad, RZ ;  /* 0xd2511f5308087825 */ /* 0x000fe200078e00ff */
[----:B------:R-:W-:-:S03]  /*5970*/  FSEL R171, R30, -INF , !P3 ;  /* 0xff8000001eab7808 */ /* 0x000fc60005800000 */
[----:B------:R-:W-:Y:S01]  /*5980*/  FFMA.FTZ R4, R72, UR35, -R3 ;  /* 0x0000002348047c23 */ /* 0x000fe20008010803 */
[----:B------:R-:W-:Y:S01]  /*5990*/  FMNMX.FTZ R5, R165, R5, !PT ;  /* 0x00000005a5057209 */ /* 0x000fe20007810000 */
[----:B------:R-:W-:Y:S01]  /*59a0*/  IMAD.WIDE.U32 R18, R18, -0x2daee0ad, RZ ;  /* 0xd2511f5312127825 */ /* 0x000fe200078e00ff */
[----:B----4-:R-:W-:Y:S01]  /*59b0*/  FMNMX.FTZ R11, R11, R10, !PT ;  /* 0x0000000a0b0b7209 */ /* 0x010fe20007810000 */
[----:B------:R2:W-:Y:S01]  /*59c0*/  MUFU.EX2 R235, R4 ;  /* 0x0000000400eb7308 */ /* 0x0005e20000000800 */
[----:B------:R-:W-:Y:S02]  /*59d0*/  FMNMX.FTZ R5, R166, R5, !PT ;  /* 0x00000005a6057209 */ /* 0x000fe40007810000 */
[----:B------:R-:W-:Y:S01]  /*59e0*/  FSEL R175, R31, -INF , !P2 ;  /* 0xff8000001faf7808 */ /* 0x000fe20005000000 */
[----:B------:R-:W3:Y:S01]  /*59f0*/  SHFL.BFLY PT, R37, R11, 0x1, 0x1f ;  /* 0x0c201f000b257f89 */ /* 0x000ee200000e0000 */
[----:B------:R-:W-:Y:S02]  /*5a00*/  FMNMX.FTZ R5, R171, R5, !PT ;  /* 0x00000005ab057209 */ /* 0x000fe40007810000 */
[----:B------:R-:W-:-:S02]  /*5a10*/  FSEL R178, R26, -INF , !P6 ;  /* 0xff8000001ab27808 */ /* 0x000fc40007000000 */
[----:B------:R-:W-:Y:S02]  /*5a20*/  LOP3.LUT R10, R13, UR16, R6, 0x96, !PT ;  /* 0x000000100d0a7c12 */ /* 0x000fe4000f8e9606 */
[----:B------:R-:W-:Y:S02]  /*5a30*/  LOP3.LUT R13, R19, UR16, R8, 0x96, !PT ;  /* 0x00000010130d7c12 */ /* 0x000fe4000f8e9608 */
[----:B------:R-:W-:Y:S02]  /*5a40*/  FSEL R179, R27, -INF , !P1 ;  /* 0xff8000001bb37808 */ /* 0x000fe40004800000 */
[----:B------:R-:W-:Y:S01]  /*5a50*/  LOP3.LUT R7, R7, UR18, R68, 0x96, !PT ;  /* 0x0000001207077c12 */ /* 0x000fe2000f8e9644 */
[--C-:B--2---:R-:W-:Y:S01]  /*5a60*/  FFMA.FTZ R4, R75, UR35, -R3.reuse ;  /* 0x000000234b047c23 */ /* 0x104fe20008010803 */
[----:B-1----:R-:W-:Y:S01]  /*5a70*/  FMNMX.FTZ R38, R2, R38, !PT ;  /* 0x0000002602267209 */ /* 0x002fe20007810000 */
[----:B------:R-:W-:Y:S02]  /*5a80*/  FFMA.FTZ R2, R73, UR35, -R3 ;  /* 0x0000002349027c23 */ /* 0x000fe40008010803 */
[----:B------:R-:W-:Y:S01]  /*5a90*/  IMAD.WIDE.U32 R6, R7, -0x326172a9, RZ ;  /* 0xcd9e8d5707067825 */ /* 0x000fe200078e00ff */
[----:B------:R1:W-:Y:S01]  /*5aa0*/  MUFU.EX2 R40, R4 ;  /* 0x0000000400287308 */ /* 0x0003e20000000800 */
[----:B------:R-:W-:-:S02]  /*5ab0*/  FSETP.NEU.FTZ.AND P1, PT, R38, -INF , PT ;  /* 0xff8000002600780b */ /* 0x000fc40003f3d000 */
[----:B------:R-:W-:Y:S02]  /*5ac0*/  LOP3.LUT R14, R9, UR18, R70, 0x96, !PT ;  /* 0x00000012090e7c12 */ /* 0x000fe4000f8e9646 */
[----:B---3--:R-:W-:-:S03]  /*5ad0*/  FMNMX.FTZ R37, R11, R37, !PT ;  /* 0x000000250b257209 */ /* 0x008fc60007810000 */
[----:B------:R2:W-:Y:S01]  /*5ae0*/  MUFU.EX2 R243, R2 ;  /* 0x0000000200f37308 */ /* 0x0005e20000000800 */
[----:B------:R-:W-:Y:S01]  /*5af0*/  IMAD.WIDE.U32 R14, R14, -0x326172a9, RZ ;  /* 0xcd9e8d570e0e7825 */ /* 0x000fe200078e00ff */
[----:B-1----:R-:W-:-:S04]  /*5b00*/  FMNMX.FTZ R4, R175, R5, !PT ;  /* 0x00000005af047209 */ /* 0x002fc80007810000 */
[----:B------:R-:W-:Y:S01]  /*5b10*/  FMNMX.FTZ R8, R178, R4, !PT ;  /* 0x00000004b2087209 */ /* 0x000fe20007810000 */
[----:B------:R-:W-:Y:S01]  /*5b20*/  IMAD.WIDE.U32 R4, R10, -0x326172a9, RZ ;  /* 0xcd9e8d570a047825 */ /* 0x000fe200078e00ff */
[----:B------:R-:W-:Y:S02]  /*5b30*/  LOP3.LUT R10, R7, UR17, R56, 0x96, !PT ;  /* 0x00000011070a7c12 */ /* 0x000fe4000f8e9638 */
[----:B------:R-:W-:Y:S01]  /*5b40*/  FMNMX.FTZ R36, R179, R8, !PT ;  /* 0x00000008b3247209 */ /* 0x000fe20007810000 */
[----:B--2---:R-:W-:Y:S01]  /*5b50*/  FMUL.FTZ R2, R38, UR35 ;  /* 0x0000002326027c20 */ /* 0x004fe20008410000 */
[----:B------:R-:W-:Y:S01]  /*5b60*/  LOP3.LUT R16, R5, UR15, R6, 0x96, !PT ;  /* 0x0000000f05107c12 */ /* 0x000fe2000f8e9606 */
[----:B------:R-:W-:-:S04]  /*5b70*/  IMAD.WIDE.U32 R10, R10, -0x2daee0ad, RZ ;  /* 0xd2511f530a0a7825 */ /* 0x000fc800078e00ff */
[----:B------:R-:W-:Y:S01]  /*5b80*/  FFMA.FTZ R8, R74, UR35, -R3 ;  /* 0x000000234a087c23 */ /* 0x000fe20008010803 */
[----:B------:R-:W1:Y:S01]  /*5b90*/  SHFL.BFLY PT, R21, R36, 0x2, 0x1f ;  /* 0x0c401f0024157f89 */ /* 0x000e6200000e0000 */
[----:B------:R-:W-:Y:S01]  /*5ba0*/  FSEL R20, R2, RZ, P1 ;  /* 0x000000ff02147208 */ /* 0x000fe20000800000 */
[C---:B------:R-:W-:Y:S01]  /*5bb0*/  FMUL.FTZ R2, R37.reuse, UR35 ;  /* 0x0000002325027c20 */ /* 0x040fe20008410000 */
[----:B------:R-:W-:Y:S01]  /*5bc0*/  FSETP.NEU.FTZ.AND P1, PT, R37, -INF , PT ;  /* 0xff8000002500780b */ /* 0x000fe20003f3d000 */
[----:B------:R-:W-:Y:S01]  /*5bd0*/  IMAD.WIDE.U32 R6, R13, -0x326172a9, RZ ;  /* 0xcd9e8d570d067825 */ /* 0x000fe200078e00ff */
[----:B------:R-:W-:-:S03]  /*5be0*/  LOP3.LUT R12, R11, UR14, R12, 0x96, !PT ;  /* 0x0000000e0b0c7c12 */ /* 0x000fc6000f8e960c */
[----:B------:R-:W-:Y:S01]  /*5bf0*/  FFMA.FTZ R5, R76, UR35, -R20 ;  /* 0x000000234c057c23 */ /* 0x000fe20008010814 */
[----:B------:R-:W-:Y:S01]  /*5c00*/  FSEL R19, R2, RZ, P1 ;  /* 0x000000ff02137208 */ /* 0x000fe20000800000 */
[----:B------:R2:W-:Y:S01]  /*5c10*/  MUFU.EX2 R239, R8 ;  /* 0x0000000800ef7308 */ /* 0x0005e20000000800 */
[----:B------:R-:W-:Y:S01]  /*5c20*/  IMAD.WIDE.U32 R16, R16, -0x2daee0ad, RZ ;  /* 0xd2511f5310107825 */ /* 0x000fe200078e00ff */
[----:B------:R-:W-:-:S03]  /*5c30*/  LOP3.LUT R14, R7, UR15, R14, 0x96, !PT ;  /* 0x0000000f070e7c12 */ /* 0x000fc6000f8e960e */
[--C-:B------:R-:W-:Y:S01]  /*5c40*/  FFMA.FTZ R7, R84, UR35, -R19.reuse ;  /* 0x0000002354077c23 */ /* 0x100fe20008010813 */
[----:B------:R-:W-:Y:S02]  /*5c50*/  IMAD.WIDE.U32 R12, R12, -0x326172a9, RZ ;  /* 0xcd9e8d570c0c7825 */ /* 0x000fe400078e00ff */
[----:B------:R3:W-:Y:S02]  /*5c60*/  MUFU.EX2 R229, R5 ;  /* 0x0000000500e57308 */ /* 0x0007e40000000800 */
[----:B------:R-:W-:Y:S01]  /*5c70*/  IMAD.IADD R2, R96, 0x1, R116 ;  /* 0x0000000160027824 */ /* 0x000fe200078e0274 */
[----:B------:R-:W-:Y:S01]  /*5c80*/  LOP3.LUT R22, R13, UR13, R4, 0x96, !PT ;  /* 0x0000000d0d167c12 */ /* 0x000fe2000f8e9604 */
[----:B------:R-:W-:Y:S01]  /*5c90*/  FFMA.FTZ R4, R83, UR35, -R19 ;  /* 0x0000002353047c23 */ /* 0x000fe20008010813 */
[----:B------:R-:W4:Y:S02]  /*5ca0*/  LDC.U8 R116, c[0x0][0x388] ;  /* 0x0000e200ff747b82 */ /* 0x000f240000000000 */
[----:B------:R-:W-:Y:S01]  /*5cb0*/  LEA R184, R2, UR4, 0x1 ;  /* 0x0000000402b87c11 */ /* 0x000fe2000f8e08ff */
[----:B------:R-:W-:Y:S01]  /*5cc0*/  IMAD.WIDE.U32 R22, R22, -0x2daee0ad, RZ ;  /* 0xd2511f5316167825 */ /* 0x000fe200078e00ff */
[----:B-1----:R-:W-:Y:S01]  /*5cd0*/  FMNMX.FTZ R36, R36, R21, !PT ;  /* 0x0000001524247209 */ /* 0x002fe20007810000 */
[----:B------:R-:W-:Y:S01]  /*5ce0*/  MUFU.EX2 R241, R4 ;  /* 0x0000000400f17308 */ /* 0x000fe20000000800 */
[----:B--2---:R-:W-:Y:S01]  /*5cf0*/  LOP3.LUT R8, R15, UR17, R58, 0x96, !PT ;  /* 0x000000110f087c12 */ /* 0x004fe2000f8e963a */
[----:B------:R-:W-:Y:S01]  /*5d00*/  IMAD.WIDE.U32 R14, R14, -0x2daee0ad, RZ ;  /* 0xd2511f530e0e7825 */ /* 0x000fe200078e00ff */
[----:B------:R-:W-:Y:S01]  /*5d10*/  LOP3.LUT R44, R23, UR23, R16, 0x96, !PT ;  /* 0x00000017172c7c12 */ /* 0x000fe2000f8e9610 */
[----:B------:R-:W1:Y:S02]  /*5d20*/  SHFL.BFLY PT, R13, R36, 0x1, 0x1f ;  /* 0x0c201f00240d7f89 */ /* 0x000e6400000e0000 */
[----:B------:R-:W-:-:S04]  /*5d30*/  IMAD.WIDE.U32 R8, R8, -0x2daee0ad, RZ ;  /* 0xd2511f5308087825 */ /* 0x000fc800078e00ff */
[----:B---3--:R-:W-:Y:S01]  /*5d40*/  FFMA.FTZ R5, R78, UR35, -R19 ;  /* 0x000000234e057c23 */ /* 0x008fe20008010813 */
[----:B------:R-:W-:Y:S01]  /*5d50*/  MUFU.EX2 R238, R7 ;  /* 0x0000000700ee7308 */ /* 0x000fe20000000800 */
[----:B------:R-:W-:Y:S01]  /*5d60*/  IMAD R185, R0, 0x2, R184 ;  /* 0x0000000200b97824 */ /* 0x000fe200078e02b8 */
[----:B------:R-:W-:Y:S01]  /*5d70*/  LOP3.LUT R11, R9, UR14, R18, 0x96, !PT ;  /* 0x0000000e090b7c12 */ /* 0x000fe2000f8e9612 */
[----:B------:R-:W2:Y:S01]  /*5d80*/  LDSM.16.MT88.4 R48, [R184+0x4000] ;  /* 0x00400000b830783b */ /* 0x000ea20000004200 */
[----:B------:R-:W-:-:S03]  /*5d90*/  LOP3.LUT R8, R15, UR12, R8, 0x96, !PT ;  /* 0x0000000c0f087c12 */ /* 0x000fc6000f8e9608 */
[----:B------:R-:W3:Y:S01]  /*5da0*/  LDSM.16.MT88.4 R52, [R185+0x4000] ;  /* 0x00400000b934783b */ /* 0x000ee20000004200 */
[----:B------:R1:W-:Y:S01]  /*5db0*/  MUFU.EX2 R186, R5 ;  /* 0x0000000500ba7308 */ /* 0x0003e20000000800 */
[----:B----4-:R-:W-:Y:S02]  /*5dc0*/  IMAD R100, R116, 0x10000, R116 ;  /* 0x0001000074647824 */ /* 0x010fe400078e0274 */
[----:B------:R-:W4:Y:S04]  /*5dd0*/  LDSM.16.MT88.4 R60, [R184+0x4400] ;  /* 0x00440000b83c783b */ /* 0x000f280000004200 */
[----:B------:R-:W4:Y:S01]  /*5de0*/  LDSM.16.MT88.4 R64, [R185+0x4400] ;  /* 0x00440000b940783b */ /* 0x000f220000004200 */
[----:B-1----:R-:W-:-:S04]  /*5df0*/  FMNMX.FTZ R36, R36, R13, !PT ;  /* 0x0000000d24247209 */ /* 0x002fc80007810000 */
[----:B------:R-:W-:Y:S01]  /*5e00*/  FSETP.NEU.FTZ.AND P1, PT, R36, -INF , PT ;  /* 0xff8000002400780b */ /* 0x000fe20003f3d000 */
[----:B------:R-:W-:-:S04]  /*5e10*/  FFMA.FTZ R5, R77, UR35, -R19 ;  /* 0x000000234d057c23 */ /* 0x000fc80008010813 */
[----:B------:R1:W-:Y:S02]  /*5e20*/  MUFU.EX2 R187, R5 ;  /* 0x0000000500bb7308 */ /* 0x0003e40000000800 */
[----:B-1----:R-:W-:Y:S01]  /*5e30*/  LOP3.LUT R5, R17, UR12, R10, 0x96, !PT ;  /* 0x0000000c11057c12 */ /* 0x002fe2000f8e960a */
[----:B------:R-:W-:-:S04]  /*5e40*/  IMAD.WIDE.U32 R10, R11, -0x326172a9, RZ ;  /* 0xcd9e8d570b0a7825 */ /* 0x000fc800078e00ff */
[----:B------:R-:W-:Y:S01]  /*5e50*/  IMAD.WIDE.U32 R4, R5, -0x326172a9, RZ ;  /* 0xcd9e8d5705047825 */ /* 0x000fe200078e00ff */
[----:B------:R-:W-:-:S03]  /*5e60*/  LOP3.LUT R11, R11, UR13, R6, 0x96, !PT ;  /* 0x0000000d0b0b7c12 */ /* 0x000fc6000f8e9606 */
[----:B------:R-:W-:Y:S01]  /*5e70*/  IMAD.WIDE.U32 R6, R8, -0x326172a9, RZ ;  /* 0xcd9e8d5708067825 */ /* 0x000fe200078e00ff */
[----:B------:R-:W-:Y:S02]  /*5e80*/  LOP3.LUT R9, R5, UR22, R12, 0x96, !PT ;  /* 0x0000001605097c12 */ /* 0x000fe4000f8e960c */
[C---:B------:R-:W-:Y:S01]  /*5e90*/  LOP3.LUT R12, R4.reuse, 0xffff, RZ, 0xc0, !PT ;  /* 0x0000ffff040c7812 */ /* 0x040fe200078ec0ff */
[--C-:B------:R-:W-:Y:S01]  /*5ea0*/  FFMA.FTZ R5, R81, UR35, -R19.reuse ;  /* 0x0000002351057c23 */ /* 0x100fe20008010813 */
[----:B------:R-:W-:Y:S02]  /*5eb0*/  LOP3.LUT R18, R4, 0xff, RZ, 0xc0, !PT ;  /* 0x000000ff04127812 */ /* 0x000fe400078ec0ff */
[--C-:B------:R-:W-:Y:S01]  /*5ec0*/  SHF.R.U32.HI R17, RZ, 0x10, R4.reuse ;  /* 0x00000010ff117819 */ /* 0x100fe20000011604 */
[----:B------:R1:W-:Y:S01]  /*5ed0*/  MUFU.EX2 R223, R5 ;  /* 0x0000000500df7308 */ /* 0x0003e20000000800 */
[----:B------:R-:W-:Y:S02]  /*5ee0*/  SHF.R.U32.HI R27, RZ, 0x18, R4 ;  /* 0x00000018ff1b7819 */ /* 0x000fe40000011604 */
[----:B------:R-:W-:Y:S01]  /*5ef0*/  LOP3.LUT R8, R7, UR22, R10, 0x96, !PT ;  /* 0x0000001607087c12 */ /* 0x000fe2000f8e960a */
[----:B------:R-:W-:Y:S01]  /*5f00*/  FFMA.FTZ R10, R79, UR35, -R19 ;  /* 0x000000234f0a7c23 */ /* 0x000fe20008010813 */
[----:B------:R-:W-:-:S02]  /*5f10*/  LOP3.LUT R16, R6, 0xffff, RZ, 0xc0, !PT ;  /* 0x0000ffff06107812 */ /* 0x000fc400078ec0ff */
[----:B------:R-:W-:Y:S01]  /*5f20*/  LOP3.LUT R25, R6, 0xff, RZ, 0xc0, !PT ;  /* 0x000000ff06197812 */ /* 0x000fe200078ec0ff */
[----:B------:R2:W-:Y:S01]  /*5f30*/  MUFU.EX2 R230, R10 ;  /* 0x0000000a00e67308 */ /* 0x0005e20000000800 */
[--C-:B------:R-:W-:Y:S02]  /*5f40*/  SHF.R.U32.HI R24, RZ, 0x10, R6.reuse ;  /* 0x00000010ff187819 */ /* 0x100fe40000011606 */
[----:B------:R-:W-:Y:S01]  /*5f50*/  SHF.R.U32.HI R26, RZ, 0x18, R6 ;  /* 0x00000018ff1a7819 */ /* 0x000fe20000011606 */
[----:B------:R-:W-:Y:S01]  /*5f60*/  FFMA.FTZ R6, R82, UR35, -R19 ;  /* 0x0000002352067c23 */ /* 0x000fe20008010813 */
[----:B------:R-:W-:Y:S02]  /*5f70*/  SHF.R.U32.HI R7, RZ, 0x8, R12 ;  /* 0x00000008ff077819 */ /* 0x000fe4000001160c */
[----:B------:R-:W-:Y:S01]  /*5f80*/  LOP3.LUT R12, R9, 0xff, RZ, 0xc0, !PT ;  /* 0x000000ff090c7812 */ /* 0x000fe200078ec0ff */
[----:B------:R3:W-:Y:S01]  /*5f90*/  MUFU.EX2 R222, R6 ;  /* 0x0000000600de7308 */ /* 0x0007e20000000800 */
[----:B-1----:R-:W-:Y:S01]  /*5fa0*/  IMAD.WIDE.U32 R4, R11, -0x2daee0ad, RZ ;  /* 0xd2511f530b047825 */ /* 0x002fe200078e00ff */
[----:B------:R-:W-:-:S02]  /*5fb0*/  PRMT R47, R18, 0x5410, R7 ;  /* 0x00005410122f7816 */ /* 0x000fc40000000007 */
[----:B------:R-:W-:Y:S02]  /*5fc0*/  SHF.R.U32.HI R7, RZ, 0x10, R9 ;  /* 0x00000010ff077819 */ /* 0x000fe40000011609 */
[C---:B------:R-:W-:Y:S02]  /*5fd0*/  LOP3.LUT R13, R4.reuse, 0xffff, RZ, 0xc0, !PT ;  /* 0x0000ffff040d7812 */ /* 0x040fe400078ec0ff */
[----:B------:R-:W-:Y:S02]  /*5fe0*/  LOP3.LUT R21, R4, 0xff, RZ, 0xc0, !PT ;  /* 0x000000ff04157812 */ /* 0x000fe400078ec0ff */
[----:B--2---:R-:W-:Y:S01]  /*5ff0*/  LOP3.LUT R10, R5, UR23, R14, 0x96, !PT ;  /* 0x00000017050a7c12 */ /* 0x004fe2000f8e960e */
[----:B------:R-:W-:Y:S01]  /*6000*/  FMUL.FTZ R5, R36, UR35 ;  /* 0x0000002324057c20 */ /* 0x000fe20008410000 */
[--C-:B------:R-:W-:Y:S02]  /*6010*/  SHF.R.U32.HI R14, RZ, 0x10, R4.reuse ;  /* 0x00000010ff0e7819 */ /* 0x100fe40000011604 */
[----:B------:R-:W-:-:S02]  /*6020*/  SHF.R.U32.HI R15, RZ, 0x18, R4 ;  /* 0x00000018ff0f7819 */ /* 0x000fc40000011604 */
[----:B------:R-:W-:Y:S01]  /*6030*/  FSEL R18, R5, RZ, P1 ;  /* 0x000000ff05127208 */ /* 0x000fe20000800000 */
[----:B---3--:R-:W-:Y:S01]  /*6040*/  FFMA.FTZ R6, R80, UR35, -R19 ;  /* 0x0000002350067c23 */ /* 0x008fe20008010813 */
[----:B------:R-:W-:Y:S02]  /*6050*/  LOP3.LUT R5, R17, 0xff, RZ, 0xc0, !PT ;  /* 0x000000ff11057812 */ /* 0x000fe400078ec0ff */
[----:B------:R-:W-:Y:S01]  /*6060*/  LOP3.LUT R4, R9, 0xffff, RZ, 0xc0, !PT ;  /* 0x0000ffff09047812 */ /* 0x000fe200078ec0ff */
[----:B------:R1:W-:Y:S01]  /*6070*/  MUFU.EX2 R221, R6 ;  /* 0x0000000600dd7308 */ /* 0x0003e20000000800 */
[----:B------:R-:W-:Y:S01]  /*6080*/  PRMT R17, R5, 0x5410, R27 ;  /* 0x0000541005117816 */ /* 0x000fe2000000001b */
[----:B------:R-:W-:Y:S01]  /*6090*/  FFMA.FTZ R2, R91, UR35, -R18 ;  /* 0x000000235b027c23 */ /* 0x000fe20008010812 */
[----:B------:R-:W-:Y:S02]  /*60a0*/  SHF.R.U32.HI R11, RZ, 0x8, R4 ;  /* 0x00000008ff0b7819 */ /* 0x000fe40000011604 */
[----:B------:R-:W-:Y:S01]  /*60b0*/  LOP3.LUT R4, R7, 0xff, RZ, 0xc0, !PT ;  /* 0x000000ff07047812 */ /* 0x000fe200078ec0ff */
[----:B------:R-:W-:Y:S01]  /*60c0*/  FFMA.FTZ R7, R92, UR35, -R18 ;  /* 0x000000235c077c23 */ /* 0x000fe20008010812 */
[----:B------:R-:W-:Y:S01]  /*60d0*/  SHF.R.U32.HI R9, RZ, 0x18, R9 ;  /* 0x00000018ff097819 */ /* 0x000fe20000011609 */
[----:B------:R2:W-:Y:S01]  /*60e0*/  MUFU.EX2 R72, R2 ;  /* 0x0000000200487308 */ /* 0x0005e20000000800 */
[----:B------:R-:W-:-:S02]  /*60f0*/  LOP3.LUT R0, R8, 0xffff, RZ, 0xc0, !PT ;  /* 0x0000ffff08007812 */ /* 0x000fc400078ec0ff */
[----:B------:R-:W-:-:S05]  /*6100*/  PRMT R45, R12, 0x5410, R11 ;  /* 0x000054100c2d7816 */ /* 0x000fca000000000b */
[----:B------:R3:W-:Y:S01]  /*6110*/  MUFU.EX2 R240, R7 ;  /* 0x0000000700f07308 */ /* 0x0007e20000000800 */
[----:B-1----:R-:W-:-:S07]  /*6120*/  FFMA.FTZ R6, R86, UR35, -R18 ;  /* 0x0000002356067c23 */ /* 0x002fce0008010812 */
[----:B------:R-:W1:Y:S01]  /*6130*/  MUFU.EX2 R5, R6 ;  /* 0x0000000600057308 */ /* 0x000e620000000800 */
[----:B--2---:R-:W-:Y:S02]  /*6140*/  SHF.R.U32.HI R2, RZ, 0x8, R0 ;  /* 0x00000008ff027819 */ /* 0x004fe40000011600 */
[----:B---3--:R-:W-:Y:S01]  /*6150*/  LOP3.LUT R7, R8, 0xff, RZ, 0xc0, !PT ;  /* 0x000000ff08077812 */ /* 0x008fe200078ec0ff */
[----:B-1----:R1:W-:Y:S01]  /*6160*/  STL [R1+0x30], R5 ;  /* 0x0000300501007387 */ /* 0x0023e20000100800 */
[----:B------:R-:W-:Y:S02]  /*6170*/  SHF.R.U32.HI R6, RZ, 0x8, R16 ;  /* 0x00000008ff067819 */ /* 0x000fe40000011610 */
[----:B------:R-:W-:Y:S01]  /*6180*/  PRMT R16, R4, 0x5410, R9 ;  /* 0x0000541004107816 */ /* 0x000fe20000000009 */
[----:B------:R-:W2:Y:S01]  /*6190*/  LDL.LU R116, [R1+0x30] ;  /* 0x0000300001747983 */ /* 0x000ea20000300800 */
[----:B------:R-:W-:Y:S02]  /*61a0*/  PRMT R9, R25, 0x5410, R6 ;  /* 0x0000541019097816 */ /* 0x000fe40000000006 */
[----:B------:R-:W-:-:S02]  /*61b0*/  LOP3.LUT R4, R24, 0xff, RZ, 0xc0, !PT ;  /* 0x000000ff18047812 */ /* 0x000fc400078ec0ff */
[----:B------:R-:W-:Y:S02]  /*61c0*/  SHF.R.U32.HI R6, RZ, 0x8, R13 ;  /* 0x00000008ff067819 */ /* 0x000fe4000001160d */
[----:B------:R-:W-:Y:S01]  /*61d0*/  PRMT R12, R4, 0x5410, R26 ;  /* 0x00005410040c7816 */ /* 0x000fe2000000001a */
[----:B------:R-:W-:Y:S01]  /*61e0*/  FFMA.FTZ R4, R85, UR35, -R18 ;  /* 0x0000002355047c23 */ /* 0x000fe20008010812 */
[----:B------:R-:W-:Y:S02]  /*61f0*/  PRMT R13, R21, 0x5410, R6 ;  /* 0x00005410150d7816 */ /* 0x000fe40000000006 */
[----:B------:R-:W-:Y:S01]  /*6200*/  SHF.R.U32.HI R6, RZ, 0x10, R8 ;  /* 0x00000010ff067819 */ /* 0x000fe20000011608 */
[----:B-1----:R-:W-:-:S03]  /*6210*/  FFMA.FTZ R5, R87, UR35, -R18 ;  /* 0x0000002357057c23 */ /* 0x002fc60008010812 */
[----:B------:R-:W-:Y:S01]  /*6220*/  LOP3.LUT R0, R6, 0xff, RZ, 0xc0, !PT ;  /* 0x000000ff06007812 */ /* 0x000fe200078ec0ff */
[----:B------:R1:W2:Y:S01]  /*6230*/  MUFU.EX2 R135, R5 ;  /* 0x0000000500877308 */ /* 0x0002a20000000800 */
[----:B------:R-:W-:Y:S02]  /*6240*/  PRMT R2, R7, 0x5410, R2 ;  /* 0x0000541007027816 */ /* 0x000fe40000000002 */
[----:B------:R-:W-:-:S05]  /*6250*/  HSET2.LE.AND R7, R12, R100, PT ;  /* 0x000000640c077233 */ /* 0x000fca0003803000 */
[----:B------:R3:W-:Y:S01]  /*6260*/  MUFU.EX2 R220, R4 ;  /* 0x0000000400dc7308 */ /* 0x0007e20000000800 */
[----:B-1----:R-:W-:-:S04]  /*6270*/  LOP3.LUT R5, R14, 0xff, RZ, 0xc0, !PT ;  /* 0x000000ff0e057812 */ /* 0x002fc800078ec0ff */
[----:B------:R-:W-:Y:S02]  /*6280*/  PRMT R15, R5, 0x5410, R15 ;  /* 0x00005410050f7816 */ /* 0x000fe4000000000f */
[----:B------:R-:W-:Y:S01]  /*6290*/  SHF.R.U32.HI R5, RZ, 0x18, R8 ;  /* 0x00000018ff057819 */ /* 0x000fe20000011608 */
[----:B---3--:R-:W-:-:S03]  /*62a0*/  FFMA.FTZ R4, R88, UR35, -R18 ;  /* 0x0000002358047c23 */ /* 0x008fc60008010812 */
[----:B------:R-:W-:Y:S02]  /*62b0*/  PRMT R11, R0, 0x5410, R5 ;  /* 0x00005410000b7816 */ /* 0x000fe40000000005 */
[--C-:B------:R-:W-:Y:S01]  /*62c0*/  HSET2.LE.AND R0, R9, R100.reuse, PT ;  /* 0x0000006409007233 */ /* 0x100fe20003803000 */
[----:B------:R1:W-:Y:S01]  /*62d0*/  MUFU.EX2 R231, R4 ;  /* 0x0000000400e77308 */ /* 0x0003e20000000800 */
[----:B------:R-:W-:Y:S02]  /*62e0*/  HSET2.LE.AND R5, R2, R100, PT ;  /* 0x0000006402057233 */ /* 0x000fe40003803000 */
[----:B------:R-:W-:Y:S02]  /*62f0*/  F2FP.F16.F32.PACK_AB R2, R238, R241 ;  /* 0x000000f1ee02723e */ /* 0x000fe400000000ff */
[----:B------:R-:W-:Y:S02]  /*6300*/  F2FP.F16.F32.PACK_AB R8, R187, R186 ;  /* 0x000000babb08723e */ /* 0x000fe400000000ff */
[----:B------:R-:W-:Y:S01]  /*6310*/  LOP3.LUT R6, R0, R2, RZ, 0xc0, !PT ;  /* 0x0000000200067212 */ /* 0x000fe200078ec0ff */
[----:B------:R-:W-:Y:S01]  /*6320*/  FFMA.FTZ R0, R89, UR35, -R18 ;  /* 0x0000002359007c23 */ /* 0x000fe20008010812 */
[----:B-1----:R-:W-:-:S04]  /*6330*/  F2FP.F16.F32.PACK_AB R4, R72, R240 ;  /* 0x000000f04804723e */ /* 0x002fc800000000ff */
[----:B------:R-:W-:Y:S02]  /*6340*/  LOP3.LUT R7, R7, R4, RZ, 0xc0, !PT ;  /* 0x0000000407077212 */ /* 0x000fe400078ec0ff */
[----:B------:R-:W-:Y:S01]  /*6350*/  LOP3.LUT R4, R5, R8, RZ, 0xc0, !PT ;  /* 0x0000000805047212 */ /* 0x000fe200078ec0ff */
[----:B------:R-:W-:Y:S01]  /*6360*/  FFMA.FTZ R8, R90, UR35, -R18 ;  /* 0x000000235a087c23 */ /* 0x000fe20008010812 */
[C---:B------:R-:W-:Y:S01]  /*6370*/  LOP3.LUT R5, R10.reuse, 0xffff, RZ, 0xc0, !PT ;  /* 0x0000ffff0a057812 */ /* 0x040fe200078ec0ff */
[----:B------:R1:W-:Y:S01]  /*6380*/  MUFU.EX2 R244, R0 ;  /* 0x0000000000f47308 */ /* 0x0003e20000000800 */
[----:B------:R-:W-:-:S07]  /*6390*/  LOP3.LUT R12, R10, 0xff, RZ, 0xc0, !PT ;  /* 0x000000ff0a0c7812 */ /* 0x000fce00078ec0ff */
[----:B------:R3:W4:Y:S01]  /*63a0*/  MUFU.EX2 R245, R8 ;  /* 0x0000000800f57308 */ /* 0x0007220000000800 */
[----:B------:R-:W-:Y:S02]  /*63b0*/  SHF.R.U32.HI R9, RZ, 0x10, R10 ;  /* 0x00000010ff097819 */ /* 0x000fe4000001160a */
[----:B-1----:R-:W-:Y:S02]  /*63c0*/  HSET2.LE.AND R0, R11, R100, PT ;  /* 0x000000640b007233 */ /* 0x002fe40003803000 */
[----:B------:R-:W-:-:S04]  /*63d0*/  SHF.R.U32.HI R11, RZ, 0x8, R5 ;  /* 0x00000008ff0b7819 */ /* 0x000fc80000011605 */
[----:B------:R-:W-:Y:S01]  /*63e0*/  PRMT R12, R12, 0x5410, R11 ;  /* 0x000054100c0c7816 */ /* 0x000fe2000000000b */
[----:B------:R-:W-:Y:S01]  /*63f0*/  FFMA.FTZ R11, R94, UR35, -R20 ;  /* 0x000000235e0b7c23 */ /* 0x000fe20008010814 */
[----:B------:R-:W-:Y:S02]  /*6400*/  SHF.R.U32.HI R10, RZ, 0x18, R10 ;  /* 0x00000018ff0a7819 */ /* 0x000fe4000001160a */
[----:B---3--:R-:W-:Y:S01]  /*6410*/  LOP3.LUT R8, R9, 0xff, RZ, 0xc0, !PT ;  /* 0x000000ff09087812 */ /* 0x008fe200078ec0ff */
[----:B------:R1:W-:Y:S03]  /*6420*/  MUFU.EX2 R242, R11 ;  /* 0x0000000b00f27308 */ /* 0x0003e60000000800 */
[----:B------:R-:W-:Y:S01]  /*6430*/  PRMT R9, R8, 0x5410, R10 ;  /* 0x0000541008097816 */ /* 0x000fe2000000000a */
[----:B-1----:R-:W-:Y:S01]  /*6440*/  FFMA.FTZ R11, R102, UR35, -R20 ;  /* 0x00000023660b7c23 */ /* 0x002fe20008010814 */
[----:B------:R-:W-:-:S03]  /*6450*/  IMAD.MOV.U32 R102, RZ, RZ, R40 ;  /* 0x000000ffff667224 */ /* 0x000fc600078e0028 */
[----:B------:R-:W-:Y:S01]  /*6460*/  MUFU.EX2 R224, R11 ;  /* 0x0000000b00e07308 */ /* 0x000fe20000000800 */
[--C-:B------:R-:W-:Y:S01]  /*6470*/  HSET2.LE.AND R8, R12, R100.reuse, PT ;  /* 0x000000640c087233 */ /* 0x100fe20003803000 */
[----:B------:R-:W-:Y:S01]  /*6480*/  UIADD3 UR4, UR10, 0x1, URZ ;  /* 0x000000010a047890 */ /* 0x000fe2000fffe03f */
[----:B------:R-:W-:Y:S02]  /*6490*/  HSET2.LE.AND R12, R9, R100, PT ;  /* 0x00000064090c7233 */ /* 0x000fe40003803000 */
[----:B------:R-:W-:-:S04]  /*64a0*/  F2FP.F16.F32.PACK_AB R9, R230, R223 ;  /* 0x000000dfe609723e */ /* 0x000fc800000000ff */
[----:B------:R-:W-:Y:S02]  /*64b0*/  LOP3.LUT R8, R8, R9, RZ, 0xc0, !PT ;  /* 0x0000000908087212 */ /* 0x000fe400078ec0ff */
[----:B--2---:R-:W-:-:S04]  /*64c0*/  F2FP.F16.F32.PACK_AB R2, R135, R116 ;  /* 0x000000748702723e */ /* 0x004fc800000000ff */
[----:B------:R-:W-:Y:S01]  /*64d0*/  LOP3.LUT R5, R0, R2, RZ, 0xc0, !PT ;  /* 0x0000000200057212 */ /* 0x000fe200078ec0ff */
[----:B------:R-:W-:Y:S01]  /*64e0*/  FFMA.FTZ R2, R93, UR35, -R20 ;  /* 0x000000235d027c23 */ /* 0x000fe20008010814 */
[----:B------:R-:W-:-:S03]  /*64f0*/  HSET2.LE.AND R0, R13, R100, PT ;  /* 0x000000640d007233 */ /* 0x000fc60003803000 */
[----:B------:R1:W2:Y:S02]  /*6500*/  MUFU.EX2 R237, R2 ;  /* 0x0000000200ed7308 */ /* 0x0002a40000000800 */
[C---:B------:R-:W-:Y:S06]  /*6510*/  HMMA.16816.F32 R32, R4.reuse, R48, RZ ;  /* 0x000000300420723c */ /* 0x040fec00000018ff */
[----:B------:R-:W-:Y:S01]  /*6520*/  HMMA.16816.F32 R28, R4, R52, RZ ;  /* 0x00000034041c723c */ /* 0x000fe200000018ff */
[----:B-1----:R-:W-:-:S04]  /*6530*/  F2FP.F16.F32.PACK_AB R2, R221, R222 ;  /* 0x000000dedd02723e */ /* 0x002fc800000000ff */
[----:B------:R-:W-:Y:S02]  /*6540*/  LOP3.LUT R10, R0, R2, RZ, 0xc0, !PT ;  /* 0x00000002000a7212 */ /* 0x000fe400078ec0ff */
[--C-:B------:R-:W-:Y:S02]  /*6550*/  HSET2.LE.AND R0, R15, R100.reuse, PT ;  /* 0x000000640f007233 */ /* 0x100fe40003803000 */
[----:B----4-:R-:W-:Y:S01]  /*6560*/  F2FP.F16.F32.PACK_AB R2, R245, R244 ;  /* 0x000000f4f502723e */ /* 0x010fe200000000ff */
[C---:B------:R-:W-:Y:S03]  /*6570*/  HMMA.16816.F32 R40, R4.reuse, R50, RZ ;  /* 0x000000320428723c */ /* 0x040fe600000018ff */
[----:B------:R-:W-:Y:S01]  /*6580*/  LOP3.LUT R11, R0, R2, RZ, 0xc0, !PT ;  /* 0x00000002000b7212 */ /* 0x000fe200078ec0ff */
[----:B------:R-:W-:Y:S02]  /*6590*/  FFMA.FTZ R2, R98, UR35, -R3 ;  /* 0x0000002362027c23 */ /* 0x000fe40008010803 */
[----:B------:R-:W-:Y:S01]  /*65a0*/  HMMA.16816.F32 R24, R4, R54, RZ ;  /* 0x000000360418723c */ /* 0x000fe200000018ff */
[--C-:B------:R-:W-:Y:S01]  /*65b0*/  HSET2.LE.AND R0, R47, R100.reuse, PT ;  /* 0x000000642f007233 */ /* 0x100fe20003803000 */
[----:B------:R1:W-:Y:S05]  /*65c0*/  MUFU.EX2 R225, R2 ;  /* 0x0000000200e17308 */ /* 0x0003ea0000000800 */
[----:B------:R-:W-:-:S02]  /*65d0*/  HSET2.LE.AND R7, R17, R100, PT ;  /* 0x0000006411077233 */ /* 0x000fc40003803000 */
[----:B--2---:R-:W-:Y:S02]  /*65e0*/  F2FP.F16.F32.PACK_AB R4, R242, R237 ;  /* 0x000000edf204723e */ /* 0x004fe400000000ff */
[----:B------:R-:W-:Y:S02]  /*65f0*/  F2FP.F16.F32.PACK_AB R13, R231, R220 ;  /* 0x000000dce70d723e */ /* 0x000fe400000000ff */
[----:B------:R-:W-:Y:S01]  /*6600*/  LOP3.LUT R7, R7, R4, RZ, 0xc0, !PT ;  /* 0x0000000407077212 */ /* 0x000fe200078ec0ff */
[----:B------:R-:W-:Y:S01]  /*6610*/  FFMA.FTZ R4, R95, UR35, -R3 ;  /* 0x000000235f047c23 */ /* 0x000fe20008010803 */
[----:B-1----:R-:W-:-:S04]  /*6620*/  F2FP.F16.F32.PACK_AB R2, R239, R243 ;  /* 0x000000f3ef02723e */ /* 0x002fc800000000ff */
[----:B------:R-:W-:Y:S02]  /*6630*/  LOP3.LUT R6, R0, R2, RZ, 0xc0, !PT ;  /* 0x0000000200067212 */ /* 0x000fe400078ec0ff */
[----:B------:R-:W-:Y:S02]  /*6640*/  HSET2.LE.AND R0, R45, R100, PT ;  /* 0x000000642d007233 */ /* 0x000fe40003803000 */
[----:B------:R-:W-:Y:S01]  /*6650*/  F2FP.F16.F32.PACK_AB R2, R102, R235 ;  /* 0x000000eb6602723e */ /* 0x000fe200000000ff */
[----:B------:R1:W-:Y:S01]  /*6660*/  MUFU.EX2 R232, R4 ;  /* 0x0000000400e87308 */ /* 0x0003e20000000800 */
[----:B------:R-:W-:Y:S01]  /*6670*/  LOP3.LUT R9, R12, R13, RZ, 0xc0, !PT ;  /* 0x0000000d0c097212 */ /* 0x000fe200078ec0ff */
[----:B------:R-:W-:Y:S01]  /*6680*/  FFMA.FTZ R5, R99, UR35, -R3 ;  /* 0x0000002363057c23 */ /* 0x000fe20008010803 */
[----:B------:R-:W-:-:S05]  /*6690*/  F2FP.F16.F32.PACK_AB R12, R224, R229 ;  /* 0x000000e5e00c723e */ /* 0x000fca00000000ff */
[----:B------:R-:W-:Y:S01]  /*66a0*/  HMMA.16816.F32 R76, R8, R60, R32 ;  /* 0x0000003c084c723c */ /* 0x000fe20000001820 */
[----:B-1----:R-:W-:Y:S01]  /*66b0*/  LOP3.LUT R4, R0, R2, RZ, 0xc0, !PT ;  /* 0x0000000200047212 */ /* 0x002fe200078ec0ff */
[----:B------:R-:W-:-:S04]  /*66c0*/  IMAD.U32 R2, RZ, RZ, UR4 ;  /* 0x00000004ff027e24 */ /* 0x000fc8000f8e00ff */
[----:B------:R-:W-:Y:S01]  /*66d0*/  HMMA.16816.F32 R88, R8, R64, R28 ;  /* 0x000000400858723c */ /* 0x000fe2000000181c */
[----:B------:R-:W-:Y:S02]  /*66e0*/  LOP3.LUT R0, R22, 0xffff, RZ, 0xc0, !PT ;  /* 0x0000ffff16007812 */ /* 0x000fe400078ec0ff */
[----:B------:R-:W-:-:S03]  /*66f0*/  LOP3.LUT R2, R101, UR33, R2, 0x96, !PT ;  /* 0x0000002165027c12 */ /* 0x000fc6000f8e9602 */
[----:B------:R-:W-:Y:S01]  /*6700*/  HMMA.16816.F32 R92, R8, R62, R40 ;  /* 0x0000003e085c723c */ /* 0x000fe20000001828 */
[----:B------:R1:W-:Y:S01]  /*6710*/  MUFU.EX2 R227, R5 ;  /* 0x0000000500e37308 */ /* 0x0003e20000000800 */
[----:B------:R-:W-:-:S04]  /*6720*/  SHF.R.U32.HI R0, RZ, 0x8, R0 ;  /* 0x00000008ff007819 */ /* 0x000fc80000011600 */
[----:B------:R-:W-:Y:S07]  /*6730*/  HMMA.16816.F32 R84, R8, R66, R24 ;  /* 0x000000420854723c */ /* 0x000fee0000001818 */
[--C-:B------:R-:W-:Y:S01]  /*6740*/  SHF.R.U32.HI R9, RZ, 0x10, R22.reuse ;  /* 0x00000010ff097819 */ /* 0x100fe20000011616 */
[----:B------:R-:W-:Y:S01]  /*6750*/  IMAD.WIDE.U32 R24, R2, -0x326172a9, RZ ;  /* 0xcd9e8d5702187825 */ /* 0x000fe200078e00ff */
[----:B------:R-:W-:Y:S02]  /*6760*/  LOP3.LUT R11, R22, 0xff, RZ, 0xc0, !PT ;  /* 0x000000ff160b7812 */ /* 0x000fe400078ec0ff */
[----:B------:R-:W-:-:S02]  /*6770*/  SHF.R.U32.HI R8, RZ, 0x18, R22 ;  /* 0x00000018ff087819 */ /* 0x000fc40000011616 */
[----:B-1----:R-:W-:Y:S02]  /*6780*/  HSET2.LE.AND R5, R16, R100, PT ;  /* 0x0000006410057233 */ /* 0x002fe40003803000 */
[----:B------:R-:W-:Y:S02]  /*6790*/  LOP3.LUT R2, R9, 0xff, RZ, 0xc0, !PT ;  /* 0x000000ff09027812 */ /* 0x000fe400078ec0ff */
[----:B------:R-:W-:Y:S02]  /*67a0*/  PRMT R17, R11, 0x5410, R0 ;  /* 0x000054100b117816 */ /* 0x000fe40000000000 */
[----:B------:R-:W-:Y:S01]  /*67b0*/  LOP3.LUT R5, R5, R12, RZ, 0xc0, !PT ;  /* 0x0000000c05057212 */ /* 0x000fe200078ec0ff */
[----:B------:R-:W-:Y:S01]  /*67c0*/  FFMA.FTZ R12, R97, UR35, -R3 ;  /* 0x00000023610c7c23 */ /* 0x000fe20008010803 */
[----:B------:R-:W-:Y:S01]  /*67d0*/  PRMT R11, R2, 0x5410, R8 ;  /* 0x00005410020b7816 */ /* 0x000fe20000000008 */
[----:B------:R-:W-:Y:S01]  /*67e0*/  FFMA.FTZ R10, R109, UR35, -R20 ;  /* 0x000000236d0a7c23 */ /* 0x000fe20008010814 */
[----:B------:R-:W-:-:S02]  /*67f0*/  LOP3.LUT R2, R59, UR19, R24, 0x96, !PT ;  /* 0x000000133b027c12 */ /* 0x000fc4000f8e9618 */
[----:B------:R-:W-:Y:S01]  /*6800*/  LOP3.LUT R0, R25, UR21, R46, 0x96, !PT ;  /* 0x0000001519007c12 */ /* 0x000fe2000f8e962e */
[----:B------:R1:W2:Y:S04]  /*6810*/  MUFU.EX2 R21, R12 ;  /* 0x0000000c00157308 */ /* 0x0002a80000000800 */
[----:B------:R-:W-:Y:S01]  /*6820*/  IMAD.WIDE.U32 R8, R0, -0x2daee0ad, RZ ;  /* 0xd2511f5300087825 */ /* 0x000fe200078e00ff */
[----:B------:R-:W-:-:S03]  /*6830*/  LOP3.LUT R0, R44, 0xffff, RZ, 0xc0, !PT ;  /* 0x0000ffff2c007812 */ /* 0x000fc600078ec0ff */
[----:B------:R3:W-:Y:S01]  /*6840*/  MUFU.EX2 R226, R10 ;  /* 0x0000000a00e27308 */ /* 0x0007e20000000800 */
[----:B------:R-:W-:Y:S01]  /*6850*/  SHF.R.U32.HI R0, RZ, 0x8, R0 ;  /* 0x00000008ff007819 */ /* 0x000fe20000011600 */
[----:B-1----:R-:W-:-:S04]  /*6860*/  IMAD.WIDE.U32 R12, R2, -0x2daee0ad, RZ ;  /* 0xd2511f53020c7825 */ /* 0x002fc800078e00ff */
[--C-:B------:R-:W-:Y:S01]  /*6870*/  FFMA.FTZ R2, R104, UR35, -R20.reuse ;  /* 0x0000002368027c23 */ /* 0x100fe20008010814 */
[----:B---3--:R-:W-:-:S03]  /*6880*/  FFMA.FTZ R10, R103, UR35, -R20 ;  /* 0x00000023670a7c23 */ /* 0x008fc60008010814 */
[----:B------:R1:W-:Y:S01]  /*6890*/  MUFU.EX2 R233, R2 ;  /* 0x0000000200e97308 */ /* 0x0003e20000000800 */
[----:B------:R-:W-:Y:S02]  /*68a0*/  LOP3.LUT R9, R9, UR18, R70, 0x96, !PT ;  /* 0x0000001209097c12 */ /* 0x000fe4000f8e9646 */
[----:B------:R-:W-:-:S05]  /*68b0*/  LOP3.LUT R8, R13, UR16, R8, 0x96, !PT ;  /* 0x000000100d087c12 */ /* 0x000fca000f8e9608 */
[----:B------:R3:W4:Y:S01]  /*68c0*/  MUFU.EX2 R234, R10 ;  /* 0x0000000a00ea7308 */ /* 0x0007220000000800 */
[----:B------:R-:W-:Y:S01]  /*68d0*/  HMMA.16816.F32 R40, R4, R48, RZ ;  /* 0x000000300428723c */ /* 0x000fe200000018ff */
[----:B-1----:R-:W-:-:S05]  /*68e0*/  FFMA.FTZ R2, R113, UR35, -R20 ;  /* 0x0000002371027c23 */ /* 0x002fca0008010814 */
[----:B------:R-:W-:Y:S01]  /*68f0*/  HMMA.16816.F32 R48, R4, R50, RZ ;  /* 0x000000320430723c */ /* 0x000fe200000018ff */
[----:B------:R1:W4:Y:S01]  /*6900*/  MUFU.EX2 R228, R2 ;  /* 0x0000000200e47308 */ /* 0x0003220000000800 */
[----:B---3--:R-:W-:-:S04]  /*6910*/  LOP3.LUT R10, R44, 0xff, RZ, 0xc0, !PT ;  /* 0x000000ff2c0a7812 */ /* 0x008fc800078ec0ff */
[----:B------:R-:W-:Y:S01]  /*6920*/  HMMA.16816.F32 R32, R4, R52, RZ ;  /* 0x000000340420723c */ /* 0x000fe200000018ff */
[----:B------:R-:W-:Y:S02]  /*6930*/  PRMT R16, R10, 0x5410, R0 ;  /* 0x000054100a107816 */ /* 0x000fe40000000000 */
[----:B------:R-:W-:-:S03]  /*6940*/  SHF.R.U32.HI R0, RZ, 0x10, R44 ;  /* 0x00000010ff007819 */ /* 0x000fc6000001162c */
[----:B------:R-:W-:Y:S01]  /*6950*/  HMMA.16816.F32 R28, R4, R54, RZ ;  /* 0x00000036041c723c */ /* 0x000fe200000018ff */
[----:B------:R-:W-:Y:S01]  /*6960*/  IMAD.WIDE.U32 R14, R8, -0x326172a9, RZ ;  /* 0xcd9e8d57080e7825 */ /* 0x000fe200078e00ff */
[----:B------:R-:W-:-:S03]  /*6970*/  LOP3.LUT R0, R0, 0xff, RZ, 0xc0, !PT ;  /* 0x000000ff00007812 */ /* 0x000fc600078ec0ff */
[----:B-1----:R-:W-:Y:S02]  /*6980*/  FFMA.FTZ R2, R108, UR35, -R19 ;  /* 0x000000236c027c23 */ /* 0x002fe40008010813 */
[----:B------:R-:W-:Y:S01]  /*6990*/  IMAD.WIDE.U32 R4, R9, -0x326172a9, RZ ;  /* 0xcd9e8d5709047825 */ /* 0x000fe200078e00ff */
[----:B------:R-:W-:-:S03]  /*69a0*/  SHF.R.U32.HI R6, RZ, 0x18, R44 ;  /* 0x00000018ff067819 */ /* 0x000fc6000001162c */
[----:B--2---:R-:W-:Y:S01]  /*69b0*/  IMAD.MOV.U32 R108, RZ, RZ, R21 ;  /* 0x000000ffff6c7224 */ /* 0x004fe200078e0015 */
[----:B------:R-:W-:Y:S01]  /*69c0*/  LOP3.LUT R15, R15, UR15, R4, 0x96, !PT ;  /* 0x0000000f0f0f7c12 */ /* 0x000fe2000f8e9604 */
[----:B------:R1:W-:Y:S01]  /*69d0*/  MUFU.EX2 R197, R2 ;  /* 0x0000000200c57308 */ /* 0x0003e20000000800 */
[----:B------:R-:W-:Y:S02]  /*69e0*/  PRMT R7, R0, 0x5410, R6 ;  /* 0x0000541000077816 */ /* 0x000fe40000000006 */
[----:B------:R-:W-:Y:S02]  /*69f0*/  LOP3.LUT R13, R5, UR17, R58, 0x96, !PT ;  /* 0x00000011050d7c12 */ /* 0x000fe4000f8e963a */
[--C-:B------:R-:W-:Y:S02]  /*6a00*/  HSET2.LE.AND R0, R17, R100.reuse, PT ;  /* 0x0000006411007233 */ /* 0x100fe40003803000 */
[----:B------:R-:W-:Y:S02]  /*6a10*/  HSET2.LE.AND R4, R11, R100, PT ;  /* 0x000000640b047233 */ /* 0x000fe40003803000 */
[----:B----4-:R-:W-:-:S04]  /*6a20*/  F2FP.F16.F32.PACK_AB R5, R233, R234 ;  /* 0x000000eae905723e */ /* 0x010fc800000000ff */
[----:B------:R-:W-:Y:S02]  /*6a30*/  LOP3.LUT R11, R4, R5, RZ, 0xc0, !PT ;  /* 0x00000005040b7212 */ /* 0x000fe400078ec0ff */
[----:B-1----:R-:W-:Y:S02]  /*6a40*/  F2FP.F16.F32.PACK_AB R2, R108, R232 ;  /* 0x000000e86c02723e */ /* 0x002fe400000000ff */
[--C-:B------:R-:W-:Y:S02]  /*6a50*/  HSET2.LE.AND R4, R7, R100.reuse, PT ;  /* 0x0000006407047233 */ /* 0x100fe40003803000 */
[----:B------:R-:W-:Y:S02]  /*6a60*/  LOP3.LUT R10, R0, R2, RZ, 0xc0, !PT ;  /* 0x00000002000a7212 */ /* 0x000fe400078ec0ff */
[----:B------:R-:W-:Y:S02]  /*6a70*/  HSET2.LE.AND R0, R16, R100, PT ;  /* 0x0000006410007233 */ /* 0x000fe40003803000 */
[----:B------:R-:W-:-:S02]  /*6a80*/  F2FP.F16.F32.PACK_AB R2, R227, R225 ;  /* 0x000000e1e302723e */ /* 0x000fc400000000ff */
[----:B------:R-:W-:Y:S01]  /*6a90*/  F2FP.F16.F32.PACK_AB R5, R228, R226 ;  /* 0x000000e2e405723e */ /* 0x000fe200000000ff */
[----:B------:R-:W-:Y:S01]  /*6aa0*/  IMAD.WIDE.U32 R22, R15, -0x2daee0ad, RZ ;  /* 0xd2511f530f167825 */ /* 0x000fe200078e00ff */
[----:B------:R-:W-:-:S03]  /*6ab0*/  LOP3.LUT R8, R0, R2, RZ, 0xc0, !PT ;  /* 0x0000000200087212 */ /* 0x000fc600078ec0ff */
[----:B------:R-:W-:Y:S01]  /*6ac0*/  FFMA.FTZ R0, R106, UR35, -R19 ;  /* 0x000000236a007c23 */ /* 0x000fe20008010813 */
[----:B------:R-:W-:Y:S01]  /*6ad0*/  LOP3.LUT R9, R4, R5, RZ, 0xc0, !PT ;  /* 0x0000000504097212 */ /* 0x000fe200078ec0ff */
[----:B------:R-:W-:-:S04]  /*6ae0*/  IMAD.WIDE.U32 R4, R13, -0x2daee0ad, RZ ;  /* 0xd2511f530d047825 */ /* 0x000fc800078e00ff */
[----:B------:R-:W-:Y:S01]  /*6af0*/  FFMA.FTZ R6, R105, UR35, -R19 ;  /* 0x0000002369067c23 */ /* 0x000fe20008010813 */
[----:B------:R1:W-:Y:S01]  /*6b00*/  MUFU.EX2 R44, R0 ;  /* 0x00000000002c7308 */ /* 0x0003e20000000800 */
[----:B------:R-:W-:-:S07]  /*6b10*/  LOP3.LUT R2, R5, UR14, R12, 0x96, !PT ;  /* 0x0000000e05027c12 */ /* 0x000fce000f8e960c */
[----:B------:R2:W-:Y:S01]  /*6b20*/  MUFU.EX2 R21, R6 ;  /* 0x0000000600157308 */ /* 0x0005e20000000800 */
[----:B-1----:R-:W-:Y:S01]  /*6b30*/  LOP3.LUT R0, R23, UR12, R4, 0x96, !PT ;  /* 0x0000000c17007c12 */ /* 0x002fe2000f8e9604 */
[----:B------:R-:W-:Y:S01]  /*6b40*/  FFMA.FTZ R4, R110, UR35, -R18 ;  /* 0x000000236e047c23 */ /* 0x000fe20008010812 */
[----:B--2---:R-:W-:-:S05]  /*6b50*/  FFMA.FTZ R6, R107, UR35, -R19 ;  /* 0x000000236b067c23 */ /* 0x004fca0008010813 */
[----:B------:R1:W-:Y:S08]  /*6b60*/  MUFU.EX2 R104, R4 ;  /* 0x0000000400687308 */ /* 0x0003f00000000800 */
[----:B------:R2:W3:Y:S01]  /*6b70*/  MUFU.EX2 R45, R6 ;  /* 0x00000006002d7308 */ /* 0x0004e20000000800 */
[----:B-1----:R-:W-:-:S04]  /*6b80*/  IMAD.WIDE.U32 R4, R0, -0x326172a9, RZ ;  /* 0xcd9e8d5700047825 */ /* 0x002fc800078e00ff */
[----:B--2---:R-:W-:Y:S01]  /*6b90*/  IMAD.WIDE.U32 R6, R2, -0x326172a9, RZ ;  /* 0xcd9e8d5702067825 */ /* 0x004fe200078e00ff */
[----:B------:R-:W-:Y:S02]  /*6ba0*/  LOP3.LUT R2, R4, 0xffff, RZ, 0xc0, !PT ;  /* 0x0000ffff04027812 */ /* 0x000fe400078ec0ff */
[----:B------:R-:W-:Y:S01]  /*6bb0*/  LOP3.LUT R0, R5, UR22, R6, 0x96, !PT ;  /* 0x0000001605007c12 */ /* 0x000fe2000f8e9606 */
[--C-:B------:R-:W-:Y:S01]  /*6bc0*/  FFMA.FTZ R5, R112, UR35, -R18.reuse ;  /* 0x0000002370057c23 */ /* 0x100fe20008010812 */
[----:B------:R-:W-:Y:S01]  /*6bd0*/  FFMA.FTZ R12, R111, UR35, -R18 ;  /* 0x000000236f0c7c23 */ /* 0x000fe20008010812 */
[----:B------:R-:W-:Y:S02]  /*6be0*/  LOP3.LUT R6, R4, 0xff, RZ, 0xc0, !PT ;  /* 0x000000ff04067812 */ /* 0x000fe400078ec0ff */
[----:B------:R1:W-:Y:S01]  /*6bf0*/  MUFU.EX2 R252, R5 ;  /* 0x0000000500fc7308 */ /* 0x0003e20000000800 */
[----:B------:R-:W-:Y:S01]  /*6c00*/  SHF.R.U32.HI R2, RZ, 0x8, R2 ;  /* 0x00000008ff027819 */ /* 0x000fe20000011602 */
[----:B------:R-:W-:Y:S01]  /*6c10*/  IMAD.MOV.U32 R109, RZ, RZ, R72 ;  /* 0x000000ffff6d7224 */ /* 0x000fe200078e0048 */
[----:B------:R-:W-:Y:S01]  /*6c20*/  LOP3.LUT R16, R25, UR21, R218, 0x96, !PT ;  /* 0x0000001519107c12 */ /* 0x000fe2000f8e96da */
[----:B------:R-:W-:Y:S01]  /*6c30*/  HMMA.16816.F32 R72, R8, R60, R40 ;  /* 0x0000003c0848723c */ /* 0x000fe20000001828 */
[----:B------:R-:W-:-:S02]  /*6c40*/  LOP3.LUT R15, R57, UR19, R24, 0x96, !PT ;  /* 0x00000013390f7c12 */ /* 0x000fc4000f8e9618 */
[----:B------:R-:W-:Y:S01]  /*6c50*/  LDSM.16.MT88.4 R24, [R185+0x4800] ;  /* 0x00480000b918783b */ /* 0x000fe20000004200 */
[----:B------:R2:W4:Y:S02]  /*6c60*/  MUFU.EX2 R196, R12 ;  /* 0x0000000c00c47308 */ /* 0x0005240000000800 */
[----:B------:R-:W-:Y:S01]  /*6c70*/  HMMA.16816.F32 R80, R8, R64, R32 ;  /* 0x000000400850723c */ /* 0x000fe20000001820 */
[----:B------:R-:W-:Y:S01]  /*6c80*/  LOP3.LUT R40, R7, UR13, R14, 0x96, !PT ;  /* 0x0000000d07287c12 */ /* 0x000fe2000f8e960e */
[----:B------:R-:W4:Y:S01]  /*6c90*/  LDSM.16.MT88.4 R32, [R184+0x4800] ;  /* 0x00480000b820783b */ /* 0x000f220000004200 */
[----:B-1----:R-:W-:Y:S01]  /*6ca0*/  FFMA.FTZ R5, R114, UR35, -R18 ;  /* 0x0000002372057c23 */ /* 0x002fe20008010812 */
[----:B------:R-:W-:-:S03]  /*6cb0*/  SHF.R.U32.HI R7, RZ, 0x10, R4 ;  /* 0x00000010ff077819 */ /* 0x000fc60000011604 */
[----:B------:R1:W4:Y:S01]  /*6cc0*/  MUFU.EX2 R251, R5 ;  /* 0x0000000500fb7308 */ /* 0x0003220000000800 */
[----:B------:R-:W-:Y:S02]  /*6cd0*/  SHF.R.U32.HI R13, RZ, 0x18, R4 ;  /* 0x00000018ff0d7819 */ /* 0x000fe40000011604 */
[----:B--2---:R-:W-:Y:S02]  /*6ce0*/  PRMT R12, R6, 0x5410, R2 ;  /* 0x00005410060c7816 */ /* 0x004fe40000000002 */
[----:B------:R-:W-:Y:S02]  /*6cf0*/  LOP3.LUT R2, R0, 0xffff, RZ, 0xc0, !PT ;  /* 0x0000ffff00027812 */ /* 0x000fe400078ec0ff */
[----:B------:R-:W-:Y:S01]  /*6d00*/  SHF.R.U32.HI R4, RZ, 0x10, R0 ;  /* 0x00000010ff047819 */ /* 0x000fe20000011600 */
[----:B------:R-:W-:Y:S01]  /*6d10*/  HMMA.16816.F32 R60, R8, R62, R48 ;  /* 0x0000003e083c723c */ /* 0x000fe20000001830 */
[----:B------:R-:W-:Y:S02]  /*6d20*/  LOP3.LUT R7, R7, 0xff, RZ, 0xc0, !PT ;  /* 0x000000ff07077812 */ /* 0x000fe400078ec0ff */
[----:B------:R-:W-:-:S03]  /*6d30*/  SHF.R.U32.HI R6, RZ, 0x8, R2 ;  /* 0x00000008ff067819 */ /* 0x000fc60000011602 */
[----:B------:R-:W-:Y:S01]  /*6d40*/  HMMA.16816.F32 R64, R8, R66, R28 ;  /* 0x000000420840723c */ /* 0x000fe2000000181c */
[----:B------:R-:W-:Y:S02]  /*6d50*/  LOP3.LUT R4, R4, 0xff, RZ, 0xc0, !PT ;  /* 0x000000ff04047812 */ /* 0x000fe400078ec0ff */
[----:B---3--:R-:W-:-:S04]  /*6d60*/  F2FP.F16.F32.PACK_AB R2, R44, R45 ;  /* 0x0000002d2c02723e */ /* 0x008fc800000000ff */
[----:B------:R-:W-:Y:S02]  /*6d70*/  LOP3.LUT R8, R0, 0xff, RZ, 0xc0, !PT ;  /* 0x000000ff00087812 */ /* 0x000fe400078ec0ff */
[----:B------:R-:W-:Y:S02]  /*6d80*/  SHF.R.U32.HI R9, RZ, 0x18, R0 ;  /* 0x00000018ff097819 */ /* 0x000fe40000011600 */
[----:B------:R-:W-:Y:S02]  /*6d90*/  HSET2.LE.AND R0, R12, R100, PT ;  /* 0x000000640c007233 */ /* 0x000fe40003803000 */
[----:B-1----:R-:W-:Y:S02]  /*6da0*/  PRMT R5, R7, 0x5410, R13 ;  /* 0x0000541007057816 */ /* 0x002fe4000000000d */
[----:B------:R-:W-:Y:S02]  /*6db0*/  PRMT R8, R8, 0x5410, R6 ;  /* 0x0000541008087816 */ /* 0x000fe40000000006 */
[----:B------:R-:W-:-:S02]  /*6dc0*/  PRMT R7, R4, 0x5410, R9 ;  /* 0x0000541004077816 */ /* 0x000fc40000000009 */
[----:B------:R-:W-:Y:S01]  /*6dd0*/  LOP3.LUT R6, R0, R2, RZ, 0xc0, !PT ;  /* 0x0000000200067212 */ /* 0x000fe200078ec0ff */
[----:B------:R-:W-:Y:S01]  /*6de0*/  FFMA.FTZ R10, R120, UR35, -R3 ;  /* 0x00000023780a7c23 */ /* 0x000fe20008010803 */
[--C-:B------:R-:W-:Y:S02]  /*6df0*/  HSET2.LE.AND R0, R5, R100.reuse, PT ;  /* 0x0000006405007233 */ /* 0x100fe40003803000 */
[--C-:B------:R-:W-:Y:S02]  /*6e00*/  HSET2.LE.AND R4, R8, R100.reuse, PT ;  /* 0x0000006408047233 */ /* 0x100fe40003803000 */
[----:B------:R-:W-:Y:S02]  /*6e10*/  HSET2.LE.AND R8, R7, R100, PT ;  /* 0x0000006407087233 */ /* 0x000fe40003803000 */
[----:B------:R-:W-:Y:S02]  /*6e20*/  F2FP.F16.F32.PACK_AB R5, R21, R197 ;  /* 0x000000c51505723e */ /* 0x000fe400000000ff */
[----:B----4-:R-:W-:-:S02]  /*6e30*/  F2FP.F16.F32.PACK_AB R2, R252, R196 ;  /* 0x000000c4fc02723e */ /* 0x010fc400000000ff */
[----:B------:R-:W-:Y:S01]  /*6e40*/  F2FP.F16.F32.PACK_AB R9, R251, R104 ;  /* 0x00000068fb09723e */ /* 0x000fe200000000ff */
[----:B------:R1:W-:Y:S01]  /*6e50*/  MUFU.EX2 R250, R10 ;  /* 0x0000000a00fa7308 */ /* 0x0003e20000000800 */
[----:B------:R-:W-:Y:S02]  /*6e60*/  LOP3.LUT R4, R4, R5, RZ, 0xc0, !PT ;  /* 0x0000000504047212 */ /* 0x000fe400078ec0ff */
[----:B------:R-:W-:Y:S01]  /*6e70*/  LOP3.LUT R7, R0, R2, RZ, 0xc0, !PT ;  /* 0x0000000200077212 */ /* 0x000fe200078ec0ff */
[----:B------:R-:W-:Y:S01]  /*6e80*/  FFMA.FTZ R0, R119, UR35, -R3 ;  /* 0x0000002377007c23 */ /* 0x000fe20008010803 */
[----:B------:R-:W-:Y:S01]  /*6e90*/  LOP3.LUT R5, R8, R9, RZ, 0xc0, !PT ;  /* 0x0000000908057212 */ /* 0x000fe200078ec0ff */
[----:B------:R-:W-:Y:S01]  /*6ea0*/  IMAD.WIDE.U32 R8, R15, -0x2daee0ad, RZ ;  /* 0xd2511f530f087825 */ /* 0x000fe200078e00ff */
[----:B------:R-:W-:Y:S01]  /*6eb0*/  UIADD3 UR4, UR10, 0x2, URZ ;  /* 0x000000020a047890 */ /* 0x000fe2000fffe03f */
[----:B------:R2:W-:Y:S01]  /*6ec0*/  MUFU.EX2 R249, R0 ;  /* 0x0000000000f97308 */ /* 0x0005e20000000800 */
[----:B------:R-:W-:Y:S01]  /*6ed0*/  UIADD3 UR10, UR10, 0x3, URZ ;  /* 0x000000030a0a7890 */ /* 0x000fe2000fffe03f */
[----:B-1----:R-:W-:-:S05]  /*6ee0*/  IMAD.WIDE.U32 R10, R16, -0x2daee0ad, RZ ;  /* 0xd2511f53100a7825 */ /* 0x002fca00078e00ff */
[----:B------:R-:W-:Y:S01]  /*6ef0*/  LOP3.LUT R2, R11, UR18, R68, 0x96, !PT ;  /* 0x000000120b027c12 */ /* 0x000fe2000f8e9644 */
[----:B------:R-:W-:Y:S01]  /*6f00*/  FFMA.FTZ R11, R115, UR35, -R3 ;  /* 0x00000023730b7c23 */ /* 0x000fe20008010803 */
[----:B--2---:R-:W-:Y:S01]  /*6f10*/  LOP3.LUT R0, R9, UR16, R10, 0x96, !PT ;  /* 0x0000001009007c12 */ /* 0x004fe2000f8e960a */
[----:B------:R-:W-:Y:S02]  /*6f20*/  IMAD.U32 R9, RZ, RZ, UR10 ;  /* 0x0000000aff097e24 */ /* 0x000fe4000f8e00ff */
[----:B------:R1:W-:Y:S01]  /*6f30*/  MUFU.EX2 R248, R11 ;  /* 0x0000000b00f87308 */ /* 0x0003e20000000800 */
[----:B------:R-:W-:-:S04]  /*6f40*/  IMAD.WIDE.U32 R12, R2, -0x326172a9, RZ ;  /* 0xcd9e8d57020c7825 */ /* 0x000fc800078e00ff */
[----:B------:R-:W-:Y:S01]  /*6f50*/  FFMA.FTZ R2, R117, UR35, -R3 ;  /* 0x0000002375027c23 */ /* 0x000fe20008010803 */
[----:B------:R-:W-:Y:S02]  /*6f60*/  LOP3.LUT R14, R101, UR33, R9, 0x96, !PT ;  /* 0x00000021650e7c12 */ /* 0x000fe4000f8e9609 */
[----:B------:R-:W-:Y:S01]  /*6f70*/  LOP3.LUT R9, R13, UR17, R56, 0x96, !PT ;  /* 0x000000110d097c12 */ /* 0x000fe2000f8e9638 */
[----:B------:R2:W-:Y:S01]  /*6f80*/  MUFU.EX2 R247, R2 ;  /* 0x0000000200f77308 */ /* 0x0005e20000000800 */
[----:B-1----:R-:W-:Y:S01]  /*6f90*/  IMAD.WIDE.U32 R10, R0, -0x326172a9, RZ ;  /* 0xcd9e8d57000a7825 */ /* 0x002fe200078e00ff */
[----:B------:R-:W-:Y:S03]  /*6fa0*/  HMMA.16816.F32 R76, R4, R32, R76 ;  /* 0x00000020044c723c */ /* 0x000fe6000000184c */
[----:B------:R-:W-:Y:S01]  /*6fb0*/  FFMA.FTZ R0, R118, UR35, -R3 ;  /* 0x0000002376007c23 */ /* 0x000fe20008010803 */
[----:B--2---:R-:W-:-:S02]  /*6fc0*/  LOP3.LUT R2, R11, UR15, R12, 0x96, !PT ;  /* 0x0000000f0b027c12 */ /* 0x004fc4000f8e960c */
[----:B------:R-:W-:Y:S01]  /*6fd0*/  HMMA.16816.F32 R96, R4, R24, R88 ;  /* 0x000000180460723c */ /* 0x000fe20000001858 */
[----:B------:R-:W-:Y:S02]  /*6fe0*/  IMAD.U32 R15, RZ, RZ, UR4 ;  /* 0x00000004ff0f7e24 */ /* 0x000fe4000f8e00ff */
[----:B------:R-:W-:-:S03]  /*6ff0*/  IMAD.WIDE.U32 R16, R2, -0x2daee0ad, RZ ;  /* 0xd2511f5302107825 */ /* 0x000fc600078e00ff */
[C---:B------:R-:W-:Y:S01]  /*7000*/  HMMA.16816.F32 R52, R4.reuse, R34, R92 ;  /* 0x000000220434723c */ /* 0x040fe2000000185c */
[----:B------:R1:W-:Y:S05]  /*7010*/  MUFU.EX2 R246, R0 ;  /* 0x0000000000f67308 */ /* 0x0003ea0000000800 */
[----:B------:R-:W-:Y:S07]  /*7020*/  HMMA.16816.F32 R84, R4, R26, R84 ;  /* 0x0000001a0454723c */ /* 0x000fee0000001854 */
[----:B------:R-:W-:Y:S01]  /*7030*/  IMAD.WIDE.U32 R4, R9, -0x2daee0ad, RZ ;  /* 0xd2511f5309047825 */ /* 0x000fe200078e00ff */
[----:B------:R-:W-:-:S02]  /*7040*/  LOP3.LUT R15, R101, UR33, R15, 0x96, !PT ;  /* 0x00000021650f7c12 */ /* 0x000fc4000f8e960f */
[----:B-1----:R-:W-:Y:S01]  /*7050*/  LOP3.LUT R0, R17, UR12, R4, 0x96, !PT ;  /* 0x0000000c11007c12 */ /* 0x002fe2000f8e9604 */
[----:B------:R-:W-:Y:S01]  /*7060*/  FFMA.FTZ R4, R128, UR35, -R20 ;  /* 0x0000002380047c23 */ /* 0x000fe20008010814 */
[----:B------:R-:W-:Y:S01]  /*7070*/  LOP3.LUT R2, R5, UR14, R8, 0x96, !PT ;  /* 0x0000000e05027c12 */ /* 0x000fe2000f8e9608 */
[----:B------:R-:W-:Y:S02]  /*7080*/  IMAD.MOV.U32 R94, RZ, RZ, R244 ;  /* 0x000000ffff5e7224 */ /* 0x000fe400078e00f4 */
[----:B------:R1:W-:Y:S02]  /*7090*/  MUFU.EX2 R244, R4 ;  /* 0x0000000400f47308 */ /* 0x0003e40000000800 */
[----:B------:R-:W-:-:S04]  /*70a0*/  IMAD.WIDE.U32 R6, R2, -0x326172a9, RZ ;  /* 0xcd9e8d5702067825 */ /* 0x000fc800078e00ff */
[----:B------:R-:W-:-:S04]  /*70b0*/  IMAD.WIDE.U32 R12, R15, -0x326172a9, RZ ;  /* 0xcd9e8d570f0c7825 */ /* 0x000fc800078e00ff */
[----:B------:R-:W-:Y:S01]  /*70c0*/  FFMA.FTZ R8, R131, UR35, -R20 ;  /* 0x0000002383087c23 */ /* 0x000fe20008010814 */
[----:B------:R-:W-:Y:S02]  /*70d0*/  IMAD.MOV.U32 R118, RZ, RZ, R21 ;  /* 0x000000ffff767224 */ /* 0x000fe400078e0015 */
[----:B-1----:R-:W-:Y:S01]  /*70e0*/  IMAD.WIDE.U32 R4, R0, -0x326172a9, RZ ;  /* 0xcd9e8d5700047825 */ /* 0x002fe200078e00ff */
[C---:B------:R-:W-:Y:S02]  /*70f0*/  LOP3.LUT R21, R13.reuse, UR21, R218, 0x96, !PT ;  /* 0x000000150d157c12 */ /* 0x040fe4000f8e96da */
[----:B------:R-:W-:Y:S02]  /*7100*/  LOP3.LUT R43, R13, UR21, R46, 0x96, !PT ;  /* 0x000000150d2b7c12 */ /* 0x000fe4000f8e962e */
[----:B------:R-:W-:Y:S02]  /*7110*/  LOP3.LUT R0, R5, UR22, R6, 0x96, !PT ;  /* 0x0000001605007c12 */ /* 0x000fe4000f8e9606 */
[----:B------:R-:W-:-:S02]  /*7120*/  LOP3.LUT R2, R4, 0xffff, RZ, 0xc0, !PT ;  /* 0x0000ffff04027812 */ /* 0x000fc400078ec0ff */
[----:B------:R-:W-:Y:S02]  /*7130*/  SHF.R.U32.HI R5, RZ, 0x10, R4 ;  /* 0x00000010ff057819 */ /* 0x000fe40000011604 */
[----:B------:R-:W-:Y:S02]  /*7140*/  LOP3.LUT R13, R7, UR13, R10, 0x96, !PT ;  /* 0x0000000d070d7c12 */ /* 0x000fe4000f8e960a */
[----:B------:R-:W-:Y:S02]  /*7150*/  LOP3.LUT R7, R4, 0xff, RZ, 0xc0, !PT ;  /* 0x000000ff04077812 */ /* 0x000fe400078ec0ff */
[----:B------:R-:W-:Y:S02]  /*7160*/  SHF.R.U32.HI R2, RZ, 0x8, R2 ;  /* 0x00000008ff027819 */ /* 0x000fe40000011602 */
[----:B------:R-:W-:Y:S02]  /*7170*/  SHF.R.U32.HI R6, RZ, 0x18, R4 ;  /* 0x00000018ff067819 */ /* 0x000fe40000011604 */
[----:B------:R-:W-:Y:S01]  /*7180*/  LOP3.LUT R5, R5, 0xff, RZ, 0xc0, !PT ;  /* 0x000000ff05057812 */ /* 0x000fe200078ec0ff */
[----:B------:R-:W-:-:S02]  /*7190*/  IMAD.MOV.U32 R93, RZ, RZ, R243 ;  /* 0x000000ffff5d7224 */ /* 0x000fc400078e00f3 */
[----:B------:R-:W-:Y:S01]  /*71a0*/  FFMA.FTZ R4, R126, UR35, -R20 ;  /* 0x000000237e047c23 */ /* 0x000fe20008010814 */
[----:B------:R-:W1:Y:S01]  /*71b0*/  MUFU.EX2 R243, R8 ;  /* 0x0000000800f37308 */ /* 0x000e620000000800 */
[----:B------:R-:W-:Y:S02]  /*71c0*/  PRMT R11, R7, 0x5410, R2 ;  /* 0x00005410070b7816 */ /* 0x000fe40000000002 */
[----:B------:R-:W-:Y:S02]  /*71d0*/  PRMT R10, R5, 0x5410, R6 ;  /* 0x00005410050a7816 */ /* 0x000fe40000000006 */
[C---:B------:R-:W-:Y:S01]  /*71e0*/  LOP3.LUT R2, R0.reuse, 0xffff, RZ, 0xc0, !PT ;  /* 0x0000ffff00027812 */ /* 0x040fe200078ec0ff */
[----:B------:R-:W-:Y:S01]  /*71f0*/  IMAD.MOV.U32 R95, RZ, RZ, R245 ;  /* 0x000000ffff5f7224 */ /* 0x000fe200078e00f5 */
[----:B------:R-:W-:Y:S01]  /*7200*/  SHF.R.U32.HI R5, RZ, 0x10, R0 ;  /* 0x00000010ff057819 */ /* 0x000fe20000011600 */
[----:B------:R2:W-:Y:S01]  /*7210*/  MUFU.EX2 R245, R4 ;  /* 0x0000000400f57308 */ /* 0x0005e20000000800 */
[----:B------:R-:W-:-:S02]  /*7220*/  LOP3.LUT R7, R0, 0xff, RZ, 0xc0, !PT ;  /* 0x000000ff00077812 */ /* 0x000fc400078ec0ff */
[----:B------:R-:W-:Y:S02]  /*7230*/  SHF.R.U32.HI R6, RZ, 0x18, R0 ;  /* 0x00000018ff067819 */ /* 0x000fe40000011600 */
[----:B------:R-:W-:Y:S02]  /*7240*/  SHF.R.U32.HI R0, RZ, 0x8, R2 ;  /* 0x00000008ff007819 */ /* 0x000fe40000011602 */
[----:B------:R-:W-:Y:S01]  /*7250*/  LOP3.LUT R2, R5, 0xff, RZ, 0xc0, !PT ;  /* 0x000000ff05027812 */ /* 0x000fe200078ec0ff */
[----:B------:R-:W-:Y:S01]  /*7260*/  IMAD.MOV.U32 R128, RZ, RZ, R242 ;  /* 0x000000ffff807224 */ /* 0x000fe200078e00f2 */
[----:B------:R-:W-:Y:S02]  /*7270*/  PRMT R0, R7, 0x5410, R0 ;  /* 0x0000541007007816 */ /* 0x000fe40000000000 */
[----:B------:R-:W-:Y:S01]  /*7280*/  PRMT R2, R2, 0x5410, R6 ;  /* 0x0000541002027816 */ /* 0x000fe20000000006 */
[----:B--2---:R-:W-:-:S04]  /*7290*/  FFMA.FTZ R4, R125, UR35, -R20 ;  /* 0x000000237d047c23 */ /* 0x004fc80008010814 */
[----:B------:R2:W3:Y:S01]  /*72a0*/  MUFU.EX2 R242, R4 ;  /* 0x0000000400f27308 */ /* 0x0004e20000000800 */
[----:B------:R-:W-:Y:S01]  /*72b0*/  IMAD.MOV.U32 R219, RZ, RZ, R241 ;  /* 0x000000ffffdb7224 */ /* 0x000fe200078e00f1 */
[----:B------:R-:W-:Y:S02]  /*72c0*/  HSET2.LE.AND R0, R0, R100, PT ;  /* 0x0000006400007233 */ /* 0x000fe40003803000 */
[----:B-1----:R-:W-:Y:S01]  /*72d0*/  F2FP.F16.F32.PACK_AB R5, R243, R244 ;  /* 0x000000f4f305723e */ /* 0x002fe200000000ff */
[--C-:B------:R-:W-:Y:S01]  /*72e0*/  FFMA.FTZ R6, R121, UR35, -R19.reuse ;  /* 0x0000002379067c23 */ /* 0x100fe20008010813 */
[----:B--2---:R-:W-:-:S04]  /*72f0*/  FFMA.FTZ R4, R124, UR35, -R19 ;  /* 0x000000237c047c23 */ /* 0x004fc80008010813 */
[----:B------:R1:W-:Y:S01]  /*7300*/  MUFU.EX2 R241, R4 ;  /* 0x0000000400f17308 */ /* 0x0003e20000000800 */
[----:B------:R-:W-:-:S04]  /*7310*/  IMAD.WIDE.U32 R14, R14, -0x326172a9, RZ ;  /* 0xcd9e8d570e0e7825 */ /* 0x000fc800078e00ff */
[----:B------:R-:W-:Y:S02]  /*7320*/  IMAD.MOV.U32 R101, RZ, RZ, R240 ;  /* 0x000000ffff657224 */ /* 0x000fe400078e00f0 */
[----:B------:R-:W-:Y:S01]  /*7330*/  IMAD.MOV.U32 R107, RZ, RZ, R239 ;  /* 0x000000ffff6b7224 */ /* 0x000fe200078e00ef */
[----:B-1----:R-:W-:Y:S02]  /*7340*/  HSET2.LE.AND R4, R2, R100, PT ;  /* 0x0000006402047233 */ /* 0x002fe40003803000 */
[----:B------:R-:W-:-:S03]  /*7350*/  F2FP.F16.F32.PACK_AB R2, R249, R250 ;  /* 0x000000faf902723e */ /* 0x000fc600000000ff */
[----:B------:R-:W-:Y:S02]  /*7360*/  LOP3.LUT R9, R4, R5, RZ, 0xc0, !PT ;  /* 0x0000000504097212 */ /* 0x000fe400078ec0ff */
[----:B------:R-:W-:Y:S01]  /*7370*/  LOP3.LUT R8, R0, R2, RZ, 0xc0, !PT ;  /* 0x0000000200087212 */ /* 0x000fe200078ec0ff */
[--C-:B------:R-:W-:Y:S01]  /*7380*/  FFMA.FTZ R5, R123, UR35, -R19.reuse ;  /* 0x000000237b057c23 */ /* 0x100fe20008010813 */
[--C-:B------:R-:W-:Y:S02]  /*7390*/  HSET2.LE.AND R0, R11, R100.reuse, PT ;  /* 0x000000640b007233 */ /* 0x100fe40003803000 */
[----:B------:R-:W-:Y:S01]  /*73a0*/  F2FP.F16.F32.PACK_AB R2, R247, R248 ;  /* 0x000000f8f702723e */ /* 0x000fe200000000ff */
[----:B------:R1:W-:Y:S01]  /*73b0*/  MUFU.EX2 R240, R6 ;  /* 0x0000000600f07308 */ /* 0x0003e20000000800 */
[----:B------:R-:W-:Y:S02]  /*73c0*/  HSET2.LE.AND R4, R10, R100, PT ;  /* 0x000000640a047233 */ /* 0x000fe40003803000 */
[----:B------:R-:W-:Y:S01]  /*73d0*/  LOP3.LUT R10, R0, R2, RZ, 0xc0, !PT ;  /* 0x00000002000a7212 */ /* 0x000fe200078ec0ff */
[----:B------:R-:W-:Y:S01]  /*73e0*/  FFMA.FTZ R0, R122, UR35, -R19 ;  /* 0x000000237a007c23 */ /* 0x000fe20008010813 */
[----:B------:R-:W-:-:S03]  /*73f0*/  LOP3.LUT R29, R15, UR21, R218, 0x96, !PT ;  /* 0x000000150f1d7c12 */ /* 0x000fc6000f8e96da */
[----:B------:R3:W-:Y:S01]  /*7400*/  MUFU.EX2 R239, R5 ;  /* 0x0000000500ef7308 */ /* 0x0007e20000000800 */
[----:B------:R-:W-:Y:S01]  /*7410*/  IMAD.MOV.U32 R218, RZ, RZ, R238 ;  /* 0x000000ffffda7224 */ /* 0x000fe200078e00ee */
[--C-:B------:R-:W-:Y:S02]  /*7420*/  LOP3.LUT R28, R57, UR19, R14.reuse, 0x96, !PT ;  /* 0x00000013391c7c12 */ /* 0x100fe4000f8e960e */
[----:B------:R-:W-:Y:S01]  /*7430*/  LOP3.LUT R30, R59, UR19, R14, 0x96, !PT ;  /* 0x000000133b1e7c12 */ /* 0x000fe2000f8e960e */
[----:B-1----:R-:W-:-:S03]  /*7440*/  IMAD.WIDE.U32 R6, R13, -0x2daee0ad, RZ ;  /* 0xd2511f530d067825 */ /* 0x002fc600078e00ff */
[----:B------:R1:W-:Y:S01]  /*7450*/  MUFU.EX2 R238, R0 ;  /* 0x0000000000ee7308 */ /* 0x0003e20000000800 */
[----:B---3--:R-:W-:Y:S02]  /*7460*/  F2FP.F16.F32.PACK_AB R5, R242, R245 ;  /* 0x000000f5f205723e */ /* 0x008fe400000000ff */
[----:B------:R-:W-:Y:S02]  /*7470*/  LOP3.LUT R2, R7, UR23, R16, 0x96, !PT ;  /* 0x0000001707027c12 */ /* 0x000fe4000f8e9610 */
[----:B------:R-:W-:Y:S01]  /*7480*/  LOP3.LUT R11, R4, R5, RZ, 0xc0, !PT ;  /* 0x00000005040b7212 */ /* 0x000fe200078ec0ff */
[----:B------:R-:W-:Y:S01]  /*7490*/  IMAD.WIDE.U32 R4, R40, -0x2daee0ad, RZ ;  /* 0xd2511f5328047825 */ /* 0x000fe200078e00ff */
[----:B------:R-:W-:-:S03]  /*74a0*/  LOP3.LUT R14, R6, 0xffff, RZ, 0xc0, !PT ;  /* 0x0000ffff060e7812 */ /* 0x000fc600078ec0ff */
[--C-:B------:R-:W-:Y:S01]  /*74b0*/  FFMA.FTZ R7, R129, UR35, -R18.reuse ;  /* 0x0000002381077c23 */ /* 0x100fe20008010812 */
[----:B-1----:R-:W-:Y:S01]  /*74c0*/  FFMA.FTZ R0, R127, UR35, -R18 ;  /* 0x000000237f007c23 */ /* 0x002fe20008010812 */
[----:B------:R-:W-:Y:S01]  /*74d0*/  LOP3.LUT R42, R15, UR21, R46, 0x96, !PT ;  /* 0x000000150f2a7c12 */ /* 0x000fe2000f8e962e */
[----:B------:R-:W-:Y:S01]  /*74e0*/  IMAD.MOV.U32 R131, RZ, RZ, R237 ;  /* 0x000000ffff837224 */ /* 0x000fe200078e00ed */
[----:B------:R-:W-:Y:S01]  /*74f0*/  LOP3.LUT R17, R6, 0xff, RZ, 0xc0, !PT ;  /* 0x000000ff06117812 */ /* 0x000fe200078ec0ff */
[----:B------:R-:W-:Y:S01]  /*7500*/  IMAD.MOV.U32 R103, RZ, RZ, R235 ;  /* 0x000000ffff677224 */ /* 0x000fe200078e00eb */
[----:B------:R1:W-:Y:S01]  /*7510*/  MUFU.EX2 R237, R0 ;  /* 0x0000000000ed7308 */ /* 0x0003e20000000800 */
[--C-:B------:R-:W-:Y:S02]  /*7520*/  SHF.R.U32.HI R15, RZ, 0x10, R6.reuse ;  /* 0x00000010ff0f7819 */ /* 0x100fe40000011606 */
[----:B------:R-:W-:Y:S02]  /*7530*/  SHF.R.U32.HI R16, RZ, 0x18, R6 ;  /* 0x00000018ff107819 */ /* 0x000fe40000011606 */
[----:B------:R-:W-:-:S03]  /*7540*/  LOP3.LUT R6, R4, 0xffff, RZ, 0xc0, !PT ;  /* 0x0000ffff04067812 */ /* 0x000fc600078ec0ff */
[----:B------:R2:W-:Y:S01]  /*7550*/  MUFU.EX2 R235, R7 ;  /* 0x0000000700eb7308 */ /* 0x0005e20000000800 */
[----:B------:R-:W-:Y:S01]  /*7560*/  IMAD.MOV.U32 R117, RZ, RZ, R234 ;  /* 0x000000ffff757224 */ /* 0x000fe200078e00ea */
[--C-:B------:R-:W-:Y:S02]  /*7570*/  LOP3.LUT R23, R57, UR19, R12.reuse, 0x96, !PT ;  /* 0x0000001339177c12 */ /* 0x100fe4000f8e960c */
[----:B------:R-:W-:Y:S02]  /*7580*/  LOP3.LUT R31, R59, UR19, R12, 0x96, !PT ;  /* 0x000000133b1f7c12 */ /* 0x000fe4000f8e960c */
[----:B-1----:R-:W-:Y:S02]  /*7590*/  LOP3.LUT R0, R5, UR23, R22, 0x96, !PT ;  /* 0x0000001705007c12 */ /* 0x002fe4000f8e9616 */
[----:B------:R-:W-:Y:S01]  /*75a0*/  SHF.R.U32.HI R5, RZ, 0x10, R4 ;  /* 0x00000010ff057819 */ /* 0x000fe20000011604 */
[----:B--2---:R-:W-:Y:S01]  /*75b0*/  FFMA.FTZ R7, R130, UR35, -R18 ;  /* 0x0000002382077c23 */ /* 0x004fe20008010812 */
[----:B------:R-:W-:-:S02]  /*75c0*/  LOP3.LUT R12, R4, 0xff, RZ, 0xc0, !PT ;  /* 0x000000ff040c7812 */ /* 0x000fc400078ec0ff */
[----:B------:R-:W-:Y:S01]  /*75d0*/  SHF.R.U32.HI R6, RZ, 0x8, R6 ;  /* 0x00000008ff067819 */ /* 0x000fe20000011606 */
[----:B------:R1:W2:Y:S01]  /*75e0*/  MUFU.EX2 R234, R7 ;  /* 0x0000000700ea7308 */ /* 0x0002a20000000800 */
[----:B------:R-:W-:Y:S02]  /*75f0*/  SHF.R.U32.HI R13, RZ, 0x18, R4 ;  /* 0x00000018ff0d7819 */ /* 0x000fe40000011604 */
[----:B------:R-:W-:Y:S01]  /*7600*/  LOP3.LUT R4, R0, 0xffff, RZ, 0xc0, !PT ;  /* 0x0000ffff00047812 */ /* 0x000fe200078ec0ff */
[----:B------:R-:W-:Y:S01]  /*7610*/  IMAD.MOV.U32 R115, RZ, RZ, R233 ;  /* 0x000000ffff737224 */ /* 0x000fe200078e00e9 */
[----:B------:R-:W-:Y:S01]  /*7620*/  PRMT R12, R12, 0x5410, R6 ;  /* 0x000054100c0c7816 */ /* 0x000fe20000000006 */
[----:B------:R-:W-:Y:S01]  /*7630*/  HMMA.16816.F32 R48, R8, R32, R72 ;  /* 0x000000200830723c */ /* 0x000fe20000001848 */
[----:B------:R-:W-:Y:S01]  /*7640*/  SHF.R.U32.HI R6, RZ, 0x10, R0 ;  /* 0x00000010ff067819 */ /* 0x000fe20000011600 */
[----:B------:R-:W-:Y:S02]  /*7650*/  IMAD.MOV.U32 R92, RZ, RZ, R45 ;  /* 0x000000ffff5c7224 */ /* 0x000fe400078e002d */
[----:B------:R-:W-:-:S02]  /*7660*/  IMAD.MOV.U32 R126, RZ, RZ, R44 ;  /* 0x000000ffff7e7224 */ /* 0x000fc400078e002c */
[----:B------:R-:W-:Y:S01]  /*7670*/  HMMA.16816.F32 R60, R8, R34, R60 ;  /* 0x00000022083c723c */ /* 0x000fe2000000183c */
[----:B------:R-:W3:Y:S01]  /*7680*/  LDSM.16.MT88.4 R32, [R184+0x4c00] ;  /* 0x004c0000b820783b */ /* 0x000ee20000004200 */
[----:B-1----:R-:W-:Y:S01]  /*7690*/  LOP3.LUT R7, R5, 0xff, RZ, 0xc0, !PT ;  /* 0x000000ff05077812 */ /* 0x002fe200078ec0ff */
[----:B------:R-:W-:-:S03]  /*76a0*/  FFMA.FTZ R5, R132, UR35, -R18 ;  /* 0x0000002384057c23 */ /* 0x000fc60008010812 */
[C---:B------:R-:W-:Y:S01]  /*76b0*/  HMMA.16816.F32 R88, R8.reuse, R24, R80 ;  /* 0x000000180858723c */ /* 0x040fe20000001850 */
[----:B------:R-:W1:Y:S01]  /*76c0*/  LDSM.16.MT88.4 R44, [R185+0x4c00] ;  /* 0x004c0000b92c783b */ /* 0x000e620000004200 */
[----:B------:R4:W3:Y:S04]  /*76d0*/  MUFU.EX2 R233, R5 ;  /* 0x0000000500e97308 */ /* 0x0008e80000000800 */
[----:B------:R-:W-:Y:S01]  /*76e0*/  HMMA.16816.F32 R64, R8, R26, R64 ;  /* 0x0000001a0840723c */ /* 0x000fe20000001840 */
[----:B------:R-:W-:-:S06]  /*76f0*/  PRMT R7, R7, 0x5410, R13 ;  /* 0x0000541007077816 */ /* 0x000fcc000000000d */
[----:B------:R-:W-:Y:S02]  /*7700*/  LOP3.LUT R9, R0, 0xff, RZ, 0xc0, !PT ;  /* 0x000000ff00097812 */ /* 0x000fe400078ec0ff */
[----:B------:R-:W-:Y:S02]  /*7710*/  SHF.R.U32.HI R8, RZ, 0x8, R4 ;  /* 0x00000008ff087819 */ /* 0x000fe40000011604 */
[----:B------:R-:W-:Y:S02]  /*7720*/  SHF.R.U32.HI R4, RZ, 0x18, R0 ;  /* 0x00000018ff047819 */ /* 0x000fe40000011600 */
[----:B------:R-:W-:Y:S01]  /*7730*/  LOP3.LUT R0, R6, 0xff, RZ, 0xc0, !PT ;  /* 0x000000ff06007812 */ /* 0x000fe200078ec0ff */
[--C-:B----4-:R-:W-:Y:S01]  /*7740*/  FFMA.FTZ R5, R136, UR35, -R3.reuse ;  /* 0x0000002388057c23 */ /* 0x110fe20008010803 */
[----:B------:R-:W-:Y:S01]  /*7750*/  PRMT R6, R9, 0x5410, R8 ;  /* 0x0000541009067816 */ /* 0x000fe20000000008 */
[----:B------:R-:W-:Y:S01]  /*7760*/  FFMA.FTZ R8, R134, UR35, -R3 ;  /* 0x0000002386087c23 */ /* 0x000fe20008010803 */
[----:B------:R-:W-:Y:S01]  /*7770*/  IMAD.MOV.U32 R119, RZ, RZ, R232 ;  /* 0x000000ffff777224 */ /* 0x000fe200078e00e8 */
[----:B------:R-:W-:Y:S01]  /*7780*/  PRMT R10, R0, 0x5410, R4 ;  /* 0x00005410000a7816 */ /* 0x000fe20000000004 */
[----:B------:R4:W-:Y:S01]  /*7790*/  MUFU.EX2 R232, R5 ;  /* 0x0000000500e87308 */ /* 0x0009e20000000800 */
[----:B------:R-:W-:Y:S01]  /*77a0*/  IMAD.MOV.U32 R120, RZ, RZ, R231 ;  /* 0x000000ffff787224 */ /* 0x000fe200078e00e7 */
[----:B------:R-:W-:-:S02]  /*77b0*/  HSET2.LE.AND R0, R12, R100, PT ;  /* 0x000000640c007233 */ /* 0x000fc40003803000 */
[--C-:B------:R-:W-:Y:S02]  /*77c0*/  HSET2.LE.AND R7, R7, R100.reuse, PT ;  /* 0x0000006407077233 */ /* 0x100fe40003803000 */
[----:B--2---:R-:W-:Y:S02]  /*77d0*/  F2FP.F16.F32.PACK_AB R4, R234, R235 ;  /* 0x000000ebea04723e */ /* 0x004fe400000000ff */
[----:B------:R2:W-:Y:S02]  /*77e0*/  MUFU.EX2 R231, R8 ;  /* 0x0000000800e77308 */ /* 0x0005e40000000800 */
[----:B------:R-:W-:Y:S02]  /*77f0*/  LOP3.LUT R7, R7, R4, RZ, 0xc0, !PT ;  /* 0x0000000407077212 */ /* 0x000fe400078ec0ff */
[----:B----4-:R-:W-:Y:S02]  /*7800*/  HSET2.LE.AND R5, R6, R100, PT ;  /* 0x0000006406057233 */ /* 0x010fe40003803000 */
[----:B------:R-:W-:-:S02]  /*7810*/  F2FP.F16.F32.PACK_AB R6, R238, R239 ;  /* 0x000000efee06723e */ /* 0x000fc400000000ff */
[----:B--2---:R-:W-:Y:S02]  /*7820*/  F2FP.F16.F32.PACK_AB R8, R240, R241 ;  /* 0x000000f1f008723e */ /* 0x004fe400000000ff */
[----:B------:R-:W-:Y:S02]  /*7830*/  LOP3.LUT R6, R0, R6, RZ, 0xc0, !PT ;  /* 0x0000000600067212 */ /* 0x000fe400078ec0ff */
[----:B------:R-:W-:Y:S02]  /*7840*/  LOP3.LUT R4, R5, R8, RZ, 0xc0, !PT ;  /* 0x0000000805047212 */ /* 0x000fe400078ec0ff */
[----:B------:R-:W-:Y:S02]  /*7850*/  HSET2.LE.AND R0, R10, R100, PT ;  /* 0x000000640a007233 */ /* 0x000fe40003803000 */
[----:B---3--:R-:W-:Y:S01]  /*7860*/  F2FP.F16.F32.PACK_AB R5, R233, R237 ;  /* 0x000000ede905723e */ /* 0x008fe200000000ff */
[----:B------:R-:W-:Y:S01]  /*7870*/  FFMA.FTZ R9, R133, UR35, -R3 ;  /* 0x0000002385097c23 */ /* 0x000fe20008010803 */
[----:B------:R-:W-:-:S02]  /*7880*/  IMAD.MOV.U32 R114, RZ, RZ, R230 ;  /* 0x000000ffff727224 */ /* 0x000fc400078e00e6 */
[----:B------:R-:W-:Y:S01]  /*7890*/  LOP3.LUT R5, R0, R5, RZ, 0xc0, !PT ;  /* 0x0000000500057212 */ /* 0x000fe200078ec0ff */
[----:B------:R-:W-:Y:S01]  /*78a0*/  FFMA.FTZ R0, R139, UR35, -R20 ;  /* 0x000000238b007c23 */ /* 0x000fe20008010814 */
[----:B------:R2:W3:Y:S01]  /*78b0*/  MUFU.EX2 R230, R9 ;  /* 0x0000000900e67308 */ /* 0x0004e20000000800 */
[----:B------:R-:W-:Y:S02]  /*78c0*/  IMAD.MOV.U32 R105, RZ, RZ, R229 ;  /* 0x000000ffff697224 */ /* 0x000fe400078e00e5 */
[----:B------:R-:W-:-:S05]  /*78d0*/  IMAD.WIDE.U32 R22, R23, -0x2daee0ad, RZ ;  /* 0xd2511f5317167825 */ /* 0x000fca00078e00ff */
[----:B------:R4:W-:Y:S01]  /*78e0*/  MUFU.EX2 R229, R0 ;  /* 0x0000000000e57308 */ /* 0x0009e20000000800 */
[----:B------:R-:W-:-:S04]  /*78f0*/  IMAD.WIDE.U32 R40, R28, -0x2daee0ad, RZ ;  /* 0xd2511f531c287825 */ /* 0x000fc800078e00ff */
[----:B------:R-:W-:Y:S01]  /*7900*/  FFMA.FTZ R11, R137, UR35, -R20 ;  /* 0x00000023890b7c23 */ /* 0x000fe20008010814 */
[----:B--2---:R-:W-:-:S05]  /*7910*/  IMAD.WIDE.U32 R8, R21, -0x2daee0ad, RZ ;  /* 0xd2511f5315087825 */ /* 0x004fca00078e00ff */
[----:B------:R-:W-:Y:S02]  /*7920*/  LOP3.LUT R21, R9, UR18, R68, 0x96, !PT ;  /* 0x0000001209157c12 */ /* 0x000fe4000f8e9644 */
[----:B----4-:R-:W-:Y:S02]  /*7930*/  LOP3.LUT R0, R15, 0xff, RZ, 0xc0, !PT ;  /* 0x000000ff0f007812 */ /* 0x010fe400078ec0ff */
[----:B------:R-:W-:Y:S01]  /*7940*/  LOP3.LUT R13, R23, UR16, R8, 0x96, !PT ;  /* 0x00000010170d7c12 */ /* 0x000fe2000f8e9608 */
[----:B------:R-:W-:Y:S01]  /*7950*/  IMAD.WIDE.U32 R8, R29, -0x2daee0ad, RZ ;  /* 0xd2511f531d087825 */ /* 0x000fe200078e00ff */
[----:B------:R-:W-:-:S03]  /*7960*/  PRMT R12, R0, 0x5410, R16 ;  /* 0x00005410000c7816 */ /* 0x000fc60000000010 */
[----:B------:R-:W-:Y:S01]  /*7970*/  FFMA.FTZ R0, R138, UR35, -R20 ;  /* 0x000000238a007c23 */ /* 0x000fe20008010814 */
[----:B------:R-:W-:Y:S01]  /*7980*/  IMAD.MOV.U32 R112, RZ, RZ, R228 ;  /* 0x000000ffff707224 */ /* 0x000fe200078e00e4 */
[----:B------:R-:W-:Y:S01]  /*7990*/  LOP3.LUT R23, R41, UR16, R8, 0x96, !PT ;  /* 0x0000001029177c12 */ /* 0x000fe2000f8e9608 */
[----:B------:R-:W-:Y:S01]  /*79a0*/  IMAD.MOV.U32 R111, RZ, RZ, R227 ;  /* 0x000000ffff6f7224 */ /* 0x000fe200078e00e3 */
[----:B------:R2:W-:Y:S01]  /*79b0*/  MUFU.EX2 R228, R11 ;  /* 0x0000000b00e47308 */ /* 0x0005e20000000800 */
[----:B------:R-:W-:Y:S01]  /*79c0*/  SHF.R.U32.HI R10, RZ, 0x8, R14 ;  /* 0x00000008ff0a7819 */ /* 0x000fe2000001160e */
[----:B------:R-:W-:Y:S01]  /*79d0*/  FFMA.FTZ R8, R143, UR35, -R20 ;  /* 0x000000238f087c23 */ /* 0x000fe20008010814 */
[----:B------:R-:W-:Y:S01]  /*79e0*/  IMAD.MOV.U32 R110, RZ, RZ, R226 ;  /* 0x000000ffff6e7224 */ /* 0x000fe200078e00e2 */
[----:B------:R-:W-:-:S04]  /*79f0*/  LOP3.LUT R26, R9, UR18, R68, 0x96, !PT ;  /* 0x00000012091a7c12 */ /* 0x000fc8000f8e9644 */
[----:B------:R4:W3:Y:S01]  /*7a00*/  MUFU.EX2 R227, R0 ;  /* 0x0000000000e37308 */ /* 0x0008e20000000800 */
[----:B------:R-:W-:Y:S01]  /*7a10*/  PRMT R9, R17, 0x5410, R10 ;  /* 0x0000541011097816 */ /* 0x000fe2000000000a */
[----:B------:R-:W-:Y:S01]  /*7a20*/  HMMA.16816.F32 R80, R4, R32, R76 ;  /* 0x000000200450723c */ /* 0x000fe2000000184c */
[----:B------:R-:W-:-:S05]  /*7a30*/  IMAD.WIDE.U32 R14, R42, -0x2daee0ad, RZ ;  /* 0xd2511f532a0e7825 */ /* 0x000fca00078e00ff */
[----:B------:R-:W3:Y:S01]  /*7a40*/  MUFU.EX2 R226, R8 ;  /* 0x0000000800e27308 */ /* 0x000ee20000000800 */
[----:B------:R-:W-:Y:S01]  /*7a50*/  HMMA.16816.F32 R72, R4, R34, R52 ;  /* 0x000000220448723c */ /* 0x000fe20000001834 */
[----:B--2---:R-:W-:-:S05]  /*7a60*/  IMAD.WIDE.U32 R10, R43, -0x2daee0ad, RZ ;  /* 0xd2511f532b0a7825 */ /* 0x004fca00078e00ff */
[----:B-1----:R-:W-:Y:S01]  /*7a70*/  HMMA.16816.F32 R76, R4, R44, R96 ;  /* 0x0000002c044c723c */ /* 0x002fe20000001860 */
[----:B----4-:R-:W-:Y:S01]  /*7a80*/  LOP3.LUT R0, R2, 0xffff, RZ, 0xc0, !PT ;  /* 0x0000ffff02007812 */ /* 0x010fe200078ec0ff */
[----:B------:R-:W-:-:S04]  /*7a90*/  IMAD.WIDE.U32 R16, R31, -0x2daee0ad, RZ ;  /* 0xd2511f531f107825 */ /* 0x000fc800078e00ff */
[----:B------:R-:W-:Y:S01]  /*7aa0*/  HMMA.16816.F32 R52, R4, R46, R84 ;  /* 0x0000002e0434723c */ /* 0x000fe20000001854 */
[----:B------:R-:W-:-:S06]  /*7ab0*/  LOP3.LUT R29, R15, UR18, R70, 0x96, !PT ;  /* 0x000000120f1d7c12 */ /* 0x000fcc000f8e9646 */
[----:B------:R-:W-:Y:S02]  /*7ac0*/  SHF.R.U32.HI R4, RZ, 0x10, R2 ;  /* 0x00000010ff047819 */ /* 0x000fe40000011602 */
[----:B------:R-:W-:Y:S02]  /*7ad0*/  SHF.R.U32.HI R5, RZ, 0x8, R0 ;  /* 0x00000008ff057819 */ /* 0x000fe40000011600 */
[----:B------:R-:W-:Y:S02]  /*7ae0*/  LOP3.LUT R7, R2, 0xff, RZ, 0xc0, !PT ;  /* 0x000000ff02077812 */ /* 0x000fe400078ec0ff */
[----:B------:R-:W-:Y:S02]  /*7af0*/  SHF.R.U32.HI R6, RZ, 0x18, R2 ;  /* 0x00000018ff067819 */ /* 0x000fe40000011602 */
[----:B------:R-:W-:Y:S02]  /*7b00*/  HSET2.LE.AND R0, R9, R100, PT ;  /* 0x0000006409007233 */ /* 0x000fe40003803000 */
[----:B---3--:R-:W-:-:S02]  /*7b10*/  F2FP.F16.F32.PACK_AB R2, R230, R231 ;  /* 0x000000e7e602723e */ /* 0x008fc400000000ff */
[----:B------:R-:W-:Y:S02]  /*7b20*/  LOP3.LUT R4, R4, 0xff, RZ, 0xc0, !PT ;  /* 0x000000ff04047812 */ /* 0x000fe400078ec0ff */
[----:B------:R-:W-:Y:S02]  /*7b30*/  LOP3.LUT R15, R17, UR16, R10, 0x96, !PT ;  /* 0x00000010110f7c12 */ /* 0x000fe4000f8e960a */
[----:B------:R-:W-:Y:S02]  /*7b40*/  LOP3.LUT R10, R0, R2, RZ, 0xc0, !PT ;  /* 0x00000002000a7212 */ /* 0x000fe400078ec0ff */
[----:B------:R-:W-:Y:S02]  /*7b50*/  PRMT R5, R7, 0x5410, R5 ;  /* 0x0000541007057816 */ /* 0x000fe40000000005 */
[----:B------:R-:W-:Y:S02]  /*7b60*/  PRMT R6, R4, 0x5410, R6 ;  /* 0x0000541004067816 */ /* 0x000fe40000000006 */
[----:B------:R-:W-:-:S02]  /*7b70*/  HSET2.LE.AND R0, R12, R100, PT ;  /* 0x000000640c007233 */ /* 0x000fc40003803000 */
[----:B------:R-:W-:Y:S02]  /*7b80*/  F2FP.F16.F32.PACK_AB R2, R227, R228 ;  /* 0x000000e4e302723e */ /* 0x000fe400000000ff */
[----:B------:R-:W-:Y:S02]  /*7b90*/  LOP3.LUT R28, R11, UR18, R70, 0x96, !PT ;  /* 0x000000120b1c7c12 */ /* 0x000fe4000f8e9646 */
[--C-:B------:R-:W-:Y:S02]  /*7ba0*/  HSET2.LE.AND R4, R5, R100.reuse, PT ;  /* 0x0000006405047233 */ /* 0x100fe40003803000 */
[----:B------:R-:W-:Y:S02]  /*7bb0*/  HSET2.LE.AND R6, R6, R100, PT ;  /* 0x0000006406067233 */ /* 0x000fe40003803000 */
[----:B------:R-:W-:Y:S01]  /*7bc0*/  LOP3.LUT R11, R0, R2, RZ, 0xc0, !PT ;  /* 0x00000002000b7212 */ /* 0x000fe200078ec0ff */
[----:B------:R-:W-:Y:S01]  /*7bd0*/  FFMA.FTZ R0, R141, UR35, -R3 ;  /* 0x000000238d007c23 */ /* 0x000fe20008010803 */
[----:B------:R-:W-:-:S02]  /*7be0*/  F2FP.F16.F32.PACK_AB R5, R232, R246 ;  /* 0x000000f6e805723e */ /* 0x000fc400000000ff */
[----:B------:R-:W-:Y:S01]  /*7bf0*/  F2FP.F16.F32.PACK_AB R7, R226, R229 ;  /* 0x000000e5e207723e */ /* 0x000fe200000000ff */
[----:B------:R-:W-:Y:S01]  /*7c00*/  IMAD.MOV.U32 R106, RZ, RZ, R225 ;  /* 0x000000ffff6a7224 */ /* 0x000fe200078e00e1 */
[----:B------:R-:W-:Y:S01]  /*7c10*/  LOP3.LUT R8, R4, R5, RZ, 0xc0, !PT ;  /* 0x0000000504087212 */ /* 0x000fe200078ec0ff */
[----:B------:R1:W-:Y:S01]  /*7c20*/  MUFU.EX2 R225, R0 ;  /* 0x0000000000e17308 */ /* 0x0003e20000000800 */
[----:B------:R-:W-:Y:S01]  /*7c30*/  LOP3.LUT R9, R6, R7, RZ, 0xc0, !PT ;  /* 0x0000000706097212 */ /* 0x000fe200078ec0ff */
[----:B------:R-:W-:-:S04]  /*7c40*/  IMAD.WIDE.U32 R24, R30, -0x2daee0ad, RZ ;  /* 0xd2511f531e187825 */ /* 0x000fc800078e00ff */
[----:B------:R-:W-:-:S04]  /*7c50*/  IMAD.WIDE.U32 R4, R21, -0x326172a9, RZ ;  /* 0xcd9e8d5715047825 */ /* 0x000fc800078e00ff */
[----:B------:R-:W-:Y:S01]  /*7c60*/  IMAD.WIDE.U32 R6, R13, -0x326172a9, RZ ;  /* 0xcd9e8d570d067825 */ /* 0x000fe200078e00ff */
[----:B------:R-:W-:-:S03]  /*7c70*/  LOP3.LUT R42, R25, UR16, R14, 0x96, !PT ;  /* 0x00000010192a7c12 */ /* 0x000fc6000f8e960e */
[----:B------:R-:W-:Y:S02]  /*7c80*/  IMAD.MOV.U32 R113, RZ, RZ, R224 ;  /* 0x000000ffff717224 */ /* 0x000fe400078e00e0 */
[----:B-1----:R-:W-:Y:S01]  /*7c90*/  FFMA.FTZ R0, R142, UR35, -R3 ;  /* 0x000000238e007c23 */ /* 0x002fe20008010803 */
[----:B------:R-:W-:Y:S01]  /*7ca0*/  LOP3.LUT R17, R5, UR17, R56, 0x96, !PT ;  /* 0x0000001105117c12 */ /* 0x000fe2000f8e9638 */
[----:B------:R-:W-:Y:S01]  /*7cb0*/  IMAD.WIDE.U32 R14, R15, -0x326172a9, RZ ;  /* 0xcd9e8d570f0e7825 */ /* 0x000fe200078e00ff */
[----:B------:R-:W-:Y:S01]  /*7cc0*/  LOP3.LUT R21, R7, UR15, R4, 0x96, !PT ;  /* 0x0000000f07157c12 */ /* 0x000fe2000f8e9604 */
[----:B------:R1:W-:Y:S02]  /*7cd0*/  MUFU.EX2 R224, R0 ;  /* 0x0000000000e07308 */ /* 0x0003e40000000800 */
[----:B------:R-:W-:-:S04]  /*7ce0*/  IMAD.WIDE.U32 R4, R28, -0x326172a9, RZ ;  /* 0xcd9e8d571c047825 */ /* 0x000fc800078e00ff */
[----:B------:R-:W-:Y:S01]  /*7cf0*/  IMAD.MOV.U32 R129, RZ, RZ, R223 ;  /* 0x000000ffff817224 */ /* 0x000fe200078e00df */
[----:B------:R-:W-:Y:S01]  /*7d00*/  LOP3.LUT R2, R5, UR17, R58, 0x96, !PT ;  /* 0x0000001105027c12 */ /* 0x000fe2000f8e963a */
[----:B------:R-:W-:Y:S01]  /*7d10*/  IMAD.WIDE.U32 R12, R26, -0x326172a9, RZ ;  /* 0xcd9e8d571a0c7825 */ /* 0x000fe200078e00ff */
[----:B------:R-:W-:-:S03]  /*7d20*/  LOP3.LUT R7, R15, UR15, R4, 0x96, !PT ;  /* 0x0000000f0f077c12 */ /* 0x000fc6000f8e9604 */
[----:B-1----:R-:W-:Y:S01]  /*7d30*/  FFMA.FTZ R0, R140, UR35, -R3 ;  /* 0x000000238c007c23 */ /* 0x002fe20008010803 */
[----:B------:R-:W-:-:S03]  /*7d40*/  IMAD.WIDE.U32 R26, R23, -0x326172a9, RZ ;  /* 0xcd9e8d57171a7825 */ /* 0x000fc600078e00ff */
[----:B------:R1:W-:Y:S01]  /*7d50*/  MUFU.EX2 R223, R0 ;  /* 0x0000000000df7308 */ /* 0x0003e20000000800 */
[----:B------:R-:W-:-:S04]  /*7d60*/  IMAD.WIDE.U32 R30, R29, -0x326172a9, RZ ;  /* 0xcd9e8d571d1e7825 */ /* 0x000fc800078e00ff */
[----:B------:R-:W-:Y:S02]  /*7d70*/  IMAD.MOV.U32 R124, RZ, RZ, R118 ;  /* 0x000000ffff7c7224 */ /* 0x000fe400078e0076 */
[----:B------:R-:W-:-:S04]  /*7d80*/  IMAD.WIDE.U32 R4, R17, -0x2daee0ad, RZ ;  /* 0xd2511f5311047825 */ /* 0x000fc800078e00ff */
[----:B------:R-:W-:-:S04]  /*7d90*/  IMAD.WIDE.U32 R28, R21, -0x2daee0ad, RZ ;  /* 0xd2511f53151c7825 */ /* 0x000fc800078e00ff */
[----:B-1----:R-:W-:Y:S01]  /*7da0*/  FFMA.FTZ R0, R147, UR35, -R19 ;  /* 0x0000002393007c23 */ /* 0x002fe20008010813 */
[----:B------:R-:W-:Y:S01]  /*7db0*/  IMAD.MOV.U32 R118, RZ, RZ, R222 ;  /* 0x000000ffff767224 */ /* 0x000fe200078e00de */
[----:B------:R-:W-:Y:S02]  /*7dc0*/  LOP3.LUT R25, R27, UR15, R12, 0x96, !PT ;  /* 0x0000000f1b197c12 */ /* 0x000fe4000f8e960c */
[----:B------:R1:W-:Y:S01]  /*7dd0*/  MUFU.EX2 R222, R0 ;  /* 0x0000000000de7308 */ /* 0x0003e20000000800 */
[----:B------:R-:W-:Y:S01]  /*7de0*/  HMMA.16816.F32 R96, R8, R32, R48 ;  /* 0x000000200860723c */ /* 0x000fe20000001830 */
[----:B------:R-:W-:Y:S01]  /*7df0*/  IMAD.MOV.U32 R127, RZ, RZ, R131 ;  /* 0x000000ffff7f7224 */ /* 0x000fe200078e0083 */
[----:B------:R-:W-:Y:S01]  /*7e00*/  LOP3.LUT R12, R5, UR14, R22, 0x96, !PT ;  /* 0x0000000e050c7c12 */ /* 0x000fe2000f8e9616 */
[----:B------:R-:W-:Y:S01]  /*7e10*/  IMAD.MOV.U32 R131, RZ, RZ, R221 ;  /* 0x000000ffff837224 */ /* 0x000fe200078e00dd */
[----:B------:R-:W-:Y:S01]  /*7e20*/  LOP3.LUT R17, R29, UR12, R4, 0x96, !PT ;  /* 0x0000000c1d117c12 */ /* 0x000fe2000f8e9604 */
[----:B------:R-:W-:-:S04]  /*7e30*/  IMAD.WIDE.U32 R4, R2, -0x2daee0ad, RZ ;  /* 0xd2511f5302047825 */ /* 0x000fc800078e00ff */
[----:B------:R-:W-:-:S04]  /*7e40*/  IMAD.WIDE.U32 R32, R7, -0x2daee0ad, RZ ;  /* 0xd2511f5307207825 */ /* 0x000fc800078e00ff */
[----:B-1----:R-:W-:-:S04]  /*7e50*/  FFMA.FTZ R0, R144, UR35, -R19 ;  /* 0x0000002390007c23 */ /* 0x002fc80008010813 */
[----:B------:R1:W-:Y:S01]  /*7e60*/  MUFU.EX2 R221, R0 ;  /* 0x0000000000dd7308 */ /* 0x0003e20000000800 */
[----:B------:R-:W-:Y:S01]  /*7e70*/  LOP3.LUT R41, R13, UR17, R56, 0x96, !PT ;  /* 0x000000110d297c12 */ /* 0x000fe2000f8e9638 */
[----:B------:R-:W-:Y:S01]  /*7e80*/  IMAD.MOV.U32 R132, RZ, RZ, R220 ;  /* 0x000000ffff847224 */ /* 0x000fe200078e00dc */
[----:B------:R-:W-:Y:S01]  /*7e90*/  LOP3.LUT R2, R5, UR14, R16, 0x96, !PT ;  /* 0x0000000e05027c12 */ /* 0x000fe2000f8e9610 */
[----:B------:R-:W-:Y:S01]  /*7ea0*/  IMAD.WIDE.U32 R12, R12, -0x326172a9, RZ ;  /* 0xcd9e8d570c0c7825 */ /* 0x000fe200078e00ff */
[----:B------:R-:W-:-:S03]  /*7eb0*/  LOP3.LUT R15, R33, UR12, R4, 0x96, !PT ;  /* 0x0000000c210f7c12 */ /* 0x000fc6000f8e9604 */
[----:B------:R-:W-:Y:S01]  /*7ec0*/  IMAD.WIDE.U32 R4, R17, -0x326172a9, RZ ;  /* 0xcd9e8d5711047825 */ /* 0x000fe200078e00ff */
[----:B------:R-:W-:-:S03]  /*7ed0*/  LOP3.LUT R23, R31, UR17, R58, 0x96, !PT ;  /* 0x000000111f177c12 */ /* 0x000fc6000f8e963a */
[----:B-1----:R-:W-:-:S04]  /*7ee0*/  FFMA.FTZ R0, R146, UR35, -R19 ;  /* 0x0000002392007c23 */ /* 0x002fc80008010813 */
[----:B------:R1:W-:Y:S01]  /*7ef0*/  MUFU.EX2 R220, R0 ;  /* 0x0000000000dc7308 */ /* 0x0003e20000000800 */
[----:B------:R-:W-:Y:S01]  /*7f00*/  IMAD.MOV.U32 R123, RZ, RZ, R219 ;  /* 0x000000ffff7b7224 */ /* 0x000fe200078e00db */
[----:B------:R-:W-:Y:S01]  /*7f10*/  HMMA.16816.F32 R56, R8, R34, R60 ;  /* 0x000000220838723c */ /* 0x000fe2000000183c */
[----:B------:R-:W-:Y:S01]  /*7f20*/  LOP3.LUT R48, R13, UR13, R6, 0x96, !PT ;  /* 0x0000000d0d307c12 */ /* 0x000fe2000f8e9606 */
[----:B------:R-:W-:Y:S01]  /*7f30*/  IMAD.WIDE.U32 R6, R2, -0x326172a9, RZ ;  /* 0xcd9e8d5702067825 */ /* 0x000fe200078e00ff */
[----:B------:R-:W-:Y:S01]  /*7f40*/  LOP3.LUT R21, R5, UR22, R12, 0x96, !PT ;  /* 0x0000001605157c12 */ /* 0x000fe2000f8e960c */
[----:B------:R-:W-:Y:S01]  /*7f50*/  LDSM.16.MT88.4 R60, [R185+0x5000] ;  /* 0x00500000b93c783b */ /* 0x000fe20000004200 */
[C---:B------:R-:W-:Y:S02]  /*7f60*/  LOP3.LUT R29, R4.reuse, 0xffff, RZ, 0xc0, !PT ;  /* 0x0000ffff041d7812 */ /* 0x040fe400078ec0ff */
[----:B------:R-:W-:Y:S02]  /*7f70*/  LOP3.LUT R43, R4, 0xff, RZ, 0xc0, !PT ;  /* 0x000000ff042b7812 */ /* 0x000fe400078ec0ff */
[----:B------:R-:W-:-:S02]  /*7f80*/  SHF.R.U32.HI R34, RZ, 0x10, R4 ;  /* 0x00000010ff227819 */ /* 0x000fc40000011604 */
[----:B------:R-:W-:Y:S01]  /*7f90*/  SHF.R.U32.HI R35, RZ, 0x18, R4 ;  /* 0x00000018ff237819 */ /* 0x000fe20000011604 */
[----:B-1----:R-:W-:Y:S01]  /*7fa0*/  FFMA.FTZ R0, R145, UR35, -R19 ;  /* 0x0000002391007c23 */ /* 0x002fe20008010813 */
[----:B------:R-:W-:-:S03]  /*7fb0*/  IMAD.WIDE.U32 R4, R15, -0x326172a9, RZ ;  /* 0xcd9e8d570f047825 */ /* 0x000fc600078e00ff */
[----:B------:R1:W2:Y:S01]  /*7fc0*/  MUFU.EX2 R219, R0 ;  /* 0x0000000000db7308 */ /* 0x0002a20000000800 */
[----:B------:R-:W-:Y:S01]  /*7fd0*/  IMAD.MOV.U32 R122, RZ, RZ, R218 ;  /* 0x000000ffff7a7224 */ /* 0x000fe200078e00da */
[----:B------:R-:W-:Y:S01]  /*7fe0*/  LOP3.LUT R2, R4, 0xffff, RZ, 0xc0, !PT ;  /* 0x0000ffff04027812 */ /* 0x000fe200078ec0ff */
[----:B-1----:R-:W-:-:S05]  /*7ff0*/  FFMA.FTZ R0, R150, UR35, -R18 ;  /* 0x0000002396007c23 */ /* 0x002fca0008010812 */
[----:B------:R1:W-:Y:S01]  /*8000*/  MUFU.EX2 R218, R0 ;  /* 0x0000000000da7308 */ /* 0x0003e20000000800 */
[----:B------:R-:W-:Y:S01]  /*8010*/  IMAD.MOV.U32 R140, RZ, RZ, R126 ;  /* 0x000000ffff8c7224 */ /* 0x000fe200078e007e */
[----:B------:R-:W-:Y:S01]  /*8020*/  LOP3.LUT R13, R4, 0xff, RZ, 0xc0, !PT ;  /* 0x000000ff040d7812 */ /* 0x000fe200078ec0ff */
[----:B------:R-:W-:Y:S02]  /*8030*/  IMAD.MOV.U32 R121, RZ, RZ, R128 ;  /* 0x000000ffff797224 */ /* 0x000fe400078e0080 */
[----:B------:R-:W-:Y:S01]  /*8040*/  IMAD.MOV.U32 R125, RZ, RZ, R92 ;  /* 0x000000ffff7d7224 */ /* 0x000fe200078e005c */
[----:B-1----:R-:W-:Y:S01]  /*8050*/  LOP3.LUT R0, R5, UR22, R6, 0x96, !PT ;  /* 0x0000001605007c12 */ /* 0x002fe2000f8e9606 */
[----:B------:R-:W-:-:S04]  /*8060*/  FFMA.FTZ R6, R155, UR35, -R18 ;  /* 0x000000239b067c23 */ /* 0x000fc80008010812 */
[----:B------:R1:W-:Y:S01]  /*8070*/  MUFU.EX2 R134, R6 ;  /* 0x0000000600867308 */ /* 0x0003e20000000800 */
[----:B------:R-:W-:Y:S02]  /*8080*/  IMAD.MOV.U32 R126, RZ, RZ, R93 ;  /* 0x000000ffff7e7224 */ /* 0x000fe400078e005d */
[----:B------:R-:W-:Y:S02]  /*8090*/  IMAD.MOV.U32 R128, RZ, RZ, R94 ;  /* 0x000000ffff807224 */ /* 0x000fe400078e005e */
[----:B------:R-:W-:Y:S01]  /*80a0*/  IMAD.MOV.U32 R130, RZ, RZ, R95 ;  /* 0x000000ffff827224 */ /* 0x000fe200078e005f */
[----:B------:R-:W-:Y:S01]  /*80b0*/  LOP3.LUT R49, R7, UR13, R14, 0x96, !PT ;  /* 0x0000000d07317c12 */ /* 0x000fe2000f8e960e */
[----:B------:R-:W-:Y:S01]  /*80c0*/  HMMA.16816.F32 R92, R8, R44, R88 ;  /* 0x0000002c085c723c */ /* 0x000fe20000001858 */
[--C-:B------:R-:W-:Y:S02]  /*80d0*/  SHF.R.U32.HI R5, RZ, 0x10, R4.reuse ;  /* 0x00000010ff057819 */ /* 0x100fe40000011604 */
[----:B------:R-:W-:-:S02]  /*80e0*/  SHF.R.U32.HI R12, RZ, 0x18, R4 ;  /* 0x00000018ff0c7819 */ /* 0x000fc40000011604 */
[----:B-1----:R-:W-:Y:S01]  /*80f0*/  SHF.R.U32.HI R6, RZ, 0x8, R2 ;  /* 0x00000008ff067819 */ /* 0x002fe20000011602 */
[----:B------:R-:W-:Y:S01]  /*8100*/  FFMA.FTZ R2, R156, UR35, -R18 ;  /* 0x000000239c027c23 */ /* 0x000fe20008010812 */
[----:B------:R-:W-:Y:S01]  /*8110*/  HMMA.16816.F32 R88, R8, R46, R64 ;  /* 0x0000002e0858723c */ /* 0x000fe20000001840 */
[C---:B------:R-:W-:Y:S02]  /*8120*/  LOP3.LUT R4, R0.reuse, 0xffff, RZ, 0xc0, !PT ;  /* 0x0000ffff00047812 */ /* 0x040fe400078ec0ff */
[----:B------:R-:W-:Y:S01]  /*8130*/  SHF.R.U32.HI R7, RZ, 0x18, R0 ;  /* 0x00000018ff077819 */ /* 0x000fe20000011600 */
[----:B------:R1:W3:Y:S03]  /*8140*/  MUFU.EX2 R133, R2 ;  /* 0x0000000200857308 */ /* 0x0002e60000000800 */
[----:B------:R-:W-:Y:S01]  /*8150*/  LOP3.LUT R9, R0, 0xff, RZ, 0xc0, !PT ;  /* 0x000000ff00097812 */ /* 0x000fe200078ec0ff */
[----:B------:R-:W-:Y:S01]  /*8160*/  IMAD.MOV.U32 R156, RZ, RZ, R130 ;  /* 0x000000ffff9c7224 */ /* 0x000fe200078e0082 */
[----:B------:R-:W-:Y:S01]  /*8170*/  SHF.R.U32.HI R4, RZ, 0x8, R4 ;  /* 0x00000008ff047819 */ /* 0x000fe20000011604 */
[----:B------:R-:W-:Y:S01]  /*8180*/  IMAD.MOV.U32 R139, RZ, RZ, R131 ;  /* 0x000000ffff8b7224 */ /* 0x000fe200078e0083 */
[----:B------:R-:W-:Y:S01]  /*8190*/  LOP3.LUT R8, R5, 0xff, RZ, 0xc0, !PT ;  /* 0x000000ff05087812 */ /* 0x000fe200078ec0ff */
[----:B------:R-:W-:Y:S01]  /*81a0*/  IMAD.MOV.U32 R136, RZ, RZ, R129 ;  /* 0x000000ffff887224 */ /* 0x000fe200078e0081 */
[----:B------:R-:W4:Y:S01]  /*81b0*/  LDSM.16.MT88.4 R44, [R184+0x5000] ;  /* 0x00500000b82c783b */ /* 0x000f220000004200 */
[----:B-1----:R-:W-:-:S02]  /*81c0*/  SHF.R.U32.HI R2, RZ, 0x10, R0 ;  /* 0x00000010ff027819 */ /* 0x002fc40000011600 */
[----:B------:R-:W-:Y:S02]  /*81d0*/  PRMT R0, R13, 0x5410, R6 ;  /* 0x000054100d007816 */ /* 0x000fe40000000006 */
[----:B------:R-:W-:-:S03]  /*81e0*/  LOP3.LUT R2, R2, 0xff, RZ, 0xc0, !PT ;  /* 0x000000ff02027812 */ /* 0x000fc600078ec0ff */
[--C-:B------:R-:W-:Y:S02]  /*81f0*/  HSET2.LE.AND R0, R0, R100.reuse, PT ;  /* 0x0000006400007233 */ /* 0x100fe40003803000 */
[----:B------:R-:W-:Y:S02]  /*8200*/  PRMT R7, R2, 0x5410, R7 ;  /* 0x0000541002077816 */ /* 0x000fe40000000007 */
[----:B--2---:R-:W-:Y:S02]  /*8210*/  F2FP.F16.F32.PACK_AB R2, R219, R220 ;  /* 0x000000dcdb02723e */ /* 0x004fe400000000ff */
[----:B------:R-:W-:Y:S02]  /*8220*/  PRMT R9, R9, 0x5410, R4 ;  /* 0x0000541009097816 */ /* 0x000fe40000000004 */
[----:B------:R-:W-:Y:S01]  /*8230*/  LOP3.LUT R10, R0, R2, RZ, 0xc0, !PT ;  /* 0x00000002000a7212 */ /* 0x000fe200078ec0ff */
[----:B------:R-:W-:Y:S02]  /*8240*/  FFMA.FTZ R2, R163, UR35, -R3 ;  /* 0x00000023a3027c23 */ /* 0x000fe40008010803 */
[----:B------:R-:W-:-:S02]  /*8250*/  HSET2.LE.AND R0, R9, R100, PT ;  /* 0x0000006409007233 */ /* 0x000fc40003803000 */
[----:B------:R1:W-:Y:S01]  /*8260*/  MUFU.EX2 R130, R2 ;  /* 0x0000000200827308 */ /* 0x0003e20000000800 */
[----:B------:R-:W-:Y:S01]  /*8270*/  FFMA.FTZ R5, R164, UR35, -R18 ;  /* 0x00000023a4057c23 */ /* 0x000fe20008010812 */
[----:B------:R-:W-:Y:S01]  /*8280*/  PRMT R6, R8, 0x5410, R12 ;  /* 0x0000541008067816 */ /* 0x000fe2000000000c */
[----:B------:R-:W-:-:S05]  /*8290*/  IMAD.MOV.U32 R155, RZ, RZ, R132 ;  /* 0x000000ffff9b7224 */ /* 0x000fca00078e0084 */
[----:B------:R2:W4:Y:S01]  /*82a0*/  MUFU.EX2 R132, R5 ;  /* 0x0000000500847308 */ /* 0x0005220000000800 */
[----:B-1----:R-:W-:-:S04]  /*82b0*/  F2FP.F16.F32.PACK_AB R2, R221, R222 ;  /* 0x000000dedd02723e */ /* 0x002fc800000000ff */
[----:B------:R-:W-:Y:S01]  /*82c0*/  LOP3.LUT R8, R0, R2, RZ, 0xc0, !PT ;  /* 0x0000000200087212 */ /* 0x000fe200078ec0ff */
[----:B------:R-:W-:Y:S01]  /*82d0*/  FFMA.FTZ R0, R158, UR35, -R3 ;  /* 0x000000239e007c23 */ /* 0x000fe20008010803 */
[----:B------:R-:W-:Y:S02]  /*82e0*/  IMAD.MOV.U32 R158, RZ, RZ, R139 ;  /* 0x000000ffff9e7224 */ /* 0x000fe400078e008b */
[----:B------:R-:W-:Y:S02]  /*82f0*/  IMAD.MOV.U32 R139, RZ, RZ, R136 ;  /* 0x000000ffff8b7224 */ /* 0x000fe400078e0088 */
[----:B------:R-:W-:Y:S02]  /*8300*/  IMAD.MOV.U32 R136, RZ, RZ, R127 ;  /* 0x000000ffff887224 */ /* 0x000fe400078e007f */
[----:B------:R-:W-:Y:S02]  /*8310*/  IMAD.MOV.U32 R127, RZ, RZ, R122 ;  /* 0x000000ffff7f7224 */ /* 0x000fe400078e007a */
[----:B--2---:R-:W-:Y:S01]  /*8320*/  FFMA.FTZ R5, R162, UR35, -R3 ;  /* 0x00000023a2057c23 */ /* 0x004fe20008010803 */
[----:B------:R-:W-:-:S02]  /*8330*/  IMAD.MOV.U32 R122, RZ, RZ, R123 ;  /* 0x000000ffff7a7224 */ /* 0x000fc400078e007b */
[----:B------:R-:W-:Y:S02]  /*8340*/  IMAD.MOV.U32 R123, RZ, RZ, R121 ;  /* 0x000000ffff7b7224 */ /* 0x000fe400078e0079 */
[----:B------:R-:W-:Y:S02]  /*8350*/  IMAD.MOV.U32 R121, RZ, RZ, R124 ;  /* 0x000000ffff797224 */ /* 0x000fe400078e007c */
[----:B------:R-:W-:Y:S01]  /*8360*/  IMAD.MOV.U32 R124, RZ, RZ, R125 ;  /* 0x000000ffff7c7224 */ /* 0x000fe200078e007d */
[----:B------:R-:W-:Y:S01]  /*8370*/  HSET2.LE.AND R4, R6, R100, PT ;  /* 0x0000006406047233 */ /* 0x000fe20003803000 */
[----:B------:R-:W-:Y:S01]  /*8380*/  IMAD.MOV.U32 R125, RZ, RZ, R126 ;  /* 0x000000ffff7d7224 */ /* 0x000fe200078e007e */
[----:B------:R3:W1:Y:S01]  /*8390*/  MUFU.EX2 R131, R5 ;  /* 0x0000000500837308 */ /* 0x0006620000000800 */
[----:B------:R-:W-:Y:S02]  /*83a0*/  IMAD.MOV.U32 R126, RZ, RZ, R128 ;  /* 0x000000ffff7e7224 */ /* 0x000fe400078e0080 */
[----:B------:R-:W-:-:S05]  /*83b0*/  IMAD.MOV.U32 R137, RZ, RZ, R127 ;  /* 0x000000ffff897224 */ /* 0x000fca00078e007f */
[----:B------:R2:W-:Y:S01]  /*83c0*/  MUFU.EX2 R128, R0 ;  /* 0x0000000000807308 */ /* 0x0005e20000000800 */
[----:B------:R-:W-:Y:S01]  /*83d0*/  IMAD.WIDE.U32 R12, R42, -0x326172a9, RZ ;  /* 0xcd9e8d572a0c7825 */ /* 0x000fe200078e00ff */
[----:B---3--:R-:W-:-:S04]  /*83e0*/  F2FP.F16.F32.PACK_AB R5, R133, R134 ;  /* 0x000000868505723e */ /* 0x008fc800000000ff */
[----:B------:R-:W-:Y:S01]  /*83f0*/  LOP3.LUT R11, R4, R5, RZ, 0xc0, !PT ;  /* 0x00000005040b7212 */ /* 0x000fe200078ec0ff */
[----:B--2---:R-:W-:Y:S01]  /*8400*/  FFMA.FTZ R0, R157, UR35, -R3 ;  /* 0x000000239d007c23 */ /* 0x004fe20008010803 */
[----:B------:R-:W-:Y:S01]  /*8410*/  HSET2.LE.AND R4, R7, R100, PT ;  /* 0x0000006407047233 */ /* 0x000fe20003803000 */
[----:B------:R-:W-:Y:S01]  /*8420*/  IMAD.MOV.U32 R157, RZ, RZ, R139 ;  /* 0x000000ffff9d7224 */ /* 0x000fe200078e008b */
[----:B----4-:R-:W-:Y:S01]  /*8430*/  F2FP.F16.F32.PACK_AB R5, R132, R218 ;  /* 0x000000da8405723e */ /* 0x010fe200000000ff */
[----:B------:R2:W-:Y:S01]  /*8440*/  MUFU.EX2 R127, R0 ;  /* 0x00000000007f7308 */ /* 0x0005e20000000800 */
[----:B------:R-:W-:Y:S02]  /*8450*/  IMAD.MOV.U32 R139, RZ, RZ, R123 ;  /* 0x000000ffff8b7224 */ /* 0x000fe400078e007b */
[----:B------:R-:W-:Y:S02]  /*8460*/  IMAD.MOV.U32 R123, RZ, RZ, R124 ;  /* 0x000000ffff7b7224 */ /* 0x000fe400078e007c */
[----:B------:R-:W-:Y:S01]  /*8470*/  FFMA.FTZ R6, R161, UR35, -R3 ;  /* 0x00000023a1067c23 */ /* 0x000fe20008010803 */
[----:B------:R-:W-:Y:S01]  /*8480*/  IMAD.MOV.U32 R124, RZ, RZ, R126 ;  /* 0x000000ffff7c7224 */ /* 0x000fe200078e007e */
[----:B------:R-:W-:Y:S01]  /*8490*/  LOP3.LUT R9, R4, R5, RZ, 0xc0, !PT ;  /* 0x0000000504097212 */ /* 0x000fe200078ec0ff */
[----:B------:R-:W-:Y:S01]  /*84a0*/  IMAD.WIDE.U32 R4, R41, -0x2daee0ad, RZ ;  /* 0xd2511f5329047825 */ /* 0x000fe200078e00ff */
[----:B------:R-:W-:-:S03]  /*84b0*/  LOP3.LUT R2, R13, UR15, R30, 0x96, !PT ;  /* 0x0000000f0d027c12 */ /* 0x000fc6000f8e961e */
[----:B------:R-:W-:-:S04]  /*84c0*/  IMAD.WIDE.U32 R14, R25, -0x2daee0ad, RZ ;  /* 0xd2511f53190e7825 */ /* 0x000fc800078e00ff */
[----:B--2---:R-:W-:Y:S01]  /*84d0*/  FFMA.FTZ R0, R160, UR35, -R3 ;  /* 0x00000023a0007c23 */ /* 0x004fe20008010803 */
[----:B------:R-:W-:-:S03]  /*84e0*/  IMAD.MOV.U32 R69, RZ, RZ, R136 ;  /* 0x000000ffff457224 */ /* 0x000fc600078e0088 */
[----:B------:R2:W-:Y:S01]  /*84f0*/  MUFU.EX2 R126, R0 ;  /* 0x00000000007e7308 */ /* 0x0005e20000000800 */
[----:B------:R-:W-:Y:S02]  /*8500*/  IMAD.MOV.U32 R136, RZ, RZ, R122 ;  /* 0x000000ffff887224 */ /* 0x000fe400078e007a */
[----:B------:R-:W-:Y:S02]  /*8510*/  IMAD.MOV.U32 R122, RZ, RZ, R121 ;  /* 0x000000ffff7a7224 */ /* 0x000fe400078e0079 */
[----:B------:R-:W-:Y:S01]  /*8520*/  IMAD.MOV.U32 R121, RZ, RZ, R125 ;  /* 0x000000ffff797224 */ /* 0x000fe200078e007d */
[----:B------:R-:W-:Y:S01]  /*8530*/  LOP3.LUT R5, R5, UR14, R40, 0x96, !PT ;  /* 0x0000000e05057c12 */ /* 0x000fe2000f8e9628 */
[----:B------:R-:W-:Y:S01]  /*8540*/  IMAD.WIDE.U32 R16, R2, -0x2daee0ad, RZ ;  /* 0xd2511f5302107825 */ /* 0x000fe200078e00ff */
[----:B------:R3:W-:Y:S01]  /*8550*/  MUFU.EX2 R129, R6 ;  /* 0x0000000600817308 */ /* 0x0007e20000000800 */
[----:B------:R-:W-:Y:S02]  /*8560*/  LOP3.LUT R13, R15, UR12, R4, 0x96, !PT ;  /* 0x0000000c0f0d7c12 */ /* 0x000fe4000f8e9604 */
[----:B--2---:R-:W-:-:S05]  /*8570*/  FFMA.FTZ R0, R159, UR35, -R3 ;  /* 0x000000239f007c23 */ /* 0x004fca0008010803 */
[----:B------:R2:W-:Y:S01]  /*8580*/  MUFU.EX2 R125, R0 ;  /* 0x00000000007d7308 */ /* 0x0005e20000000800 */
[----:B---3--:R-:W-:-:S04]  /*8590*/  IMAD.WIDE.U32 R6, R23, -0x2daee0ad, RZ ;  /* 0xd2511f5317067825 */ /* 0x008fc800078e00ff */
[----:B------:R-:W-:Y:S01]  /*85a0*/  IMAD.WIDE.U32 R4, R5, -0x326172a9, RZ ;  /* 0xcd9e8d5705047825 */ /* 0x000fe200078e00ff */
[----:B------:R-:W-:Y:S02]  /*85b0*/  LOP3.LUT R15, R7, UR14, R24, 0x96, !PT ;  /* 0x0000000e070f7c12 */ /* 0x000fe4000f8e9618 */
[----:B------:R-:W-:Y:S01]  /*85c0*/  LOP3.LUT R2, R17, UR12, R6, 0x96, !PT ;  /* 0x0000000c11027c12 */ /* 0x000fe2000f8e9606 */
[----:B------:R-:W-:-:S04]  /*85d0*/  IMAD.WIDE.U32 R6, R13, -0x326172a9, RZ ;  /* 0xcd9e8d570d067825 */ /* 0x000fc800078e00ff */
[----:B--2---:R-:W-:Y:S01]  /*85e0*/  FFMA.FTZ R0, R154, UR35, -R3 ;  /* 0x000000239a007c23 */ /* 0x004fe20008010803 */
[----:B------:R-:W-:Y:S02]  /*85f0*/  IMAD.MOV.U32 R154, RZ, RZ, R69 ;  /* 0x000000ffff9a7224 */ /* 0x000fe400078e0045 */
[----:B------:R-:W-:Y:S02]  /*8600*/  IMAD.MOV.U32 R69, RZ, RZ, R137 ;  /* 0x000000ffff457224 */ /* 0x000fe400078e0089 */
[----:B------:R-:W-:Y:S02]  /*8610*/  IMAD.MOV.U32 R137, RZ, RZ, R122 ;  /* 0x000000ffff897224 */ /* 0x000fe400078e007a */
[----:B------:R-:W-:Y:S02]  /*8620*/  IMAD.MOV.U32 R122, RZ, RZ, R123 ;  /* 0x000000ffff7a7224 */ /* 0x000fe400078e007b */
[----:B------:R-:W-:Y:S02]  /*8630*/  IMAD.MOV.U32 R123, RZ, RZ, R121 ;  /* 0x000000ffff7b7224 */ /* 0x000fe400078e0079 */
[----:B------:R-:W-:-:S02]  /*8640*/  IMAD.MOV.U32 R121, RZ, RZ, R124 ;  /* 0x000000ffff797224 */ /* 0x000fc400078e007c */
[----:B------:R2:W-:Y:S01]  /*8650*/  MUFU.EX2 R124, R0 ;  /* 0x00000000007c7308 */ /* 0x0005e20000000800 */
[----:B------:R-:W-:Y:S01]  /*8660*/  LOP3.LUT R23, R5, UR13, R26, 0x96, !PT ;  /* 0x0000000d05177c12 */ /* 0x000fe2000f8e961a */
[----:B------:R-:W-:Y:S01]  /*8670*/  IMAD.MOV.U32 R138, RZ, RZ, R123 ;  /* 0x000000ffff8a7224 */ /* 0x000fe200078e007b */
[----:B------:R-:W-:Y:S01]  /*8680*/  LOP3.LUT R13, R7, UR22, R4, 0x96, !PT ;  /* 0x00000016070d7c12 */ /* 0x000fe2000f8e9604 */
[----:B------:R-:W-:Y:S01]  /*8690*/  IMAD.WIDE.U32 R4, R2, -0x326172a9, RZ ;  /* 0xcd9e8d5702047825 */ /* 0x000fe200078e00ff */
[----:B------:R-:W-:Y:S01]  /*86a0*/  SHF.R.U32.HI R2, RZ, 0x8, R29 ;  /* 0x00000008ff027819 */ /* 0x000fe2000001161d */
[----:B------:R-:W-:Y:S03]  /*86b0*/  HMMA.16816.F32 R80, R8, R44, R80 ;  /* 0x0000002c0850723c */ /* 0x000fe60000001850 */
[----:B------:R-:W-:Y:S01]  /*86c0*/  PRMT R42, R43, 0x5410, R2 ;  /* 0x000054102b2a7816 */ /* 0x000fe20000000002 */
[----:B--2---:R-:W-:-:S04]  /*86d0*/  FFMA.FTZ R0, R152, UR35, -R3 ;  /* 0x0000002398007c23 */ /* 0x004fc80008010803 */
[----:B------:R2:W-:Y:S01]  /*86e0*/  MUFU.EX2 R123, R0 ;  /* 0x00000000007b7308 */ /* 0x0005e20000000800 */
[----:B------:R-:W-:Y:S01]  /*86f0*/  HMMA.16816.F32 R144, R8, R46, R72 ;  /* 0x0000002e0890723c */ /* 0x000fe20000001848 */
[----:B------:R-:W-:-:S05]  /*8700*/  IMAD.MOV.U32 R70, RZ, RZ, R121 ;  /* 0x000000ffff467224 */ /* 0x000fca00078e0079 */
[----:B------:R-:W-:Y:S01]  /*8710*/  HMMA.16816.F32 R64, R8, R60, R76 ;  /* 0x0000003c0840723c */ /* 0x000fe2000000184c */
[----:B--2---:R-:W-:-:S05]  /*8720*/  LOP3.LUT R0, R34, 0xff, RZ, 0xc0, !PT ;  /* 0x000000ff22007812 */ /* 0x004fca00078ec0ff */
[----:B------:R-:W-:Y:S01]  /*8730*/  HMMA.16816.F32 R52, R8, R62, R52 ;  /* 0x0000003e0834723c */ /* 0x000fe20000001834 */
[----:B------:R-:W-:Y:S01]  /*8740*/  PRMT R43, R0, 0x5410, R35 ;  /* 0x00005410002b7816 */ /* 0x000fe20000000023 */
[----:B------:R-:W-:-:S05]  /*8750*/  FFMA.FTZ R0, R151, UR35, -R3 ;  /* 0x0000002397007c23 */ /* 0x000fca0008010803 */
[--C-:B------:R-:W-:Y:S01]  /*8760*/  SHF.R.U32.HI R11, RZ, 0x10, R6.reuse ;  /* 0x00000010ff0b7819 */ /* 0x100fe20000011606 */
[----:B------:R-:W-:Y:S01]  /*8770*/  IMAD.WIDE.U32 R8, R15, -0x326172a9, RZ ;  /* 0xcd9e8d570f087825 */ /* 0x000fe200078e00ff */
[----:B------:R2:W-:Y:S01]  /*8780*/  MUFU.EX2 R121, R0 ;  /* 0x0000000000797308 */ /* 0x0005e20000000800 */
[----:B------:R-:W-:Y:S02]  /*8790*/  SHF.R.U32.HI R15, RZ, 0x18, R6 ;  /* 0x00000018ff0f7819 */ /* 0x000fe40000011606 */
[----:B------:R-:W-:Y:S02]  /*87a0*/  LOP3.LUT R10, R6, 0xffff, RZ, 0xc0, !PT ;  /* 0x0000ffff060a7812 */ /* 0x000fe400078ec0ff */
[----:B------:R-:W-:Y:S02]  /*87b0*/  LOP3.LUT R7, R5, UR22, R8, 0x96, !PT ;  /* 0x0000001605077c12 */ /* 0x000fe4000f8e9608 */
[C---:B------:R-:W-:Y:S02]  /*87c0*/  LOP3.LUT R27, R4.reuse, 0xffff, RZ, 0xc0, !PT ;  /* 0x0000ffff041b7812 */ /* 0x040fe400078ec0ff */
[----:B------:R-:W-:-:S02]  /*87d0*/  LOP3.LUT R33, R4, 0xff, RZ, 0xc0, !PT ;  /* 0x000000ff04217812 */ /* 0x000fc400078ec0ff */
[--C-:B------:R-:W-:Y:S02]  /*87e0*/  SHF.R.U32.HI R31, RZ, 0x10, R4.reuse ;  /* 0x00000010ff1f7819 */ /* 0x100fe40000011604 */
[----:B--2---:R-:W-:Y:S02]  /*87f0*/  LOP3.LUT R0, R11, 0xff, RZ, 0xc0, !PT ;  /* 0x000000ff0b007812 */ /* 0x004fe400078ec0ff */
[----:B------:R-:W-:Y:S02]  /*8800*/  SHF.R.U32.HI R30, RZ, 0x18, R4 ;  /* 0x00000018ff1e7819 */ /* 0x000fe40000011604 */
[----:B------:R-:W-:Y:S01]  /*8810*/  PRMT R86, R0, 0x5410, R15 ;  /* 0x0000541000567816 */ /* 0x000fe2000000000f */
[----:B------:R-:W-:Y:S01]  /*8820*/  FFMA.FTZ R0, R148, UR35, -R3 ;  /* 0x0000002394007c23 */ /* 0x000fe20008010803 */
[----:B------:R-:W-:Y:S01]  /*8830*/  LOP3.LUT R22, R6, 0xff, RZ, 0xc0, !PT ;  /* 0x000000ff06167812 */ /* 0x000fe200078ec0ff */
[----:B------:R-:W-:-:S04]  /*8840*/  IMAD.WIDE.U32 R4, R48, -0x2daee0ad, RZ ;  /* 0xd2511f5330047825 */ /* 0x000fc800078e00ff */
[----:B------:R-:W-:Y:S01]  /*8850*/  FFMA.FTZ R6, R153, UR35, -R3 ;  /* 0x0000002399067c23 */ /* 0x000fe20008010803 */
[----:B------:R-:W-:Y:S01]  /*8860*/  SHF.R.U32.HI R2, RZ, 0x8, R10 ;  /* 0x00000008ff027819 */ /* 0x000fe2000001160a */
[----:B------:R-:W-:Y:S01]  /*8870*/  IMAD.MOV.U32 R141, RZ, RZ, R119 ;  /* 0x000000ffff8d7224 */ /* 0x000fe200078e0077 */
[----:B------:R-:W-:Y:S01]  /*8880*/  LOP3.LUT R9, R9, UR13, R12, 0x96, !PT ;  /* 0x0000000d09097c12 */ /* 0x000fe2000f8e960c */
[----:B------:R2:W-:Y:S01]  /*8890*/  MUFU.EX2 R119, R0 ;  /* 0x0000000000777308 */ /* 0x0005e20000000800 */
[----:B------:R-:W-:Y:S01]  /*88a0*/  IMAD.MOV.U32 R68, RZ, RZ, R122 ;  /* 0x000000ffff447224 */ /* 0x000fe200078e007a */
[----:B------:R-:W-:Y:S02]  /*88b0*/  LOP3.LUT R17, R5, UR23, R28, 0x96, !PT ;  /* 0x0000001705117c12 */ /* 0x000fe4000f8e961c */
[C---:B------:R-:W-:Y:S02]  /*88c0*/  LOP3.LUT R12, R4.reuse, 0xffff, RZ, 0xc0, !PT ;  /* 0x0000ffff040c7812 */ /* 0x040fe400078ec0ff */
[----:B------:R-:W-:-:S02]  /*88d0*/  LOP3.LUT R25, R4, 0xff, RZ, 0xc0, !PT ;  /* 0x000000ff04197812 */ /* 0x000fc400078ec0ff */
[----:B------:R3:W-:Y:S01]  /*88e0*/  MUFU.EX2 R122, R6 ;  /* 0x00000006007a7308 */ /* 0x0007e20000000800 */
[--C-:B------:R-:W-:Y:S02]  /*88f0*/  SHF.R.U32.HI R24, RZ, 0x10, R4.reuse ;  /* 0x00000010ff187819 */ /* 0x100fe40000011604 */
[----:B------:R-:W-:Y:S01]  /*8900*/  SHF.R.U32.HI R26, RZ, 0x18, R4 ;  /* 0x00000018ff1a7819 */ /* 0x000fe20000011604 */
[----:B------:R-:W-:Y:S01]  /*8910*/  IMAD.WIDE.U32 R4, R23, -0x2daee0ad, RZ ;  /* 0xd2511f5317047825 */ /* 0x000fe200078e00ff */
[----:B------:R-:W-:-:S03]  /*8920*/  PRMT R85, R22, 0x5410, R2 ;  /* 0x0000541016557816 */ /* 0x000fc60000000002 */
[----:B--2---:R-:W-:Y:S01]  /*8930*/  FFMA.FTZ R0, R191, UR35, -R20 ;  /* 0x00000023bf007c23 */ /* 0x004fe20008010814 */
[----:B------:R-:W-:-:S03]  /*8940*/  IMAD.MOV.U32 R87, RZ, RZ, R117 ;  /* 0x000000ffff577224 */ /* 0x000fc600078e0075 */
[----:B------:R2:W-:Y:S01]  /*8950*/  MUFU.EX2 R117, R0 ;  /* 0x0000000000757308 */ /* 0x0005e20000000800 */
[----:B---3--:R-:W-:Y:S01]  /*8960*/  FFMA.FTZ R6, R149, UR35, -R3 ;  /* 0x0000002395067c23 */ /* 0x008fe20008010803 */
[----:B------:R-:W-:Y:S01]  /*8970*/  IMAD.WIDE.U32 R2, R49, -0x2daee0ad, RZ ;  /* 0xd2511f5331027825 */ /* 0x000fe200078e00ff */
[----:B------:R-:W-:-:S03]  /*8980*/  LOP3.LUT R15, R5, UR23, R14, 0x96, !PT ;  /* 0x00000017050f7c12 */ /* 0x000fc6000f8e960e */
[----:B------:R-:W-:Y:S01]  /*8990*/  IMAD.MOV.U32 R143, RZ, RZ, R118 ;  /* 0x000000ffff8f7224 */ /* 0x000fe200078e0076 */
[----:B------:R-:W-:Y:S02]  /*89a0*/  LOP3.LUT R14, R3, UR23, R32, 0x96, !PT ;  /* 0x00000017030e7c12 */ /* 0x000fe4000f8e9620 */
[----:B------:R-:W-:Y:S01]  /*89b0*/  LOP3.LUT R23, R2, 0xffff, RZ, 0xc0, !PT ;  /* 0x0000ffff02177812 */ /* 0x000fe200078ec0ff */
[----:B--2---:R-:W-:Y:S01]  /*89c0*/  FFMA.FTZ R0, R204, UR35, -R20 ;  /* 0x00000023cc007c23 */ /* 0x004fe20008010814 */
[----:B------:R-:W-:Y:S02]  /*89d0*/  LOP3.LUT R32, R2, 0xff, RZ, 0xc0, !PT ;  /* 0x000000ff02207812 */ /* 0x000fe400078ec0ff */
[--C-:B------:R-:W-:Y:S01]  /*89e0*/  SHF.R.U32.HI R28, RZ, 0x10, R2.reuse ;  /* 0x00000010ff1c7819 */ /* 0x100fe20000011602 */
[----:B------:R2:W-:Y:S01]  /*89f0*/  MUFU.EX2 R118, R0 ;  /* 0x0000000000767308 */ /* 0x0005e20000000800 */
[----:B------:R-:W-:Y:S01]  /*8a00*/  SHF.R.U32.HI R29, RZ, 0x18, R2 ;  /* 0x00000018ff1d7819 */ /* 0x000fe20000011602 */
[----:B------:R-:W-:-:S04]  /*8a10*/  IMAD.WIDE.U32 R2, R9, -0x2daee0ad, RZ ;  /* 0xd2511f5309027825 */ /* 0x000fc800078e00ff */
[----:B------:R-:W-:Y:S01]  /*8a20*/  IMAD.MOV.U32 R84, RZ, RZ, R115 ;  /* 0x000000ffff547224 */ /* 0x000fe200078e0073 */
[C---:B------:R-:W-:Y:S01]  /*8a30*/  LOP3.LUT R40, R2.reuse, 0xffff, RZ, 0xc0, !PT ;  /* 0x0000ffff02287812 */ /* 0x040fe200078ec0ff */
[----:B------:R-:W-:Y:S01]  /*8a40*/  IMAD.MOV.U32 R152, RZ, RZ, R69 ;  /* 0x000000ffff987224 */ /* 0x000fe200078e0045 */
[----:B------:R-:W-:Y:S02]  /*8a50*/  LOP3.LUT R41, R2, 0xff, RZ, 0xc0, !PT ;  /* 0x000000ff02297812 */ /* 0x000fe400078ec0ff */
[----:B------:R-:W-:Y:S01]  /*8a60*/  SHF.R.U32.HI R69, RZ, 0x10, R2 ;  /* 0x00000010ff457819 */ /* 0x000fe20000011602 */
[----:B--2---:R-:W-:Y:S01]  /*8a70*/  FFMA.FTZ R0, R183, UR35, -R20 ;  /* 0x00000023b7007c23 */ /* 0x004fe20008010814 */
[----:B------:R-:W-:-:S03]  /*8a80*/  SHF.R.U32.HI R71, RZ, 0x18, R2 ;  /* 0x00000018ff477819 */ /* 0x000fc60000011602 */
[----:B------:R2:W-:Y:S01]  /*8a90*/  MUFU.EX2 R115, R0 ;  /* 0x0000000000737308 */ /* 0x0005e20000000800 */
[----:B------:R-:W-:Y:S01]  /*8aa0*/  SHF.R.U32.HI R2, RZ, 0x10, R21 ;  /* 0x00000010ff027819 */ /* 0x000fe20000011615 */
[----:B------:R-:W-:Y:S01]  /*8ab0*/  IMAD.MOV.U32 R142, RZ, RZ, R120 ;  /* 0x000000ffff8e7224 */ /* 0x000fe200078e0078 */
[----:B------:R-:W-:Y:S02]  /*8ac0*/  LOP3.LUT R22, R3, UR23, R16, 0x96, !PT ;  /* 0x0000001703167c12 */ /* 0x000fe4000f8e9610 */
[----:B------:R-:W-:Y:S02]  /*8ad0*/  LOP3.LUT R8, R4, 0xff, RZ, 0xc0, !PT ;  /* 0x000000ff04087812 */ /* 0x000fe400078ec0ff */
[--C-:B------:R-:W-:Y:S01]  /*8ae0*/  SHF.R.U32.HI R34, RZ, 0x10, R4.reuse ;  /* 0x00000010ff227819 */ /* 0x100fe20000011604 */
[----:B------:R3:W-:Y:S01]  /*8af0*/  MUFU.EX2 R120, R6 ;  /* 0x0000000600787308 */ /* 0x0007e20000000800 */
[----:B------:R-:W-:Y:S02]  /*8b00*/  SHF.R.U32.HI R35, RZ, 0x18, R4 ;  /* 0x00000018ff237819 */ /* 0x000fe40000011604 */
[----:B--2---:R-:W-:-:S04]  /*8b10*/  LOP3.LUT R0, R21, 0xffff, RZ, 0xc0, !PT ;  /* 0x0000ffff15007812 */ /* 0x004fc800078ec0ff */
[----:B------:R-:W-:Y:S02]  /*8b20*/  SHF.R.U32.HI R3, RZ, 0x8, R0 ;  /* 0x00000008ff037819 */ /* 0x000fe40000011600 */
[----:B------:R-:W-:Y:S01]  /*8b30*/  LOP3.LUT R0, R2, 0xff, RZ, 0xc0, !PT ;  /* 0x000000ff02007812 */ /* 0x000fe200078ec0ff */
[----:B------:R-:W-:Y:S01]  /*8b40*/  FFMA.FTZ R2, R189, UR35, -R20 ;  /* 0x00000023bd027c23 */ /* 0x000fe20008010814 */
[----:B---3--:R-:W-:Y:S02]  /*8b50*/  LOP3.LUT R6, R4, 0xffff, RZ, 0xc0, !PT ;  /* 0x0000ffff04067812 */ /* 0x008fe400078ec0ff */
[----:B------:R-:W-:Y:S01]  /*8b60*/  SHF.R.U32.HI R4, RZ, 0x18, R21 ;  /* 0x00000018ff047819 */ /* 0x000fe20000011615 */
[----:B------:R-:W-:Y:S02]  /*8b70*/  IMAD.MOV.U32 R50, RZ, RZ, R112 ;  /* 0x000000ffff327224 */ /* 0x000fe400078e0070 */
[----:B------:R2:W3:Y:S01]  /*8b80*/  MUFU.EX2 R112, R2 ;  /* 0x0000000200707308 */ /* 0x0004e20000000800 */
[----:B------:R-:W-:-:S02]  /*8b90*/  PRMT R4, R0, 0x5410, R4 ;  /* 0x0000541000047816 */ /* 0x000fc40000000004 */
[----:B------:R-:W-:Y:S01]  /*8ba0*/  LOP3.LUT R0, R13, 0xffff, RZ, 0xc0, !PT ;  /* 0x0000ffff0d007812 */ /* 0x000fe200078ec0ff */
[----:B------:R-:W-:Y:S01]  /*8bb0*/  IMAD.MOV.U32 R150, RZ, RZ, R111 ;  /* 0x000000ffff967224 */ /* 0x000fe200078e006f */
[----:B------:R-:W-:Y:S01]  /*8bc0*/  LOP3.LUT R5, R21, 0xff, RZ, 0xc0, !PT ;  /* 0x000000ff15057812 */ /* 0x000fe200078ec0ff */
[----:B--2---:R-:W-:-:S04]  /*8bd0*/  FFMA.FTZ R2, R180, UR35, -R20 ;  /* 0x00000023b4027c23 */ /* 0x004fc80008010814 */
[----:B------:R2:W-:Y:S01]  /*8be0*/  MUFU.EX2 R111, R2 ;  /* 0x00000002006f7308 */ /* 0x0005e20000000800 */
[----:B------:R-:W-:Y:S01]  /*8bf0*/  IMAD.MOV.U32 R162, RZ, RZ, R106 ;  /* 0x000000ffffa27224 */ /* 0x000fe200078e006a */
[----:B------:R-:W-:Y:S01]  /*8c00*/  PRMT R5, R5, 0x5410, R3 ;  /* 0x0000541005057816 */ /* 0x000fe20000000003 */
[----:B------:R-:W-:Y:S02]  /*8c10*/  IMAD.MOV.U32 R106, RZ, RZ, R113 ;  /* 0x000000ffff6a7224 */ /* 0x000fe400078e0071 */
[----:B------:R-:W-:Y:S01]  /*8c20*/  FFMA.FTZ R3, R181, UR35, -R20 ;  /* 0x00000023b5037c23 */ /* 0x000fe20008010814 */
[----:B--2---:R-:W-:Y:S02]  /*8c30*/  SHF.R.U32.HI R2, RZ, 0x8, R0 ;  /* 0x00000008ff027819 */ /* 0x004fe40000011600 */
[----:B------:R-:W-:-:S04]  /*8c40*/  LOP3.LUT R0, R13, 0xff, RZ, 0xc0, !PT ;  /* 0x000000ff0d007812 */ /* 0x000fc800078ec0ff */
[----:B------:R-:W-:Y:S01]  /*8c50*/  PRMT R78, R0, 0x5410, R2 ;  /* 0x00005410004e7816 */ /* 0x000fe20000000002 */
[----:B------:R-:W-:Y:S01]  /*8c60*/  FFMA.FTZ R2, R177, UR35, -R20 ;  /* 0x00000023b1027c23 */ /* 0x000fe20008010814 */
[----:B------:R-:W-:-:S03]  /*8c70*/  SHF.R.U32.HI R0, RZ, 0x10, R13 ;  /* 0x00000010ff007819 */ /* 0x000fc6000001160d */
[----:B------:R2:W-:Y:S01]  /*8c80*/  MUFU.EX2 R113, R2 ;  /* 0x0000000200717308 */ /* 0x0005e20000000800 */
[----:B------:R-:W-:Y:S01]  /*8c90*/  IMAD.MOV.U32 R51, RZ, RZ, R114 ;  /* 0x000000ffff337224 */ /* 0x000fe200078e0072 */
[----:B------:R-:W-:Y:S01]  /*8ca0*/  LOP3.LUT R0, R0, 0xff, RZ, 0xc0, !PT ;  /* 0x000000ff00007812 */ /* 0x000fe200078ec0ff */
[----:B------:R-:W-:-:S05]  /*8cb0*/  IMAD.MOV.U32 R164, RZ, RZ, R110 ;  /* 0x000000ffffa47224 */ /* 0x000fca00078e006e */
[----:B------:R4:W-:Y:S01]  /*8cc0*/  MUFU.EX2 R114, R3 ;  /* 0x0000000300727308 */ /* 0x0009e20000000800 */
[----:B------:R-:W-:Y:S02]  /*8cd0*/  IMAD.MOV.U32 R163, RZ, RZ, R109 ;  /* 0x000000ffffa37224 */ /* 0x000fe400078e006d */
[----:B--2---:R-:W-:-:S05]  /*8ce0*/  FFMA.FTZ R2, R176, UR35, -R20 ;  /* 0x00000023b0027c23 */ /* 0x004fca0008010814 */
[----:B------:R2:W-:Y:S01]  /*8cf0*/  MUFU.EX2 R110, R2 ;  /* 0x00000002006e7308 */ /* 0x0005e20000000800 */
[----:B----4-:R-:W-:-:S04]  /*8d00*/  SHF.R.U32.HI R3, RZ, 0x18, R13 ;  /* 0x00000018ff037819 */ /* 0x010fc8000001160d */
[----:B------:R-:W-:Y:S02]  /*8d10*/  PRMT R79, R0, 0x5410, R3 ;  /* 0x00005410004f7816 */ /* 0x000fe40000000003 */
[----:B------:R-:W-:Y:S01]  /*8d20*/  SHF.R.U32.HI R0, RZ, 0x8, R27 ;  /* 0x00000008ff007819 */ /* 0x000fe2000001161b */
[----:B--2---:R-:W-:-:S04]  /*8d30*/  FFMA.FTZ R2, R174, UR35, -R20 ;  /* 0x00000023ae027c23 */ /* 0x004fc80008010814 */
[----:B------:R2:W-:Y:S01]  /*8d40*/  MUFU.EX2 R109, R2 ;  /* 0x00000002006d7308 */ /* 0x0005e20000000800 */
[----:B------:R-:W-:Y:S01]  /*8d50*/  PRMT R73, R33, 0x5410, R0 ;  /* 0x0000541021497816 */ /* 0x000fe20000000000 */
[----:B------:R-:W-:Y:S01]  /*8d60*/  IMAD.MOV.U32 R153, RZ, RZ, R108 ;  /* 0x000000ffff997224 */ /* 0x000fe200078e006c */
[----:B------:R-:W-:Y:S01]  /*8d70*/  LOP3.LUT R0, R31, 0xff, RZ, 0xc0, !PT ;  /* 0x000000ff1f007812 */ /* 0x000fe200078ec0ff */
[----:B------:R-:W-:Y:S02]  /*8d80*/  IMAD.MOV.U32 R204, RZ, RZ, R143 ;  /* 0x000000ffffcc7224 */ /* 0x000fe400078e008f */
[----:B------:R-:W-:Y:S01]  /*8d90*/  IMAD.MOV.U32 R143, RZ, RZ, R137 ;  /* 0x000000ffff8f7224 */ /* 0x000fe200078e0089 */
[----:B------:R-:W-:Y:S01]  /*8da0*/  PRMT R75, R0, 0x5410, R30 ;  /* 0x00005410004b7816 */ /* 0x000fe2000000001e */
[----:B------:R-:W-:Y:S02]  /*8db0*/  IMAD.MOV.U32 R137, RZ, RZ, R136 ;  /* 0x000000ffff897224 */ /* 0x000fe400078e0088 */
[----:B--2---:R-:W-:-:S04]  /*8dc0*/  FFMA.FTZ R2, R170, UR35, -R20 ;  /* 0x00000023aa027c23 */ /* 0x004fc80008010814 */
[----:B------:R2:W-:Y:S01]  /*8dd0*/  MUFU.EX2 R108, R2 ;  /* 0x00000002006c7308 */ /* 0x0005e20000000800 */
[----:B------:R-:W-:Y:S01]  /*8de0*/  IMAD.MOV.U32 R136, RZ, RZ, R107 ;  /* 0x000000ffff887224 */ /* 0x000fe200078e006b */
[----:B------:R-:W-:-:S04]  /*8df0*/  SHF.R.U32.HI R0, RZ, 0x8, R12 ;  /* 0x00000008ff007819 */ /* 0x000fc8000001160c */
[----:B------:R-:W-:Y:S02]  /*8e00*/  PRMT R21, R25, 0x5410, R0 ;  /* 0x0000541019157816 */ /* 0x000fe40000000000 */
[----:B------:R-:W-:Y:S01]  /*8e10*/  SHF.R.U32.HI R0, RZ, 0x8, R6 ;  /* 0x00000008ff007819 */ /* 0x000fe20000011606 */
[----:B--2---:R-:W-:-:S04]  /*8e20*/  FFMA.FTZ R2, R168, UR35, -R20 ;  /* 0x00000023a8027c23 */ /* 0x004fc80008010814 */
[----:B------:R2:W-:Y:S01]  /*8e30*/  MUFU.EX2 R107, R2 ;  /* 0x00000002006b7308 */ /* 0x0005e20000000800 */
[----:B------:R-:W-:Y:S01]  /*8e40*/  IMAD.MOV.U32 R183, RZ, RZ, R87 ;  /* 0x000000ffffb77224 */ /* 0x000fe200078e0057 */
[----:B------:R-:W-:Y:S02]  /*8e50*/  PRMT R87, R8, 0x5410, R0 ;  /* 0x0000541008577816 */ /* 0x000fe40000000000 */
[----:B------:R-:W-:Y:S02]  /*8e60*/  HSET2.LE.AND R0, R5, R100, PT ;  /* 0x0000006405007233 */ /* 0x000fe40003803000 */
[----:B--2---:R-:W-:-:S04]  /*8e70*/  LOP3.LUT R2, R24, 0xff, RZ, 0xc0, !PT ;  /* 0x000000ff18027812 */ /* 0x004fc800078ec0ff */
[----:B------:R-:W-:Y:S01]  /*8e80*/  PRMT R26, R2, 0x5410, R26 ;  /* 0x00005410021a7816 */ /* 0x000fe2000000001a */
[----:B------:R-:W-:Y:S01]  /*8e90*/  FFMA.FTZ R2, R169, UR35, -R20 ;  /* 0x00000023a9027c23 */ /* 0x000fe20008010814 */
[----:B------:R-:W-:-:S03]  /*8ea0*/  IMAD.MOV.U32 R169, RZ, RZ, R105 ;  /* 0x000000ffffa97224 */ /* 0x000fc600078e0069 */
[----:B------:R2:W-:Y:S01]  /*8eb0*/  MUFU.EX2 R105, R2 ;  /* 0x0000000200697308 */ /* 0x0005e20000000800 */
[----:B------:R-:W-:Y:S01]  /*8ec0*/  FFMA.FTZ R3, R167, UR35, -R20 ;  /* 0x00000023a7037c23 */ /* 0x000fe20008010814 */
[----:B------:R-:W-:Y:S01]  /*8ed0*/  IMAD.MOV.U32 R167, RZ, RZ, R106 ;  /* 0x000000ffffa77224 */ /* 0x000fe200078e006a */
[----:B--2---:R-:W-:-:S04]  /*8ee0*/  F2FP.F16.F32.PACK_AB R2, R224, R225 ;  /* 0x000000e1e002723e */ /* 0x004fc800000000ff */
[----:B------:R-:W-:Y:S02]  /*8ef0*/  LOP3.LUT R8, R0, R2, RZ, 0xc0, !PT ;  /* 0x0000000200087212 */ /* 0x000fe400078ec0ff */
[----:B------:R-:W-:Y:S02]  /*8f00*/  HSET2.LE.AND R0, R42, R100, PT ;  /* 0x000000642a007233 */ /* 0x000fe40003803000 */
[----:B-1----:R-:W-:-:S04]  /*8f10*/  F2FP.F16.F32.PACK_AB R2, R131, R223 ;  /* 0x000000df8302723e */ /* 0x002fc800000000ff */
[----:B------:R-:W-:Y:S02]  /*8f20*/  LOP3.LUT R10, R0, R2, RZ, 0xc0, !PT ;  /* 0x00000002000a7212 */ /* 0x000fe400078ec0ff */
[----:B------:R-:W-:Y:S02]  /*8f30*/  HSET2.LE.AND R0, R43, R100, PT ;  /* 0x000000642b007233 */ /* 0x000fe40003803000 */
[----:B---3--:R-:W-:Y:S01]  /*8f40*/  F2FP.F16.F32.PACK_AB R2, R112, R115 ;  /* 0x000000737002723e */ /* 0x008fe200000000ff */
[----:B------:R1:W-:Y:S03]  /*8f50*/  MUFU.EX2 R106, R3 ;  /* 0x00000003006a7308 */ /* 0x0003e60000000800 */
[----:B------:R-:W-:Y:S02]  /*8f60*/  LOP3.LUT R11, R0, R2, RZ, 0xc0, !PT ;  /* 0x00000002000b7212 */ /* 0x000fe400078ec0ff */
[----:B------:R-:W-:Y:S01]  /*8f70*/  LOP3.LUT R0, R34, 0xff, RZ, 0xc0, !PT ;  /* 0x000000ff22007812 */ /* 0x000fe200078ec0ff */
[----:B------:R-:W-:-:S02]  /*8f80*/  IMAD.MOV.U32 R159, RZ, RZ, R84 ;  /* 0x000000ffff9f7224 */ /* 0x000fc400078e0054 */
[----:B------:R-:W-:Y:S01]  /*8f90*/  FFMA.FTZ R5, R194, UR35, -R19 ;  /* 0x00000023c2057c23 */ /* 0x000fe20008010813 */
[----:B------:R-:W-:Y:S01]  /*8fa0*/  PRMT R84, R0, 0x5410, R35 ;  /* 0x0000541000547816 */ /* 0x000fe20000000023 */
[----:B------:R-:W-:Y:S01]  /*8fb0*/  FFMA.FTZ R0, R192, UR35, -R19 ;  /* 0x00000023c0007c23 */ /* 0x000fe20008010813 */
[----:B-1----:R-:W-:Y:S02]  /*8fc0*/  HSET2.LE.AND R3, R4, R100, PT ;  /* 0x0000006404037233 */ /* 0x002fe40003803000 */
[----:B------:R-:W-:Y:S01]  /*8fd0*/  F2FP.F16.F32.PACK_AB R4, R118, R117 ;  /* 0x000000757604723e */ /* 0x000fe200000000ff */
[----:B------:R-:W-:-:S03]  /*8fe0*/  IMAD.MOV.U32 R168, RZ, RZ, R138 ;  /* 0x000000ffffa87224 */ /* 0x000fc600078e008a */
[----:B------:R-:W-:Y:S01]  /*8ff0*/  LOP3.LUT R9, R3, R4, RZ, 0xc0, !PT ;  /* 0x0000000403097212 */ /* 0x000fe200078ec0ff */
[----:B------:R-:W-:Y:S01]  /*9000*/  FFMA.FTZ R3, R193, UR35, -R19 ;  /* 0x00000023c1037c23 */ /* 0x000fe20008010813 */
[----:B------:R-:W-:Y:S02]  /*9010*/  IMAD.MOV.U32 R138, RZ, RZ, R139 ;  /* 0x000000ffff8a7224 */ /* 0x000fe400078e008b */
[----:B------:R-:W-:Y:S02]  /*9020*/  IMAD.MOV.U32 R194, RZ, RZ, R103 ;  /* 0x000000ffffc27224 */ /* 0x000fe400078e0067 */
[----:B------:R-:W-:Y:S01]  /*9030*/  IMAD.MOV.U32 R139, RZ, RZ, R101 ;  /* 0x000000ffff8b7224 */ /* 0x000fe200078e0065 */
[----:B------:R1:W-:Y:S01]  /*9040*/  MUFU.EX2 R103, R3 ;  /* 0x0000000300677308 */ /* 0x0003e20000000800 */
[----:B------:R-:W-:Y:S01]  /*9050*/  LOP3.LUT R2, R28, 0xff, RZ, 0xc0, !PT ;  /* 0x000000ff1c027812 */ /* 0x000fe200078ec0ff */
[----:B------:R-:W-:Y:S01]  /*9060*/  FFMA.FTZ R4, R195, UR35, -R19 ;  /* 0x00000023c3047c23 */ /* 0x000fe20008010813 */
[----:B------:R-:W-:-:S05]  /*9070*/  IMAD.MOV.U32 R189, RZ, RZ, R142 ;  /* 0x000000ffffbd7224 */ /* 0x000fca00078e008e */
[----:B------:R2:W-:Y:S01]  /*9080*/  MUFU.EX2 R101, R0 ;  /* 0x0000000000657308 */ /* 0x0005e20000000800 */
[----:B------:R-:W-:Y:S01]  /*9090*/  PRMT R13, R2, 0x5410, R29 ;  /* 0x00005410020d7816 */ /* 0x000fe2000000001d */
[----:B------:R-:W-:Y:S01]  /*90a0*/  IMAD.MOV.U32 R142, RZ, RZ, R104 ;  /* 0x000000ffff8e7224 */ /* 0x000fe200078e0068 */
[----:B------:R-:W-:Y:S01]  /*90b0*/  SHF.R.U32.HI R2, RZ, 0x10, R7 ;  /* 0x00000010ff027819 */ /* 0x000fe20000011607 */
[----:B------:R-:W-:Y:S02]  /*90c0*/  IMAD.MOV.U32 R181, RZ, RZ, R50 ;  /* 0x000000ffffb57224 */ /* 0x000fe400078e0032 */
[----:B------:R-:W-:Y:S01]  /*90d0*/  IMAD.MOV.U32 R180, RZ, RZ, R51 ;  /* 0x000000ffffb47224 */ /* 0x000fe200078e0033 */
[----:B------:R-:W-:Y:S02]  /*90e0*/  LOP3.LUT R12, R7, 0xff, RZ, 0xc0, !PT ;  /* 0x000000ff070c7812 */ /* 0x000fe400078ec0ff */
[----:B-1----:R-:W-:Y:S01]  /*90f0*/  SHF.R.U32.HI R3, RZ, 0x8, R23 ;  /* 0x00000008ff037819 */ /* 0x002fe20000011617 */
[----:B------:R1:W3:Y:S01]  /*9100*/  MUFU.EX2 R104, R5 ;  /* 0x0000000500687308 */ /* 0x0002e20000000800 */
[----:B------:R-:W-:Y:S01]  /*9110*/  IMAD.MOV.U32 R193, RZ, RZ, R102 ;  /* 0x000000ffffc17224 */ /* 0x000fe200078e0066 */
[----:B------:R-:W-:Y:S01]  /*9120*/  LDSM.16.MT88.4 R28, [R184+0x5800] ;  /* 0x00580000b81c783b */ /* 0x000fe20000004200 */
[----:B------:R-:W-:-:S02]  /*9130*/  PRMT R16, R32, 0x5410, R3 ;  /* 0x0000541020107816 */ /* 0x000fc40000000003 */
[----:B--2---:R-:W-:Y:S01]  /*9140*/  LOP3.LUT R0, R7, 0xffff, RZ, 0xc0, !PT ;  /* 0x0000ffff07007812 */ /* 0x004fe200078ec0ff */
[----:B------:R-:W-:Y:S02]  /*9150*/  FFMA.FTZ R3, R205, UR35, -R18 ;  /* 0x00000023cd037c23 */ /* 0x000fe40008010812 */
[----:B------:R2:W-:Y:S01]  /*9160*/  MUFU.EX2 R102, R4 ;  /* 0x0000000400667308 */ /* 0x0005e20000000800 */
[----:B------:R-:W-:Y:S01]  /*9170*/  HMMA.16816.F32 R48, R8, R44, R96 ;  /* 0x0000002c0830723c */ /* 0x000fe20000001860 */
[----:B------:R-:W-:Y:S01]  /*9180*/  SHF.R.U32.HI R6, RZ, 0x8, R0 ;  /* 0x00000008ff067819 */ /* 0x000fe20000011600 */
[----:B------:R-:W4:Y:S01]  /*9190*/  LDSM.16.MT88.4 R32, [R184+0x5400] ;  /* 0x00540000b820783b */ /* 0x000f220000004200 */
[----:B------:R-:W-:-:S04]  /*91a0*/  LOP3.LUT R0, R14, 0xffff, RZ, 0xc0, !PT ;  /* 0x0000ffff0e007812 */ /* 0x000fc800078ec0ff */
[----:B------:R3:W-:Y:S01]  /*91b0*/  MUFU.EX2 R99, R3 ;  /* 0x0000000300637308 */ /* 0x0007e20000000800 */
[----:B-1----:R-:W-:Y:S02]  /*91c0*/  LOP3.LUT R5, R2, 0xff, RZ, 0xc0, !PT ;  /* 0x000000ff02057812 */ /* 0x002fe400078ec0ff */
[----:B------:R-:W-:Y:S02]  /*91d0*/  SHF.R.U32.HI R0, RZ, 0x8, R0 ;  /* 0x00000008ff007819 */ /* 0x000fe40000011600 */
[----:B------:R-:W-:Y:S01]  /*91e0*/  SHF.R.U32.HI R2, RZ, 0x8, R40 ;  /* 0x00000008ff027819 */ /* 0x000fe20000011628 */
[----:B--2---:R-:W-:-:S03]  /*91f0*/  FFMA.FTZ R4, R207, UR35, -R18 ;  /* 0x00000023cf047c23 */ /* 0x004fc60008010812 */
[----:B------:R-:W-:Y:S01]  /*9200*/  PRMT R77, R41, 0x5410, R2 ;  /* 0x00005410294d7816 */ /* 0x000fe20000000002 */
[----:B------:R1:W2:Y:S01]  /*9210*/  MUFU.EX2 R98, R4 ;  /* 0x0000000400627308 */ /* 0x0002a20000000800 */
[----:B---3--:R-:W-:Y:S01]  /*9220*/  LOP3.LUT R3, R14, 0xff, RZ, 0xc0, !PT ;  /* 0x000000ff0e037812 */ /* 0x008fe200078ec0ff */
[----:B------:R-:W3:Y:S01]  /*9230*/  LDSM.16.MT88.4 R40, [R185+0x5400] ;  /* 0x00540000b928783b */ /* 0x000ee20000004200 */
[----:B------:R-:W-:Y:S02]  /*9240*/  SHF.R.U32.HI R2, RZ, 0x10, R14 ;  /* 0x00000010ff027819 */ /* 0x000fe4000001160e */
[----:B------:R-:W-:Y:S01]  /*9250*/  PRMT R0, R3, 0x5410, R0 ;  /* 0x0000541003007816 */ /* 0x000fe20000000000 */
[----:B------:R-:W-:Y:S01]  /*9260*/  FFMA.FTZ R3, R210, UR35, -R18 ;  /* 0x00000023d2037c23 */ /* 0x000fe20008010812 */
[----:B------:R-:W-:-:S03]  /*9270*/  SHF.R.U32.HI R7, RZ, 0x18, R7 ;  /* 0x00000018ff077819 */ /* 0x000fc60000011607 */
[----:B------:R2:W-:Y:S01]  /*9280*/  MUFU.EX2 R97, R3 ;  /* 0x0000000300617308 */ /* 0x0005e20000000800 */
[----:B------:R-:W-:Y:S02]  /*9290*/  PRMT R23, R5, 0x5410, R7 ;  /* 0x0000541005177816 */ /* 0x000fe40000000007 */
[----:B-1----:R-:W-:Y:S01]  /*92a0*/  SHF.R.U32.HI R4, RZ, 0x18, R14 ;  /* 0x00000018ff047819 */ /* 0x002fe2000001160e */
[----:B------:R-:W-:Y:S01]  /*92b0*/  FFMA.FTZ R5, R209, UR35, -R18 ;  /* 0x00000023d1057c23 */ /* 0x000fe20008010812 */
[----:B------:R-:W-:-:S03]  /*92c0*/  HSET2.LE.AND R0, R0, R100, PT ;  /* 0x0000006400007233 */ /* 0x000fc60003803000 */
[----:B------:R1:W4:Y:S01]  /*92d0*/  MUFU.EX2 R96, R5 ;  /* 0x0000000500607308 */ /* 0x0003220000000800 */
[----:B--2---:R-:W-:Y:S02]  /*92e0*/  LOP3.LUT R3, R2, 0xff, RZ, 0xc0, !PT ;  /* 0x000000ff02037812 */ /* 0x004fe400078ec0ff */
[----:B------:R-:W-:Y:S02]  /*92f0*/  F2FP.F16.F32.PACK_AB R2, R103, R104 ;  /* 0x000000686702723e */ /* 0x000fe400000000ff */
[----:B------:R-:W-:Y:S02]  /*9300*/  PRMT R3, R3, 0x5410, R4 ;  /* 0x0000541003037816 */ /* 0x000fe40000000004 */
[----:B------:R-:W-:Y:S02]  /*9310*/  LOP3.LUT R4, R0, R2, RZ, 0xc0, !PT ;  /* 0x0000000200047212 */ /* 0x000fe400078ec0ff */
[----:B------:R-:W-:Y:S02]  /*9320*/  F2FP.F16.F32.PACK_AB R2, R98, R99 ;  /* 0x000000636202723e */ /* 0x000fe400000000ff */
[----:B------:R-:W-:Y:S01]  /*9330*/  HSET2.LE.AND R0, R3, R100, PT ;  /* 0x0000006403007233 */ /* 0x000fe20003803000 */
[----:B------:R-:W-:Y:S01]  /*9340*/  IMAD.MOV.U32 R176, RZ, RZ, R164 ;  /* 0x000000ffffb07224 */ /* 0x000fe200078e00a4 */
[----:B------:R-:W-:Y:S01]  /*9350*/  HMMA.16816.F32 R44, R8, R46, R56 ;  /* 0x0000002e082c723c */ /* 0x000fe20000001838 */
[----:B------:R-:W-:-:S02]  /*9360*/  IMAD.MOV.U32 R164, RZ, RZ, R141 ;  /* 0x000000ffffa47224 */ /* 0x000fc400078e008d */
[----:B-1----:R-:W-:Y:S01]  /*9370*/  LOP3.LUT R5, R0, R2, RZ, 0xc0, !PT ;  /* 0x0000000200057212 */ /* 0x002fe200078ec0ff */
[--C-:B------:R-:W-:Y:S01]  /*9380*/  FFMA.FTZ R2, R206, UR35, -R19.reuse ;  /* 0x00000023ce027c23 */ /* 0x100fe20008010813 */
[----:B------:R-:W-:Y:S01]  /*9390*/  IMAD.MOV.U32 R141, RZ, RZ, R68 ;  /* 0x000000ffff8d7224 */ /* 0x000fe200078e0044 */
[C---:B------:R-:W-:Y:S01]  /*93a0*/  HMMA.16816.F32 R56, R8.reuse, R60, R92 ;  /* 0x0000003c0838723c */ /* 0x040fe2000000185c */
[----:B------:R-:W-:Y:S01]  /*93b0*/  PRMT R68, R12, 0x5410, R6 ;  /* 0x000054100c447816 */ /* 0x000fe20000000006 */
[----:B------:R-:W-:Y:S01]  /*93c0*/  FFMA.FTZ R3, R208, UR35, -R19 ;  /* 0x00000023d0037c23 */ /* 0x000fe20008010813 */
[----:B------:R-:W-:Y:S02]  /*93d0*/  LOP3.LUT R6, R17, 0xffff, RZ, 0xc0, !PT ;  /* 0x0000ffff11067812 */ /* 0x000fe400078ec0ff */
[----:B------:R-:W-:Y:S01]  /*93e0*/  HSET2.LE.AND R0, R16, R100, PT ;  /* 0x0000006410007233 */ /* 0x000fe20003803000 */
[----:B------:R-:W-:Y:S01]  /*93f0*/  HMMA.16816.F32 R60, R8, R62, R88 ;  /* 0x0000003e083c723c */ /* 0x000fe20000001858 */
[----:B------:R1:W-:Y:S01]  /*9400*/  MUFU.EX2 R89, R2 ;  /* 0x0000000200597308 */ /* 0x0003e20000000800 */
[----:B----4-:R-:W-:-:S05]  /*9410*/  F2FP.F16.F32.PACK_AB R7, R96, R97 ;  /* 0x000000616007723e */ /* 0x010fca00000000ff */
[----:B------:R-:W-:Y:S02]  /*9420*/  SHF.R.U32.HI R8, RZ, 0x8, R6 ;  /* 0x00000008ff087819 */ /* 0x000fe40000011606 */
[----:B------:R2:W4:Y:S01]  /*9430*/  MUFU.EX2 R92, R3 ;  /* 0x00000003005c7308 */ /* 0x0005220000000800 */
[----:B-1----:R-:W-:-:S04]  /*9440*/  F2FP.F16.F32.PACK_AB R2, R101, R102 ;  /* 0x000000666502723e */ /* 0x002fc800000000ff */
[----:B------:R-:W-:Y:S02]  /*9450*/  LOP3.LUT R6, R0, R2, RZ, 0xc0, !PT ;  /* 0x0000000200067212 */ /* 0x000fe400078ec0ff */
[----:B------:R-:W-:Y:S02]  /*9460*/  SHF.R.U32.HI R0, RZ, 0x10, R17 ;  /* 0x00000010ff007819 */ /* 0x000fe40000011611 */
[----:B--2---:R-:W-:Y:S01]  /*9470*/  HSET2.LE.AND R3, R13, R100, PT ;  /* 0x000000640d037233 */ /* 0x004fe20003803000 */
[----:B------:R-:W-:Y:S01]  /*9480*/  FFMA.FTZ R9, R172, UR35, -R19 ;  /* 0x00000023ac097c23 */ /* 0x000fe20008010813 */
[----:B------:R-:W-:-:S03]  /*9490*/  LOP3.LUT R10, R17, 0xff, RZ, 0xc0, !PT ;  /* 0x000000ff110a7812 */ /* 0x000fc600078ec0ff */
[----:B------:R-:W-:Y:S02]  /*94a0*/  LOP3.LUT R7, R3, R7, RZ, 0xc0, !PT ;  /* 0x0000000703077212 */ /* 0x000fe400078ec0ff */
[----:B------:R-:W-:Y:S02]  /*94b0*/  LOP3.LUT R3, R0, 0xff, RZ, 0xc0, !PT ;  /* 0x000000ff00037812 */ /* 0x000fe400078ec0ff */
[--C-:B------:R-:W-:Y:S02]  /*94c0*/  HSET2.LE.AND R0, R21, R100.reuse, PT ;  /* 0x0000006415007233 */ /* 0x100fe40003803000 */
[----:B------:R-:W-:Y:S01]  /*94d0*/  F2FP.F16.F32.PACK_AB R2, R127, R128 ;  /* 0x000000807f02723e */ /* 0x000fe200000000ff */
[----:B------:R1:W-:Y:S01]  /*94e0*/  MUFU.EX2 R88, R9 ;  /* 0x0000000900587308 */ /* 0x0003e20000000800 */
[----:B------:R-:W-:Y:S02]  /*94f0*/  PRMT R11, R10, 0x5410, R8 ;  /* 0x000054100a0b7816 */ /* 0x000fe40000000008 */
[----:B------:R-:W-:Y:S01]  /*9500*/  LOP3.LUT R10, R0, R2, RZ, 0xc0, !PT ;  /* 0x00000002000a7212 */ /* 0x000fe200078ec0ff */
[----:B------:R-:W-:Y:S01]  /*9510*/  FFMA.FTZ R2, R212, UR35, -R18 ;  /* 0x00000023d4027c23 */ /* 0x000fe20008010812 */
[----:B------:R-:W-:Y:S01]  /*9520*/  FFMA.FTZ R8, R173, UR35, -R19 ;  /* 0x00000023ad087c23 */ /* 0x000fe20008010813 */
[----:B------:R-:W-:Y:S01]  /*9530*/  IMAD.MOV.U32 R177, RZ, RZ, R150 ;  /* 0x000000ffffb17224 */ /* 0x000fe200078e0096 */
[----:B------:R-:W-:Y:S01]  /*9540*/  HSET2.LE.AND R0, R26, R100, PT ;  /* 0x000000641a007233 */ /* 0x000fe20003803000 */
[----:B------:R-:W-:Y:S01]  /*9550*/  HMMA.16816.F32 R148, R4, R32, R80 ;  /* 0x000000200494723c */ /* 0x000fe20000001850 */
[----:B------:R2:W-:Y:S01]  /*9560*/  MUFU.EX2 R82, R2 ;  /* 0x0000000200527308 */ /* 0x0005e20000000800 */
[----:B------:R-:W-:Y:S01]  /*9570*/  F2FP.F16.F32.PACK_AB R12, R114, R111 ;  /* 0x0000006f720c723e */ /* 0x000fe200000000ff */
[----:B------:R-:W-:Y:S01]  /*9580*/  IMAD.MOV.U32 R191, RZ, RZ, R70 ;  /* 0x000000ffffbf7224 */ /* 0x000fe200078e0046 */
[----:B------:R-:W-:Y:S01]  /*9590*/  LOP3.LUT R13, R15, 0xff, RZ, 0xc0, !PT ;  /* 0x000000ff0f0d7812 */ /* 0x000fe200078ec0ff */
[----:B------:R-:W4:Y:S01]  /*95a0*/  LDSM.16.MT88.4 R24, [R185+0x5800] ;  /* 0x00580000b918783b */ /* 0x000f220000004200 */
[----:B-1----:R-:W-:-:S03]  /*95b0*/  SHF.R.U32.HI R9, RZ, 0x18, R17 ;  /* 0x00000018ff097819 */ /* 0x002fc60000011611 */
[----:B------:R1:W-:Y:S01]  /*95c0*/  MUFU.EX2 R83, R8 ;  /* 0x0000000800537308 */ /* 0x0003e20000000800 */
[----:B------:R-:W-:Y:S02]  /*95d0*/  PRMT R9, R3, 0x5410, R9 ;  /* 0x0000541003097816 */ /* 0x000fe40000000009 */
[----:B------:R-:W-:Y:S02]  /*95e0*/  HSET2.LE.AND R3, R11, R100, PT ;  /* 0x000000640b037233 */ /* 0x000fe40003803000 */
[----:B--2---:R-:W-:Y:S01]  /*95f0*/  F2FP.F16.F32.PACK_AB R2, R110, R113 ;  /* 0x000000716e02723e */ /* 0x004fe200000000ff */
[C---:B------:R-:W-:Y:S03]  /*9600*/  HMMA.16816.F32 R144, R4.reuse, R34, R144 ;  /* 0x000000220490723c */ /* 0x040fe60000001890 */
[----:B------:R-:W-:Y:S01]  /*9610*/  LOP3.LUT R11, R0, R2, RZ, 0xc0, !PT ;  /* 0x00000002000b7212 */ /* 0x000fe200078ec0ff */
[----:B------:R-:W-:Y:S01]  /*9620*/  FFMA.FTZ R2, R211, UR35, -R18 ;  /* 0x00000023d3027c23 */ /* 0x000fe20008010812 */
[----:B-1----:R-:W-:Y:S01]  /*9630*/  F2FP.F16.F32.PACK_AB R8, R129, R130 ;  /* 0x000000828108723e */ /* 0x002fe200000000ff */
[----:B---3--:R-:W-:Y:S01]  /*9640*/  HMMA.16816.F32 R64, R4, R40, R64 ;  /* 0x000000280440723c */ /* 0x008fe20000001840 */
[----:B------:R-:W-:-:S02]  /*9650*/  LOP3.LUT R0, R15, 0xffff, RZ, 0xc0, !PT ;  /* 0x0000ffff0f007812 */ /* 0x000fc400078ec0ff */
[----:B------:R-:W-:Y:S01]  /*9660*/  LOP3.LUT R8, R3, R8, RZ, 0xc0, !PT ;  /* 0x0000000803087212 */ /* 0x000fe200078ec0ff */
[----:B------:R-:W-:Y:S02]  /*9670*/  FFMA.FTZ R3, R165, UR35, -R18 ;  /* 0x00000023a5037c23 */ /* 0x000fe40008010812 */
[----:B------:R-:W-:Y:S01]  /*9680*/  HMMA.16816.F32 R52, R4, R42, R52 ;  /* 0x0000002a0434723c */ /* 0x000fe20000001834 */
[----:B------:R1:W2:Y:S01]  /*9690*/  MUFU.EX2 R81, R2 ;  /* 0x0000000200517308 */ /* 0x0002a20000000800 */
[----:B------:R-:W-:-:S05]  /*96a0*/  HSET2.LE.AND R9, R9, R100, PT ;  /* 0x0000006409097233 */ /* 0x000fca0003803000 */
[C---:B------:R-:W-:Y:S02]  /*96b0*/  LOP3.LUT R5, R22.reuse, 0xffff, RZ, 0xc0, !PT ;  /* 0x0000ffff16057812 */ /* 0x040fe400078ec0ff */
[----:B------:R3:W-:Y:S01]  /*96c0*/  MUFU.EX2 R76, R3 ;  /* 0x00000003004c7308 */ /* 0x0007e20000000800 */
[----:B------:R-:W-:Y:S02]  /*96d0*/  SHF.R.U32.HI R4, RZ, 0x8, R0 ;  /* 0x00000008ff047819 */ /* 0x000fe40000011600 */
[----:B------:R-:W-:Y:S02]  /*96e0*/  LOP3.LUT R7, R22, 0xff, RZ, 0xc0, !PT ;  /* 0x000000ff16077812 */ /* 0x000fe400078ec0ff */
[----:B------:R-:W-:Y:S02]  /*96f0*/  SHF.R.U32.HI R0, RZ, 0x8, R5 ;  /* 0x00000008ff007819 */ /* 0x000fe40000011605 */
[----:B------:R-:W-:Y:S02]  /*9700*/  LOP3.LUT R6, R69, 0xff, RZ, 0xc0, !PT ;  /* 0x000000ff45067812 */ /* 0x000fe400078ec0ff */
[----:B-1----:R-:W-:-:S02]  /*9710*/  SHF.R.U32.HI R2, RZ, 0x10, R15 ;  /* 0x00000010ff027819 */ /* 0x002fc4000001160f */
[----:B------:R-:W-:Y:S01]  /*9720*/  PRMT R69, R7, 0x5410, R0 ;  /* 0x0000541007457816 */ /* 0x000fe20000000000 */
[----:B------:R-:W-:Y:S01]  /*9730*/  FFMA.FTZ R0, R213, UR35, -R19 ;  /* 0x00000023d5007c23 */ /* 0x000fe20008010813 */
[----:B---3--:R-:W-:Y:S01]  /*9740*/  FFMA.FTZ R3, R166, UR35, -R18 ;  /* 0x00000023a6037c23 */ /* 0x008fe20008010812 */
[----:B------:R-:W-:-:S03]  /*9750*/  LOP3.LUT R9, R9, R12, RZ, 0xc0, !PT ;  /* 0x0000000c09097212 */ /* 0x000fc600078ec0ff */
[----:B------:R1:W3:Y:S01]  /*9760*/  MUFU.EX2 R74, R3 ;  /* 0x00000003004a7308 */ /* 0x0002e20000000800 */
[----:B------:R-:W-:Y:S02]  /*9770*/  SHF.R.U32.HI R12, RZ, 0x18, R15 ;  /* 0x00000018ff0c7819 */ /* 0x000fe4000001160f */
[----:B------:R-:W-:-:S04]  /*9780*/  LOP3.LUT R2, R2, 0xff, RZ, 0xc0, !PT ;  /* 0x000000ff02027812 */ /* 0x000fc800078ec0ff */
[----:B------:R-:W-:Y:S01]  /*9790*/  PRMT R70, R2, 0x5410, R12 ;  /* 0x0000541002467816 */ /* 0x000fe2000000000c */
[----:B------:R3:W-:Y:S01]  /*97a0*/  MUFU.EX2 R80, R0 ;  /* 0x0000000000507308 */ /* 0x0007e20000000800 */
[----:B----4-:R-:W-:Y:S02]  /*97b0*/  F2FP.F16.F32.PACK_AB R2, R89, R92 ;  /* 0x0000005c5902723e */ /* 0x010fe400000000ff */
[----:B------:R-:W-:Y:S02]  /*97c0*/  PRMT R72, R13, 0x5410, R4 ;  /* 0x000054100d487816 */ /* 0x000fe40000000004 */
[----:B------:R-:W-:Y:S01]  /*97d0*/  PRMT R71, R6, 0x5410, R71 ;  /* 0x0000541006477816 */ /* 0x000fe20000000047 */
[----:B------:R-:W-:Y:S01]  /*97e0*/  FFMA.FTZ R6, R214, UR35, -R19 ;  /* 0x00000023d6067c23 */ /* 0x000fe20008010813 */
[----:B--2---:R-:W-:Y:S02]  /*97f0*/  F2FP.F16.F32.PACK_AB R5, R81, R82 ;  /* 0x000000525105723e */ /* 0x004fe400000000ff */
[----:B-1----:R-:W-:-:S02]  /*9800*/  HSET2.LE.AND R3, R23, R100, PT ;  /* 0x0000006417037233 */ /* 0x002fc40003803000 */
[----:B---3--:R-:W-:-:S05]  /*9810*/  HSET2.LE.AND R0, R68, R100, PT ;  /* 0x0000006444007233 */ /* 0x008fca0003803000 */
[----:B------:R-:W-:Y:S02]  /*9820*/  LOP3.LUT R4, R0, R2, RZ, 0xc0, !PT ;  /* 0x0000000200047212 */ /* 0x000fe400078ec0ff */
[--C-:B------:R-:W-:Y:S02]  /*9830*/  HSET2.LE.AND R0, R73, R100.reuse, PT ;  /* 0x0000006449007233 */ /* 0x100fe40003803000 */
[----:B------:R-:W-:Y:S01]  /*9840*/  F2FP.F16.F32.PACK_AB R2, R83, R88 ;  /* 0x000000585302723e */ /* 0x000fe200000000ff */
[----:B------:R1:W2:Y:S01]  /*9850*/  MUFU.EX2 R68, R6 ;  /* 0x0000000600447308 */ /* 0x0002a20000000800 */
[----:B------:R-:W-:Y:S02]  /*9860*/  LOP3.LUT R5, R3, R5, RZ, 0xc0, !PT ;  /* 0x0000000503057212 */ /* 0x000fe400078ec0ff */
[----:B------:R-:W-:Y:S02]  /*9870*/  HSET2.LE.AND R3, R75, R100, PT ;  /* 0x000000644b037233 */ /* 0x000fe40003803000 */
[----:B------:R-:W-:-:S04]  /*9880*/  F2FP.F16.F32.PACK_AB R7, R74, R76 ;  /* 0x0000004c4a07723e */ /* 0x000fc800000000ff */
[----:B------:R-:W-:Y:S02]  /*9890*/  LOP3.LUT R7, R3, R7, RZ, 0xc0, !PT ;  /* 0x0000000703077212 */ /* 0x000fe400078ec0ff */
[----:B-1----:R-:W-:Y:S02]  /*98a0*/  LOP3.LUT R6, R0, R2, RZ, 0xc0, !PT ;  /* 0x0000000200067212 */ /* 0x002fe400078ec0ff */
[----:B------:R-:W-:Y:S01]  /*98b0*/  SHF.R.U32.HI R0, RZ, 0x10, R22 ;  /* 0x00000010ff007819 */ /* 0x000fe20000011616 */
[C---:B------:R-:W-:Y:S01]  /*98c0*/  HMMA.16816.F32 R48, R8.reuse, R32, R48 ;  /* 0x000000200830723c */ /* 0x040fe20000001830 */
[----:B------:R-:W-:Y:S02]  /*98d0*/  F2FP.F16.F32.PACK_AB R2, R123, R124 ;  /* 0x0000007c7b02723e */ /* 0x000fe400000000ff */
[----:B------:R-:W-:Y:S02]  /*98e0*/  LOP3.LUT R3, R0, 0xff, RZ, 0xc0, !PT ;  /* 0x000000ff00037812 */ /* 0x000fe400078ec0ff */
[----:B------:R-:W-:Y:S01]  /*98f0*/  HSET2.LE.AND R0, R85, R100, PT ;  /* 0x0000006455007233 */ /* 0x000fe20003803000 */
[C---:B------:R-:W-:Y:S06]  /*9900*/  HMMA.16816.F32 R44, R8.reuse, R34, R44 ;  /* 0x00000022082c723c */ /* 0x040fec000000182c */
[C---:B------:R-:W-:Y:S06]  /*9910*/  HMMA.16816.F32 R32, R8.reuse, R40, R56 ;  /* 0x000000280820723c */ /* 0x040fec0000001838 */
[----:B------:R-:W-:Y:S01]  /*9920*/  HMMA.16816.F32 R40, R8, R42, R60 ;  /* 0x0000002a0828723c */ /* 0x000fe2000000183c */
[----:B------:R-:W-:-:S06]  /*9930*/  FFMA.FTZ R13, R182, UR35, -R19 ;  /* 0x00000023b60d7c23 */ /* 0x000fcc0008010813 */
[----:B------:R-:W-:Y:S01]  /*9940*/  LOP3.LUT R10, R0, R2, RZ, 0xc0, !PT ;  /* 0x00000002000a7212 */ /* 0x000fe200078ec0ff */
[----:B------:R-:W-:Y:S01]  /*9950*/  FFMA.FTZ R2, R171, UR35, -R18 ;  /* 0x00000023ab027c23 */ /* 0x000fe20008010812 */
[----:B------:R-:W-:-:S03]  /*9960*/  HSET2.LE.AND R0, R86, R100, PT ;  /* 0x0000006456007233 */ /* 0x000fc60003803000 */
[----:B------:R1:W-:Y:S01]  /*9970*/  MUFU.EX2 R57, R2 ;  /* 0x0000000200397308 */ /* 0x0003e20000000800 */
[----:B------:R-:W-:Y:S01]  /*9980*/  FFMA.FTZ R12, R190, UR35, -R19 ;  /* 0x00000023be0c7c23 */ /* 0x000fe20008010813 */
[----:B------:R-:W-:-:S06]  /*9990*/  SHF.R.U32.HI R8, RZ, 0x18, R22 ;  /* 0x00000018ff087819 */ /* 0x000fcc0000011616 */
[----:B------:R3:W-:Y:S01]  /*99a0*/  MUFU.EX2 R58, R13 ;  /* 0x0000000d003a7308 */ /* 0x0007e20000000800 */
[----:B-1----:R-:W-:-:S04]  /*99b0*/  F2FP.F16.F32.PACK_AB R2, R106, R107 ;  /* 0x0000006b6a02723e */ /* 0x002fc800000000ff */
[----:B------:R-:W-:Y:S01]  /*99c0*/  LOP3.LUT R11, R0, R2, RZ, 0xc0, !PT ;  /* 0x00000002000b7212 */ /* 0x000fe200078ec0ff */
[--C-:B------:R-:W-:Y:S01]  /*99d0*/  FFMA.FTZ R0, R178, UR35, -R18.reuse ;  /* 0x00000023b2007c23 */ /* 0x100fe20008010812 */
[----:B---3--:R-:W-:-:S03]  /*99e0*/  FFMA.FTZ R13, R175, UR35, -R18 ;  /* 0x00000023af0d7c23 */ /* 0x008fc60008010812 */
[----:B------:R1:W-:Y:S01]  /*99f0*/  MUFU.EX2 R23, R0 ;  /* 0x0000000000177308 */ /* 0x0003e20000000800 */
[----:B------:R-:W-:Y:S02]  /*9a00*/  PRMT R14, R3, 0x5410, R8 ;  /* 0x00005410030e7816 */ /* 0x000fe40000000008 */
[----:B------:R-:W-:-:S05]  /*9a10*/  HSET2.LE.AND R3, R78, R100, PT ;  /* 0x000000644e037233 */ /* 0x000fca0003803000 */
[----:B------:R-:W3:Y:S01]  /*9a20*/  MUFU.EX2 R56, R13 ;  /* 0x0000000d00387308 */ /* 0x000ee20000000800 */
[----:B------:R-:W-:Y:S02]  /*9a30*/  HSET2.LE.AND R9, R79, R100, PT ;  /* 0x000000644f097233 */ /* 0x000fe40003803000 */
[----:B------:R-:W-:-:S05]  /*9a40*/  F2FP.F16.F32.PACK_AB R8, R125, R126 ;  /* 0x0000007e7d08723e */ /* 0x000fca00000000ff */
[----:B------:R4:W3:Y:S01]  /*9a50*/  MUFU.EX2 R59, R12 ;  /* 0x0000000c003b7308 */ /* 0x0008e20000000800 */
[----:B-1----:R-:W-:Y:S01]  /*9a60*/  FFMA.FTZ R0, R179, UR35, -R18 ;  /* 0x00000023b3007c23 */ /* 0x002fe20008010812 */
[----:B------:R-:W-:Y:S01]  /*9a70*/  HMMA.16816.F32 R148, R4, R28, R148 ;  /* 0x0000001c0494723c */ /* 0x000fe20000001894 */
[----:B------:R-:W-:Y:S01]  /*9a80*/  LOP3.LUT R8, R3, R8, RZ, 0xc0, !PT ;  /* 0x0000000803087212 */ /* 0x000fe200078ec0ff */
[----:B------:R-:W-:-:S04]  /*9a90*/  FADD.FTZ R21, R116, R135 ;  /* 0x0000008774157221 */ /* 0x000fc80000010000 */
[C---:B------:R-:W-:Y:S01]  /*9aa0*/  HMMA.16816.F32 R144, R4.reuse, R30, R144 ;  /* 0x0000001e0490723c */ /* 0x040fe20000001890 */
[----:B------:R1:W3:Y:S05]  /*9ab0*/  MUFU.EX2 R22, R0 ;  /* 0x0000000000167308 */ /* 0x0002ea0000000800 */
[----:B------:R-:W-:Y:S01]  /*9ac0*/  HMMA.16816.F32 R64, R4, R24, R64 ;  /* 0x000000180440723c */ /* 0x000fe20000001840 */
[----:B----4-:R-:W-:-:S05]  /*9ad0*/  F2FP.F16.F32.PACK_AB R12, R108, R109 ;  /* 0x0000006d6c0c723e */ /* 0x010fca00000000ff */
[----:B------:R-:W-:Y:S01]  /*9ae0*/  HMMA.16816.F32 R52, R4, R26, R52 ;  /* 0x0000001a0434723c */ /* 0x000fe20000001834 */
[----:B------:R-:W-:Y:S01]  /*9af0*/  LOP3.LUT R9, R9, R12, RZ, 0xc0, !PT ;  /* 0x0000000c09097212 */ /* 0x000fe200078ec0ff */
[----:B------:R-:W-:Y:S01]  /*9b00*/  FFMA.FTZ R13, R217, UR35, -R20 ;  /* 0x00000023d90d7c23 */ /* 0x000fe20008010814 */
[----:B--2---:R-:W-:Y:S01]  /*9b10*/  F2FP.F16.F32.PACK_AB R2, R68, R80 ;  /* 0x000000504402723e */ /* 0x004fe200000000ff */
[----:B------:R-:W-:Y:S01]  /*9b20*/  IMAD.MOV.U32 R170, RZ, RZ, R163 ;  /* 0x000000ffffaa7224 */ /* 0x000fe200078e00a3 */
[--C-:B------:R-:W-:Y:S01]  /*9b30*/  HSET2.LE.AND R3, R14, R100.reuse, PT ;  /* 0x000000640e037233 */ /* 0x100fe20003803000 */
[----:B------:R-:W-:Y:S02]  /*9b40*/  IMAD.MOV.U32 R174, RZ, RZ, R162 ;  /* 0x000000ffffae7224 */ /* 0x000fe400078e00a2 */
[----:B------:R-:W-:Y:S01]  /*9b50*/  FADD.FTZ R6, R194, R193 ;  /* 0x000000c1c2067221 */ /* 0x000fe20000010000 */
[----:B------:R-:W-:Y:S01]  /*9b60*/  IMAD.MOV.U32 R194, RZ, RZ, R169 ;  /* 0x000000ffffc27224 */ /* 0x000fe200078e00a9 */
[----:B-1----:R-:W-:Y:S01]  /*9b70*/  HSET2.LE.AND R0, R69, R100, PT ;  /* 0x0000006445007233 */ /* 0x002fe20003803000 */
[----:B------:R-:W-:-:S02]  /*9b80*/  IMAD.MOV.U32 R169, RZ, RZ, R168 ;  /* 0x000000ffffa97224 */ /* 0x000fc400078e00a8 */
[--C-:B------:R-:W-:Y:S01]  /*9b90*/  FFMA.FTZ R5, R216, UR35, -R20.reuse ;  /* 0x00000023d8057c23 */ /* 0x100fe20008010814 */
[----:B------:R-:W-:Y:S01]  /*9ba0*/  FFMA.FTZ R7, R215, UR35, -R20 ;  /* 0x00000023d7077c23 */ /* 0x000fe20008010814 */
[----:B------:R-:W-:Y:S02]  /*9bb0*/  IMAD.MOV.U32 R193, RZ, RZ, R167 ;  /* 0x000000ffffc17224 */ /* 0x000fe400078e00a7 */
[----:B------:R-:W-:Y:S01]  /*9bc0*/  FADD.FTZ R14, R169, R6 ;  /* 0x00000006a90e7221 */ /* 0x000fe20000010000 */
[----:B------:R-:W-:Y:S01]  /*9bd0*/  IMAD.MOV.U32 R167, RZ, RZ, R154 ;  /* 0x000000ffffa77224 */ /* 0x000fe200078e009a */
[C---:B------:R-:W-:Y:S01]  /*9be0*/  HMMA.16816.F32 R48, R8.reuse, R28, R48 ;  /* 0x0000001c0830723c */ /* 0x040fe20000001830 */
[----:B---3--:R-:W-:Y:S01]  /*9bf0*/  F2FP.F16.F32.PACK_AB R4, R56, R57 ;  /* 0x000000393804723e */ /* 0x008fe200000000ff */
[----:B------:R-:W-:Y:S01]  /*9c00*/  IMAD.MOV.U32 R169, RZ, RZ, R136 ;  /* 0x000000ffffa97224 */ /* 0x000fe200078e0088 */
[----:B------:R1:W-:Y:S01]  /*9c10*/  MUFU.EX2 R28, R5 ;  /* 0x00000005001c7308 */ /* 0x0003e20000000800 */
[----:B------:R-:W-:Y:S01]  /*9c20*/  LOP3.LUT R136, R0, R2, RZ, 0xc0, !PT ;  /* 0x0000000200887212 */ /* 0x000fe200078ec0ff */
[----:B------:R-:W-:Y:S01]  /*9c30*/  LDSM.16.MT88.4 R16, [R185+0x5c00] ;  /* 0x005c0000b910783b */ /* 0x000fe20000004200 */
[----:B------:R-:W-:Y:S01]  /*9c40*/  HMMA.16816.F32 R32, R8, R24, R32 ;  /* 0x000000180820723c */ /* 0x000fe20000001820 */
[----:B------:R-:W-:Y:S01]  /*9c50*/  FADD.FTZ R15, R194, R193 ;  /* 0x000000c1c20f7221 */ /* 0x000fe20000010000 */
[--C-:B------:R-:W-:Y:S01]  /*9c60*/  HSET2.LE.AND R0, R77, R100.reuse, PT ;  /* 0x000000644d007233 */ /* 0x100fe20003803000 */
[----:B------:R-:W-:Y:S01]  /*9c70*/  IMAD.MOV.U32 R193, RZ, RZ, R137 ;  /* 0x000000ffffc17224 */ /* 0x000fe200078e0089 */
[--C-:B------:R-:W-:Y:S01]  /*9c80*/  HSET2.LE.AND R12, R70, R100.reuse, PT ;  /* 0x00000064460c7233 */ /* 0x100fe20003803000 */
[----:B------:R-:W2:Y:S01]  /*9c90*/  MUFU.EX2 R24, R7 ;  /* 0x0000000700187308 */ /* 0x000ea20000000800 */
[----:B------:R-:W-:Y:S01]  /*9ca0*/  F2FP.F16.F32.PACK_AB R2, R58, R59 ;  /* 0x0000003b3a02723e */ /* 0x000fe200000000ff */
[----:B------:R-:W-:Y:S01]  /*9cb0*/  IMAD.MOV.U32 R195, RZ, RZ, R167 ;  /* 0x000000ffffc37224 */ /* 0x000fe200078e00a7 */
[----:B------:R-:W-:Y:S01]  /*9cc0*/  LOP3.LUT R137, R3, R4, RZ, 0xc0, !PT ;  /* 0x0000000403897212 */ /* 0x000fe200078ec0ff */
[----:B------:R-:W-:Y:S01]  /*9cd0*/  IMAD.MOV.U32 R167, RZ, RZ, R138 ;  /* 0x000000ffffa77224 */ /* 0x000fe200078e008a */
[----:B------:R-:W-:Y:S01]  /*9ce0*/  HSET2.LE.AND R3, R71, R100, PT ;  /* 0x0000006447037233 */ /* 0x000fe20003803000 */
[----:B------:R-:W3:Y:S02]  /*9cf0*/  LDC.U8 R116, c[0x0][0x388] ;  /* 0x0000e200ff747b82 */ /* 0x000ee40000000000 */
[----:B------:R-:W4:Y:S01]  /*9d00*/  MUFU.EX2 R13, R13 ;  /* 0x0000000d000d7308 */ /* 0x000f220000000800 */
[----:B------:R-:W-:Y:S01]  /*9d10*/  F2FP.F16.F32.PACK_AB R4, R22, R23 ;  /* 0x000000171604723e */ /* 0x000fe200000000ff */
[----:B------:R-:W-:Y:S01]  /*9d20*/  FADD.FTZ R20, R186, R187 ;  /* 0x000000bbba147221 */ /* 0x000fe20000010000 */
[----:B------:R-:W-:Y:S01]  /*9d30*/  LOP3.LUT R138, R0, R2, RZ, 0xc0, !PT ;  /* 0x00000002008a7212 */ /* 0x000fe200078ec0ff */
[----:B------:R-:W-:-:S02]  /*9d40*/  IMAD.MOV.U32 R194, RZ, RZ, R139 ;  /* 0x000000ffffc27224 */ /* 0x000fc400078e008b */
[----:B------:R-:W-:Y:S01]  /*9d50*/  FADD.FTZ R0, R195, R15 ;  /* 0x0000000fc3007221 */ /* 0x000fe20000010000 */
[----:B------:R-:W-:Y:S01]  /*9d60*/  LOP3.LUT R139, R3, R4, RZ, 0xc0, !PT ;  /* 0x00000004038b7212 */ /* 0x000fe200078ec0ff */
[----:B------:R-:W-:Y:S01]  /*9d70*/  IMAD.MOV.U32 R168, RZ, RZ, R152 ;  /* 0x000000ffffa87224 */ /* 0x000fe200078e0098 */
[C---:B------:R-:W-:Y:S01]  /*9d80*/  HMMA.16816.F32 R44, R8.reuse, R30, R44 ;  /* 0x0000001e082c723c */ /* 0x040fe2000000182c */
[----:B------:R-:W-:Y:S01]  /*9d90*/  FADD.FTZ R3, R193, R20 ;  /* 0x00000014c1037221 */ /* 0x000fe20000010000 */
[----:B------:R-:W-:Y:S01]  /*9da0*/  FADD.FTZ R0, R167, R0 ;  /* 0x00000000a7007221 */ /* 0x000fe20000010000 */
[----:B------:R-:W-:Y:S02]  /*9db0*/  IMAD.MOV.U32 R152, RZ, RZ, R157 ;  /* 0x000000ffff987224 */ /* 0x000fe400078e009d */
[----:B------:R-:W-:Y:S01]  /*9dc0*/  FADD.FTZ R2, R169, R14 ;  /* 0x0000000ea9027221 */ /* 0x000fe20000010000 */
[----:B------:R-:W-:Y:S01]  /*9dd0*/  HMMA.16816.F32 R40, R8, R26, R40 ;  /* 0x0000001a0828723c */ /* 0x000fe20000001828 */
[----:B------:R-:W-:-:S02]  /*9de0*/  IMAD.MOV.U32 R157, RZ, RZ, R158 ;  /* 0x000000ffff9d7224 */ /* 0x000fc400078e009e */
[----:B------:R-:W-:Y:S01]  /*9df0*/  FADD.FTZ R4, R168, R3 ;  /* 0x00000003a8047221 */ /* 0x000fe20000010000 */
[----:B------:R-:W-:Y:S01]  /*9e00*/  IMAD.MOV.U32 R158, RZ, RZ, R156 ;  /* 0x000000ffff9e7224 */ /* 0x000fe200078e009c */
[----:B------:R-:W3:Y:S02]  /*9e10*/  LDSM.16.MT88.4 R160, [R184+0x5c00] ;  /* 0x005c0000b8a0783b */ /* 0x000ee40000004200 */
[----:B------:R-:W-:Y:S01]  /*9e20*/  FADD.FTZ R8, R194, R21 ;  /* 0x00000015c2087221 */ /* 0x000fe20000010000 */
[----:B------:R-:W-:Y:S01]  /*9e30*/  IMAD.MOV.U32 R154, RZ, RZ, R155 ;  /* 0x000000ffff9a7224 */ /* 0x000fe200078e009b */
[--C-:B-1----:R-:W-:Y:S01]  /*9e40*/  HSET2.LE.AND R5, R87, R100.reuse, PT ;  /* 0x0000006457057233 */ /* 0x102fe20003803000 */
[----:B------:R-:W-:Y:S02]  /*9e50*/  IMAD.MOV.U32 R156, RZ, RZ, R140 ;  /* 0x000000ffff9c7224 */ /* 0x000fe400078e008c */
[----:B------:R-:W-:Y:S01]  /*9e60*/  FADD.FTZ R3, R170, R8 ;  /* 0x00000008aa037221 */ /* 0x000fe20000010000 */
[----:B------:R-:W-:Y:S01]  /*9e70*/  FADD.FTZ R10, R176, R0 ;  /* 0x00000000b00a7221 */ /* 0x000fe20000010000 */
[----:B------:R-:W-:Y:S01]  /*9e80*/  IMAD.MOV.U32 R155, RZ, RZ, R197 ;  /* 0x000000ffff9b7224 */ /* 0x000fe200078e00c5 */
[----:B------:R-:W-:Y:S01]  /*9e90*/  HSET2.LE.AND R6, R84, R100, PT ;  /* 0x0000006454067233 */ /* 0x000fe20003803000 */
[----:B------:R-:W-:Y:S01]  /*9ea0*/  FADD.FTZ R11, R174, R2 ;  /* 0x00000002ae0b7221 */ /* 0x000fe20000010000 */
[----:B------:R-:W-:Y:S01]  /*9eb0*/  F2FP.F16.F32.PACK_AB R0, R119, R120 ;  /* 0x000000787700723e */ /* 0x000fe200000000ff */
[----:B------:R-:W-:Y:S01]  /*9ec0*/  IMAD.MOV.U32 R169, RZ, RZ, R177 ;  /* 0x000000ffffa97224 */ /* 0x000fe200078e00b1 */
[----:B--2---:R-:W-:Y:S01]  /*9ed0*/  F2FP.F16.F32.PACK_AB R2, R24, R28 ;  /* 0x0000001c1802723e */ /* 0x004fe200000000ff */
[----:B------:R-:W-:-:S02]  /*9ee0*/  IMAD.MOV.U32 R167, RZ, RZ, R181 ;  /* 0x000000ffffa77224 */ /* 0x000fc400078e00b5 */
[----:B------:R-:W-:Y:S01]  /*9ef0*/  FADD.FTZ R9, R152, R4 ;  /* 0x0000000498097221 */ /* 0x000fe20000010000 */
[----:B------:R-:W-:Y:S01]  /*9f00*/  IMAD.MOV.U32 R177, RZ, RZ, R191 ;  /* 0x000000ffffb17224 */ /* 0x000fe200078e00bf */
[----:B------:R-:W-:Y:S01]  /*9f10*/  HSET2.LE.AND R7, R72, R100, PT ;  /* 0x0000006448077233 */ /* 0x000fe20003803000 */
[----:B------:R-:W-:Y:S02]  /*9f20*/  IMAD.MOV.U32 R168, RZ, RZ, R180 ;  /* 0x000000ffffa87224 */ /* 0x000fe400078e00b4 */
[----:B------:R-:W-:Y:S01]  /*9f30*/  FADD.FTZ R8, R154, R3 ;  /* 0x000000039a087221 */ /* 0x000fe20000010000 */
[----:B------:R-:W-:Y:S01]  /*9f40*/  IMAD.MOV.U32 R191, RZ, RZ, R156 ;  /* 0x000000ffffbf7224 */ /* 0x000fe200078e009c */
[----:B----4-:R-:W-:Y:S01]  /*9f50*/  F2FP.F16.F32.PACK_AB R4, R13, R105 ;  /* 0x000000690d04723e */ /* 0x010fe200000000ff */
[----:B------:R-:W-:Y:S01]  /*9f60*/  IMAD.MOV.U32 R170, RZ, RZ, R189 ;  /* 0x000000ffffaa7224 */ /* 0x000fe200078e00bd */
[----:B------:R-:W-:Y:S01]  /*9f70*/  F2FP.F16.F32.PACK_AB R3, R121, R122 ;  /* 0x0000007a7903723e */ /* 0x000fe200000000ff */
[----:B------:R-:W-:Y:S01]  /*9f80*/  IMAD.MOV.U32 R156, RZ, RZ, R155 ;  /* 0x000000ffff9c7224 */ /* 0x000fe200078e009b */
[----:B------:R-:W-:Y:S01]  /*9f90*/  LOP3.LUT R154, R5, R0, RZ, 0xc0, !PT ;  /* 0x00000000059a7212 */ /* 0x000fe200078ec0ff */
[----:B------:R-:W-:Y:S01]  /*9fa0*/  FADD.FTZ R0, R169, R11 ;  /* 0x0000000ba9007221 */ /* 0x000fe20000010000 */
[----:B------:R-:W-:Y:S01]  /*9fb0*/  LOP3.LUT R155, R6, R2, RZ, 0xc0, !PT ;  /* 0x00000002069b7212 */ /* 0x000fe200078ec0ff */
[----:B------:R-:W-:-:S02]  /*9fc0*/  IMAD.MOV.U32 R174, RZ, RZ, R183 ;  /* 0x000000ffffae7224 */ /* 0x000fc400078e00b7 */
[----:B------:R-:W-:Y:S01]  /*9fd0*/  FADD.FTZ R2, R167, R10 ;  /* 0x0000000aa7027221 */ /* 0x000fe20000010000 */
[----:B------:R-:W-:Y:S01]  /*9fe0*/  IMAD.MOV.U32 R181, RZ, RZ, R153 ;  /* 0x000000ffffb57224 */ /* 0x000fe200078e0099 */
[----:B------:R-:W-:Y:S01]  /*9ff0*/  LOP3.LUT R153, R12, R4, RZ, 0xc0, !PT ;  /* 0x000000040c997212 */ /* 0x000fe200078ec0ff */
        /* <DEDUP_REMOVED lines=15> */
[----:B------:R-:W-:Y:S02]  /*a0f0*/  IMAD.MOV.U32 R189, RZ, RZ, R143 ;  /* 0x000000ffffbd7224 */ /* 0x000fe400078e008f */
[----:B------:R-:W-:Y:S01]  /*a100*/  FADD.FTZ R2, R156, R0 ;  /* 0x000000009c027221 */ /* 0x000fe20000010000 */
[----:B------:R-:W-:Y:S02]  /*a110*/  IMAD.MOV.U32 R140, RZ, RZ, R196 ;  /* 0x000000ffff8c7224 */ /* 0x000fe400078e00c4 */
        /* <DEDUP_REMOVED lines=96> */
[----:B------:R-:W-:-:S03]  /*a720*/  FADD.FTZ R216, R22, R0 ;  /* 0x0000000016d87221 */ /* 0x000fc60000010000 */
[----:B------:R1:W5:Y:S04]  /*a730*/  LDL.LU R187, [R1+0x84] ;  /* 0x0000840001bb7983 */ /* 0x0003680000300800 */
[----:B------:R1:W5:Y:S04]  /*a740*/  LDL.LU R186, [R1+0x80] ;  /* 0x0000800001ba7983 */ /* 0x0003680000300800 */
[----:B------:R1:W5:Y:S04]  /*a750*/  LDL.LU R135, [R1+0x7c] ;  /* 0x00007c0001877983 */ /* 0x0003680000300800 */
[----:B------:R1:W-:Y:S04]  /*a760*/  STL [R1+0x50], R131 ;  /* 0x0000508301007387 */ /* 0x0003e80000100800 */
[----:B------:R1:W-:Y:S04]  /*a770*/  STL [R1+0x54], R175 ;  /* 0x000054af01007387 */ /* 0x0003e80000100800 */
[----:B------:R1:W-:Y:S04]  /*a780*/  STL [R1+0x48], R173 ;  /* 0x000048ad01007387 */ /* 0x0003e80000100800 */
[----:B------:R1:W-:Y:S01]  /*a790*/  STL [R1+0x4c], R216 ;  /* 0x00004cd801007387 */ /* 0x0003e20000100800 */
[----:B---3--:R-:W-:Y:S01]  /*a7a0*/  HMMA.16816.F32 R148, R136, R160, R148 ;  /* 0x000000a08894723c */ /* 0x008fe20000001894 */
[----:B------:R-:W-:-:S05]  /*a7b0*/  VIADD R195, R188, 0x400 ;  /* 0x00000400bcc37836 */ /* 0x000fca0000000000 */
[----:B------:R-:W-:Y:S01]  /*a7c0*/  HMMA.16816.F32 R144, R136, R162, R144 ;  /* 0x000000a28890723c */ /* 0x000fe20000001890 */
        /* <DEDUP_REMOVED lines=8> */
[C---:B------:R-:W-:Y:S02]  /*a850*/  VIADD R190, R188.reuse, 0x1800 ;  /* 0x00001800bcbe7836 */ /* 0x040fe40000000000 */
[----:B------:R-:W-:-:S03]  /*a860*/  VIADD R189, R188, 0x1c00 ;  /* 0x00001c00bcbd7836 */ /* 0x000fc60000000000 */
[-C--:B------:R-:W-:Y:S06]  /*a870*/  HMMA.16816.F32 R136, R136, R18.reuse, R52 ;  /* 0x000000128888723c */ /* 0x080fec0000001834 */
[----:B------:R-:W-:Y:S01]  /*a880*/  HMMA.16816.F32 R152, R152, R18, R40 ;  /* 0x000000129898723c */ /* 0x000fe20000001828 */
[----:B------:R-:W-:-:S08]  /*a890*/  NOP ;  /* 0x0000000000007918 */ /* 0x000fd00000000000 */
[----:B-1----:R-:W-:-:S15]  /*a8a0*/  @!P0 BRA `(.L_x_875) ;  /* 0x00000088006c8947 */ /* 0x002fde0003800000 */
[----:B------:R-:W2:Y:S04]  /*a8b0*/  LDL.64 R176, [R1+0x40] ;  /* 0x0000400001b07983 */ /* 0x000ea80000100a00 */
[----:B------:R-:W3:Y:S04]  /*a8c0*/  LDL R181, [R1+0x28] ;  /* 0x0000280001b57983 */ /* 0x000ee80000100800 */
[----:B------:R-:W4:Y:S01]  /*a8d0*/  LDL R183, [R1+0x14] ;  /* 0x0000140001b77983 */ /* 0x000f220000100800 */
[----:B------:R-:W-:Y:S01]  /*a8e0*/  UIADD3 UR29, UR34, -0x2, URZ ;  /* 0xfffffffe221d7890 */ /* 0x000fe2000fffe03f */
[----:B------:R-:W-:-:S04]  /*a8f0*/  DEPBAR.LE SB0, 0x0 ;  /* 0x000080000000791a */ /* 0x000fc80000000000 */
[----:B------:R-:W-:Y:S01]  /*a900*/  USHF.R.S32.HI UR4, URZ, 0x1f, UR29 ;  /* 0x0000001f3f047899 */ /* 0x000fe2000801141d */
[----:B------:R-:W4:Y:S01]  /*a910*/  LDL R204, [R1+0x78] ;  /* 0x0000780001cc7983 */ /* 0x000f220000100800 */
[----:B------:R-:W-:Y:S01]  /*a920*/  UIMAD UR10, UR25, UR29, URZ ;  /* 0x0000001d190a72a4 */ /* 0x000fe2000f8e023f */
[----:B------:R-:W-:-:S03]  /*a930*/  IMAD.U32 R2, RZ, RZ, UR29 ;  /* 0x0000001dff027e24 */ /* 0x000fc6000f8e00ff */
[----:B------:R-:W-:Y:S02]  /*a940*/  UIMAD UR4, UR4, UR26, UR10 ;  /* 0x0000001a040472a4 */ /* 0x000fe4000f8e020a */
[----:B------:R-:W-:Y:S01]  /*a950*/  USHF.L.U32 UR36, UR6, 0x6, URZ ;  /* 0x0000000606247899 */ /* 0x000fe2000800063f */
[----:B------:R-:W-:Y:S01]  /*a960*/  ULDC.64 UR10, c[0x0][0x220] ;  /* 0x00008800000a7ab9 */ /* 0x000fe20000000a00 */
[----:B------:R-:W1:Y:S02]  /*a970*/  S2R R180, SR_TID.X ;  /* 0x0000000000b47919 */ /* 0x000e640000002100 */
[----:B-1----:R-:W-:-:S05]  /*a980*/  IMAD.SHL.U32 R180, R180, 0x2, RZ ;  /* 0x00000002b4b47824 */ /* 0x002fca00078e00ff */
[----:B------:R-:W-:Y:S01]  /*a990*/  LOP3.LUT R180, R180, 0x6, RZ, 0xc0, !PT ;  /* 0x00000006b4b47812 */ /* 0x000fe200078ec0ff */
[----:B------:R-:W-:Y:S01]  /*a9a0*/  BAR.SYNC.DEFER_BLOCKING 0x0 ;  /* 0x0000000000007b1d */ /* 0x000fe20000010000 */
[----:B--2---:R-:W-:-:S04]  /*a9b0*/  IMAD.WIDE.U32 R2, R2, UR26, R176 ;  /* 0x0000001a02027c25 */ /* 0x004fc8000f8e00b0 */
        /* <DEDUP_REMOVED lines=8> */
[----:B---3--:R-:W-:Y:S01]  /*aa40*/  LDGSTS.E.BYPASS.LTC128B.128 [R181+0x4000], desc[UR30][R6.64] ;  /* 0x0400000006b57fae */ /* 0x008fe2000b901d5e */
[----:B------:R-:W-:Y:S02]  /*aa50*/  IADD3.X R5, R7, UR4, RZ, P0, !PT ;  /* 0x0000000407057c10 */ /* 0x000fe400087fe4ff */
[----:B------:R-:W-:-:S03]  /*aa60*/  IADD3 R2, P0, R4, UR36, RZ ;  /* 0x0000002404027c10 */ /* 0x000fc6000ff1e0ff */
[----:B------:R1:W-:Y:S01]  /*aa70*/  LDGSTS.E.BYPASS.LTC128B.128 [R181+0x4800], desc[UR30][R4.64] ;  /* 0x0480000004b57fae */ /* 0x0003e2000b901d5e */
[----:B------:R-:W-:Y:S02]  /*aa80*/  IADD3.X R3, R5, UR4, RZ, P0, !PT ;  /* 0x0000000405037c10 */ /* 0x000fe400087fe4ff */
[----:B------:R-:W-:-:S03]  /*aa90*/  IADD3 R8, P0, R2, UR36, RZ ;  /* 0x0000002402087c10 */ /* 0x000fc6000ff1e0ff */
[----:B------:R-:W-:Y:S01]  /*aaa0*/  LDGSTS.E.BYPASS.LTC128B.128 [R181+0x5000], desc[UR30][R2.64] ;  /* 0x0500000002b57fae */ /* 0x000fe2000b901d5e */
[----:B------:R-:W-:-:S05]  /*aab0*/  IADD3.X R9, R3, UR4, RZ, P0, !PT ;  /* 0x0000000403097c10 */ /* 0x000fca00087fe4ff */
[----:B------:R2:W-:Y:S04]  /*aac0*/  LDGSTS.E.BYPASS.LTC128B.128 [R181+0x5800], desc[UR30][R8.64] ;  /* 0x0580000008b57fae */ /* 0x0005e8000b901d5e */
[----:B-----5:R-:W-:Y:S04]  /*aad0*/  LDSM.16.M88.4 R16, [R186] ;  /* 0x00000000ba10783b */ /* 0x020fe80000000200 */
[----:B------:R-:W3:Y:S04]  /*aae0*/  LDSM.16.M88.4 R20, [R135+0x2000] ;  /* 0x002000008714783b */ /* 0x000ee80000000200 */
[----:B------:R-:W3:Y:S04]  /*aaf0*/  LDSM.16.M88.4 R12, [R186+0x1000] ;  /* 0x00100000ba0c783b */ /* 0x000ee80000000200 */
[----:B------:R-:W-:Y:S04]  /*ab00*/  LDSM.16.M88.4 R24, [R188] ;  /* 0x00000000bc18783b */ /* 0x000fe80000000200 */
[----:B-1----:R-:W-:Y:S04]  /*ab10*/  LDSM.16.M88.4 R4, [R187+0x1000] ;  /* 0x00100000bb04783b */ /* 0x002fe80000000200 */
[----:B------:R-:W-:Y:S04]  /*ab20*/  LDSM.16.M88.4 R32, [R135+0x2400] ;  /* 0x002400008720783b */ /* 0x000fe80000000200 */
[----:B--2---:R-:W1:Y:S01]  /*ab30*/  LDSM.16.M88.4 R8, [R187] ;  /* 0x00000000bb08783b */ /* 0x004e620000000200 */
[----:B------:R-:W-:Y:S01]  /*ab40*/  UIADD3 UR10, UR34, -0x2, URZ ;  /* 0xfffffffe220a7890 */ /* 0x000fe2000fffe03f */
[----:B----4-:R-:W-:-:S02]  /*ab50*/  IMAD.MOV.U32 R177, RZ, RZ, R183 ;  /* 0x000000ffffb17224 */ /* 0x010fc400078e00b7 */
[----:B------:R-:W-:Y:S01]  /*ab60*/  IMAD.MOV.U32 R176, RZ, RZ, R204 ;  /* 0x000000ffffb07224 */ /* 0x000fe200078e00cc */
[----:B------:R-:W-:Y:S01]  /*ab70*/  USHF.L.U32 UR4, UR29, 0x2, URZ ;  /* 0x000000021d047899 */ /* 0x000fe2000800063f */
[----:B------:R-:W0:Y:S01]  /*ab80*/  LDGDEPBAR ;  /* 0x00000000000079af */ /* 0x000e220000000000 */
[-C--:B---3--:R-:W-:Y:S06]  /*ab90*/  HMMA.16816.F32 R28, R16, R20.reuse, RZ ;  /* 0x00000014101c723c */ /* 0x088fec00000018ff */
[C---:B------:R-:W-:Y:S06]  /*aba0*/  HMMA.16816.F32 R40, R12.reuse, R20, RZ ;  /* 0x000000140c28723c */ /* 0x040fec00000018ff */
[-C--:B------:R-:W-:Y:S06]  /*abb0*/  HMMA.16816.F32 R56, R12, R22.reuse, RZ ;  /* 0x000000160c38723c */ /* 0x080fec00000018ff */
[----:B------:R-:W-:Y:S06]  /*abc0*/  HMMA.16816.F32 R52, R16, R22, RZ ;  /* 0x000000161034723c */ /* 0x000fec00000018ff */
[----:B-1----:R-:W-:Y:S01]  /*abd0*/  HMMA.16816.F32 R48, R8, R24, R28 ;  /* 0x000000180830723c */ /* 0x002fe2000000181c */
[----:B------:R-:W1:Y:S01]  /*abe0*/  LDSM.16.M88.4 R28, [R195] ;  /* 0x00000000c31c783b */ /* 0x000e620000000200 */
[----:B------:R-:W-:-:S04]  /*abf0*/  IMAD.U32 R0, RZ, RZ, UR10 ;  /* 0x0000000aff007e24 */ /* 0x000fc8000f8e00ff */
[----:B------:R-:W-:Y:S01]  /*ac00*/  HMMA.16816.F32 R44, R4, R24, R40 ;  /* 0x00000018042c723c */ /* 0x000fe20000001828 */
[----:B------:R-:W-:-:S05]  /*ac10*/  IMAD R0, R0, 0x80, R180 ;  /* 0x0000008000007824 */ /* 0x000fca00078e02b4 */
[C---:B------:R-:W-:Y:S01]  /*ac20*/  ISETP.GE.AND P4, PT, R0.reuse, R201, PT ;  /* 0x000000c90000720c */ /* 0x040fe20003f86270 */
[----:B------:R-:W-:Y:S01]  /*ac30*/  HMMA.16816.F32 R20, R12, R32, RZ ;  /* 0x000000200c14723c */ /* 0x000fe200000018ff */
[C---:B------:R-:W-:Y:S02]  /*ac40*/  VIADD R2, R0.reuse, 0x1 ;  /* 0x0000000100027836 */ /* 0x040fe40000000000 */
[----:B------:R-:W-:-:S03]  /*ac50*/  ISETP.LT.OR P4, PT, R0, R197, P4 ;  /* 0x000000c50000720c */ /* 0x000fc60002781670 */
[-C--:B------:R-:W-:Y:S06]  /*ac60*/  HMMA.16816.F32 R56, R4, R26.reuse, R56 ;  /* 0x0000001a0438723c */ /* 0x080fec0000001838 */
[----:B------:R-:W-:Y:S01]  /*ac70*/  HMMA.16816.F32 R52, R8, R26, R52 ;  /* 0x0000001a0834723c */ /* 0x000fe20000001834 */
[----:B------:R-:W2:Y:S01]  /*ac80*/  LDSM.16.M88.4 R24, [R135+0x2800] ;  /* 0x002800008718783b */ /* 0x000ea20000000200 */
[----:B------:R-:W-:Y:S02]  /*ac90*/  FSEL R83, R48, -INF , !P4 ;  /* 0xff80000030537808 */ /* 0x000fe40006000000 */
[----:B------:R-:W-:-:S02]  /*aca0*/  ISETP.GE.AND P6, PT, R2, R202, PT ;  /* 0x000000ca0200720c */ /* 0x000fc40003fc6270 */
[----:B------:R-:W-:Y:S01]  /*acb0*/  HMMA.16816.F32 R40, R16, R32, RZ ;  /* 0x000000201028723c */ /* 0x000fe200000018ff */
[----:B------:R-:W-:Y:S02]  /*acc0*/  ISETP.GE.AND P3, PT, R2, R200, PT ;  /* 0x000000c80200720c */ /* 0x000fe40003f66270 */
[C---:B------:R-:W-:Y:S02]  /*acd0*/  ISETP.GE.AND P4, PT, R0.reuse, R202, PT ;  /* 0x000000ca0000720c */ /* 0x040fe40003f86270 */
[----:B------:R-:W-:Y:S02]  /*ace0*/  ISETP.GE.AND P5, PT, R0, R200, PT ;  /* 0x000000c80000720c */ /* 0x000fe40003fa6270 */
[CC--:B------:R-:W-:Y:S02]  /*acf0*/  ISETP.LT.OR P6, PT, R2.reuse, R199.reuse, P6 ;  /* 0x000000c70200720c */ /* 0x0c0fe400037c1670 */
[----:B------:R-:W-:Y:S02]  /*ad00*/  ISETP.LT.OR P3, PT, R2, R198, P3 ;  /* 0x000000c60200720c */ /* 0x000fe40001f61670 */
[----:B------:R-:W-:-:S02]  /*ad10*/  ISETP.LT.OR P4, PT, R0, R199, P4 ;  /* 0x000000c70000720c */ /* 0x000fc40002781670 */
[----:B------:R-:W-:Y:S02]  /*ad20*/  ISETP.LT.OR P5, PT, R0, R198, P5 ;  /* 0x000000c60000720c */ /* 0x000fe40002fa1670 */
[----:B------:R-:W-:Y:S02]  /*ad30*/  FSEL R89, R44, -INF , !P4 ;  /* 0xff8000002c597808 */ /* 0x000fe40006000000 */
[----:B------:R-:W-:Y:S02]  /*ad40*/  FSEL R93, R45, -INF , !P6 ;  /* 0xff8000002d5d7808 */ /* 0x000fe40007000000 */
[----:B------:R-:W-:Y:S02]  /*ad50*/  FSEL R94, R46, -INF , !P5 ;  /* 0xff8000002e5e7808 */ /* 0x000fe40006800000 */
[----:B------:R-:W-:Y:S02]  /*ad60*/  FSEL R97, R47, -INF , !P3 ;  /* 0xff8000002f617808 */ /* 0x000fe40005800000 */
[----:B------:R-:W-:Y:S01]  /*ad70*/  HMMA.16816.F32 R44, R12, R34, RZ ;  /* 0x000000220c2c723c */ /* 0x000fe200000018ff */
[----:B------:R-:W-:-:S05]  /*ad80*/  ISETP.GE.AND P2, PT, R2, R201, PT ;  /* 0x000000c90200720c */ /* 0x000fca0003f46270 */
[----:B------:R-:W-:Y:S01]  /*ad90*/  HMMA.16816.F32 R32, R16, R34, RZ ;  /* 0x000000221020723c */ /* 0x000fe200000018ff */
[-C--:B------:R-:W-:Y:S02]  /*ada0*/  ISETP.GE.AND P0, PT, R2, R203.reuse, PT ;  /* 0x000000cb0200720c */ /* 0x080fe40003f06270 */
[C---:B------:R-:W-:Y:S01]  /*adb0*/  ISETP.GE.AND P1, PT, R0.reuse, R203, PT ;  /* 0x000000cb0000720c */ /* 0x040fe20003f26270 */
[----:B------:R-:W-:Y:S01]  /*adc0*/  VIADD R3, R0, 0x9 ;  /* 0x0000000900037836 */ /* 0x000fe20000000000 */
[C---:B------:R-:W-:Y:S01]  /*add0*/  ISETP.LT.OR P2, PT, R2.reuse, R197, P2 ;  /* 0x000000c50200720c */ /* 0x040fe20001741670 */
[----:B-1----:R-:W-:Y:S01]  /*ade0*/  HMMA.16816.F32 R68, R4, R28, R20 ;  /* 0x0000001c0444723c */ /* 0x002fe20000001814 */
[-C--:B------:R-:W-:Y:S01]  /*adf0*/  ISETP.LT.OR P0, PT, R2, R196.reuse, P0 ;  /* 0x000000c40200720c */ /* 0x080fe20000701670 */
[----:B------:R-:W1:Y:S01]  /*ae00*/  LDSM.16.M88.4 R20, [R194] ;  /* 0x00000000c214783b */ /* 0x000e620000000200 */
[C---:B------:R-:W-:Y:S01]  /*ae10*/  ISETP.LT.OR P1, PT, R0.reuse, R196, P1 ;  /* 0x000000c40000720c */ /* 0x040fe20000f21670 */
[----:B------:R-:W-:-:S02]  /*ae20*/  VIADD R2, R0, 0x8 ;  /* 0x0000000800027836 */ /* 0x000fc40000000000 */
[----:B------:R-:W-:Y:S01]  /*ae30*/  HMMA.16816.F32 R60, R8, R28, R40 ;  /* 0x0000001c083c723c */ /* 0x000fe20000001828 */
[----:B------:R-:W-:Y:S02]  /*ae40*/  FSEL R88, R49, -INF , !P2 ;  /* 0xff80000031587808 */ /* 0x000fe40005000000 */
[----:B------:R-:W-:Y:S02]  /*ae50*/  FSEL R87, R50, -INF , !P1 ;  /* 0xff80000032577808 */ /* 0x000fe40004800000 */
[C---:B------:R-:W-:Y:S02]  /*ae60*/  ISETP.GE.AND P1, PT, R2.reuse, R201, PT ;  /* 0x000000c90200720c */ /* 0x040fe40003f26270 */
[----:B------:R-:W-:Y:S02]  /*ae70*/  ISETP.GE.AND P2, PT, R2, R203, PT ;  /* 0x000000cb0200720c */ /* 0x000fe40003f46270 */
[C---:B------:R-:W-:Y:S02]  /*ae80*/  ISETP.GE.AND P6, PT, R3.reuse, R201, PT ;  /* 0x000000c90300720c */ /* 0x040fe40003fc6270 */
[----:B------:R-:W-:-:S02]  /*ae90*/  ISETP.GE.AND P3, PT, R3, R203, PT ;  /* 0x000000cb0300720c */ /* 0x000fc40003f66270 */
[----:B------:R-:W-:Y:S02]  /*aea0*/  FSEL R95, R51, -INF , !P0 ;  /* 0xff800000335f7808 */ /* 0x000fe40004000000 */
[C---:B------:R-:W-:Y:S02]  /*aeb0*/  ISETP.GE.AND P0, PT, R2.reuse, R202, PT ;  /* 0x000000ca0200720c */ /* 0x040fe40003f06270 */
[C---:B------:R-:W-:Y:S02]  /*aec0*/  ISETP.GE.AND P4, PT, R2.reuse, R200, PT ;  /* 0x000000c80200720c */ /* 0x040fe40003f86270 */
[----:B------:R-:W-:Y:S02]  /*aed0*/  ISETP.GE.AND P5, PT, R3, R202, PT ;  /* 0x000000ca0300720c */ /* 0x000fe40003fa6270 */
[C---:B------:R-:W-:Y:S02]  /*aee0*/  ISETP.LT.OR P1, PT, R2.reuse, R197, P1 ;  /* 0x000000c50200720c */ /* 0x040fe40000f21670 */
[----:B------:R-:W-:-:S02]  /*aef0*/  ISETP.LT.OR P2, PT, R2, R196, P2 ;  /* 0x000000c40200720c */ /* 0x000fc40001741670 */
[C---:B------:R-:W-:Y:S02]  /*af00*/  ISETP.LT.OR P6, PT, R3.reuse, R197, P6 ;  /* 0x000000c50300720c */ /* 0x040fe400037c1670 */
[C---:B------:R-:W-:Y:S02]  /*af10*/  ISETP.LT.OR P3, PT, R3.reuse, R196, P3 ;  /* 0x000000c40300720c */ /* 0x040fe40001f61670 */
[CC--:B------:R-:W-:Y:S02]  /*af20*/  ISETP.LT.OR P0, PT, R2.reuse, R199.reuse, P0 ;  /* 0x000000c70200720c */ /* 0x0c0fe40000701670 */
[----:B------:R-:W-:Y:S01]  /*af30*/  ISETP.LT.OR P4, PT, R2, R198, P4 ;  /* 0x000000c60200720c */ /* 0x000fe20002781670 */
[----:B------:R-:W-:Y:S01]  /*af40*/  VIADD R2, R0, 0x10 ;  /* 0x0000001000027836 */ /* 0x000fe20000000000 */
[----:B------:R-:W-:Y:S02]  /*af50*/  ISETP.LT.OR P5, PT, R3, R199, P5 ;  /* 0x000000c70300720c */ /* 0x000fe40002fa1670 */
[----:B------:R-:W-:-:S02]  /*af60*/  FSEL R84, R52, -INF , !P1 ;  /* 0xff80000034547808 */ /* 0x000fc40004800000 */
[----:B------:R-:W-:Y:S02]  /*af70*/  FSEL R86, R54, -INF , !P2 ;  /* 0xff80000036567808 */ /* 0x000fe40005000000 */
[----:B------:R-:W-:Y:S02]  /*af80*/  FSEL R82, R53, -INF , !P6 ;  /* 0xff80000035527808 */ /* 0x000fe40007000000 */
[----:B------:R-:W-:Y:S01]  /*af90*/  FSEL R85, R55, -INF , !P3 ;  /* 0xff80000037557808 */ /* 0x000fe20005800000 */
[----:B--2---:R-:W-:Y:S01]  /*afa0*/  HMMA.16816.F32 R40, R12, R24, RZ ;  /* 0x000000180c28723c */ /* 0x004fe200000018ff */
[----:B------:R-:W-:Y:S02]  /*afb0*/  FSEL R96, R58, -INF , !P4 ;  /* 0xff8000003a607808 */ /* 0x000fe40006000000 */
[----:B------:R-:W-:-:S03]  /*afc0*/  FSEL R90, R57, -INF , !P5 ;  /* 0xff800000395a7808 */ /* 0x000fc60006800000 */
[----:B------:R-:W-:Y:S01]  /*afd0*/  HMMA.16816.F32 R52, R8, R30, R32 ;  /* 0x0000001e0834723c */ /* 0x000fe20000001820 */
[----:B------:R-:W2:Y:S01]  /*afe0*/  LDSM.16.M88.4 R32, [R135+0x2c00] ;  /* 0x002c00008720783b */ /* 0x000ea20000000200 */
[----:B------:R-:W-:Y:S02]  /*aff0*/  FSEL R92, R56, -INF , !P0 ;  /* 0xff800000385c7808 */ /* 0x000fe40004000000 */
[C---:B------:R-:W-:Y:S02]  /*b000*/  ISETP.GE.AND P4, PT, R2.reuse, R201, PT ;  /* 0x000000c90200720c */ /* 0x040fe40003f86270 */
[C---:B------:R-:W-:Y:S02]  /*b010*/  ISETP.GE.AND P1, PT, R2.reuse, R203, PT ;  /* 0x000000cb0200720c */ /* 0x040fe40003f26270 */
[C---:B------:R-:W-:Y:S02]  /*b020*/  ISETP.GE.AND P2, PT, R2.reuse, R202, PT ;  /* 0x000000ca0200720c */ /* 0x040fe40003f46270 */
[----:B------:R-:W-:-:S02]  /*b030*/  ISETP.GE.AND P5, PT, R2, R200, PT ;  /* 0x000000c80200720c */ /* 0x000fc40003fa6270 */
[C---:B------:R-:W-:Y:S01]  /*b040*/  ISETP.GE.AND P0, PT, R3.reuse, R200, PT ;  /* 0x000000c80300720c */ /* 0x040fe20003f06270 */
[----:B------:R-:W-:Y:S01]  /*b050*/  HMMA.16816.F32 R44, R4, R30, R44 ;  /* 0x0000001e042c723c */ /* 0x000fe2000000182c */
[C---:B------:R-:W-:Y:S01]  /*b060*/  ISETP.LT.OR P4, PT, R2.reuse, R197, P4 ;  /* 0x000000c50200720c */ /* 0x040fe20002781670 */
[----:B------:R-:W3:Y:S01]  /*b070*/  LDSM.16.M88.4 R28, [R193] ;  /* 0x00000000c11c783b */ /* 0x000ee20000000200 */
[C---:B------:R-:W-:Y:S02]  /*b080*/  ISETP.LT.OR P1, PT, R2.reuse, R196, P1 ;  /* 0x000000c40200720c */ /* 0x040fe40000f21670 */
[C---:B------:R-:W-:Y:S02]  /*b090*/  ISETP.LT.OR P2, PT, R2.reuse, R199, P2 ;  /* 0x000000c70200720c */ /* 0x040fe40001741670 */
[-C--:B------:R-:W-:Y:S01]  /*b0a0*/  ISETP.LT.OR P5, PT, R2, R198.reuse, P5 ;  /* 0x000000c60200720c */ /* 0x080fe20002fa1670 */
[----:B------:R-:W-:Y:S01]  /*b0b0*/  VIADD R2, R0, 0x11 ;  /* 0x0000001100027836 */ /* 0x000fe20000000000 */
[----:B------:R-:W-:-:S02]  /*b0c0*/  ISETP.LT.OR P0, PT, R3, R198, P0 ;  /* 0x000000c60300720c */ /* 0x000fc40000701670 */
[----:B------:R-:W-:Y:S02]  /*b0d0*/  FSEL R111, R60, -INF , !P4 ;  /* 0xff8000003c6f7808 */ /* 0x000fe40006000000 */
[----:B------:R-:W-:Y:S01]  /*b0e0*/  FSEL R91, R59, -INF , !P0 ;  /* 0xff8000003b5b7808 */ /* 0x000fe20004000000 */
[----:B------:R-:W-:Y:S01]  /*b0f0*/  HMMA.16816.F32 R48, R16, R24, RZ ;  /* 0x000000181030723c */ /* 0x000fe200000018ff */
        /* <DEDUP_REMOVED lines=11> */
[----:B------:R-:W-:Y:S02]  /*b1b0*/  ISETP.GE.AND P0, PT, R2, R202, PT ;  /* 0x000000ca0200720c */ /* 0x000fe40003f06270 */
[----:B------:R-:W-:Y:S02]  /*b1c0*/  FSEL R112, R62, -INF , !P1 ;  /* 0xff8000003e707808 */ /* 0x000fe40004800000 */
[----:B-1----:R-:W-:Y:S01]  /*b1d0*/  HMMA.16816.F32 R60, R4, R20, R40 ;  /* 0x00000014043c723c */ /* 0x002fe20000001828 */
[----:B------:R-:W-:Y:S01]  /*b1e0*/  ISETP.LT.OR P0, PT, R2, R199, P0 ;  /* 0x000000c70200720c */ /* 0x000fe20000701670 */
[----:B------:R-:W-:-:S04]  /*b1f0*/  VIADD R3, R0, 0x19 ;  /* 0x0000001900037836 */ /* 0x000fc80000000000 */
[----:B------:R-:W-:Y:S01]  /*b200*/  HMMA.16816.F32 R40, R12, R26, RZ ;  /* 0x0000001a0c28723c */ /* 0x000fe200000018ff */
[----:B------:R-:W-:Y:S02]  /*b210*/  FSEL R101, R68, -INF , !P2 ;  /* 0xff80000044657808 */ /* 0x000fe40005000000 */
[----:B------:R-:W-:Y:S02]  /*b220*/  FSEL R103, R70, -INF , !P5 ;  /* 0xff80000046677808 */ /* 0x000fe40006800000 */
[----:B------:R-:W-:Y:S02]  /*b230*/  FSEL R100, R44, -INF , !P0 ;  /* 0xff8000002c647808 */ /* 0x000fe40004000000 */
[----:B------:R-:W-:Y:S02]  /*b240*/  ISETP.GE.AND P2, PT, R2, R200, PT ;  /* 0x000000c80200720c */ /* 0x000fe40003f46270 */
[C---:B------:R-:W-:Y:S02]  /*b250*/  ISETP.GE.AND P5, PT, R3.reuse, R202, PT ;  /* 0x000000ca0300720c */ /* 0x040fe40003fa6270 */
[----:B------:R-:W-:-:S02]  /*b260*/  ISETP.GE.AND P0, PT, R3, R200, PT ;  /* 0x000000c80300720c */ /* 0x000fc40003f06270 */
[-C--:B------:R-:W-:Y:S02]  /*b270*/  ISETP.LT.OR P2, PT, R2, R198.reuse, P2 ;  /* 0x000000c60200720c */ /* 0x080fe40001741670 */
[C---:B------:R-:W-:Y:S02]  /*b280*/  ISETP.LT.OR P5, PT, R3.reuse, R199, P5 ;  /* 0x000000c70300720c */ /* 0x040fe40002fa1670 */
[----:B------:R-:W-:Y:S01]  /*b290*/  ISETP.LT.OR P0, PT, R3, R198, P0 ;  /* 0x000000c60300720c */ /* 0x000fe20000701670 */
[----:B------:R-:W-:Y:S01]  /*b2a0*/  HMMA.16816.F32 R64, R8, R20, R48 ;  /* 0x000000140840723c */ /* 0x000fe20000001830 */
[----:B------:R-:W-:Y:S02]  /*b2b0*/  FSEL R104, R46, -INF , !P2 ;  /* 0xff8000002e687808 */ /* 0x000fe40005000000 */
[----:B------:R-:W-:Y:S02]  /*b2c0*/  FSEL R98, R45, -INF , !P5 ;  /* 0xff8000002d627808 */ /* 0x000fe40006800000 */
[----:B------:R-:W-:Y:S01]  /*b2d0*/  FSEL R102, R47, -INF , !P0 ;  /* 0xff8000002f667808 */ /* 0x000fe20004000000 */
[----:B------:R-:W-:Y:S01]  /*b2e0*/  HMMA.16816.F32 R24, R16, R26, RZ ;  /* 0x0000001a1018723c */ /* 0x000fe200000018ff */
[----:B------:R-:W-:-:S02]  /*b2f0*/  ISETP.GE.AND P1, PT, R2, R201, PT ;  /* 0x000000c90200720c */ /* 0x000fc40003f26270 */
[----:B------:R-:W-:-:S03]  /*b300*/  ISETP.GE.AND P3, PT, R2, R203, PT ;  /* 0x000000cb0200720c */ /* 0x000fc60003f66270 */
[----:B--2---:R-:W-:Y:S01]  /*b310*/  HMMA.16816.F32 R44, R12, R32, RZ ;  /* 0x000000200c2c723c */ /* 0x004fe200000018ff */
[C---:B------:R-:W-:Y:S02]  /*b320*/  ISETP.LT.OR P1, PT, R2.reuse, R197, P1 ;  /* 0x000000c50200720c */ /* 0x040fe40000f21670 */
[----:B------:R-:W-:Y:S01]  /*b330*/  ISETP.LT.OR P3, PT, R2, R196, P3 ;  /* 0x000000c40200720c */ /* 0x000fe20001f61670 */
[----:B------:R-:W-:Y:S02]  /*b340*/  VIADD R2, R0, 0x20 ;  /* 0x0000002000027836 */ /* 0x000fe40000000000 */
[----:B------:R-:W-:Y:S01]  /*b350*/  HMMA.16816.F32 R56, R4, R22, R40 ;  /* 0x000000160438723c */ /* 0x000fe20000001828 */
[----:B------:R-:W1:Y:S01]  /*b360*/  LDSM.16.M88.4 R40, [R135+0x3000] ;  /* 0x003000008728783b */ /* 0x000e620000000200 */
        /* <DEDUP_REMOVED lines=15> */
[----:B------:R-:W-:-:S02]  /*b460*/  ISETP.LT.OR P6, PT, R3, R197, P6 ;  /* 0x000000c50300720c */ /* 0x000fc400037c1670 */
[----:B------:R-:W-:Y:S02]  /*b470*/  ISETP.LT.OR P4, PT, R3, R196, P4 ;  /* 0x000000c40300720c */ /* 0x000fe40002781670 */
[----:B------:R-:W-:Y:S02]  /*b480*/  FSEL R106, R53, -INF , !P6 ;  /* 0xff800000356a7808 */ /* 0x000fe40007000000 */
[----:B------:R-:W-:Y:S02]  /*b490*/  FSEL R108, R55, -INF , !P4 ;  /* 0xff800000376c7808 */ /* 0x000fe40006000000 */
[----:B------:R-:W-:Y:S02]  /*b4a0*/  FSEL R121, R64, -INF , !P2 ;  /* 0xff80000040797808 */ /* 0x000fe40005000000 */
[C---:B------:R-:W-:Y:S02]  /*b4b0*/  ISETP.GE.AND P4, PT, R2.reuse, R201, PT ;  /* 0x000000c90200720c */ /* 0x040fe40003f86270 */
[----:B------:R-:W-:-:S02]  /*b4c0*/  ISETP.GE.AND P0, PT, R2, R203, PT ;  /* 0x000000cb0200720c */ /* 0x000fc40003f06270 */
[C---:B------:R-:W-:Y:S02]  /*b4d0*/  ISETP.GE.AND P6, PT, R2.reuse, R202, PT ;  /* 0x000000ca0200720c */ /* 0x040fe40003fc6270 */
[C---:B------:R-:W-:Y:S01]  /*b4e0*/  ISETP.GE.AND P2, PT, R2.reuse, R200, PT ;  /* 0x000000c80200720c */ /* 0x040fe20003f46270 */
[----:B---3--:R-:W-:Y:S01]  /*b4f0*/  HMMA.16816.F32 R72, R4, R28, R44 ;  /* 0x0000001c0448723c */ /* 0x008fe2000000182c */
[C---:B------:R-:W-:Y:S02]  /*b500*/  ISETP.LT.OR P4, PT, R2.reuse, R197, P4 ;  /* 0x000000c50200720c */ /* 0x040fe40002781670 */
[C---:B------:R-:W-:Y:S02]  /*b510*/  ISETP.LT.OR P0, PT, R2.reuse, R196, P0 ;  /* 0x000000c40200720c */ /* 0x040fe40000701670 */
[C---:B------:R-:W-:Y:S01]  /*b520*/  ISETP.LT.OR P6, PT, R2.reuse, R199, P6 ;  /* 0x000000c70200720c */ /* 0x040fe200037c1670 */
[----:B------:R-:W-:Y:S01]  /*b530*/  HMMA.16816.F32 R48, R16, R32, RZ ;  /* 0x000000201030723c */ /* 0x000fe200000018ff */
[----:B------:R-:W-:Y:S01]  /*b540*/  ISETP.LT.OR P2, PT, R2, R198, P2 ;  /* 0x000000c60200720c */ /* 0x000fe20001741670 */
[----:B------:R-:W-:-:S04]  /*b550*/  VIADD R2, R0, 0x28 ;  /* 0x0000002800027836 */ /* 0x000fc80000000000 */
[----:B------:R-:W-:Y:S06]  /*b560*/  HMMA.16816.F32 R52, R8, R22, R24 ;  /* 0x000000160834723c */ /* 0x000fec0000001818 */
[-C--:B------:R-:W-:Y:S01]  /*b570*/  HMMA.16816.F32 R44, R12, R34.reuse, RZ ;  /* 0x000000220c2c723c */ /* 0x080fe200000018ff */
[----:B------:R-:W-:Y:S01]  /*b580*/  FSEL R123, R67, -INF , !P0 ;  /* 0xff800000437b7808 */ /* 0x000fe20004000000 */
[----:B------:R-:W2:Y:S04]  /*b590*/  LDSM.16.M88.4 R24, [R192] ;  /* 0x00000000c018783b */ /* 0x000ea80000000200 */
[----:B------:R-:W-:Y:S01]  /*b5a0*/  HMMA.16816.F32 R32, R16, R34, RZ ;  /* 0x000000221020723c */ /* 0x000fe200000018ff */
[----:B------:R-:W-:Y:S01]  /*b5b0*/  ISETP.GE.AND P0, PT, R2, R202, PT ;  /* 0x000000ca0200720c */ /* 0x000fe20003f06270 */
[----:B------:R-:W-:-:S03]  /*b5c0*/  VIADD R3, R0, 0x29 ;  /* 0x0000002900037836 */ /* 0x000fc60000000000 */
[----:B------:R-:W-:Y:S02]  /*b5d0*/  ISETP.LT.OR P0, PT, R2, R199, P0 ;  /* 0x000000c70200720c */ /* 0x000fe40000701670 */
[----:B------:R-:W-:Y:S02]  /*b5e0*/  FSEL R120, R65, -INF , !P4 ;  /* 0xff80000041787808 */ /* 0x000fe40006000000 */
[----:B------:R-:W-:Y:S02]  /*b5f0*/  FSEL R122, R66, -INF , !P1 ;  /* 0xff800000427a7808 */ /* 0x000fe40004800000 */
        /* <DEDUP_REMOVED lines=9> */
[C---:B------:R-:W-:Y:S02]  /*b690*/  ISETP.GE.AND P2, PT, R3.reuse, R203, PT ;  /* 0x000000cb0300720c */ /* 0x040fe40003f46270 */
[C---:B------:R-:W-:Y:S02]  /*b6a0*/  ISETP.GE.AND P5, PT, R3.reuse, R202, PT ;  /* 0x000000ca0300720c */ /* 0x040fe40003fa6270 */
[----:B------:R-:W-:Y:S02]  /*b6b0*/  ISETP.GE.AND P0, PT, R3, R200, PT ;  /* 0x000000c80300720c */ /* 0x000fe40003f06270 */
[C---:B------:R-:W-:Y:S02]  /*b6c0*/  ISETP.LT.OR P1, PT, R2.reuse, R197, P1 ;  /* 0x000000c50200720c */ /* 0x040fe40000f21670 */
[C---:B------:R-:W-:Y:S02]  /*b6d0*/  ISETP.LT.OR P4, PT, R2.reuse, R196, P4 ;  /* 0x000000c40200720c */ /* 0x040fe40002781670 */
[----:B------:R-:W-:-:S02]  /*b6e0*/  ISETP.LT.OR P3, PT, R2, R198, P3 ;  /* 0x000000c60200720c */ /* 0x000fc40001f61670 */
[C---:B------:R-:W-:Y:S02]  /*b6f0*/  ISETP.LT.OR P6, PT, R3.reuse, R197, P6 ;  /* 0x000000c50300720c */ /* 0x040fe400037c1670 */
[C---:B------:R-:W-:Y:S02]  /*b700*/  ISETP.LT.OR P2, PT, R3.reuse, R196, P2 ;  /* 0x000000c40300720c */ /* 0x040fe40001741670 */
[C---:B------:R-:W-:Y:S02]  /*b710*/  ISETP.LT.OR P5, PT, R3.reuse, R199, P5 ;  /* 0x000000c70300720c */ /* 0x040fe40002fa1670 */
[----:B------:R-:W-:Y:S01]  /*b720*/  ISETP.LT.OR P0, PT, R3, R198, P0 ;  /* 0x000000c60300720c */ /* 0x000fe20000701670 */
[----:B------:R-:W-:Y:S01]  /*b730*/  HMMA.16816.F32 R64, R8, R28, R48 ;  /* 0x0000001c0840723c */ /* 0x000fe20000001830 */
[----:B------:R-:W-:Y:S02]  /*b740*/  FSEL R128, R58, -INF , !P3 ;  /* 0xff8000003a807808 */ /* 0x000fe40005800000 */
[----:B------:R-:W-:-:S02]  /*b750*/  FSEL R115, R52, -INF , !P1 ;  /* 0xff80000034737808 */ /* 0x000fc40004800000 */
[----:B------:R-:W-:Y:S01]  /*b760*/  FSEL R118, R54, -INF , !P4 ;  /* 0xff80000036767808 */ /* 0x000fe20006000000 */
[----:B-1----:R-:W-:Y:S01]  /*b770*/  HMMA.16816.F32 R20, R12, R40, RZ ;  /* 0x000000280c14723c */ /* 0x002fe200000018ff */
[----:B------:R-:W-:Y:S02]  /*b780*/  FSEL R124, R57, -INF , !P5 ;  /* 0xff800000397c7808 */ /* 0x000fe40006800000 */
[----:B------:R-:W-:Y:S02]  /*b790*/  FSEL R127, R59, -INF , !P0 ;  /* 0xff8000003b7f7808 */ /* 0x000fe40004000000 */
[----:B------:R-:W-:Y:S01]  /*b7a0*/  FSEL R114, R53, -INF , !P6 ;  /* 0xff80000035727808 */ /* 0x000fe20007000000 */
[----:B------:R-:W-:Y:S01]  /*b7b0*/  HMMA.16816.F32 R56, R4, R30, R44 ;  /* 0x0000001e0438723c */ /* 0x000fe2000000182c */
[----:B------:R-:W-:-:S05]  /*b7c0*/  FSEL R119, R55, -INF , !P2 ;  /* 0xff80000037777808 */ /* 0x000fca0005000000 */
[----:B------:R-:W-:Y:S01]  /*b7d0*/  HMMA.16816.F32 R52, R8, R30, R32 ;  /* 0x0000001e0834723c */ /* 0x000fe20000001820 */
[----:B------:R-:W1:Y:S01]  /*b7e0*/  LDSM.16.M88.4 R28, [R135+0x3400] ;  /* 0x00340000871c783b */ /* 0x000e620000000200 */
[----:B------:R-:W-:-:S04]  /*b7f0*/  VIADD R2, R0, 0x30 ;  /* 0x0000003000027836 */ /* 0x000fc80000000000 */
[----:B------:R-:W-:Y:S01]  /*b800*/  HMMA.16816.F32 R48, R16, R40, RZ ;  /* 0x000000281030723c */ /* 0x000fe200000018ff */
[C---:B------:R-:W-:Y:S02]  /*b810*/  ISETP.GE.AND P3, PT, R2.reuse, R201, PT ;  /* 0x000000c90200720c */ /* 0x040fe40003f66270 */
[C---:B------:R-:W-:Y:S02]  /*b820*/  ISETP.GE.AND P1, PT, R2.reuse, R203, PT ;  /* 0x000000cb0200720c */ /* 0x040fe40003f26270 */
[C---:B------:R-:W-:Y:S02]  /*b830*/  ISETP.GE.AND P4, PT, R2.reuse, R202, PT ;  /* 0x000000ca0200720c */ /* 0x040fe40003f86270 */
[C---:B------:R-:W-:Y:S02]  /*b840*/  ISETP.GE.AND P5, PT, R2.reuse, R200, PT ;  /* 0x000000c80200720c */ /* 0x040fe40003fa6270 */
[C---:B------:R-:W-:Y:S02]  /*b850*/  ISETP.LT.OR P3, PT, R2.reuse, R197, P3 ;  /* 0x000000c50200720c */ /* 0x040fe40001f61670 */
[----:B------:R-:W-:-:S02]  /*b860*/  ISETP.LT.OR P1, PT, R2, R196, P1 ;  /* 0x000000c40200720c */ /* 0x000fc40000f21670 */
[C---:B------:R-:W-:Y:S02]  /*b870*/  ISETP.LT.OR P4, PT, R2.reuse, R199, P4 ;  /* 0x000000c70200720c */ /* 0x040fe40002781670 */
[----:B------:R-:W-:Y:S01]  /*b880*/  ISETP.LT.OR P5, PT, R2, R198, P5 ;  /* 0x000000c60200720c */ /* 0x000fe20002fa1670 */
[----:B------:R-:W-:Y:S01]  /*b890*/  VIADD R2, R0, 0x31 ;  /* 0x0000003100027836 */ /* 0x000fe20000000000 */
[----:B------:R-:W-:Y:S01]  /*b8a0*/  FSEL R183, R64, -INF , !P3 ;  /* 0xff80000040b77808 */ /* 0x000fe20005800000 */
[----:B--2---:R-:W-:Y:S01]  /*b8b0*/  HMMA.16816.F32 R68, R4, R24, R20 ;  /* 0x000000180444723c */ /* 0x004fe20000001814 */
[----:B------:R-:W2:Y:S02]  /*b8c0*/  LDSM.16.M88.4 R20, [R191] ;  /* 0x00000000bf14783b */ /* 0x000ea40000000200 */
[C---:B------:R-:W-:Y:S02]  /*b8d0*/  ISETP.GE.AND P2, PT, R2.reuse, R201, PT ;  /* 0x000000c90200720c */ /* 0x040fe40003f46270 */
[----:B------:R-:W-:-:S02]  /*b8e0*/  ISETP.GE.AND P0, PT, R2, R203, PT ;  /* 0x000000cb0200720c */ /* 0x000fc40003f06270 */
[C---:B------:R-:W-:Y:S02]  /*b8f0*/  ISETP.GE.AND P6, PT, R2.reuse, R202, PT ;  /* 0x000000ca0200720c */ /* 0x040fe40003fc6270 */
[C---:B------:R-:W-:Y:S01]  /*b900*/  ISETP.GE.AND P3, PT, R2.reuse, R200, PT ;  /* 0x000000c80200720c */ /* 0x040fe20003f66270 */
[-C--:B------:R-:W-:Y:S01]  /*b910*/  HMMA.16816.F32 R44, R12, R42.reuse, RZ ;  /* 0x0000002a0c2c723c */ /* 0x080fe200000018ff */
[C---:B------:R-:W-:Y:S02]  /*b920*/  ISETP.LT.OR P2, PT, R2.reuse, R197, P2 ;  /* 0x000000c50200720c */ /* 0x040fe40001741670 */
[C---:B------:R-:W-:Y:S02]  /*b930*/  ISETP.LT.OR P0, PT, R2.reuse, R196, P0 ;  /* 0x000000c40200720c */ /* 0x040fe40000701670 */
[C---:B------:R-:W-:Y:S01]  /*b940*/  ISETP.LT.OR P6, PT, R2.reuse, R199, P6 ;  /* 0x000000c70200720c */ /* 0x040fe200037c1670 */
[----:B------:R-:W-:Y:S01]  /*b950*/  HMMA.16816.F32 R40, R16, R42, RZ ;  /* 0x0000002a1028723c */ /* 0x000fe200000018ff */
[----:B------:R-:W-:Y:S01]  /*b960*/  ISETP.LT.OR P3, PT, R2, R198, P3 ;  /* 0x000000c60200720c */ /* 0x000fe20001f61670 */
[----:B------:R-:W-:Y:S01]  /*b970*/  VIADD R2, R0, 0x38 ;  /* 0x0000003800027836 */ /* 0x000fe20000000000 */
[----:B------:R-:W-:Y:S01]  /*b980*/  FSEL R205, R66, -INF , !P1 ;  /* 0xff80000042cd7808 */ /* 0x000fe20004800000 */
[----:B------:R-:W-:Y:S01]  /*b990*/  VIADD R3, R0, 0x39 ;  /* 0x0000003900037836 */ /* 0x000fe20000000000 */
[----:B------:R-:W-:Y:S01]  /*b9a0*/  FSEL R182, R65, -INF , !P2 ;  /* 0xff80000041b67808 */ /* 0x000fe20005000000 */
[----:B------:R-:W-:Y:S01]  /*b9b0*/  HMMA.16816.F32 R60, R8, R24, R48 ;  /* 0x00000018083c723c */ /* 0x000fe20000001830 */
[----:B------:R-:W-:-:S02]  /*b9c0*/  ISETP.GE.AND P1, PT, R2, R202, PT ;  /* 0x000000ca0200720c */ /* 0x000fc40003f26270 */
[----:B------:R-:W-:Y:S02]  /*b9d0*/  FSEL R208, R67, -INF , !P0 ;  /* 0xff80000043d07808 */ /* 0x000fe40004000000 */
[----:B------:R-:W-:Y:S02]  /*b9e0*/  FSEL R134, R72, -INF , !P4 ;  /* 0xff80000048867808 */ /* 0x000fe40006000000 */
[C---:B------:R-:W-:Y:S02]  /*b9f0*/  ISETP.GE.AND P2, PT, R2.reuse, R201, PT ;  /* 0x000000c90200720c */ /* 0x040fe40003f46270 */
[C---:B------:R-:W-:Y:S02]  /*ba00*/  ISETP.GE.AND P0, PT, R2.reuse, R203, PT ;  /* 0x000000cb0200720c */ /* 0x040fe40003f06270 */
[----:B------:R-:W-:Y:S02]  /*ba10*/  ISETP.GE.AND P4, PT, R2, R200, PT ;  /* 0x000000c80200720c */ /* 0x000fe40003f86270 */
[----:B------:R-:W-:-:S02]  /*ba20*/  FSEL R168, R74, -INF , !P5 ;  /* 0xff8000004aa87808 */ /* 0x000fc40006800000 */
[C---:B------:R-:W-:Y:S02]  /*ba30*/  ISETP.GE.AND P5, PT, R3.reuse, R202, PT ;  /* 0x000000ca0300720c */ /* 0x040fe40003fa6270 */
[C---:B------:R-:W-:Y:S01]  /*ba40*/  ISETP.LT.OR P1, PT, R2.reuse, R199, P1 ;  /* 0x000000c70200720c */ /* 0x040fe20000f21670 */
[----:B-1----:R-:W-:Y:S01]  /*ba50*/  HMMA.16816.F32 R48, R16, R28, RZ ;  /* 0x0000001c1030723c */ /* 0x002fe200000018ff */
[C---:B------:R-:W-:Y:S02]  /*ba60*/  ISETP.LT.OR P2, PT, R2.reuse, R197, P2 ;  /* 0x000000c50200720c */ /* 0x040fe40001741670 */
[C---:B------:R-:W-:Y:S02]  /*ba70*/  ISETP.LT.OR P0, PT, R2.reuse, R196, P0 ;  /* 0x000000c40200720c */ /* 0x040fe40000701670 */
[----:B------:R-:W-:Y:S01]  /*ba80*/  ISETP.LT.OR P4, PT, R2, R198, P4 ;  /* 0x000000c60200720c */ /* 0x000fe20002781670 */
[----:B------:R-:W-:Y:S01]  /*ba90*/  VIADD R2, R0, 0x40 ;  /* 0x0000004000027836 */ /* 0x000fe20000000000 */
[----:B------:R-:W-:-:S02]  /*baa0*/  ISETP.LT.OR P5, PT, R3, R199, P5 ;  /* 0x000000c70300720c */ /* 0x000fc40002fa1670 */
[----:B------:R-:W-:Y:S02]  /*bab0*/  FSEL R73, R73, -INF , !P6 ;  /* 0xff80000049497808 */ /* 0x000fe40007000000 */
[----:B------:R-:W-:Y:S02]  /*bac0*/  FSEL R170, R75, -INF , !P3 ;  /* 0xff8000004baa7808 */ /* 0x000fe40005800000 */
[----:B------:R-:W-:Y:S02]  /*bad0*/  FSEL R74, R56, -INF , !P1 ;  /* 0xff800000384a7808 */ /* 0x000fe40004800000 */
[C---:B------:R-:W-:Y:S02]  /*bae0*/  ISETP.GE.AND P6, PT, R3.reuse, R201, PT ;  /* 0x000000c90300720c */ /* 0x040fe40003fc6270 */
[C---:B------:R-:W-:Y:S02]  /*baf0*/  ISETP.GE.AND P3, PT, R3.reuse, R203, PT ;  /* 0x000000cb0300720c */ /* 0x040fe40003f66270 */
[----:B------:R-:W-:-:S02]  /*bb00*/  ISETP.GE.AND P1, PT, R3, R200, PT ;  /* 0x000000c80300720c */ /* 0x000fc40003f26270 */
[----:B------:R-:W-:Y:S02]  /*bb10*/  FSEL R169, R58, -INF , !P4 ;  /* 0xff8000003aa97808 */ /* 0x000fe40006000000 */
[----:B------:R-:W-:Y:S02]  /*bb20*/  FSEL R172, R52, -INF , !P2 ;  /* 0xff80000034ac7808 */ /* 0x000fe40005000000 */
[----:B------:R-:W-:Y:S02]  /*bb30*/  FSEL R180, R54, -INF , !P0 ;  /* 0xff80000036b47808 */ /* 0x000fe40004000000 */
[----:B------:R-:W-:Y:S02]  /*bb40*/  FSEL R72, R57, -INF , !P5 ;  /* 0xff80000039487808 */ /* 0x000fe40006800000 */
[C---:B------:R-:W-:Y:S02]  /*bb50*/  ISETP.GE.AND P4, PT, R2.reuse, R201, PT ;  /* 0x000000c90200720c */ /* 0x040fe40003f86270 */
[----:B------:R-:W-:-:S02]  /*bb60*/  ISETP.GE.AND P2, PT, R2, R203, PT ;  /* 0x000000cb0200720c */ /* 0x000fc40003f46270 */
[C---:B------:R-:W-:Y:S02]  /*bb70*/  ISETP.GE.AND P0, PT, R2.reuse, R202, PT ;  /* 0x000000ca0200720c */ /* 0x040fe40003f06270 */
[C---:B------:R-:W-:Y:S02]  /*bb80*/  ISETP.GE.AND P5, PT, R2.reuse, R200, PT ;  /* 0x000000c80200720c */ /* 0x040fe40003fa6270 */
[CC--:B------:R-:W-:Y:S02]  /*bb90*/  ISETP.LT.OR P6, PT, R3.reuse, R197.reuse, P6 ;  /* 0x000000c50300720c */ /* 0x0c0fe400037c1670 */
[C---:B------:R-:W-:Y:S02]  /*bba0*/  ISETP.LT.OR P3, PT, R3.reuse, R196, P3 ;  /* 0x000000c40300720c */ /* 0x040fe40001f61670 */
[----:B------:R-:W-:Y:S01]  /*bbb0*/  ISETP.LT.OR P1, PT, R3, R198, P1 ;  /* 0x000000c60300720c */ /* 0x000fe20000f21670 */
[----:B------:R-:W-:Y:S01]  /*bbc0*/  HMMA.16816.F32 R32, R12, R28, RZ ;  /* 0x0000001c0c20723c */ /* 0x000fe200000018ff */
        /* <DEDUP_REMOVED lines=8> */
[----:B------:R-:W-:-:S05]  /*bc50*/  FSEL R174, R55, -INF , !P3 ;  /* 0xff80000037ae7808 */ /* 0x000fca0005800000 */
[----:B------:R-:W-:Y:S01]  /*bc60*/  HMMA.16816.F32 R52, R8, R26, R40 ;  /* 0x0000001a0834723c */ /* 0x000fe20000001828 */
[----:B------:R-:W1:Y:S01]  /*bc70*/  LDSM.16.M88.4 R24, [R135+0x3800] ;  /* 0x003800008718783b */ /* 0x000e620000000200 */
[C---:B------:R-:W-:Y:S02]  /*bc80*/  ISETP.GE.AND P3, PT, R2.reuse, R201, PT ;  /* 0x000000c90200720c */ /* 0x040fe40003f66270 */
[----:B------:R-:W-:Y:S02]  /*bc90*/  ISETP.GE.AND P1, PT, R2, R203, PT ;  /* 0x000000cb0200720c */ /* 0x000fe40003f26270 */
[----:B------:R-:W-:Y:S02]  /*bca0*/  FSEL R225, R60, -INF , !P4 ;  /* 0xff8000003ce17808 */ /* 0x000fe40006000000 */
        /* <DEDUP_REMOVED lines=9> */
[----:B------:R-:W-:Y:S01]  /*bd40*/  FSEL R231, R63, -INF , !P1 ;  /* 0xff8000003fe77808 */ /* 0x000fe20004800000 */
[----:B------:R-:W-:Y:S01]  /*bd50*/  VIADD R3, R0, 0x49 ;  /* 0x0000004900037836 */ /* 0x000fe20000000000 */
[----:B--2---:R-:W-:Y:S01]  /*bd60*/  HMMA.16816.F32 R60, R8, R20, R48 ;  /* 0x00000014083c723c */ /* 0x004fe20000001830 */
[----:B------:R-:W-:Y:S02]  /*bd70*/  FSEL R209, R68, -INF , !P0 ;  /* 0xff80000044d17808 */ /* 0x000fe40004000000 */
[C---:B------:R-:W-:Y:S02]  /*bd80*/  ISETP.GE.AND P2, PT, R2.reuse, R201, PT ;  /* 0x000000c90200720c */ /* 0x040fe40003f46270 */
[C---:B------:R-:W-:Y:S01]  /*bd90*/  ISETP.GE.AND P3, PT, R2.reuse, R203, PT ;  /* 0x000000cb0200720c */ /* 0x040fe20003f66270 */
[----:B------:R-:W-:Y:S01]  /*bda0*/  HMMA.16816.F32 R44, R12, R30, RZ ;  /* 0x0000001e0c2c723c */ /* 0x000fe200000018ff */
[C---:B------:R-:W-:Y:S02]  /*bdb0*/  ISETP.GE.AND P1, PT, R2.reuse, R202, PT ;  /* 0x000000ca0200720c */ /* 0x040fe40003f26270 */
[----:B------:R-:W-:-:S02]  /*bdc0*/  ISETP.GE.AND P0, PT, R2, R200, PT ;  /* 0x000000c80200720c */ /* 0x000fc40003f06270 */
[----:B------:R-:W-:Y:S02]  /*bdd0*/  FSEL R211, R70, -INF , !P5 ;  /* 0xff80000046d37808 */ /* 0x000fe40006800000 */
[C---:B------:R-:W-:Y:S01]  /*bde0*/  ISETP.GE.AND P5, PT, R3.reuse, R202, PT ;  /* 0x000000ca0300720c */ /* 0x040fe20003fa6270 */
[----:B------:R-:W-:Y:S01]  /*bdf0*/  HMMA.16816.F32 R64, R4, R20, R32 ;  /* 0x000000140440723c */ /* 0x000fe20000001820 */
[C---:B------:R-:W-:Y:S01]  /*be00*/  ISETP.LT.OR P2, PT, R2.reuse, R197, P2 ;  /* 0x000000c50200720c */ /* 0x040fe20001741670 */
[----:B------:R-:W2:Y:S01]  /*be10*/  LDSM.16.M88.4 R32, [R190] ;  /* 0x00000000be20783b */ /* 0x000ea20000000200 */
[C---:B------:R-:W-:Y:S02]  /*be20*/  ISETP.LT.OR P3, PT, R2.reuse, R196, P3 ;  /* 0x000000c40200720c */ /* 0x040fe40001f61670 */
[CC--:B------:R-:W-:Y:S02]  /*be30*/  ISETP.LT.OR P1, PT, R2.reuse, R199.reuse, P1 ;  /* 0x000000c70200720c */ /* 0x0c0fe40000f21670 */
[----:B------:R-:W-:Y:S01]  /*be40*/  ISETP.LT.OR P0, PT, R2, R198, P0 ;  /* 0x000000c60200720c */ /* 0x000fe20000701670 */
[----:B------:R-:W-:Y:S01]  /*be50*/  VIADD R2, R0, 0x50 ;  /* 0x0000005000027836 */ /* 0x000fe20000000000 */
[----:B------:R-:W-:Y:S01]  /*be60*/  ISETP.LT.OR P5, PT, R3, R199, P5 ;  /* 0x000000c70300720c */ /* 0x000fe20002fa1670 */
[----:B------:R-:W-:Y:S01]  /*be70*/  HMMA.16816.F32 R40, R16, R30, RZ ;  /* 0x0000001e1028723c */ /* 0x000fe200000018ff */
        /* <DEDUP_REMOVED lines=17> */
[----:B------:R-:W-:Y:S02]  /*bf90*/  FSEL R240, R60, -INF , !P0 ;  /* 0xff8000003cf07808 */ /* 0x000fe40004000000 */
[C---:B------:R-:W-:Y:S02]  /*bfa0*/  ISETP.LT.OR P6, PT, R3.reuse, R197, P6 ;  /* 0x000000c50300720c */ /* 0x040fe400037c1670 */
[----:B------:R-:W-:-:S02]  /*bfb0*/  ISETP.LT.OR P4, PT, R3, R196, P4 ;  /* 0x000000c40300720c */ /* 0x000fc40002781670 */
[-C--:B------:R-:W-:Y:S02]  /*bfc0*/  ISETP.GE.AND P0, PT, R2, R200.reuse, PT ;  /* 0x000000c80200720c */ /* 0x080fe40003f06270 */
[----:B------:R-:W-:Y:S01]  /*bfd0*/  FSEL R207, R56, -INF , !P1 ;  /* 0xff80000038cf7808 */ /* 0x000fe20004800000 */
[-C--:B-1----:R-:W-:Y:S01]  /*bfe0*/  HMMA.16816.F32 R48, R16, R24.reuse, RZ ;  /* 0x000000181030723c */ /* 0x082fe200000018ff */
[----:B------:R-:W-:Y:S02]  /*bff0*/  ISETP.GE.AND P1, PT, R3, R200, PT ;  /* 0x000000c80300720c */ /* 0x000fe40003f26270 */
[----:B------:R-:W-:Y:S02]  /*c000*/  FSEL R218, R53, -INF , !P6 ;  /* 0xff80000035da7808 */ /* 0x000fe40007000000 */
[----:B------:R-:W-:Y:S01]  /*c010*/  FSEL R226, R55, -INF , !P4 ;  /* 0xff80000037e27808 */ /* 0x000fe20006000000 */
[----:B------:R-:W-:Y:S01]  /*c020*/  HMMA.16816.F32 R28, R12, R24, RZ ;  /* 0x000000180c1c723c */ /* 0x000fe200000018ff */
[----:B------:R-:W-:-:S02]  /*c030*/  ISETP.LT.OR P0, PT, R2, R198, P0 ;  /* 0x000000c60200720c */ /* 0x000fc40000701670 */
[----:B------:R-:W-:-:S03]  /*c040*/  ISETP.LT.OR P1, PT, R3, R198, P1 ;  /* 0x000000c60300720c */ /* 0x000fc60000f21670 */
[-C--:B------:R-:W-:Y:S01]  /*c050*/  HMMA.16816.F32 R52, R4, R22.reuse, R44 ;  /* 0x000000160434723c */ /* 0x080fe2000000182c */
[----:B------:R-:W-:Y:S02]  /*c060*/  FSEL R20, R67, -INF , !P0 ;  /* 0xff80000043147808 */ /* 0x000fe40004000000 */
[----:B------:R-:W-:Y:S02]  /*c070*/  FSEL R210, R59, -INF , !P1 ;  /* 0xff8000003bd27808 */ /* 0x000fe40004800000 */
[C---:B------:R-:W-:Y:S02]  /*c080*/  ISETP.GE.AND P4, PT, R2.reuse, R201, PT ;  /* 0x000000c90200720c */ /* 0x040fe40003f86270 */
[C---:B------:R-:W-:Y:S02]  /*c090*/  ISETP.GE.AND P1, PT, R2.reuse, R203, PT ;  /* 0x000000cb0200720c */ /* 0x040fe40003f26270 */
[C---:B------:R-:W-:Y:S01]  /*c0a0*/  ISETP.GE.AND P6, PT, R2.reuse, R202, PT ;  /* 0x000000ca0200720c */ /* 0x040fe20003fc6270 */
[----:B------:R-:W-:Y:S01]  /*c0b0*/  HMMA.16816.F32 R44, R8, R22, R40 ;  /* 0x00000016082c723c */ /* 0x000fe20000001828 */
[----:B------:R-:W-:Y:S01]  /*c0c0*/  STL [R1+0xc], R20 ;  /* 0x00000c1401007387 */ /* 0x000fe20000100800 */
[----:B------:R-:W-:-:S02]  /*c0d0*/  ISETP.LT.OR P4, PT, R2, R197, P4 ;  /* 0x000000c50200720c */ /* 0x000fc40002781670 */
[C---:B------:R-:W-:Y:S01]  /*c0e0*/  ISETP.LT.OR P1, PT, R2.reuse, R196, P1 ;  /* 0x000000c40200720c */ /* 0x040fe20000f21670 */
[----:B------:R-:W1:Y:S01]  /*c0f0*/  LDSM.16.M88.4 R20, [R135+0x3c00] ;  /* 0x003c00008714783b */ /* 0x000e620000000200 */
[----:B------:R-:W-:Y:S01]  /*c100*/  ISETP.LT.OR P6, PT, R2, R199, P6 ;  /* 0x000000c70200720c */ /* 0x000fe200037c1670 */
[----:B------:R-:W-:Y:S01]  /*c110*/  VIADD R2, R0, 0x58 ;  /* 0x0000005800027836 */ /* 0x000fe20000000000 */
[----:B------:R-:W-:-:S04]  /*c120*/  FSEL R239, R61, -INF , !P4 ;  /* 0xff8000003def7808 */ /* 0x000fc80006000000 */
[----:B------:R-:W-:Y:S01]  /*c130*/  ISETP.GE.AND P4, PT, R2, R202, PT ;  /* 0x000000ca0200720c */ /* 0x000fe20003f86270 */
[----:B------:R-:W-:Y:S01]  /*c140*/  VIADD R3, R0, 0x59 ;  /* 0x0000005900037836 */ /* 0x000fe20000000000 */
[----:B------:R-:W-:Y:S02]  /*c150*/  FSEL R64, R64, -INF , !P3 ;  /* 0xff80000040407808 */ /* 0x000fe40005800000 */
[C---:B------:R-:W-:Y:S01]  /*c160*/  ISETP.LT.OR P4, PT, R2.reuse, R199, P4 ;  /* 0x000000c70200720c */ /* 0x040fe20002781670 */
[-C--:B--2---:R-:W-:Y:S01]  /*c170*/  HMMA.16816.F32 R56, R8, R32.reuse, R48 ;  /* 0x000000200838723c */ /* 0x084fe20000001830 */
[----:B------:R-:W-:Y:S02]  /*c180*/  ISETP.GE.AND P3, PT, R2, R200, PT ;  /* 0x000000c80200720c */ /* 0x000fe40003f66270 */
[----:B------:R-:W-:Y:S02]  /*c190*/  FSEL R65, R65, -INF , !P6 ;  /* 0xff80000041417808 */ /* 0x000fe40007000000 */
[----:B------:R-:W-:Y:S01]  /*c1a0*/  FSEL R70, R66, -INF , !P5 ;  /* 0xff80000042467808 */ /* 0x000fe20006800000 */
[----:B------:R-:W-:Y:S01]  /*c1b0*/  HMMA.16816.F32 R48, R4, R32, R28 ;  /* 0x000000200430723c */ /* 0x000fe2000000181c */
[----:B------:R-:W-:-:S02]  /*c1c0*/  FSEL R52, R52, -INF , !P4 ;  /* 0xff80000034347808 */ /* 0x000fc40006000000 */
[C---:B------:R-:W-:Y:S02]  /*c1d0*/  ISETP.GE.AND P6, PT, R3.reuse, R201, PT ;  /* 0x000000c90300720c */ /* 0x040fe40003fc6270 */
[C---:B------:R-:W-:Y:S01]  /*c1e0*/  ISETP.GE.AND P5, PT, R3.reuse, R203, PT ;  /* 0x000000cb0300720c */ /* 0x040fe20003fa6270 */
[----:B------:R-:W-:Y:S01]  /*c1f0*/  HMMA.16816.F32 R28, R16, R26, RZ ;  /* 0x0000001a101c723c */ /* 0x000fe200000018ff */
[C---:B------:R-:W-:Y:S02]  /*c200*/  ISETP.GE.AND P0, PT, R3.reuse, R202, PT ;  /* 0x000000ca0300720c */ /* 0x040fe40003f06270 */
[----:B------:R-:W-:-:S03]  /*c210*/  ISETP.GE.AND P4, PT, R3, R200, PT ;  /* 0x000000c80300720c */ /* 0x000fc60003f86270 */
[----:B------:R-:W-:Y:S01]  /*c220*/  HMMA.16816.F32 R40, R12, R26, RZ ;  /* 0x0000001a0c28723c */ /* 0x000fe200000018ff */
[----:B------:R-:W-:Y:S01]  /*c230*/  ISETP.LT.OR P3, PT, R2, R198, P3 ;  /* 0x000000c60200720c */ /* 0x000fe20001f61670 */
[----:B------:R-:W2:Y:S01]  /*c240*/  LDSM.16.M88.4 R24, [R189] ;  /* 0x00000000bd18783b */ /* 0x000ea20000000200 */
[----:B------:R-:W-:Y:S02]  /*c250*/  FSEL R251, R62, -INF , !P2 ;  /* 0xff8000003efb7808 */ /* 0x000fe40005000000 */
[----:B------:R-:W-:Y:S01]  /*c260*/  FSEL R63, R63, -INF , !P1 ;  /* 0xff8000003f3f7808 */ /* 0x000fe20004800000 */
[----:B------:R-:W-:Y:S01]  /*c270*/  IMAD.WIDE.U32 R60, R236, -0x326172a9, RZ ;  /* 0xcd9e8d57ec3c7825 */ /* 0x000fe200078e00ff */
[C---:B------:R-:W-:Y:S01]  /*c280*/  ISETP.GE.AND P1, PT, R2.reuse, R201, PT ;  /* 0x000000c90200720c */ /* 0x040fe20003f26270 */
[----:B------:R-:W-:Y:S01]  /*c290*/  UISETP.GT.AND UP0, UPT, UR10, UR24, UPT ;  /* 0x000000180a00728c */ /* 0x000fe2000bf04270 */
[----:B------:R-:W-:Y:S01]  /*c2a0*/  ISETP.GE.AND P2, PT, R2, R203, PT ;  /* 0x000000cb0200720c */ /* 0x000fe20003f46270 */
[----:B------:R-:W-:Y:S01]  /*c2b0*/  IMAD.WIDE.U32 R76, R176, -0x2daee0ad, RZ ;  /* 0xd2511f53b04c7825 */ /* 0x000fe200078e00ff */
[----:B------:R-:W-:Y:S01]  /*c2c0*/  ISETP.LT.OR P6, PT, R3, R197, P6 ;  /* 0x000000c50300720c */ /* 0x000fe200037c1670 */
[----:B------:R-:W-:-:S04]  /*c2d0*/  DEPBAR.LE SB0, 0x0 ;  /* 0x000080000000791a */ /* 0x000fc80000000000 */
[C---:B------:R-:W-:Y:S02]  /*c2e0*/  ISETP.LT.OR P5, PT, R3.reuse, R196, P5 ;  /* 0x000000c40300720c */ /* 0x040fe40002fa1670 */
[C---:B------:R-:W-:Y:S01]  /*c2f0*/  ISETP.LT.OR P0, PT, R3.reuse, R199, P0 ;  /* 0x000000c70300720c */ /* 0x040fe20000701670 */
[----:B------:R-:W-:Y:S01]  /*c300*/  BAR.SYNC.DEFER_BLOCKING 0x0 ;  /* 0x0000000000007b1d */ /* 0x000fe20000010000 */
[----:B------:R-:W-:Y:S02]  /*c310*/  ISETP.LT.OR P4, PT, R3, R198, P4 ;  /* 0x000000c60300720c */ /* 0x000fe40002781670 */
[----:B------:R-:W-:Y:S02]  /*c320*/  FSEL R3, R54, -INF , !P3 ;  /* 0xff80000036037808 */ /* 0x000fe40005800000 */
[C---:B------:R-:W-:Y:S02]  /*c330*/  ISETP.LT.OR P1, PT, R2.reuse, R197, P1 ;  /* 0x000000c50200720c */ /* 0x040fe40000f21670 */
[----:B------:R-:W-:Y:S01]  /*c340*/  ISETP.LT.OR P2, PT, R2, R196, P2 ;  /* 0x000000c40200720c */ /* 0x000fe20001741670 */
[----:B------:R-:W-:Y:S01]  /*c350*/  VIADD R2, R0, 0x60 ;  /* 0x0000006000027836 */ /* 0x000fe20000000000 */
[----:B------:R3:W-:Y:S04]  /*c360*/  STL [R1+0x8], R3 ;  /* 0x0000080301007387 */ /* 0x0007e80000100800 */
[----:B------:R-:W-:-:S02]  /*c370*/  ISETP.GE.AND P3, PT, R2, R201, PT ;  /* 0x000000c90200720c */ /* 0x000fc40003f66270 */
[----:B------:R-:W-:Y:S02]  /*c380*/  FSEL R247, R46, -INF , !P2 ;  /* 0xff8000002ef77808 */ /* 0x000fe40005000000 */
[C---:B------:R-:W-:Y:S02]  /*c390*/  ISETP.LT.OR P3, PT, R2.reuse, R197, P3 ;  /* 0x000000c50200720c */ /* 0x040fe40001f61670 */
[----:B------:R-:W-:Y:S02]  /*c3a0*/  ISETP.GE.AND P2, PT, R2, R202, PT ;  /* 0x000000ca0200720c */ /* 0x000fe40003f46270 */
[----:B------:R-:W-:Y:S02]  /*c3b0*/  FSEL R71, R55, -INF , !P4 ;  /* 0xff80000037477808 */ /* 0x000fe40006000000 */
[----:B------:R-:W-:Y:S02]  /*c3c0*/  FSEL R233, R45, -INF , !P6 ;  /* 0xff8000002de97808 */ /* 0x000fe40007000000 */
[----:B---3--:R-:W-:-:S05]  /*c3d0*/  FSEL R3, R53, -INF , !P0 ;  /* 0xff80000035037808 */ /* 0x008fca0004000000 */
[----:B------:R3:W-:Y:S01]  /*c3e0*/  STL [R1+0x4], R3 ;  /* 0x0000040301007387 */ /* 0x0007e20000100800 */
[----:B------:R-:W-:Y:S02]  /*c3f0*/  FSEL R246, R47, -INF , !P5 ;  /* 0xff8000002ff67808 */ /* 0x000fe40006800000 */
[----:B------:R-:W-:Y:S01]  /*c400*/  FSEL R232, R56, -INF , !P3 ;  /* 0xff80000038e87808 */ /* 0x000fe20005800000 */
[----:B------:R-:W-:Y:S01]  /*c410*/  HMMA.16816.F32 R40, R4, R34, R40 ;  /* 0x000000220428723c */ /* 0x000fe20000001828 */
[----:B------:R-:W-:Y:S02]  /*c420*/  FSEL R235, R44, -INF , !P1 ;  /* 0xff8000002ceb7808 */ /* 0x000fe40004800000 */
[----:B------:R-:W-:-:S03]  /*c430*/  ISETP.LT.OR P2, PT, R2, R199, P2 ;  /* 0x000000c70200720c */ /* 0x000fc60001741670 */
[----:B------:R-:W-:Y:S01]  /*c440*/  HMMA.16816.F32 R44, R8, R34, R28 ;  /* 0x00000022082c723c */ /* 0x000fe2000000181c */
[----:B------:R-:W-:-:S05]  /*c450*/  ISETP.GE.AND P0, PT, R2, R200, PT ;  /* 0x000000c80200720c */ /* 0x000fca0003f06270 */
[----:B-1----:R-:W-:Y:S01]  /*c460*/  HMMA.16816.F32 R32, R16, R20, RZ ;  /* 0x000000141020723c */ /* 0x002fe200000018ff */
[----:B---3--:R-:W-:-:S05]  /*c470*/  VIADD R3, R0, 0x61 ;  /* 0x0000006100037836 */ /* 0x008fca0000000000 */
[C---:B------:R-:W-:Y:S02]  /*c480*/  ISETP.GE.AND P6, PT, R3.reuse, R201, PT ;  /* 0x000000c90300720c */ /* 0x040fe40003fc6270 */
[C---:B------:R-:W-:Y:S02]  /*c490*/  ISETP.GE.AND P5, PT, R3.reuse, R203, PT ;  /* 0x000000cb0300720c */ /* 0x040fe40003fa6270 */
[C---:B------:R-:W-:Y:S02]  /*c4a0*/  ISETP.GE.AND P4, PT, R3.reuse, R202, PT ;  /* 0x000000ca0300720c */ /* 0x040fe40003f86270 */
[C---:B------:R-:W-:Y:S02]  /*c4b0*/  ISETP.GE.AND P3, PT, R3.reuse, R200, PT ;  /* 0x000000c80300720c */ /* 0x040fe40003f66270 */
[C---:B------:R-:W-:Y:S02]  /*c4c0*/  ISETP.LT.OR P6, PT, R3.reuse, R197, P6 ;  /* 0x000000c50300720c */ /* 0x040fe400037c1670 */
[----:B------:R-:W-:-:S02]  /*c4d0*/  ISETP.LT.OR P5, PT, R3, R196, P5 ;  /* 0x000000c40300720c */ /* 0x000fc40002fa1670 */
[C---:B------:R-:W-:Y:S02]  /*c4e0*/  ISETP.LT.OR P4, PT, R3.reuse, R199, P4 ;  /* 0x000000c70300720c */ /* 0x040fe40002781670 */
[-C--:B------:R-:W-:Y:S02]  /*c4f0*/  ISETP.LT.OR P3, PT, R3, R198.reuse, P3 ;  /* 0x000000c60300720c */ /* 0x080fe40001f61670 */
[----:B------:R-:W-:Y:S02]  /*c500*/  FSEL R3, R48, -INF , !P2 ;  /* 0xff80000030037808 */ /* 0x000fe40005000000 */
[C---:B------:R-:W-:Y:S01]  /*c510*/  ISETP.LT.OR P0, PT, R2.reuse, R198, P0 ;  /* 0x000000c60200720c */ /* 0x040fe20000701670 */
[----:B------:R-:W-:Y:S01]  /*c520*/  HMMA.16816.F32 R28, R12, R20, RZ ;  /* 0x000000140c1c723c */ /* 0x000fe200000018ff */
[----:B------:R-:W-:Y:S01]  /*c530*/  ISETP.GE.AND P1, PT, R2, R203, PT ;  /* 0x000000cb0200720c */ /* 0x000fe20003f26270 */
[----:B------:R1:W-:Y:S01]  /*c540*/  STL [R1], R3 ;  /* 0x0000000301007387 */ /* 0x0003e20000100800 */
[----:B------:R-:W-:-:S02]  /*c550*/  FSEL R54, R50, -INF , !P0 ;  /* 0xff80000032367808 */ /* 0x000fc40004000000 */
[----:B------:R-:W-:Y:S02]  /*c560*/  FSEL R252, R49, -INF , !P4 ;  /* 0xff80000031fc7808 */ /* 0x000fe40006000000 */
[----:B------:R-:W-:Y:S02]  /*c570*/  FSEL R53, R51, -INF , !P3 ;  /* 0xff80000033357808 */ /* 0x000fe40005800000 */
[----:B------:R-:W-:Y:S01]  /*c580*/  HMMA.16816.F32 R48, R12, R22, RZ ;  /* 0x000000160c30723c */ /* 0x000fe200000018ff */
[----:B------:R-:W-:Y:S01]  /*c590*/  ISETP.LT.OR P1, PT, R2, R196, P1 ;  /* 0x000000c40200720c */ /* 0x000fe20000f21670 */
[----:B------:R-:W-:-:S05]  /*c5a0*/  VIADD R2, R0, 0x68 ;  /* 0x0000006800027836 */ /* 0x000fca0000000000 */
[----:B------:R-:W-:Y:S02]  /*c5b0*/  LOP3.LUT R12, R61, R177, RZ, 0x3c, !PT ;  /* 0x000000b13d0c7212 */ /* 0x000fe400078e3cff */
[----:B------:R-:W-:Y:S01]  /*c5c0*/  FSEL R244, R58, -INF , !P1 ;  /* 0xff8000003af47808 */ /* 0x000fe20004800000 */
[----:B-1----:R-:W-:Y:S01]  /*c5d0*/  IMAD.U32 R3, RZ, RZ, UR33 ;  /* 0x00000021ff037e24 */ /* 0x002fe2000f8e00ff */
[----:B------:R-:W-:-:S04]  /*c5e0*/  FSEL R229, R57, -INF , !P6 ;  /* 0xff80000039e57808 */ /* 0x000fc80007000000 */
[----:B------:R-:W-:Y:S01]  /*c5f0*/  LOP3.LUT R3, R77, UR4, R3, 0x96, !PT ;  /* 0x000000044d037c12 */ /* 0x000fe2000f8e9603 */
[----:B------:R-:W-:Y:S01]  /*c600*/  IMAD.WIDE.U32 R80, R12, -0x2daee0ad, RZ ;  /* 0xd2511f530c507825 */ /* 0x000fe200078e00ff */
[C---:B------:R-:W-:Y:S02]  /*c610*/  ISETP.GE.AND P1, PT, R2.reuse, R201, PT ;  /* 0x000000c90200720c */ /* 0x040fe40003f26270 */
[C---:B------:R-:W-:Y:S01]  /*c620*/  ISETP.GE.AND P2, PT, R2.reuse, R203, PT ;  /* 0x000000cb0200720c */ /* 0x040fe20003f46270 */
[----:B------:R-:W-:Y:S01]  /*c630*/  IMAD.WIDE.U32 R12, R3, -0x326172a9, RZ ;  /* 0xcd9e8d57030c7825 */ /* 0x000fe200078e00ff */
[C---:B------:R-:W-:Y:S02]  /*c640*/  ISETP.GE.AND P0, PT, R2.reuse, R202, PT ;  /* 0x000000ca0200720c */ /* 0x040fe40003f06270 */
[C---:B------:R-:W-:Y:S01]  /*c650*/  ISETP.GE.AND P6, PT, R2.reuse, R200, PT ;  /* 0x000000c80200720c */ /* 0x040fe20003fc6270 */
[----:B------:R-:W-:Y:S01]  /*c660*/  HMMA.16816.F32 R20, R16, R22, RZ ;  /* 0x000000161014723c */ /* 0x000fe200000018ff */
[----:B------:R-:W-:-:S02]  /*c670*/  ISETP.LT.OR P1, PT, R2, R197, P1 ;  /* 0x000000c50200720c */ /* 0x000fc40000f21670 */
[C---:B------:R-:W-:Y:S02]  /*c680*/  ISETP.LT.OR P2, PT, R2.reuse, R196, P2 ;  /* 0x000000c40200720c */ /* 0x040fe40001741670 */
[C---:B------:R-:W-:Y:S01]  /*c690*/  ISETP.LT.OR P0, PT, R2.reuse, R199, P0 ;  /* 0x000000c70200720c */ /* 0x040fe20000701670 */
[----:B--2---:R-:W-:Y:S01]  /*c6a0*/  HMMA.16816.F32 R32, R8, R24, R32 ;  /* 0x000000180820723c */ /* 0x004fe20000001820 */
[----:B------:R-:W-:Y:S01]  /*c6b0*/  ISETP.LT.OR P6, PT, R2, R198, P6 ;  /* 0x000000c60200720c */ /* 0x000fe200037c1670 */
[----:B------:R-:W-:Y:S01]  /*c6c0*/  VIADD R2, R0, 0x69 ;  /* 0x0000006900027836 */ /* 0x000fe20000000000 */
[----:B------:R-:W-:Y:S02]  /*c6d0*/  LOP3.LUT R14, R81, UR20, R76, 0x96, !PT ;  /* 0x00000014510e7c12 */ /* 0x000fe4000f8e964c */
[----:B------:R-:W-:Y:S02]  /*c6e0*/  LOP3.LUT R3, R13, UR21, R60, 0x96, !PT ;  /* 0x000000150d037c12 */ /* 0x000fe4000f8e963c */
[----:B------:R-:W-:Y:S01]  /*c6f0*/  FMNMX.FTZ R18, R39, R83, !PT ;  /* 0x0000005327127209 */ /* 0x000fe20007810000 */
[----:B------:R-:W-:Y:S01]  /*c700*/  IMAD.WIDE.U32 R68, R14, -0x326172a9, RZ ;  /* 0xcd9e8d570e447825 */ /* 0x000fe200078e00ff */
[----:B------:R-:W-:-:S02]  /*c710*/  FSEL R243, R59, -INF , !P5 ;  /* 0xff8000003bf37808 */ /* 0x000fc40006800000 */
[----:B------:R-:W-:Y:S01]  /*c720*/  FSEL R228, R44, -INF , !P1 ;  /* 0xff8000002ce47808 */ /* 0x000fe20004800000 */
[----:B------:R-:W-:Y:S01]  /*c730*/  IMAD.WIDE.U32 R14, R3, -0x2daee0ad, RZ ;  /* 0xd2511f53030e7825 */ /* 0x000fe200078e00ff */
[C---:B------:R-:W-:Y:S02]  /*c740*/  ISETP.GE.AND P5, PT, R2.reuse, R201, PT ;  /* 0x000000c90200720c */ /* 0x040fe40003fa6270 */
[C---:B------:R-:W-:Y:S02]  /*c750*/  ISETP.GE.AND P3, PT, R2.reuse, R203, PT ;  /* 0x000000cb0200720c */ /* 0x040fe40003f66270 */
[C---:B------:R-:W-:Y:S02]  /*c760*/  ISETP.GE.AND P4, PT, R2.reuse, R202, PT ;  /* 0x000000ca0200720c */ /* 0x040fe40003f86270 */
[----:B------:R-:W-:Y:S02]  /*c770*/  ISETP.GE.AND P1, PT, R2, R200, PT ;  /* 0x000000c80200720c */ /* 0x000fe40003f26270 */
[----:B------:R-:W-:Y:S01]  /*c780*/  FMNMX.FTZ R3, R88, R18, !PT ;  /* 0x0000001258037209 */ /* 0x000fe20007810000 */
[----:B------:R-:W-:Y:S01]  /*c790*/  HMMA.16816.F32 R28, R4, R24, R28 ;  /* 0x00000018041c723c */ /* 0x000fe2000000181c */
[----:B------:R-:W-:-:S02]  /*c7a0*/  ISETP.LT.OR P5, PT, R2, R197, P5 ;  /* 0x000000c50200720c */ /* 0x000fc40002fa1670 */
[C---:B------:R-:W-:Y:S02]  /*c7b0*/  ISETP.LT.OR P3, PT, R2.reuse, R196, P3 ;  /* 0x000000c40200720c */ /* 0x040fe40001f61670 */
[C---:B------:R-:W-:Y:S02]  /*c7c0*/  ISETP.LT.OR P4, PT, R2.reuse, R199, P4 ;  /* 0x000000c70200720c */ /* 0x040fe40002781670 */
[----:B------:R-:W-:Y:S01]  /*c7d0*/  ISETP.LT.OR P1, PT, R2, R198, P1 ;  /* 0x000000c60200720c */ /* 0x000fe20000f21670 */
[----:B------:R-:W-:Y:S01]  /*c7e0*/  VIADD R2, R0, 0x70 ;  /* 0x0000007000027836 */ /* 0x000fe20000000000 */
[----:B------:R-:W-:Y:S02]  /*c7f0*/  FMNMX.FTZ R3, R84, R3, !PT ;  /* 0x0000000354037209 */ /* 0x000fe40007810000 */
[----:B------:R-:W-:Y:S02]  /*c800*/  FSEL R242, R46, -INF , !P2 ;  /* 0xff8000002ef27808 */ /* 0x000fe40005000000 */
[----:B------:R-:W-:-:S02]  /*c810*/  FSEL R249, R40, -INF , !P0 ;  /* 0xff80000028f97808 */ /* 0x000fc40004000000 */
[----:B------:R-:W-:Y:S02]  /*c820*/  FSEL R250, R42, -INF , !P6 ;  /* 0xff8000002afa7808 */ /* 0x000fe40007000000 */
[----:B------:R-:W-:Y:S02]  /*c830*/  FSEL R245, R41, -INF , !P4 ;  /* 0xff80000029f57808 */ /* 0x000fe40006000000 */
[----:B------:R-:W-:Y:S02]  /*c840*/  FMNMX.FTZ R3, R82, R3, !PT ;  /* 0x0000000352037209 */ /* 0x000fe40007810000 */
[C---:B------:R-:W-:Y:S02]  /*c850*/  ISETP.GE.AND P2, PT, R2.reuse, R201, PT ;  /* 0x000000c90200720c */ /* 0x040fe40003f46270 */
[C---:B------:R-:W-:Y:S02]  /*c860*/  ISETP.GE.AND P0, PT, R2.reuse, R203, PT ;  /* 0x000000cb0200720c */ /* 0x040fe40003f06270 */
[----:B------:R-:W-:-:S02]  /*c870*/  ISETP.GE.AND P6, PT, R2, R202, PT ;  /* 0x000000ca0200720c */ /* 0x000fc40003fc6270 */
[C---:B------:R-:W-:Y:S02]  /*c880*/  ISETP.GE.AND P4, PT, R2.reuse, R200, PT ;  /* 0x000000c80200720c */ /* 0x040fe40003f86270 */
[----:B------:R-:W-:Y:S02]  /*c890*/  FMNMX.FTZ R3, R111, R3, !PT ;  /* 0x000000036f037209 */ /* 0x000fe40007810000 */
[C---:B------:R-:W-:Y:S02]  /*c8a0*/  ISETP.LT.OR P2, PT, R2.reuse, R197, P2 ;  /* 0x000000c50200720c */ /* 0x040fe40001741670 */
[C---:B------:R-:W-:Y:S02]  /*c8b0*/  ISETP.LT.OR P0, PT, R2.reuse, R196, P0 ;  /* 0x000000c40200720c */ /* 0x040fe40000701670 */
[C---:B------:R-:W-:Y:S02]  /*c8c0*/  ISETP.LT.OR P6, PT, R2.reuse, R199, P6 ;  /* 0x000000c70200720c */ /* 0x040fe400037c1670 */
[----:B------:R-:W-:Y:S01]  /*c8d0*/  ISETP.LT.OR P4, PT, R2, R198, P4 ;  /* 0x000000c60200720c */ /* 0x000fe20002781670 */
[----:B------:R-:W-:Y:S01]  /*c8e0*/  VIADD R2, R0, 0x71 ;  /* 0x0000007100027836 */ /* 0x000fe20000000000 */
[----:B------:R-:W-:Y:S01]  /*c8f0*/  HMMA.16816.F32 R20, R8, R26, R20 ;  /* 0x0000001a0814723c */ /* 0x000fe20000001814 */
[----:B------:R-:W-:-:S02]  /*c900*/  FMNMX.FTZ R3, R110, R3, !PT ;  /* 0x000000036e037209 */ /* 0x000fc40007810000 */
        /* <DEDUP_REMOVED lines=8> */
[----:B------:R-:W-:Y:S02]  /*c990*/  FMNMX.FTZ R3, R107, R3, !PT ;  /* 0x000000036b037209 */ /* 0x000fe40007810000 */
[C---:B------:R-:W-:Y:S02]  /*c9a0*/  ISETP.LT.OR P1, PT, R2.reuse, R197, P1 ;  /* 0x000000c50200720c */ /* 0x040fe40000f21670 */
[C---:B------:R-:W-:Y:S02]  /*c9b0*/  ISETP.LT.OR P3, PT, R2.reuse, R196, P3 ;  /* 0x000000c40200720c */ /* 0x040fe40001f61670 */
[----:B------:R-:W-:-:S02]  /*c9c0*/  ISETP.LT.OR P5, PT, R2, R199, P5 ;  /* 0x000000c70200720c */ /* 0x000fc40002fa1670 */
[----:B------:R-:W-:Y:S01]  /*c9d0*/  ISETP.LT.OR P2, PT, R2, R198, P2 ;  /* 0x000000c60200720c */ /* 0x000fe20001741670 */
[----:B------:R-:W-:Y:S01]  /*c9e0*/  VIADD R2, R0, 0x78 ;  /* 0x0000007800027836 */ /* 0x000fe20000000000 */
[----:B------:R-:W-:Y:S01]  /*c9f0*/  FMNMX.FTZ R3, R106, R3, !PT ;  /* 0x000000036a037209 */ /* 0x000fe20007810000 */
[----:B------:R-:W-:Y:S01]  /*ca00*/  VIADD R176, R236, 0x4 ;  /* 0x00000004ecb07836 */ /* 0x000fe20000000000 */
[----:B------:R-:W-:Y:S02]  /*ca10*/  FSEL R234, R34, -INF , !P0 ;  /* 0xff80000022ea7808 */ /* 0x000fe40004000000 */
[----:B------:R-:W-:Y:S01]  /*ca20*/  FSEL R237, R28, -INF , !P6 ;  /* 0xff8000001ced7808 */ /* 0x000fe20007000000 */
[----:B------:R-:W-:Y:S01]  /*ca30*/  IMAD.WIDE.U32 R40, R176, -0x326172a9, RZ ;  /* 0xcd9e8d57b0287825 */ /* 0x000fe200078e00ff */
[----:B------:R-:W-:Y:S02]  /*ca40*/  FSEL R241, R30, -INF , !P4 ;  /* 0xff8000001ef17808 */ /* 0x000fe40006000000 */
[----:B------:R-:W-:-:S02]  /*ca50*/  FSEL R217, R33, -INF , !P1 ;  /* 0xff80000021d97808 */ /* 0x000fc40004800000 */
[----:B------:R-:W-:Y:S02]  /*ca60*/  FMNMX.FTZ R3, R121, R3, !PT ;  /* 0x0000000379037209 */ /* 0x000fe40007810000 */
[C---:B------:R-:W-:Y:S02]  /*ca70*/  ISETP.GE.AND P0, PT, R2.reuse, R201, PT ;  /* 0x000000c90200720c */ /* 0x040fe40003f06270 */
[C---:B------:R-:W-:Y:S02]  /*ca80*/  ISETP.GE.AND P6, PT, R2.reuse, R203, PT ;  /* 0x000000cb0200720c */ /* 0x040fe40003fc6270 */
[C---:B------:R-:W-:Y:S02]  /*ca90*/  ISETP.GE.AND P4, PT, R2.reuse, R202, PT ;  /* 0x000000ca0200720c */ /* 0x040fe40003f86270 */
[----:B------:R-:W-:Y:S02]  /*caa0*/  ISETP.GE.AND P1, PT, R2, R200, PT ;  /* 0x000000c80200720c */ /* 0x000fe40003f26270 */
[----:B------:R-:W-:-:S02]  /*cab0*/  FMNMX.FTZ R3, R120, R3, !PT ;  /* 0x0000000378037209 */ /* 0x000fc40007810000 */
[----:B------:R-:W-:Y:S02]  /*cac0*/  LOP3.LUT R16, R69, UR19, R12, 0x96, !PT ;  /* 0x0000001345107c12 */ /* 0x000fe4000f8e960c */
[C---:B------:R-:W-:Y:S02]  /*cad0*/  ISETP.LT.OR P0, PT, R2.reuse, R197, P0 ;  /* 0x000000c50200720c */ /* 0x040fe40000701670 */
[C---:B------:R-:W-:Y:S02]  /*cae0*/  ISETP.LT.OR P6, PT, R2.reuse, R196, P6 ;  /* 0x000000c40200720c */ /* 0x040fe400037c1670 */
[C---:B------:R-:W-:Y:S02]  /*caf0*/  ISETP.LT.OR P4, PT, R2.reuse, R199, P4 ;  /* 0x000000c70200720c */ /* 0x040fe40002781670 */
[----:B------:R-:W-:Y:S02]  /*cb00*/  ISETP.LT.OR P1, PT, R2, R198, P1 ;  /* 0x000000c60200720c */ /* 0x000fe40000f21670 */
[----:B------:R-:W-:-:S02]  /*cb10*/  LOP3.LUT R2, R41, R177, RZ, 0x3c, !PT ;  /* 0x000000b129027212 */ /* 0x000fc400078e3cff */
[----:B------:R-:W-:Y:S01]  /*cb20*/  FMNMX.FTZ R3, R115, R3, !PT ;  /* 0x0000000373037209 */ /* 0x000fe20007810000 */
[----:B------:R-:W-:Y:S01]  /*cb30*/  IMAD.WIDE.U32 R16, R16, -0x2daee0ad, RZ ;  /* 0xd2511f5310107825 */ /* 0x000fe200078e00ff */
[----:B------:R-:W-:-:S03]  /*cb40*/  FSEL R215, R20, -INF , !P0 ;  /* 0xff80000014d77808 */ /* 0x000fc60004000000 */
[----:B------:R-:W-:Y:S01]  /*cb50*/  IMAD.WIDE.U32 R78, R2, -0x2daee0ad, RZ ;  /* 0xd2511f53024e7825 */ /* 0x000fe200078e00ff */
[----:B------:R-:W-:Y:S02]  /*cb60*/  FMNMX.FTZ R2, R114, R3, !PT ;  /* 0x0000000372027209 */ /* 0x000fe40007810000 */
[----:B------:R-:W-:Y:S01]  /*cb70*/  PLOP3.LUT P0, PT, PT, PT, UP0, 0x80, 0x0 ;  /* 0x000000000000781c */ /* 0x000fe20003f0f008 */
[----:B------:R-:W-:Y:S01]  /*cb80*/  VIADD R0, R0, 0x79 ;  /* 0x0000007900007836 */ /* 0x000fe20000000000 */
[----:B------:R-:W-:Y:S02]  /*cb90*/  LOP3.LUT R15, R15, UR18, R80, 0x96, !PT ;  /* 0x000000120f0f7c12 */ /* 0x000fe4000f8e9650 */
[----:B------:R-:W-:Y:S02]  /*cba0*/  LOP3.LUT R14, R17, UR16, R14, 0x96, !PT ;  /* 0x00000010110e7c12 */ /* 0x000fe4000f8e960e */
[----:B------:R-:W-:Y:S02]  /*cbb0*/  FMNMX.FTZ R2, R183, R2, !PT ;  /* 0x00000002b7027209 */ /* 0x000fe40007810000 */
[----:B------:R-:W-:Y:S01]  /*cbc0*/  FSEL R224, R35, -INF , !P3 ;  /* 0xff80000023e07808 */ /* 0x000fe20005800000 */
[----:B------:R-:W-:Y:S01]  /*cbd0*/  IMAD.WIDE.U32 R8, R15, -0x326172a9, RZ ;  /* 0xcd9e8d570f087825 */ /* 0x000fe200078e00ff */
[----:B------:R-:W-:-:S02]  /*cbe0*/  ISETP.GE.AND P3, PT, R0, R201, PT ;  /* 0x000000c90000720c */ /* 0x000fc40003f66270 */
[----:B------:R-:W-:Y:S01]  /*cbf0*/  FMNMX.FTZ R2, R182, R2, !PT ;  /* 0x00000002b6027209 */ /* 0x000fe20007810000 */
[----:B------:R-:W-:Y:S01]  /*cc00*/  IMAD.WIDE.U32 R46, R14, -0x326172a9, RZ ;  /* 0xcd9e8d570e2e7825 */ /* 0x000fe200078e00ff */
[----:B------:R-:W-:Y:S01]  /*cc10*/  ISETP.LT.OR P3, PT, R0, R197, P3 ;  /* 0x000000c50000720c */ /* 0x000fe20001f61670 */
[----:B------:R-:W-:Y:S01]  /*cc20*/  HMMA.16816.F32 R24, R4, R26, R48 ;  /* 0x0000001a0418723c */ /* 0x000fe20000001830 */
[----:B------:R-:W-:Y:S02]  /*cc30*/  FMNMX.FTZ R2, R172, R2, !PT ;  /* 0x00000002ac027209 */ /* 0x000fe40007810000 */
[----:B------:R-:W-:Y:S02]  /*cc40*/  LOP3.LUT R14, R9, UR17, R68, 0x96, !PT ;  /* 0x00000011090e7c12 */ /* 0x000fe4000f8e9644 */
[----:B------:R-:W-:Y:S02]  /*cc50*/  LOP3.LUT R15, R47, UR15, R8, 0x96, !PT ;  /* 0x0000000f2f0f7c12 */ /* 0x000fe4000f8e9608 */
[----:B------:R-:W-:-:S02]  /*cc60*/  LOP3.LUT R11, R79, UR20, R76, 0x96, !PT ;  /* 0x000000144f0b7c12 */ /* 0x000fc4000f8e964c */
[----:B------:R-:W-:Y:S02]  /*cc70*/  FSEL R222, R22, -INF , !P6 ;  /* 0xff80000016de7808 */ /* 0x000fe40007000000 */
[----:B------:R-:W-:Y:S02]  /*cc80*/  FSEL R214, R21, -INF , !P3 ;  /* 0xff80000015d67808 */ /* 0x000fe40005800000 */
[C---:B------:R-:W-:Y:S02]  /*cc90*/  ISETP.GE.AND P6, PT, R0.reuse, R203, PT ;  /* 0x000000cb0000720c */ /* 0x040fe40003fc6270 */
[----:B------:R-:W-:Y:S02]  /*cca0*/  ISETP.GE.AND P3, PT, R0, R202, PT ;  /* 0x000000ca0000720c */ /* 0x000fe40003f66270 */
[----:B------:R-:W-:Y:S01]  /*ccb0*/  FMNMX.FTZ R10, R171, R2, !PT ;  /* 0x00000002ab0a7209 */ /* 0x000fe20007810000 */
[----:B------:R-:W-:Y:S10]  /*ccc0*/  @!P0 BRA `(.L_x_876) ;  /* 0x0000000000808947 */ /* 0x000ff40003800000 */
[----:B------:R-:W2:Y:S04]  /*ccd0*/  LDL.64 R178, [R1+0x68] ;  /* 0x0000680001b27983 */ /* 0x000ea80000100a00 */
[----:B------:R-:W3:Y:S01]  /*cce0*/  LDL.64 R176, [R1+0x60] ;  /* 0x0000600001b07983 */ /* 0x000ee20000100a00 */
[----:B------:R-:W-:-:S04]  /*ccf0*/  UIADD3 UR34, UR34, -0x3, URZ ;  /* 0xfffffffd22227890 */ /* 0x000fc8000fffe03f */
[----:B------:R-:W-:Y:S02]  /*cd00*/  USHF.R.S32.HI UR10, URZ, 0x1f, UR34 ;  /* 0x0000001f3f0a7899 */ /* 0x000fe40008011422 */
[----:B------:R-:W-:Y:S02]  /*cd10*/  UIMAD.WIDE.U32 UR36, UR34, UR8, URZ ;  /* 0x00000008222472a5 */ /* 0x000fe4000f8e003f */
[----:B------:R-:W-:-:S04]  /*cd20*/  UIMAD UR10, UR10, UR8, URZ ;  /* 0x000000080a0a72a4 */ /* 0x000fc8000f8e023f */
[----:B------:R-:W-:Y:S01]  /*cd30*/  UIMAD UR10, UR34, UR9, UR10 ;  /* 0x00000009220a72a4 */ /* 0x000fe2000f8e020a */
[----:B------:R-:W-:Y:S01]  /*cd40*/  IMAD.U32 R2, RZ, RZ, UR36 ;  /* 0x00000024ff027e24 */ /* 0x000fe2000f8e00ff */
[----:B------:R-:W-:Y:S01]  /*cd50*/  USHF.L.U32 UR34, UR8, 0x6, URZ ;  /* 0x0000000608227899 */ /* 0x000fe2000800063f */
[----:B------:R-:W-:Y:S01]  /*cd60*/  IMAD.U32 R4, RZ, RZ, UR36 ;  /* 0x00000024ff047e24 */ /* 0x000fe2000f8e00ff */
[----:B------:R-:W-:-:S06]  /*cd70*/  UIADD3 UR10, UR37, UR10, URZ ;  /* 0x0000000a250a7290 */ /* 0x000fcc000fffe03f */
[----:B------:R-:W-:Y:S01]  /*cd80*/  IMAD.U32 R3, RZ, RZ, UR10 ;  /* 0x0000000aff037e24 */ /* 0x000fe2000f8e00ff */
[----:B------:R-:W-:Y:S01]  /*cd90*/  ULDC.64 UR10, c[0x0][0x218] ;  /* 0x00008600000a7ab9 */ /* 0x000fe20000000a00 */
[----:B--2---:R-:W-:-:S04]  /*cda0*/  LEA R2, P0, R2, R178, 0x7 ;  /* 0x000000b202027211 */ /* 0x004fc800078038ff */
[----:B---3--:R-:W-:Y:S02]  /*cdb0*/  LEA.HI.X R3, R4, R177, R3, 0x7, P0 ;  /* 0x000000b104037211 */ /* 0x008fe400000f3c03 */
        /* <DEDUP_REMOVED lines=17> */
.L_x_876:
[----:B------:R2:W-:Y:S04]  /*ced0*/  STL [R1+0xac], R201 ;  /* 0x0000acc901007387 */ /* 0x0005e80000100800 */
[----:B--2---:R-:W2:Y:S04]  /*cee0*/  LDL.LU R201, [R1+0x4] ;  /* 0x0000040001c97983 */ /* 0x004ea80000300800 */
[----:B------:R3:W-:Y:S04]  /*cef0*/  STL [R1+0xa8], R197 ;  /* 0x0000a8c501007387 */ /* 0x0007e80000100800 */
[----:B---3--:R-:W3:Y:S04]  /*cf00*/  LDL.LU R197, [R1] ;  /* 0x0000000001c57983 */ /* 0x008ee80000300800 */
[----:B------:R-:W-:Y:S04]  /*cf10*/  STL [R1+0xa4], R195 ;  /* 0x0000a4c301007387 */ /* 0x000fe80000100800 */
[----:B------:R4:W-:Y:S04]  /*cf20*/  STL [R1+0xa0], R194 ;  /* 0x0000a0c201007387 */ /* 0x0009e80000100800 */
[----:B----4-:R-:W4:Y:S04]  /*cf30*/  LDL.LU R194, [R1+0xc] ;  /* 0x00000c0001c27983 */ /* 0x010f280000300800 */
[----:B------:R1:W-:Y:S04]  /*cf40*/  STL [R1+0x9c], R193 ;  /* 0x00009cc101007387 */ /* 0x0003e80000100800 */
[----:B-1----:R-:W4:Y:S01]  /*cf50*/  LDL.LU R193, [R1+0x8] ;  /* 0x0000080001c17983 */ /* 0x002f220000300800 */
[----:B------:R-:W-:Y:S01]  /*cf60*/  FMNMX.FTZ R2, R225, R10, !PT ;  /* 0x0000000ae1027209 */ /* 0x000fe20007810000 */
[----:B------:R-:W-:Y:S01]  /*cf70*/  IMAD.WIDE.U32 R4, R14, -0x2daee0ad, RZ ;  /* 0xd2511f530e047825 */ /* 0x000fe200078e00ff */
[----:B------:R-:W-:Y:S01]  /*cf80*/  ISETP.GE.AND P0, PT, R0, R200, PT ;  /* 0x000000c80000720c */ /* 0x000fe20003f06270 */
        /* <DEDUP_REMOVED lines=11> */
[C---:B------:R-:W-:Y:S01]  /*d040*/  ISETP.LT.OR P6, PT, R0.reuse, R196, P6 ;  /* 0x000000c40000720c */ /* 0x040fe200037c1670 */
[----:B------:R-:W-:Y:S01]  /*d050*/  STL [R1+0x8c], R189 ;  /* 0x00008cbd01007387 */ /* 0x000fe20000100800 */
[----:B------:R-:W-:Y:S01]  /*d060*/  ISETP.LT.OR P3, PT, R0, R199, P3 ;  /* 0x000000c70000720c */ /* 0x000fe20001f61670 */
[----:B------:R-:W-:Y:S01]  /*d070*/  IMAD.WIDE.U32 R2, R4, -0x326172a9, RZ ;  /* 0xcd9e8d5704027825 */ /* 0x000fe200078e00ff */
[----:B------:R-:W-:Y:S01]  /*d080*/  ISETP.LT.OR P0, PT, R0, R198, P0 ;  /* 0x000000c60000720c */ /* 0x000fe20000701670 */
[----:B------:R-:W-:Y:S01]  /*d090*/  STL [R1+0x88], R188 ;  /* 0x000088bc01007387 */ /* 0x000fe20000100800 */
[----:B------:R-:W-:Y:S01]  /*d0a0*/  LOP3.LUT R0, R51, UR19, R12, 0x96, !PT ;  /* 0x0000001333007c12 */ /* 0x000fe2000f8e960c */
[----:B------:R-:W-:Y:S01]  /*d0b0*/  IMAD.MOV.U32 R28, RZ, RZ, R175 ;  /* 0x000000ffff1c7224 */ /* 0x000fe200078e00af */
[----:B------:R-:W-:Y:S01]  /*d0c0*/  FMNMX.FTZ R4, R240, R8, !PT ;  /* 0x00000008f0047209 */ /* 0x000fe20007810000 */
[----:B------:R-:W-:Y:S01]  /*d0d0*/  IMAD.MOV.U32 R22, RZ, RZ, R173 ;  /* 0x000000ffff167224 */ /* 0x000fe200078e00ad */
[----:B------:R-:W-:Y:S01]  /*d0e0*/  LOP3.LUT R10, R5, UR14, R16, 0x96, !PT ;  /* 0x0000000e050a7c12 */ /* 0x000fe2000f8e9610 */
[----:B------:R-:W-:Y:S01]  /*d0f0*/  IMAD.WIDE.U32 R12, R0, -0x2daee0ad, RZ ;  /* 0xd2511f53000c7825 */ /* 0x000fe200078e00ff */
[----:B------:R-:W-:Y:S01]  /*d100*/  FMNMX.FTZ R0, R239, R4, !PT ;  /* 0x00000004ef007209 */ /* 0x000fe20007810000 */
[----:B------:R-:W-:Y:S01]  /*d110*/  STL [R1+0x84], R187 ;  /* 0x000084bb01007387 */ /* 0x000fe20000100800 */
[----:B------:R-:W-:Y:S01]  /*d120*/  LOP3.LUT R5, R2, 0xffff, RZ, 0xc0, !PT ;  /* 0x0000ffff02057812 */ /* 0x000fe200078ec0ff */
[----:B------:R-:W-:Y:S01]  /*d130*/  IMAD.WIDE.U32 R48, R10, -0x326172a9, RZ ;  /* 0xcd9e8d570a307825 */ /* 0x000fe200078e00ff */
[----:B------:R-:W-:Y:S01]  /*d140*/  FMNMX.FTZ R0, R235, R0, !PT ;  /* 0x00000000eb007209 */ /* 0x000fe20007810000 */
[----:B------:R-:W-:Y:S01]  /*d150*/  STL [R1+0x80], R186 ;  /* 0x000080ba01007387 */ /* 0x000fe20000100800 */
[----:B------:R-:W-:Y:S01]  /*d160*/  LOP3.LUT R9, R2, 0xff, RZ, 0xc0, !PT ;  /* 0x000000ff02097812 */ /* 0x000fe200078ec0ff */
[----:B------:R-:W-:Y:S01]  /*d170*/  IMAD.MOV.U32 R42, RZ, RZ, R28 ;  /* 0x000000ffff2a7224 */ /* 0x000fe200078e001c */
[--C-:B------:R-:W-:Y:S01]  /*d180*/  SHF.R.U32.HI R4, RZ, 0x10, R2.reuse ;  /* 0x00000010ff047819 */ /* 0x100fe20000011602 */
[----:B------:R-:W-:Y:S01]  /*d190*/  STL [R1+0x7c], R135 ;  /* 0x00007c8701007387 */ /* 0x000fe20000100800 */
[----:B------:R-:W-:Y:S01]  /*d1a0*/  SHF.R.U32.HI R8, RZ, 0x18, R2 ;  /* 0x00000018ff087819 */ /* 0x000fe20000011602 */
[----:B------:R-:W-:Y:S01]  /*d1b0*/  IMAD.MOV.U32 R28, RZ, RZ, R216 ;  /* 0x000000ffff1c7224 */ /* 0x000fe200078e00d8 */
[----:B------:R-:W-:Y:S01]  /*d1c0*/  FMNMX.FTZ R2, R233, R0, !PT ;  /* 0x00000000e9027209 */ /* 0x000fe20007810000 */
[----:B------:R-:W-:Y:S01]  /*d1d0*/  UIADD3 UR10, UR4, 0x1, URZ ;  /* 0x00000001040a7890 */ /* 0x000fe2000fffe03f */
[----:B------:R-:W-:-:S02]  /*d1e0*/  LOP3.LUT R7, R7, UR18, R78, 0x96, !PT ;  /* 0x0000001207077c12 */ /* 0x000fc4000f8e964e */
[----:B------:R-:W-:Y:S02]  /*d1f0*/  LOP3.LUT R4, R4, 0xff, RZ, 0xc0, !PT ;  /* 0x000000ff04047812 */ /* 0x000fe400078ec0ff */
[----:B------:R-:W-:Y:S01]  /*d200*/  LOP3.LUT R0, R13, UR16, R6, 0x96, !PT ;  /* 0x000000100d007c12 */ /* 0x000fe2000f8e9606 */
[----:B------:R-:W-:Y:S01]  /*d210*/  IMAD.WIDE.U32 R6, R7, -0x326172a9, RZ ;  /* 0xcd9e8d5707067825 */ /* 0x000fe200078e00ff */
[----:B------:R-:W-:Y:S02]  /*d220*/  FMNMX.FTZ R2, R232, R2, !PT ;  /* 0x00000002e8027209 */ /* 0x000fe40007810000 */
[----:B------:R-:W-:Y:S01]  /*d230*/  SHF.R.U32.HI R5, RZ, 0x8, R5 ;  /* 0x00000008ff057819 */ /* 0x000fe20000011605 */
[----:B------:R-:W-:Y:S01]  /*d240*/  IMAD.WIDE.U32 R34, R0, -0x326172a9, RZ ;  /* 0xcd9e8d5700227825 */ /* 0x000fe200078e00ff */
[----:B------:R-:W-:Y:S02]  /*d250*/  PRMT R15, R4, 0x5410, R8 ;  /* 0x00005410040f7816 */ /* 0x000fe40000000008 */
[----:B------:R-:W-:-:S02]  /*d260*/  FMNMX.FTZ R4, R229, R2, !PT ;  /* 0x00000002e5047209 */ /* 0x000fc40007810000 */
[----:B------:R-:W-:Y:S02]  /*d270*/  PRMT R14, R9, 0x5410, R5 ;  /* 0x00005410090e7816 */ /* 0x000fe40000000005 */
[----:B------:R-:W-:Y:S02]  /*d280*/  LOP3.LUT R5, R7, UR17, R50, 0x96, !PT ;  /* 0x0000001107057c12 */ /* 0x000fe4000f8e9632 */
[----:B------:R-:W-:Y:S02]  /*d290*/  FMNMX.FTZ R7, R228, R4, !PT ;  /* 0x00000004e4077209 */ /* 0x000fe40007810000 */
[----:B------:R-:W-:Y:S01]  /*d2a0*/  LOP3.LUT R0, R35, UR15, R6, 0x96, !PT ;  /* 0x0000000f23007c12 */ /* 0x000fe2000f8e9606 */
[----:B------:R-:W-:Y:S01]  /*d2b0*/  IMAD.WIDE.U32 R4, R5, -0x2daee0ad, RZ ;  /* 0xd2511f5305047825 */ /* 0x000fe200078e00ff */
[----:B------:R-:W-:Y:S02]  /*d2c0*/  FMNMX.FTZ R6, R220, R7, !PT ;  /* 0x00000007dc067209 */ /* 0x000fe40007810000 */
[----:B------:R-:W-:Y:S01]  /*d2d0*/  LOP3.LUT R2, R3, UR22, R48, 0x96, !PT ;  /* 0x0000001603027c12 */ /* 0x000fe2000f8e9630 */
[----:B------:R-:W-:Y:S01]  /*d2e0*/  IMAD.WIDE.U32 R32, R0, -0x2daee0ad, RZ ;  /* 0xd2511f5300207825 */ /* 0x000fe200078e00ff */
[----:B------:R-:W-:-:S02]  /*d2f0*/  FMNMX.FTZ R0, R221, R6, !PT ;  /* 0x00000006dd007209 */ /* 0x000fc40007810000 */
[C---:B------:R-:W-:Y:S02]  /*d300*/  LOP3.LUT R3, R2.reuse, 0xffff, RZ, 0xc0, !PT ;  /* 0x0000ffff02037812 */ /* 0x040fe400078ec0ff */
[----:B------:R-:W-:Y:S02]  /*d310*/  LOP3.LUT R12, R5, UR14, R12, 0x96, !PT ;  /* 0x0000000e050c7c12 */ /* 0x000fe4000f8e960c */
[----:B------:R-:W-:Y:S02]  /*d320*/  FMNMX.FTZ R0, R217, R0, !PT ;  /* 0x00000000d9007209 */ /* 0x000fe40007810000 */
[----:B------:R-:W-:Y:S02]  /*d330*/  SHF.R.U32.HI R5, RZ, 0x8, R3 ;  /* 0x00000008ff057819 */ /* 0x000fe40000011603 */
[----:B------:R-:W-:Y:S02]  /*d340*/  LOP3.LUT R3, R2, 0xff, RZ, 0xc0, !PT ;  /* 0x000000ff02037812 */ /* 0x000fe400078ec0ff */
[----:B------:R-:W-:-:S02]  /*d350*/  LOP3.LUT R6, R33, UR12, R4, 0x96, !PT ;  /* 0x0000000c21067c12 */ /* 0x000fc4000f8e9604 */
[--C-:B------:R-:W-:Y:S02]  /*d360*/  SHF.R.U32.HI R4, RZ, 0x10, R2.reuse ;  /* 0x00000010ff047819 */ /* 0x100fe40000011602 */
[----:B------:R-:W-:Y:S01]  /*d370*/  FMNMX.FTZ R0, R215, R0, !PT ;  /* 0x00000000d7007209 */ /* 0x000fe20007810000 */
[----:B------:R-:W-:Y:S01]  /*d380*/  IMAD.WIDE.U32 R8, R6, -0x326172a9, RZ ;  /* 0xcd9e8d5706087825 */ /* 0x000fe200078e00ff */
[----:B------:R-:W-:Y:S02]  /*d390*/  PRMT R21, R3, 0x5410, R5 ;  /* 0x0000541003157816 */ /* 0x000fe40000000005 */
[----:B------:R-:W-:Y:S02]  /*d3a0*/  SHF.R.U32.HI R3, RZ, 0x18, R2 ;  /* 0x00000018ff037819 */ /* 0x000fe40000011602 */
[----:B------:R-:W-:Y:S02]  /*d3b0*/  LOP3.LUT R2, R4, 0xff, RZ, 0xc0, !PT ;  /* 0x000000ff04027812 */ /* 0x000fe400078ec0ff */
[----:B------:R-:W-:-:S02]  /*d3c0*/  FMNMX.FTZ R0, R214, R0, !PT ;  /* 0x00000000d6007209 */ /* 0x000fc40007810000 */
[----:B------:R-:W-:Y:S02]  /*d3d0*/  PRMT R13, R2, 0x5410, R3 ;  /* 0x00005410020d7816 */ /* 0x000fe40000000003 */
[----:B------:R-:W-:Y:S01]  /*d3e0*/  FMNMX.FTZ R2, R38, R87, !PT ;  /* 0x0000005726027209 */ /* 0x000fe20007810000 */
[----:B------:R-:W1:Y:S01]  /*d3f0*/  SHFL.BFLY PT, R4, R0, 0x2, 0x1f ;  /* 0x0c401f0000047f89 */ /* 0x000e6200000e0000 */
[C---:B------:R-:W-:Y:S02]  /*d400*/  LOP3.LUT R3, R8.reuse, 0xffff, RZ, 0xc0, !PT ;  /* 0x0000ffff08037812 */ /* 0x040fe400078ec0ff */
[----:B------:R-:W-:Y:S02]  /*d410*/  FMNMX.FTZ R2, R95, R2, !PT ;  /* 0x000000025f027209 */ /* 0x000fe40007810000 */
[----:B------:R-:W-:Y:S02]  /*d420*/  SHF.R.U32.HI R3, RZ, 0x8, R3 ;  /* 0x00000008ff037819 */ /* 0x000fe40000011603 */
[----:B------:R-:W-:-:S02]  /*d430*/  LOP3.LUT R5, R8, 0xff, RZ, 0xc0, !PT ;  /* 0x000000ff08057812 */ /* 0x000fc400078ec0ff */
[----:B------:R-:W-:Y:S02]  /*d440*/  FMNMX.FTZ R2, R86, R2, !PT ;  /* 0x0000000256027209 */ /* 0x000fe40007810000 */
[----:B------:R-:W-:Y:S02]  /*d450*/  PRMT R20, R5, 0x5410, R3 ;  /* 0x0000541005147816 */ /* 0x000fe40000000003 */
[----:B------:R-:W-:Y:S02]  /*d460*/  FMNMX.FTZ R3, R85, R2, !PT ;  /* 0x0000000255037209 */ /* 0x000fe40007810000 */
[----:B------:R-:W-:Y:S02]  /*d470*/  FMNMX.FTZ R2, R37, R89, !PT ;  /* 0x0000005925027209 */ /* 0x000fe40007810000 */
[----:B------:R-:W-:Y:S02]  /*d480*/  FMNMX.FTZ R3, R112, R3, !PT ;  /* 0x0000000370037209 */ /* 0x000fe40007810000 */
[----:B------:R-:W-:-:S02]  /*d490*/  FMNMX.FTZ R2, R93, R2, !PT ;  /* 0x000000025d027209 */ /* 0x000fc40007810000 */
[----:B------:R-:W-:Y:S02]  /*d4a0*/  FMNMX.FTZ R3, R113, R3, !PT ;  /* 0x0000000371037209 */ /* 0x000fe40007810000 */
[----:B------:R-:W-:Y:S02]  /*d4b0*/  FMNMX.FTZ R2, R92, R2, !PT ;  /* 0x000000025c027209 */ /* 0x000fe40007810000 */
[----:B-1----:R-:W-:Y:S02]  /*d4c0*/  FMNMX.FTZ R11, R0, R4, !PT ;  /* 0x00000004000b7209 */ /* 0x002fe40007810000 */
        /* <DEDUP_REMOVED lines=63> */
[----:B--2---:R-:W-:-:S02]  /*d8c0*/  FMNMX.FTZ R2, R201, R2, !PT ;  /* 0x00000002c9027209 */ /* 0x004fc40007810000 */
[----:B------:R-:W-:Y:S02]  /*d8d0*/  FMNMX.FTZ R3, R238, R3, !PT ;  /* 0x00000003ee037209 */ /* 0x000fe40007810000 */
[----:B---3--:R-:W-:Y:S02]  /*d8e0*/  FMNMX.FTZ R2, R197, R2, !PT ;  /* 0x00000002c5027209 */ /* 0x008fe40007810000 */
[----:B------:R-:W-:Y:S02]  /*d8f0*/  FMNMX.FTZ R3, R234, R3, !PT ;  /* 0x00000003ea037209 */ /* 0x000fe40007810000 */
[----:B------:R-:W-:Y:S02]  /*d900*/  FMNMX.FTZ R2, R252, R2, !PT ;  /* 0x00000002fc027209 */ /* 0x000fe40007810000 */
[----:B------:R-:W-:Y:S02]  /*d910*/  FMNMX.FTZ R3, R224, R3, !PT ;  /* 0x00000003e0037209 */ /* 0x000fe40007810000 */
[----:B------:R-:W-:-:S02]  /*d920*/  FMNMX.FTZ R2, R249, R2, !PT ;  /* 0x00000002f9027209 */ /* 0x000fc40007810000 */
[----:B------:R-:W-:Y:S02]  /*d930*/  FSEL R177, R23, -INF , !P6 ;  /* 0xff80000017b17808 */ /* 0x000fe40007000000 */
[----:B------:R-:W-:Y:S02]  /*d940*/  FMNMX.FTZ R3, R222, R3, !PT ;  /* 0x00000003de037209 */ /* 0x000fe40007810000 */
[----:B------:R-:W-:Y:S02]  /*d950*/  FMNMX.FTZ R2, R245, R2, !PT ;  /* 0x00000002f5027209 */ /* 0x000fe40007810000 */
[----:B------:R-:W-:Y:S02]  /*d960*/  FMNMX.FTZ R10, R177, R3, !PT ;  /* 0x00000003b10a7209 */ /* 0x000fe40007810000 */
[----:B------:R-:W-:Y:S02]  /*d970*/  FSEL R181, R29, -INF , !P5 ;  /* 0xff8000001db57808 */ /* 0x000fe40006800000 */
[----:B----4-:R-:W-:Y:S01]  /*d980*/  FMNMX.FTZ R0, R194, R0, !PT ;  /* 0x00000000c2007209 */ /* 0x010fe20007810000 */
[----:B------:R-:W2:Y:S01]  /*d990*/  SHFL.BFLY PT, R3, R10, 0x2, 0x1f ;  /* 0x0c401f000a037f89 */ /* 0x000ea200000e0000 */
[----:B------:R-:W-:-:S02]  /*d9a0*/  FMNMX.FTZ R2, R237, R2, !PT ;  /* 0x00000002ed027209 */ /* 0x000fc40007810000 */
[----:B------:R-:W-:Y:S02]  /*d9b0*/  FSEL R179, R24, -INF , !P4 ;  /* 0xff80000018b37808 */ /* 0x000fe40006000000 */
[----:B------:R-:W-:Y:S02]  /*d9c0*/  FMNMX.FTZ R2, R181, R2, !PT ;  /* 0x00000002b5027209 */ /* 0x000fe40007810000 */
[----:B------:R-:W-:Y:S01]  /*d9d0*/  FSEL R175, R25, -INF , !P3 ;  /* 0xff80000019af7808 */ /* 0x000fe20005800000 */
[----:B------:R-:W-:Y:S01]  /*d9e0*/  IMAD.WIDE.U32 R24, R12, -0x326172a9, RZ ;  /* 0xcd9e8d570c187825 */ /* 0x000fe200078e00ff */
[----:B------:R-:W-:Y:S02]  /*d9f0*/  FMNMX.FTZ R5, R179, R2, !PT ;  /* 0x00000002b3057209 */ /* 0x000fe40007810000 */
[----:B------:R-:W-:Y:S02]  /*da00*/  FSEL R178, R31, -INF , !P2 ;  /* 0xff8000001fb27808 */ /* 0x000fe40005000000 */
[----:B------:R-:W-:-:S02]  /*da10*/  FMNMX.FTZ R5, R175, R5, !PT ;  /* 0x00000005af057209 */ /* 0x000fc40007810000 */
[----:B------:R-:W-:Y:S02]  /*da20*/  FSEL R176, R26, -INF , !P1 ;  /* 0xff8000001ab07808 */ /* 0x000fe40004800000 */
[----:B------:R-:W-:Y:S01]  /*da30*/  FSEL R173, R27, -INF , !P0 ;  /* 0xff8000001bad7808 */ /* 0x000fe20004000000 */
[----:B------:R-:W3:Y:S01]  /*da40*/  SHFL.BFLY PT, R2, R5, 0x2, 0x1f ;  /* 0x0c401f0005027f89 */ /* 0x000ee200000e0000 */
[----:B------:R-:W-:Y:S02]  /*da50*/  SHF.R.U32.HI R6, RZ, 0x10, R8 ;  /* 0x00000010ff067819 */ /* 0x000fe40000011608 */
[----:B-1----:R-:W-:Y:S02]  /*da60*/  FMNMX.FTZ R117, R11, R4, !PT ;  /* 0x000000040b757209 */ /* 0x002fe40007810000 */
[----:B------:R-:W-:Y:S02]  /*da70*/  LOP3.LUT R6, R6, 0xff, RZ, 0xc0, !PT ;  /* 0x000000ff06067812 */ /* 0x000fe400078ec0ff */
[----:B--2---:R-:W-:Y:S01]  /*da80*/  FMNMX.FTZ R10, R10, R3, !PT ;  /* 0x000000030a0a7209 */ /* 0x004fe20007810000 */
[C---:B------:R-:W-:Y:S01]  /*da90*/  FMUL.FTZ R4, R117.reuse, UR35 ;  /* 0x0000002375047c20 */ /* 0x040fe20008410000 */
[----:B------:R-:W-:-:S02]  /*daa0*/  FSETP.NEU.FTZ.AND P0, PT, R117, -INF , PT ;  /* 0xff8000007500780b */ /* 0x000fc40003f1d000 */
[----:B------:R-:W-:Y:S02]  /*dab0*/  FMNMX.FTZ R0, R193, R0, !PT ;  /* 0x00000000c1007209 */ /* 0x000fe40007810000 */
[----:B------:R-:W-:Y:S02]  /*dac0*/  FSEL R4, R4, RZ, P0 ;  /* 0x000000ff04047208 */ /* 0x000fe40000000000 */
[----:B------:R-:W-:Y:S02]  /*dad0*/  FMNMX.FTZ R0, R71, R0, !PT ;  /* 0x0000000047007209 */ /* 0x000fe40007810000 */
[----:B------:R-:W-:Y:S01]  /*dae0*/  PRMT R216, R116, 0x7054, R116 ;  /* 0x0000705474d87816 */ /* 0x000fe20000000074 */
[----:B------:R-:W-:Y:S01]  /*daf0*/  IMAD.MOV.U32 R116, RZ, RZ, R53 ;  /* 0x000000ffff747224 */ /* 0x000fe200078e0035 */
[----:B------:R-:W-:-:S03]  /*db00*/  FMNMX.FTZ R0, R54, R0, !PT ;  /* 0x0000000036007209 */ /* 0x000fc60007810000 */
[--C-:B------:R-:W-:Y:S02]  /*db10*/  HSET2.LE.AND R14, R14, R216.reuse, PT ;  /* 0x000000d80e0e7233 */ /* 0x100fe40003803000 */
[----:B------:R-:W-:Y:S02]  /*db20*/  FMNMX.FTZ R0, R53, R0, !PT ;  /* 0x0000000035007209 */ /* 0x000fe40007810000 */
[----:B---3--:R-:W-:Y:S02]  /*db30*/  FMNMX.FTZ R5, R5, R2, !PT ;  /* 0x0000000205057209 */ /* 0x008fe40007810000 */
[----:B------:R-:W-:Y:S02]  /*db40*/  FMNMX.FTZ R0, R250, R0, !PT ;  /* 0x00000000fa007209 */ /* 0x000fe40007810000 */
[----:B------:R-:W-:Y:S02]  /*db50*/  HSET2.LE.AND R15, R15, R216, PT ;  /* 0x000000d80f0f7233 */ /* 0x000fe40003803000 */
[----:B------:R-:W-:-:S02]  /*db60*/  FMNMX.FTZ R0, R248, R0, !PT ;  /* 0x00000000f8007209 */ /* 0x000fc40007810000 */
[--C-:B------:R-:W-:Y:S02]  /*db70*/  HSET2.LE.AND R12, R21, R216.reuse, PT ;  /* 0x000000d8150c7233 */ /* 0x100fe40003803000 */
[----:B------:R-:W-:Y:S02]  /*db80*/  FMNMX.FTZ R0, R241, R0, !PT ;  /* 0x00000000f1007209 */ /* 0x000fe40007810000 */
[----:B------:R-:W-:Y:S02]  /*db90*/  HSET2.LE.AND R13, R13, R216, PT ;  /* 0x000000d80d0d7233 */ /* 0x000fe40003803000 */
[----:B------:R-:W-:Y:S02]  /*dba0*/  FMNMX.FTZ R7, R178, R0, !PT ;  /* 0x00000000b2077209 */ /* 0x000fe40007810000 */
[----:B------:R-:W-:Y:S02]  /*dbb0*/  SHF.R.U32.HI R0, RZ, 0x18, R8 ;  /* 0x00000018ff007819 */ /* 0x000fe40000011608 */
[----:B------:R-:W-:-:S02]  /*dbc0*/  FMNMX.FTZ R7, R176, R7, !PT ;  /* 0x00000007b0077209 */ /* 0x000fc40007810000 */
[----:B------:R-:W-:Y:S01]  /*dbd0*/  PRMT R19, R6, 0x5410, R0 ;  /* 0x0000541006137816 */ /* 0x000fe20000000000 */
[----:B------:R-:W-:Y:S01]  /*dbe0*/  FFMA.FTZ R6, R83, UR35, -R4 ;  /* 0x0000002353067c23 */ /* 0x000fe20008010804 */
[----:B------:R-:W-:Y:S02]  /*dbf0*/  FMNMX.FTZ R7, R173, R7, !PT ;  /* 0x00000007ad077209 */ /* 0x000fe40007810000 */
[----:B------:R-:W-:Y:S01]  /*dc00*/  LOP3.LUT R0, R9, UR22, R24, 0x96, !PT ;  /* 0x0000001609007c12 */ /* 0x000fe2000f8e9618 */
[----:B------:R1:W2:Y:S01]  /*dc10*/  MUFU.EX2 R41, R6 ;  /* 0x0000000600297308 */ /* 0x0002a20000000800 */
[----:B------:R-:W3:Y:S01]  /*dc20*/  SHFL.BFLY PT, R9, R10, 0x1, 0x1f ;  /* 0x0c201f000a097f89 */ /* 0x000ee200000e0000 */
[----:B------:R-:W-:Y:S02]  /*dc30*/  HSET2.LE.AND R11, R19, R216, PT ;  /* 0x000000d8130b7233 */ /* 0x000fe40003803000 */
[----:B------:R-:W-:Y:S01]  /*dc40*/  LOP3.LUT R2, R0, 0xffff, RZ, 0xc0, !PT ;  /* 0x0000ffff00027812 */ /* 0x000fe200078ec0ff */
[----:B------:R-:W4:Y:S03]  /*dc50*/  SHFL.BFLY PT, R8, R7, 0x2, 0x1f ;  /* 0x0c401f0007087f89 */ /* 0x000f2600000e0000 */
[----:B------:R-:W-:-:S02]  /*dc60*/  SHF.R.U32.HI R3, RZ, 0x8, R2 ;  /* 0x00000008ff037819 */ /* 0x000fc40000011602 */
[----:B------:R-:W-:-:S04]  /*dc70*/  LOP3.LUT R2, R0, 0xff, RZ, 0xc0, !PT ;  /* 0x000000ff00027812 */ /* 0x000fc800078ec0ff */
[----:B------:R-:W-:Y:S01]  /*dc80*/  PRMT R18, R2, 0x5410, R3 ;  /* 0x0000541002127816 */ /* 0x000fe20000000003 */
[--C-:B------:R-:W-:Y:S01]  /*dc90*/  FFMA.FTZ R3, R84, UR35, -R4.reuse ;  /* 0x0000002354037c23 */ /* 0x100fe20008010804 */
[----:B-1----:R-:W-:-:S03]  /*dca0*/  FFMA.FTZ R6, R88, UR35, -R4 ;  /* 0x0000002358067c23 */ /* 0x002fc60008010804 */
[----:B------:R1:W-:Y:S01]  /*dcb0*/  MUFU.EX2 R190, R3 ;  /* 0x0000000300be7308 */ /* 0x0003e20000000800 */
[----:B---3--:R-:W-:-:S07]  /*dcc0*/  FMNMX.FTZ R40, R10, R9, !PT ;  /* 0x000000090a287209 */ /* 0x008fce0007810000 */
[----:B------:R3:W-:Y:S01]  /*dcd0*/  MUFU.EX2 R43, R6 ;  /* 0x00000006002b7308 */ /* 0x0007e20000000800 */
[----:B----4-:R-:W-:Y:S01]  /*dce0*/  FMNMX.FTZ R2, R7, R8, !PT ;  /* 0x0000000807027209 */ /* 0x010fe20007810000 */
[C---:B------:R-:W-:Y:S01]  /*dcf0*/  FMUL.FTZ R10, R40.reuse, UR35 ;  /* 0x00000023280a7c20 */ /* 0x040fe20008410000 */
[----:B------:R-:W4:Y:S01]  /*dd00*/  SHFL.BFLY PT, R8, R5, 0x1, 0x1f ;  /* 0x0c201f0005087f89 */ /* 0x000f2200000e0000 */
[----:B------:R-:W-:Y:S02]  /*dd10*/  FSETP.NEU.FTZ.AND P1, PT, R40, -INF , PT ;  /* 0xff8000002800780b */ /* 0x000fe40003f3d000 */
[--C-:B------:R-:W-:Y:S01]  /*dd20*/  SHF.R.U32.HI R7, RZ, 0x18, R0.reuse ;  /* 0x00000018ff077819 */ /* 0x100fe20000011600 */
[----:B------:R-:W2:Y:S01]  /*dd30*/  SHFL.BFLY PT, R9, R2, 0x1, 0x1f ;  /* 0x0c201f0002097f89 */ /* 0x000ea200000e0000 */
[----:B-1----:R-:W-:-:S04]  /*dd40*/  SHF.R.U32.HI R3, RZ, 0x10, R0 ;  /* 0x00000010ff037819 */ /* 0x002fc80000011600 */
[----:B------:R-:W-:Y:S02]  /*dd50*/  LOP3.LUT R0, R3, 0xff, RZ, 0xc0, !PT ;  /* 0x000000ff03007812 */ /* 0x000fe400078ec0ff */
[----:B------:R-:W-:Y:S02]  /*dd60*/  FSEL R3, R10, RZ, P1 ;  /* 0x000000ff0a037208 */ /* 0x000fe40000800000 */
[----:B------:R-:W-:Y:S01]  /*dd70*/  PRMT R17, R0, 0x5410, R7 ;  /* 0x0000541000117816 */ /* 0x000fe20000000007 */
[----:B---3--:R-:W-:Y:S01]  /*dd80*/  FFMA.FTZ R6, R82, UR35, -R4 ;  /* 0x0000002352067c23 */ /* 0x008fe20008010804 */
[----:B------:R-:W-:Y:S01]  /*dd90*/  HSET2.LE.AND R10, R20, R216, PT ;  /* 0x000000d8140a7233 */ /* 0x000fe20003803000 */
[----:B------:R-:W-:Y:S02]  /*dda0*/  FFMA.FTZ R0, R87, UR35, -R3 ;  /* 0x0000002357007c23 */ /* 0x000fe40008010803 */
[----:B------:R-:W-:Y:S01]  /*ddb0*/  MUFU.EX2 R30, R6 ;  /* 0x00000006001e7308 */ /* 0x000fe20000000800 */
[----:B----4-:R-:W-:-:S07]  /*ddc0*/  FMNMX.FTZ R132, R5, R8, !PT ;  /* 0x0000000805847209 */ /* 0x010fce0007810000 */
[----:B------:R1:W-:Y:S01]  /*ddd0*/  MUFU.EX2 R87, R0 ;  /* 0x0000000000577308 */ /* 0x0003e20000000800 */
[----:B------:R-:W-:Y:S02]  /*dde0*/  FSEL R5, R117, RZ, P0 ;  /* 0x000000ff75057208 */ /* 0x000fe40000000000 */
[----:B------:R-:W-:Y:S02]  /*ddf0*/  FSETP.NEU.FTZ.AND P0, PT, R132, -INF , PT ;  /* 0xff8000008400780b */ /* 0x000fe40003f1d000 */
[----:B------:R-:W-:Y:S01]  /*de00*/  HSET2.LE.AND R8, R18, R216, PT ;  /* 0x000000d812087233 */ /* 0x000fe20003803000 */
[----:B------:R-:W-:Y:S01]  /*de10*/  FADD.FTZ R26, R39, -R5 ;  /* 0x80000005271a7221 */ /* 0x000fe20000010000 */
[----:B------:R-:W-:-:S05]  /*de20*/  FSEL R5, R40, RZ, P1 ;  /* 0x000000ff28057208 */ /* 0x000fca0000800000 */
[----:B------:R-:W-:Y:S01]  /*de30*/  FADD.FTZ R24, R38, -R5 ;  /* 0x8000000526187221 */ /* 0x000fe20000010000 */
[----:B------:R-:W-:Y:S01]  /*de40*/  FSEL R5, R132, RZ, P0 ;  /* 0x000000ff84057208 */ /* 0x000fe20000000000 */
[----:B-1----:R-:W-:Y:S01]  /*de50*/  FFMA.FTZ R0, R95, UR35, -R3 ;  /* 0x000000235f007c23 */ /* 0x002fe20008010803 */
[----:B--2---:R-:W-:-:S03]  /*de60*/  IMAD.MOV.U32 R95, RZ, RZ, R41 ;  /* 0x000000ffff5f7224 */ /* 0x004fc600078e0029 */
[----:B------:R-:W-:Y:S01]  /*de70*/  FADD.FTZ R7, R37, -R5 ;  /* 0x8000000525077221 */ /* 0x000fe20000010000 */
[----:B------:R-:W-:Y:S01]  /*de80*/  IMAD.MOV.U32 R41, RZ, RZ, R131 ;  /* 0x000000ffff297224 */ /* 0x000fe200078e0083 */
[----:B------:R-:W-:Y:S01]  /*de90*/  FMNMX.FTZ R131, R2, R9, !PT ;  /* 0x0000000902837209 */ /* 0x000fe20007810000 */
[----:B------:R1:W-:Y:S01]  /*dea0*/  MUFU.EX2 R88, R0 ;  /* 0x0000000000587308 */ /* 0x0003e20000000800 */
[----:B------:R-:W-:Y:S01]  /*deb0*/  FMUL.FTZ R2, R132, UR35 ;  /* 0x0000002384027c20 */ /* 0x000fe20008410000 */
[----:B------:R-:W-:Y:S01]  /*dec0*/  HSET2.LE.AND R9, R17, R216, PT ;  /* 0x000000d811097233 */ /* 0x000fe20003803000 */
[----:B------:R-:W-:-:S03]  /*ded0*/  FMUL.FTZ R7, R7, UR35 ;  /* 0x0000002307077c20 */ /* 0x000fc60008410000 */
[----:B------:R-:W-:Y:S02]  /*dee0*/  FSEL R2, R2, RZ, P0 ;  /* 0x000000ff02027208 */ /* 0x000fe40000000000 */
[C---:B------:R-:W-:Y:S01]  /*def0*/  FSETP.NEU.FTZ.AND P0, PT, R131.reuse, -INF , PT ;  /* 0xff8000008300780b */ /* 0x040fe20003f1d000 */
[----:B------:R-:W2:Y:S03]  /*df00*/  MUFU.EX2 R81, R7 ;  /* 0x0000000700517308 */ /* 0x000ea60000000800 */
[----:B------:R-:W-:Y:S01]  /*df10*/  FSEL R5, R131, RZ, P0 ;  /* 0x000000ff83057208 */ /* 0x000fe20000000000 */
[----:B-1----:R-:W-:-:S04]  /*df20*/  FFMA.FTZ R0, R86, UR35, -R3 ;  /* 0x0000002356007c23 */ /* 0x002fc80008010803 */
[----:B------:R-:W-:Y:S01]  /*df30*/  FADD.FTZ R16, R36, -R5 ;  /* 0x8000000524107221 */ /* 0x000fe20000010000 */
[----:B------:R-:W-:Y:S01]  /*df40*/  FMUL.FTZ R5, R131, UR35 ;  /* 0x0000002383057c20 */ /* 0x000fe20008410000 */
[----:B------:R-:W-:Y:S01]  /*df50*/  IMAD.MOV.U32 R86, RZ, RZ, R41 ;  /* 0x000000ffff567224 */ /* 0x000fe200078e0029 */
[----:B------:R1:W-:Y:S01]  /*df60*/  MUFU.EX2 R189, R0 ;  /* 0x0000000000bd7308 */ /* 0x0003e20000000800 */
[----:B------:R-:W-:Y:S01]  /*df70*/  FMUL.FTZ R16, R16, UR35 ;  /* 0x0000002310107c20 */ /* 0x000fe20008410000 */
[-C--:B--2---:R-:W-:Y:S01]  /*df80*/  FMUL.FTZ R148, R148, R81.reuse ;  /* 0x0000005194947220 */ /* 0x084fe20000410000 */
[-C--:B------:R-:W-:Y:S01]  /*df90*/  FMUL.FTZ R149, R149, R81.reuse ;  /* 0x0000005195957220 */ /* 0x080fe20000410000 */
[----:B------:R-:W-:-:S04]  /*dfa0*/  FMUL.FTZ R144, R144, R81 ;  /* 0x0000005190907220 */ /* 0x000fc80000410000 */
[----:B------:R2:W3:Y:S01]  /*dfb0*/  MUFU.EX2 R82, R16 ;  /* 0x0000001000527308 */ /* 0x0004e20000000800 */
[-C--:B------:R-:W-:Y:S01]  /*dfc0*/  FMUL.FTZ R145, R145, R81.reuse ;  /* 0x0000005191917220 */ /* 0x080fe20000410000 */
[-C--:B------:R-:W-:Y:S01]  /*dfd0*/  FMUL.FTZ R140, R140, R81.reuse ;  /* 0x000000518c8c7220 */ /* 0x080fe20000410000 */
[-C--:B------:R-:W-:Y:S01]  /*dfe0*/  FMUL.FTZ R141, R141, R81.reuse ;  /* 0x000000518d8d7220 */ /* 0x080fe20000410000 */
[-C--:B------:R-:W-:Y:S01]  /*dff0*/  FMUL.FTZ R136, R136, R81.reuse ;  /* 0x0000005188887220 */ /* 0x080fe20000410000 */
[----:B------:R-:W-:Y:S01]  /*e000*/  FMUL.FTZ R137, R137, R81 ;  /* 0x0000005189897220 */ /* 0x000fe20000410000 */
[----:B-1----:R-:W-:-:S04]  /*e010*/  FFMA.FTZ R0, R85, UR35, -R3 ;  /* 0x0000002355007c23 */ /* 0x002fc80008010803 */
[----:B------:R1:W4:Y:S01]  /*e020*/  MUFU.EX2 R135, R0 ;  /* 0x0000000000877308 */ /* 0x0003220000000800 */
[----:B--2---:R-:W-:Y:S01]  /*e030*/  LDSM.16.MT88.4 R16, [R185+0x4000] ;  /* 0x00400000b910783b */ /* 0x004fe20000004200 */
[-C--:B---3--:R-:W-:Y:S01]  /*e040*/  FMUL.FTZ R150, R150, R82.reuse ;  /* 0x0000005296967220 */ /* 0x088fe20000410000 */
[-C--:B------:R-:W-:Y:S01]  /*e050*/  FMUL.FTZ R151, R151, R82.reuse ;  /* 0x0000005297977220 */ /* 0x080fe20000410000 */
[-C--:B------:R-:W-:Y:S01]  /*e060*/  FMUL.FTZ R146, R146, R82.reuse ;  /* 0x0000005292927220 */ /* 0x080fe20000410000 */
[-C--:B------:R-:W-:Y:S01]  /*e070*/  FMUL.FTZ R147, R147, R82.reuse ;  /* 0x0000005293937220 */ /* 0x080fe20000410000 */
[-C--:B------:R-:W-:Y:S01]  /*e080*/  FMUL.FTZ R142, R142, R82.reuse ;  /* 0x000000528e8e7220 */ /* 0x080fe20000410000 */
[-C--:B------:R-:W-:Y:S01]  /*e090*/  FMUL.FTZ R143, R143, R82.reuse ;  /* 0x000000528f8f7220 */ /* 0x080fe20000410000 */
[-C--:B------:R-:W-:Y:S01]  /*e0a0*/  FMUL.FTZ R138, R138, R82.reuse ;  /* 0x000000528a8a7220 */ /* 0x080fe20000410000 */
[----:B------:R-:W-:Y:S01]  /*e0b0*/  FMUL.FTZ R139, R139, R82 ;  /* 0x000000528b8b7220 */ /* 0x000fe20000410000 */
[----:B-1----:R-:W-:Y:S01]  /*e0c0*/  FFMA.FTZ R0, R89, UR35, -R2 ;  /* 0x0000002359007c23 */ /* 0x002fe20008010802 */
[----:B------:R-:W-:-:S03]  /*e0d0*/  IMAD.MOV.U32 R89, RZ, RZ, R63 ;  /* 0x000000ffff597224 */ /* 0x000fc600078e003f */
[----:B------:R1:W-:Y:S02]  /*e0e0*/  MUFU.EX2 R84, R0 ;  /* 0x0000000000547308 */ /* 0x0003e40000000800 */
[----:B-1----:R-:W-:Y:S01]  /*e0f0*/  FFMA.FTZ R0, R93, UR35, -R2 ;  /* 0x000000235d007c23 */ /* 0x002fe20008010802 */
[----:B------:R-:W-:-:S05]  /*e100*/  IMAD.MOV.U32 R93, RZ, RZ, R42 ;  /* 0x000000ffff5d7224 */ /* 0x000fca00078e002a */
[----:B------:R1:W-:Y:S02]  /*e110*/  MUFU.EX2 R29, R0 ;  /* 0x00000000001d7308 */ /* 0x0003e40000000800 */
[----:B-1----:R-:W-:-:S06]  /*e120*/  FFMA.FTZ R0, R92, UR35, -R2 ;  /* 0x000000235c007c23 */ /* 0x002fcc0008010802 */
[----:B------:R1:W-:Y:S02]  /*e130*/  MUFU.EX2 R188, R0 ;  /* 0x0000000000bc7308 */ /* 0x0003e40000000800 */
[----:B-1----:R-:W-:Y:S01]  /*e140*/  FSEL R0, R5, RZ, P0 ;  /* 0x000000ff05007208 */ /* 0x002fe20000000000 */
[----:B------:R-:W-:Y:S01]  /*e150*/  FFMA.FTZ R5, R90, UR35, -R2 ;  /* 0x000000235a057c23 */ /* 0x000fe20008010802 */
[----:B------:R-:W-:-:S04]  /*e160*/  IMAD.MOV.U32 R90, RZ, RZ, R40 ;  /* 0x000000ffff5a7224 */ /* 0x000fc800078e0028 */
[----:B------:R1:W2:Y:S01]  /*e170*/  MUFU.EX2 R31, R5 ;  /* 0x00000005001f7308 */ /* 0x0002a20000000800 */
[----:B------:R-:W-:Y:S01]  /*e180*/  FFMA.FTZ R6, R96, UR35, -R0 ;  /* 0x0000002360067c23 */ /* 0x000fe20008010800 */
[----:B------:R-:W-:-:S06]  /*e190*/  IMAD.MOV.U32 R96, RZ, RZ, R28 ;  /* 0x000000ffff607224 */ /* 0x000fcc00078e001c */
[----:B------:R3:W-:Y:S01]  /*e1a0*/  MUFU.EX2 R187, R6 ;  /* 0x0000000600bb7308 */ /* 0x0007e20000000800 */
[----:B-1----:R-:W-:-:S04]  /*e1b0*/  F2FP.F16.F32.PACK_AB R5, R30, R190 ;  /* 0x000000be1e05723e */ /* 0x002fc800000000ff */
[----:B------:R-:W-:Y:S02]  /*e1c0*/  LOP3.LUT R14, R14, R5, RZ, 0xc0, !PT ;  /* 0x000000050e0e7212 */ /* 0x000fe400078ec0ff */
[----:B----4-:R-:W-:Y:S01]  /*e1d0*/  F2FP.F16.F32.PACK_AB R5, R135, R189 ;  /* 0x000000bd8705723e */ /* 0x010fe200000000ff */
[----:B---3--:R-:W-:Y:S01]  /*e1e0*/  FFMA.FTZ R6, R91, UR35, -R0 ;  /* 0x000000235b067c23 */ /* 0x008fe20008010800 */
[----:B------:R-:W-:Y:S02]  /*e1f0*/  IMAD.MOV.U32 R91, RZ, RZ, R43 ;  /* 0x000000ffff5b7224 */ /* 0x000fe400078e002b */
[----:B------:R-:W-:Y:S01]  /*e200*/  LOP3.LUT R15, R15, R5, RZ, 0xc0, !PT ;  /* 0x000000050f0f7212 */ /* 0x000fe200078ec0ff */
[----:B------:R-:W-:Y:S01]  /*e210*/  IMAD.MOV.U32 R43, RZ, RZ, R22 ;  /* 0x000000ffff2b7224 */ /* 0x000fe200078e0016 */
[----:B------:R1:W3:Y:S01]  /*e220*/  MUFU.EX2 R192, R6 ;  /* 0x0000000600c07308 */ /* 0x0002e20000000800 */
[----:B------:R-:W4:Y:S01]  /*e230*/  LDSM.16.MT88.4 R20, [R184+0x4000] ;  /* 0x00400000b814783b */ /* 0x000f220000004200 */
[----:B------:R-:W-:Y:S01]  /*e240*/  F2FP.F16.F32.PACK_AB R5, R91, R95 ;  /* 0x0000005f5b05723e */ /* 0x000fe200000000ff */
[----:B------:R-:W-:-:S03]  /*e250*/  IMAD.MOV.U32 R92, RZ, RZ, R43 ;  /* 0x000000ffff5c7224 */ /* 0x000fc600078e002b */
[----:B------:R-:W-:Y:S02]  /*e260*/  LOP3.LUT R12, R12, R5, RZ, 0xc0, !PT ;  /* 0x000000050c0c7212 */ /* 0x000fe400078ec0ff */
[----:B------:R-:W-:-:S04]  /*e270*/  F2FP.F16.F32.PACK_AB R5, R88, R87 ;  /* 0x000000575805723e */ /* 0x000fc800000000ff */
[----:B------:R-:W-:Y:S02]  /*e280*/  LOP3.LUT R13, R13, R5, RZ, 0xc0, !PT ;  /* 0x000000050d0d7212 */ /* 0x000fe400078ec0ff */
[----:B--2---:R-:W-:Y:S01]  /*e290*/  F2FP.F16.F32.PACK_AB R5, R31, R188 ;  /* 0x000000bc1f05723e */ /* 0x004fe200000000ff */
[----:B-1----:R-:W-:-:S03]  /*e2a0*/  FFMA.FTZ R6, R94, UR35, -R0 ;  /* 0x000000235e067c23 */ /* 0x002fc60008010800 */
[----:B------:R-:W-:Y:S01]  /*e2b0*/  LOP3.LUT R10, R10, R5, RZ, 0xc0, !PT ;  /* 0x000000050a0a7212 */ /* 0x000fe200078ec0ff */
[----:B------:R-:W-:Y:S01]  /*e2c0*/  IMAD.MOV.U32 R94, RZ, RZ, R64 ;  /* 0x000000ffff5e7224 */ /* 0x000fe200078e0040 */
[----:B---3--:R-:W-:Y:S01]  /*e2d0*/  F2FP.F16.F32.PACK_AB R5, R192, R187 ;  /* 0x000000bbc005723e */ /* 0x008fe200000000ff */
[----:B------:R1:W-:Y:S03]  /*e2e0*/  MUFU.EX2 R83, R6 ;  /* 0x0000000600537308 */ /* 0x0003e60000000800 */
[----:B------:R-:W-:Y:S02]  /*e2f0*/  LOP3.LUT R11, R11, R5, RZ, 0xc0, !PT ;  /* 0x000000050b0b7212 */ /* 0x000fe400078ec0ff */
[----:B------:R-:W-:-:S04]  /*e300*/  F2FP.F16.F32.PACK_AB R5, R29, R84 ;  /* 0x000000541d05723e */ /* 0x000fc800000000ff */
[----:B------:R-:W-:Y:S01]  /*e310*/  LOP3.LUT R8, R8, R5, RZ, 0xc0, !PT ;  /* 0x0000000508087212 */ /* 0x000fe200078ec0ff */
[----:B-1----:R-:W-:Y:S01]  /*e320*/  FFMA.FTZ R6, R97, UR35, -R0 ;  /* 0x0000002361067c23 */ /* 0x002fe20008010800 */
[----:B------:R-:W-:-:S03]  /*e330*/  IMAD.MOV.U32 R97, RZ, RZ, R65 ;  /* 0x000000ffff617224 */ /* 0x000fc600078e0041 */
[----:B------:R-:W1:Y:S02]  /*e340*/  MUFU.EX2 R191, R6 ;  /* 0x0000000600bf7308 */ /* 0x000e640000000800 */
[----:B-1----:R-:W-:Y:S02]  /*e350*/  F2FP.F16.F32.PACK_AB R5, R191, R83 ;  /* 0x00000053bf05723e */ /* 0x002fe400000000ff */
[----:B------:R-:W-:Y:S01]  /*e360*/  LOP3.LUT R6, R25, UR13, R34, 0x96, !PT ;  /* 0x0000000d19067c12 */ /* 0x000fe2000f8e9622 */
[----:B------:R-:W-:Y:S01]  /*e370*/  IMAD.MOV.U32 R25, RZ, RZ, R52 ;  /* 0x000000ffff197224 */ /* 0x000fe200078e0034 */
[----:B------:R-:W-:Y:S01]  /*e380*/  LOP3.LUT R9, R9, R5, RZ, 0xc0, !PT ;  /* 0x0000000509097212 */ /* 0x000fe200078ec0ff */
[----:B------:R-:W-:Y:S02]  /*e390*/  FMUL.FTZ R5, R26, UR35 ;  /* 0x000000231a057c20 */ /* 0x000fe40008410000 */
[----:B------:R-:W-:Y:S02]  /*e3a0*/  IMAD.WIDE.U32 R6, R6, -0x2daee0ad, RZ ;  /* 0xd2511f5306067825 */ /* 0x000fe400078e00ff */
[----:B------:R1:W2:Y:S02]  /*e3b0*/  MUFU.EX2 R76, R5 ;  /* 0x00000005004c7308 */ /* 0x0002a40000000800 */
[C---:B----4-:R-:W-:Y:S06]  /*e3c0*/  HMMA.16816.F32 R148, R8.reuse, R20, R148 ;  /* 0x000000140894723c */ /* 0x050fec0000001894 */
[C---:B------:R-:W-:Y:S06]  /*e3d0*/  HMMA.16816.F32 R144, R8.reuse, R22, R144 ;  /* 0x000000160890723c */ /* 0x040fec0000001890 */
[C---:B------:R-:W-:Y:S01]  /*e3e0*/  HMMA.16816.F32 R140, R8.reuse, R16, R140 ;  /* 0x00000010088c723c */ /* 0x040fe2000000188c */
[----:B-1----:R-:W-:Y:S01]  /*e3f0*/  FMUL.FTZ R5, R24, UR35 ;  /* 0x0000002318057c20 */ /* 0x002fe20008410000 */
[-C--:B--2---:R-:W-:Y:S01]  /*e400*/  FMUL.FTZ R164, R164, R76.reuse ;  /* 0x0000004ca4a47220 */ /* 0x084fe20000410000 */
[-C--:B------:R-:W-:Y:S01]  /*e410*/  FMUL.FTZ R165, R165, R76.reuse ;  /* 0x0000004ca5a57220 */ /* 0x080fe20000410000 */
[-C--:B------:R-:W-:Y:S01]  /*e420*/  FMUL.FTZ R160, R160, R76.reuse ;  /* 0x0000004ca0a07220 */ /* 0x080fe20000410000 */
[----:B------:R1:W2:Y:S01]  /*e430*/  MUFU.EX2 R79, R5 ;  /* 0x00000005004f7308 */ /* 0x0002a20000000800 */
[-C--:B------:R-:W-:Y:S01]  /*e440*/  FMUL.FTZ R161, R161, R76.reuse ;  /* 0x0000004ca1a17220 */ /* 0x080fe20000410000 */
[-C--:B------:R-:W-:Y:S01]  /*e450*/  FMUL.FTZ R156, R156, R76.reuse ;  /* 0x0000004c9c9c7220 */ /* 0x080fe20000410000 */
[-C--:B------:R-:W-:Y:S01]  /*e460*/  FMUL.FTZ R157, R157, R76.reuse ;  /* 0x0000004c9d9d7220 */ /* 0x080fe20000410000 */
[-C--:B------:R-:W-:Y:S01]  /*e470*/  FMUL.FTZ R152, R152, R76.reuse ;  /* 0x0000004c98987220 */ /* 0x080fe20000410000 */
[----:B------:R-:W-:Y:S01]  /*e480*/  FMUL.FTZ R153, R153, R76 ;  /* 0x0000004c99997220 */ /* 0x000fe20000410000 */
[----:B------:R-:W-:Y:S01]  /*e490*/  HMMA.16816.F32 R136, R8, R18, R136 ;  /* 0x000000120888723c */ /* 0x000fe20000001888 */
[----:B------:R-:W-:-:S06]  /*e4a0*/  IMAD.MOV.U32 R24, RZ, RZ, R31 ;  /* 0x000000ffff187224 */ /* 0x000fcc00078e001f */
[----:B------:R-:W-:Y:S01]  /*e4b0*/  LOP3.LUT R11, R6, 0xff, RZ, 0xc0, !PT ;  /* 0x000000ff060b7812 */ /* 0x000fe200078ec0ff */
[----:B------:R-:W-:Y:S01]  /*e4c0*/  FFMA.FTZ R8, R100, UR35, -R2 ;  /* 0x0000002364087c23 */ /* 0x000fe20008010802 */
[----:B------:R-:W-:Y:S01]  /*e4d0*/  SHF.R.U32.HI R10, RZ, 0x10, R6 ;  /* 0x00000010ff0a7819 */ /* 0x000fe20000011606 */
[----:B-1----:R-:W-:Y:S01]  /*e4e0*/  FFMA.FTZ R5, R101, UR35, -R2 ;  /* 0x0000002365057c23 */ /* 0x002fe20008010802 */
[-C--:B--2---:R-:W-:Y:S01]  /*e4f0*/  FMUL.FTZ R166, R166, R79.reuse ;  /* 0x0000004fa6a67220 */ /* 0x084fe20000410000 */
[-C--:B------:R-:W-:Y:S01]  /*e500*/  FMUL.FTZ R167, R167, R79.reuse ;  /* 0x0000004fa7a77220 */ /* 0x080fe20000410000 */
[-C--:B------:R-:W-:Y:S01]  /*e510*/  FMUL.FTZ R162, R162, R79.reuse ;  /* 0x0000004fa2a27220 */ /* 0x080fe20000410000 */
[----:B------:R1:W-:Y:S01]  /*e520*/  MUFU.EX2 R26, R5 ;  /* 0x00000005001a7308 */ /* 0x0003e20000000800 */
[-C--:B------:R-:W-:Y:S01]  /*e530*/  FMUL.FTZ R163, R163, R79.reuse ;  /* 0x0000004fa3a37220 */ /* 0x080fe20000410000 */
[-C--:B------:R-:W-:Y:S01]  /*e540*/  FMUL.FTZ R158, R158, R79.reuse ;  /* 0x0000004f9e9e7220 */ /* 0x080fe20000410000 */
[-C--:B------:R-:W-:Y:S01]  /*e550*/  FMUL.FTZ R159, R159, R79.reuse ;  /* 0x0000004f9f9f7220 */ /* 0x080fe20000410000 */
[-C--:B------:R-:W-:Y:S01]  /*e560*/  FMUL.FTZ R154, R154, R79.reuse ;  /* 0x0000004f9a9a7220 */ /* 0x080fe20000410000 */
[----:B------:R-:W-:Y:S01]  /*e570*/  FMUL.FTZ R155, R155, R79 ;  /* 0x0000004f9b9b7220 */ /* 0x000fe20000410000 */
[----:B------:R-:W-:Y:S01]  /*e580*/  SHF.R.U32.HI R9, RZ, 0x18, R6 ;  /* 0x00000018ff097819 */ /* 0x000fe20000011606 */
[----:B------:R-:W-:Y:S01]  /*e590*/  HMMA.16816.F32 R164, R12, R20, R164 ;  /* 0x000000140ca4723c */ /* 0x000fe200000018a4 */
[----:B------:R-:W-:-:S05]  /*e5a0*/  IMAD.MOV.U32 R101, RZ, RZ, R29 ;  /* 0x000000ffff657224 */ /* 0x000fca00078e001d */
[----:B------:R-:W-:Y:S01]  /*e5b0*/  HMMA.16816.F32 R160, R12, R22, R160 ;  /* 0x000000160ca0723c */ /* 0x000fe200000018a0 */
[----:B------:R-:W2:Y:S01]  /*e5c0*/  LDSM.16.MT88.4 R20, [R185+0x4400] ;  /* 0x00440000b914783b */ /* 0x000ea20000004200 */
[----:B-1----:R-:W-:Y:S01]  /*e5d0*/  FFMA.FTZ R5, R99, UR35, -R2 ;  /* 0x0000002363057c23 */ /* 0x002fe20008010802 */
[----:B------:R-:W-:-:S03]  /*e5e0*/  IMAD.MOV.U32 R99, RZ, RZ, R30 ;  /* 0x000000ffff637224 */ /* 0x000fc600078e001e */
[C---:B------:R-:W-:Y:S01]  /*e5f0*/  HMMA.16816.F32 R156, R12.reuse, R16, R156 ;  /* 0x000000100c9c723c */ /* 0x040fe2000000189c */
[----:B------:R1:W3:Y:S05]  /*e600*/  MUFU.EX2 R27, R5 ;  /* 0x00000005001b7308 */ /* 0x0002ea0000000800 */
[----:B------:R-:W-:Y:S01]  /*e610*/  HMMA.16816.F32 R152, R12, R18, R152 ;  /* 0x000000120c98723c */ /* 0x000fe20000001898 */
[----:B------:R-:W4:Y:S02]  /*e620*/  LDSM.16.MT88.4 R16, [R184+0x4400] ;  /* 0x00440000b810783b */ /* 0x000f240000004200 */
[----:B------:R3:W-:Y:S01]  /*e630*/  MUFU.EX2 R15, R8 ;  /* 0x00000008000f7308 */ /* 0x0007e20000000800 */
[----:B-1----:R-:W-:-:S02]  /*e640*/  LOP3.LUT R5, R7, UR23, R32, 0x96, !PT ;  /* 0x0000001707057c12 */ /* 0x002fc4000f8e9620 */
[----:B------:R-:W-:-:S04]  /*e650*/  LOP3.LUT R7, R6, 0xffff, RZ, 0xc0, !PT ;  /* 0x0000ffff06077812 */ /* 0x000fc800078ec0ff */
[----:B------:R-:W-:Y:S01]  /*e660*/  SHF.R.U32.HI R6, RZ, 0x8, R7 ;  /* 0x00000008ff067819 */ /* 0x000fe20000011607 */
[----:B------:R-:W-:Y:S01]  /*e670*/  FFMA.FTZ R7, R98, UR35, -R2 ;  /* 0x0000002362077c23 */ /* 0x000fe20008010802 */
[----:B---3--:R-:W-:Y:S01]  /*e680*/  SHF.R.U32.HI R8, RZ, 0x18, R5 ;  /* 0x00000018ff087819 */ /* 0x008fe20000011605 */
[----:B------:R-:W-:Y:S01]  /*e690*/  IMAD.MOV.U32 R98, RZ, RZ, R24 ;  /* 0x000000ffff627224 */ /* 0x000fe200078e0018 */
[----:B------:R-:W-:Y:S01]  /*e6a0*/  PRMT R13, R11, 0x5410, R6 ;  /* 0x000054100b0d7816 */ /* 0x000fe20000000006 */
[----:B------:R1:W3:Y:S01]  /*e6b0*/  MUFU.EX2 R186, R7 ;  /* 0x0000000700ba7308 */ /* 0x0002e20000000800 */
[----:B------:R-:W-:-:S04]  /*e6c0*/  LOP3.LUT R6, R10, 0xff, RZ, 0xc0, !PT ;  /* 0x000000ff0a067812 */ /* 0x000fc800078ec0ff */
[----:B------:R-:W-:Y:S02]  /*e6d0*/  PRMT R11, R6, 0x5410, R9 ;  /* 0x00005410060b7816 */ /* 0x000fe40000000009 */
[----:B------:R-:W-:Y:S02]  /*e6e0*/  SHF.R.U32.HI R6, RZ, 0x10, R5 ;  /* 0x00000010ff067819 */ /* 0x000fe40000011605 */
[----:B------:R-:W-:Y:S01]  /*e6f0*/  LOP3.LUT R9, R5, 0xff, RZ, 0xc0, !PT ;  /* 0x000000ff05097812 */ /* 0x000fe200078ec0ff */
[----:B-1----:R-:W-:Y:S01]  /*e700*/  FFMA.FTZ R7, R103, UR35, -R0 ;  /* 0x0000002367077c23 */ /* 0x002fe20008010800 */
[----:B------:R-:W-:-:S03]  /*e710*/  IMAD.MOV.U32 R103, RZ, RZ, R25 ;  /* 0x000000ffff677224 */ /* 0x000fc600078e0019 */
[----:B------:R1:W-:Y:S02]  /*e720*/  MUFU.EX2 R85, R7 ;  /* 0x0000000700557308 */ /* 0x0003e40000000800 */
[----:B-1----:R-:W-:Y:S02]  /*e730*/  LOP3.LUT R7, R5, 0xffff, RZ, 0xc0, !PT ;  /* 0x0000ffff05077812 */ /* 0x002fe400078ec0ff */
[----:B------:R-:W-:Y:S01]  /*e740*/  LOP3.LUT R5, R6, 0xff, RZ, 0xc0, !PT ;  /* 0x000000ff06057812 */ /* 0x000fe200078ec0ff */
[--C-:B------:R-:W-:Y:S01]  /*e750*/  FFMA.FTZ R6, R104, UR35, -R0.reuse ;  /* 0x0000002368067c23 */ /* 0x100fe20008010800 */
[----:B------:R-:W-:Y:S01]  /*e760*/  SHF.R.U32.HI R7, RZ, 0x8, R7 ;  /* 0x00000008ff077819 */ /* 0x000fe20000011607 */
[----:B------:R-:W-:Y:S02]  /*e770*/  IMAD.MOV.U32 R104, RZ, RZ, R27 ;  /* 0x000000ffff687224 */ /* 0x000fe400078e001b */
[----:B------:R1:W-:Y:S01]  /*e780*/  MUFU.EX2 R14, R6 ;  /* 0x00000006000e7308 */ /* 0x0003e20000000800 */
[----:B------:R-:W-:Y:S01]  /*e790*/  PRMT R12, R9, 0x5410, R7 ;  /* 0x00005410090c7816 */ /* 0x000fe20000000007 */
[----:B------:R-:W-:Y:S01]  /*e7a0*/  FFMA.FTZ R7, R105, UR35, -R0 ;  /* 0x0000002369077c23 */ /* 0x000fe20008010800 */
[----:B------:R-:W-:Y:S01]  /*e7b0*/  PRMT R9, R5, 0x5410, R8 ;  /* 0x0000541005097816 */ /* 0x000fe20000000008 */
[----:B------:R-:W-:Y:S01]  /*e7c0*/  IMAD.MOV.U32 R27, RZ, RZ, R54 ;  /* 0x000000ffff1b7224 */ /* 0x000fe200078e0036 */
[----:B------:R-:W-:Y:S01]  /*e7d0*/  HSET2.LE.AND R5, R13, R216, PT ;  /* 0x000000d80d057233 */ /* 0x000fe20003803000 */
[----:B-1----:R-:W-:-:S02]  /*e7e0*/  FFMA.FTZ R6, R102, UR35, -R0 ;  /* 0x0000002366067c23 */ /* 0x002fc40008010800 */
[----:B------:R-:W-:Y:S08]  /*e7f0*/  MUFU.EX2 R102, R7 ;  /* 0x0000000700667308 */ /* 0x000ff00000000800 */
[----:B------:R3:W1:Y:S02]  /*e800*/  MUFU.EX2 R195, R6 ;  /* 0x0000000600c37308 */ /* 0x0006640000000800 */
        /* <DEDUP_REMOVED lines=9> */
[----:B------:R-:W-:-:S04]  /*e8a0*/  F2FP.F16.F32.PACK_AB R6, R102, R85 ;  /* 0x000000556606723e */ /* 0x000fc800000000ff */
[----:B------:R-:W-:Y:S01]  /*e8b0*/  LOP3.LUT R9, R5, R6, RZ, 0xc0, !PT ;  /* 0x0000000605097212 */ /* 0x000fe200078ec0ff */
[----:B------:R-:W-:Y:S01]  /*e8c0*/  FFMA.FTZ R5, R111, UR35, -R4 ;  /* 0x000000236f057c23 */ /* 0x000fe20008010804 */
[----:B------:R-:W-:Y:S01]  /*e8d0*/  LOP3.LUT R6, R49, UR13, R46, 0x96, !PT ;  /* 0x0000000d31067c12 */ /* 0x000fe2000f8e962e */
[----:B------:R-:W-:-:S04]  /*e8e0*/  IMAD.MOV.U32 R111, RZ, RZ, R14 ;  /* 0x000000ffff6f7224 */ /* 0x000fc800078e000e */
[----:B--2---:R-:W-:Y:S01]  /*e8f0*/  HMMA.16816.F32 R28, R8, R22, R136 ;  /* 0x00000016081c723c */ /* 0x004fe20000001888 */
[----:B------:R1:W-:Y:S01]  /*e900*/  MUFU.EX2 R139, R5 ;  /* 0x00000005008b7308 */ /* 0x0003e20000000800 */
[----:B------:R-:W-:-:S04]  /*e910*/  IMAD.WIDE.U32 R6, R6, -0x2daee0ad, RZ ;  /* 0xd2511f5306067825 */ /* 0x000fc800078e00ff */
[C---:B----4-:R-:W-:Y:S06]  /*e920*/  HMMA.16816.F32 R40, R8.reuse, R16, R148 ;  /* 0x000000100828723c */ /* 0x050fec0000001894 */
[----:B------:R-:W-:Y:S01]  /*e930*/  HMMA.16816.F32 R36, R8, R18, R144 ;  /* 0x000000120824723c */ /* 0x000fe20000001890 */
[----:B-1----:R-:W-:-:S05]  /*e940*/  FFMA.FTZ R5, R110, UR35, -R4 ;  /* 0x000000236e057c23 */ /* 0x002fca0008010804 */
[----:B------:R-:W-:Y:S01]  /*e950*/  HMMA.16816.F32 R32, R8, R20, R140 ;  /* 0x000000140820723c */ /* 0x000fe2000000188c */
[----:B------:R-:W-:Y:S01]  /*e960*/  IMAD.WIDE.U32 R146, R236, -0x326172a9, RZ ;  /* 0xcd9e8d57ec927825 */ /* 0x000fe200078e00ff */
[----:B------:R1:W-:Y:S03]  /*e970*/  MUFU.EX2 R148, R5 ;  /* 0x0000000500947308 */ /* 0x0003e60000000800 */
[----:B------:R-:W-:Y:S02]  /*e980*/  IMAD.MOV.U32 R110, RZ, RZ, R15 ;  /* 0x000000ffff6e7224 */ /* 0x000fe400078e000f */
[----:B------:R-:W-:Y:S01]  /*e990*/  LOP3.LUT R11, R6, 0xff, RZ, 0xc0, !PT ;  /* 0x000000ff060b7812 */ /* 0x000fe200078ec0ff */
[----:B------:R-:W-:Y:S01]  /*e9a0*/  FFMA.FTZ R8, R106, UR35, -R4 ;  /* 0x000000236a087c23 */ /* 0x000fe20008010804 */
[----:B------:R-:W-:Y:S01]  /*e9b0*/  SHF.R.U32.HI R10, RZ, 0x10, R6 ;  /* 0x00000010ff0a7819 */ /* 0x000fe20000011606 */
[----:B------:R-:W-:Y:S01]  /*e9c0*/  IMAD.MOV.U32 R106, RZ, RZ, R116 ;  /* 0x000000ffff6a7224 */ /* 0x000fe200078e0074 */
[----:B------:R-:W-:Y:S01]  /*e9d0*/  SHF.R.U32.HI R9, RZ, 0x18, R6 ;  /* 0x00000018ff097819 */ /* 0x000fe20000011606 */
[----:B------:R-:W-:Y:S01]  /*e9e0*/  MUFU.EX2 R100, R8 ;  /* 0x0000000800647308 */ /* 0x000fe20000000800 */
[----:B-1----:R-:W-:Y:S01]  /*e9f0*/  FFMA.FTZ R5, R107, UR35, -R4 ;  /* 0x000000236b057c23 */ /* 0x002fe20008010804 */
[----:B------:R-:W-:-:S06]  /*ea00*/  IMAD.MOV.U32 R107, RZ, RZ, R26 ;  /* 0x000000ffff6b7224 */ /* 0x000fcc00078e001a */
[----:B------:R1:W2:Y:S02]  /*ea10*/  MUFU.EX2 R149, R5 ;  /* 0x0000000500957308 */ /* 0x0002a40000000800 */
[----:B-1----:R-:W-:Y:S02]  /*ea20*/  LOP3.LUT R5, R7, UR23, R44, 0x96, !PT ;  /* 0x0000001707057c12 */ /* 0x002fe4000f8e962c */
[----:B------:R-:W-:Y:S01]  /*ea30*/  LOP3.LUT R7, R6, 0xffff, RZ, 0xc0, !PT ;  /* 0x0000ffff06077812 */ /* 0x000fe200078ec0ff */
[----:B------:R-:W-:Y:S01]  /*ea40*/  FFMA.FTZ R6, R109, UR35, -R3 ;  /* 0x000000236d067c23 */ /* 0x000fe20008010803 */
[----:B------:R-:W-:Y:S01]  /*ea50*/  SHF.R.U32.HI R8, RZ, 0x10, R5 ;  /* 0x00000010ff087819 */ /* 0x000fe20000011605 */
[----:B------:R-:W-:Y:S01]  /*ea60*/  IMAD.MOV.U32 R109, RZ, RZ, R27 ;  /* 0x000000ffff6d7224 */ /* 0x000fe200078e001b */
[----:B------:R-:W-:Y:S01]  /*ea70*/  SHF.R.U32.HI R7, RZ, 0x8, R7 ;  /* 0x00000008ff077819 */ /* 0x000fe20000011607 */
[----:B------:R1:W-:Y:S03]  /*ea80*/  MUFU.EX2 R150, R6 ;  /* 0x0000000600967308 */ /* 0x0003e60000000800 */
[----:B------:R-:W-:-:S02]  /*ea90*/  PRMT R11, R11, 0x5410, R7 ;  /* 0x000054100b0b7816 */ /* 0x000fc40000000007 */
[----:B------:R-:W-:Y:S02]  /*eaa0*/  LOP3.LUT R7, R10, 0xff, RZ, 0xc0, !PT ;  /* 0x000000ff0a077812 */ /* 0x000fe400078ec0ff */
[----:B------:R-:W-:Y:S02]  /*eab0*/  LOP3.LUT R10, R5, 0xff, RZ, 0xc0, !PT ;  /* 0x000000ff050a7812 */ /* 0x000fe400078ec0ff */
[----:B------:R-:W-:Y:S02]  /*eac0*/  PRMT R12, R7, 0x5410, R9 ;  /* 0x00005410070c7816 */ /* 0x000fe40000000009 */
[----:B------:R-:W-:Y:S01]  /*ead0*/  SHF.R.U32.HI R9, RZ, 0x18, R5 ;  /* 0x00000018ff097819 */ /* 0x000fe20000011605 */
[----:B-1----:R-:W-:Y:S01]  /*eae0*/  FFMA.FTZ R6, R108, UR35, -R3 ;  /* 0x000000236c067c23 */ /* 0x002fe20008010803 */
[----:B------:R-:W-:-:S03]  /*eaf0*/  IMAD.MOV.U32 R108, RZ, RZ, R71 ;  /* 0x000000ffff6c7224 */ /* 0x000fc600078e0047 */
[----:B------:R1:W3:Y:S02]  /*eb00*/  MUFU.EX2 R151, R6 ;  /* 0x0000000600977308 */ /* 0x0002e40000000800 */
[----:B-1----:R-:W-:Y:S01]  /*eb10*/  LOP3.LUT R6, R5, 0xffff, RZ, 0xc0, !PT ;  /* 0x0000ffff05067812 */ /* 0x002fe200078ec0ff */
[----:B------:R-:W-:Y:S01]  /*eb20*/  FFMA.FTZ R5, R112, UR35, -R3 ;  /* 0x0000002370057c23 */ /* 0x000fe20008010803 */
[----:B------:R-:W-:Y:S02]  /*eb30*/  IMAD.MOV.U32 R112, RZ, RZ, R70 ;  /* 0x000000ffff707224 */ /* 0x000fe400078e0046 */
[----:B------:R-:W-:Y:S02]  /*eb40*/  SHF.R.U32.HI R7, RZ, 0x8, R6 ;  /* 0x00000008ff077819 */ /* 0x000fe40000011606 */
[----:B------:R1:W-:Y:S01]  /*eb50*/  MUFU.EX2 R136, R5 ;  /* 0x0000000500887308 */ /* 0x0003e20000000800 */
[----:B------:R-:W-:Y:S02]  /*eb60*/  LOP3.LUT R6, R8, 0xff, RZ, 0xc0, !PT ;  /* 0x000000ff08067812 */ /* 0x000fe400078ec0ff */
[----:B------:R-:W-:-:S02]  /*eb70*/  PRMT R8, R10, 0x5410, R7 ;  /* 0x000054100a087816 */ /* 0x000fc40000000007 */
[----:B------:R-:W-:Y:S01]  /*eb80*/  PRMT R7, R6, 0x5410, R9 ;  /* 0x0000541006077816 */ /* 0x000fe20000000009 */
[----:B------:R-:W-:-:S04]  /*eb90*/  FFMA.FTZ R6, R113, UR35, -R3 ;  /* 0x0000002371067c23 */ /* 0x000fc80008010803 */
[----:B------:R2:W4:Y:S01]  /*eba0*/  MUFU.EX2 R138, R6 ;  /* 0x00000006008a7308 */ /* 0x0005220000000800 */
[----:B-1----:R-:W-:Y:S02]  /*ebb0*/  HSET2.LE.AND R5, R11, R216, PT ;  /* 0x000000d80b057233 */ /* 0x002fe40003803000 */
        /* <DEDUP_REMOVED lines=11> */
[----:B------:R-:W-:Y:S01]  /*ec70*/  IMAD.U32 R5, RZ, RZ, UR10 ;  /* 0x0000000aff057e24 */ /* 0x000fe2000f8e00ff */
[----:B------:R-:W-:Y:S02]  /*ec80*/  UIADD3 UR10, UR4, 0x2, URZ ;  /* 0x00000002040a7890 */ /* 0x000fe4000fffe03f */
[----:B------:R-:W-:Y:S02]  /*ec90*/  UIADD3 UR4, UR4, 0x3, URZ ;  /* 0x0000000304047890 */ /* 0x000fe4000fffe03f */
[----:B------:R-:W-:Y:S01]  /*eca0*/  LOP3.LUT R5, R77, UR33, R5, 0x96, !PT ;  /* 0x000000214d057c12 */ /* 0x000fe2000f8e9605 */
[----:B------:R-:W-:Y:S04]  /*ecb0*/  HMMA.16816.F32 R64, R8, R16, R164 ;  /* 0x000000100840723c */ /* 0x000fe800000018a4 */
[----:B------:R-:W-:-:S02]  /*ecc0*/  IMAD.WIDE.U32 R12, R5, -0x326172a9, RZ ;  /* 0xcd9e8d57050c7825 */ /* 0x000fc400078e00ff */
[C---:B------:R-:W-:Y:S02]  /*ecd0*/  HMMA.16816.F32 R60, R8.reuse, R18, R160 ;  /* 0x00000012083c723c */ /* 0x040fe400000018a0 */
[----:B------:R-:W-:Y:S01]  /*ece0*/  IMAD.MOV.U32 R164, RZ, RZ, R111 ;  /* 0x000000ffffa47224 */ /* 0x000fe200078e006f */
[----:B------:R-:W-:Y:S01]  /*ecf0*/  LOP3.LUT R6, R13, UR21, R146, 0x96, !PT ;  /* 0x000000150d067c12 */ /* 0x000fe2000f8e9692 */
[----:B------:R-:W-:Y:S01]  /*ed00*/  VIADD R146, R236, 0x4 ;  /* 0x00000004ec927836 */ /* 0x000fe20000000000 */
[----:B------:R-:W-:Y:S01]  /*ed10*/  LOP3.LUT R5, R69, UR19, R12, 0x96, !PT ;  /* 0x0000001345057c12 */ /* 0x000fe2000f8e960c */
[----:B------:R-:W-:Y:S02]  /*ed20*/  HMMA.16816.F32 R56, R8, R20, R156 ;  /* 0x000000140838723c */ /* 0x000fe4000000189c */
[----:B------:R-:W-:-:S04]  /*ed30*/  IMAD.WIDE.U32 R6, R6, -0x2daee0ad, RZ ;  /* 0xd2511f5306067825 */ /* 0x000fc800078e00ff */
[----:B------:R-:W-:Y:S01]  /*ed40*/  HMMA.16816.F32 R52, R8, R22, R152 ;  /* 0x000000160834723c */ /* 0x000fe20000001898 */
[----:B------:R-:W-:Y:S01]  /*ed50*/  LOP3.LUT R7, R7, UR18, R80, 0x96, !PT ;  /* 0x0000001207077c12 */ /* 0x000fe2000f8e9650 */
[----:B------:R-:W-:Y:S01]  /*ed60*/  IMAD.WIDE.U32 R146, R146, -0x326172a9, RZ ;  /* 0xcd9e8d5792927825 */ /* 0x000fe200078e00ff */
[----:B------:R-:W1:Y:S04]  /*ed70*/  LDSM.16.MT88.4 R20, [R184+0x4800] ;  /* 0x00480000b814783b */ /* 0x000e680000004200 */
[----:B------:R-:W-:-:S05]  /*ed80*/  IMAD.WIDE.U32 R8, R5, -0x2daee0ad, RZ ;  /* 0xd2511f5305087825 */ /* 0x000fca00078e00ff */
[----:B------:R-:W-:Y:S01]  /*ed90*/  LOP3.LUT R5, R9, UR16, R6, 0x96, !PT ;  /* 0x0000001009057c12 */ /* 0x000fe2000f8e9606 */
[----:B------:R-:W-:Y:S01]  /*eda0*/  IMAD.WIDE.U32 R6, R7, -0x326172a9, RZ ;  /* 0xcd9e8d5707067825 */ /* 0x000fe200078e00ff */
[----:B------:R-:W-:-:S03]  /*edb0*/  LOP3.LUT R9, R13, UR21, R146, 0x96, !PT ;  /* 0x000000150d097c12 */ /* 0x000fc6000f8e9692 */
        /* <DEDUP_REMOVED lines=17> */
[----:B------:R-:W-:-:S04]  /*eed0*/  IMAD.WIDE.U32 R6, R10, -0x326172a9, RZ ;  /* 0xcd9e8d570a067825 */ /* 0x000fc800078e00ff */
[----:B------:R-:W-:Y:S01]  /*eee0*/  FFMA.FTZ R10, R121, UR35, -R4 ;  /* 0x00000023790a7c23 */ /* 0x000fe20008010804 */
[----:B------:R-:W-:Y:S01]  /*eef0*/  IMAD.WIDE.U32 R8, R5, -0x2daee0ad, RZ ;  /* 0xd2511f5305087825 */ /* 0x000fe200078e00ff */
[C---:B------:R-:W-:Y:S02]  /*ef00*/  LOP3.LUT R5, R6.reuse, 0xffff, RZ, 0xc0, !PT ;  /* 0x0000ffff06057812 */ /* 0x040fe400078ec0ff */
[----:B------:R2:W-:Y:S01]  /*ef10*/  MUFU.EX2 R145, R10 ;  /* 0x0000000a00917308 */ /* 0x0005e20000000800 */
[----:B------:R-:W-:Y:S01]  /*ef20*/  IMAD.WIDE.U32 R48, R11, -0x2daee0ad, RZ ;  /* 0xd2511f530b307825 */ /* 0x000fe200078e00ff */
[----:B------:R-:W-:Y:S02]  /*ef30*/  LOP3.LUT R14, R9, UR14, R14, 0x96, !PT ;  /* 0x0000000e090e7c12 */ /* 0x000fe4000f8e960e */
[----:B------:R-:W-:Y:S02]  /*ef40*/  SHF.R.U32.HI R9, RZ, 0x8, R5 ;  /* 0x00000008ff097819 */ /* 0x000fe40000011605 */
[----:B------:R-:W-:Y:S01]  /*ef50*/  LOP3.LUT R5, R6, 0xff, RZ, 0xc0, !PT ;  /* 0x000000ff06057812 */ /* 0x000fe200078ec0ff */
[----:B------:R-:W-:-:S03]  /*ef60*/  IMAD.WIDE.U32 R24, R14, -0x326172a9, RZ ;  /* 0xcd9e8d570e187825 */ /* 0x000fc600078e00ff */
[----:B------:R-:W-:Y:S02]  /*ef70*/  PRMT R17, R5, 0x5410, R9 ;  /* 0x0000541005117816 */ /* 0x000fe40000000009 */
[--C-:B------:R-:W-:Y:S02]  /*ef80*/  SHF.R.U32.HI R5, RZ, 0x10, R6.reuse ;  /* 0x00000010ff057819 */ /* 0x100fe40000011606 */
[----:B------:R-:W-:Y:S02]  /*ef90*/  SHF.R.U32.HI R6, RZ, 0x18, R6 ;  /* 0x00000018ff067819 */ /* 0x000fe40000011606 */
[----:B--2---:R-:W-:Y:S01]  /*efa0*/  LOP3.LUT R10, R49, UR12, R8, 0x96, !PT ;  /* 0x0000000c310a7c12 */ /* 0x004fe2000f8e9608 */
[----:B------:R-:W-:Y:S01]  /*efb0*/  FFMA.FTZ R8, R120, UR35, -R4 ;  /* 0x0000002378087c23 */ /* 0x000fe20008010804 */
[----:B------:R-:W-:Y:S01]  /*efc0*/  LOP3.LUT R5, R5, 0xff, RZ, 0xc0, !PT ;  /* 0x000000ff05057812 */ /* 0x000fe200078ec0ff */
[----:B------:R-:W-:Y:S02]  /*efd0*/  IMAD.MOV.U32 R49, RZ, RZ, R93 ;  /* 0x000000ffff317224 */ /* 0x000fe400078e005d */
[----:B------:R2:W3:Y:S01]  /*efe0*/  MUFU.EX2 R147, R8 ;  /* 0x0000000800937308 */ /* 0x0004e20000000800 */
[----:B------:R-:W-:Y:S01]  /*eff0*/  PRMT R15, R5, 0x5410, R6 ;  /* 0x00005410050f7816 */ /* 0x000fe20000000006 */
[----:B------:R-:W-:Y:S01]  /*f000*/  FFMA.FTZ R5, R114, UR35, -R4 ;  /* 0x0000002372057c23 */ /* 0x000fe20008010804 */
[----:B------:R-:W-:Y:S01]  /*f010*/  LOP3.LUT R6, R7, UR22, R26, 0x96, !PT ;  /* 0x0000001607067c12 */ /* 0x000fe2000f8e961a */
[----:B------:R-:W-:Y:S01]  /*f020*/  FFMA.FTZ R7, R122, UR35, -R3 ;  /* 0x000000237a077c23 */ /* 0x000fe20008010803 */
[----:B------:R-:W-:-:S03]  /*f030*/  FFMA.FTZ R49, R49, R79, R87 ;  /* 0x0000004f31317223 */ /* 0x000fc60000010057 */
[----:B------:R4:W-:Y:S08]  /*f040*/  MUFU.EX2 R165, R5 ;  /* 0x0000000500a57308 */ /* 0x0009f00000000800 */
[----:B------:R1:W-:Y:S01]  /*f050*/  MUFU.EX2 R137, R7 ;  /* 0x0000000700897308 */ /* 0x0003e20000000800 */
[----:B--2---:R-:W-:-:S07]  /*f060*/  FFMA.FTZ R8, R115, UR35, -R4 ;  /* 0x0000002373087c23 */ /* 0x004fce0008010804 */
[----:B------:R2:W-:Y:S01]  /*f070*/  MUFU.EX2 R146, R8 ;  /* 0x0000000800927308 */ /* 0x0005e20000000800 */
[----:B----4-:R-:W-:Y:S01]  /*f080*/  LOP3.LUT R5, R6, 0xffff, RZ, 0xc0, !PT ;  /* 0x0000ffff06057812 */ /* 0x010fe200078ec0ff */
[----:B-1----:R-:W-:-:S06]  /*f090*/  FFMA.FTZ R7, R123, UR35, -R3 ;  /* 0x000000237b077c23 */ /* 0x002fcc0008010803 */
[----:B------:R1:W4:Y:S01]  /*f0a0*/  MUFU.EX2 R144, R7 ;  /* 0x0000000700907308 */ /* 0x0003220000000800 */
[----:B--2---:R-:W-:-:S03]  /*f0b0*/  IMAD.WIDE.U32 R8, R10, -0x326172a9, RZ ;  /* 0xcd9e8d570a087825 */ /* 0x004fc600078e00ff */
[C---:B------:R-:W-:Y:S02]  /*f0c0*/  LOP3.LUT R10, R8.reuse, 0xffff, RZ, 0xc0, !PT ;  /* 0x0000ffff080a7812 */ /* 0x040fe400078ec0ff */
[----:B------:R-:W-:Y:S02]  /*f0d0*/  LOP3.LUT R11, R8, 0xff, RZ, 0xc0, !PT ;  /* 0x000000ff080b7812 */ /* 0x000fe400078ec0ff */
[----:B------:R-:W-:Y:S02]  /*f0e0*/  SHF.R.U32.HI R12, RZ, 0x8, R10 ;  /* 0x00000008ff0c7819 */ /* 0x000fe4000001160a */
[----:B------:R-:W-:Y:S02]  /*f0f0*/  SHF.R.U32.HI R10, RZ, 0x8, R5 ;  /* 0x00000008ff0a7819 */ /* 0x000fe40000011605 */
[----:B------:R-:W-:Y:S01]  /*f100*/  LOP3.LUT R5, R6, 0xff, RZ, 0xc0, !PT ;  /* 0x000000ff06057812 */ /* 0x000fe200078ec0ff */
[----:B-1----:R-:W-:Y:S01]  /*f110*/  FFMA.FTZ R7, R118, UR35, -R3 ;  /* 0x0000002376077c23 */ /* 0x002fe20008010803 */
[----:B------:R-:W-:Y:S01]  /*f120*/  PRMT R16, R11, 0x5410, R12 ;  /* 0x000054100b107816 */ /* 0x000fe2000000000c */
[----:B------:R-:W-:Y:S01]  /*f130*/  IMAD.MOV.U32 R118, RZ, RZ, R98 ;  /* 0x000000ffff767224 */ /* 0x000fe200078e0062 */
[----:B------:R-:W-:Y:S01]  /*f140*/  PRMT R12, R5, 0x5410, R10 ;  /* 0x00005410050c7816 */ /* 0x000fe2000000000a */
[----:B------:R1:W-:Y:S01]  /*f150*/  MUFU.EX2 R155, R7 ;  /* 0x00000007009b7308 */ /* 0x0003e20000000800 */
[----:B------:R-:W-:-:S02]  /*f160*/  SHF.R.U32.HI R5, RZ, 0x10, R6 ;  /* 0x00000010ff057819 */ /* 0x000fc40000011606 */
[----:B------:R-:W-:Y:S02]  /*f170*/  SHF.R.U32.HI R11, RZ, 0x10, R8 ;  /* 0x00000010ff0b7819 */ /* 0x000fe40000011608 */
[----:B------:R-:W-:Y:S02]  /*f180*/  SHF.R.U32.HI R10, RZ, 0x18, R6 ;  /* 0x00000018ff0a7819 */ /* 0x000fe40000011606 */
[----:B------:R-:W-:Y:S02]  /*f190*/  LOP3.LUT R6, R5, 0xff, RZ, 0xc0, !PT ;  /* 0x000000ff05067812 */ /* 0x000fe400078ec0ff */
[----:B------:R-:W-:Y:S02]  /*f1a0*/  LOP3.LUT R11, R11, 0xff, RZ, 0xc0, !PT ;  /* 0x000000ff0b0b7812 */ /* 0x000fe400078ec0ff */
[----:B------:R-:W-:Y:S01]  /*f1b0*/  SHF.R.U32.HI R5, RZ, 0x18, R8 ;  /* 0x00000018ff057819 */ /* 0x000fe20000011608 */
[----:B------:R-:W-:Y:S01]  /*f1c0*/  FFMA.FTZ R8, R126, UR35, -R2 ;  /* 0x000000237e087c23 */ /* 0x000fe20008010802 */
[----:B------:R-:W-:-:S02]  /*f1d0*/  PRMT R10, R6, 0x5410, R10 ;  /* 0x00005410060a7816 */ /* 0x000fc4000000000a */
[----:B------:R-:W-:Y:S01]  /*f1e0*/  PRMT R11, R11, 0x5410, R5 ;  /* 0x000054100b0b7816 */ /* 0x000fe20000000005 */
[----:B------:R-:W-:Y:S01]  /*f1f0*/  MUFU.EX2 R143, R8 ;  /* 0x00000008008f7308 */ /* 0x000fe20000000800 */
[----:B-1----:R-:W-:Y:S01]  /*f200*/  FFMA.FTZ R7, R119, UR35, -R3 ;  /* 0x0000002377077c23 */ /* 0x002fe20008010803 */
[----:B------:R-:W-:Y:S01]  /*f210*/  LOP3.LUT R5, R9, UR22, R24, 0x96, !PT ;  /* 0x0000001609057c12 */ /* 0x000fe2000f8e9618 */
[----:B------:R-:W-:Y:S02]  /*f220*/  IMAD.MOV.U32 R24, RZ, RZ, R107 ;  /* 0x000000ffff187224 */ /* 0x000fe400078e006b */
[----:B------:R-:W-:Y:S01]  /*f230*/  IMAD.MOV.U32 R119, RZ, RZ, R100 ;  /* 0x000000ffff777224 */ /* 0x000fe200078e0064 */
[----:B------:R-:W-:Y:S02]  /*f240*/  LOP3.LUT R6, R5, 0xffff, RZ, 0xc0, !PT ;  /* 0x0000ffff05067812 */ /* 0x000fe400078ec0ff */
[----:B------:R1:W2:Y:S02]  /*f250*/  MUFU.EX2 R166, R7 ;  /* 0x0000000700a67308 */ /* 0x0002a40000000800 */
[----:B-1----:R-:W-:Y:S01]  /*f260*/  FFMA.FTZ R7, R129, UR35, -R2 ;  /* 0x0000002381077c23 */ /* 0x002fe20008010802 */
[----:B------:R-:W-:-:S05]  /*f270*/  IMAD.MOV.U32 R129, RZ, RZ, R94 ;  /* 0x000000ffff817224 */ /* 0x000fca00078e005e */
[----:B------:R1:W-:Y:S02]  /*f280*/  MUFU.EX2 R142, R7 ;  /* 0x00000007008e7308 */ /* 0x0003e40000000800 */
[----:B-1----:R-:W-:Y:S02]  /*f290*/  SHF.R.U32.HI R7, RZ, 0x8, R6 ;  /* 0x00000008ff077819 */ /* 0x002fe40000011606 */
[----:B------:R-:W-:-:S04]  /*f2a0*/  LOP3.LUT R6, R5, 0xff, RZ, 0xc0, !PT ;  /* 0x000000ff05067812 */ /* 0x000fc800078ec0ff */
[----:B------:R-:W-:Y:S01]  /*f2b0*/  PRMT R8, R6, 0x5410, R7 ;  /* 0x0000541006087816 */ /* 0x000fe20000000007 */
[--C-:B------:R-:W-:Y:S01]  /*f2c0*/  FFMA.FTZ R6, R125, UR35, -R2.reuse ;  /* 0x000000237d067c23 */ /* 0x100fe20008010802 */
[----:B------:R-:W-:Y:S01]  /*f2d0*/  SHF.R.U32.HI R7, RZ, 0x10, R5 ;  /* 0x00000010ff077819 */ /* 0x000fe20000011605 */
[----:B------:R-:W-:Y:S02]  /*f2e0*/  IMAD.MOV.U32 R125, RZ, RZ, R101 ;  /* 0x000000ffff7d7224 */ /* 0x000fe400078e0065 */
[----:B------:R1:W-:Y:S02]  /*f2f0*/  MUFU.EX2 R116, R6 ;  /* 0x0000000600747308 */ /* 0x0003e40000000800 */
[----:B-1----:R-:W-:Y:S02]  /*f300*/  SHF.R.U32.HI R6, RZ, 0x18, R5 ;  /* 0x00000018ff067819 */ /* 0x002fe40000011605 */
[----:B------:R-:W-:Y:S01]  /*f310*/  LOP3.LUT R5, R7, 0xff, RZ, 0xc0, !PT ;  /* 0x000000ff07057812 */ /* 0x000fe200078ec0ff */
[----:B------:R-:W-:Y:S01]  /*f320*/  FFMA.FTZ R7, R124, UR35, -R2 ;  /* 0x000000237c077c23 */ /* 0x000fe20008010802 */
[----:B------:R-:W-:-:S02]  /*f330*/  IMAD.MOV.U32 R124, RZ, RZ, R104 ;  /* 0x000000ffff7c7224 */ /* 0x000fc400078e0068 */
[----:B------:R-:W-:Y:S01]  /*f340*/  PRMT R9, R5, 0x5410, R6 ;  /* 0x0000541005097816 */ /* 0x000fe20000000006 */
[----:B------:R1:W2:Y:S01]  /*f350*/  MUFU.EX2 R122, R7 ;  /* 0x00000007007a7308 */ /* 0x0002a20000000800 */
[----:B------:R-:W-:Y:S02]  /*f360*/  HSET2.LE.AND R5, R12, R216, PT ;  /* 0x000000d80c057233 */ /* 0x000fe40003803000 */
[----:B---3--:R-:W-:-:S04]  /*f370*/  F2FP.F16.F32.PACK_AB R6, R147, R145 ;  /* 0x000000919306723e */ /* 0x008fc800000000ff */
        /* <DEDUP_REMOVED lines=8> */
[----:B------:R1:W-:Y:S03]  /*f400*/  MUFU.EX2 R154, R7 ;  /* 0x00000007009a7308 */ /* 0x0003e60000000800 */
[----:B------:R-:W-:Y:S02]  /*f410*/  LOP3.LUT R14, R5, R6, RZ, 0xc0, !PT ;  /* 0x00000006050e7212 */ /* 0x000fe400078ec0ff */
[----:B------:R-:W-:-:S02]  /*f420*/  HSET2.LE.AND R5, R15, R216, PT ;  /* 0x000000d80f057233 */ /* 0x000fc40003803000 */
[----:B--2---:R-:W-:-:S04]  /*f430*/  F2FP.F16.F32.PACK_AB R6, R166, R155 ;  /* 0x0000009ba606723e */ /* 0x004fc800000000ff */
[----:B------:R-:W-:Y:S02]  /*f440*/  LOP3.LUT R15, R5, R6, RZ, 0xc0, !PT ;  /* 0x00000006050f7212 */ /* 0x000fe400078ec0ff */
[--C-:B------:R-:W-:Y:S02]  /*f450*/  HSET2.LE.AND R5, R16, R216.reuse, PT ;  /* 0x000000d810057233 */ /* 0x100fe40003803000 */
[----:B------:R-:W2:Y:S01]  /*f460*/  LDSM.16.MT88.4 R16, [R185+0x4800] ;  /* 0x00480000b910783b */ /* 0x000ea20000004200 */
[----:B------:R-:W-:Y:S01]  /*f470*/  F2FP.F16.F32.PACK_AB R6, R122, R116 ;  /* 0x000000747a06723e */ /* 0x000fe200000000ff */
[----:B-1----:R-:W-:Y:S01]  /*f480*/  FFMA.FTZ R7, R127, UR35, -R0 ;  /* 0x000000237f077c23 */ /* 0x002fe20008010800 */
[----:B------:R-:W-:Y:S01]  /*f490*/  HMMA.16816.F32 R64, R12, R20, R64 ;  /* 0x000000140c40723c */ /* 0x000fe20000001840 */
[----:B------:R-:W-:Y:S01]  /*f4a0*/  IMAD.MOV.U32 R127, RZ, RZ, R99 ;  /* 0x000000ffff7f7224 */ /* 0x000fe200078e0063 */
[----:B------:R-:W-:Y:S01]  /*f4b0*/  LOP3.LUT R10, R5, R6, RZ, 0xc0, !PT ;  /* 0x00000006050a7212 */ /* 0x000fe200078ec0ff */
[----:B------:R1:W3:Y:S01]  /*f4c0*/  MUFU.EX2 R123, R7 ;  /* 0x00000007007b7308 */ /* 0x0002e20000000800 */
[----:B------:R-:W-:-:S02]  /*f4d0*/  HSET2.LE.AND R5, R11, R216, PT ;  /* 0x000000d80b057233 */ /* 0x000fc40003803000 */
[----:B------:R-:W-:Y:S01]  /*f4e0*/  HMMA.16816.F32 R60, R12, R22, R60 ;  /* 0x000000160c3c723c */ /* 0x000fe2000000183c */
[----:B-1----:R-:W-:Y:S01]  /*f4f0*/  FFMA.FTZ R7, R130, UR35, -R0 ;  /* 0x0000002382077c23 */ /* 0x002fe20008010800 */
[----:B---3--:R-:W-:Y:S01]  /*f500*/  F2FP.F16.F32.PACK_AB R6, R123, R154 ;  /* 0x0000009a7b06723e */ /* 0x008fe200000000ff */
[----:B------:R-:W-:Y:S02]  /*f510*/  IMAD.MOV.U32 R130, RZ, RZ, R103 ;  /* 0x000000ffff827224 */ /* 0x000fe400078e0067 */
[----:B------:R1:W-:Y:S01]  /*f520*/  MUFU.EX2 R141, R7 ;  /* 0x00000007008d7308 */ /* 0x0003e20000000800 */
[----:B------:R-:W-:Y:S02]  /*f530*/  LOP3.LUT R11, R5, R6, RZ, 0xc0, !PT ;  /* 0x00000006050b7212 */ /* 0x000fe400078ec0ff */
[----:B------:R-:W-:Y:S02]  /*f540*/  HSET2.LE.AND R5, R8, R216, PT ;  /* 0x000000d808057233 */ /* 0x000fe40003803000 */
[----:B------:R-:W-:-:S04]  /*f550*/  F2FP.F16.F32.PACK_AB R6, R143, R142 ;  /* 0x0000008e8f06723e */ /* 0x000fc800000000ff */
[----:B------:R-:W-:Y:S02]  /*f560*/  LOP3.LUT R8, R5, R6, RZ, 0xc0, !PT ;  /* 0x0000000605087212 */ /* 0x000fe400078ec0ff */
[----:B------:R-:W-:Y:S01]  /*f570*/  HSET2.LE.AND R5, R9, R216, PT ;  /* 0x000000d809057233 */ /* 0x000fe20003803000 */
[----:B--2---:R-:W-:Y:S01]  /*f580*/  HMMA.16816.F32 R56, R12, R16, R56 ;  /* 0x000000100c38723c */ /* 0x004fe20000001838 */
[----:B-1----:R-:W-:-:S05]  /*f590*/  FFMA.FTZ R7, R133, UR35, -R0 ;  /* 0x0000002385077c23 */ /* 0x002fca0008010800 */
[----:B------:R-:W-:Y:S01]  /*f5a0*/  HMMA.16816.F32 R52, R12, R18, R52 ;  /* 0x000000120c34723c */ /* 0x000fe20000001834 */
[----:B------:R-:W1:Y:S02]  /*f5b0*/  MUFU.EX2 R140, R7 ;  /* 0x00000007008c7308 */ /* 0x000e640000000800 */
[----:B-1----:R-:W-:-:S04]  /*f5c0*/  F2FP.F16.F32.PACK_AB R6, R140, R141 ;  /* 0x0000008d8c06723e */ /* 0x002fc800000000ff */
[----:B------:R-:W-:Y:S01]  /*f5d0*/  LOP3.LUT R9, R5, R6, RZ, 0xc0, !PT ;  /* 0x0000000605097212 */ /* 0x000fe200078ec0ff */
[----:B------:R-:W-:Y:S01]  /*f5e0*/  FFMA.FTZ R5, R134, UR35, -R2 ;  /* 0x0000002386057c23 */ /* 0x000fe20008010802 */
[----:B------:R-:W-:Y:S01]  /*f5f0*/  LOP3.LUT R6, R25, UR13, R70, 0x96, !PT ;  /* 0x0000000d19067c12 */ /* 0x000fe2000f8e9646 */
[----:B------:R-:W-:Y:S02]  /*f600*/  IMAD.MOV.U32 R25, RZ, RZ, R110 ;  /* 0x000000ffff197224 */ /* 0x000fe400078e006e */
[----:B------:R1:W-:Y:S02]  /*f610*/  MUFU.EX2 R71, R5 ;  /* 0x0000000500477308 */ /* 0x0003e40000000800 */
[----:B------:R-:W-:Y:S01]  /*f620*/  IMAD.WIDE.U32 R6, R6, -0x2daee0ad, RZ ;  /* 0xd2511f5306067825 */ /* 0x000fe200078e00ff */
        /* <DEDUP_REMOVED lines=8> */
[----:B------:R-:W-:Y:S01]  /*f6b0*/  LOP3.LUT R11, R6, 0xff, RZ, 0xc0, !PT ;  /* 0x000000ff060b7812 */ /* 0x000fe200078ec0ff */
[----:B------:R-:W-:Y:S01]  /*f6c0*/  FFMA.FTZ R8, R74, UR35, -R2 ;  /* 0x000000234a087c23 */ /* 0x000fe20008010802 */
[----:B------:R-:W-:-:S02]  /*f6d0*/  SHF.R.U32.HI R10, RZ, 0x10, R6 ;  /* 0x00000010ff0a7819 */ /* 0x000fc40000011606 */
[----:B------:R-:W-:Y:S01]  /*f6e0*/  SHF.R.U32.HI R9, RZ, 0x18, R6 ;  /* 0x00000018ff097819 */ /* 0x000fe20000011606 */
[----:B------:R3:W-:Y:S01]  /*f6f0*/  MUFU.EX2 R157, R8 ;  /* 0x00000008009d7308 */ /* 0x0007e20000000800 */
[----:B-1----:R-:W-:Y:S01]  /*f700*/  LOP3.LUT R5, R7, UR23, R48, 0x96, !PT ;  /* 0x0000001707057c12 */ /* 0x002fe2000f8e9630 */
[----:B------:R-:W-:Y:S01]  /*f710*/  IMAD.MOV.U32 R48, RZ, RZ, R96 ;  /* 0x000000ffff307224 */ /* 0x000fe200078e0060 */
[----:B------:R-:W-:Y:S01]  /*f720*/  LOP3.LUT R7, R6, 0xffff, RZ, 0xc0, !PT ;  /* 0x0000ffff06077812 */ /* 0x000fe200078ec0ff */
[----:B------:R-:W-:Y:S02]  /*f730*/  FFMA.FTZ R6, R72, UR35, -R2 ;  /* 0x0000002348067c23 */ /* 0x000fe40008010802 */
[----:B------:R-:W-:Y:S01]  /*f740*/  FFMA.FTZ R48, R48, R82, R83 ;  /* 0x0000005230307223 */ /* 0x000fe20000010053 */
[----:B------:R-:W-:Y:S01]  /*f750*/  SHF.R.U32.HI R7, RZ, 0x8, R7 ;  /* 0x00000008ff077819 */ /* 0x000fe20000011607 */
[----:B------:R1:W4:Y:S01]  /*f760*/  MUFU.EX2 R105, R6 ;  /* 0x0000000600697308 */ /* 0x0003220000000800 */
[----:B------:R-:W-:-:S02]  /*f770*/  IMAD.MOV.U32 R83, RZ, RZ, R164 ;  /* 0x000000ffff537224 */ /* 0x000fc400078e00a4 */
[----:B------:R-:W-:Y:S02]  /*f780*/  PRMT R13, R11, 0x5410, R7 ;  /* 0x000054100b0d7816 */ /* 0x000fe40000000007 */
[----:B------:R-:W-:Y:S02]  /*f790*/  LOP3.LUT R7, R10, 0xff, RZ, 0xc0, !PT ;  /* 0x000000ff0a077812 */ /* 0x000fe400078ec0ff */
[----:B---3--:R-:W-:Y:S02]  /*f7a0*/  SHF.R.U32.HI R8, RZ, 0x18, R5 ;  /* 0x00000018ff087819 */ /* 0x008fe40000011605 */
[----:B------:R-:W-:Y:S02]  /*f7b0*/  PRMT R11, R7, 0x5410, R9 ;  /* 0x00005410070b7816 */ /* 0x000fe40000000009 */
[C---:B------:R-:W-:Y:S02]  /*f7c0*/  LOP3.LUT R7, R5.reuse, 0xffff, RZ, 0xc0, !PT ;  /* 0x0000ffff05077812 */ /* 0x040fe400078ec0ff */
[----:B------:R-:W-:-:S02]  /*f7d0*/  LOP3.LUT R9, R5, 0xff, RZ, 0xc0, !PT ;  /* 0x000000ff05097812 */ /* 0x000fc400078ec0ff */
[----:B------:R-:W-:Y:S01]  /*f7e0*/  SHF.R.U32.HI R7, RZ, 0x8, R7 ;  /* 0x00000008ff077819 */ /* 0x000fe20000011607 */
[--C-:B-1----:R-:W-:Y:S01]  /*f7f0*/  FFMA.FTZ R6, R168, UR35, -R0.reuse ;  /* 0x00000023a8067c23 */ /* 0x102fe20008010800 */
[----:B----4-:R-:W-:Y:S02]  /*f800*/  IMAD.MOV.U32 R26, RZ, RZ, R105 ;  /* 0x000000ffff1a7224 */ /* 0x010fe400078e0069 */
[----:B------:R-:W-:Y:S01]  /*f810*/  PRMT R12, R9, 0x5410, R7 ;  /* 0x00005410090c7816 */ /* 0x000fe20000000007 */
[----:B------:R-:W-:Y:S01]  /*f820*/  FFMA.FTZ R7, R170, UR35, -R0 ;  /* 0x00000023aa077c23 */ /* 0x000fe20008010800 */
[----:B------:R1:W-:Y:S01]  /*f830*/  MUFU.EX2 R134, R6 ;  /* 0x0000000600867308 */ /* 0x0003e20000000800 */
[----:B------:R-:W-:Y:S02]  /*f840*/  IMAD.MOV.U32 R170, RZ, RZ, R106 ;  /* 0x000000ffffaa7224 */ /* 0x000fe400078e006a */
[----:B------:R-:W-:-:S05]  /*f850*/  IMAD.MOV.U32 R168, RZ, RZ, R102 ;  /* 0x000000ffffa87224 */ /* 0x000fca00078e0066 */
[----:B------:R-:W-:Y:S01]  /*f860*/  MUFU.EX2 R160, R7 ;  /* 0x0000000700a07308 */ /* 0x000fe20000000800 */
[----:B-1----:R-:W-:-:S04]  /*f870*/  SHF.R.U32.HI R6, RZ, 0x10, R5 ;  /* 0x00000010ff067819 */ /* 0x002fc80000011605 */
[----:B------:R-:W-:Y:S01]  /*f880*/  LOP3.LUT R5, R6, 0xff, RZ, 0xc0, !PT ;  /* 0x000000ff06057812 */ /* 0x000fe200078ec0ff */
[----:B------:R-:W-:-:S03]  /*f890*/  FFMA.FTZ R6, R169, UR35, -R0 ;  /* 0x00000023a9067c23 */ /* 0x000fc60008010800 */
[----:B------:R-:W-:Y:S01]  /*f8a0*/  PRMT R9, R5, 0x5410, R8 ;  /* 0x0000541005097816 */ /* 0x000fe20000000008 */
[----:B------:R1:W-:Y:S01]  /*f8b0*/  MUFU.EX2 R156, R6 ;  /* 0x00000006009c7308 */ /* 0x0003e20000000800 */
[----:B------:R-:W-:Y:S01]  /*f8c0*/  HSET2.LE.AND R5, R13, R216, PT ;  /* 0x000000d80d057233 */ /* 0x000fe20003803000 */
[----:B-1----:R-:W-:-:S06]  /*f8d0*/  FFMA.FTZ R6, R75, UR35, -R0 ;  /* 0x000000234b067c23 */ /* 0x002fcc0008010800 */
[----:B------:R1:W3:Y:S02]  /*f8e0*/  MUFU.EX2 R113, R6 ;  /* 0x0000000600717308 */ /* 0x0002e40000000800 */
[----:B-1----:R-:W-:-:S04]  /*f8f0*/  F2FP.F16.F32.PACK_AB R6, R105, R157 ;  /* 0x0000009d6906723e */ /* 0x002fc800000000ff */
        /* <DEDUP_REMOVED lines=12> */
[----:B------:R-:W-:Y:S02]  /*f9c0*/  IMAD.MOV.U32 R183, RZ, RZ, R108 ;  /* 0x000000ffffb77224 */ /* 0x000fe400078e006c */
[----:B------:R1:W-:Y:S01]  /*f9d0*/  MUFU.EX2 R121, R5 ;  /* 0x0000000500797308 */ /* 0x0003e20000000800 */
[----:B------:R-:W-:Y:S01]  /*f9e0*/  IMAD.MOV.U32 R27, RZ, RZ, R109 ;  /* 0x000000ffff1b7224 */ /* 0x000fe200078e006d */
[----:B--2---:R-:W-:Y:S01]  /*f9f0*/  HMMA.16816.F32 R72, R8, R16, R40 ;  /* 0x000000100848723c */ /* 0x004fe20000001828 */
[----:B------:R-:W-:-:S05]  /*fa00*/  IMAD.WIDE.U32 R6, R6, -0x2daee0ad, RZ ;  /* 0xd2511f5306067825 */ /* 0x000fca00078e00ff */
[C---:B------:R-:W-:Y:S06]  /*fa10*/  HMMA.16816.F32 R40, R8.reuse, R18, R36 ;  /* 0x000000120828723c */ /* 0x040fec0000001824 */
[----:B------:R-:W-:Y:S01]  /*fa20*/  HMMA.16816.F32 R32, R8, R20, R32 ;  /* 0x000000140820723c */ /* 0x000fe20000001820 */
[----:B------:R-:W-:-:S04]  /*fa30*/  IMAD.WIDE.U32 R38, R236, -0x326172a9, RZ ;  /* 0xcd9e8d57ec267825 */ /* 0x000fc800078e00ff */
[----:B-1----:R-:W-:Y:S01]  /*fa40*/  FFMA.FTZ R5, R182, UR35, -R4 ;  /* 0x00000023b6057c23 */ /* 0x002fe20008010804 */
[----:B------:R-:W-:Y:S01]  /*fa50*/  IMAD.MOV.U32 R182, RZ, RZ, R112 ;  /* 0x000000ffffb67224 */ /* 0x000fe200078e0070 */
[----:B------:R-:W-:Y:S02]  /*fa60*/  HMMA.16816.F32 R28, R8, R22, R28 ;  /* 0x00000016081c723c */ /* 0x000fe4000000181c */
[----:B------:R1:W-:Y:S05]  /*fa70*/  MUFU.EX2 R163, R5 ;  /* 0x0000000500a37308 */ /* 0x0003ea0000000800 */
[----:B------:R-:W-:Y:S01]  /*fa80*/  LOP3.LUT R11, R6, 0xff, RZ, 0xc0, !PT ;  /* 0x000000ff060b7812 */ /* 0x000fe200078ec0ff */
[----:B------:R-:W-:Y:S01]  /*fa90*/  FFMA.FTZ R8, R171, UR35, -R4 ;  /* 0x00000023ab087c23 */ /* 0x000fe20008010804 */
[----:B------:R-:W-:-:S02]  /*faa0*/  SHF.R.U32.HI R10, RZ, 0x10, R6 ;  /* 0x00000010ff0a7819 */ /* 0x000fc40000011606 */
[----:B------:R-:W-:Y:S01]  /*fab0*/  SHF.R.U32.HI R9, RZ, 0x18, R6 ;  /* 0x00000018ff097819 */ /* 0x000fe20000011606 */
[----:B------:R-:W-:Y:S01]  /*fac0*/  MUFU.EX2 R169, R8 ;  /* 0x0000000800a97308 */ /* 0x000fe20000000800 */
[----:B-1----:R-:W-:Y:S01]  /*fad0*/  FFMA.FTZ R5, R172, UR35, -R4 ;  /* 0x00000023ac057c23 */ /* 0x002fe20008010804 */
[----:B------:R-:W-:-:S06]  /*fae0*/  IMAD.MOV.U32 R172, RZ, RZ, R113 ;  /* 0x000000ffffac7224 */ /* 0x000fcc00078e0071 */
[----:B------:R1:W-:Y:S02]  /*faf0*/  MUFU.EX2 R159, R5 ;  /* 0x00000005009f7308 */ /* 0x0003e40000000800 */
[----:B-1----:R-:W-:Y:S02]  /*fb00*/  LOP3.LUT R5, R7, UR23, R44, 0x96, !PT ;  /* 0x0000001707057c12 */ /* 0x002fe4000f8e962c */
[----:B------:R-:W-:Y:S02]  /*fb10*/  LOP3.LUT R7, R6, 0xffff, RZ, 0xc0, !PT ;  /* 0x0000ffff06077812 */ /* 0x000fe400078ec0ff */
[----:B------:R-:W-:Y:S02]  /*fb20*/  SHF.R.U32.HI R8, RZ, 0x18, R5 ;  /* 0x00000018ff087819 */ /* 0x000fe40000011605 */
[----:B------:R-:W-:Y:S01]  /*fb30*/  SHF.R.U32.HI R6, RZ, 0x8, R7 ;  /* 0x00000008ff067819 */ /* 0x000fe20000011607 */
[----:B------:R-:W-:Y:S01]  /*fb40*/  FFMA.FTZ R7, R180, UR35, -R3 ;  /* 0x00000023b4077c23 */ /* 0x000fe20008010803 */
[----:B------:R-:W-:-:S02]  /*fb50*/  IMAD.MOV.U32 R180, RZ, RZ, R92 ;  /* 0x000000ffffb47224 */ /* 0x000fc400078e005c */
[----:B------:R-:W-:Y:S01]  /*fb60*/  PRMT R12, R11, 0x5410, R6 ;  /* 0x000054100b0c7816 */ /* 0x000fe20000000006 */
[----:B------:R1:W-:Y:S01]  /*fb70*/  MUFU.EX2 R158, R7 ;  /* 0x00000007009e7308 */ /* 0x0003e20000000800 */
[----:B------:R-:W-:-:S04]  /*fb80*/  LOP3.LUT R6, R10, 0xff, RZ, 0xc0, !PT ;  /* 0x000000ff0a067812 */ /* 0x000fc800078ec0ff */
[----:B------:R-:W-:Y:S02]  /*fb90*/  PRMT R11, R6, 0x5410, R9 ;  /* 0x00005410060b7816 */ /* 0x000fe40000000009 */
[----:B------:R-:W-:Y:S02]  /*fba0*/  SHF.R.U32.HI R6, RZ, 0x10, R5 ;  /* 0x00000010ff067819 */ /* 0x000fe40000011605 */
[----:B------:R-:W-:Y:S01]  /*fbb0*/  LOP3.LUT R9, R5, 0xff, RZ, 0xc0, !PT ;  /* 0x000000ff05097812 */ /* 0x000fe200078ec0ff */
[----:B-1----:R-:W-:Y:S01]  /*fbc0*/  FFMA.FTZ R7, R174, UR35, -R3 ;  /* 0x00000023ae077c23 */ /* 0x002fe20008010803 */
[----:B------:R-:W-:-:S03]  /*fbd0*/  IMAD.MOV.U32 R174, RZ, RZ, R86 ;  /* 0x000000ffffae7224 */ /* 0x000fc600078e0056 */
[----:B------:R1:W2:Y:S02]  /*fbe0*/  MUFU.EX2 R171, R7 ;  /* 0x0000000700ab7308 */ /* 0x0002a40000000800 */
[----:B-1----:R-:W-:Y:S01]  /*fbf0*/  LOP3.LUT R7, R5, 0xffff, RZ, 0xc0, !PT ;  /* 0x0000ffff05077812 */ /* 0x002fe200078ec0ff */
[----:B--2---:R-:W-:Y:S01]  /*fc00*/  IMAD.MOV.U32 R82, RZ, RZ, R171 ;  /* 0x000000ffff527224 */ /* 0x004fe200078e00ab */
[----:B------:R-:W-:Y:S01]  /*fc10*/  LOP3.LUT R5, R6, 0xff, RZ, 0xc0, !PT ;  /* 0x000000ff06057812 */ /* 0x000fe200078ec0ff */
[----:B------:R-:W-:Y:S01]  /*fc20*/  FFMA.FTZ R6, R205, UR35, -R3 ;  /* 0x00000023cd067c23 */ /* 0x000fe20008010803 */
[----:B------:R-:W-:Y:S01]  /*fc30*/  SHF.R.U32.HI R7, RZ, 0x8, R7 ;  /* 0x00000008ff077819 */ /* 0x000fe20000011607 */
[----:B------:R-:W-:Y:S02]  /*fc40*/  IMAD.MOV.U32 R205, RZ, RZ, R95 ;  /* 0x000000ffffcd7224 */ /* 0x000fe400078e005f */
[----:B------:R1:W-:Y:S01]  /*fc50*/  MUFU.EX2 R126, R6 ;  /* 0x00000006007e7308 */ /* 0x0003e20000000800 */
[----:B------:R-:W-:-:S02]  /*fc60*/  PRMT R9, R9, 0x5410, R7 ;  /* 0x0000541009097816 */ /* 0x000fc40000000007 */
[----:B------:R-:W-:Y:S02]  /*fc70*/  PRMT R7, R5, 0x5410, R8 ;  /* 0x0000541005077816 */ /* 0x000fe40000000008 */
[----:B------:R-:W-:Y:S01]  /*fc80*/  HSET2.LE.AND R5, R12, R216, PT ;  /* 0x000000d80c057233 */ /* 0x000fe20003803000 */
[----:B-1----:R-:W-:-:S04]  /*fc90*/  FFMA.FTZ R6, R208, UR35, -R3 ;  /* 0x00000023d0067c23 */ /* 0x002fc80008010803 */
[----:B------:R1:W2:Y:S02]  /*fca0*/  MUFU.EX2 R162, R6 ;  /* 0x0000000600a27308 */ /* 0x0002a40000000800 */
[----:B-1----:R-:W-:-:S04]  /*fcb0*/  F2FP.F16.F32.PACK_AB R6, R169, R159 ;  /* 0x0000009fa906723e */ /* 0x002fc800000000ff */
[----:B------:R-:W-:Y:S02]  /*fcc0*/  LOP3.LUT R10, R5, R6, RZ, 0xc0, !PT ;  /* 0x00000006050a7212 */ /* 0x000fe400078ec0ff */
[----:B------:R-:W-:Y:S02]  /*fcd0*/  HSET2.LE.AND R5, R11, R216, PT ;  /* 0x000000d80b057233 */ /* 0x000fe40003803000 */
[----:B------:R-:W-:Y:S01]  /*fce0*/  F2FP.F16.F32.PACK_AB R6, R171, R158 ;  /* 0x0000009eab06723e */ /* 0x000fe200000000ff */
[----:B------:R-:W-:-:S03]  /*fcf0*/  IMAD.MOV.U32 R171, RZ, RZ, R26 ;  /* 0x000000ffffab7224 */ /* 0x000fc600078e001a */
        /* <DEDUP_REMOVED lines=9> */
[C---:B------:R-:W-:Y:S06]  /*fd90*/  HMMA.16816.F32 R60, R8.reuse, R18, R60 ;  /* 0x00000012083c723c */ /* 0x040fec000000183c */
[C---:B------:R-:W-:Y:S01]  /*fda0*/  HMMA.16816.F32 R44, R8.reuse, R16, R64 ;  /* 0x00000010082c723c */ /* 0x040fe20000001840 */
[----:B------:R-:W-:Y:S01]  /*fdb0*/  VIADD R18, R236, 0x4 ;  /* 0x00000004ec127836 */ /* 0x000fe20000000000 */
[----:B------:R-:W1:Y:S03]  /*fdc0*/  LDSM.16.MT88.4 R64, [R184+0x5000] ;  /* 0x00500000b840783b */ /* 0x000e660000004200 */
[----:B------:R-:W-:Y:S01]  /*fdd0*/  IMAD.WIDE.U32 R18, R18, -0x326172a9, RZ ;  /* 0xcd9e8d5712127825 */ /* 0x000fe200078e00ff */
[----:B------:R-:W-:Y:S01]  /*fde0*/  HMMA.16816.F32 R108, R8, R20, R56 ;  /* 0x00000014086c723c */ /* 0x000fe20000001838 */
[----:B------:R-:W2:Y:S02]  /*fdf0*/  LDSM.16.MT88.4 R56, [R185+0x5000] ;  /* 0x00500000b938783b */ /* 0x000ea40000004200 */
[----:B------:R-:W-:-:S03]  /*fe00*/  IMAD.WIDE.U32 R16, R5, -0x326172a9, RZ ;  /* 0xcd9e8d5705107825 */ /* 0x000fc600078e00ff */
[----:B------:R-:W-:Y:S02]  /*fe10*/  HMMA.16816.F32 R112, R8, R22, R52 ;  /* 0x000000160870723c */ /* 0x000fe40000001834 */
[----:B------:R-:W-:Y:S02]  /*fe20*/  LOP3.LUT R6, R17, UR21, R18, 0x96, !PT ;  /* 0x0000001511067c12 */ /* 0x000fe4000f8e9612 */
[----:B------:R-:W-:-:S03]  /*fe30*/  LOP3.LUT R5, R51, UR19, R16, 0x96, !PT ;  /* 0x0000001333057c12 */ /* 0x000fc6000f8e9610 */
[----:B------:R-:W-:-:S04]  /*fe40*/  IMAD.WIDE.U32 R6, R6, -0x2daee0ad, RZ ;  /* 0xd2511f5306067825 */ /* 0x000fc800078e00ff */
[----:B------:R-:W-:Y:S01]  /*fe50*/  FFMA.FTZ R52, R174, R76, R205 ;  /* 0x0000004cae347223 */ /* 0x000fe200000100cd */
[----:B------:R-:W-:Y:S01]  /*fe60*/  FFMA.FTZ R53, R180, R81, R84 ;  /* 0x00000051b4357223 */ /* 0x000fe20000010054 */
[----:B------:R-:W-:Y:S01]  /*fe70*/  IMAD.WIDE.U32 R8, R5, -0x2daee0ad, RZ ;  /* 0xd2511f5305087825 */ /* 0x000fe200078e00ff */
[----:B------:R-:W-:-:S03]  /*fe80*/  LOP3.LUT R7, R7, UR18, R78, 0x96, !PT ;  /* 0x0000001207077c12 */ /* 0x000fc6000f8e964e */
[----:B------:R-:W-:Y:S01]  /*fe90*/  IMAD.MOV.U32 R76, RZ, RZ, R25 ;  /* 0x000000ffff4c7224 */ /* 0x000fe200078e0019 */
[----:B------:R-:W-:Y:S01]  /*fea0*/  LOP3.LUT R5, R9, UR16, R6, 0x96, !PT ;  /* 0x0000001009057c12 */ /* 0x000fe2000f8e9606 */
[----:B------:R-:W-:-:S04]  /*feb0*/  IMAD.WIDE.U32 R6, R7, -0x326172a9, RZ ;  /* 0xcd9e8d5707067825 */ /* 0x000fc800078e00ff */
[----:B------:R-:W-:Y:S01]  /*fec0*/  FFMA.FTZ R9, R207, UR35, -R2 ;  /* 0x00000023cf097c23 */ /* 0x000fe20008010802 */
[----:B------:R-:W-:Y:S01]  /*fed0*/  IMAD.WIDE.U32 R14, R5, -0x326172a9, RZ ;  /* 0xcd9e8d57050e7825 */ /* 0x000fe200078e00ff */
[----:B------:R-:W-:Y:S02]  /*fee0*/  LOP3.LUT R7, R7, UR17, R50, 0x96, !PT ;  /* 0x0000001107077c12 */ /* 0x000fe4000f8e9632 */
[----:B------:R3:W-:Y:S01]  /*fef0*/  MUFU.EX2 R120, R9 ;  /* 0x0000000900787308 */ /* 0x0007e20000000800 */
[----:B------:R-:W-:Y:S01]  /*ff00*/  IMAD.MOV.U32 R81, RZ, RZ, R27 ;  /* 0x000000ffff517224 */ /* 0x000fe200078e001b */
[----:B------:R-:W-:Y:S01]  /*ff10*/  LOP3.LUT R5, R15, UR15, R6, 0x96, !PT ;  /* 0x0000000f0f057c12 */ /* 0x000fe2000f8e9606 */
[----:B------:R-:W-:-:S04]  /*ff20*/  IMAD.WIDE.U32 R6, R7, -0x2daee0ad, RZ ;  /* 0xd2511f5307067825 */ /* 0x000fc800078e00ff */
[----:B------:R-:W-:Y:S01]  /*ff30*/  IMAD.WIDE.U32 R36, R5, -0x2daee0ad, RZ ;  /* 0xd2511f5305247825 */ /* 0x000fe200078e00ff */
[----:B------:R-:W-:-:S03]  /*ff40*/  LOP3.LUT R10, R7, UR14, R8, 0x96, !PT ;  /* 0x0000000e070a7c12 */ /* 0x000fc6000f8e9608 */
[--C-:B------:R-:W-:Y:S01]  /*ff50*/  FFMA.FTZ R5, R209, UR35, -R2.reuse ;  /* 0x00000023d1057c23 */ /* 0x100fe20008010802 */
[----:B------:R-:W-:Y:S01]  /*ff60*/  FFMA.FTZ R8, R206, UR35, -R2 ;  /* 0x00000023ce087c23 */ /* 0x000fe20008010802 */
[----:B------:R-:W-:Y:S01]  /*ff70*/  IMAD.MOV.U32 R84, RZ, RZ, R165 ;  /* 0x000000ffff547224 */ /* 0x000fe200078e00a5 */
[----:B------:R-:W-:Y:S01]  /*ff80*/  LOP3.LUT R6, R37, UR12, R6, 0x96, !PT ;  /* 0x0000000c25067c12 */ /* 0x000fe2000f8e9606 */
[----:B------:R4:W-:Y:S01]  /*ff90*/  MUFU.EX2 R153, R5 ;  /* 0x0000000500997308 */ /* 0x0009e20000000800 */
[----:B------:R-:W-:-:S04]  /*ffa0*/  IMAD.WIDE.U32 R12, R10, -0x326172a9, RZ ;  /* 0xcd9e8d570a0c7825 */ /* 0x000fc800078e00ff */
[----:B------:R-:W-:-:S03]  /*ffb0*/  IMAD.WIDE.U32 R6, R6, -0x326172a9, RZ ;  /* 0xcd9e8d5706067825 */ /* 0x000fc600078e00ff */
[----:B------:R1:W-:Y:S01]  /*ffc0*/  MUFU.EX2 R167, R8 ;  /* 0x0000000800a77308 */ /* 0x0003e20000000800 */
[----:B------:R-:W-:Y:S01]  /*ffd0*/  IMAD.MOV.U32 R54, RZ, RZ, R134 ;  /* 0x000000ffff367224 */ /* 0x000fe200078e0086 */
[----:B---3--:R-:W-:Y:S02]  /*ffe0*/  SHF.R.U32.HI R9, RZ, 0x18, R6 ;  /* 0x00000018ff097819 */ /* 0x008fe40000011606 */
[----:B----4-:R-:W-:-:S04]  /*fff0*/  LOP3.LUT R5, R6, 0xffff, RZ, 0xc0, !PT ;  /* 0x0000ffff06057812 */ /* 0x010fc800078ec0ff */
[----:B-1----:R-:W-:Y:S02]  /*10000*/  SHF.R.U32.HI R8, RZ, 0x8, R5 ;  /* 0x00000008ff087819 */ /* 0x002fe40000011605 */
[----:B------:R-:W-:-:S04]  /*10010*/  LOP3.LUT R5, R6, 0xff, RZ, 0xc0, !PT ;  /* 0x000000ff06057812 */ /* 0x000fc800078ec0ff */
[----:B------:R-:W-:Y:S01]  /*10020*/  PRMT R15, R5, 0x5410, R8 ;  /* 0x00005410050f7816 */ /* 0x000fe20000000008 */
[----:B------:R-:W-:Y:S01]  /*10030*/  FFMA.FTZ R8, R204, UR35, -R2 ;  /* 0x00000023cc087c23 */ /* 0x000fe20008010802 */
[----:B------:R-:W-:Y:S02]  /*10040*/  SHF.R.U32.HI R5, RZ, 0x10, R6 ;  /* 0x00000010ff057819 */ /* 0x000fe40000011606 */
[----:B------:R-:W-:Y:S01]  /*10050*/  LOP3.LUT R6, R7, UR22, R12, 0x96, !PT ;  /* 0x0000001607067c12 */ /* 0x000fe2000f8e960c */
[----:B------:R-:W-:Y:S01]  /*10060*/  FFMA.FTZ R7, R211, UR35, -R0 ;  /* 0x00000023d3077c23 */ /* 0x000fe20008010800 */
[----:B------:R-:W-:Y:S01]  /*10070*/  LOP3.LUT R5, R5, 0xff, RZ, 0xc0, !PT ;  /* 0x000000ff05057812 */ /* 0x000fe200078ec0ff */
[----:B------:R1:W3:Y:S03]  /*10080*/  MUFU.EX2 R133, R8 ;  /* 0x0000000800857308 */ /* 0x0002e60000000800 */
[----:B------:R-:W-:-:S02]  /*10090*/  PRMT R11, R5, 0x5410, R9 ;  /* 0x00005410050b7816 */ /* 0x000fc40000000009 */
[--C-:B------:R-:W-:Y:S02]  /*100a0*/  SHF.R.U32.HI R5, RZ, 0x10, R6.reuse ;  /* 0x00000010ff057819 */ /* 0x100fe40000011606 */
[C---:B------:R-:W-:Y:S01]  /*100b0*/  LOP3.LUT R9, R6.reuse, 0xff, RZ, 0xc0, !PT ;  /* 0x000000ff06097812 */ /* 0x040fe200078ec0ff */
[----:B------:R4:W-:Y:S01]  /*100c0*/  MUFU.EX2 R152, R7 ;  /* 0x0000000700987308 */ /* 0x0009e20000000800 */
[----:B------:R-:W-:Y:S02]  /*100d0*/  LOP3.LUT R5, R5, 0xff, RZ, 0xc0, !PT ;  /* 0x000000ff05057812 */ /* 0x000fe400078ec0ff */
[----:B-1----:R-:W-:Y:S02]  /*100e0*/  SHF.R.U32.HI R8, RZ, 0x18, R6 ;  /* 0x00000018ff087819 */ /* 0x002fe40000011606 */
[----:B----4-:R-:W-:Y:S01]  /*100f0*/  LOP3.LUT R7, R6, 0xffff, RZ, 0xc0, !PT ;  /* 0x0000ffff06077812 */ /* 0x010fe200078ec0ff */
[----:B------:R-:W-:-:S03]  /*10100*/  FFMA.FTZ R6, R212, UR35, -R0 ;  /* 0x00000023d4067c23 */ /* 0x000fc60008010800 */
[----:B------:R-:W-:Y:S01]  /*10110*/  SHF.R.U32.HI R7, RZ, 0x8, R7 ;  /* 0x00000008ff077819 */ /* 0x000fe20000011607 */
[----:B------:R1:W-:Y:S03]  /*10120*/  MUFU.EX2 R86, R6 ;  /* 0x0000000600567308 */ /* 0x0003e60000000800 */
[----:B------:R-:W-:Y:S01]  /*10130*/  PRMT R12, R9, 0x5410, R7 ;  /* 0x00005410090c7816 */ /* 0x000fe20000000007 */
[----:B------:R-:W-:Y:S01]  /*10140*/  FFMA.FTZ R7, R213, UR35, -R0 ;  /* 0x00000023d5077c23 */ /* 0x000fe20008010800 */
[----:B------:R-:W-:Y:S02]  /*10150*/  PRMT R9, R5, 0x5410, R8 ;  /* 0x0000541005097816 */ /* 0x000fe40000000008 */
[----:B------:R-:W-:Y:S01]  /*10160*/  HSET2.LE.AND R5, R15, R216, PT ;  /* 0x000000d80f057233 */ /* 0x000fe20003803000 */
[----:B------:R4:W-:Y:S01]  /*10170*/  MUFU.EX2 R55, R7 ;  /* 0x0000000700377308 */ /* 0x0009e20000000800 */
[----:B-1----:R-:W-:-:S07]  /*10180*/  FFMA.FTZ R6, R210, UR35, -R0 ;  /* 0x00000023d2067c23 */ /* 0x002fce0008010800 */
[----:B------:R3:W1:Y:S01]  /*10190*/  MUFU.EX2 R70, R6 ;  /* 0x0000000600467308 */ /* 0x0006620000000800 */
[----:B----4-:R-:W-:-:S05]  /*101a0*/  IMAD.U32 R7, RZ, RZ, UR4 ;  /* 0x00000004ff077e24 */ /* 0x010fca000f8e00ff */
[----:B------:R-:W-:Y:S01]  /*101b0*/  LOP3.LUT R7, R77, UR33, R7, 0x96, !PT ;  /* 0x000000214d077c12 */ /* 0x000fe2000f8e9607 */
[----:B------:R-:W-:Y:S01]  /*101c0*/  IMAD.MOV.U32 R77, RZ, RZ, R166 ;  /* 0x000000ffff4d7224 */ /* 0x000fe200078e00a6 */
        /* <DEDUP_REMOVED lines=10> */
[----:B------:R-:W-:Y:S02]  /*10270*/  LOP3.LUT R9, R5, R6, RZ, 0xc0, !PT ;  /* 0x0000000605097212 */ /* 0x000fe400078ec0ff */
[----:B------:R-:W-:Y:S02]  /*10280*/  LOP3.LUT R6, R17, UR21, R38, 0x96, !PT ;  /* 0x0000001511067c12 */ /* 0x000fe4000f8e9626 */
[----:B------:R-:W-:-:S03]  /*10290*/  LOP3.LUT R5, R69, UR19, R16, 0x96, !PT ;  /* 0x0000001345057c12 */ /* 0x000fc6000f8e9610 */
[C---:B------:R-:W-:Y:S06]  /*102a0*/  HMMA.16816.F32 R96, R8.reuse, R66, R40 ;  /* 0x000000420860723c */ /* 0x040fec0000001828 */
[----:B------:R-:W-:Y:S01]  /*102b0*/  HMMA.16816.F32 R92, R8, R64, R72 ;  /* 0x00000040085c723c */ /* 0x000fe20000001848 */
[----:B------:R-:W-:Y:S01]  /*102c0*/  LOP3.LUT R40, R13, UR13, R14, 0x96, !PT ;  /* 0x0000000d0d287c12 */ /* 0x000fe2000f8e960e */
[----:B------:R-:W-:-:S04]  /*102d0*/  IMAD.WIDE.U32 R12, R5, -0x2daee0ad, RZ ;  /* 0xd2511f53050c7825 */ /* 0x000fc800078e00ff */
[----:B--2---:R-:W-:Y:S01]  /*102e0*/  HMMA.16816.F32 R100, R8, R56, R32 ;  /* 0x000000380864723c */ /* 0x004fe20000001820 */
[----:B------:R-:W-:Y:S02]  /*102f0*/  IMAD.MOV.U32 R73, RZ, RZ, R24 ;  /* 0x000000ffff497224 */ /* 0x000fe400078e0018 */
[----:B------:R-:W-:-:S03]  /*10300*/  IMAD.MOV.U32 R72, RZ, RZ, R167 ;  /* 0x000000ffff487224 */ /* 0x000fc600078e00a7 */
[----:B------:R-:W-:Y:S07]  /*10310*/  HMMA.16816.F32 R104, R8, R58, R28 ;  /* 0x0000003a0868723c */ /* 0x000fee000000181c */
        /* <DEDUP_REMOVED lines=9> */
[C---:B------:R-:W-:Y:S02]  /*103b0*/  LOP3.LUT R15, R9.reuse, UR21, R38, 0x96, !PT ;  /* 0x00000015090f7c12 */ /* 0x040fe4000f8e9626 */
[----:B------:R-:W-:Y:S01]  /*103c0*/  LOP3.LUT R13, R9, UR21, R18, 0x96, !PT ;  /* 0x00000015090d7c12 */ /* 0x000fe2000f8e9612 */
[----:B------:R-:W-:Y:S01]  /*103d0*/  IMAD.WIDE.U32 R38, R5, -0x2daee0ad, RZ ;  /* 0xd2511f5305267825 */ /* 0x000fe200078e00ff */
[----:B------:R-:W-:Y:S02]  /*103e0*/  LOP3.LUT R5, R7, UR14, R12, 0x96, !PT ;  /* 0x0000000e07057c12 */ /* 0x000fe4000f8e960c */
[----:B------:R-:W-:Y:S01]  /*103f0*/  LOP3.LUT R11, R69, UR19, R8, 0x96, !PT ;  /* 0x00000013450b7c12 */ /* 0x000fe2000f8e9608 */
[----:B------:R-:W-:Y:S01]  /*10400*/  IMAD.MOV.U32 R69, RZ, RZ, R183 ;  /* 0x000000ffff457224 */ /* 0x000fe200078e00b7 */
[----:B------:R-:W-:Y:S02]  /*10410*/  LOP3.LUT R6, R39, UR12, R6, 0x96, !PT ;  /* 0x0000000c27067c12 */ /* 0x000fe4000f8e9606 */
[----:B------:R-:W-:Y:S01]  /*10420*/  LOP3.LUT R12, R51, UR19, R8, 0x96, !PT ;  /* 0x00000013330c7c12 */ /* 0x000fe2000f8e9608 */
[----:B------:R-:W-:-:S04]  /*10430*/  IMAD.WIDE.U32 R8, R5, -0x326172a9, RZ ;  /* 0xcd9e8d5705087825 */ /* 0x000fc800078e00ff */
[----:B------:R-:W-:Y:S01]  /*10440*/  IMAD.WIDE.U32 R6, R6, -0x326172a9, RZ ;  /* 0xcd9e8d5706067825 */ /* 0x000fe200078e00ff */
[----:B------:R-:W-:-:S03]  /*10450*/  LOP3.LUT R37, R9, UR13, R10, 0x96, !PT ;  /* 0x0000000d09257c12 */ /* 0x000fc6000f8e960a */
[----:B------:R-:W-:Y:S01]  /*10460*/  IMAD.WIDE.U32 R22, R11, -0x2daee0ad, RZ ;  /* 0xd2511f530b167825 */ /* 0x000fe200078e00ff */
[----:B------:R-:W-:Y:S02]  /*10470*/  LOP3.LUT R9, R6, 0xffff, RZ, 0xc0, !PT ;  /* 0x0000ffff06097812 */ /* 0x000fe400078ec0ff */
[----:B------:R-:W-:Y:S01]  /*10480*/  LOP3.LUT R5, R7, UR22, R8, 0x96, !PT ;  /* 0x0000001607057c12 */ /* 0x000fe2000f8e9608 */
[----:B------:R-:W-:Y:S01]  /*10490*/  IMAD.WIDE.U32 R16, R12, -0x2daee0ad, RZ ;  /* 0xd2511f530c107825 */ /* 0x000fe200078e00ff */
[----:B------:R-:W-:Y:S02]  /*104a0*/  SHF.R.U32.HI R7, RZ, 0x8, R9 ;  /* 0x00000008ff077819 */ /* 0x000fe40000011609 */
[----:B------:R-:W-:Y:S02]  /*104b0*/  LOP3.LUT R9, R6, 0xff, RZ, 0xc0, !PT ;  /* 0x000000ff06097812 */ /* 0x000fe400078ec0ff */
[----:B------:R-:W-:Y:S02]  /*104c0*/  SHF.R.U32.HI R8, RZ, 0x10, R6 ;  /* 0x00000010ff087819 */ /* 0x000fe40000011606 */
[----:B------:R-:W-:-:S02]  /*104d0*/  PRMT R26, R9, 0x5410, R7 ;  /* 0x00005410091a7816 */ /* 0x000fc40000000007 */
[----:B------:R-:W-:Y:S02]  /*104e0*/  SHF.R.U32.HI R10, RZ, 0x18, R6 ;  /* 0x00000018ff0a7819 */ /* 0x000fe40000011606 */
[----:B------:R-:W-:Y:S01]  /*104f0*/  LOP3.LUT R7, R8, 0xff, RZ, 0xc0, !PT ;  /* 0x000000ff08077812 */ /* 0x000fe200078ec0ff */
[----:B------:R-:W-:Y:S01]  /*10500*/  FFMA.FTZ R8, R225, UR35, -R4 ;  /* 0x00000023e1087c23 */ /* 0x000fe20008010804 */
[----:B------:R-:W-:Y:S02]  /*10510*/  LOP3.LUT R6, R5, 0xffff, RZ, 0xc0, !PT ;  /* 0x0000ffff05067812 */ /* 0x000fe400078ec0ff */
[----:B------:R-:W-:Y:S01]  /*10520*/  PRMT R19, R7, 0x5410, R10 ;  /* 0x0000541007137816 */ /* 0x000fe2000000000a */
[----:B------:R1:W-:Y:S01]  /*10530*/  MUFU.EX2 R225, R8 ;  /* 0x0000000800e17308 */ /* 0x0003e20000000800 */
[----:B------:R-:W-:Y:S01]  /*10540*/  SHF.R.U32.HI R7, RZ, 0x8, R6 ;  /* 0x00000008ff077819 */ /* 0x000fe20000011606 */
[----:B------:R-:W-:Y:S01]  /*10550*/  IMAD.WIDE.U32 R10, R13, -0x2daee0ad, RZ ;  /* 0xd2511f530d0a7825 */ /* 0x000fe200078e00ff */
[----:B------:R-:W-:-:S04]  /*10560*/  LOP3.LUT R6, R5, 0xff, RZ, 0xc0, !PT ;  /* 0x000000ff05067812 */ /* 0x000fc800078ec0ff */
[----:B------:R-:W-:Y:S02]  /*10570*/  PRMT R18, R6, 0x5410, R7 ;  /* 0x0000541006127816 */ /* 0x000fe40000000007 */
[--C-:B------:R-:W-:Y:S02]  /*10580*/  SHF.R.U32.HI R6, RZ, 0x10, R5.reuse ;  /* 0x00000010ff067819 */ /* 0x100fe40000011605 */
[----:B------:R-:W-:Y:S02]  /*10590*/  SHF.R.U32.HI R7, RZ, 0x18, R5 ;  /* 0x00000018ff077819 */ /* 0x000fe40000011605 */
[----:B------:R-:W-:Y:S01]  /*105a0*/  LOP3.LUT R5, R6, 0xff, RZ, 0xc0, !PT ;  /* 0x000000ff06057812 */ /* 0x000fe200078ec0ff */
[----:B------:R-:W-:Y:S01]  /*105b0*/  FFMA.FTZ R6, R219, UR35, -R4 ;  /* 0x00000023db067c23 */ /* 0x000fe20008010804 */
[----:B------:R-:W-:Y:S02]  /*105c0*/  LOP3.LUT R10, R17, UR16, R10, 0x96, !PT ;  /* 0x00000010110a7c12 */ /* 0x000fe4000f8e960a */
[----:B------:R-:W-:Y:S01]  /*105d0*/  PRMT R14, R5, 0x5410, R7 ;  /* 0x00005410050e7816 */ /* 0x000fe20000000007 */
[----:B------:R2:W-:Y:S01]  /*105e0*/  MUFU.EX2 R219, R6 ;  /* 0x0000000600db7308 */ /* 0x0005e20000000800 */
[--C-:B------:R-:W-:Y:S01]  /*105f0*/  FFMA.FTZ R5, R218, UR35, -R4.reuse ;  /* 0x00000023da057c23 */ /* 0x100fe20008010804 */
[----:B-1----:R-:W-:Y:S01]  /*10600*/  FFMA.FTZ R8, R223, UR35, -R4 ;  /* 0x00000023df087c23 */ /* 0x002fe20008010804 */
[----:B------:R-:W-:-:S04]  /*10610*/  IMAD.WIDE.U32 R20, R10, -0x326172a9, RZ ;  /* 0xcd9e8d570a147825 */ /* 0x000fc800078e00ff */
[----:B------:R-:W-:Y:S01]  /*10620*/  IMAD.MOV.U32 R218, RZ, RZ, R170 ;  /* 0x000000ffffda7224 */ /* 0x000fe200078e00aa */
[----:B------:R1:W-:Y:S08]  /*10630*/  MUFU.EX2 R213, R5 ;  /* 0x0000000500d57308 */ /* 0x0003f00000000800 */
[----:B------:R3:W4:Y:S01]  /*10640*/  MUFU.EX2 R223, R8 ;  /* 0x0000000800df7308 */ /* 0x0007220000000800 */
[----:B--2---:R-:W-:-:S04]  /*10650*/  IMAD.WIDE.U32 R6, R15, -0x2daee0ad, RZ ;  /* 0xd2511f530f067825 */ /* 0x004fc800078e00ff */
[----:B-1----:R-:W-:Y:S01]  /*10660*/  FFMA.FTZ R5, R230, UR35, -R3 ;  /* 0x00000023e6057c23 */ /* 0x002fe20008010803 */
[----:B------:R-:W-:-:S03]  /*10670*/  IMAD.MOV.U32 R230, RZ, RZ, R171 ;  /* 0x000000ffffe67224 */ /* 0x000fc600078e00ab */
[----:B------:R1:W-:Y:S01]  /*10680*/  MUFU.EX2 R212, R5 ;  /* 0x0000000500d47308 */ /* 0x0003e20000000800 */
[----:B---3--:R-:W-:Y:S02]  /*10690*/  LOP3.LUT R8, R7, UR18, R80, 0x96, !PT ;  /* 0x0000001207087c12 */ /* 0x008fe4000f8e9650 */
[----:B------:R-:W-:Y:S02]  /*106a0*/  LOP3.LUT R7, R23, UR16, R6, 0x96, !PT ;  /* 0x0000001017077c12 */ /* 0x000fe4000f8e9606 */
[----:B------:R-:W-:Y:S01]  /*106b0*/  LOP3.LUT R6, R11, UR18, R78, 0x96, !PT ;  /* 0x000000120b067c12 */ /* 0x000fe2000f8e964e */
[----:B------:R-:W-:-:S04]  /*106c0*/  IMAD.WIDE.U32 R8, R8, -0x326172a9, RZ ;  /* 0xcd9e8d5708087825 */ /* 0x000fc800078e00ff */
[----:B------:R-:W-:Y:S01]  /*106d0*/  IMAD.WIDE.U32 R28, R7, -0x326172a9, RZ ;  /* 0xcd9e8d57071c7825 */ /* 0x000fe200078e00ff */
[----:B------:R-:W-:-:S03]  /*106e0*/  LOP3.LUT R12, R9, UR17, R68, 0x96, !PT ;  /* 0x00000011090c7c12 */ /* 0x000fc6000f8e9644 */
[----:B-1----:R-:W-:Y:S01]  /*106f0*/  FFMA.FTZ R5, R231, UR35, -R3 ;  /* 0x00000023e7057c23 */ /* 0x002fe20008010803 */
[----:B------:R-:W-:Y:S01]  /*10700*/  IMAD.WIDE.U32 R6, R6, -0x326172a9, RZ ;  /* 0xcd9e8d5706067825 */ /* 0x000fe200078e00ff */
[----:B------:R-:W-:Y:S02]  /*10710*/  LOP3.LUT R11, R29, UR15, R8, 0x96, !PT ;  /* 0x0000000f1d0b7c12 */ /* 0x000fe4000f8e9608 */
[----:B------:R1:W2:Y:S01]  /*10720*/  MUFU.EX2 R211, R5 ;  /* 0x0000000500d37308 */ /* 0x0002a20000000800 */
[----:B------:R-:W-:Y:S01]  /*10730*/  IMAD.MOV.U32 R68, RZ, RZ, R89 ;  /* 0x000000ffff447224 */ /* 0x000fe200078e0059 */
[----:B------:R-:W-:Y:S01]  /*10740*/  LOP3.LUT R9, R7, UR17, R50, 0x96, !PT ;  /* 0x0000001107097c12 */ /* 0x000fe2000f8e9632 */
[----:B------:R-:W-:Y:S01]  /*10750*/  IMAD.WIDE.U32 R32, R11, -0x2daee0ad, RZ ;  /* 0xd2511f530b207825 */ /* 0x000fe200078e00ff */
[----:B------:R-:W-:-:S03]  /*10760*/  LOP3.LUT R8, R21, UR15, R6, 0x96, !PT ;  /* 0x0000000f15087c12 */ /* 0x000fc6000f8e9606 */
[----:B------:R-:W-:-:S04]  /*10770*/  IMAD.WIDE.U32 R6, R12, -0x2daee0ad, RZ ;  /* 0xd2511f530c067825 */ /* 0x000fc800078e00ff */
[----:B------:R-:W-:Y:S01]  /*10780*/  IMAD.WIDE.U32 R34, R8, -0x2daee0ad, RZ ;  /* 0xd2511f5308227825 */ /* 0x000fe200078e00ff */
[----:B------:R-:W-:Y:S02]  /*10790*/  LOP3.LUT R13, R7, UR14, R22, 0x96, !PT ;  /* 0x0000000e070d7c12 */ /* 0x000fe4000f8e9616 */
[----:B------:R-:W-:Y:S01]  /*107a0*/  LOP3.LUT R12, R33, UR12, R6, 0x96, !PT ;  /* 0x0000000c210c7c12 */ /* 0x000fe2000f8e9606 */
[----:B------:R-:W-:Y:S01]  /*107b0*/  IMAD.WIDE.U32 R6, R9, -0x2daee0ad, RZ ;  /* 0xd2511f5309067825 */ /* 0x000fe200078e00ff */
[----:B----4-:R-:W-:-:S03]  /*107c0*/  F2FP.F16.F32.PACK_AB R8, R223, R225 ;  /* 0x000000e1df08723e */ /* 0x010fc600000000ff */
[----:B-1----:R-:W-:Y:S01]  /*107d0*/  FFMA.FTZ R5, R227, UR35, -R3 ;  /* 0x00000023e3057c23 */ /* 0x002fe20008010803 */
[----:B------:R-:W-:Y:S01]  /*107e0*/  IMAD.MOV.U32 R231, RZ, RZ, R182 ;  /* 0x000000ffffe77224 */ /* 0x000fe200078e00b6 */
[----:B------:R-:W-:Y:S02]  /*107f0*/  LOP3.LUT R10, R35, UR12, R6, 0x96, !PT ;  /* 0x0000000c230a7c12 */ /* 0x000fe4000f8e9606 */
[----:B------:R1:W-:Y:S01]  /*10800*/  MUFU.EX2 R210, R5 ;  /* 0x0000000500d27308 */ /* 0x0003e20000000800 */
[----:B------:R-:W-:Y:S01]  /*10810*/  LOP3.LUT R11, R7, UR14, R16, 0x96, !PT ;  /* 0x0000000e070b7c12 */ /* 0x000fe2000f8e9610 */
[----:B------:R-:W-:Y:S01]  /*10820*/  IMAD.MOV.U32 R78, RZ, RZ, R172 ;  /* 0x000000ffff4e7224 */ /* 0x000fe200078e00ac */
[----:B------:R-:W-:Y:S01]  /*10830*/  HSET2.LE.AND R6, R18, R216, PT ;  /* 0x000000d812067233 */ /* 0x000fe20003803000 */
[----:B------:R-:W-:Y:S01]  /*10840*/  IMAD.MOV.U32 R227, RZ, RZ, R82 ;  /* 0x000000ffffe37224 */ /* 0x000fe200078e0052 */
[----:B--2---:R-:W-:Y:S01]  /*10850*/  F2FP.F16.F32.PACK_AB R7, R211, R212 ;  /* 0x000000d4d307723e */ /* 0x004fe200000000ff */
[----:B------:R-:W-:-:S02]  /*10860*/  IMAD.MOV.U32 R82, RZ, RZ, R133 ;  /* 0x000000ffff527224 */ /* 0x000fc400078e0085 */
[----:B------:R-:W-:Y:S01]  /*10870*/  LOP3.LUT R24, R6, R8, RZ, 0xc0, !PT ;  /* 0x0000000806187212 */ /* 0x000fe200078ec0ff */
[----:B------:R-:W-:Y:S01]  /*10880*/  IMAD.MOV.U32 R50, RZ, RZ, R230 ;  /* 0x000000ffff327224 */ /* 0x000fe200078e00e6 */
[----:B------:R-:W-:Y:S01]  /*10890*/  HSET2.LE.AND R6, R26, R216, PT ;  /* 0x000000d81a067233 */ /* 0x000fe20003803000 */
[----:B------:R-:W-:Y:S01]  /*108a0*/  IMAD.MOV.U32 R230, RZ, RZ, R70 ;  /* 0x000000ffffe67224 */ /* 0x000fe200078e0046 */
[----:B------:R-:W-:Y:S01]  /*108b0*/  F2FP.F16.F32.PACK_AB R8, R213, R219 ;  /* 0x000000dbd508723e */ /* 0x000fe200000000ff */
[----:B------:R-:W-:Y:S02]  /*108c0*/  IMAD.MOV.U32 R70, RZ, RZ, R127 ;  /* 0x000000ffff467224 */ /* 0x000fe400078e007f */
[----:B------:R-:W-:Y:S01]  /*108d0*/  IMAD.MOV.U32 R51, RZ, RZ, R78 ;  /* 0x000000ffff337224 */ /* 0x000fe200078e004e */
[----:B------:R-:W-:Y:S01]  /*108e0*/  LOP3.LUT R26, R6, R8, RZ, 0xc0, !PT ;  /* 0x00000008061a7212 */ /* 0x000fe200078ec0ff */
[----:B-1----:R-:W-:Y:S01]  /*108f0*/  FFMA.FTZ R5, R226, UR35, -R3 ;  /* 0x00000023e2057c23 */ /* 0x002fe20008010803 */
[----:B------:R-:W-:-:S03]  /*10900*/  IMAD.WIDE.U32 R8, R13, -0x326172a9, RZ ;  /* 0xcd9e8d570d087825 */ /* 0x000fc600078e00ff */
[----:B------:R1:W2:Y:S01]  /*10910*/  MUFU.EX2 R209, R5 ;  /* 0x0000000500d17308 */ /* 0x0002a20000000800 */
[----:B------:R-:W-:Y:S02]  /*10920*/  IMAD.MOV.U32 R226, RZ, RZ, R130 ;  /* 0x000000ffffe27224 */ /* 0x000fe400078e0082 */
[----:B------:R-:W-:Y:S01]  /*10930*/  IMAD.MOV.U32 R78, RZ, RZ, R168 ;  /* 0x000000ffff4e7224 */ /* 0x000fe200078e00a8 */
[----:B-1----:R-:W-:-:S05]  /*10940*/  HSET2.LE.AND R5, R14, R216, PT ;  /* 0x000000d80e057233 */ /* 0x002fca0003803000 */
[----:B------:R-:W-:Y:S02]  /*10950*/  LOP3.LUT R25, R5, R7, RZ, 0xc0, !PT ;  /* 0x0000000705197212 */ /* 0x000fe400078ec0ff */
[----:B------:R-:W-:Y:S02]  /*10960*/  HSET2.LE.AND R5, R19, R216, PT ;  /* 0x000000d813057233 */ /* 0x000fe40003803000 */
[----:B--2---:R-:W-:-:S04]  /*10970*/  F2FP.F16.F32.PACK_AB R7, R209, R210 ;  /* 0x000000d2d107723e */ /* 0x004fc800000000ff */
[----:B------:R-:W-:Y:S01]  /*10980*/  LOP3.LUT R27, R5, R7, RZ, 0xc0, !PT ;  /* 0x00000007051b7212 */ /* 0x000fe200078ec0ff */
[----:B------:R-:W-:-:S04]  /*10990*/  IMAD.WIDE.U32 R6, R12, -0x326172a9, RZ ;  /* 0xcd9e8d570c067825 */ /* 0x000fc800078e00ff */
[----:B------:R-:W-:Y:S01]  /*109a0*/  FFMA.FTZ R5, R240, UR35, -R4 ;  /* 0x00000023f0057c23 */ /* 0x000fe20008010804 */
[----:B------:R-:W-:Y:S02]  /*109b0*/  LOP3.LUT R12, R9, UR13, R28, 0x96, !PT ;  /* 0x0000000d090c7c12 */ /* 0x000fe4000f8e961c */
[----:B------:R-:W-:Y:S01]  /*109c0*/  LOP3.LUT R15, R7, UR22, R8, 0x96, !PT ;  /* 0x00000016070f7c12 */ /* 0x000fe2000f8e9608 */
[----:B------:R1:W-:Y:S01]  /*109d0*/  MUFU.EX2 R208, R5 ;  /* 0x0000000500d07308 */ /* 0x0003e20000000800 */
[C---:B------:R-:W-:Y:S01]  /*109e0*/  LOP3.LUT R13, R6.reuse, 0xffff, RZ, 0xc0, !PT ;  /* 0x0000ffff060d7812 */ /* 0x040fe200078ec0ff */
[----:B------:R-:W-:Y:S01]  /*109f0*/  IMAD.WIDE.U32 R8, R11, -0x326172a9, RZ ;  /* 0xcd9e8d570b087825 */ /* 0x000fe200078e00ff */
[----:B------:R-:W-:Y:S01]  /*10a00*/  LOP3.LUT R18, R6, 0xff, RZ, 0xc0, !PT ;  /* 0x000000ff06127812 */ /* 0x000fe200078ec0ff */
[----:B------:R-:W-:Y:S01]  /*10a10*/  HMMA.16816.F32 R164, R24, R64, R44 ;  /* 0x0000004018a4723c */ /* 0x000fe2000000182c */
[--C-:B------:R-:W-:Y:S02]  /*10a20*/  SHF.R.U32.HI R17, RZ, 0x10, R6.reuse ;  /* 0x00000010ff117819 */ /* 0x100fe40000011606 */
[----:B------:R-:W-:Y:S01]  /*10a30*/  SHF.R.U32.HI R16, RZ, 0x18, R6 ;  /* 0x00000018ff107819 */ /* 0x000fe20000011606 */
[----:B------:R-:W-:Y:S01]  /*10a40*/  IMAD.WIDE.U32 R6, R10, -0x326172a9, RZ ;  /* 0xcd9e8d570a067825 */ /* 0x000fe200078e00ff */
[----:B------:R-:W-:-:S03]  /*10a50*/  LOP3.LUT R19, R9, UR13, R20, 0x96, !PT ;  /* 0x0000000d09137c12 */ /* 0x000fc6000f8e9614 */
[----:B------:R-:W-:Y:S01]  /*10a60*/  IMAD.MOV.U32 R46, RZ, RZ, R129 ;  /* 0x000000ffff2e7224 */ /* 0x000fe200078e0081 */
[----:B------:R-:W-:Y:S01]  /*10a70*/  LOP3.LUT R14, R7, UR22, R8, 0x96, !PT ;  /* 0x00000016070e7c12 */ /* 0x000fe2000f8e9608 */
[----:B------:R-:W-:Y:S01]  /*10a80*/  IMAD.MOV.U32 R47, RZ, RZ, R128 ;  /* 0x000000ffff2f7224 */ /* 0x000fe200078e0080 */
[C---:B------:R-:W-:Y:S01]  /*10a90*/  LOP3.LUT R28, R6.reuse, 0xffff, RZ, 0xc0, !PT ;  /* 0x0000ffff061c7812 */ /* 0x040fe200078ec0ff */
[----:B-1----:R-:W-:Y:S01]  /*10aa0*/  FFMA.FTZ R5, R239, UR35, -R4 ;  /* 0x00000023ef057c23 */ /* 0x002fe20008010804 */
[----:B------:R-:W-:Y:S01]  /*10ab0*/  LOP3.LUT R31, R6, 0xff, RZ, 0xc0, !PT ;  /* 0x000000ff061f7812 */ /* 0x000fe200078ec0ff */
[----:B------:R-:W-:Y:S01]  /*10ac0*/  IMAD.MOV.U32 R45, RZ, RZ, R47 ;  /* 0x000000ffff2d7224 */ /* 0x000fe200078e002f */
[--C-:B------:R-:W-:Y:S01]  /*10ad0*/  SHF.R.U32.HI R30, RZ, 0x10, R6.reuse ;  /* 0x00000010ff1e7819 */ /* 0x100fe20000011606 */
[----:B------:R1:W-:Y:S01]  /*10ae0*/  MUFU.EX2 R207, R5 ;  /* 0x0000000500cf7308 */ /* 0x0003e20000000800 */
[----:B------:R-:W-:Y:S01]  /*10af0*/  SHF.R.U32.HI R29, RZ, 0x18, R6 ;  /* 0x00000018ff1d7819 */ /* 0x000fe20000011606 */
[----:B------:R-:W-:-:S04]  /*10b00*/  IMAD.WIDE.U32 R6, R37, -0x2daee0ad, RZ ;  /* 0xd2511f5325067825 */ /* 0x000fc800078e00ff */
[----:B------:R-:W-:Y:S01]  /*10b10*/  IMAD.MOV.U32 R47, RZ, RZ, R50 ;  /* 0x000000ffff2f7224 */ /* 0x000fe200078e0032 */
[C---:B------:R-:W-:Y:S02]  /*10b20*/  LOP3.LUT R20, R6.reuse, 0xffff, RZ, 0xc0, !PT ;  /* 0x0000ffff06147812 */ /* 0x040fe400078ec0ff */
[----:B------:R-:W-:Y:S01]  /*10b30*/  LOP3.LUT R23, R6, 0xff, RZ, 0xc0, !PT ;  /* 0x000000ff06177812 */ /* 0x000fe200078ec0ff */
[----:B------:R-:W-:Y:S01]  /*10b40*/  IMAD.MOV.U32 R65, RZ, RZ, R47 ;  /* 0x000000ffff417224 */ /* 0x000fe200078e002f */
[--C-:B------:R-:W-:Y:S02]  /*10b50*/  SHF.R.U32.HI R22, RZ, 0x10, R6.reuse ;  /* 0x00000010ff167819 */ /* 0x100fe40000011606 */
[----:B------:R-:W-:Y:S02]  /*10b60*/  SHF.R.U32.HI R21, RZ, 0x18, R6 ;  /* 0x00000018ff157819 */ /* 0x000fe40000011606 */
[----:B------:R-:W-:Y:S01]  /*10b70*/  SHF.R.U32.HI R6, RZ, 0x8, R13 ;  /* 0x00000008ff067819 */ /* 0x000fe2000001160d */
[----:B-1----:R-:W-:Y:S01]  /*10b80*/  FFMA.FTZ R5, R235, UR35, -R4 ;  /* 0x00000023eb057c23 */ /* 0x002fe20008010804 */
[----:B------:R-:W-:-:S02]  /*10b90*/  LOP3.LUT R9, R7, UR23, R38, 0x96, !PT ;  /* 0x0000001707097c12 */ /* 0x000fc4000f8e9626 */
[----:B------:R-:W-:Y:S01]  /*10ba0*/  PRMT R89, R18, 0x5410, R6 ;  /* 0x0000541012597816 */ /* 0x000fe20000000006 */
[----:B------:R1:W-:Y:S01]  /*10bb0*/  MUFU.EX2 R206, R5 ;  /* 0x0000000500ce7308 */ /* 0x0003e20000000800 */
[----:B------:R-:W-:-:S04]  /*10bc0*/  LOP3.LUT R6, R17, 0xff, RZ, 0xc0, !PT ;  /* 0x000000ff11067812 */ /* 0x000fc800078ec0ff */
[----:B------:R-:W-:Y:S01]  /*10bd0*/  PRMT R87, R6, 0x5410, R16 ;  /* 0x0000541006577816 */ /* 0x000fe20000000010 */
[----:B------:R-:W-:-:S05]  /*10be0*/  IMAD.WIDE.U32 R6, R12, -0x2daee0ad, RZ ;  /* 0xd2511f530c067825 */ /* 0x000fca00078e00ff */
[----:B------:R-:W-:Y:S02]  /*10bf0*/  LOP3.LUT R33, R7, UR23, R32, 0x96, !PT ;  /* 0x0000001707217c12 */ /* 0x000fe4000f8e9620 */
[C---:B------:R-:W-:Y:S02]  /*10c00*/  LOP3.LUT R42, R6.reuse, 0xffff, RZ, 0xc0, !PT ;  /* 0x0000ffff062a7812 */ /* 0x040fe400078ec0ff */
[----:B------:R-:W-:Y:S01]  /*10c10*/  LOP3.LUT R44, R6, 0xff, RZ, 0xc0, !PT ;  /* 0x000000ff062c7812 */ /* 0x000fe200078ec0ff */
[----:B-1----:R-:W-:Y:S01]  /*10c20*/  FFMA.FTZ R5, R233, UR35, -R4 ;  /* 0x00000023e9057c23 */ /* 0x002fe20008010804 */
[--C-:B------:R-:W-:Y:S02]  /*10c30*/  SHF.R.U32.HI R43, RZ, 0x10, R6.reuse ;  /* 0x00000010ff2b7819 */ /* 0x100fe40000011606 */
[----:B------:R-:W-:Y:S01]  /*10c40*/  SHF.R.U32.HI R75, RZ, 0x18, R6 ;  /* 0x00000018ff4b7819 */ /* 0x000fe20000011606 */
[----:B------:R1:W2:Y:S01]  /*10c50*/  MUFU.EX2 R204, R5 ;  /* 0x0000000500cc7308 */ /* 0x0002a20000000800 */
[----:B------:R-:W-:-:S03]  /*10c60*/  IMAD.WIDE.U32 R6, R40, -0x2daee0ad, RZ ;  /* 0xd2511f5328067825 */ /* 0x000fc600078e00ff */
[C---:B------:R-:W-:Y:S02]  /*10c70*/  LOP3.LUT R10, R6.reuse, 0xffff, RZ, 0xc0, !PT ;  /* 0x0000ffff060a7812 */ /* 0x040fe400078ec0ff */
[----:B------:R-:W-:Y:S02]  /*10c80*/  LOP3.LUT R13, R6, 0xff, RZ, 0xc0, !PT ;  /* 0x000000ff060d7812 */ /* 0x000fe400078ec0ff */
[--C-:B------:R-:W-:Y:S02]  /*10c90*/  SHF.R.U32.HI R12, RZ, 0x10, R6.reuse ;  /* 0x00000010ff0c7819 */ /* 0x100fe40000011606 */
[----:B------:R-:W-:Y:S02]  /*10ca0*/  SHF.R.U32.HI R11, RZ, 0x18, R6 ;  /* 0x00000018ff0b7819 */ /* 0x000fe40000011606 */
[----:B------:R-:W-:Y:S02]  /*10cb0*/  SHF.R.U32.HI R6, RZ, 0x8, R28 ;  /* 0x00000008ff067819 */ /* 0x000fe4000001161c */
[----:B------:R-:W-:Y:S01]  /*10cc0*/  LOP3.LUT R8, R7, UR23, R36, 0x96, !PT ;  /* 0x0000001707087c12 */ /* 0x000fe2000f8e9624 */
[----:B-1----:R-:W-:Y:S01]  /*10cd0*/  FFMA.FTZ R5, R232, UR35, -R4 ;  /* 0x00000023e8057c23 */ /* 0x002fe20008010804 */
[----:B------:R-:W-:Y:S01]  /*10ce0*/  PRMT R80, R31, 0x5410, R6 ;  /* 0x000054101f507816 */ /* 0x000fe20000000006 */
[--C-:B------:R-:W-:Y:S01]  /*10cf0*/  FFMA.FTZ R7, R215, UR35, -R4.reuse ;  /* 0x00000023d7077c23 */ /* 0x100fe20008010804 */
[----:B------:R-:W-:Y:S01]  /*10d00*/  LOP3.LUT R6, R30, 0xff, RZ, 0xc0, !PT ;  /* 0x000000ff1e067812 */ /* 0x000fe200078ec0ff */
[----:B------:R1:W-:Y:S03]  /*10d10*/  MUFU.EX2 R205, R5 ;  /* 0x0000000500cd7308 */ /* 0x0003e60000000800 */
[----:B------:R-:W-:Y:S01]  /*10d20*/  PRMT R79, R6, 0x5410, R29 ;  /* 0x00005410064f7816 */ /* 0x000fe2000000001d */
[----:B------:R-:W-:-:S04]  /*10d30*/  FFMA.FTZ R6, R214, UR35, -R4 ;  /* 0x00000023d6067c23 */ /* 0x000fc80008010804 */
[----:B------:R-:W-:Y:S08]  /*10d40*/  MUFU.EX2 R170, R6 ;  /* 0x0000000600aa7308 */ /* 0x000ff00000000800 */
[----:B------:R3:W-:Y:S01]  /*10d50*/  MUFU.EX2 R171, R7 ;  /* 0x0000000700ab7308 */ /* 0x0007e20000000800 */
[----:B-1----:R-:W-:-:S07]  /*10d60*/  FFMA.FTZ R5, R229, UR35, -R4 ;  /* 0x00000023e5057c23 */ /* 0x002fce0008010804 */
[----:B------:R1:W-:Y:S01]  /*10d70*/  MUFU.EX2 R182, R5 ;  /* 0x0000000500b67308 */ /* 0x0003e20000000800 */
[----:B---3--:R-:W-:Y:S01]  /*10d80*/  SHF.R.U32.HI R7, RZ, 0x18, R9 ;  /* 0x00000018ff077819 */ /* 0x008fe20000011609 */
        /* <DEDUP_REMOVED lines=8> */
[----:B-1----:R-:W-:-:S05]  /*10e10*/  IMAD.WIDE.U32 R4, R19, -0x2daee0ad, RZ ;  /* 0xd2511f5313047825 */ /* 0x002fca00078e00ff */
[----:B------:R-:W-:Y:S02]  /*10e20*/  LOP3.LUT R32, R5, UR23, R34, 0x96, !PT ;  /* 0x0000001705207c12 */ /* 0x000fe4000f8e9622 */
[C---:B------:R-:W-:Y:S02]  /*10e30*/  LOP3.LUT R39, R4.reuse, 0xffff, RZ, 0xc0, !PT ;  /* 0x0000ffff04277812 */ /* 0x040fe400078ec0ff */
[----:B------:R-:W-:Y:S02]  /*10e40*/  SHF.R.U32.HI R5, RZ, 0x8, R20 ;  /* 0x00000008ff057819 */ /* 0x000fe40000011614 */
[----:B------:R-:W-:Y:S02]  /*10e50*/  LOP3.LUT R41, R4, 0xff, RZ, 0xc0, !PT ;  /* 0x000000ff04297812 */ /* 0x000fe400078ec0ff */
[--C-:B------:R-:W-:Y:S02]  /*10e60*/  SHF.R.U32.HI R40, RZ, 0x10, R4.reuse ;  /* 0x00000010ff287819 */ /* 0x100fe40000011604 */
[----:B------:R-:W-:Y:S01]  /*10e70*/  SHF.R.U32.HI R74, RZ, 0x18, R4 ;  /* 0x00000018ff4a7819 */ /* 0x000fe20000011604 */
[----:B------:R-:W-:Y:S01]  /*10e80*/  FFMA.FTZ R4, R251, UR35, -R3 ;  /* 0x00000023fb047c23 */ /* 0x000fe20008010803 */
[----:B------:R-:W-:-:S02]  /*10e90*/  PRMT R16, R23, 0x5410, R5 ;  /* 0x0000541017107816 */ /* 0x000fc40000000005 */
[----:B------:R-:W-:Y:S01]  /*10ea0*/  LOP3.LUT R5, R22, 0xff, RZ, 0xc0, !PT ;  /* 0x000000ff16057812 */ /* 0x000fe200078ec0ff */
[----:B------:R1:W-:Y:S03]  /*10eb0*/  MUFU.EX2 R134, R4 ;  /* 0x0000000400867308 */ /* 0x0003e60000000800 */
[----:B------:R-:W-:Y:S01]  /*10ec0*/  PRMT R21, R5, 0x5410, R21 ;  /* 0x0000541005157816 */ /* 0x000fe20000000015 */
[----:B------:R-:W-:-:S04]  /*10ed0*/  FFMA.FTZ R5, R247, UR35, -R3 ;  /* 0x00000023f7057c23 */ /* 0x000fc80008010803 */
[----:B------:R3:W-:Y:S01]  /*10ee0*/  MUFU.EX2 R130, R5 ;  /* 0x0000000500827308 */ /* 0x0007e20000000800 */
[----:B-1----:R-:W-:Y:S01]  /*10ef0*/  FFMA.FTZ R4, R68, UR35, -R3 ;  /* 0x0000002344047c23 */ /* 0x002fe20008010803 */
[----:B------:R-:W-:Y:S02]  /*10f00*/  IMAD.MOV.U32 R68, RZ, RZ, R231 ;  /* 0x000000ffff447224 */ /* 0x000fe400078e00e7 */
[----:B------:R-:W-:-:S04]  /*10f10*/  IMAD.MOV.U32 R231, RZ, RZ, R169 ;  /* 0x000000ffffe77224 */ /* 0x000fc800078e00a9 */
[----:B------:R1:W-:Y:S01]  /*10f20*/  MUFU.EX2 R133, R4 ;  /* 0x0000000400857308 */ /* 0x0003e20000000800 */
[----:B------:R-:W-:Y:S02]  /*10f30*/  IMAD.MOV.U32 R50, RZ, RZ, R68 ;  /* 0x000000ffff327224 */ /* 0x000fe400078e0044 */
[--C-:B------:R-:W-:Y:S01]  /*10f40*/  FFMA.FTZ R68, R234, UR35, -R3.reuse ;  /* 0x00000023ea447c23 */ /* 0x100fe20008010803 */
[----:B---3--:R-:W-:-:S04]  /*10f50*/  FFMA.FTZ R5, R246, UR35, -R3 ;  /* 0x00000023f6057c23 */ /* 0x008fc80008010803 */
[----:B------:R3:W4:Y:S01]  /*10f60*/  MUFU.EX2 R129, R5 ;  /* 0x0000000500817308 */ /* 0x0007220000000800 */
[----:B-1----:R-:W-:Y:S02]  /*10f70*/  SHF.R.U32.HI R4, RZ, 0x8, R10 ;  /* 0x00000008ff047819 */ /* 0x002fe4000001160a */
[----:B------:R-:W-:Y:S02]  /*10f80*/  LOP3.LUT R10, R9, 0xff, RZ, 0xc0, !PT ;  /* 0x000000ff090a7812 */ /* 0x000fe400078ec0ff */
[----:B------:R-:W-:Y:S02]  /*10f90*/  PRMT R36, R13, 0x5410, R4 ;  /* 0x000054100d247816 */ /* 0x000fe40000000004 */
[----:B------:R-:W-:Y:S02]  /*10fa0*/  LOP3.LUT R4, R12, 0xff, RZ, 0xc0, !PT ;  /* 0x000000ff0c047812 */ /* 0x000fe400078ec0ff */
[----:B---3--:R-:W-:Y:S02]  /*10fb0*/  LOP3.LUT R5, R9, 0xffff, RZ, 0xc0, !PT ;  /* 0x0000ffff09057812 */ /* 0x008fe400078ec0ff */
[----:B------:R-:W-:-:S02]  /*10fc0*/  PRMT R35, R4, 0x5410, R11 ;  /* 0x0000541004237816 */ /* 0x000fc4000000000b */
[----:B------:R-:W-:Y:S02]  /*10fd0*/  SHF.R.U32.HI R4, RZ, 0x10, R9 ;  /* 0x00000010ff047819 */ /* 0x000fe40000011609 */
[----:B------:R-:W-:Y:S01]  /*10fe0*/  SHF.R.U32.HI R6, RZ, 0x8, R5 ;  /* 0x00000008ff067819 */ /* 0x000fe20000011605 */
[----:B------:R-:W-:Y:S01]  /*10ff0*/  FFMA.FTZ R5, R244, UR35, -R3 ;  /* 0x00000023f4057c23 */ /* 0x000fe20008010803 */
[----:B------:R-:W-:Y:S02]  /*11000*/  LOP3.LUT R4, R4, 0xff, RZ, 0xc0, !PT ;  /* 0x000000ff04047812 */ /* 0x000fe400078ec0ff */
[----:B------:R-:W-:Y:S01]  /*11010*/  PRMT R11, R10, 0x5410, R6 ;  /* 0x000054100a0b7816 */ /* 0x000fe20000000006 */
[----:B------:R1:W-:Y:S01]  /*11020*/  MUFU.EX2 R127, R5 ;  /* 0x00000005007f7308 */ /* 0x0003e20000000800 */
[----:B------:R-:W-:Y:S01]  /*11030*/  PRMT R9, R4, 0x5410, R7 ;  /* 0x0000541004097816 */ /* 0x000fe20000000007 */
[----:B------:R-:W-:Y:S01]  /*11040*/  FFMA.FTZ R6, R242, UR35, -R3 ;  /* 0x00000023f2067c23 */ /* 0x000fe20008010803 */
[----:B------:R-:W-:-:S05]  /*11050*/  LOP3.LUT R4, R8, 0xffff, RZ, 0xc0, !PT ;  /* 0x0000ffff08047812 */ /* 0x000fca00078ec0ff */
[----:B------:R3:W-:Y:S01]  /*11060*/  MUFU.EX2 R168, R6 ;  /* 0x0000000600a87308 */ /* 0x0007e20000000800 */
[----:B-1----:R-:W-:-:S07]  /*11070*/  FFMA.FTZ R5, R243, UR35, -R3 ;  /* 0x00000023f3057c23 */ /* 0x002fce0008010803 */
[----:B------:R1:W-:Y:S01]  /*11080*/  MUFU.EX2 R128, R5 ;  /* 0x0000000500807308 */ /* 0x0003e20000000800 */
[----:B---3--:R-:W-:Y:S02]  /*11090*/  SHF.R.U32.HI R6, RZ, 0x10, R8 ;  /* 0x00000010ff067819 */ /* 0x008fe40000011608 */
[----:B-1----:R-:W-:Y:S02]  /*110a0*/  SHF.R.U32.HI R5, RZ, 0x8, R4 ;  /* 0x00000008ff057819 */ /* 0x002fe40000011604 */
[----:B------:R-:W-:-:S04]  /*110b0*/  LOP3.LUT R4, R8, 0xff, RZ, 0xc0, !PT ;  /* 0x000000ff08047812 */ /* 0x000fc800078ec0ff */
[----:B------:R-:W-:Y:S01]  /*110c0*/  PRMT R28, R4, 0x5410, R5 ;  /* 0x00005410041c7816 */ /* 0x000fe20000000005 */
[----:B------:R-:W-:Y:S01]  /*110d0*/  FFMA.FTZ R4, R238, UR35, -R3 ;  /* 0x00000023ee047c23 */ /* 0x000fe20008010803 */
[----:B------:R-:W-:-:S03]  /*110e0*/  SHF.R.U32.HI R5, RZ, 0x18, R8 ;  /* 0x00000018ff057819 */ /* 0x000fc60000011608 */
[----:B------:R1:W-:Y:S02]  /*110f0*/  MUFU.EX2 R169, R4 ;  /* 0x0000000400a97308 */ /* 0x0003e40000000800 */
[----:B-1----:R-:W-:Y:S01]  /*11100*/  LOP3.LUT R4, R6, 0xff, RZ, 0xc0, !PT ;  /* 0x000000ff06047812 */ /* 0x002fe200078ec0ff */
[----:B------:R-:W-:Y:S01]  /*11110*/  FFMA.FTZ R6, R46, UR35, -R2 ;  /* 0x000000232e067c23 */ /* 0x000fe20008010802 */
[----:B------:R-:W-:Y:S02]  /*11120*/  IMAD.MOV.U32 R46, RZ, RZ, R226 ;  /* 0x000000ffff2e7224 */ /* 0x000fe400078e00e2 */
[----:B------:R-:W-:Y:S01]  /*11130*/  IMAD.MOV.U32 R226, RZ, RZ, R51 ;  /* 0x000000ffffe27224 */ /* 0x000fe200078e0033 */
[----:B------:R-:W-:Y:S01]  /*11140*/  PRMT R13, R4, 0x5410, R5 ;  /* 0x00005410040d7816 */ /* 0x000fe20000000005 */
[----:B------:R-:W-:Y:S02]  /*11150*/  IMAD.MOV.U32 R51, RZ, RZ, R69 ;  /* 0x000000ffff337224 */ /* 0x000fe400078e0045 */
[----:B------:R-:W-:Y:S01]  /*11160*/  FFMA.FTZ R4, R45, UR35, -R2 ;  /* 0x000000232d047c23 */ /* 0x000fe20008010802 */
[----:B------:R-:W-:-:S02]  /*11170*/  IMAD.MOV.U32 R69, RZ, RZ, R81 ;  /* 0x000000ffff457224 */ /* 0x000fc400078e0051 */
[----:B------:R-:W-:Y:S01]  /*11180*/  FFMA.FTZ R7, R193, UR35, -R0 ;  /* 0x00000023c1077c23 */ /* 0x000fe20008010800 */
[----:B------:R-:W-:Y:S02]  /*11190*/  IMAD.MOV.U32 R81, RZ, RZ, R218 ;  /* 0x000000ffff517224 */ /* 0x000fe400078e00da */
[----:B------:R-:W-:Y:S01]  /*111a0*/  FFMA.FTZ R37, R250, UR35, -R0 ;  /* 0x00000023fa257c23 */ /* 0x000fe20008010800 */
[----:B------:R-:W-:Y:S02]  /*111b0*/  IMAD.MOV.U32 R218, RZ, RZ, R84 ;  /* 0x000000ffffda7224 */ /* 0x000fe400078e0054 */
[--C-:B------:R-:W-:Y:S01]  /*111c0*/  FFMA.FTZ R5, R201, UR35, -R2.reuse ;  /* 0x00000023c9057c23 */ /* 0x100fe20008010802 */
[----:B------:R-:W-:Y:S02]  /*111d0*/  IMAD.MOV.U32 R84, RZ, RZ, R77 ;  /* 0x000000ffff547224 */ /* 0x000fe400078e004d */
[----:B------:R-:W-:Y:S01]  /*111e0*/  FFMA.FTZ R12, R252, UR35, -R2 ;  /* 0x00000023fc0c7c23 */ /* 0x000fe20008010802 */
[----:B------:R-:W-:-:S02]  /*111f0*/  IMAD.MOV.U32 R77, RZ, RZ, R72 ;  /* 0x000000ffff4d7224 */ /* 0x000fc400078e0048 */
[--C-:B------:R-:W-:Y:S01]  /*11200*/  FFMA.FTZ R29, R249, UR35, -R2.reuse ;  /* 0x00000023f91d7c23 */ /* 0x100fe20008010802 */
[----:B------:R-:W-:Y:S02]  /*11210*/  IMAD.MOV.U32 R72, RZ, RZ, R55 ;  /* 0x000000ffff487224 */ /* 0x000fe400078e0037 */
[----:B------:R-:W-:Y:S01]  /*11220*/  FFMA.FTZ R30, R245, UR35, -R2 ;  /* 0x00000023f51e7c23 */ /* 0x000fe20008010802 */
[----:B------:R-:W-:Y:S01]  /*11230*/  IMAD.MOV.U32 R55, RZ, RZ, R122 ;  /* 0x000000ffff377224 */ /* 0x000fe200078e007a */
[----:B------:R-:W-:Y:S01]  /*11240*/  MUFU.EX2 R68, R68 ;  /* 0x0000004400447308 */ /* 0x000fe20000000800 */
[----:B------:R-:W-:Y:S01]  /*11250*/  IMAD.MOV.U32 R64, RZ, RZ, R226 ;  /* 0x000000ffff407224 */ /* 0x000fe200078e00e2 */
[----:B------:R1:W5:Y:S01]  /*11260*/  LDL.LU R201, [R1+0xac] ;  /* 0x0000ac0001c97983 */ /* 0x0003620000300800 */
[----:B------:R-:W-:Y:S02]  /*11270*/  IMAD.MOV.U32 R45, RZ, RZ, R50 ;  /* 0x000000ffff2d7224 */ /* 0x000fe400078e0032 */
[----:B------:R-:W-:-:S02]  /*11280*/  IMAD.MOV.U32 R240, RZ, RZ, R46 ;  /* 0x000000fffff07224 */ /* 0x000fc400078e002e */
[----:B------:R-:W-:Y:S01]  /*11290*/  IMAD.MOV.U32 R47, RZ, RZ, R69 ;  /* 0x000000ffff2f7224 */ /* 0x000fe200078e0045 */
[----:B------:R-:W-:Y:S01]  /*112a0*/  MUFU.EX2 R122, R6 ;  /* 0x00000006007a7308 */ /* 0x000fe20000000800 */
[----:B------:R-:W-:Y:S02]  /*112b0*/  IMAD.MOV.U32 R226, RZ, RZ, R81 ;  /* 0x000000ffffe27224 */ /* 0x000fe400078e0051 */
[----:B------:R-:W-:Y:S02]  /*112c0*/  IMAD.MOV.U32 R50, RZ, RZ, R77 ;  /* 0x000000ffff327224 */ /* 0x000fe400078e004d */
[----:B------:R-:W-:Y:S02]  /*112d0*/  IMAD.MOV.U32 R46, RZ, RZ, R51 ;  /* 0x000000ffff2e7224 */ /* 0x000fe400078e0033 */
[----:B------:R-:W-:Y:S02]  /*112e0*/  IMAD.MOV.U32 R69, RZ, RZ, R72 ;  /* 0x000000ffff457224 */ /* 0x000fe400078e0048 */
[----:B------:R-:W-:-:S02]  /*112f0*/  IMAD.MOV.U32 R81, RZ, RZ, R55 ;  /* 0x000000ffff517224 */ /* 0x000fc400078e0037 */
[----:B------:R-:W-:Y:S02]  /*11300*/  IMAD.MOV.U32 R77, RZ, RZ, R120 ;  /* 0x000000ffff4d7224 */ /* 0x000fe400078e0078 */
[----:B------:R-:W-:Y:S02]  /*11310*/  IMAD.MOV.U32 R72, RZ, RZ, R91 ;  /* 0x000000ffff487224 */ /* 0x000fe400078e005b */
[--C-:B------:R-:W-:Y:S01]  /*11320*/  FFMA.FTZ R91, R224, UR35, -R3.reuse ;  /* 0x00000023e05b7c23 */ /* 0x100fe20008010803 */
[----:B------:R-:W-:Y:S02]  /*11330*/  IMAD.MOV.U32 R120, RZ, RZ, R90 ;  /* 0x000000ffff787224 */ /* 0x000fe400078e005a */
[--C-:B------:R-:W-:Y:S01]  /*11340*/  FFMA.FTZ R90, R177, UR35, -R3.reuse ;  /* 0x00000023b15a7c23 */ /* 0x100fe20008010803 */
[----:B------:R-:W-:Y:S02]  /*11350*/  IMAD.MOV.U32 R55, RZ, RZ, R88 ;  /* 0x000000ffff377224 */ /* 0x000fe400078e0058 */
[----:B------:R-:W-:Y:S01]  /*11360*/  FFMA.FTZ R88, R222, UR35, -R3 ;  /* 0x00000023de587c23 */ /* 0x000fe20008010803 */
[----:B------:R-:W-:Y:S01]  /*11370*/  FFMA.FTZ R3, R240, UR35, -R2 ;  /* 0x00000023f0037c23 */ /* 0x000fe20008010802 */
[----:B------:R-:W-:-:S02]  /*11380*/  IMAD.MOV.U32 R17, RZ, RZ, R45 ;  /* 0x000000ffff117224 */ /* 0x000fc400078e002d */
        /* <DEDUP_REMOVED lines=9> */
[----:B------:R-:W-:Y:S02]  /*11420*/  IMAD.MOV.U32 R84, RZ, RZ, R123 ;  /* 0x000000ffff547224 */ /* 0x000fe400078e007b */
[----:B---3--:R-:W-:Y:S01]  /*11430*/  FFMA.FTZ R3, R17, UR35, -R0 ;  /* 0x0000002311037c23 */ /* 0x008fe20008010800 */
[----:B------:R-:W-:Y:S02]  /*11440*/  IMAD.MOV.U32 R17, RZ, RZ, R18 ;  /* 0x000000ffff117224 */ /* 0x000fe400078e0012 */
[----:B------:R-:W-:Y:S01]  /*11450*/  FFMA.FTZ R6, R194, UR35, -R0 ;  /* 0x00000023c2067c23 */ /* 0x000fe20008010800 */
[----:B------:R-:W-:Y:S01]  /*11460*/  IMAD.MOV.U32 R18, RZ, RZ, R235 ;  /* 0x000000ffff127224 */ /* 0x000fe200078e00eb */
[----:B------:R-:W3:Y:S01]  /*11470*/  MUFU.EX2 R123, R4 ;  /* 0x00000004007b7308 */ /* 0x000ee20000000800 */
        /* <DEDUP_REMOVED lines=9> */
[----:B------:R-:W-:Y:S01]  /*11510*/  FFMA.FTZ R8, R17, UR35, -R0 ;  /* 0x0000002311087c23 */ /* 0x000fe20008010800 */
[----:B------:R-:W-:Y:S02]  /*11520*/  IMAD.MOV.U32 R78, RZ, RZ, R82 ;  /* 0x000000ffff4e7224 */ /* 0x000fe400078e0052 */
[----:B------:R-:W-:Y:S02]  /*11530*/  IMAD.MOV.U32 R229, RZ, RZ, R38 ;  /* 0x000000ffffe57224 */ /* 0x000fe400078e0026 */
[----:B------:R-:W-:Y:S02]  /*11540*/  IMAD.MOV.U32 R233, RZ, RZ, R64 ;  /* 0x000000ffffe97224 */ /* 0x000fe400078e0040 */
[----:B------:R-:W-:Y:S01]  /*11550*/  FFMA.FTZ R31, R18, UR35, -R0 ;  /* 0x00000023121f7c23 */ /* 0x000fe20008010800 */
[----:B------:R-:W-:-:S02]  /*11560*/  IMAD.MOV.U32 R82, RZ, RZ, R124 ;  /* 0x000000ffff527224 */ /* 0x000fc400078e007c */
[----:B------:R-:W-:Y:S02]  /*11570*/  IMAD.MOV.U32 R64, RZ, RZ, R121 ;  /* 0x000000ffff407224 */ /* 0x000fe400078e0079 */
[----:B------:R-:W-:Y:S01]  /*11580*/  FFMA.FTZ R34, R235, UR35, -R0 ;  /* 0x00000023eb227c23 */ /* 0x000fe20008010800 */
[----:B------:R-:W-:Y:S01]  /*11590*/  IMAD.MOV.U32 R17, RZ, RZ, R65 ;  /* 0x000000ffff117224 */ /* 0x000fe200078e0041 */
[----:B------:R2:W-:Y:S01]  /*115a0*/  MUFU.EX2 R121, R3 ;  /* 0x0000000300797308 */ /* 0x0005e20000000800 */
[----:B------:R-:W-:Y:S02]  /*115b0*/  IMAD.MOV.U32 R18, RZ, RZ, R227 ;  /* 0x000000ffff127224 */ /* 0x000fe400078e00e3 */
[----:B------:R-:W-:Y:S02]  /*115c0*/  IMAD.MOV.U32 R235, RZ, RZ, R231 ;  /* 0x000000ffffeb7224 */ /* 0x000fe400078e00e7 */
[----:B------:R-:W-:Y:S02]  /*115d0*/  IMAD.MOV.U32 R232, RZ, RZ, R240 ;  /* 0x000000ffffe87224 */ /* 0x000fe400078e00f0 */
[----:B------:R-:W-:-:S02]  /*115e0*/  IMAD.MOV.U32 R239, RZ, RZ, R82 ;  /* 0x000000ffffef7224 */ /* 0x000fc400078e0052 */
[----:B------:R-:W-:Y:S02]  /*115f0*/  IMAD.MOV.U32 R240, RZ, RZ, R126 ;  /* 0x000000fffff07224 */ /* 0x000fe400078e007e */
[----:B------:R-:W-:Y:S02]  /*11600*/  IMAD.MOV.U32 R65, RZ, RZ, R85 ;  /* 0x000000ffff417224 */ /* 0x000fe400078e0055 */
[----:B--2---:R-:W-:Y:S01]  /*11610*/  FADD.FTZ R3, R228, R52 ;  /* 0x00000034e4037221 */ /* 0x004fe20000010000 */
        /* <DEDUP_REMOVED lines=23> */
[----:B------:R-:W-:Y:S01]  /*11790*/  FFMA.FTZ R38, R248, UR35, -R0 ;  /* 0x00000023f8267c23 */ /* 0x000fe20008010800 */
[----:B------:R-:W-:Y:S02]  /*117a0*/  IMAD.MOV.U32 R231, RZ, RZ, R78 ;  /* 0x000000ffffe77224 */ /* 0x000fe400078e004e */
[----:B------:R-:W-:Y:S01]  /*117b0*/  FFMA.FTZ R78, R241, UR35, -R0 ;  /* 0x00000023f14e7c23 */ /* 0x000fe20008010800 */
[----:B------:R-:W-:Y:S02]  /*117c0*/  IMAD.MOV.U32 R227, RZ, RZ, R86 ;  /* 0x000000ffffe37224 */ /* 0x000fe400078e0056 */
[----:B------:R-:W-:Y:S01]  /*117d0*/  FFMA.FTZ R82, R178, UR35, -R0 ;  /* 0x00000023b2527c23 */ /* 0x000fe20008010800 */
[----:B------:R-:W-:Y:S02]  /*117e0*/  IMAD.MOV.U32 R47, RZ, RZ, R50 ;  /* 0x000000ffff2f7224 */ /* 0x000fe400078e0032 */
[----:B------:R-:W-:Y:S01]  /*117f0*/  FFMA.FTZ R85, R176, UR35, -R0 ;  /* 0x00000023b0557c23 */ /* 0x000fe20008010800 */
        /* <DEDUP_REMOVED lines=13> */
[--C-:B------:R-:W-:Y:S01]  /*118d0*/  FFMA.FTZ R4, R197, UR35, -R2.reuse ;  /* 0x00000023c5047c23 */ /* 0x100fe20008010802 */
[----:B------:R-:W-:Y:S02]  /*118e0*/  IMAD.MOV.U32 R226, RZ, RZ, R77 ;  /* 0x000000ffffe27224 */ /* 0x000fe400078e004d */
[----:B------:R-:W-:Y:S01]  /*118f0*/  FFMA.FTZ R69, R237, UR35, -R2 ;  /* 0x00000023ed457c23 */ /* 0x000fe20008010802 */
[----:B------:R-:W-:-:S02]  /*11900*/  IMAD.MOV.U32 R55, RZ, RZ, R70 ;  /* 0x000000ffff377224 */ /* 0x000fc400078e0046 */
[----:B------:R-:W-:Y:S01]  /*11910*/  FFMA.FTZ R70, R181, UR35, -R2 ;  /* 0x00000023b5467c23 */ /* 0x000fe20008010802 */
[----:B------:R-:W-:Y:S02]  /*11920*/  IMAD.MOV.U32 R83, RZ, RZ, R76 ;  /* 0x000000ffff537224 */ /* 0x000fe400078e004c */
[--C-:B------:R-:W-:Y:S01]  /*11930*/  FFMA.FTZ R72, R179, UR35, -R2.reuse ;  /* 0x00000023b3487c23 */ /* 0x100fe20008010802 */
[----:B------:R-:W-:Y:S02]  /*11940*/  IMAD.MOV.U32 R45, RZ, RZ, R47 ;  /* 0x000000ffff2d7224 */ /* 0x000fe400078e002f */
[----:B------:R-:W-:Y:S01]  /*11950*/  FFMA.FTZ R77, R175, UR35, -R2 ;  /* 0x00000023af4d7c23 */ /* 0x000fe20008010802 */
[----:B------:R-:W-:Y:S01]  /*11960*/  IMAD.MOV.U32 R215, RZ, RZ, R233 ;  /* 0x000000ffffd77224 */ /* 0x000fe200078e00e9 */
[----:B------:R-:W-:Y:S01]  /*11970*/  SHF.R.U32.HI R2, RZ, 0x8, R0 ;  /* 0x00000008ff027819 */ /* 0x000fe20000011600 */
[----:B------:R-:W-:Y:S01]  /*11980*/  IMAD.MOV.U32 R76, RZ, RZ, R73 ;  /* 0x000000ffff4c7224 */ /* 0x000fe200078e0049 */
[----:B------:R2:W-:Y:S01]  /*11990*/  MUFU.EX2 R124, R5 ;  /* 0x00000005007c7308 */ /* 0x0005e20000000800 */
[----:B------:R-:W-:-:S02]  /*119a0*/  IMAD.MOV.U32 R46, RZ, RZ, R50 ;  /* 0x000000ffff2e7224 */ /* 0x000fc400078e0032 */
[----:B------:R-:W-:Y:S02]  /*119b0*/  IMAD.MOV.U32 R249, RZ, RZ, R118 ;  /* 0x000000fffff97224 */ /* 0x000fe400078e0076 */
[----:B------:R-:W-:Y:S01]  /*119c0*/  FADD.FTZ R81, R81, R53 ;  /* 0x0000003551517221 */ /* 0x000fe20000010000 */
[----:B------:R-:W-:Y:S02]  /*119d0*/  IMAD.MOV.U32 R239, RZ, RZ, R240 ;  /* 0x000000ffffef7224 */ /* 0x000fe400078e00f0 */
[----:B------:R-:W-:Y:S01]  /*119e0*/  FADD.FTZ R84, R84, R49 ;  /* 0x0000003154547221 */ /* 0x000fe20000010000 */
[----:B------:R-:W-:Y:S01]  /*119f0*/  IMAD.MOV.U32 R233, RZ, RZ, R17 ;  /* 0x000000ffffe97224 */ /* 0x000fe200078e0011 */
[----:B------:R-:W-:Y:S01]  /*11a00*/  LOP3.LUT R0, R15, 0xff, RZ, 0xc0, !PT ;  /* 0x000000ff0f007812 */ /* 0x000fe200078ec0ff */
[----:B------:R-:W-:Y:S02]  /*11a10*/  IMAD.MOV.U32 R73, RZ, RZ, R54 ;  /* 0x000000ffff497224 */ /* 0x000fe400078e0036 */
[----:B------:R-:W-:Y:S01]  /*11a20*/  IMAD.MOV.U32 R245, RZ, RZ, R189 ;  /* 0x000000fffff57224 */ /* 0x000fe200078e00bd */
[----:B------:R-:W-:Y:S01]  /*11a30*/  MUFU.EX2 R78, R78 ;  /* 0x0000004e004e7308 */ /* 0x000fe20000000800 */
[----:B------:R-:W-:Y:S01]  /*11a40*/  IMAD.MOV.U32 R47, RZ, RZ, R51 ;  /* 0x000000ffff2f7224 */ /* 0x000fe200078e0033 */
[----:B------:R1:W5:Y:S01]  /*11a50*/  LDL.LU R197, [R1+0xa8] ;  /* 0x0000a80001c57983 */ /* 0x0003620000300800 */
[----:B------:R-:W-:-:S02]  /*11a60*/  IMAD.MOV.U32 R240, RZ, RZ, R64 ;  /* 0x000000fffff07224 */ /* 0x000fc400078e0040 */
[----:B------:R-:W-:Y:S02]  /*11a70*/  IMAD.MOV.U32 R17, RZ, RZ, R18 ;  /* 0x000000ffff117224 */ /* 0x000fe400078e0012 */
[----:B------:R-:W-:Y:S02]  /*11a80*/  IMAD.MOV.U32 R234, RZ, RZ, R215 ;  /* 0x000000ffffea7224 */ /* 0x000fe400078e00d7 */
[----:B------:R-:W-:Y:S01]  /*11a90*/  IMAD.MOV.U32 R50, RZ, RZ, R218 ;  /* 0x000000ffff327224 */ /* 0x000fe200078e00da */
[----:B------:R-:W-:Y:S01]  /*11aa0*/  MUFU.EX2 R118, R8 ;  /* 0x0000000800767308 */ /* 0x000fe20000000800 */
[----:B------:R-:W-:Y:S01]  /*11ab0*/  IMAD.MOV.U32 R64, RZ, RZ, R65 ;  /* 0x000000ffff407224 */ /* 0x000fe200078e0041 */
[----:B--2---:R-:W-:Y:S01]  /*11ac0*/  HSET2.LE.AND R5, R9, R216, PT ;  /* 0x000000d809057233 */ /* 0x004fe20003803000 */
[----:B------:R-:W-:Y:S01]  /*11ad0*/  IMAD.MOV.U32 R18, RZ, RZ, R235 ;  /* 0x000000ffff127224 */ /* 0x000fe200078e00eb */
[----:B------:R1:W5:Y:S01]  /*11ae0*/  LDL.LU R195, [R1+0xa4] ;  /* 0x0000a40001c37983 */ /* 0x0003620000300800 */
[----:B------:R-:W-:-:S02]  /*11af0*/  IMAD.MOV.U32 R51, RZ, RZ, R83 ;  /* 0x000000ffff337224 */ /* 0x000fc400078e0053 */
[----:B------:R-:W-:Y:S01]  /*11b00*/  IMAD.MOV.U32 R65, RZ, RZ, R45 ;  /* 0x000000ffff417224 */ /* 0x000fe200078e002d */
[----:B------:R2:W-:Y:S01]  /*11b10*/  MUFU.EX2 R126, R4 ;  /* 0x00000004007e7308 */ /* 0x0005e20000000800 */
[----:B------:R-:W-:Y:S01]  /*11b20*/  IMAD.MOV.U32 R218, RZ, RZ, R76 ;  /* 0x000000ffffda7224 */ /* 0x000fe200078e004c */
[----:B------:R1:W5:Y:S01]  /*11b30*/  LDL.LU R194, [R1+0xa0] ;  /* 0x0000a00001c27983 */ /* 0x0003620000300800 */
[----:B------:R-:W-:Y:S02]  /*11b40*/  IMAD.MOV.U32 R45, RZ, RZ, R46 ;  /* 0x000000ffff2d7224 */ /* 0x000fe400078e002e */
[----:B------:R-:W-:Y:S01]  /*11b50*/  IMAD.MOV.U32 R235, RZ, RZ, R239 ;  /* 0x000000ffffeb7224 */ /* 0x000fe200078e00ef */
[----:B------:R1:W5:Y:S01]  /*11b60*/  LDL.LU R193, [R1+0x9c] ;  /* 0x00009c0001c17983 */ /* 0x0003620000300800 */
[----:B------:R-:W-:Y:S01]  /*11b70*/  IMAD.MOV.U32 R54, RZ, RZ, R71 ;  /* 0x000000ffff367224 */ /* 0x000fe200078e0047 */
[----:B------:R-:W-:Y:S01]  /*11b80*/  PRMT R71, R0, 0x5410, R2 ;  /* 0x0000541000477816 */ /* 0x000fe20000000002 */
[----:B------:R-:W-:-:S02]  /*11b90*/  IMAD.MOV.U32 R83, RZ, RZ, R73 ;  /* 0x000000ffff537224 */ /* 0x000fc400078e0049 */
[----:B------:R-:W-:Y:S02]  /*11ba0*/  IMAD.MOV.U32 R46, RZ, RZ, R47 ;  /* 0x000000ffff2e7224 */ /* 0x000fe400078e002f */
[----:B------:R-:W-:Y:S01]  /*11bb0*/  IMAD.MOV.U32 R239, RZ, RZ, R240 ;  /* 0x000000ffffef7224 */ /* 0x000fe200078e00f0 */
[----:B------:R-:W-:Y:S01]  /*11bc0*/  HSET2.LE.AND R0, R16, R216, PT ;  /* 0x000000d810007233 */ /* 0x000fe20003803000 */
[----:B------:R-:W-:Y:S02]  /*11bd0*/  IMAD.MOV.U32 R47, RZ, RZ, R50 ;  /* 0x000000ffff2f7224 */ /* 0x000fe400078e0032 */
[----:B------:R-:W-:Y:S01]  /*11be0*/  IMAD.MOV.U32 R240, RZ, RZ, R64 ;  /* 0x000000fffff07224 */ /* 0x000fe200078e0040 */
[----:B------:R-:W-:Y:S01]  /*11bf0*/  F2FP.F16.F32.PACK_AB R2, R204, R206 ;  /* 0x000000cecc02723e */ /* 0x000fe200000000ff */
[----:B------:R-:W-:Y:S02]  /*11c00*/  IMAD.MOV.U32 R50, RZ, RZ, R51 ;  /* 0x000000ffff327224 */ /* 0x000fe400078e0033 */
[----:B------:R-:W-:-:S02]  /*11c10*/  IMAD.MOV.U32 R64, RZ, RZ, R65 ;  /* 0x000000ffff407224 */ /* 0x000fc400078e0041 */
[----:B------:R-:W-:Y:S02]  /*11c20*/  IMAD.MOV.U32 R246, RZ, RZ, R17 ;  /* 0x000000fffff67224 */ /* 0x000fe400078e0011 */
[----:B------:R-:W-:Y:S02]  /*11c30*/  IMAD.MOV.U32 R224, RZ, RZ, R18 ;  /* 0x000000ffffe07224 */ /* 0x000fe400078e0012 */
[----:B------:R-:W-:Y:S01]  /*11c40*/  IMAD.MOV.U32 R73, RZ, RZ, R120 ;  /* 0x000000ffff497224 */ /* 0x000fe200078e0078 */
[----:B------:R-:W1:Y:S01]  /*11c50*/  LDSM.16.MT88.4 R16, [R184+0x5400] ;  /* 0x00540000b810783b */ /* 0x000e620000004200 */
[----:B------:R-:W-:Y:S01]  /*11c60*/  IMAD.MOV.U32 R51, RZ, RZ, R218 ;  /* 0x000000ffff337224 */ /* 0x000fe200078e00da */
[----:B------:R3:W3:Y:S01]  /*11c70*/  MUFU.EX2 R120, R6 ;  /* 0x0000000600787308 */ /* 0x0006e20000000800 */
[----:B------:R-:W-:Y:S02]  /*11c80*/  IMAD.MOV.U32 R65, RZ, RZ, R45 ;  /* 0x000000ffff417224 */ /* 0x000fe400078e002d */
[----:B------:R-:W-:-:S02]  /*11c90*/  IMAD.MOV.U32 R218, RZ, RZ, R83 ;  /* 0x000000ffffda7224 */ /* 0x000fc400078e0053 */
[----:B------:R-:W-:Y:S02]  /*11ca0*/  IMAD.MOV.U32 R45, RZ, RZ, R46 ;  /* 0x000000ffff2d7224 */ /* 0x000fe400078e002e */
[----:B------:R-:W-:Y:S02]  /*11cb0*/  IMAD.MOV.U32 R76, RZ, RZ, R54 ;  /* 0x000000ffff4c7224 */ /* 0x000fe400078e0036 */
[----:B------:R-:W-:Y:S01]  /*11cc0*/  IMAD.MOV.U32 R46, RZ, RZ, R47 ;  /* 0x000000ffff2e7224 */ /* 0x000fe200078e002f */
[----:B------:R-:W-:Y:S01]  /*11cd0*/  LOP3.LUT R10, R0, R2, RZ, 0xc0, !PT ;  /* 0x00000002000a7212 */ /* 0x000fe200078ec0ff */
[----:B------:R-:W-:Y:S01]  /*11ce0*/  IMAD.MOV.U32 R47, RZ, RZ, R50 ;  /* 0x000000ffff2f7224 */ /* 0x000fe200078e0032 */
[----:B------:R-:W-:Y:S01]  /*11cf0*/  HSET2.LE.AND R0, R21, R216, PT ;  /* 0x000000d815007233 */ /* 0x000fe20003803000 */
[----:B------:R-:W-:Y:S01]  /*11d00*/  IMAD.MOV.U32 R50, RZ, RZ, R51 ;  /* 0x000000ffff327224 */ /* 0x000fe200078e0033 */
[----:B----4-:R-:W-:Y:S01]  /*11d10*/  F2FP.F16.F32.PACK_AB R2, R129, R130 ;  /* 0x000000828102723e */ /* 0x010fe200000000ff */
[----:B------:R-:W-:-:S02]  /*11d20*/  IMAD.MOV.U32 R51, RZ, RZ, R218 ;  /* 0x000000ffff337224 */ /* 0x000fc400078e00da */
[----:B------:R-:W-:Y:S01]  /*11d30*/  IMAD.MOV.U32 R215, RZ, RZ, R119 ;  /* 0x000000ffffd77224 */ /* 0x000fe200078e0077 */
[----:B--2---:R-:W-:Y:S01]  /*11d40*/  F2FP.F16.F32.PACK_AB R4, R207, R208 ;  /* 0x000000d0cf04723e */ /* 0x004fe200000000ff */
[----:B------:R-:W-:Y:S01]  /*11d50*/  IMAD.MOV.U32 R218, RZ, RZ, R76 ;  /* 0x000000ffffda7224 */ /* 0x000fe200078e004c */
[----:B------:R-:W2:Y:S01]  /*11d60*/  MUFU.EX2 R119, R7 ;  /* 0x0000000700777308 */ /* 0x000ea20000000800 */
[----:B------:R-:W-:Y:S02]  /*11d70*/  IMAD.MOV.U32 R76, RZ, RZ, R73 ;  /* 0x000000ffff4c7224 */ /* 0x000fe400078e0049 */
[----:B------:R-:W-:Y:S01]  /*11d80*/  FADD.FTZ R73, R190, R3 ;  /* 0x00000003be497221 */ /* 0x000fe20000010000 */
[--C-:B------:R-:W-:Y:S01]  /*11d90*/  HSET2.LE.AND R3, R11, R216.reuse, PT ;  /* 0x000000d80b037233 */ /* 0x100fe20003803000 */
[----:B------:R-:W4:Y:S01]  /*11da0*/  LDSM.16.MT88.4 R20, [R185+0x5400] ;  /* 0x00540000b914783b */ /* 0x000f220000004200 */
[----:B------:R-:W-:Y:S02]  /*11db0*/  LOP3.LUT R11, R0, R2, RZ, 0xc0, !PT ;  /* 0x00000002000b7212 */ /* 0x000fe400078ec0ff */
[----:B------:R-:W-:-:S02]  /*11dc0*/  HSET2.LE.AND R0, R28, R216, PT ;  /* 0x000000d81c007233 */ /* 0x000fc40003803000 */
[----:B---3--:R-:W-:Y:S02]  /*11dd0*/  F2FP.F16.F32.PACK_AB R2, R123, R122 ;  /* 0x0000007a7b02723e */ /* 0x008fe400000000ff */
[----:B------:R-:W-:Y:S02]  /*11de0*/  F2FP.F16.F32.PACK_AB R6, R133, R134 ;  /* 0x000000868506723e */ /* 0x000fe400000000ff */
[----:B------:R-:W-:Y:S02]  /*11df0*/  LOP3.LUT R8, R3, R4, RZ, 0xc0, !PT ;  /* 0x0000000403087212 */ /* 0x000fe400078ec0ff */
[----:B------:R-:W-:Y:S02]  /*11e00*/  LOP3.LUT R4, R0, R2, RZ, 0xc0, !PT ;  /* 0x0000000200047212 */ /* 0x000fe400078ec0ff */
[----:B------:R-:W-:Y:S02]  /*11e10*/  LOP3.LUT R9, R5, R6, RZ, 0xc0, !PT ;  /* 0x0000000605097212 */ /* 0x000fe400078ec0ff */
[----:B------:R-:W-:-:S02]  /*11e20*/  HSET2.LE.AND R3, R13, R216, PT ;  /* 0x000000d80d037233 */ /* 0x000fc40003803000 */
[--C-:B------:R-:W-:Y:S02]  /*11e30*/  HSET2.LE.AND R0, R36, R216.reuse, PT ;  /* 0x000000d824007233 */ /* 0x100fe40003803000 */
[----:B------:R-:W-:Y:S02]  /*11e40*/  F2FP.F16.F32.PACK_AB R5, R120, R121 ;  /* 0x000000797805723e */ /* 0x000fe400000000ff */
[----:B------:R-:W-:Y:S01]  /*11e50*/  F2FP.F16.F32.PACK_AB R2, R124, R125 ;  /* 0x0000007d7c02723e */ /* 0x000fe200000000ff */
[----:B------:R-:W-:Y:S01]  /*11e60*/  IMAD.MOV.U32 R247, RZ, RZ, R233 ;  /* 0x000000fffff77224 */ /* 0x000fe200078e00e9 */
[----:B------:R-:W-:Y:S01]  /*11e70*/  LOP3.LUT R5, R3, R5, RZ, 0xc0, !PT ;  /* 0x0000000503057212 */ /* 0x000fe200078ec0ff */
[----:B------:R-:W-:Y:S01]  /*11e80*/  IMAD.MOV.U32 R243, RZ, RZ, R239 ;  /* 0x000000fffff37224 */ /* 0x000fe200078e00ef */
[----:B------:R-:W-:Y:S01]  /*11e90*/  LOP3.LUT R6, R0, R2, RZ, 0xc0, !PT ;  /* 0x0000000200067212 */ /* 0x000fe200078ec0ff */
[----:B------:R-:W-:Y:S01]  /*11ea0*/  IMAD.MOV.U32 R239, RZ, RZ, R64 ;  /* 0x000000ffffef7224 */ /* 0x000fe200078e0040 */
[----:B------:R-:W-:Y:S01]  /*11eb0*/  HSET2.LE.AND R3, R35, R216, PT ;  /* 0x000000d823037233 */ /* 0x000fe20003803000 */
[----:B------:R-:W-:Y:S01]  /*11ec0*/  IMAD.MOV.U32 R233, RZ, RZ, R65 ;  /* 0x000000ffffe97224 */ /* 0x000fe200078e0041 */
[----:B------:R-:W-:Y:S01]  /*11ed0*/  SHF.R.U32.HI R2, RZ, 0x10, R15 ;  /* 0x00000010ff027819 */ /* 0x000fe2000001160f */
[----:B------:R-:W-:Y:S01]  /*11ee0*/  HMMA.16816.F32 R64, R24, R66, R60 ;  /* 0x000000421840723c */ /* 0x000fe2000000183c */
[----:B--2---:R-:W-:-:S02]  /*11ef0*/  F2FP.F16.F32.PACK_AB R7, R118, R119 ;  /* 0x000000777607723e */ /* 0x004fc400000000ff */
[----:B------:R-:W-:Y:S02]  /*11f00*/  LOP3.LUT R0, R14, 0xffff, RZ, 0xc0, !PT ;  /* 0x0000ffff0e007812 */ /* 0x000fe400078ec0ff */
[----:B------:R-:W-:Y:S01]  /*11f10*/  SHF.R.U32.HI R13, RZ, 0x18, R15 ;  /* 0x00000018ff0d7819 */ /* 0x000fe2000001160f */
[C---:B------:R-:W-:Y:S01]  /*11f20*/  HMMA.16816.F32 R60, R24.reuse, R56, R108 ;  /* 0x00000038183c723c */ /* 0x040fe2000000186c */
[----:B------:R2:W3:Y:S01]  /*11f30*/  MUFU.EX2 R111, R12 ;  /* 0x0000000c006f7308 */ /* 0x0004e20000000800 */
[----:B------:R-:W-:Y:S02]  /*11f40*/  LOP3.LUT R2, R2, 0xff, RZ, 0xc0, !PT ;  /* 0x000000ff02027812 */ /* 0x000fe400078ec0ff */
[----:B------:R-:W-:Y:S02]  /*11f50*/  LOP3.LUT R7, R3, R7, RZ, 0xc0, !PT ;  /* 0x0000000703077212 */ /* 0x000fe400078ec0ff */
[----:B------:R-:W-:Y:S01]  /*11f60*/  SHF.R.U32.HI R0, RZ, 0x8, R0 ;  /* 0x00000008ff007819 */ /* 0x000fe20000011600 */
[----:B------:R-:W-:Y:S01]  /*11f70*/  HMMA.16816.F32 R56, R24, R58, R112 ;  /* 0x0000003a1838723c */ /* 0x000fe20000001870 */
[----:B------:R-:W-:Y:S01]  /*11f80*/  SHF.R.U32.HI R3, RZ, 0x10, R14 ;  /* 0x00000010ff037819 */ /* 0x000fe2000001160e */
[----:B------:R-:W-:-:S05]  /*11f90*/  IMAD.MOV.U32 R54, RZ, RZ, R192 ;  /* 0x000000ffff367224 */ /* 0x000fca00078e00c0 */
[----:B------:R-:W-:Y:S02]  /*11fa0*/  PRMT R25, R2, 0x5410, R13 ;  /* 0x0000541002197816 */ /* 0x000fe4000000000d */
[----:B--2---:R-:W-:Y:S01]  /*11fb0*/  LOP3.LUT R12, R14, 0xff, RZ, 0xc0, !PT ;  /* 0x000000ff0e0c7812 */ /* 0x004fe200078ec0ff */
[----:B------:R-:W-:Y:S01]  /*11fc0*/  IMAD.MOV.U32 R252, RZ, RZ, R55 ;  /* 0x000000fffffc7224 */ /* 0x000fe200078e0037 */
[----:B------:R-:W-:Y:S01]  /*11fd0*/  SHF.R.U32.HI R2, RZ, 0x18, R14 ;  /* 0x00000018ff027819 */ /* 0x000fe2000001160e */
[----:B------:R-:W-:Y:S01]  /*11fe0*/  MUFU.EX2 R110, R29 ;  /* 0x0000001d006e7308 */ /* 0x000fe20000000800 */
[----:B------:R-:W-:Y:S01]  /*11ff0*/  PRMT R13, R12, 0x5410, R0 ;  /* 0x000054100c0d7816 */ /* 0x000fe20000000000 */
[----:B------:R-:W-:Y:S01]  /*12000*/  FADD.FTZ R83, R191, R48 ;  /* 0x00000030bf537221 */ /* 0x000fe20000010000 */
[----:B------:R-:W-:Y:S01]  /*12010*/  LOP3.LUT R0, R3, 0xff, RZ, 0xc0, !PT ;  /* 0x000000ff03007812 */ /* 0x000fe200078ec0ff */
[----:B------:R-:W-:-:S04]  /*12020*/  IMAD.MOV.U32 R177, RZ, RZ, R54 ;  /* 0x000000ffffb17224 */ /* 0x000fc800078e0036 */
[----:B------:R-:W-:Y:S01]  /*12030*/  MUFU.EX2 R109, R30 ;  /* 0x0000001e006d7308 */ /* 0x000fe20000000800 */
[----:B------:R-:W-:-:S07]  /*12040*/  PRMT R24, R0, 0x5410, R2 ;  /* 0x0000541000187816 */ /* 0x000fce0000000002 */
[----:B------:R2:W-:Y:S01]  /*12050*/  MUFU.EX2 R108, R31 ;  /* 0x0000001f006c7308 */ /* 0x0005e20000000800 */
[----:B------:R-:W-:Y:S01]  /*12060*/  LOP3.LUT R0, R40, 0xff, RZ, 0xc0, !PT ;  /* 0x000000ff28007812 */ /* 0x000fe200078ec0ff */
[----:B-1----:R-:W-:Y:S01]  /*12070*/  HMMA.16816.F32 R52, R4, R16, R92 ;  /* 0x000000100434723c */ /* 0x002fe2000000185c */
[----:B------:R-:W-:Y:S01]  /*12080*/  SHF.R.U32.HI R2, RZ, 0x8, R39 ;  /* 0x00000008ff027819 */ /* 0x000fe20000011627 */
[----:B------:R-:W-:Y:S01]  /*12090*/  IMAD.MOV.U32 R251, RZ, RZ, R218 ;  /* 0x000000fffffb7224 */ /* 0x000fe200078e00da */
[----:B------:R1:W5:Y:S03]  /*120a0*/  LDL.LU R192, [R1+0x98] ;  /* 0x0000980001c07983 */ /* 0x0003660000300800 */
[----:B------:R4:W-:Y:S08]  /*120b0*/  MUFU.EX2 R93, R34 ;  /* 0x00000022005d7308 */ /* 0x0009f00000000800 */
[----:B------:R-:W-:Y:S01]  /*120c0*/  MUFU.EX2 R92, R37 ;  /* 0x00000025005c7308 */ /* 0x000fe20000000800 */
[----:B--2---:R-:W2:Y:S01]  /*120d0*/  LDSM.16.MT88.4 R28, [R184+0x5800] ;  /* 0x00580000b81c783b */ /* 0x004ea20000004200 */
[----:B------:R-:W-:Y:S01]  /*120e0*/  SHF.R.U32.HI R3, RZ, 0x8, R42 ;  /* 0x00000008ff037819 */ /* 0x000fe2000001162a */
[----:B------:R-:W-:Y:S01]  /*120f0*/  IMAD.MOV.U32 R244, RZ, RZ, R235 ;  /* 0x000000fffff47224 */ /* 0x000fe200078e00eb */
[----:B------:R-:W-:Y:S01]  /*12100*/  PRMT R35, R41, 0x5410, R2 ;  /* 0x0000541029237816 */ /* 0x000fe20000000002 */
[----:B------:R-:W-:Y:S01]  /*12110*/  IMAD.MOV.U32 R218, RZ, RZ, R76 ;  /* 0x000000ffffda7224 */ /* 0x000fe200078e004c */
[----:B------:R-:W-:Y:S01]  /*12120*/  LOP3.LUT R12, R43, 0xff, RZ, 0xc0, !PT ;  /* 0x000000ff2b0c7812 */ /* 0x000fe200078ec0ff */
[----:B------:R-:W-:-:S02]  /*12130*/  IMAD.MOV.U32 R242, RZ, RZ, R46 ;  /* 0x000000fffff27224 */ /* 0x000fc400078e002e */
[----:B------:R-:W-:Y:S01]  /*12140*/  IMAD.MOV.U32 R238, RZ, RZ, R47 ;  /* 0x000000ffffee7224 */ /* 0x000fe200078e002f */
[----:B----4-:R-:W-:Y:S01]  /*12150*/  PRMT R34, R0, 0x5410, R74 ;  /* 0x0000541000227816 */ /* 0x010fe2000000004a */
[----:B------:R-:W-:Y:S01]  /*12160*/  IMAD.MOV.U32 R222, RZ, RZ, R50 ;  /* 0x000000ffffde7224 */ /* 0x000fe200078e0032 */
[----:B------:R4:W1:Y:S01]  /*12170*/  MUFU.EX2 R74, R38 ;  /* 0x00000026004a7308 */ /* 0x0008620000000800 */
[----:B------:R-:W-:Y:S01]  /*12180*/  FADD.FTZ R0, R245, R84 ;  /* 0x00000054f5007221 */ /* 0x000fe20000010000 */
[----:B------:R-:W-:Y:S02]  /*12190*/  IMAD.MOV.U32 R245, RZ, RZ, R252 ;  /* 0x000000fffff57224 */ /* 0x000fe400078e00fc */
[----:B------:R-:W-:Y:S01]  /*121a0*/  FADD.FTZ R2, R187, R83 ;  /* 0x00000053bb027221 */ /* 0x000fe20000010000 */
[----:B------:R-:W-:Y:S01]  /*121b0*/  IMAD.MOV.U32 R252, RZ, RZ, R177 ;  /* 0x000000fffffc7224 */ /* 0x000fe200078e00b1 */
[----:B------:R-:W-:Y:S01]  /*121c0*/  PRMT R76, R44, 0x5410, R3 ;  /* 0x000054102c4c7816 */ /* 0x000fe20000000003 */
[----:B------:R-:W-:Y:S01]  /*121d0*/  IMAD.MOV.U32 R214, RZ, RZ, R51 ;  /* 0x000000ffffd67224 */ /* 0x000fe200078e0033 */
[C---:B------:R-:W-:Y:S06]  /*121e0*/  HMMA.16816.F32 R164, R8.reuse, R16, R164 ;  /* 0x0000001008a4723c */ /* 0x040fec00000018a4 */
[-C--:B------:R-:W-:Y:S01]  /*121f0*/  HMMA.16816.F32 R64, R8, R18.reuse, R64 ;  /* 0x000000120840723c */ /* 0x080fe20000001840 */
[----:B------:R-:W-:Y:S01]  /*12200*/  MUFU.EX2 R69, R69 ;  /* 0x0000004500457308 */ /* 0x000fe20000000800 */
[----:B------:R1:W5:Y:S04]  /*12210*/  LDL.LU R191, [R1+0x94] ;  /* 0x0000940001bf7983 */ /* 0x0003680000300800 */
[----:B----4-:R-:W4:Y:S01]  /*12220*/  LDSM.16.MT88.4 R36, [R185+0x5800] ;  /* 0x00580000b924783b */ /* 0x010f220000004200 */
[----:B------:R-:W-:Y:S01]  /*12230*/  IMAD.MOV.U32 R235, RZ, RZ, R45 ;  /* 0x000000ffffeb7224 */ /* 0x000fe200078e002d */
[----:B------:R-:W-:Y:S01]  /*12240*/  HMMA.16816.F32 R48, R4, R18, R96 ;  /* 0x000000120430723c */ /* 0x000fe20000001860 */
[----:B------:R-:W-:Y:S01]  /*12250*/  FADD.FTZ R16, R252, R2 ;  /* 0x00000002fc107221 */ /* 0x000fe20000010000 */
[----:B------:R-:W-:Y:S01]  /*12260*/  FADD.FTZ R3, R188, R81 ;  /* 0x00000051bc037221 */ /* 0x000fe20000010000 */
[----:B---3--:R-:W-:-:S03]  /*12270*/  F2FP.F16.F32.PACK_AB R2, R111, R126 ;  /* 0x0000007e6f02723e */ /* 0x008fc600000000ff */
[----:B------:R-:W-:Y:S01]  /*12280*/  HMMA.16816.F32 R40, R4, R22, R104 ;  /* 0x000000160428723c */ /* 0x000fe20000001868 */
[----:B------:R-:W-:Y:S01]  /*12290*/  IMAD.MOV.U32 R177, RZ, RZ, R222 ;  /* 0x000000ffffb17224 */ /* 0x000fe200078e00de */
[----:B------:R-:W-:-:S04]  /*122a0*/  PRMT R75, R12, 0x5410, R75 ;  /* 0x000054100c4b7816 */ /* 0x000fc8000000004b */
[-C--:B------:R-:W-:Y:S01]  /*122b0*/  HMMA.16816.F32 R60, R8, R20.reuse, R60 ;  /* 0x00000014083c723c */ /* 0x080fe2000000183c */
[----:B------:R-:W3:Y:S01]  /*122c0*/  MUFU.EX2 R70, R70 ;  /* 0x0000004600467308 */ /* 0x000ee20000000800 */
[----:B------:R2:W5:Y:S04]  /*122d0*/  LDL.LU R190, [R1+0x90] ;  /* 0x0000900001be7983 */ /* 0x0005680000300800 */
[----:B------:R-:W-:Y:S01]  /*122e0*/  HMMA.16816.F32 R44, R4, R20, R100 ;  /* 0x00000014042c723c */ /* 0x000fe20000001864 */
[----:B------:R-:W-:Y:S01]  /*122f0*/  FADD.FTZ R3, R249, R3 ;  /* 0x00000003f9037221 */ /* 0x000fe20000010000 */
[----:B------:R-:W-:Y:S01]  /*12300*/  IMAD.MOV.U32 R222, RZ, RZ, R224 ;  /* 0x000000ffffde7224 */ /* 0x000fe200078e00e0 */
[----:B-1----:R-:W-:-:S03]  /*12310*/  F2FP.F16.F32.PACK_AB R12, R74, R92 ;  /* 0x0000005c4a0c723e */ /* 0x002fc600000000ff */
[----:B------:R-:W-:Y:S01]  /*12320*/  HMMA.16816.F32 R56, R8, R22, R56 ;  /* 0x000000160838723c */ /* 0x000fe20000001838 */
[----:B------:R-:W-:Y:S01]  /*12330*/  FADD.FTZ R4, R135, R0 ;  /* 0x0000000087047221 */ /* 0x000fe20000010000 */
[--C-:B------:R-:W-:Y:S01]  /*12340*/  HSET2.LE.AND R0, R13, R216.reuse, PT ;  /* 0x000000d80d007233 */ /* 0x100fe20003803000 */
[----:B------:R-:W-:Y:S01]  /*12350*/  FADD.FTZ R5, R245, R73 ;  /* 0x00000049f5057221 */ /* 0x000fe20000010000 */
[----:B------:R-:W-:Y:S01]  /*12360*/  F2FP.F16.F32.PACK_AB R6, R109, R110 ;  /* 0x0000006e6d06723e */ /* 0x000fe200000000ff */
[----:B------:R-:W-:Y:S01]  /*12370*/  FADD.FTZ R14, R136, R4 ;  /* 0x00000004880e7221 */ /* 0x000fe20000010000 */
[----:B------:R-:W-:Y:S01]  /*12380*/  IMAD.MOV.U32 R224, RZ, RZ, R234 ;  /* 0x000000ffffe07224 */ /* 0x000fe200078e00ea */
[----:B------:R-:W-:Y:S01]  /*12390*/  LOP3.LUT R4, R0, R2, RZ, 0xc0, !PT ;  /* 0x0000000200047212 */ /* 0x000fe200078ec0ff */
[----:B------:R-:W-:Y:S01]  /*123a0*/  MUFU.EX2 R72, R72 ;  /* 0x0000004800487308 */ /* 0x000fe20000000800 */
[--C-:B------:R-:W-:Y:S01]  /*123b0*/  HSET2.LE.AND R0, R24, R216.reuse, PT ;  /* 0x000000d818007233 */ /* 0x100fe20003803000 */
[----:B------:R-:W-:Y:S01]  /*123c0*/  FADD.FTZ R15, R139, R5 ;  /* 0x000000058b0f7221 */ /* 0x000fe20000010000 */
[----:B------:R-:W-:Y:S01]  /*123d0*/  F2FP.F16.F32.PACK_AB R2, R93, R108 ;  /* 0x0000006c5d02723e */ /* 0x000fe200000000ff */
[----:B------:R-:W-:Y:S01]  /*123e0*/  FADD.FTZ R13, R177, R3 ;  /* 0x00000003b10d7221 */ /* 0x000fe20000010000 */
[--C-:B------:R-:W-:Y:S01]  /*123f0*/  HSET2.LE.AND R3, R80, R216.reuse, PT ;  /* 0x000000d850037233 */ /* 0x100fe20003803000 */
[----:B------:R1:W5:Y:S01]  /*12400*/  LDL.LU R189, [R1+0x8c] ;  /* 0x00008c0001bd7983 */ /* 0x0003620000300800 */
[----:B------:R-:W-:Y:S01]  /*12410*/  LOP3.LUT R5, R0, R2, RZ, 0xc0, !PT ;  /* 0x0000000200057212 */ /* 0x000fe200078ec0ff */
[----:B------:R-:W-:Y:S01]  /*12420*/  FADD.FTZ R0, R148, R15 ;  /* 0x0000000f94007221 */ /* 0x000fe20000010000 */
[----:B------:R-:W-:Y:S01]  /*12430*/  IMAD.MOV.U32 R234, RZ, RZ, R217 ;  /* 0x000000ffffea7224 */ /* 0x000fe200078e00d9 */
[--C-:B------:R-:W-:Y:S01]  /*12440*/  HSET2.LE.AND R7, R79, R216.reuse, PT ;  /* 0x000000d84f077233 */ /* 0x100fe20003803000 */
[----:B------:R-:W-:Y:S01]  /*12450*/  FADD.FTZ R2, R222, R16 ;  /* 0x00000010de027221 */ /* 0x000fe20000010000 */
[----:B------:R-:W-:Y:S01]  /*12460*/  LOP3.LUT R6, R3, R6, RZ, 0xc0, !PT ;  /* 0x0000000603067212 */ /* 0x000fe200078ec0ff */
[----:B------:R-:W-:Y:S01]  /*12470*/  FADD.FTZ R18, R149, R0 ;  /* 0x0000000095127221 */ /* 0x000fe20000010000 */
[--C-:B------:R-:W-:Y:S01]  /*12480*/  HSET2.LE.AND R3, R87, R216.reuse, PT ;  /* 0x000000d857037233 */ /* 0x100fe20003803000 */
[----:B------:R-:W-:Y:S01]  /*12490*/  FADD.FTZ R16, R234, R2 ;  /* 0x00000002ea107221 */ /* 0x000fe20000010000 */
[----:B------:R-:W-:-:S02]  /*124a0*/  HSET2.LE.AND R0, R89, R216, PT ;  /* 0x000000d859007233 */ /* 0x000fc40003803000 */
[----:B------:R-:W-:Y:S02]  /*124b0*/  F2FP.F16.F32.PACK_AB R11, R169, R168 ;  /* 0x000000a8a90b723e */ /* 0x000fe400000000ff */
[----:B------:R-:W-:Y:S02]  /*124c0*/  HSET2.LE.AND R8, R71, R216, PT ;  /* 0x000000d847087233 */ /* 0x000fe40003803000 */
[----:B------:R-:W-:Y:S01]  /*124d0*/  F2FP.F16.F32.PACK_AB R9, R182, R205 ;  /* 0x000000cdb609723e */ /* 0x000fe200000000ff */
[----:B------:R-:W1:Y:S01]  /*124e0*/  MUFU.EX2 R27, R77 ;  /* 0x0000004d001b7308 */ /* 0x000e620000000800 */
[----:B------:R-:W-:Y:S01]  /*124f0*/  LOP3.LUT R7, R7, R12, RZ, 0xc0, !PT ;  /* 0x0000000c07077212 */ /* 0x000fe200078ec0ff */
[----:B------:R-:W-:Y:S01]  /*12500*/  FADD.FTZ R17, R138, R14 ;  /* 0x0000000e8a117221 */ /* 0x000fe20000010000 */
[----:B------:R-:W-:Y:S01]  /*12510*/  F2FP.F16.F32.PACK_AB R2, R180, R183 ;  /* 0x000000b7b402723e */ /* 0x000fe200000000ff */
[----:B------:R-:W-:Y:S01]  /*12520*/  IMAD.MOV.U32 R249, RZ, RZ, R215 ;  /* 0x000000fffff97224 */ /* 0x000fe200078e00d7 */
[----:B------:R-:W-:Y:S01]  /*12530*/  LOP3.LUT R11, R3, R11, RZ, 0xc0, !PT ;  /* 0x0000000b030b7212 */ /* 0x000fe200078ec0ff */
[----:B------:R-:W-:Y:S01]  /*12540*/  LDSM.16.MT88.4 R20, [R185+0x5c00] ;  /* 0x005c0000b914783b */ /* 0x000fe20000004200 */
[----:B------:R-:W-:-:S02]  /*12550*/  LOP3.LUT R10, R0, R2, RZ, 0xc0, !PT ;  /* 0x00000002000a7212 */ /* 0x000fc400078ec0ff */
[----:B------:R-:W-:Y:S01]  /*12560*/  LOP3.LUT R3, R33, 0xffff, RZ, 0xc0, !PT ;  /* 0x0000ffff21037812 */ /* 0x000fe200078ec0ff */
[----:B------:R-:W1:Y:S01]  /*12570*/  MUFU.EX2 R26, R82 ;  /* 0x00000052001a7308 */ /* 0x000e620000000800 */
[----:B------:R-:W-:Y:S01]  /*12580*/  SHF.R.U32.HI R2, RZ, 0x10, R33 ;  /* 0x00000010ff027819 */ /* 0x000fe20000011621 */
[----:B------:R-:W-:Y:S01]  /*12590*/  FADD.FTZ R15, R224, R13 ;  /* 0x0000000de00f7221 */ /* 0x000fe20000010000 */
[----:B------:R-:W-:Y:S01]  /*125a0*/  LOP3.LUT R0, R32, 0xffff, RZ, 0xc0, !PT ;  /* 0x0000ffff20007812 */ /* 0x000fe200078ec0ff */
[----:B--2---:R-:W-:Y:S01]  /*125b0*/  HMMA.16816.F32 R52, R4, R28, R52 ;  /* 0x0000001c0434723c */ /* 0x004fe20000001834 */
[----:B------:R-:W-:-:S03]  /*125c0*/  HSET2.LE.AND R12, R25, R216, PT ;  /* 0x000000d8190c7233 */ /* 0x000fc60003803000 */
[----:B------:R-:W-:Y:S01]  /*125d0*/  MUFU.EX2 R24, R86 ;  /* 0x0000005600187308 */ /* 0x000fe20000000800 */
[----:B------:R-:W-:Y:S01]  /*125e0*/  F2FP.F16.F32.PACK_AB R13, R128, R127 ;  /* 0x0000007f800d723e */ /* 0x000fe200000000ff */
[C---:B------:R-:W-:Y:S01]  /*125f0*/  HMMA.16816.F32 R48, R4.reuse, R30, R48 ;  /* 0x0000001e0430723c */ /* 0x040fe20000001830 */
[----:B------:R-:W-:Y:S01]  /*12600*/  LOP3.LUT R8, R8, R9, RZ, 0xc0, !PT ;  /* 0x0000000908087212 */ /* 0x000fe200078ec0ff */
[----:B------:R-:W-:Y:S01]  /*12610*/  IMAD.MOV.U32 R177, RZ, RZ, R221 ;  /* 0x000000ffffb17224 */ /* 0x000fe200078e00dd */
[----:B------:R2:W5:Y:S03]  /*12620*/  LDL.LU R188, [R1+0x88] ;  /* 0x0000880001bc7983 */ /* 0x0005660000300800 */
[----:B----4-:R-:W-:Y:S01]  /*12630*/  HMMA.16816.F32 R44, R4, R36, R44 ;  /* 0x00000024042c723c */ /* 0x010fe2000000182c */
[----:B------:R-:W-:-:S05]  /*12640*/  LOP3.LUT R9, R12, R13, RZ, 0xc0, !PT ;  /* 0x0000000d0c097212 */ /* 0x000fca00078ec0ff */
[----:B------:R-:W-:Y:S01]  /*12650*/  HMMA.16816.F32 R40, R4, R38, R40 ;  /* 0x000000260428723c */ /* 0x000fe20000001828 */
[----:B------:R-:W-:Y:S01]  /*12660*/  SHF.R.U32.HI R12, RZ, 0x18, R33 ;  /* 0x00000018ff0c7819 */ /* 0x000fe20000011621 */
[----:B------:R-:W-:Y:S01]  /*12670*/  IMAD.MOV.U32 R217, RZ, RZ, R186 ;  /* 0x000000ffffd97224 */ /* 0x000fe200078e00ba */
[----:B------:R-:W4:Y:S01]  /*12680*/  MUFU.EX2 R25, R85 ;  /* 0x0000005500197308 */ /* 0x000f220000000800 */
[----:B------:R-:W-:Y:S01]  /*12690*/  FADD.FTZ R15, R238, R15 ;  /* 0x0000000fee0f7221 */ /* 0x000fe20000010000 */
[----:B------:R-:W-:-:S06]  /*126a0*/  FADD.FTZ R16, R242, R16 ;  /* 0x00000010f2107221 */ /* 0x000fcc0000010000 */
[----:B------:R-:W2:Y:S01]  /*126b0*/  MUFU.EX2 R91, R91 ;  /* 0x0000005b005b7308 */ /* 0x000ea20000000800 */
[----:B------:R-:W-:-:S07]  /*126c0*/  SHF.R.U32.HI R6, RZ, 0x8, R3 ;  /* 0x00000008ff067819 */ /* 0x000fce0000011603 */
[----:B------:R-:W-:Y:S01]  /*126d0*/  MUFU.EX2 R88, R88 ;  /* 0x0000005800587308 */ /* 0x000fe20000000800 */
[----:B------:R-:W-:-:S07]  /*126e0*/  LOP3.LUT R3, R2, 0xff, RZ, 0xc0, !PT ;  /* 0x000000ff02037812 */ /* 0x000fce00078ec0ff */
[----:B------:R-:W2:Y:S01]  /*126f0*/  MUFU.EX2 R19, R90 ;  /* 0x0000005a00137308 */ /* 0x000ea20000000800 */
[----:B------:R-:W-:Y:S01]  /*12700*/  LOP3.LUT R7, R32, 0xff, RZ, 0xc0, !PT ;  /* 0x000000ff20077812 */ /* 0x000fe200078ec0ff */
[----:B------:R-:W-:Y:S01]  /*12710*/  IMAD.MOV.U32 R245, RZ, RZ, R155 ;  /* 0x000000fffff57224 */ /* 0x000fe200078e009b */
[----:B------:R-:W-:Y:S01]  /*12720*/  SHF.R.U32.HI R5, RZ, 0x10, R32 ;  /* 0x00000010ff057819 */ /* 0x000fe20000011620 */
[----:B------:R-:W-:Y:S01]  /*12730*/  IMAD.MOV.U32 R222, RZ, RZ, R243 ;  /* 0x000000ffffde7224 */ /* 0x000fe200078e00f3 */
        /* <DEDUP_REMOVED lines=9> */
[----:B------:R2:W5:Y:S01]  /*127d0*/  LDL.LU R187, [R1+0x84] ;  /* 0x0000840001bb7983 */ /* 0x0005620000300800 */
[----:B------:R-:W-:-:S02]  /*127e0*/  PRMT R3, R0, 0x5410, R4 ;  /* 0x0000541000037816 */ /* 0x000fc40000000004 */
[--C-:B------:R-:W-:Y:S01]  /*127f0*/  HSET2.LE.AND R0, R2, R216.reuse, PT ;  /* 0x000000d802007233 */ /* 0x100fe20003803000 */
[----:B------:R-:W-:Y:S01]  /*12800*/  IMAD.MOV.U32 R252, RZ, RZ, R217 ;  /* 0x000000fffffc7224 */ /* 0x000fe200078e00d9 */
[----:B---3--:R-:W-:Y:S01]  /*12810*/  F2FP.F16.F32.PACK_AB R2, R70, R69 ;  /* 0x000000454602723e */ /* 0x008fe200000000ff */
[----:B------:R-:W-:Y:S01]  /*12820*/  FADD.FTZ R4, R150, R17 ;  /* 0x0000001196047221 */ /* 0x000fe20000010000 */
[--C-:B------:R-:W-:Y:S02]  /*12830*/  HSET2.LE.AND R5, R35, R216.reuse, PT ;  /* 0x000000d823057233 */ /* 0x100fe40003803000 */
[----:B------:R-:W-:Y:S01]  /*12840*/  LOP3.LUT R13, R33, 0xff, RZ, 0xc0, !PT ;  /* 0x000000ff210d7812 */ /* 0x000fe200078ec0ff */
[----:B------:R-:W-:Y:S01]  /*12850*/  IMAD.MOV.U32 R238, RZ, RZ, R247 ;  /* 0x000000ffffee7224 */ /* 0x000fe200078e00f7 */
[----:B------:R-:W-:Y:S01]  /*12860*/  LOP3.LUT R136, R0, R2, RZ, 0xc0, !PT ;  /* 0x0000000200887212 */ /* 0x000fe200078ec0ff */
[----:B------:R-:W-:Y:S01]  /*12870*/  FADD.FTZ R2, R249, R18 ;  /* 0x00000012f9027221 */ /* 0x000fe20000010000 */
[--C-:B------:R-:W-:Y:S01]  /*12880*/  HSET2.LE.AND R17, R14, R216.reuse, PT ;  /* 0x000000d80e117233 */ /* 0x100fe20003803000 */
[----:B------:R-:W-:Y:S01]  /*12890*/  FADD.FTZ R0, R151, R4 ;  /* 0x0000000497007221 */ /* 0x000fe20000010000 */
[--C-:B------:R-:W-:Y:S01]  /*128a0*/  HSET2.LE.AND R7, R76, R216.reuse, PT ;  /* 0x000000d84c077233 */ /* 0x100fe20003803000 */
[----:B------:R-:W-:Y:S01]  /*128b0*/  FADD.FTZ R18, R145, R2 ;  /* 0x0000000291127221 */ /* 0x000fe20000010000 */
[----:B-1----:R-:W-:Y:S01]  /*128c0*/  F2FP.F16.F32.PACK_AB R2, R27, R72 ;  /* 0x000000481b02723e */ /* 0x002fe200000000ff */
[----:B------:R-:W-:Y:S01]  /*128d0*/  FADD.FTZ R14, R252, R15 ;  /* 0x0000000ffc0e7221 */ /* 0x000fe20000010000 */
[----:B------:R-:W-:Y:S01]  /*128e0*/  FADD.FTZ R15, R177, R16 ;  /* 0x00000010b10f7221 */ /* 0x000fe20000010000 */
[--C-:B------:R-:W-:Y:S01]  /*128f0*/  HSET2.LE.AND R3, R3, R216.reuse, PT ;  /* 0x000000d803037233 */ /* 0x100fe20003803000 */
[----:B------:R-:W-:Y:S01]  /*12900*/  FADD.FTZ R16, R137, R0 ;  /* 0x0000000089107221 */ /* 0x000fe20000010000 */
[----:B------:R-:W-:Y:S01]  /*12910*/  LOP3.LUT R138, R5, R2, RZ, 0xc0, !PT ;  /* 0x00000002058a7212 */ /* 0x000fe200078ec0ff */
[----:B------:R-:W-:Y:S01]  /*12920*/  FADD.FTZ R2, R142, R14 ;  /* 0x0000000e8e027221 */ /* 0x000fe20000010000 */
[----:B------:R-:W-:Y:S01]  /*12930*/  F2FP.F16.F32.PACK_AB R0, R26, R78 ;  /* 0x0000004e1a00723e */ /* 0x000fe200000000ff */
[----:B------:R-:W-:Y:S01]  /*12940*/  IMAD.MOV.U32 R242, RZ, RZ, R251 ;  /* 0x000000fffff27224 */ /* 0x000fe200078e00fb */
[----:B------:R-:W-:Y:S01]  /*12950*/  PRMT R13, R13, 0x5410, R6 ;  /* 0x000054100d0d7816 */ /* 0x000fe20000000006 */
[----:B------:R-:W-:Y:S01]  /*12960*/  FADD.FTZ R5, R143, R2 ;  /* 0x000000028f057221 */ /* 0x000fe20000010000 */
[--C-:B------:R-:W-:Y:S01]  /*12970*/  HSET2.LE.AND R6, R34, R216.reuse, PT ;  /* 0x000000d822067233 */ /* 0x100fe20003803000 */
[----:B------:R-:W-:Y:S01]  /*12980*/  IMAD.MOV.U32 R243, RZ, RZ, R214 ;  /* 0x000000fffff37224 */ /* 0x000fe200078e00d6 */
[----:B----4-:R-:W-:Y:S01]  /*12990*/  F2FP.F16.F32.PACK_AB R4, R24, R25 ;  /* 0x000000191804723e */ /* 0x010fe200000000ff */
[----:B------:R-:W-:Y:S01]  /*129a0*/  IMAD.MOV.U32 R244, RZ, RZ, R163 ;  /* 0x000000fffff47224 */ /* 0x000fe200078e00a3 */
[----:B------:R-:W-:Y:S01]  /*129b0*/  LOP3.LUT R137, R3, R0, RZ, 0xc0, !PT ;  /* 0x0000000003897212 */ /* 0x000fe200078ec0ff */
[----:B------:R-:W-:Y:S01]  /*129c0*/  FADD.FTZ R0, R141, R15 ;  /* 0x0000000f8d007221 */ /* 0x000fe20000010000 */
[----:B------:R-:W-:Y:S01]  /*129d0*/  F2FP.F16.F32.PACK_AB R2, R170, R171 ;  /* 0x000000abaa02723e */ /* 0x000fe200000000ff */
[----:B------:R-:W-:Y:S01]  /*129e0*/  FADD.FTZ R3, R147, R18 ;  /* 0x0000001293037221 */ /* 0x000fe20000010000 */
[----:B------:R-:W-:Y:S01]  /*129f0*/  IMAD.MOV.U32 R249, RZ, RZ, R154 ;  /* 0x000000fffff97224 */ /* 0x000fe200078e009a */
[----:B------:R-:W-:Y:S01]  /*12a00*/  LOP3.LUT R139, R6, R4, RZ, 0xc0, !PT ;  /* 0x00000004068b7212 */ /* 0x000fe200078ec0ff */
[----:B------:R-:W-:Y:S01]  /*12a10*/  FADD.FTZ R4, R140, R0 ;  /* 0x000000008c047221 */ /* 0x000fe20000010000 */
[----:B------:R-:W-:Y:S01]  /*12a20*/  LOP3.LUT R154, R7, R2, RZ, 0xc0, !PT ;  /* 0x00000002079a7212 */ /* 0x000fe200078ec0ff */
[----:B------:R-:W-:Y:S01]  /*12a30*/  FADD.FTZ R6, R144, R16 ;  /* 0x0000001090067221 */ /* 0x000fe20000010000 */
[--C-:B------:R-:W-:Y:S01]  /*12a40*/  HSET2.LE.AND R12, R75, R216.reuse, PT ;  /* 0x000000d84b0c7233 */ /* 0x100fe20003803000 */
[----:B------:R-:W-:Y:S01]  /*12a50*/  FADD.FTZ R14, R146, R3 ;  /* 0x00000003920e7221 */ /* 0x000fe20000010000 */
[----:B--2---:R-:W-:Y:S01]  /*12a60*/  F2FP.F16.F32.PACK_AB R2, R91, R68 ;  /* 0x000000445b02723e */ /* 0x004fe200000000ff */
[----:B------:R-:W-:Y:S01]  /*12a70*/  IMAD.MOV.U32 R177, RZ, RZ, R233 ;  /* 0x000000ffffb17224 */ /* 0x000fe200078e00e9 */
[----:B------:R-:W-:Y:S01]  /*12a80*/  HSET2.LE.AND R13, R13, R216, PT ;  /* 0x000000d80d0d7233 */ /* 0x000fe20003803000 */
        /* <DEDUP_REMOVED lines=86> */
[----:B------:R2:W5:Y:S01]  /*12ff0*/  LDL.LU R186, [R1+0x80] ;  /* 0x0000800001ba7983 */ /* 0x0005620000300800 */
[C---:B------:R-:W-:Y:S01]  /*13000*/  HMMA.16816.F32 R28, R8.reuse, R30, R64 ;  /* 0x0000001e081c723c */ /* 0x040fe20000001840 */
[----:B------:R-:W-:Y:S01]  /*13010*/  FADD.FTZ R4, R174, R4 ;  /* 0x00000004ae047221 */ /* 0x000fe20000010000 */
[----:B------:R-:W-:Y:S01]  /*13020*/  FADD.FTZ R3, R68, R3 ;  /* 0x0000000344037221 */ /* 0x000fe20000010000 */
[----:B------:R-:W3:Y:S03]  /*13030*/  LDC.U8 R116, c[0x0][0x388] ;  /* 0x0000e200ff747b82 */ /* 0x000ee60000000000 */
[C---:B------:R-:W-:Y:S01]  /*13040*/  HMMA.16816.F32 R156, R8.reuse, R36, R60 ;  /* 0x00000024089c723c */ /* 0x040fe2000000183c */
[----:B------:R-:W-:Y:S01]  /*13050*/  FADD.FTZ R2, R69, R2 ;  /* 0x0000000245027221 */ /* 0x000fe20000010000 */
[----:B------:R-:W-:Y:S01]  /*13060*/  FADD.FTZ R0, R78, R0 ;  /* 0x000000004e007221 */ /* 0x000fe20000010000 */
[----:B------:R2:W5:Y:S03]  /*13070*/  LDL.LU R135, [R1+0x7c] ;  /* 0x00007c0001877983 */ /* 0x0005660000300800 */
        /* <DEDUP_REMOVED lines=28> */
[----:B--23--:R-:W-:-:S15]  /*13240*/  IMAD.MOV.U32 R37, RZ, RZ, R132 ;  /* 0x000000ffff257224 */ /* 0x00cfde00078e0084 */
[----:B------:R-:W-:-:S02]  /*13250*/  NOP ;  /* 0x0000000000007918 */ /* 0x000fc40000000000 */
.L_x_875:
[----:B------:R-:W-:-:S06]  /*13260*/  UISETP.GT.AND UP0, UPT, UR29, UR24, UPT ;  /* 0x000000181d00728c */ /* 0x000fcc000bf04270 */
[----:B------:R-:W-:-:S13]  /*13270*/  PLOP3.LUT P0, PT, PT, PT, UP0, 0x80, 0x0 ;  /* 0x000000000000781c */ /* 0x000fda0003f0f008 */
[----:B------:R-:W-:Y:S05]  /*13280*/  @!P0 BRA `(.L_x_877) ;  /* 0x0000008400b08947 */ /* 0x000fea0003800000 */
[----:B------:R-:W2:Y:S01]  /*13290*/  LDL.LU R2, [R1+0x14] ;  /* 0x0000140001027983 */ /* 0x000ea20000300800 */
[C---:B------:R-:W-:Y:S01]  /*132a0*/  IADD3 R0, R236.reuse, 0x4, RZ ;  /* 0x00000004ec007810 */ /* 0x040fe20007ffe0ff */
[----:B------:R-:W-:Y:S01]  /*132b0*/  IMAD.WIDE.U32 R8, R236, -0x326172a9, RZ ;  /* 0xcd9e8d57ec087825 */ /* 0x000fe200078e00ff */
[----:B------:R-:W-:Y:S01]  /*132c0*/  PRMT R3, R116, 0x7054, R116 ;  /* 0x0000705474037816 */ /* 0x000fe20000000074 */
[----:B------:R-:W3:Y:S01]  /*132d0*/  LDL.LU R4, [R1+0x78] ;  /* 0x0000780001047983 */ /* 0x000ee20000300800 */
[----:B------:R-:W-:Y:S01]  /*132e0*/  MOV R134, R38 ;  /* 0x0000002600867202 */ /* 0x000fe20000000f00 */
[----:B------:R-:W-:Y:S01]  /*132f0*/  IMAD.WIDE.U32 R6, R0, -0x326172a9, RZ ;  /* 0xcd9e8d5700067825 */ /* 0x000fe200078e00ff */
[----:B------:R-:W-:Y:S01]  /*13300*/  MOV R133, R39 ;  /* 0x0000002700857202 */ /* 0x000fe20000000f00 */
[----:B------:R1:W-:Y:S01]  /*13310*/  STL [R1+0x10], R3 ;  /* 0x0000100301007387 */ /* 0x0003e20000100800 */
[----:B------:R-:W-:Y:S01]  /*13320*/  USHF.L.U64.HI UR34, UR6, 0x6, UR7 ;  /* 0x0000000606227899 */ /* 0x000fe20008010207 */
[----:B------:R-:W-:Y:S01]  /*13330*/  IMAD.MOV.U32 R132, RZ, RZ, R36 ;  /* 0x000000ffff847224 */ /* 0x000fe200078e0024 */
[----:B------:R-:W-:Y:S01]  /*13340*/  USHF.L.U32 UR35, UR6, 0x6, URZ ;  /* 0x0000000606237899 */ /* 0x000fe2000800063f */
[----:B------:R-:W-:Y:S01]  /*13350*/  STL.64 [R1+0x38], R8 ;  /* 0x0000380801007387 */ /* 0x000fe20000100a00 */
[----:B------:R-:W-:-:S02]  /*13360*/  USHF.L.U64.HI UR36, UR8, 0x6, UR9 ;  /* 0x0000000608247899 */ /* 0x000fc40008010209 */
[----:B------:R-:W-:Y:S01]  /*13370*/  USHF.L.U32 UR37, UR8, 0x6, URZ ;  /* 0x0000000608257899 */ /* 0x000fe2000800063f */
[----:B------:R4:W-:Y:S01]  /*13380*/  STL.64 [R1+0x30], R6 ;  /* 0x0000300601007387 */ /* 0x0009e20000100a00 */
[----:B------:R-:W-:Y:S01]  /*13390*/  ULDC UR4, c[0x0][0x2ec] ;  /* 0x0000bb0000047ab9 */ /* 0x000fe20000000800 */
[----:B------:R-:W-:Y:S01]  /*133a0*/  ULDC.64 UR6, c[0x0][0x218] ;  /* 0x0000860000067ab9 */ /* 0x000fe20000000a00 */
[----:B------:R-:W-:Y:S01]  /*133b0*/  ULDC.64 UR10, c[0x0][0x220] ;  /* 0x00008800000a7ab9 */ /* 0x000fe20000000a00 */
[----:B------:R-:W-:Y:S01]  /*133c0*/  ULDC.64 UR8, c[0x0][0x248] ;  /* 0x0000920000087ab9 */ /* 0x000fe20000000a00 */
[----:B-1----:R-:W-:Y:S02]  /*133d0*/  MOV R3, R37 ;  /* 0x0000002500037202 */ /* 0x002fe40000000f00 */
[-C--:B--2---:R-:W-:Y:S02]  /*133e0*/  LOP3.LUT R0, R9, R2.reuse, RZ, 0x3c, !PT ;  /* 0x0000000209007212 */ /* 0x084fe400078e3cff */
[----:B------:R-:W-:Y:S01]  /*133f0*/  LOP3.LUT R2, R7, R2, RZ, 0x3c, !PT ;  /* 0x0000000207027212 */ /* 0x000fe200078e3cff */
[----:B---3--:R-:W-:-:S05]  /*13400*/  IMAD.WIDE.U32 R4, R4, -0x2daee0ad, RZ ;  /* 0xd2511f5304047825 */ /* 0x008fca00078e00ff */
[----:B------:R1:W-:Y:S04]  /*13410*/  STL.64 [R1+0x8], R4 ;  /* 0x0000080401007387 */ /* 0x0003e80000100a00 */
[----:B----4-:R-:W2:Y:S04]  /*13420*/  LDL.LU.64 R6, [R1+0x40] ;  /* 0x0000400001067983 */ /* 0x010ea80000300a00 */
        /* <DEDUP_REMOVED lines=8> */
.L_x_880:
[----:B------:R-:W2:Y:S01]  /*134b0*/  LDL.64 R32, [R1+0x68] ;  /* 0x0000680001207983 */ /* 0x000ea20000100a00 */
[----:B------:R-:W-:Y:S03]  /*134c0*/  UIADD3 UR40, UR29, -0x2, URZ ;  /* 0xfffffffe1d287890 */ /* 0x000fe6000fffe03f */
[----:B------:R-:W3:Y:S01]  /*134d0*/  LDL.64 R30, [R1+0x60] ;  /* 0x00006000011e7983 */ /* 0x000ee20000100a00 */
[----:B------:R-:W-:Y:S02]  /*134e0*/  UIMAD.WIDE.U32 UR42, UR40, UR8, URZ ;  /* 0x00000008282a72a5 */ /* 0x000fe4000f8e003f */
[----:B------:R-:W-:Y:S01]  /*134f0*/  USHF.R.S32.HI UR29, URZ, 0x1f, UR40 ;  /* 0x0000001f3f1d7899 */ /* 0x000fe20008011428 */
[----:B------:R-:W4:Y:S03]  /*13500*/  LDL R21, [R1+0x28] ;  /* 0x0000280001157983 */ /* 0x000f260000100800 */
[----:B------:R-:W-:Y:S01]  /*13510*/  UIMAD UR29, UR29, UR8, URZ ;  /* 0x000000081d1d72a4 */ /* 0x000fe2000f8e023f */
[----:B------:R-:W-:Y:S02]  /*13520*/  IMAD.U32 R4, RZ, RZ, UR42 ;  /* 0x0000002aff047e24 */ /* 0x000fe4000f8e00ff */
[----:B------:R-:W-:Y:S01]  /*13530*/  IMAD.U32 R6, RZ, RZ, UR42 ;  /* 0x0000002aff067e24 */ /* 0x000fe2000f8e00ff */
[----:B------:R-:W-:Y:S04]  /*13540*/  UIMAD UR29, UR40, UR9, UR29 ;  /* 0x00000009281d72a4 */ /* 0x000fe8000f8e021d */
[----:B------:R-:W-:Y:S06]  /*13550*/  UIADD3 UR29, UR43, UR29, URZ ;  /* 0x0000001d2b1d7290 */ /* 0x000fec000fffe03f */
[----:B------:R-:W-:Y:S01]  /*13560*/  IMAD.U32 R5, RZ, RZ, UR29 ;  /* 0x0000001dff057e24 */ /* 0x000fe2000f8e00ff */
[----:B--2---:R-:W-:Y:S04]  /*13570*/  LEA R4, P0, R4, R32, 0x7 ;  /* 0x0000002004047211 */ /* 0x004fe800078038ff */
[----:B---3--:R-:W-:Y:S02]  /*13580*/  LEA.HI.X R5, R6, R31, R5, 0x7, P0 ;  /* 0x0000001f06057211 */ /* 0x008fe400000f3c05 */
[C---:B------:R-:W-:Y:S04]  /*13590*/  LEA R8, P0, R4.reuse, UR6, 0x1 ;  /* 0x0000000604087c11 */ /* 0x040fe8000f8008ff */
[----:B------:R-:W-:Y:S02]  /*135a0*/  LEA.HI.X R9, R4, UR7, R5, 0x1, P0 ;  /* 0x0000000704097c11 */ /* 0x000fe400080f0c05 */
[----:B------:R-:W-:Y:S03]  /*135b0*/  IADD3 R6, P0, R8, UR37, RZ ;  /* 0x0000002508067c10 */ /* 0x000fe6000ff1e0ff */
[----:B------:R-:W-:Y:S01]  /*135c0*/  @!PT LDS RZ, [RZ] ;  /* 0x00000000fffff984 */ /* 0x000fe20000000800 */
[----:B------:R-:W-:Y:S01]  /*135d0*/  @!PT LDS RZ, [RZ] ;  /* 0x00000000fffff984 */ /* 0x000fe20000000800 */
[----:B------:R-:W-:Y:S01]  /*135e0*/  @!PT LDS RZ, [RZ] ;  /* 0x00000000fffff984 */ /* 0x000fe20000000800 */
[----:B----4-:R1:W-:Y:S01]  /*135f0*/  LDGSTS.E.BYPASS.LTC128B.128 [R21+0x2000], desc[UR30][R8.64] ;  /* 0x0200000008157fae */ /* 0x0103e2000b901d5e */
[----:B------:R-:W-:Y:S02]  /*13600*/  IADD3.X R7, R9, UR36, RZ, P0, !PT ;  /* 0x0000002409077c10 */ /* 0x000fe400087fe4ff */
[----:B------:R-:W-:Y:S03]  /*13610*/  IADD3 R4, P0, R6, UR37, RZ ;  /* 0x0000002506047c10 */ /* 0x000fe6000ff1e0ff */
[----:B------:R1:W-:Y:S01]  /*13620*/  LDGSTS.E.BYPASS.LTC128B.128 [R21+0x2800], desc[UR30][R6.64] ;  /* 0x0280000006157fae */ /* 0x0003e2000b901d5e */
[----:B------:R-:W-:Y:S02]  /*13630*/  IADD3.X R5, R7, UR36, RZ, P0, !PT ;  /* 0x0000002407057c10 */ /* 0x000fe400087fe4ff */
[----:B------:R-:W-:Y:S03]  /*13640*/  IADD3 R10, P0, R4, UR37, RZ ;  /* 0x00000025040a7c10 */ /* 0x000fe6000ff1e0ff */
[----:B------:R1:W-:Y:S01]  /*13650*/  LDGSTS.E.BYPASS.LTC128B.128 [R21+0x3000], desc[UR30][R4.64] ;  /* 0x0300000004157fae */ /* 0x0003e2000b901d5e */
[----:B------:R-:W-:Y:S05]  /*13660*/  IADD3.X R11, R5, UR36, RZ, P0, !PT ;  /* 0x00000024050b7c10 */ /* 0x000fea00087fe4ff */
[----:B------:R1:W-:Y:S04]  /*13670*/  LDGSTS.E.BYPASS.LTC128B.128 [R21+0x3800], desc[UR30][R10.64] ;  /* 0x038000000a157fae */ /* 0x0003e8000b901d5e */
[----:B------:R-:W0:Y:S01]  /*13680*/  LDGDEPBAR ;  /* 0x00000000000079af */ /* 0x000e220000000000 */
[----:B------:R-:W-:Y:S05]  /*13690*/  BRA `(.L_x_879) ;  /* 0x00000020007c7947 */ /* 0x000fea0003800000 */
.L_x_878:
[----:B--2---:R-:W2:Y:S01]  /*136a0*/  LDL.64 R6, [R1+0x58] ;  /* 0x0000580001067983 */ /* 0x004ea20000100a00 */
[----:B------:R-:W-:Y:S04]  /*136b0*/  DEPBAR.LE SB0, 0x0 ;  /* 0x000080000000791a */ /* 0x000fe80000000000 */
[----:B------:R-:W-:Y:S01]  /*136c0*/  UIADD3 UR38, UR29, -0x1, URZ ;  /* 0xffffffff1d267890 */ /* 0x000fe2000fffe03f */
[----:B------:R-:W3:Y:S03]  /*136d0*/  LDL R2, [R1+0x28] ;  /* 0x0000280001027983 */ /* 0x000ee60000100800 */
[----:B------:R-:W-:Y:S01]  /*136e0*/  USHF.R.S32.HI UR40, URZ, 0x1f, UR38 ;  /* 0x0000001f3f287899 */ /* 0x000fe20008011426 */
[----:B------:R-:W-:Y:S01]  /*136f0*/  BAR.SYNC.DEFER_BLOCKING 0x0 ;  /* 0x0000000000007b1d */ /* 0x000fe20000010000 */
[----:B------:R-:W-:Y:S01]  /*13700*/  UIMAD UR39, UR25, UR38, URZ ;  /* 0x00000026192772a4 */ /* 0x000fe2000f8e023f */
[----:B-1----:R-:W-:Y:S01]  /*13710*/  IMAD.U32 R4, RZ, RZ, UR38 ;  /* 0x00000026ff047e24 */ /* 0x002fe2000f8e00ff */
[----:B------:R-:W-:Y:S02]  /*13720*/  UISETP.GT.AND UP0, UPT, UR38, UR24, UPT ;  /* 0x000000182600728c */ /* 0x000fe4000bf04270 */
[----:B------:R-:W-:Y:S01]  /*13730*/  UIMAD UR39, UR40, UR26, UR39 ;  /* 0x0000001a282772a4 */ /* 0x000fe2000f8e0227 */
[----:B--2---:R-:W-:Y:S05]  /*13740*/  IMAD.WIDE.U32 R4, R4, UR26, R6 ;  /* 0x0000001a04047c25 */ /* 0x004fea000f8e0006 */
[----:B------:R-:W-:Y:S01]  /*13750*/  VIADD R0, R5, UR39 ;  /* 0x0000002705007c36 */ /* 0x000fe20008000000 */
[C---:B------:R-:W-:Y:S01]  /*13760*/  LEA R8, P0, R4.reuse, UR10, 0x1 ;  /* 0x0000000a04087c11 */ /* 0x040fe2000f8008ff */
[----:B------:R-:W-:Y:S03]  /*13770*/  USHF.L.U32 UR39, UR38, 0x2, URZ ;  /* 0x0000000226277899 */ /* 0x000fe6000800063f */
[----:B------:R-:W-:Y:S01]  /*13780*/  LEA.HI.X R9, R4, UR11, R0, 0x1, P0 ;  /* 0x0000000b04097c11 */ /* 0x000fe200080f0c00 */
[----:B------:R-:W-:Y:S01]  /*13790*/  IMAD.U32 R0, RZ, RZ, UR38 ;  /* 0x00000026ff007e24 */ /* 0x000fe2000f8e00ff */
[----:B------:R-:W-:Y:S01]  /*137a0*/  IADD3 R6, P0, R8, UR35, RZ ;  /* 0x0000002308067c10 */ /* 0x000fe2000ff1e0ff */
[----:B------:R-:W-:Y:S02]  /*137b0*/  UIADD3 UR40, UR39, 0x1, URZ ;  /* 0x0000000127287890 */ /* 0x000fe4000fffe03f */
[----:B------:R-:W-:Y:S01]  /*137c0*/  @!PT LDS RZ, [RZ] ;  /* 0x00000000fffff984 */ /* 0x000fe20000000800 */
[----:B------:R-:W-:Y:S01]  /*137d0*/  @!PT LDS RZ, [RZ] ;  /* 0x00000000fffff984 */ /* 0x000fe20000000800 */
[----:B------:R-:W-:Y:S01]  /*137e0*/  @!PT LDS RZ, [RZ] ;  /* 0x00000000fffff984 */ /* 0x000fe20000000800 */
[----:B---3--:R-:W-:Y:S01]  /*137f0*/  LDGSTS.E.BYPASS.LTC128B.128 [R2+0x4000], desc[UR30][R8.64] ;  /* 0x0400000008027fae */ /* 0x008fe2000b901d5e */
[----:B------:R-:W-:Y:S02]  /*13800*/  IADD3.X R7, R9, UR34, RZ, P0, !PT ;  /* 0x0000002209077c10 */ /* 0x000fe400087fe4ff */
[----:B------:R-:W-:Y:S04]  /*13810*/  IADD3 R4, P0, R6, UR35, RZ ;  /* 0x0000002306047c10 */ /* 0x000fe8000ff1e0ff */
[----:B------:R-:W-:Y:S01]  /*13820*/  IADD3.X R5, R7, UR34, RZ, P0, !PT ;  /* 0x0000002207057c10 */ /* 0x000fe200087fe4ff */
[----:B------:R-:W-:Y:S01]  /*13830*/  LDGSTS.E.BYPASS.LTC128B.128 [R2+0x4800], desc[UR30][R6.64] ;  /* 0x0480000006027fae */ /* 0x000fe2000b901d5e */
[----:B------:R-:W-:Y:S04]  /*13840*/  IADD3 R10, P0, R4, UR35, RZ ;  /* 0x00000023040a7c10 */ /* 0x000fe8000ff1e0ff */
[----:B------:R-:W-:Y:S03]  /*13850*/  IADD3.X R11, R5, UR34, RZ, P0, !PT ;  /* 0x00000022050b7c10 */ /* 0x000fe600087fe4ff */
[----:B------:R1:W-:Y:S08]  /*13860*/  LDGSTS.E.BYPASS.LTC128B.128 [R2+0x5000], desc[UR30][R4.64] ;  /* 0x0500000004027fae */ /* 0x0003f0000b901d5e */
[----:B------:R2:W-:Y:S08]  /*13870*/  LDGSTS.E.BYPASS.LTC128B.128 [R2+0x5800], desc[UR30][R10.64] ;  /* 0x058000000a027fae */ /* 0x0005f0000b901d5e */
[----:B-----5:R-:W-:Y:S08]  /*13880*/  LDSM.16.M88.4 R128, [R186] ;  /* 0x00000000ba80783b */ /* 0x020ff00000000200 */
[----:B------:R-:W0:Y:S08]  /*13890*/  LDGDEPBAR ;  /* 0x00000000000079af */ /* 0x000e300000000000 */
[----:B------:R-:W1:Y:S08]  /*138a0*/  LDSM.16.M88.4 R16, [R135+0x2000] ;  /* 0x002000008710783b */ /* 0x000e700000000200 */
[----:B------:R-:W2:Y:S08]  /*138b0*/  LDSM.16.M88.4 R124, [R186+0x1000] ;  /* 0x00100000ba7c783b */ /* 0x000eb00000000200 */
[----:B------:R-:W3:Y:S08]  /*138c0*/  LDSM.16.M88.4 R32, [R135+0x2400] ;  /* 0x002400008720783b */ /* 0x000ef00000000200 */
[----:B------:R-:W4:Y:S08]  /*138d0*/  LDSM.16.M88.4 R48, [R135+0x2800] ;  /* 0x002800008730783b */ /* 0x000f300000000200 */
        /* <DEDUP_REMOVED lines=21> */
[-C--:B------:R-:W-:Y:S06]  /*13a30*/  HMMA.16816.F32 R52, R128, R64.reuse, RZ ;  /* 0x000000408034723c */ /* 0x080fec00000018ff */
        /* <DEDUP_REMOVED lines=12> */
[----:B------:R-:W-:Y:S02]  /*13b00*/  ISETP.GE.AND P2, PT, R2, R196, PT ;  /* 0x000000c40200720c */ /* 0x000fe40003f46270 */
[-C--:B------:R-:W-:Y:S01]  /*13b10*/  ISETP.GE.OR P4, PT, R0, R201.reuse, !P4 ;  /* 0x000000c90000720c */ /* 0x080fe20006786670 */
[-C--:B------:R-:W-:Y:S01]  /*13b20*/  HMMA.16816.F32 R76, R124, R82.reuse, RZ ;  /* 0x000000527c4c723c */ /* 0x080fe200000018ff */
[C---:B------:R-:W-:Y:S02]  /*13b30*/  ISETP.GE.OR P3, PT, R2.reuse, R201, !P3 ;  /* 0x000000c90200720c */ /* 0x040fe40005f66670 */
[-C--:B------:R-:W-:Y:S02]  /*13b40*/  ISETP.GE.OR P2, PT, R2, R203.reuse, !P2 ;  /* 0x000000cb0200720c */ /* 0x080fe40005746670 */
[----:B------:R-:W-:Y:S01]  /*13b50*/  ISETP.GE.OR P1, PT, R0, R203, !P1 ;  /* 0x000000cb0000720c */ /* 0x000fe20004f26670 */
[C---:B------:R-:W-:Y:S02]  /*13b60*/  HMMA.16816.F32 R80, R128.reuse, R82, RZ ;  /* 0x000000528050723c */ /* 0x040fe400000018ff */
[CC--:B------:R-:W-:Y:S02]  /*13b70*/  ISETP.GE.AND P6, PT, R2.reuse, R199.reuse, PT ;  /* 0x000000c70200720c */ /* 0x0c0fe40003fc6270 */
[----:B------:R-:W-:Y:S02]  /*13b80*/  ISETP.GE.AND P0, PT, R2, R198, PT ;  /* 0x000000c60200720c */ /* 0x000fe40003f06270 */
[----:B------:R-:W-:Y:S01]  /*13b90*/  ISETP.GE.AND P5, PT, R0, R199, PT ;  /* 0x000000c70000720c */ /* 0x000fe20003fa6270 */
[-C--:B-1----:R-:W-:Y:S01]  /*13ba0*/  HMMA.16816.F32 R84, R128, R96.reuse, RZ ;  /* 0x000000608054723c */ /* 0x082fe200000018ff */
[C---:B------:R-:W-:Y:S02]  /*13bb0*/  ISETP.GE.OR P6, PT, R2.reuse, R202, !P6 ;  /* 0x000000ca0200720c */ /* 0x040fe400077c6670 */
[----:B------:R-:W-:Y:S01]  /*13bc0*/  ISETP.GE.OR P0, PT, R2, R200, !P0 ;  /* 0x000000c80200720c */ /* 0x000fe20004706670 */
[C---:B------:R-:W-:Y:S01]  /*13bd0*/  VIADD R2, R0.reuse, 0x8 ;  /* 0x0000000800027836 */ /* 0x040fe20000000000 */
[----:B------:R-:W-:Y:S01]  /*13be0*/  ISETP.GE.OR P5, PT, R0, R202, !P5 ;  /* 0x000000ca0000720c */ /* 0x000fe20006fa6670 */
        /* <DEDUP_REMOVED lines=17> */
[C---:B------:R-:W-:Y:S03]  /*13d00*/  ISETP.GE.AND P4, PT, R2.reuse, R197, PT ;  /* 0x000000c50200720c */ /* 0x040fe60003f86270 */
[----:B------:R-:W-:Y:S02]  /*13d10*/  FSEL R224, R5, -INF , !P3 ;  /* 0xff80000005e07808 */ /* 0x000fe40005800000 */
[----:B------:R-:W-:Y:S02]  /*13d20*/  ISETP.GE.OR P4, PT, R2, R201, !P4 ;  /* 0x000000c90200720c */ /* 0x000fe40006786670 */
[----:B------:R-:W-:Y:S02]  /*13d30*/  FSEL R209, R6, -INF , !P1 ;  /* 0xff80000006d17808 */ /* 0x000fe40004800000 */
[C---:B------:R-:W-:Y:S01]  /*13d40*/  ISETP.GE.AND P1, PT, R2.reuse, R199, PT ;  /* 0x000000c70200720c */ /* 0x040fe20003f26270 */
[-C--:B-1----:R-:W-:Y:S03]  /*13d50*/  HMMA.16816.F32 R20, R172, R168.reuse, R20 ;  /* 0x000000a8ac14723c */ /* 0x082fe60000001814 */
[----:B------:R-:W-:Y:S02]  /*13d60*/  FSEL R232, R7, -INF , !P2 ;  /* 0xff80000007e87808 */ /* 0x000fe40005000000 */
[-C--:B------:R-:W-:Y:S01]  /*13d70*/  ISETP.GE.AND P2, PT, R2, R198.reuse, PT ;  /* 0x000000c60200720c */ /* 0x080fe20003f46270 */
[----:B------:R-:W1:Y:S01]  /*13d80*/  LDSM.16.M88.4 R4, [R194] ;  /* 0x00000000c204783b */ /* 0x000e620000000200 */
[----:B------:R-:W-:Y:S01]  /*13d90*/  ISETP.GE.AND P3, PT, R0, R198, PT ;  /* 0x000000c60000720c */ /* 0x000fe20003f66270 */
[C---:B------:R-:W-:Y:S04]  /*13da0*/  HMMA.16816.F32 R24, R180.reuse, R168, R24 ;  /* 0x000000a8b418723c */ /* 0x040fe80000001818 */
[----:B------:R-:W-:Y:S02]  /*13db0*/  ISETP.GE.OR P1, PT, R2, R202, !P1 ;  /* 0x000000ca0200720c */ /* 0x000fe40004f26670 */
[-C--:B------:R-:W-:Y:S01]  /*13dc0*/  ISETP.GE.OR P3, PT, R0, R200.reuse, !P3 ;  /* 0x000000c80000720c */ /* 0x080fe20005f66670 */
[-C--:B------:R-:W-:Y:S03]  /*13dd0*/  HMMA.16816.F32 R28, R180, R170.reuse, R28 ;  /* 0x000000aab41c723c */ /* 0x080fe6000000181c */
[----:B------:R-:W-:Y:S02]  /*13de0*/  ISETP.GE.OR P2, PT, R2, R200, !P2 ;  /* 0x000000c80200720c */ /* 0x000fe40005746670 */
[----:B------:R-:W-:Y:S01]  /*13df0*/  FSEL R213, R8, -INF , !P5 ;  /* 0xff80000008d57808 */ /* 0x000fe20006800000 */
[C---:B------:R-:W-:Y:S04]  /*13e00*/  HMMA.16816.F32 R32, R172.reuse, R170, R32 ;  /* 0x000000aaac20723c */ /* 0x040fe80000001820 */
[C---:B------:R-:W-:Y:S02]  /*13e10*/  ISETP.GE.AND P5, PT, R2.reuse, R196, PT ;  /* 0x000000c40200720c */ /* 0x040fe40003fa6270 */
[----:B------:R-:W-:Y:S02]  /*13e20*/  FSEL R233, R9, -INF , !P6 ;  /* 0xff80000009e97808 */ /* 0x000fe40007000000 */
[----:B------:R-:W-:Y:S03]  /*13e30*/  ISETP.GE.OR P5, PT, R2, R203, !P5 ;  /* 0x000000cb0200720c */ /* 0x000fe60006fa6670 */
[----:B------:R-:W-:Y:S01]  /*13e40*/  FSEL R229, R10, -INF , !P3 ;  /* 0xff8000000ae57808 */ /* 0x000fe20005800000 */
[----:B------:R-:W-:Y:S01]  /*13e50*/  VIADD R2, R0, 0x9 ;  /* 0x0000000900027836 */ /* 0x000fe20000000000 */
[----:B------:R-:W-:Y:S01]  /*13e60*/  FSEL R243, R12, -INF , !P1 ;  /* 0xff8000000cf37808 */ /* 0x000fe20004800000 */
[----:B------:R-:W-:Y:S01]  /*13e70*/  IMAD.U32 R12, RZ, RZ, UR40 ;  /* 0x00000028ff0c7e24 */ /* 0x000fe2000f8e00ff */
[----:B------:R-:W-:Y:S02]  /*13e80*/  FSEL R237, R11, -INF , !P0 ;  /* 0xff8000000bed7808 */ /* 0x000fe40004000000 */
[C---:B------:R-:W-:Y:S01]  /*13e90*/  ISETP.GE.AND P3, PT, R2.reuse, R199, PT ;  /* 0x000000c70200720c */ /* 0x040fe20003f66270 */
[----:B------:R-:W2:Y:S01]  /*13ea0*/  LDSM.16.M88.4 R8, [R193] ;  /* 0x00000000c108783b */ /* 0x000ea20000000200 */
[C---:B------:R-:W-:Y:S02]  /*13eb0*/  ISETP.GE.AND P0, PT, R2.reuse, R198, PT ;  /* 0x000000c60200720c */ /* 0x040fe40003f06270 */
[C---:B------:R-:W-:Y:S02]  /*13ec0*/  ISETP.GE.AND P6, PT, R2.reuse, R197, PT ;  /* 0x000000c50200720c */ /* 0x040fe40003fc6270 */
        /* <DEDUP_REMOVED lines=10> */
[----:B------:R-:W-:Y:S02]  /*13f70*/  ISETP.GE.AND P3, PT, R2, R199, PT ;  /* 0x000000c70200720c */ /* 0x000fe40003f66270 */
[----:B------:R-:W-:Y:S01]  /*13f80*/  FSEL R241, R14, -INF , !P2 ;  /* 0xff8000000ef17808 */ /* 0x000fe20005000000 */
[C---:B------:R-:W-:Y:S01]  /*13f90*/  HMMA.16816.F32 R48, R172.reuse, R6, R48 ;  /* 0x00000006ac30723c */ /* 0x040fe20000001830 */
[----:B------:R-:W1:Y:S03]  /*13fa0*/  LDSM.16.M88.4 R4, [R192] ;  /* 0x00000000c004783b */ /* 0x000e660000000200 */
[----:B------:R-:W-:Y:S02]  /*13fb0*/  ISETP.GE.AND P2, PT, R2, R196, PT ;  /* 0x000000c40200720c */ /* 0x000fe40003f46270 */
[----:B------:R-:W-:Y:S02]  /*13fc0*/  FSEL R244, R15, -INF , !P0 ;  /* 0xff8000000ff47808 */ /* 0x000fe40004000000 */
[----:B------:R-:W-:Y:S02]  /*13fd0*/  FSEL R176, R16, -INF , !P4 ;  /* 0xff80000010b07808 */ /* 0x000fe40006000000 */
[C---:B------:R-:W-:Y:S02]  /*13fe0*/  ISETP.GE.AND P0, PT, R2.reuse, R197, PT ;  /* 0x000000c50200720c */ /* 0x040fe40003f06270 */
[C---:B------:R-:W-:Y:S01]  /*13ff0*/  ISETP.GE.AND P4, PT, R2.reuse, R198, PT ;  /* 0x000000c60200720c */ /* 0x040fe20003f86270 */
[-C--:B--2---:R-:W-:Y:S03]  /*14000*/  HMMA.16816.F32 R52, R172, R8.reuse, R52 ;  /* 0x00000008ac34723c */ /* 0x084fe60000001834 */
[C---:B------:R-:W-:Y:S02]  /*14010*/  ISETP.GE.OR P0, PT, R2.reuse, R201, !P0 ;  /* 0x000000c90200720c */ /* 0x040fe40004706670 */
        /* <DEDUP_REMOVED lines=8> */
[C---:B------:R-:W-:Y:S01]  /*140a0*/  HMMA.16816.F32 R64, R172.reuse, R10, R64 ;  /* 0x0000000aac40723c */ /* 0x040fe20000001840 */
[----:B------:R-:W2:Y:S03]  /*140b0*/  LDSM.16.M88.4 R8, [R191] ;  /* 0x00000000bf08783b */ /* 0x000ea60000000200 */
[----:B------:R-:W-:Y:S02]  /*140c0*/  FSEL R177, R19, -INF , !P1 ;  /* 0xff80000013b17808 */ /* 0x000fe40004800000 */
[----:B------:R-:W-:Y:S02]  /*140d0*/  FSEL R20, R20, -INF , !P0 ;  /* 0xff80000014147808 */ /* 0x000fe40004000000 */
[C---:B------:R-:W-:Y:S01]  /*140e0*/  ISETP.GE.AND P5, PT, R2.reuse, R197, PT ;  /* 0x000000c50200720c */ /* 0x040fe20003fa6270 */
[-C--:B-1----:R-:W-:Y:S03]  /*140f0*/  HMMA.16816.F32 R68, R172, R4.reuse, R68 ;  /* 0x00000004ac44723c */ /* 0x082fe60000001844 */
        /* <DEDUP_REMOVED lines=9> */
[----:B------:R-:W1:Y:S03]  /*14190*/  LDSM.16.M88.4 R4, [R190] ;  /* 0x00000000be04783b */ /* 0x000e660000000200 */
[----:B------:R-:W-:Y:S01]  /*141a0*/  ISETP.GE.OR P0, PT, R2, R200, !P0 ;  /* 0x000000c80200720c */ /* 0x000fe20004706670 */
[----:B------:R-:W-:Y:S01]  /*141b0*/  VIADD R2, R0, 0x18 ;  /* 0x0000001800027836 */ /* 0x000fe20000000000 */
[----:B------:R-:W-:Y:S02]  /*141c0*/  FSEL R250, R21, -INF , !P5 ;  /* 0xff80000015fa7808 */ /* 0x000fe40006800000 */
[----:B------:R-:W-:Y:S02]  /*141d0*/  FSEL R22, R22, -INF , !P2 ;  /* 0xff80000016167808 */ /* 0x000fe40005000000 */
[----:B------:R-:W-:Y:S02]  /*141e0*/  ISETP.GE.AND P2, PT, R2, R198, PT ;  /* 0x000000c60200720c */ /* 0x000fe40003f46270 */
[----:B------:R-:W-:Y:S01]  /*141f0*/  FSEL R23, R23, -INF , !P1 ;  /* 0xff80000017177808 */ /* 0x000fe20004800000 */
[-C--:B--2---:R-:W-:Y:S03]  /*14200*/  HMMA.16816.F32 R84, R172, R8.reuse, R84 ;  /* 0x00000008ac54723c */ /* 0x084fe60000001854 */
[----:B------:R-:W-:Y:S02]  /*14210*/  FSEL R24, R24, -INF , !P3 ;  /* 0xff80000018187808 */ /* 0x000fe40005800000 */
[C---:B------:R-:W-:Y:S01]  /*14220*/  ISETP.GE.AND P1, PT, R2.reuse, R199, PT ;  /* 0x000000c70200720c */ /* 0x040fe20003f26270 */
[C---:B------:R-:W-:Y:S04]  /*14230*/  HMMA.16816.F32 R88, R180.reuse, R8, R88 ;  /* 0x00000008b458723c */ /* 0x040fe80000001858 */
[C---:B------:R-:W-:Y:S02]  /*14240*/  ISETP.GE.AND P5, PT, R2.reuse, R197, PT ;  /* 0x000000c50200720c */ /* 0x040fe40003fa6270 */
[C---:B------:R-:W-:Y:S01]  /*14250*/  ISETP.GE.AND P3, PT, R2.reuse, R196, PT ;  /* 0x000000c40200720c */ /* 0x040fe20003f66270 */
[-C--:B------:R-:W-:Y:S03]  /*14260*/  HMMA.16816.F32 R92, R180, R10.reuse, R92 ;  /* 0x0000000ab45c723c */ /* 0x080fe6000000185c */
[C---:B------:R-:W-:Y:S02]  /*14270*/  ISETP.GE.OR P1, PT, R2.reuse, R202, !P1 ;  /* 0x000000ca0200720c */ /* 0x040fe40004f26670 */
[C---:B------:R-:W-:Y:S01]  /*14280*/  ISETP.GE.OR P2, PT, R2.reuse, R200, !P2 ;  /* 0x000000c80200720c */ /* 0x040fe20005746670 */
[C---:B------:R-:W-:Y:S01]  /*14290*/  HMMA.16816.F32 R96, R172.reuse, R10, R96 ;  /* 0x0000000aac60723c */ /* 0x040fe20000001860 */
[----:B------:R-:W2:Y:S01]  /*142a0*/  LDSM.16.M88.4 R8, [R189] ;  /* 0x00000000bd08783b */ /* 0x000ea20000000200 */
[----:B------:R-:W-:Y:S04]  /*142b0*/  DEPBAR.LE SB0, 0x0 ;  /* 0x000080000000791a */ /* 0x000fe80000000000 */
[C---:B------:R-:W-:Y:S02]  /*142c0*/  ISETP.GE.OR P5, PT, R2.reuse, R201, !P5 ;  /* 0x000000c90200720c */ /* 0x040fe40006fa6670 */
[----:B------:R-:W-:Y:S01]  /*142d0*/  ISETP.GE.OR P3, PT, R2, R203, !P3 ;  /* 0x000000cb0200720c */ /* 0x000fe20005f66670 */
[----:B------:R-:W-:Y:S01]  /*142e0*/  BAR.SYNC.DEFER_BLOCKING 0x0 ;  /* 0x0000000000007b1d */ /* 0x000fe20000010000 */
[-C--:B-1----:R-:W-:Y:S05]  /*142f0*/  HMMA.16816.F32 R100, R172, R4.reuse, R100 ;  /* 0x00000004ac64723c */ /* 0x082fea0000001864 */
[----:B------:R-:W-:Y:S01]  /*14300*/  FSEL R25, R25, -INF , !P6 ;  /* 0xff80000019197808 */ /* 0x000fe20007000000 */
[C---:B------:R-:W-:Y:S05]  /*14310*/  HMMA.16816.F32 R104, R180.reuse, R4, R104 ;  /* 0x00000004b468723c */ /* 0x040fea0000001868 */
[----:B------:R-:W-:Y:S01]  /*14320*/  FSEL R26, R26, -INF , !P4 ;  /* 0xff8000001a1a7808 */ /* 0x000fe20006000000 */
[-C--:B------:R-:W-:Y:S05]  /*14330*/  HMMA.16816.F32 R108, R180, R6.reuse, R108 ;  /* 0x00000006b46c723c */ /* 0x080fea000000186c */
[----:B------:R-:W-:Y:S01]  /*14340*/  FSEL R27, R27, -INF , !P0 ;  /* 0xff8000001b1b7808 */ /* 0x000fe20004000000 */
[----:B------:R-:W-:Y:S01]  /*14350*/  VIADD R2, R0, 0x19 ;  /* 0x0000001900027836 */ /* 0x000fe20000000000 */
[----:B------:R-:W-:Y:S01]  /*14360*/  FSEL R17, R28, -INF , !P1 ;  /* 0xff8000001c117808 */ /* 0x000fe20004800000 */
[C---:B------:R-:W-:Y:S04]  /*14370*/  HMMA.16816.F32 R112, R172.reuse, R6, R112 ;  /* 0x00000006ac70723c */ /* 0x040fe80000001870 */
[----:B------:R-:W-:Y:S01]  /*14380*/  ISETP.GE.AND P4, PT, R2, R199, PT ;  /* 0x000000c70200720c */ /* 0x000fe20003f86270 */
[----:B------:R-:W-:Y:S01]  /*14390*/  VIADD R5, R0, 0x70 ;  /* 0x0000007000057836 */ /* 0x000fe20000000000 */
[----:B------:R-:W-:Y:S01]  /*143a0*/  ISETP.GE.AND P0, PT, R2, R198, PT ;  /* 0x000000c60200720c */ /* 0x000fe20003f06270 */
[----:B------:R-:W-:Y:S01]  /*143b0*/  VIADD R6, R0, 0x69 ;  /* 0x0000006900067836 */ /* 0x000fe20000000000 */
[C---:B------:R-:W-:Y:S02]  /*143c0*/  ISETP.GE.AND P6, PT, R2.reuse, R197, PT ;  /* 0x000000c50200720c */ /* 0x040fe40003fc6270 */
[C---:B------:R-:W-:Y:S01]  /*143d0*/  ISETP.GE.AND P1, PT, R2.reuse, R196, PT ;  /* 0x000000c40200720c */ /* 0x040fe20003f26270 */
[-C--:B--2---:R-:W-:Y:S03]  /*143e0*/  HMMA.16816.F32 R116, R172, R8.reuse, R116 ;  /* 0x00000008ac74723c */ /* 0x084fe60000001874 */
[----:B------:R-:W-:Y:S01]  /*143f0*/  ISETP.GE.OR P4, PT, R2, R202, !P4 ;  /* 0x000000ca0200720c */ /* 0x000fe20006786670 */
[----:B------:R-:W-:Y:S01]  /*14400*/  VIADD R4, R0, 0x71 ;  /* 0x0000007100047836 */ /* 0x000fe20000000000 */
[C---:B------:R-:W-:Y:S01]  /*14410*/  ISETP.GE.OR P0, PT, R2.reuse, R200, !P0 ;  /* 0x000000c80200720c */ /* 0x040fe20004706670 */
[C---:B------:R-:W-:Y:S04]  /*14420*/  HMMA.16816.F32 R120, R180.reuse, R8, R120 ;  /* 0x00000008b478723c */ /* 0x040fe80000001878 */
[C---:B------:R-:W-:Y:S02]  /*14430*/  ISETP.GE.OR P6, PT, R2.reuse, R201, !P6 ;  /* 0x000000c90200720c */ /* 0x040fe400077c6670 */
[----:B------:R-:W-:Y:S01]  /*14440*/  ISETP.GE.OR P1, PT, R2, R203, !P1 ;  /* 0x000000cb0200720c */ /* 0x000fe20004f26670 */
[-C--:B------:R-:W-:Y:S01]  /*14450*/  HMMA.16816.F32 R124, R180, R10.reuse, R124 ;  /* 0x0000000ab47c723c */ /* 0x080fe2000000187c */
[----:B------:R-:W2:Y:S03]  /*14460*/  LDL.64 R180, [R1+0x30] ;  /* 0x0000300001b47983 */ /* 0x000ea60000100a00 */
[----:B------:R-:W-:Y:S01]  /*14470*/  FSEL R247, R29, -INF , !P4 ;  /* 0xff8000001df77808 */ /* 0x000fe20006000000 */
[----:B------:R-:W-:Y:S01]  /*14480*/  VIADD R2, R0, 0x20 ;  /* 0x0000002000027836 */ /* 0x000fe20000000000 */
[----:B------:R-:W-:Y:S01]  /*14490*/  FSEL R19, R30, -INF , !P2 ;  /* 0xff8000001e137808 */ /* 0x000fe20005000000 */
[----:B------:R-:W3:Y:S01]  /*144a0*/  LDL.64 R28, [R1+0x18] ;  /* 0x00001800011c7983 */ /* 0x000ee20000100a00 */
[----:B------:R-:W-:Y:S01]  /*144b0*/  FSEL R18, R31, -INF , !P0 ;  /* 0xff8000001f127808 */ /* 0x000fe20004000000 */
[----:B------:R-:W-:Y:S04]  /*144c0*/  HMMA.16816.F32 R128, R172, R10, R128 ;  /* 0x0000000aac80723c */ /* 0x000fe80000001880 */
        /* <DEDUP_REMOVED lines=24> */
[----:B------:R-:W-:Y:S01]  /*14650*/  FSEL R249, R38, -INF , !P2 ;  /* 0xff80000026f97808 */ /* 0x000fe20005000000 */
[----:B------:R-:W4:Y:S01]  /*14660*/  LDL.64 R36, [R1+0x38] ;  /* 0x0000380001247983 */ /* 0x000f220000100a00 */
        /* <DEDUP_REMOVED lines=45> */
[----:B------:R-:W-:Y:S01]  /*14940*/  FSEL R223, R56, -INF , !P5 ;  /* 0xff80000038df7808 */ /* 0x000fe20006800000 */
[----:B------:R-:W2:Y:S01]  /*14950*/  LDL.64 R52, [R1+0x8] ;  /* 0x0000080001347983 */ /* 0x000ea20000100a00 */
[----:B------:R-:W-:Y:S02]  /*14960*/  FSEL R222, R57, -INF , !P6 ;  /* 0xff80000039de7808 */ /* 0x000fe40007000000 */
[----:B------:R-:W-:Y:S02]  /*14970*/  FSEL R230, R51, -INF , !P1 ;  /* 0xff80000033e67808 */ /* 0x000fe40004800000 */
[C---:B------:R-:W-:Y:S01]  /*14980*/  ISETP.GE.AND P1, PT, R2.reuse, R196, PT ;  /* 0x000000c40200720c */ /* 0x040fe20003f26270 */
[----:B------:R-:W2:Y:S01]  /*14990*/  LDL.64 R56, [R1+0x20] ;  /* 0x0000200001387983 */ /* 0x000ea20000100a00 */
[C---:B------:R-:W-:Y:S02]  /*149a0*/  ISETP.GE.AND P0, PT, R2.reuse, R198, PT ;  /* 0x000000c60200720c */ /* 0x040fe40003f06270 */
[C---:B------:R-:W-:Y:S02]  /*149b0*/  ISETP.GE.OR P1, PT, R2.reuse, R203, !P1 ;  /* 0x000000cb0200720c */ /* 0x040fe40004f26670 */
[----:B------:R-:W-:Y:S01]  /*149c0*/  ISETP.GE.OR P0, PT, R2, R200, !P0 ;  /* 0x000000c80200720c */ /* 0x000fe20004706670 */
[----:B------:R-:W-:Y:S01]  /*149d0*/  VIADD R2, R0, 0x38 ;  /* 0x0000003800027836 */ /* 0x000fe20000000000 */
        /* <DEDUP_REMOVED lines=149> */
[CC--:B------:R-:W-:Y:S02]  /*15330*/  ISETP.GE.OR P4, PT, R2.reuse, R203.reuse, !P4 ;  /* 0x000000cb0200720c */ /* 0x0c0fe40006786670 */
        /* <DEDUP_REMOVED lines=8> */
[----:B------:R-:W-:Y:S02]  /*153c0*/  FSEL R105, R105, -INF , !P2 ;  /* 0xff80000069697808 */ /* 0x000fe40005000000 */
[C---:B------:R-:W-:Y:S02]  /*153d0*/  ISETP.GE.OR P1, PT, R6.reuse, R203, !P1 ;  /* 0x000000cb0600720c */ /* 0x040fe40004f26670 */
[-C--:B------:R-:W-:Y:S02]  /*153e0*/  ISETP.GE.AND P2, PT, R6, R197.reuse, PT ;  /* 0x000000c50600720c */ /* 0x080fe40003f46270 */
        /* <DEDUP_REMOVED lines=8> */
[----:B------:R-:W-:Y:S02]  /*15470*/  ISETP.GE.OR P2, PT, R6, R201, !P2 ;  /* 0x000000c90600720c */ /* 0x000fe40005746670 */
[C---:B------:R-:W-:Y:S02]  /*15480*/  ISETP.GE.AND P5, PT, R5.reuse, R197, PT ;  /* 0x000000c50500720c */ /* 0x040fe40003fa6270 */
[----:B------:R-:W-:Y:S02]  /*15490*/  ISETP.GE.AND P1, PT, R5, R196, PT ;  /* 0x000000c40500720c */ /* 0x000fe40003f26270 */
[CC--:B------:R-:W-:Y:S02]  /*154a0*/  ISETP.GE.OR P6, PT, R2.reuse, R201.reuse, !P6 ;  /* 0x000000c90200720c */ /* 0x0c0fe400077c6670 */
[C---:B------:R-:W-:Y:S02]  /*154b0*/  ISETP.GE.OR P4, PT, R2.reuse, R202, !P4 ;  /* 0x000000ca0200720c */ /* 0x040fe40006786670 */
[----:B------:R-:W-:Y:S01]  /*154c0*/  ISETP.GE.OR P3, PT, R2, R200, !P3 ;  /* 0x000000c80200720c */ /* 0x000fe20005f66670 */
[C---:B------:R-:W-:Y:S01]  /*154d0*/  VIADD R2, R0.reuse, 0x78 ;  /* 0x0000007800027836 */ /* 0x040fe20000000000 */
[----:B------:R-:W-:Y:S01]  /*154e0*/  FSEL R113, R113, -INF , !P2 ;  /* 0xff80000071717808 */ /* 0x000fe20005000000 */
[----:B------:R-:W-:Y:S01]  /*154f0*/  VIADD R0, R0, 0x79 ;  /* 0x0000007900007836 */ /* 0x000fe20000000000 */
[C---:B------:R-:W-:Y:S02]  /*15500*/  ISETP.GE.OR P5, PT, R5.reuse, R201, !P5 ;  /* 0x000000c90500720c */ /* 0x040fe40006fa6670 */
[----:B------:R-:W-:Y:S02]  /*15510*/  ISETP.GE.OR P1, PT, R5, R203, !P1 ;  /* 0x000000cb0500720c */ /* 0x000fe40004f26670 */
[C---:B------:R-:W-:Y:S02]  /*15520*/  ISETP.GE.AND P2, PT, R4.reuse, R197, PT ;  /* 0x000000c50400720c */ /* 0x040fe40003f46270 */
[----:B------:R-:W-:Y:S02]  /*15530*/  FSEL R107, R107, -INF , !P0 ;  /* 0xff8000006b6b7808 */ /* 0x000fe40004000000 */
[-C--:B------:R-:W-:Y:S02]  /*15540*/  ISETP.GE.AND P0, PT, R4, R196.reuse, PT ;  /* 0x000000c40400720c */ /* 0x080fe40003f06270 */
[----:B------:R-:W-:Y:S02]  /*15550*/  FSEL R116, R116, -INF , !P5 ;  /* 0xff80000074747808 */ /* 0x000fe40006800000 */
[----:B------:R-:W-:Y:S02]  /*15560*/  FSEL R118, R118, -INF , !P1 ;  /* 0xff80000076767808 */ /* 0x000fe40004800000 */
[----:B------:R-:W-:Y:S02]  /*15570*/  ISETP.GE.OR P2, PT, R4, R201, !P2 ;  /* 0x000000c90400720c */ /* 0x000fe40005746670 */
[----:B------:R-:W-:Y:S02]  /*15580*/  ISETP.GE.AND P1, PT, R0, R197, PT ;  /* 0x000000c50000720c */ /* 0x000fe40003f26270 */
[-C--:B------:R-:W-:Y:S02]  /*15590*/  ISETP.GE.AND P5, PT, R2, R196.reuse, PT ;  /* 0x000000c40200720c */ /* 0x080fe40003fa6270 */
[----:B------:R-:W-:Y:S02]  /*155a0*/  ISETP.GE.OR P0, PT, R4, R203, !P0 ;  /* 0x000000cb0400720c */ /* 0x000fe40004706670 */
[----:B------:R-:W-:Y:S02]  /*155b0*/  FSEL R112, R112, -INF , !P6 ;  /* 0xff80000070707808 */ /* 0x000fe40007000000 */
[----:B------:R-:W-:Y:S02]  /*155c0*/  FSEL R117, R117, -INF , !P2 ;  /* 0xff80000075757808 */ /* 0x000fe40005000000 */
[----:B------:R-:W-:Y:S02]  /*155d0*/  ISETP.GE.OR P1, PT, R0, R201, !P1 ;  /* 0x000000c90000720c */ /* 0x000fe40004f26670 */
[C---:B------:R-:W-:Y:S02]  /*155e0*/  ISETP.GE.OR P5, PT, R2.reuse, R203, !P5 ;  /* 0x000000cb0200720c */ /* 0x040fe40006fa6670 */
[----:B------:R-:W-:Y:S02]  /*155f0*/  ISETP.GE.AND P6, PT, R2, R197, PT ;  /* 0x000000c50200720c */ /* 0x000fe40003fc6270 */
[----:B------:R-:W-:Y:S02]  /*15600*/  ISETP.GE.AND P2, PT, R0, R196, PT ;  /* 0x000000c40000720c */ /* 0x000fe40003f46270 */
[----:B------:R-:W-:Y:S02]  /*15610*/  FSEL R119, R119, -INF , !P0 ;  /* 0xff80000077777808 */ /* 0x000fe40004000000 */
[----:B------:R-:W-:Y:S02]  /*15620*/  ISETP.GE.AND P0, PT, R6, R199, PT ;  /* 0x000000c70600720c */ /* 0x000fe40003f06270 */
[----:B------:R-:W-:Y:S02]  /*15630*/  FSEL R129, R129, -INF , !P1 ;  /* 0xff80000081817808 */ /* 0x000fe40004800000 */
[----:B------:R-:W-:Y:S02]  /*15640*/  FSEL R130, R130, -INF , !P5 ;  /* 0xff80000082827808 */ /* 0x000fe40006800000 */
[----:B------:R-:W-:Y:S02]  /*15650*/  ISETP.GE.OR P6, PT, R2, R201, !P6 ;  /* 0x000000c90200720c */ /* 0x000fe400077c6670 */
[C---:B------:R-:W-:Y:S02]  /*15660*/  ISETP.GE.AND P1, PT, R5.reuse, R199, PT ;  /* 0x000000c70500720c */ /* 0x040fe40003f26270 */
[C---:B------:R-:W-:Y:S02]  /*15670*/  ISETP.GE.AND P5, PT, R5.reuse, R198, PT ;  /* 0x000000c60500720c */ /* 0x040fe40003fa6270 */
[----:B------:R-:W-:Y:S02]  /*15680*/  ISETP.GE.OR P2, PT, R0, R203, !P2 ;  /* 0x000000cb0000720c */ /* 0x000fe40005746670 */
[-C--:B------:R-:W-:Y:S02]  /*15690*/  ISETP.GE.OR P0, PT, R6, R202.reuse, !P0 ;  /* 0x000000ca0600720c */ /* 0x080fe40004706670 */
[----:B------:R-:W-:Y:S02]  /*156a0*/  FSEL R128, R128, -INF , !P6 ;  /* 0xff80000080807808 */ /* 0x000fe40007000000 */
[C---:B------:R-:W-:Y:S02]  /*156b0*/  ISETP.GE.OR P1, PT, R5.reuse, R202, !P1 ;  /* 0x000000ca0500720c */ /* 0x040fe40004f26670 */
[----:B------:R-:W-:Y:S01]  /*156c0*/  ISETP.GE.OR P5, PT, R5, R200, !P5 ;  /* 0x000000c80500720c */ /* 0x000fe20006fa6670 */
[----:B------:R-:W-:Y:S01]  /*156d0*/  IMAD.U32 R5, RZ, RZ, UR33 ;  /* 0x00000021ff057e24 */ /* 0x000fe2000f8e00ff */
[----:B------:R-:W-:Y:S02]  /*156e0*/  FSEL R131, R131, -INF , !P2 ;  /* 0xff80000083837808 */ /* 0x000fe40005000000 */
[----:B------:R-:W-:Y:S02]  /*156f0*/  FSEL R108, R108, -INF , !P4 ;  /* 0xff8000006c6c7808 */ /* 0x000fe40006000000 */
[-C--:B------:R-:W-:Y:S02]  /*15700*/  ISETP.GE.AND P6, PT, R6, R198.reuse, PT ;  /* 0x000000c60600720c */ /* 0x080fe40003fc6270 */
[CC--:B------:R-:W-:Y:S02]  /*15710*/  ISETP.GE.AND P2, PT, R4.reuse, R199.reuse, PT ;  /* 0x000000c70400720c */ /* 0x0c0fe40003f46270 */
[----:B------:R-:W-:Y:S02]  /*15720*/  ISETP.GE.AND P4, PT, R4, R198, PT ;  /* 0x000000c60400720c */ /* 0x000fe40003f86270 */
[----:B------:R-:W-:Y:S02]  /*15730*/  FSEL R109, R109, -INF , !P0 ;  /* 0xff8000006d6d7808 */ /* 0x000fe40004000000 */
[----:B------:R-:W-:Y:S02]  /*15740*/  PLOP3.LUT P0, PT, PT, PT, UP0, 0x80, 0x0 ;  /* 0x000000000000781c */ /* 0x000fe40003f0f008 */
[----:B------:R-:W-:Y:S02]  /*15750*/  ISETP.GE.OR P6, PT, R6, R200, !P6 ;  /* 0x000000c80600720c */ /* 0x000fe400077c6670 */
[C---:B------:R-:W-:Y:S02]  /*15760*/  ISETP.GE.OR P2, PT, R4.reuse, R202, !P2 ;  /* 0x000000ca0400720c */ /* 0x040fe40005746670 */
[----:B------:R-:W-:Y:S02]  /*15770*/  ISETP.GE.OR P4, PT, R4, R200, !P4 ;  /* 0x000000c80400720c */ /* 0x000fe40006786670 */
[--C-:B--2---:R-:W-:Y:S02]  /*15780*/  LOP3.LUT R6, R57, UR20, R52.reuse, 0x96, !PT ;  /* 0x0000001439067c12 */ /* 0x104fe4000f8e9634 */
[----:B---3--:R-:W-:Y:S02]  /*15790*/  LOP3.LUT R7, R29, UR20, R52, 0x96, !PT ;  /* 0x000000141d077c12 */ /* 0x008fe4000f8e9634 */
[----:B------:R-:W-:Y:S01]  /*157a0*/  LOP3.LUT R4, R53, UR39, R5, 0x96, !PT ;  /* 0x0000002735047c12 */ /* 0x000fe2000f8e9605 */
[----:B------:R-:W-:Y:S01]  /*157b0*/  IMAD.WIDE.U32 R78, R6, -0x326172a9, RZ ;  /* 0xcd9e8d57064e7825 */ /* 0x000fe200078e00ff */
[----:B------:R-:W-:Y:S02]  /*157c0*/  FSEL R110, R110, -INF , !P3 ;  /* 0xff8000006e6e7808 */ /* 0x000fe40005800000 */
[----:B------:R-:W-:Y:S01]  /*157d0*/  FSEL R120, R120, -INF , !P1 ;  /* 0xff80000078787808 */ /* 0x000fe20004800000 */
[----:B------:R-:W-:Y:S01]  /*157e0*/  IMAD.WIDE.U32 R80, R7, -0x326172a9, RZ ;  /* 0xcd9e8d5707507825 */ /* 0x000fe200078e00ff */
[----:B------:R-:W-:Y:S02]  /*157f0*/  FSEL R121, R121, -INF , !P2 ;  /* 0xff80000079797808 */ /* 0x000fe40005000000 */
[-C--:B------:R-:W-:Y:S01]  /*15800*/  ISETP.GE.AND P3, PT, R2, R199.reuse, PT ;  /* 0x000000c70200720c */ /* 0x080fe20003f66270 */
[----:B------:R-:W-:Y:S01]  /*15810*/  IMAD.WIDE.U32 R4, R4, -0x326172a9, RZ ;  /* 0xcd9e8d5704047825 */ /* 0x000fe200078e00ff */
[----:B------:R-:W-:Y:S02]  /*15820*/  ISETP.GE.AND P1, PT, R2, R198, PT ;  /* 0x000000c60200720c */ /* 0x000fe40003f26270 */
[----:B------:R-:W-:Y:S02]  /*15830*/  ISETP.GE.AND P2, PT, R0, R199, PT ;  /* 0x000000c70000720c */ /* 0x000fe40003f46270 */
[----:B----4-:R-:W-:Y:S02]  /*15840*/  LOP3.LUT R13, R5, UR21, R36, 0x96, !PT ;  /* 0x00000015050d7c12 */ /* 0x010fe4000f8e9624 */
[----:B------:R-:W-:Y:S02]  /*15850*/  LOP3.LUT R14, R79, UR19, R4, 0x96, !PT ;  /* 0x000000134f0e7c12 */ /* 0x000fe4000f8e9604 */
[----:B------:R-:W-:Y:S02]  /*15860*/  LOP3.LUT R15, R5, UR21, R180, 0x96, !PT ;  /* 0x00000015050f7c12 */ /* 0x000fe4000f8e96b4 */
[----:B------:R-:W-:Y:S01]  /*15870*/  LOP3.LUT R16, R81, UR19, R4, 0x96, !PT ;  /* 0x0000001351107c12 */ /* 0x000fe2000f8e9604 */
[----:B------:R-:W-:Y:S06]  /*15880*/  @P0 BRA `(.L_x_880) ;  /* 0xffffffdc00080947 */ /* 0x000fec000383ffff */
.L_x_879:
[C---:B------:R-:W-:Y:S01]  /*15890*/  ISETP.GE.AND P0, PT, R0.reuse, R198, PT ;  /* 0x000000c60000720c */ /* 0x040fe20003f06270 */
[----:B------:R-:W-:Y:S01]  /*158a0*/  STL [R1+0x88], R188 ;  /* 0x000088bc01007387 */ /* 0x000fe20000100800 */
[C---:B------:R-:W-:Y:S01]  /*158b0*/  ISETP.GE.OR P2, PT, R0.reuse, R202, !P2 ;  /* 0x000000ca0000720c */ /* 0x040fe20005746670 */
[----:B-1----:R-:W-:Y:S01]  /*158c0*/  IMAD.WIDE.U32 R6, R13, -0x2daee0ad, RZ ;  /* 0xd2511f530d067825 */ /* 0x002fe200078e00ff */
[----:B------:R-:W-:Y:S01]  /*158d0*/  ISETP.GE.OR P0, PT, R0, R200, !P0 ;  /* 0x000000c80000720c */ /* 0x000fe20004706670 */
[----:B------:R-:W-:Y:S01]  /*158e0*/  STL [R1+0x84], R187 ;  /* 0x000084bb01007387 */ /* 0x000fe20000100800 */
[----:B------:R-:W-:Y:S01]  /*158f0*/  LOP3.LUT R0, R53, UR33, R12, 0x96, !PT ;  /* 0x0000002135007c12 */ /* 0x000fe2000f8e960c */
[----:B------:R-:W-:Y:S01]  /*15900*/  IMAD.WIDE.U32 R4, R15, -0x2daee0ad, RZ ;  /* 0xd2511f530f047825 */ /* 0x000fe200078e00ff */
[----:B------:R-:W-:Y:S01]  /*15910*/  LOP3.LUT R12, R7, UR18, R56, 0x96, !PT ;  /* 0x00000012070c7c12 */ /* 0x000fe2000f8e9638 */
[----:B------:R1:W-:Y:S01]  /*15920*/  STL [R1+0x80], R186 ;  /* 0x000080ba01007387 */ /* 0x0003e20000100800 */
[----:B------:R-:W-:Y:S01]  /*15930*/  ISETP.GE.OR P3, PT, R2, R202, !P3 ;  /* 0x000000ca0200720c */ /* 0x000fe20005f66670 */
[----:B------:R-:W-:Y:S01]  /*15940*/  IMAD.WIDE.U32 R10, R14, -0x2daee0ad, RZ ;  /* 0xd2511f530e0a7825 */ /* 0x000fe200078e00ff */
[----:B------:R-:W-:Y:S01]  /*15950*/  ISETP.GE.OR P1, PT, R2, R200, !P1 ;  /* 0x000000c80200720c */ /* 0x000fe20004f26670 */
[----:B------:R-:W-:Y:S01]  /*15960*/  STL [R1+0x7c], R135 ;  /* 0x00007c8701007387 */ /* 0x000fe20000100800 */
[----:B------:R-:W-:Y:S01]  /*15970*/  FSEL R124, R124, -INF , !P3 ;  /* 0xff8000007c7c7808 */ /* 0x000fe20005800000 */
[----:B------:R-:W-:Y:S01]  /*15980*/  IMAD.WIDE.U32 R14, R0, -0x326172a9, RZ ;  /* 0xcd9e8d57000e7825 */ /* 0x000fe200078e00ff */
[----:B------:R-:W-:Y:S01]  /*15990*/  LOP3.LUT R7, R11, UR16, R6, 0x96, !PT ;  /* 0x000000100b077c12 */ /* 0x000fe2000f8e9606 */
[----:B------:R-:W-:Y:S01]  /*159a0*/  UIADD3 UR29, UR39, 0x2, URZ ;  /* 0x00000002271d7890 */ /* 0x000fe2000fffe03f */
[----:B------:R-:W-:Y:S01]  /*159b0*/  FSEL R125, R125, -INF , !P2 ;  /* 0xff8000007d7d7808 */ /* 0x000fe20005000000 */
[----:B------:R-:W-:Y:S01]  /*159c0*/  IMAD.WIDE.U32 R8, R16, -0x2daee0ad, RZ ;  /* 0xd2511f5310087825 */ /* 0x000fe200078e00ff */
[----:B------:R-:W-:Y:S01]  /*159d0*/  LOP3.LUT R2, R15, UR21, R180, 0x96, !PT ;  /* 0x000000150f027c12 */ /* 0x000fe2000f8e96b4 */
[----:B------:R-:W-:Y:S01]  /*159e0*/  UIADD3 UR39, UR39, 0x3, URZ ;  /* 0x0000000327277890 */ /* 0x000fe2000fffe03f */
[----:B------:R-:W-:Y:S01]  /*159f0*/  LOP3.LUT R0, R81, UR19, R14, 0x96, !PT ;  /* 0x0000001351007c12 */ /* 0x000fe2000f8e960e */
[----:B------:R-:W-:Y:S01]  /*15a00*/  IMAD.MOV.U32 R62, RZ, RZ, R17 ;  /* 0x000000ffff3e7224 */ /* 0x000fe200078e0011 */
[----:B------:R-:W-:Y:S01]  /*15a10*/  LOP3.LUT R43, R15, UR21, R36, 0x96, !PT ;  /* 0x000000150f2b7c12 */ /* 0x000fe2000f8e9624 */
[----:B------:R-:W-:Y:S01]  /*15a20*/  IMAD.WIDE.U32 R16, R12, -0x326172a9, RZ ;  /* 0xcd9e8d570c107825 */ /* 0x000fe200078e00ff */
[----:B------:R-:W-:Y:S01]  /*15a30*/  LOP3.LUT R42, R79, UR19, R14, 0x96, !PT ;  /* 0x000000134f2a7c12 */ /* 0x000fe2000f8e960e */
[----:B------:R-:W-:Y:S01]  /*15a40*/  UISETP.GT.AND UP0, UPT, UR38, UR24, UPT ;  /* 0x000000182600728c */ /* 0x000fe2000bf04270 */
[----:B------:R-:W-:Y:S01]  /*15a50*/  FSEL R111, R111, -INF , !P6 ;  /* 0xff8000006f6f7808 */ /* 0x000fe20007000000 */
[----:B------:R-:W-:Y:S01]  /*15a60*/  IMAD.MOV.U32 R182, RZ, RZ, R22 ;  /* 0x000000ffffb67224 */ /* 0x000fe200078e0016 */
[----:B------:R-:W-:Y:S01]  /*15a70*/  FSEL R122, R122, -INF , !P5 ;  /* 0xff8000007a7a7808 */ /* 0x000fe20006800000 */
[----:B------:R-:W-:Y:S01]  /*15a80*/  IMAD.MOV.U32 R90, RZ, RZ, R23 ;  /* 0x000000ffff5a7224 */ /* 0x000fe200078e0017 */
[----:B------:R-:W-:Y:S01]  /*15a90*/  FSEL R126, R126, -INF , !P1 ;  /* 0xff8000007e7e7808 */ /* 0x000fe20004800000 */
[----:B------:R-:W-:Y:S01]  /*15aa0*/  IMAD.WIDE.U32 R22, R7, -0x326172a9, RZ ;  /* 0xcd9e8d5707167825 */ /* 0x000fe200078e00ff */
[----:B------:R-:W-:Y:S03]  /*15ab0*/  FSEL R123, R123, -INF , !P4 ;  /* 0xff8000007b7b7808 */ /* 0x000fe60006000000 */
[----:B-1----:R-:W-:Y:S01]  /*15ac0*/  IMAD.MOV.U32 R186, RZ, RZ, R28 ;  /* 0x000000ffffba7224 */ /* 0x002fe200078e001c */
[----:B------:R-:W-:Y:S01]  /*15ad0*/  LOP3.LUT R7, R23, UR15, R16, 0x96, !PT ;  /* 0x0000000f17077c12 */ /* 0x000fe2000f8e9610 */
[----:B------:R-:W-:Y:S02]  /*15ae0*/  IMAD.MOV.U32 R187, RZ, RZ, R29 ;  /* 0x000000ffffbb7224 */ /* 0x000fe400078e001d */
[----:B------:R-:W-:Y:S01]  /*15af0*/  IMAD.MOV.U32 R77, RZ, RZ, R25 ;  /* 0x000000ffff4d7224 */ /* 0x000fe200078e0019 */
        /* <DEDUP_REMOVED lines=19> */
[----:B------:R-:W-:Y:S01]  /*15c30*/  IMAD.WIDE.U32 R12, R6, -0x2daee0ad, RZ ;  /* 0xd2511f53060c7825 */ /* 0x000fe200078e00ff */
[----:B------:R-:W-:Y:S03]  /*15c40*/  LOP3.LUT R9, R11, UR17, R80, 0x96, !PT ;  /* 0x000000110b097c12 */ /* 0x000fe6000f8e9650 */
[----:B------:R-:W-:Y:S01]  /*15c50*/  IMAD.WIDE.U32 R14, R0, -0x326172a9, RZ ;  /* 0xcd9e8d57000e7825 */ /* 0x000fe200078e00ff */
[----:B------:R-:W-:Y:S03]  /*15c60*/  LOP3.LUT R0, R13, UR14, R8, 0x96, !PT ;  /* 0x0000000e0d007c12 */ /* 0x000fe6000f8e9608 */
[----:B------:R-:W-:Y:S02]  /*15c70*/  IMAD.MOV.U32 R63, RZ, RZ, R19 ;  /* 0x000000ffff3f7224 */ /* 0x000fe400078e0013 */
[----:B------:R-:W-:Y:S01]  /*15c80*/  IMAD.WIDE.U32 R18, R2, -0x2daee0ad, RZ ;  /* 0xd2511f5302127825 */ /* 0x000fe200078e00ff */
[----:B------:R-:W-:Y:S03]  /*15c90*/  LOP3.LUT R2, R15, UR15, R10, 0x96, !PT ;  /* 0x0000000f0f027c12 */ /* 0x000fe6000f8e960a */
[----:B------:R-:W-:Y:S01]  /*15ca0*/  IMAD.WIDE.U32 R6, R5, -0x326172a9, RZ ;  /* 0xcd9e8d5705067825 */ /* 0x000fe200078e00ff */
[----:B------:R-:W-:Y:S03]  /*15cb0*/  LOP3.LUT R12, R19, UR12, R12, 0x96, !PT ;  /* 0x0000000c130c7c12 */ /* 0x000fe6000f8e960c */
        /* <DEDUP_REMOVED lines=8> */
[----:B------:R-:W-:Y:S01]  /*15d40*/  LOP3.LUT R9, R9, UR14, R24, 0x96, !PT ;  /* 0x0000000e09097c12 */ /* 0x000fe2000f8e9618 */
[----:B------:R-:W-:Y:S01]  /*15d50*/  IMAD.WIDE.U32 R6, R12, -0x326172a9, RZ ;  /* 0xcd9e8d570c067825 */ /* 0x000fe200078e00ff */
[----:B------:R-:W-:Y:S02]  /*15d60*/  LOP3.LUT R12, R4, 0xffff, RZ, 0xc0, !PT ;  /* 0x0000ffff040c7812 */ /* 0x000fe400078ec0ff */
[----:B------:R-:W-:Y:S01]  /*15d70*/  SHF.R.U32.HI R22, RZ, 0x10, R4 ;  /* 0x00000010ff167819 */ /* 0x000fe20000011604 */
[----:B------:R-:W-:Y:S01]  /*15d80*/  IMAD.MOV.U32 R70, RZ, RZ, R26 ;  /* 0x000000ffff467224 */ /* 0x000fe200078e001a */
[----:B------:R-:W-:Y:S01]  /*15d90*/  SHF.R.U32.HI R24, RZ, 0x18, R4 ;  /* 0x00000018ff187819 */ /* 0x000fe20000011604 */
[----:B------:R-:W-:Y:S01]  /*15da0*/  IMAD.WIDE.U32 R4, R2, -0x2daee0ad, RZ ;  /* 0xd2511f5302047825 */ /* 0x000fe200078e00ff */
[----:B------:R-:W-:Y:S02]  /*15db0*/  FMNMX.FTZ R2, R207, R133, !PT ;  /* 0x00000085cf027209 */ /* 0x000fe40007810000 */
[----:B------:R-:W-:Y:S01]  /*15dc0*/  LOP3.LUT R13, R31, UR12, R8, 0x96, !PT ;  /* 0x0000000c1f0d7c12 */ /* 0x000fe2000f8e9608 */
[----:B------:R-:W-:Y:S01]  /*15dd0*/  IMAD.MOV.U32 R74, RZ, RZ, R27 ;  /* 0x000000ffff4a7224 */ /* 0x000fe200078e001b */
[----:B------:R-:W-:Y:S01]  /*15de0*/  FMNMX.FTZ R2, R224, R2, !PT ;  /* 0x00000002e0027209 */ /* 0x000fe20007810000 */
[----:B------:R-:W-:Y:S01]  /*15df0*/  IMAD.WIDE.U32 R8, R9, -0x326172a9, RZ ;  /* 0xcd9e8d5709087825 */ /* 0x000fe200078e00ff */
[----:B------:R-:W-:Y:S02]  /*15e00*/  LOP3.LUT R16, R5, UR23, R16, 0x96, !PT ;  /* 0x0000001705107c12 */ /* 0x000fe4000f8e9610 */
[----:B------:R-:W-:Y:S02]  /*15e10*/  FMNMX.FTZ R2, R176, R2, !PT ;  /* 0x00000002b0027209 */ /* 0x000fe40007810000 */
[C---:B------:R-:W-:Y:S02]  /*15e20*/  LOP3.LUT R25, R4.reuse, 0xffff, RZ, 0xc0, !PT ;  /* 0x0000ffff04197812 */ /* 0x040fe400078ec0ff */
[--C-:B------:R-:W-:Y:S02]  /*15e30*/  SHF.R.U32.HI R26, RZ, 0x10, R4.reuse ;  /* 0x00000010ff1a7819 */ /* 0x100fe40000011604 */
[----:B------:R-:W-:Y:S02]  /*15e40*/  LOP3.LUT R27, R4, 0xff, RZ, 0xc0, !PT ;  /* 0x000000ff041b7812 */ /* 0x000fe400078ec0ff */
[----:B------:R-:W-:Y:S01]  /*15e50*/  SHF.R.U32.HI R28, RZ, 0x18, R4 ;  /* 0x00000018ff1c7819 */ /* 0x000fe20000011604 */
[----:B------:R-:W-:Y:S01]  /*15e60*/  IMAD.WIDE.U32 R4, R13, -0x326172a9, RZ ;  /* 0xcd9e8d570d047825 */ /* 0x000fe200078e00ff */
[----:B------:R-:W-:Y:S02]  /*15e70*/  FMNMX.FTZ R2, R168, R2, !PT ;  /* 0x00000002a8027209 */ /* 0x000fe40007810000 */
[----:B------:R-:W-:Y:S02]  /*15e80*/  LOP3.LUT R10, R7, UR22, R10, 0x96, !PT ;  /* 0x00000016070a7c12 */ /* 0x000fe4000f8e960a */
[----:B------:R-:W-:Y:S02]  /*15e90*/  LOP3.LUT R17, R5, UR22, R8, 0x96, !PT ;  /* 0x0000001605117c12 */ /* 0x000fe4000f8e9608 */
[----:B------:R-:W-:Y:S02]  /*15ea0*/  LOP3.LUT R33, R4, 0xffff, RZ, 0xc0, !PT ;  /* 0x0000ffff04217812 */ /* 0x000fe400078ec0ff */
[----:B------:R-:W-:Y:S02]  /*15eb0*/  FMNMX.FTZ R5, R60, R2, !PT ;  /* 0x000000023c057209 */ /* 0x000fe40007810000 */
[----:B------:R-:W-:Y:S02]  /*15ec0*/  FMNMX.FTZ R2, R209, R134, !PT ;  /* 0x00000086d1027209 */ /* 0x000fe40007810000 */
[----:B------:R-:W-:Y:S02]  /*15ed0*/  FMNMX.FTZ R5, R250, R5, !PT ;  /* 0x00000005fa057209 */ /* 0x000fe40007810000 */
        /* <DEDUP_REMOVED lines=9> */
[C---:B------:R-:W-:Y:S02]  /*15f70*/  LOP3.LUT R15, R6.reuse, 0xffff, RZ, 0xc0, !PT ;  /* 0x0000ffff060f7812 */ /* 0x040fe400078ec0ff */
[--C-:B------:R-:W-:Y:S02]  /*15f80*/  SHF.R.U32.HI R19, RZ, 0x10, R6.reuse ;  /* 0x00000010ff137819 */ /* 0x100fe40000011606 */
[----:B------:R-:W-:Y:S02]  /*15f90*/  LOP3.LUT R23, R6, 0xff, RZ, 0xc0, !PT ;  /* 0x000000ff06177812 */ /* 0x000fe400078ec0ff */
[----:B------:R-:W-:Y:S01]  /*15fa0*/  SHF.R.U32.HI R21, RZ, 0x18, R6 ;  /* 0x00000018ff157819 */ /* 0x000fe20000011606 */
[----:B------:R-:W-:Y:S01]  /*15fb0*/  IMAD.WIDE.U32 R6, R11, -0x2daee0ad, RZ ;  /* 0xd2511f530b067825 */ /* 0x000fe200078e00ff */
[----:B------:R-:W-:Y:S02]  /*15fc0*/  FMNMX.FTZ R4, R234, R4, !PT ;  /* 0x00000004ea047209 */ /* 0x000fe40007810000 */
[----:B------:R-:W-:Y:S02]  /*15fd0*/  FMNMX.FTZ R2, R182, R2, !PT ;  /* 0x00000002b6027209 */ /* 0x000fe40007810000 */
[C---:B------:R-:W-:Y:S02]  /*15fe0*/  LOP3.LUT R13, R6.reuse, 0xffff, RZ, 0xc0, !PT ;  /* 0x0000ffff060d7812 */ /* 0x040fe400078ec0ff */
[--C-:B------:R-:W-:Y:S02]  /*15ff0*/  SHF.R.U32.HI R29, RZ, 0x10, R6.reuse ;  /* 0x00000010ff1d7819 */ /* 0x100fe40000011606 */
[----:B------:R-:W-:Y:S02]  /*16000*/  LOP3.LUT R32, R6, 0xff, RZ, 0xc0, !PT ;  /* 0x000000ff06207812 */ /* 0x000fe400078ec0ff */
[----:B------:R-:W-:Y:S02]  /*16010*/  SHF.R.U32.HI R31, RZ, 0x18, R6 ;  /* 0x00000018ff1f7819 */ /* 0x000fe40000011606 */
[----:B------:R-:W-:Y:S02]  /*16020*/  FMNMX.FTZ R4, R218, R4, !PT ;  /* 0x00000004da047209 */ /* 0x000fe40007810000 */
[----:B------:R-:W-:Y:S02]  /*16030*/  SHF.R.U32.HI R6, RZ, 0x8, R12 ;  /* 0x00000008ff067819 */ /* 0x000fe4000001160c */
[----:B------:R-:W-:Y:S02]  /*16040*/  FMNMX.FTZ R2, R90, R2, !PT ;  /* 0x000000025a027209 */ /* 0x000fe40007810000 */
[----:B------:R-:W-:Y:S02]  /*16050*/  LOP3.LUT R5, R19, 0xff, RZ, 0xc0, !PT ;  /* 0x000000ff13057812 */ /* 0x000fe400078ec0ff */
[----:B------:R-:W-:Y:S02]  /*16060*/  LOP3.LUT R18, R7, UR23, R18, 0x96, !PT ;  /* 0x0000001707127c12 */ /* 0x000fe4000f8e9612 */
[----:B------:R-:W-:Y:S02]  /*16070*/  LOP3.LUT R7, R22, 0xff, RZ, 0xc0, !PT ;  /* 0x000000ff16077812 */ /* 0x000fe400078ec0ff */
[----:B------:R-:W-:Y:S02]  /*16080*/  FMNMX.FTZ R4, R210, R4, !PT ;  /* 0x00000004d2047209 */ /* 0x000fe40007810000 */
[----:B------:R-:W-:Y:S02]  /*16090*/  PRMT R173, R20, 0x5410, R6 ;  /* 0x0000541014ad7816 */ /* 0x000fe40000000006 */
[----:B------:R-:W-:Y:S02]  /*160a0*/  FMNMX.FTZ R2, R216, R2, !PT ;  /* 0x00000002d8027209 */ /* 0x000fe40007810000 */
[----:B------:R-:W-:Y:S02]  /*160b0*/  SHF.R.U32.HI R6, RZ, 0x8, R15 ;  /* 0x00000008ff067819 */ /* 0x000fe4000001160f */
[----:B------:R-:W-:Y:S02]  /*160c0*/  PRMT R175, R5, 0x5410, R21 ;  /* 0x0000541005af7816 */ /* 0x000fe40000000015 */
[----:B------:R-:W-:Y:S02]  /*160d0*/  LOP3.LUT R5, R0, 0xffff, RZ, 0xc0, !PT ;  /* 0x0000ffff00057812 */ /* 0x000fe400078ec0ff */
[----:B------:R-:W-:Y:S02]  /*160e0*/  LOP3.LUT R14, R9, UR13, R14, 0x96, !PT ;  /* 0x0000000d090e7c12 */ /* 0x000fe4000f8e960e */
[----:B------:R-:W-:Y:S02]  /*160f0*/  PRMT R172, R7, 0x5410, R24 ;  /* 0x0000541007ac7816 */ /* 0x000fe40000000018 */
[----:B------:R-:W-:Y:S02]  /*16100*/  FMNMX.FTZ R4, R212, R4, !PT ;  /* 0x00000004d4047209 */ /* 0x000fe40007810000 */
[--C-:B------:R-:W-:Y:S02]  /*16110*/  SHF.R.U32.HI R7, RZ, 0x10, R0.reuse ;  /* 0x00000010ff077819 */ /* 0x100fe40000011600 */
[----:B------:R-:W-:Y:S02]  /*16120*/  LOP3.LUT R8, R0, 0xff, RZ, 0xc0, !PT ;  /* 0x000000ff00087812 */ /* 0x000fe400078ec0ff */
[----:B------:R-:W-:Y:S02]  /*16130*/  SHF.R.U32.HI R9, RZ, 0x18, R0 ;  /* 0x00000018ff097819 */ /* 0x000fe40000011600 */
[----:B------:R-:W-:Y:S02]  /*16140*/  FMNMX.FTZ R2, R221, R2, !PT ;  /* 0x00000002dd027209 */ /* 0x000fe40007810000 */
[----:B------:R-:W-:Y:S02]  /*16150*/  PRMT R174, R23, 0x5410, R6 ;  /* 0x0000541017ae7816 */ /* 0x000fe40000000006 */
[----:B------:R-:W-:Y:S02]  /*16160*/  FMNMX.FTZ R0, R213, R3, !PT ;  /* 0x00000003d5007209 */ /* 0x000fe40007810000 */
        /* <DEDUP_REMOVED lines=13> */
[----:B------:R-:W-:Y:S02]  /*16240*/  PRMT R23, R8, 0x5410, R6 ;  /* 0x0000541008177816 */ /* 0x000fe40000000006 */
        /* <DEDUP_REMOVED lines=74> */
[----:B------:R-:W-:Y:S02]  /*166f0*/  FMNMX.FTZ R38, R131, R38, !PT ;  /* 0x0000002683267209 */ /* 0x000fe40007810000 */
[----:B------:R-:W-:Y:S02]  /*16700*/  FMNMX.FTZ R7, R93, R2, !PT ;  /* 0x000000025d077209 */ /* 0x000fe40007810000 */
[----:B------:R-:W-:Y:S02]  /*16710*/  LOP3.LUT R2, R9, 0xff, RZ, 0xc0, !PT ;  /* 0x000000ff09027812 */ /* 0x000fe400078ec0ff */
[----:B------:R-:W2:Y:S01]  /*16720*/  SHFL.BFLY PT, R9, R38, 0x2, 0x1f ;  /* 0x0c401f0026097f89 */ /* 0x000ea200000e0000 */
[----:B------:R-:W-:Y:S02]  /*16730*/  FMNMX.FTZ R7, R104, R7, !PT ;  /* 0x0000000768077209 */ /* 0x000fe40007810000 */
[----:B------:R-:W-:Y:S01]  /*16740*/  FMNMX.FTZ R6, R73, R5, !PT ;  /* 0x0000000549067209 */ /* 0x000fe20007810000 */
[----:B------:R-:W-:Y:S01]  /*16750*/  IMAD.WIDE.U32 R4, R14, -0x2daee0ad, RZ ;  /* 0xd2511f530e047825 */ /* 0x000fe200078e00ff */
[C---:B------:R-:W-:Y:S02]  /*16760*/  LOP3.LUT R8, R10.reuse, 0xffff, RZ, 0xc0, !PT ;  /* 0x0000ffff0a087812 */ /* 0x040fe400078ec0ff */
[----:B------:R-:W-:Y:S02]  /*16770*/  LOP3.LUT R11, R10, 0xff, RZ, 0xc0, !PT ;  /* 0x000000ff0a0b7812 */ /* 0x000fe400078ec0ff */
[----:B------:R-:W-:Y:S02]  /*16780*/  FMNMX.FTZ R7, R105, R7, !PT ;  /* 0x0000000769077209 */ /* 0x000fe40007810000 */
[----:B------:R-:W-:Y:S02]  /*16790*/  SHF.R.U32.HI R10, RZ, 0x18, R10 ;  /* 0x00000018ff0a7819 */ /* 0x000fe4000001160a */
[----:B------:R-:W-:Y:S02]  /*167a0*/  FMNMX.FTZ R6, R72, R6, !PT ;  /* 0x0000000648067209 */ /* 0x000fe40007810000 */
[----:B------:R-:W-:Y:S02]  /*167b0*/  FMNMX.FTZ R7, R108, R7, !PT ;  /* 0x000000076c077209 */ /* 0x000fe40007810000 */
[----:B------:R-:W-:Y:S02]  /*167c0*/  PRMT R49, R2, 0x5410, R10 ;  /* 0x0000541002317816 */ /* 0x000fe4000000000a */
[----:B------:R-:W-:Y:S02]  /*167d0*/  FMNMX.FTZ R2, R64, R6, !PT ;  /* 0x0000000640027209 */ /* 0x000fe40007810000 */
[----:B------:R-:W-:Y:S02]  /*167e0*/  LOP3.LUT R6, R5, UR23, R30, 0x96, !PT ;  /* 0x0000001705067c12 */ /* 0x000fe4000f8e961e */
[----:B------:R-:W-:Y:S02]  /*167f0*/  LOP3.LUT R19, R4, 0xffff, RZ, 0xc0, !PT ;  /* 0x0000ffff04137812 */ /* 0x000fe400078ec0ff */
[----:B-1----:R-:W-:Y:S02]  /*16800*/  FMNMX.FTZ R0, R0, R12, !PT ;  /* 0x0000000c00007209 */ /* 0x002fe40007810000 */
[----:B------:R-:W-:Y:S02]  /*16810*/  FMNMX.FTZ R5, R109, R7, !PT ;  /* 0x000000076d057209 */ /* 0x000fe40007810000 */
[----:B------:R-:W-:Y:S01]  /*16820*/  LOP3.LUT R22, R4, 0xff, RZ, 0xc0, !PT ;  /* 0x000000ff04167812 */ /* 0x000fe200078ec0ff */
[----:B------:R-:W1:Y:S01]  /*16830*/  SHFL.BFLY PT, R39, R0, 0x1, 0x1f ;  /* 0x0c201f0000277f89 */ /* 0x000e6200000e0000 */
[----:B------:R-:W-:Y:S02]  /*16840*/  FMNMX.FTZ R5, R120, R5, !PT ;  /* 0x0000000578057209 */ /* 0x000fe40007810000 */
[--C-:B------:R-:W-:Y:S02]  /*16850*/  SHF.R.U32.HI R20, RZ, 0x10, R4.reuse ;  /* 0x00000010ff147819 */ /* 0x100fe40000011604 */
[----:B------:R-:W-:Y:S02]  /*16860*/  SHF.R.U32.HI R21, RZ, 0x18, R4 ;  /* 0x00000018ff157819 */ /* 0x000fe40000011604 */
[----:B------:R-:W-:Y:S02]  /*16870*/  FMNMX.FTZ R4, R121, R5, !PT ;  /* 0x0000000579047209 */ /* 0x000fe40007810000 */
[----:B--2---:R-:W-:Y:S02]  /*16880*/  FMNMX.FTZ R38, R38, R9, !PT ;  /* 0x0000000926267209 */ /* 0x004fe40007810000 */
[----:B------:R-:W-:Y:S02]  /*16890*/  FMNMX.FTZ R4, R124, R4, !PT ;  /* 0x000000047c047209 */ /* 0x000fe40007810000 */
[----:B------:R-:W-:Y:S01]  /*168a0*/  SHF.R.U32.HI R8, RZ, 0x8, R8 ;  /* 0x00000008ff087819 */ /* 0x000fe20000011608 */
[----:B------:R-:W2:Y:S01]  /*168b0*/  SHFL.BFLY PT, R7, R38, 0x1, 0x1f ;  /* 0x0c201f0026077f89 */ /* 0x000ea200000e0000 */
[----:B------:R-:W-:Y:S02]  /*168c0*/  FMNMX.FTZ R15, R125, R4, !PT ;  /* 0x000000047d0f7209 */ /* 0x000fe40007810000 */
[----:B------:R-:W-:Y:S02]  /*168d0*/  PRMT R48, R11, 0x5410, R8 ;  /* 0x000054100b307816 */ /* 0x000fe40000000008 */
[----:B------:R-:W-:Y:S03]  /*168e0*/  FMNMX.FTZ R2, R51, R2, !PT ;  /* 0x0000000233027209 */ /* 0x000fe60007810000 */
[----:B------:R-:W3:Y:S01]  /*168f0*/  SHFL.BFLY PT, R8, R15, 0x2, 0x1f ;  /* 0x0c401f000f087f89 */ /* 0x000ee200000e0000 */
[----:B------:R-:W-:Y:S01]  /*16900*/  LOP3.LUT R4, R26, 0xff, RZ, 0xc0, !PT ;  /* 0x000000ff1a047812 */ /* 0x000fe200078ec0ff */
[----:B------:R-:W-:Y:S01]  /*16910*/  IMAD.MOV.U32 R26, RZ, RZ, R52 ;  /* 0x000000ffff1a7224 */ /* 0x000fe200078e0034 */
[----:B------:R-:W-:Y:S02]  /*16920*/  FMNMX.FTZ R2, R94, R2, !PT ;  /* 0x000000025e027209 */ /* 0x000fe40007810000 */
[----:B-1----:R-:W-:Y:S02]  /*16930*/  FMNMX.FTZ R39, R0, R39, !PT ;  /* 0x0000002700277209 */ /* 0x002fe40007810000 */
[----:B------:R-:W-:Y:S01]  /*16940*/  PRMT R55, R4, 0x5410, R28 ;  /* 0x0000541004377816 */ /* 0x000fe2000000001c */
[----:B------:R-:W-:Y:S01]  /*16950*/  IMAD.MOV.U32 R28, RZ, RZ, R56 ;  /* 0x000000ffff1c7224 */ /* 0x000fe200078e0038 */
[C---:B------:R-:W-:Y:S01]  /*16960*/  FSETP.NEU.FTZ.AND P2, PT, R39.reuse, -INF , PT ;  /* 0xff8000002700780b */ /* 0x040fe20003f5d000 */
[----:B------:R-:W-:Y:S01]  /*16970*/  FMUL.FTZ R11, R39, UR4 ;  /* 0x00000004270b7c20 */ /* 0x000fe20008410000 */
[----:B------:R-:W-:Y:S02]  /*16980*/  FMNMX.FTZ R2, R95, R2, !PT ;  /* 0x000000025f027209 */ /* 0x000fe40007810000 */
[----:B------:R-:W-:Y:S01]  /*16990*/  LOP3.LUT R4, R29, 0xff, RZ, 0xc0, !PT ;  /* 0x000000ff1d047812 */ /* 0x000fe200078ec0ff */
[----:B------:R-:W-:Y:S01]  /*169a0*/  IMAD.MOV.U32 R29, RZ, RZ, R57 ;  /* 0x000000ffff1d7224 */ /* 0x000fe200078e0039 */
[----:B------:R-:W-:Y:S02]  /*169b0*/  FSEL R11, R11, RZ, P2 ;  /* 0x000000ff0b0b7208 */ /* 0x000fe40001000000 */
[----:B------:R-:W-:Y:S02]  /*169c0*/  FMNMX.FTZ R2, R106, R2, !PT ;  /* 0x000000026a027209 */ /* 0x000fe40007810000 */
[----:B------:R-:W-:Y:S01]  /*169d0*/  PRMT R67, R4, 0x5410, R31 ;  /* 0x0000541004437816 */ /* 0x000fe2000000001f */
[----:B------:R-:W-:Y:S01]  /*169e0*/  FFMA.FTZ R4, R176, UR4, -R11 ;  /* 0x00000004b0047c23 */ /* 0x000fe2000801080b */
[----:B------:R-:W-:Y:S01]  /*169f0*/  FMNMX.FTZ R2, R107, R2, !PT ;  /* 0x000000026b027209 */ /* 0x000fe20007810000 */
[----:B------:R-:W-:Y:S01]  /*16a00*/  IMAD.MOV.U32 R31, RZ, RZ, R182 ;  /* 0x000000ffff1f7224 */ /* 0x000fe200078e00b6 */
[----:B--2---:R-:W-:Y:S01]  /*16a10*/  FMNMX.FTZ R38, R38, R7, !PT ;  /* 0x0000000726267209 */ /* 0x004fe20007810000 */
[----:B------:R1:W-:Y:S01]  /*16a20*/  MUFU.EX2 R188, R4 ;  /* 0x0000000400bc7308 */ /* 0x0003e20000000800 */
[----:B------:R-:W-:Y:S01]  /*16a30*/  FMNMX.FTZ R2, R110, R2, !PT ;  /* 0x000000026e027209 */ /* 0x000fe20007810000 */
[----:B------:R-:W-:Y:S01]  /*16a40*/  IMAD.MOV.U32 R176, RZ, RZ, R26 ;  /* 0x000000ffffb07224 */ /* 0x000fe200078e001a */
[----:B------:R-:W-:Y:S01]  /*16a50*/  SHF.R.U32.HI R9, RZ, 0x8, R33 ;  /* 0x00000008ff097819 */ /* 0x000fe20000011621 */
[----:B------:R-:W-:Y:S01]  /*16a60*/  FMUL.FTZ R10, R38, UR4 ;  /* 0x00000004260a7c20 */ /* 0x000fe20008410000 */
[----:B------:R-:W-:Y:S01]  /*16a70*/  FMNMX.FTZ R2, R111, R2, !PT ;  /* 0x000000026f027209 */ /* 0x000fe20007810000 */
[----:B------:R-:W-:Y:S01]  /*16a80*/  IMAD.MOV.U32 R33, RZ, RZ, R90 ;  /* 0x000000ffff217224 */ /* 0x000fe200078e005a */
[----:B------:R-:W-:Y:S02]  /*16a90*/  LOP3.LUT R7, R16, 0xffff, RZ, 0xc0, !PT ;  /* 0x0000ffff10077812 */ /* 0x000fe400078ec0ff */
[----:B---3--:R-:W-:Y:S02]  /*16aa0*/  FMNMX.FTZ R15, R15, R8, !PT ;  /* 0x000000080f0f7209 */ /* 0x008fe40007810000 */
[----:B------:R-:W-:Y:S02]  /*16ab0*/  FSETP.NEU.FTZ.AND P1, PT, R38, -INF , PT ;  /* 0xff8000002600780b */ /* 0x000fe40003f3d000 */
[----:B------:R-:W-:Y:S02]  /*16ac0*/  SHF.R.U32.HI R8, RZ, 0x10, R16 ;  /* 0x00000010ff087819 */ /* 0x000fe40000011610 */
[----:B------:R-:W-:Y:S02]  /*16ad0*/  SHF.R.U32.HI R5, RZ, 0x8, R25 ;  /* 0x00000008ff057819 */ /* 0x000fe40000011619 */
[----:B------:R-:W-:Y:S01]  /*16ae0*/  FMNMX.FTZ R0, R122, R2, !PT ;  /* 0x000000027a007209 */ /* 0x000fe20007810000 */
[----:B-1----:R-:W-:Y:S01]  /*16af0*/  FFMA.FTZ R4, R168, UR4, -R11 ;  /* 0x00000004a8047c23 */ /* 0x002fe2000801080b */
[----:B------:R-:W-:Y:S01]  /*16b00*/  PRMT R91, R34, 0x5410, R9 ;  /* 0x00005410225b7816 */ /* 0x000fe20000000009 */
[----:B------:R-:W-:Y:S01]  /*16b10*/  IMAD.MOV.U32 R168, RZ, RZ, R36 ;  /* 0x000000ffffa87224 */ /* 0x000fe200078e0024 */
[----:B------:R-:W-:Y:S01]  /*16b20*/  SHF.R.U32.HI R9, RZ, 0x8, R7 ;  /* 0x00000008ff097819 */ /* 0x000fe20000011607 */
[----:B------:R1:W-:Y:S01]  /*16b30*/  MUFU.EX2 R135, R4 ;  /* 0x0000000400877308 */ /* 0x0003e20000000800 */
[----:B------:R-:W-:Y:S02]  /*16b40*/  SHF.R.U32.HI R2, RZ, 0x8, R13 ;  /* 0x00000008ff027819 */ /* 0x000fe4000001160d */
[----:B------:R-:W-:Y:S02]  /*16b50*/  FSEL R10, R10, RZ, P1 ;  /* 0x000000ff0a0a7208 */ /* 0x000fe40000800000 */
[----:B------:R-:W-:Y:S02]  /*16b60*/  LOP3.LUT R7, R8, 0xff, RZ, 0xc0, !PT ;  /* 0x000000ff08077812 */ /* 0x000fe400078ec0ff */
[----:B------:R-:W-:Y:S01]  /*16b70*/  SHF.R.U32.HI R13, RZ, 0x18, R16 ;  /* 0x00000018ff0d7819 */ /* 0x000fe20000011610 */
[--C-:B------:R-:W-:Y:S01]  /*16b80*/  FFMA.FTZ R12, R169, UR4, -R10.reuse ;  /* 0x00000004a90c7c23 */ /* 0x100fe2000801080a */
[----:B------:R-:W-:Y:S01]  /*16b90*/  PRMT R54, R27, 0x5410, R5 ;  /* 0x000054101b367816 */ /* 0x000fe20000000005 */
[----:B------:R-:W-:Y:S01]  /*16ba0*/  IMAD.MOV.U32 R27, RZ, RZ, R53 ;  /* 0x000000ffff1b7224 */ /* 0x000fe200078e0035 */
[----:B------:R-:W-:Y:S01]  /*16bb0*/  PRMT R53, R7, 0x5410, R13 ;  /* 0x0000541007357816 */ /* 0x000fe2000000000d */
[----:B------:R2:W3:Y:S01]  /*16bc0*/  MUFU.EX2 R66, R12 ;  /* 0x0000000c00427308 */ /* 0x0004e20000000800 */
[--C-:B------:R-:W-:Y:S01]  /*16bd0*/  FFMA.FTZ R7, R177, UR4, -R10.reuse ;  /* 0x00000004b1077c23 */ /* 0x100fe2000801080a */
[----:B------:R-:W-:Y:S01]  /*16be0*/  FFMA.FTZ R204, R204, UR4, -R10 ;  /* 0x00000004cccc7c23 */ /* 0x000fe2000801080a */
[----:B------:R-:W-:Y:S01]  /*16bf0*/  FMNMX.FTZ R0, R123, R0, !PT ;  /* 0x000000007b007209 */ /* 0x000fe20007810000 */
[----:B------:R-:W-:Y:S01]  /*16c00*/  IMAD.MOV.U32 R169, RZ, RZ, R37 ;  /* 0x000000ffffa97224 */ /* 0x000fe200078e0025 */
[----:B------:R-:W-:Y:S01]  /*16c10*/  FSEL R5, R127, -INF , !P0 ;  /* 0xff8000007f057808 */ /* 0x000fe20004000000 */
[----:B------:R-:W-:Y:S01]  /*16c20*/  IMAD.MOV.U32 R177, RZ, RZ, R27 ;  /* 0x000000ffffb17224 */ /* 0x000fe200078e001b */
[----:B------:R-:W-:Y:S03]  /*16c30*/  FMNMX.FTZ R0, R126, R0, !PT ;  /* 0x000000007e007209 */ /* 0x000fe60007810000 */
[----:B------:R4:W3:Y:S01]  /*16c40*/  MUFU.EX2 R30, R7 ;  /* 0x00000007001e7308 */ /* 0x0008e20000000800 */
[----:B------:R-:W-:Y:S01]  /*16c50*/  PRMT R58, R32, 0x5410, R2 ;  /* 0x00005410203a7816 */ /* 0x000fe20000000002 */
[----:B------:R-:W3:Y:S01]  /*16c60*/  SHFL.BFLY PT, R37, R15, 0x1, 0x1f ;  /* 0x0c201f000f257f89 */ /* 0x000ee200000e0000 */
[----:B------:R-:W-:Y:S02]  /*16c70*/  FMNMX.FTZ R0, R5, R0, !PT ;  /* 0x0000000005007209 */ /* 0x000fe40007810000 */
[----:B------:R-:W-:Y:S02]  /*16c80*/  LOP3.LUT R14, R16, 0xff, RZ, 0xc0, !PT ;  /* 0x000000ff100e7812 */ /* 0x000fe400078ec0ff */
[C---:B-1----:R-:W-:Y:S03]  /*16c90*/  LOP3.LUT R4, R18.reuse, 0xffff, RZ, 0xc0, !PT ;  /* 0x0000ffff12047812 */ /* 0x042fe600078ec0ff */
[----:B------:R-:W-:Y:S01]  /*16ca0*/  MUFU.EX2 R204, R204 ;  /* 0x000000cc00cc7308 */ /* 0x000fe20000000800 */
[----:B------:R-:W1:Y:S01]  /*16cb0*/  SHFL.BFLY PT, R2, R0, 0x2, 0x1f ;  /* 0x0c401f0000027f89 */ /* 0x000e6200000e0000 */
[----:B------:R-:W-:Y:S02]  /*16cc0*/  LOP3.LUT R8, R18, 0xff, RZ, 0xc0, !PT ;  /* 0x000000ff12087812 */ /* 0x000fe400078ec0ff */
[----:B------:R-:W-:Y:S02]  /*16cd0*/  PRMT R52, R14, 0x5410, R9 ;  /* 0x000054100e347816 */ /* 0x000fe40000000009 */
[----:B------:R-:W-:Y:S02]  /*16ce0*/  SHF.R.U32.HI R4, RZ, 0x8, R4 ;  /* 0x00000008ff047819 */ /* 0x000fe40000011604 */
[----:B--2---:R-:W-:Y:S02]  /*16cf0*/  SHF.R.U32.HI R12, RZ, 0x18, R17 ;  /* 0x00000018ff0c7819 */ /* 0x004fe40000011611 */
[----:B----4-:R-:W-:Y:S02]  /*16d00*/  SHF.R.U32.HI R7, RZ, 0x10, R18 ;  /* 0x00000010ff077819 */ /* 0x010fe40000011612 */
[----:B------:R-:W-:Y:S01]  /*16d10*/  PRMT R56, R8, 0x5410, R4 ;  /* 0x0000541008387816 */ /* 0x000fe20000000004 */
[--C-:B------:R-:W-:Y:S01]  /*16d20*/  FFMA.FTZ R8, R207, UR4, -R11.reuse ;  /* 0x00000004cf087c23 */ /* 0x100fe2000801080b */
[----:B------:R-:W-:Y:S01]  /*16d30*/  LOP3.LUT R9, R7, 0xff, RZ, 0xc0, !PT ;  /* 0x000000ff07097812 */ /* 0x000fe200078ec0ff */
[----:B------:R-:W-:Y:S01]  /*16d40*/  FFMA.FTZ R7, R224, UR4, -R11 ;  /* 0x00000004e0077c23 */ /* 0x000fe2000801080b */
[----:B------:R-:W-:Y:S01]  /*16d50*/  LOP3.LUT R16, R35, 0xff, RZ, 0xc0, !PT ;  /* 0x000000ff23107812 */ /* 0x000fe200078ec0ff */
[----:B------:R2:W-:Y:S01]  /*16d60*/  MUFU.EX2 R32, R8 ;  /* 0x0000000800207308 */ /* 0x0005e20000000800 */
[----:B---3--:R-:W-:Y:S01]  /*16d70*/  IMAD.MOV.U32 R224, RZ, RZ, R66 ;  /* 0x000000ffffe07224 */ /* 0x008fe200078e0042 */
[----:B------:R-:W-:Y:S01]  /*16d80*/  SHF.R.U32.HI R14, RZ, 0x18, R18 ;  /* 0x00000018ff0e7819 */ /* 0x000fe20000011612 */
[----:B------:R-:W-:Y:S01]  /*16d90*/  IMAD.MOV.U32 R207, RZ, RZ, R30 ;  /* 0x000000ffffcf7224 */ /* 0x000fe200078e001e */
[----:B------:R-:W-:Y:S02]  /*16da0*/  LOP3.LUT R13, R17, 0xff, RZ, 0xc0, !PT ;  /* 0x000000ff110d7812 */ /* 0x000fe400078ec0ff */
[----:B------:R-:W-:Y:S04]  /*16db0*/  FMNMX.FTZ R37, R15, R37, !PT ;  /* 0x000000250f257209 */ /* 0x000fe80007810000 */
[----:B------:R3:W-:Y:S01]  /*16dc0*/  MUFU.EX2 R76, R7 ;  /* 0x00000007004c7308 */ /* 0x0007e20000000800 */
[----:B-1----:R-:W-:Y:S02]  /*16dd0*/  FMNMX.FTZ R0, R0, R2, !PT ;  /* 0x0000000200007209 */ /* 0x002fe40007810000 */
[----:B------:R-:W-:Y:S02]  /*16de0*/  LOP3.LUT R2, R17, 0xffff, RZ, 0xc0, !PT ;  /* 0x0000ffff11027812 */ /* 0x000fe400078ec0ff */
[----:B------:R-:W-:Y:S01]  /*16df0*/  SHF.R.U32.HI R4, RZ, 0x10, R17 ;  /* 0x00000010ff047819 */ /* 0x000fe20000011611 */
[----:B------:R-:W-:Y:S01]  /*16e00*/  IMAD.MOV.U32 R17, RZ, RZ, R169 ;  /* 0x000000ffff117224 */ /* 0x000fe200078e00a9 */
[----:B------:R-:W-:Y:S01]  /*16e10*/  PRMT R57, R9, 0x5410, R14 ;  /* 0x0000541009397816 */ /* 0x000fe2000000000e */
[C---:B------:R-:W-:Y:S01]  /*16e20*/  FMUL.FTZ R9, R37.reuse, UR4 ;  /* 0x0000000425097c20 */ /* 0x040fe20008410000 */
[----:B--2---:R-:W-:Y:S01]  /*16e30*/  SHF.R.U32.HI R8, RZ, 0x8, R2 ;  /* 0x00000008ff087819 */ /* 0x004fe20000011602 */
[----:B------:R-:W-:Y:S01]  /*16e40*/  IMAD.WIDE.U32 R14, R42, -0x2daee0ad, RZ ;  /* 0xd2511f532a0e7825 */ /* 0x000fe200078e00ff */
[----:B------:R-:W1:Y:S01]  /*16e50*/  SHFL.BFLY PT, R2, R0, 0x1, 0x1f ;  /* 0x0c201f0000027f89 */ /* 0x000e6200000e0000 */
[----:B------:R-:W-:Y:S02]  /*16e60*/  FSETP.NEU.FTZ.AND P0, PT, R37, -INF , PT ;  /* 0xff8000002500780b */ /* 0x000fe40003f1d000 */
[----:B------:R-:W-:Y:S02]  /*16e70*/  LOP3.LUT R4, R4, 0xff, RZ, 0xc0, !PT ;  /* 0x000000ff04047812 */ /* 0x000fe400078ec0ff */
[----:B------:R-:W-:Y:S01]  /*16e80*/  PRMT R75, R13, 0x5410, R8 ;  /* 0x000054100d4b7816 */ /* 0x000fe20000000008 */
[--C-:B---3--:R-:W-:Y:S01]  /*16e90*/  FFMA.FTZ R7, R209, UR4, -R10.reuse ;  /* 0x00000004d1077c23 */ /* 0x108fe2000801080a */
[----:B------:R-:W-:Y:S01]  /*16ea0*/  FFMA.FTZ R8, R232, UR4, -R10 ;  /* 0x00000004e8087c23 */ /* 0x000fe2000801080a */
[----:B------:R-:W-:Y:S01]  /*16eb0*/  FSEL R9, R9, RZ, P0 ;  /* 0x000000ff09097208 */ /* 0x000fe20000000000 */
[----:B------:R-:W-:Y:S01]  /*16ec0*/  IMAD.MOV.U32 R232, RZ, RZ, R176 ;  /* 0x000000ffffe87224 */ /* 0x000fe200078e00b0 */
[----:B------:R2:W-:Y:S01]  /*16ed0*/  MUFU.EX2 R34, R7 ;  /* 0x0000000700227308 */ /* 0x0005e20000000800 */
[----:B------:R-:W-:Y:S01]  /*16ee0*/  PRMT R87, R4, 0x5410, R12 ;  /* 0x0000541004577816 */ /* 0x000fe2000000000c */
[----:B------:R-:W-:Y:S01]  /*16ef0*/  IMAD.MOV.U32 R209, RZ, RZ, R70 ;  /* 0x000000ffffd17224 */ /* 0x000fe200078e0046 */
[----:B------:R-:W-:Y:S01]  /*16f00*/  LOP3.LUT R4, R6, 0xffff, RZ, 0xc0, !PT ;  /* 0x0000ffff06047812 */ /* 0x000fe200078ec0ff */
[----:B------:R-:W-:Y:S01]  /*16f10*/  FFMA.FTZ R220, R220, UR4, -R9 ;  /* 0x00000004dcdc7c23 */ /* 0x000fe20008010809 */
[----:B------:R-:W-:Y:S01]  /*16f20*/  PRMT R89, R16, 0x5410, R89 ;  /* 0x0000541010597816 */ /* 0x000fe20000000059 */
[----:B------:R-:W-:Y:S01]  /*16f30*/  IMAD.MOV.U32 R16, RZ, RZ, R168 ;  /* 0x000000ffff107224 */ /* 0x000fe200078e00a8 */
[----:B------:R-:W-:Y:S03]  /*16f40*/  SHF.R.U32.HI R4, RZ, 0x8, R4 ;  /* 0x00000008ff047819 */ /* 0x000fe60000011604 */
[----:B------:R3:W4:Y:S01]  /*16f50*/  MUFU.EX2 R168, R8 ;  /* 0x0000000800a87308 */ /* 0x0007220000000800 */
[----:B------:R-:W-:Y:S01]  /*16f60*/  LOP3.LUT R13, R20, 0xff, RZ, 0xc0, !PT ;  /* 0x000000ff140d7812 */ /* 0x000fe200078ec0ff */
[----:B------:R-:W-:Y:S01]  /*16f70*/  IMAD.MOV.U32 R20, RZ, RZ, R60 ;  /* 0x000000ffff147224 */ /* 0x000fe200078e003c */
[----:B------:R-:W-:Y:S01]  /*16f80*/  SHF.R.U32.HI R12, RZ, 0x8, R19 ;  /* 0x00000008ff0c7819 */ /* 0x000fe20000011613 */
[----:B------:R-:W-:Y:S01]  /*16f90*/  FFMA.FTZ R211, R211, UR4, -R9 ;  /* 0x00000004d3d37c23 */ /* 0x000fe20008010809 */
[----:B------:R-:W-:Y:S01]  /*16fa0*/  PRMT R25, R13, 0x5410, R21 ;  /* 0x000054100d197816 */ /* 0x000fe20000000015 */
[--C-:B------:R-:W-:Y:S01]  /*16fb0*/  FFMA.FTZ R178, R178, UR4, -R9.reuse ;  /* 0x00000004b2b27c23 */ /* 0x100fe20008010809 */
[----:B-1----:R-:W-:Y:S03]  /*16fc0*/  FMNMX.FTZ R36, R0, R2, !PT ;  /* 0x0000000200247209 */ /* 0x002fe60007810000 */
[----:B------:R-:W-:Y:S01]  /*16fd0*/  MUFU.EX2 R220, R220 ;  /* 0x000000dc00dc7308 */ /* 0x000fe20000000800 */
[----:B--2---:R-:W-:Y:S01]  /*16fe0*/  LOP3.LUT R7, R6, 0xff, RZ, 0xc0, !PT ;  /* 0x000000ff06077812 */ /* 0x004fe200078ec0ff */
[--C-:B------:R-:W-:Y:S01]  /*16ff0*/  FFMA.FTZ R171, R171, UR4, -R9.reuse ;  /* 0x00000004abab7c23 */ /* 0x100fe20008010809 */
[----:B------:R-:W-:Y:S01]  /*17000*/  FSEL R0, R37, RZ, P0 ;  /* 0x000000ff25007208 */ /* 0x000fe20000000000 */
[--C-:B------:R-:W-:Y:S01]  /*17010*/  FFMA.FTZ R170, R170, UR4, -R9.reuse ;  /* 0x00000004aaaa7c23 */ /* 0x100fe20008010809 */
[----:B------:R-:W-:Y:S01]  /*17020*/  PRMT R88, R7, 0x5410, R4 ;  /* 0x0000541007587816 */ /* 0x000fe20000000004 */
[----:B------:R-:W-:Y:S01]  /*17030*/  FFMA.FTZ R7, R213, UR4, -R9 ;  /* 0x00000004d5077c23 */ /* 0x000fe20008010809 */
[----:B------:R-:W-:Y:S03]  /*17040*/  SHF.R.U32.HI R4, RZ, 0x10, R6 ;  /* 0x00000010ff047819 */ /* 0x000fe60000011606 */
[----:B------:R-:W-:Y:S01]  /*17050*/  MUFU.EX2 R211, R211 ;  /* 0x000000d300d37308 */ /* 0x000fe20000000800 */
[C---:B---3--:R-:W-:Y:S01]  /*17060*/  FMUL.FTZ R8, R36.reuse, UR4 ;  /* 0x0000000424087c20 */ /* 0x048fe20008410000 */
[----:B------:R-:W-:Y:S01]  /*17070*/  FSETP.NEU.FTZ.AND P0, PT, R36, -INF , PT ;  /* 0xff8000002400780b */ /* 0x000fe20003f1d000 */
[----:B------:R-:W-:Y:S01]  /*17080*/  FADD.FTZ R3, -R0, R3 ;  /* 0x0000000300037221 */ /* 0x000fe20000010100 */
[----:B------:R-:W-:Y:S01]  /*17090*/  LOP3.LUT R2, R4, 0xff, RZ, 0xc0, !PT ;  /* 0x000000ff04027812 */ /* 0x000fe200078ec0ff */
[----:B------:R-:W-:Y:S01]  /*170a0*/  FFMA.FTZ R4, R233, UR4, -R9 ;  /* 0x00000004e9047c23 */ /* 0x000fe20008010809 */
[----:B------:R-:W-:Y:S01]  /*170b0*/  FSEL R8, R8, RZ, P0 ;  /* 0x000000ff08087208 */ /* 0x000fe20000000000 */
[----:B------:R-:W-:Y:S03]  /*170c0*/  IMAD.MOV.U32 R233, RZ, RZ, R177 ;  /* 0x000000ffffe97224 */ /* 0x000fe600078e00b1 */
[----:B------:R1:W-:Y:S01]  /*170d0*/  MUFU.EX2 R21, R7 ;  /* 0x0000000700157308 */ /* 0x0003e20000000800 */
[----:B------:R-:W-:Y:S01]  /*170e0*/  PRMT R27, R22, 0x5410, R12 ;  /* 0x00005410161b7816 */ /* 0x000fe2000000000c */
[----:B------:R-:W-:Y:S01]  /*170f0*/  IMAD.WIDE.U32 R12, R43, -0x2daee0ad, RZ ;  /* 0xd2511f532b0c7825 */ /* 0x000fe200078e00ff */
[----:B------:R-:W-:Y:S02]  /*17100*/  SHF.R.U32.HI R6, RZ, 0x18, R6 ;  /* 0x00000018ff067819 */ /* 0x000fe40000011606 */
[----:B------:R-:W-:Y:S01]  /*17110*/  FSEL R0, R36, RZ, P0 ;  /* 0x000000ff24007208 */ /* 0x000fe20000000000 */
[----:B------:R-:W-:Y:S01]  /*17120*/  IMAD.MOV.U32 R22, RZ, RZ, R209 ;  /* 0x000000ffff167224 */ /* 0x000fe200078e00d1 */
[----:B------:R-:W-:Y:S03]  /*17130*/  PRMT R90, R2, 0x5410, R6 ;  /* 0x00005410025a7816 */ /* 0x000fe60000000006 */
[----:B------:R2:W-:Y:S01]  /*17140*/  MUFU.EX2 R176, R4 ;  /* 0x0000000400b07308 */ /* 0x0005e20000000800 */
[----:B------:R-:W-:Y:S01]  /*17150*/  FSEL R2, R39, RZ, P2 ;  /* 0x000000ff27027208 */ /* 0x000fe20001000000 */
[----:B------:R-:W-:Y:S01]  /*17160*/  IMAD.MOV.U32 R209, RZ, RZ, R62 ;  /* 0x000000ffffd17224 */ /* 0x000fe200078e003e */
[----:B------:R-:W-:Y:S01]  /*17170*/  LOP3.LUT R6, R13, UR18, R28, 0x96, !PT ;  /* 0x000000120d067c12 */ /* 0x000fe2000f8e961c */
[----:B------:R-:W-:Y:S01]  /*17180*/  FFMA.FTZ R217, R217, UR4, -R8 ;  /* 0x00000004d9d97c23 */ /* 0x000fe20008010808 */
[----:B------:R-:W-:Y:S01]  /*17190*/  LOP3.LUT R15, R15, UR16, R12, 0x96, !PT ;  /* 0x000000100f0f7c12 */ /* 0x000fe2000f8e960c */
[--C-:B------:R-:W-:Y:S01]  /*171a0*/  FFMA.FTZ R215, R215, UR4, -R8.reuse ;  /* 0x00000004d7d77c23 */ /* 0x100fe20008010808 */
[--C-:B------:R-:W-:Y:S03]  /*171b0*/  FFMA.FTZ R205, R205, UR4, -R8.reuse ;  /* 0x00000004cdcd7c23 */ /* 0x100fe60008010808 */
[----:B------:R-:W-:Y:S01]  /*171c0*/  MUFU.EX2 R178, R178 ;  /* 0x000000b200b27308 */ /* 0x000fe20000000800 */
[----:B-1----:R-:W-:Y:S01]  /*171d0*/  FADD.FTZ R7, -R2, R133 ;  /* 0x0000008502077221 */ /* 0x002fe20000010100 */
[--C-:B------:R-:W-:Y:S01]  /*171e0*/  FFMA.FTZ R2, R237, UR4, -R8.reuse ;  /* 0x00000004ed027c23 */ /* 0x100fe20008010808 */
[----:B------:R-:W-:Y:S04]  /*171f0*/  IMAD.WIDE.U32 R18, R15, -0x326172a9, RZ ;  /* 0xcd9e8d570f127825 */ /* 0x000fe800078e00ff */
[----:B------:R-:W-:Y:S01]  /*17200*/  FFMA.FTZ R237, R116, UR4, -R11 ;  /* 0x0000000474ed7c23 */ /* 0x000fe2000801080b */
[----:B------:R-:W-:Y:S01]  /*17210*/  PLOP3.LUT P0, PT, PT, PT, UP0, 0x80, 0x0 ;  /* 0x000000000000781c */ /* 0x000fe20003f0f008 */
[--C-:B------:R-:W-:Y:S01]  /*17220*/  FFMA.FTZ R179, R179, UR4, -R8.reuse ;  /* 0x00000004b3b37c23 */ /* 0x100fe20008010808 */
[----:B------:R-:W-:Y:S01]  /*17230*/  IMAD.MOV.U32 R133, RZ, RZ, R17 ;  /* 0x000000ffff857224 */ /* 0x000fe200078e0011 */
[----:B------:R1:W-:Y:S01]  /*17240*/  MUFU.EX2 R60, R2 ;  /* 0x00000002003c7308 */ /* 0x0003e20000000800 */
[----:B--2---:R-:W-:Y:S01]  /*17250*/  FFMA.FTZ R4, R229, UR4, -R8 ;  /* 0x00000004e5047c23 */ /* 0x004fe20008010808 */
[----:B------:R-:W-:Y:S01]  /*17260*/  FFMA.FTZ R229, R100, UR4, -R11 ;  /* 0x0000000464e57c23 */ /* 0x000fe2000801080b */
[----:B------:R-:W-:Y:S02]  /*17270*/  IMAD.MOV.U32 R213, RZ, RZ, R133 ;  /* 0x000000ffffd57224 */ /* 0x000fe400078e0085 */
[----:B------:R-:W-:Y:S01]  /*17280*/  FFMA.FTZ R133, R68, UR4, -R11 ;  /* 0x0000000444857c23 */ /* 0x000fe2000801080b */
[----:B------:R-:W-:Y:S02]  /*17290*/  IMAD.MOV.U32 R68, RZ, RZ, R28 ;  /* 0x000000ffff447224 */ /* 0x000fe400078e001c */
[----:B------:R-:W-:Y:S02]  /*172a0*/  IMAD.MOV.U32 R28, RZ, RZ, R186 ;  /* 0x000000ffff1c7224 */ /* 0x000fe400078e00ba */
[----:B------:R2:W-:Y:S10]  /*172b0*/  MUFU.EX2 R26, R4 ;  /* 0x00000004001a7308 */ /* 0x0005f40000000800 */
[----:B------:R-:W-:Y:S01]  /*172c0*/  MUFU.EX2 R217, R217 ;  /* 0x000000d900d97308 */ /* 0x000fe20000000800 */
[----:B-1----:R-:W-:Y:S01]  /*172d0*/  FFMA.FTZ R2, R244, UR4, -R8 ;  /* 0x00000004f4027c23 */ /* 0x002fe20008010808 */
[----:B------:R-:W-:Y:S02]  /*172e0*/  IMAD.MOV.U32 R244, RZ, RZ, R207 ;  /* 0x000000fffff47224 */ /* 0x000fe400078e00cf */
[----:B------:R-:W-:Y:S01]  /*172f0*/  FFMA.FTZ R207, R97, UR4, -R11 ;  /* 0x0000000461cf7c23 */ /* 0x000fe2000801080b */
[----:B------:R-:W-:Y:S02]  /*17300*/  IMAD.MOV.U32 R97, RZ, RZ, R213 ;  /* 0x000000ffff617224 */ /* 0x000fe400078e00d5 */
[----:B------:R-:W-:Y:S03]  /*17310*/  FFMA.FTZ R213, R115, UR4, -R10 ;  /* 0x0000000473d57c23 */ /* 0x000fe6000801080a */
[----:B------:R1:W-:Y:S01]  /*17320*/  MUFU.EX2 R169, R2 ;  /* 0x0000000200a97308 */ /* 0x0003e20000000800 */
[----:B--2---:R-:W-:Y:S01]  /*17330*/  FADD.FTZ R4, -R0, R132 ;  /* 0x0000008400047221 */ /* 0x004fe20000010100 */
[----:B------:R-:W-:Y:S01]  /*17340*/  FSEL R0, R38, RZ, P1 ;  /* 0x000000ff26007208 */ /* 0x000fe20000800000 */
[----:B------:R-:W-:Y:S02]  /*17350*/  IMAD.MOV.U32 R132, RZ, RZ, R16 ;  /* 0x000000ffff847224 */ /* 0x000fe400078e0010 */
[----:B------:R-:W-:Y:S05]  /*17360*/  IMAD.WIDE.U32 R16, R6, -0x326172a9, RZ ;  /* 0xcd9e8d5706107825 */ /* 0x000fea00078e00ff */
[----:B------:R-:W-:Y:S01]  /*17370*/  MUFU.EX2 R215, R215 ;  /* 0x000000d700d77308 */ /* 0x000fe20000000800 */
[----:B------:R-:W-:Y:S01]  /*17380*/  FADD.FTZ R6, -R0, R134 ;  /* 0x0000008600067221 */ /* 0x000fe20000010100 */
[----:B------:R-:W-:Y:S01]  /*17390*/  FFMA.FTZ R0, R243, UR4, -R9 ;  /* 0x00000004f3007c23 */ /* 0x000fe20008010809 */
[----:B------:R-:W-:Y:S01]  /*173a0*/  LOP3.LUT R12, R17, UR17, R78, 0x96, !PT ;  /* 0x00000011110c7c12 */ /* 0x000fe2000f8e964e */
[--C-:B------:R-:W-:Y:S06]  /*173b0*/  FFMA.FTZ R134, R41, UR4, -R11.reuse ;  /* 0x0000000429867c23 */ /* 0x100fec000801080b */
[----:B------:R2:W-:Y:S01]  /*173c0*/  MUFU.EX2 R177, R0 ;  /* 0x0000000000b17308 */ /* 0x0005e20000000800 */
[----:B-1----:R-:W-:Y:S01]  /*173d0*/  FFMA.FTZ R2, R216, UR4, -R10 ;  /* 0x00000004d8027c23 */ /* 0x002fe2000801080a */
[----:B------:R-:W-:Y:S04]  /*173e0*/  IMAD.WIDE.U32 R12, R12, -0x2daee0ad, RZ ;  /* 0xd2511f530c0c7825 */ /* 0x000fe800078e00ff */
[----:B------:R-:W-:Y:S01]  /*173f0*/  FFMA.FTZ R216, R40, UR4, -R11 ;  /* 0x0000000428d87c23 */ /* 0x000fe2000801080b */
[----:B------:R-:W-:Y:S03]  /*17400*/  LOP3.LUT R14, R13, UR14, R14, 0x96, !PT ;  /* 0x0000000e0d0e7c12 */ /* 0x000fe6000f8e960e */
[----:B------:R1:W-:Y:S02]  /*17410*/  MUFU.EX2 R35, R2 ;  /* 0x0000000200237308 */ /* 0x0003e40000000800 */
[----:B------:R-:W-:Y:S08]  /*17420*/  IMAD.WIDE.U32 R14, R14, -0x326172a9, RZ ;  /* 0xcd9e8d570e0e7825 */ /* 0x000ff000078e00ff */
[----:B------:R-:W-:Y:S01]  /*17430*/  MUFU.EX2 R133, R133 ;  /* 0x0000008500857308 */ /* 0x000fe20000000800 */
[----:B--2---:R-:W-:Y:S01]  /*17440*/  FFMA.FTZ R0, R238, UR4, -R9 ;  /* 0x00000004ee007c23 */ /* 0x004fe20008010809 */
[----:B------:R-:W-:Y:S01]  /*17450*/  LOP3.LUT R15, R15, UR13, R18, 0x96, !PT ;  /* 0x0000000d0f0f7c12 */ /* 0x000fe2000f8e9612 */
[--C-:B------:R-:W-:Y:S01]  /*17460*/  FFMA.FTZ R18, R234, UR4, -R11.reuse ;  /* 0x00000004ea127c23 */ /* 0x100fe2000801080b */
[--C-:B------:R-:W-:Y:S01]  /*17470*/  FFMA.FTZ R234, R128, UR4, -R11.reuse ;  /* 0x0000000480ea7c23 */ /* 0x100fe2000801080b */
[--C-:B------:R-:W-:Y:S01]  /*17480*/  FFMA.FTZ R128, R82, UR4, -R10.reuse ;  /* 0x0000000452807c23 */ /* 0x100fe2000801080a */
[--C-:B------:R-:W-:Y:S01]  /*17490*/  FFMA.FTZ R238, R117, UR4, -R11.reuse ;  /* 0x0000000475ee7c23 */ /* 0x100fe2000801080b */
[--C-:B------:R-:W-:Y:S03]  /*174a0*/  FFMA.FTZ R117, R71, UR4, -R10.reuse ;  /* 0x0000000447757c23 */ /* 0x100fe6000801080a */
[----:B------:R2:W3:Y:S01]  /*174b0*/  MUFU.EX2 R182, R0 ;  /* 0x0000000000b67308 */ /* 0x0004e20000000800 */
[----:B-1----:R-:W-:Y:S01]  /*174c0*/  FFMA.FTZ R2, R221, UR4, -R10 ;  /* 0x00000004dd027c23 */ /* 0x002fe2000801080a */
[----:B------:R-:W-:Y:S01]  /*174d0*/  FFMA.FTZ R221, R112, UR4, -R11 ;  /* 0x0000000470dd7c23 */ /* 0x000fe2000801080b */
[--C-:B------:R-:W-:Y:S01]  /*174e0*/  FFMA.FTZ R71, R223, UR4, -R9.reuse ;  /* 0x00000004df477c23 */ /* 0x100fe20008010809 */
[----:B------:R-:W-:Y:S06]  /*174f0*/  FFMA.FTZ R223, R120, UR4, -R9 ;  /* 0x0000000478df7c23 */ /* 0x000fec0008010809 */
[----:B------:R1:W-:Y:S10]  /*17500*/  MUFU.EX2 R30, R2 ;  /* 0x00000002001e7308 */ /* 0x0003f40000000800 */
[----:B------:R-:W-:Y:S01]  /*17510*/  MUFU.EX2 R171, R171 ;  /* 0x000000ab00ab7308 */ /* 0x000fe20000000800 */
[----:B--2---:R-:W-:Y:S01]  /*17520*/  FFMA.FTZ R0, R241, UR4, -R8 ;  /* 0x00000004f1007c23 */ /* 0x004fe20008010808 */
[----:B----4-:R-:W-:Y:S02]  /*17530*/  IMAD.MOV.U32 R241, RZ, RZ, R168 ;  /* 0x000000fffff17224 */ /* 0x010fe400078e00a8 */
[----:B------:R-:W-:Y:S01]  /*17540*/  FFMA.FTZ R168, R44, UR4, -R11 ;  /* 0x000000042ca87c23 */ /* 0x000fe2000801080b */
[----:B------:R-:W-:Y:S01]  /*17550*/  FFMA.FTZ R44, R206, UR4, -R10 ;  /* 0x00000004ce2c7c23 */ /* 0x000fe2000801080a */
[----:B------:R-:W-:Y:S01]  /*17560*/  FFMA.FTZ R206, R105, UR4, -R9 ;  /* 0x0000000469ce7c23 */ /* 0x000fe20008010809 */
[----:B---3--:R-:W-:Y:S02]  /*17570*/  IMAD.MOV.U32 R116, RZ, RZ, R182 ;  /* 0x000000ffff747224 */ /* 0x008fe400078e00b6 */
[----:B------:R-:W-:Y:S01]  /*17580*/  FFMA.FTZ R182, R86, UR4, -R10 ;  /* 0x0000000456b67c23 */ /* 0x000fe2000801080a */
[----:B------:R2:W-:Y:S01]  /*17590*/  MUFU.EX2 R70, R0 ;  /* 0x0000000000467308 */ /* 0x0005e20000000800 */
[----:B-1----:R-:W-:Y:S01]  /*175a0*/  FFMA.FTZ R2, R20, UR4, -R11 ;  /* 0x0000000414027c23 */ /* 0x002fe2000801080b */
[----:B------:R-:W-:Y:S02]  /*175b0*/  IMAD.MOV.U32 R20, RZ, RZ, R74 ;  /* 0x000000ffff147224 */ /* 0x000fe400078e004a */
[----:B------:R-:W-:Y:S01]  /*175c0*/  FFMA.FTZ R105, R72, UR4, -R8 ;  /* 0x0000000448697c23 */ /* 0x000fe20008010808 */
[----:B------:R-:W-:Y:S05]  /*175d0*/  IMAD.MOV.U32 R86, RZ, RZ, R135 ;  /* 0x000000ffff567224 */ /* 0x000fea00078e0087 */
[----:B------:R-:W-:Y:S10]  /*175e0*/  MUFU.EX2 R168, R168 ;  /* 0x000000a800a87308 */ /* 0x000ff40000000800 */
[----:B------:R-:W-:Y:S01]  /*175f0*/  MUFU.EX2 R205, R205 ;  /* 0x000000cd00cd7308 */ /* 0x000fe20000000800 */
[----:B--2---:R-:W-:Y:S01]  /*17600*/  LOP3.LUT R0, R19, UR15, R16, 0x96, !PT ;  /* 0x0000000f13007c12 */ /* 0x004fe2000f8e9610 */
[----:B------:R-:W-:Y:S01]  /*17610*/  FFMA.FTZ R19, R235, UR4, -R11 ;  /* 0x00000004eb137c23 */ /* 0x000fe2000801080b */
[----:B------:R-:W-:Y:S02]  /*17620*/  IMAD.MOV.U32 R235, RZ, RZ, R183 ;  /* 0x000000ffffeb7224 */ /* 0x000fe400078e00b7 */
[--C-:B------:R-:W-:Y:S01]  /*17630*/  FFMA.FTZ R183, R96, UR4, -R11.reuse ;  /* 0x0000000460b77c23 */ /* 0x100fe2000801080b */
[----:B------:R-:W-:Y:S04]  /*17640*/  IMAD.WIDE.U32 R16, R0, -0x2daee0ad, RZ ;  /* 0xd2511f5300107825 */ /* 0x000fe800078e00ff */
[--C-:B------:R-:W-:Y:S01]  /*17650*/  FFMA.FTZ R0, R219, UR4, -R11.reuse ;  /* 0x00000004db007c23 */ /* 0x100fe2000801080b */
[----:B------:R-:W-:Y:S01]  /*17660*/  MUFU.EX2 R179, R179 ;  /* 0x000000b300b37308 */ /* 0x000fe20000000800 */
[----:B------:R-:W-:Y:S01]  /*17670*/  LOP3.LUT R12, R17, UR12, R12, 0x96, !PT ;  /* 0x0000000c110c7c12 */ /* 0x000fe2000f8e960c */
[--C-:B------:R-:W-:Y:S08]  /*17680*/  FFMA.FTZ R17, R210, UR4, -R11.reuse ;  /* 0x00000004d2117c23 */ /* 0x100ff0000801080b */
[----:B------:R1:W-:Y:S01]  /*17690*/  MUFU.EX2 R66, R0 ;  /* 0x0000000000427308 */ /* 0x0003e20000000800 */
[----:B------:R-:W-:Y:S09]  /*176a0*/  IMAD.WIDE.U32 R12, R12, -0x326172a9, RZ ;  /* 0xcd9e8d570c0c7825 */ /* 0x000ff200078e00ff */
[----:B------:R2:W-:Y:S10]  /*176b0*/  MUFU.EX2 R219, R2 ;  /* 0x0000000200db7308 */ /* 0x0005f40000000800 */
[----:B------:R-:W-:Y:S01]  /*176c0*/  MUFU.EX2 R186, R17 ;  /* 0x0000001100ba7308 */ /* 0x000fe20000000800 */
[--C-:B-1----:R-:W-:Y:S01]  /*176d0*/  FFMA.FTZ R0, R214, UR4, -R11.reuse ;  /* 0x00000004d6007c23 */ /* 0x102fe2000801080b */
[--C-:B------:R-:W-:Y:S08]  /*176e0*/  FFMA.FTZ R214, R85, UR4, -R11.reuse ;  /* 0x0000000455d67c23 */ /* 0x100ff0000801080b */
[----:B------:R1:W3:Y:S01]  /*176f0*/  MUFU.EX2 R127, R0 ;  /* 0x00000000007f7308 */ /* 0x0002e20000000800 */
[----:B--2---:R-:W-:Y:S09]  /*17700*/  FFMA.FTZ R2, R250, UR4, -R11 ;  /* 0x00000004fa027c23 */ /* 0x004ff2000801080b */
[----:B------:R2:W-:Y:S10]  /*17710*/  MUFU.EX2 R42, R2 ;  /* 0x00000002002a7308 */ /* 0x0005f40000000800 */
[----:B------:R-:W-:Y:S01]  /*17720*/  MUFU.EX2 R170, R170 ;  /* 0x000000aa00aa7308 */ /* 0x000fe20000000800 */
[----:B-1----:R-:W-:Y:S02]  /*17730*/  LOP3.LUT R0, R13, UR22, R14, 0x96, !PT ;  /* 0x000000160d007c12 */ /* 0x002fe4000f8e960e */
[C---:B------:R-:W-:Y:S02]  /*17740*/  LOP3.LUT R13, R12.reuse, 0xffff, RZ, 0xc0, !PT ;  /* 0x0000ffff0c0d7812 */ /* 0x040fe400078ec0ff */
[----:B------:R-:W-:Y:S02]  /*17750*/  LOP3.LUT R14, R12, 0xff, RZ, 0xc0, !PT ;  /* 0x000000ff0c0e7812 */ /* 0x000fe400078ec0ff */
[----:B------:R-:W-:Y:S03]  /*17760*/  SHF.R.U32.HI R13, RZ, 0x8, R13 ;  /* 0x00000008ff0d7819 */ /* 0x000fe6000001160d */
[----:B------:R-:W-:Y:S01]  /*17770*/  MUFU.EX2 R183, R183 ;  /* 0x000000b700b77308 */ /* 0x000fe20000000800 */
[----:B--2---:R-:W-:Y:S01]  /*17780*/  FFMA.FTZ R2, R31, UR4, -R10 ;  /* 0x000000041f027c23 */ /* 0x004fe2000801080a */
[----:B------:R-:W-:Y:S02]  /*17790*/  PRMT R62, R14, 0x5410, R13 ;  /* 0x000054100e3e7816 */ /* 0x000fe4000000000d */
[--C-:B------:R-:W-:Y:S02]  /*177a0*/  SHF.R.U32.HI R14, RZ, 0x10, R12.reuse ;  /* 0x00000010ff0e7819 */ /* 0x100fe4000001160c */
[----:B------:R-:W-:Y:S04]  /*177b0*/  SHF.R.U32.HI R13, RZ, 0x18, R12 ;  /* 0x00000018ff0d7819 */ /* 0x000fe8000001160c */
[----:B------:R1:W-:Y:S01]  /*177c0*/  MUFU.EX2 R31, R2 ;  /* 0x00000002001f7308 */ /* 0x0003e20000000800 */
[----:B------:R-:W-:Y:S04]  /*177d0*/  LOP3.LUT R12, R14, 0xff, RZ, 0xc0, !PT ;  /* 0x000000ff0e0c7812 */ /* 0x000fe800078ec0ff */
[----:B------:R-:W-:Y:S01]  /*177e0*/  PRMT R74, R12, 0x5410, R13 ;  /* 0x000054100c4a7816 */ /* 0x000fe2000000000d */
[----:B------:R-:W-:Y:S04]  /*177f0*/  IMAD.WIDE.U32 R12, R15, -0x2daee0ad, RZ ;  /* 0xd2511f530f0c7825 */ /* 0x000fe800078e00ff */
[----:B------:R-:W-:Y:S01]  /*17800*/  MUFU.EX2 R207, R207 ;  /* 0x000000cf00cf7308 */ /* 0x000fe20000000800 */
[----:B------:R-:W-:Y:S01]  /*17810*/  LOP3.LUT R14, R13, UR23, R16, 0x96, !PT ;  /* 0x000000170d0e7c12 */ /* 0x000fe2000f8e9610 */
[--C-:B------:R-:W-:Y:S01]  /*17820*/  FFMA.FTZ R16, R218, UR4, -R11.reuse ;  /* 0x00000004da107c23 */ /* 0x100fe2000801080b */
[C---:B------:R-:W-:Y:S01]  /*17830*/  LOP3.LUT R15, R12.reuse, 0xff, RZ, 0xc0, !PT ;  /* 0x000000ff0c0f7812 */ /* 0x040fe200078ec0ff */
[----:B------:R-:W-:Y:S02]  /*17840*/  IMAD.MOV.U32 R218, RZ, RZ, R224 ;  /* 0x000000ffffda7224 */ /* 0x000fe400078e00e0 */
[----:B------:R-:W-:Y:S04]  /*17850*/  FFMA.FTZ R224, R113, UR4, -R11 ;  /* 0x0000000471e07c23 */ /* 0x000fe8000801080b */
[----:B------:R2:W4:Y:S01]  /*17860*/  MUFU.EX2 R112, R16 ;  /* 0x0000001000707308 */ /* 0x0005220000000800 */
[----:B-1----:R-:W-:Y:S01]  /*17870*/  LOP3.LUT R2, R12, 0xffff, RZ, 0xc0, !PT ;  /* 0x0000ffff0c027812 */ /* 0x002fe200078ec0ff */
[--C-:B------:R-:W-:Y:S01]  /*17880*/  FFMA.FTZ R13, R33, UR4, -R10.reuse ;  /* 0x00000004210d7c23 */ /* 0x100fe2000801080a */
[----:B------:R-:W-:Y:S02]  /*17890*/  IMAD.MOV.U32 R113, RZ, RZ, R177 ;  /* 0x000000ffff717224 */ /* 0x000fe400078e00b1 */
[----:B------:R-:W-:Y:S01]  /*178a0*/  FFMA.FTZ R177, R99, UR4, -R10 ;  /* 0x0000000463b17c23 */ /* 0x000fe2000801080a */
[----:B------:R-:W-:Y:S01]  /*178b0*/  SHF.R.U32.HI R2, RZ, 0x8, R2 ;  /* 0x00000008ff027819 */ /* 0x000fe20000011602 */
[----:B------:R-:W-:Y:S03]  /*178c0*/  IMAD.MOV.U32 R85, RZ, RZ, R218 ;  /* 0x000000ffff557224 */ /* 0x000fe600078e00da */
[----:B------:R1:W-:Y:S01]  /*178d0*/  MUFU.EX2 R33, R13 ;  /* 0x0000000d00217308 */ /* 0x0003e20000000800 */
[----:B---3--:R-:W-:Y:S02]  /*178e0*/  IMAD.MOV.U32 R218, RZ, RZ, R127 ;  /* 0x000000ffffda7224 */ /* 0x008fe400078e007f */
[----:B------:R-:W-:Y:S02]  /*178f0*/  FFMA.FTZ R127, R83, UR4, -R10 ;  /* 0x00000004537f7c23 */ /* 0x000fe4000801080a */
[----:B------:R-:W-:Y:S02]  /*17900*/  IMAD.MOV.U32 R99, RZ, RZ, R218 ;  /* 0x000000ffff637224 */ /* 0x000fe400078e00da */
[----:B------:R-:W-:Y:S03]  /*17910*/  FFMA.FTZ R218, R103, UR4, -R10 ;  /* 0x0000000467da7c23 */ /* 0x000fe6000801080a */
[----:B------:R-:W-:Y:S01]  /*17920*/  MUFU.EX2 R103, R19 ;  /* 0x0000001300677308 */ /* 0x000fe20000000800 */
[----:B--2---:R-:W-:Y:S02]  /*17930*/  IMAD.MOV.U32 R16, RZ, RZ, R70 ;  /* 0x000000ffff107224 */ /* 0x004fe400078e0046 */
[--C-:B------:R-:W-:Y:S01]  /*17940*/  FFMA.FTZ R70, R225, UR4, -R10.reuse ;  /* 0x00000004e1467c23 */ /* 0x100fe2000801080a */
[----:B------:R-:W-:Y:S01]  /*17950*/  FFMA.FTZ R225, R130, UR4, -R10 ;  /* 0x0000000482e17c23 */ /* 0x000fe2000801080a */
[----:B----4-:R-:W-:Y:S02]  /*17960*/  IMAD.MOV.U32 R82, RZ, RZ, R112 ;  /* 0x000000ffff527224 */ /* 0x010fe400078e0070 */
[--C-:B------:R-:W-:Y:S01]  /*17970*/  FFMA.FTZ R112, R65, UR4, -R9.reuse ;  /* 0x0000000441707c23 */ /* 0x100fe20008010809 */
[--C-:B------:R-:W-:Y:S01]  /*17980*/  FFMA.FTZ R130, R45, UR4, -R9.reuse ;  /* 0x000000042d827c23 */ /* 0x100fe20008010809 */
[----:B------:R-:W-:Y:S02]  /*17990*/  IMAD.MOV.U32 R65, RZ, RZ, R16 ;  /* 0x000000ffff417224 */ /* 0x000fe400078e0010 */
[----:B------:R-:W-:Y:S01]  /*179a0*/  FFMA.FTZ R16, R239, UR4, -R8 ;  /* 0x00000004ef107c23 */ /* 0x000fe20008010808 */
[--C-:B-1----:R-:W-:Y:S01]  /*179b0*/  FFMA.FTZ R13, R84, UR4, -R9.reuse ;  /* 0x00000004540d7c23 */ /* 0x102fe20008010809 */
[----:B------:R-:W-:Y:S01]  /*179c0*/  PRMT R84, R15, 0x5410, R2 ;  /* 0x000054100f547816 */ /* 0x000fe20000000002 */
[----:B------:R-:W-:Y:S01]  /*179d0*/  FFMA.FTZ R15, R209, UR4, -R9 ;  /* 0x00000004d10f7c23 */ /* 0x000fe20008010809 */
[--C-:B------:R-:W-:Y:S01]  /*179e0*/  SHF.R.U32.HI R2, RZ, 0x10, R12.reuse ;  /* 0x00000010ff027819 */ /* 0x100fe2000001160c */
[----:B------:R1:W-:Y:S01]  /*179f0*/  MUFU.EX2 R250, R13 ;  /* 0x0000000d00fa7308 */ /* 0x0003e20000000800 */
[----:B------:R-:W-:Y:S01]  /*17a00*/  SHF.R.U32.HI R12, RZ, 0x18, R12 ;  /* 0x00000018ff0c7819 */ /* 0x000fe2000001160c */
[----:B------:R-:W-:Y:S01]  /*17a10*/  IMAD.MOV.U32 R209, RZ, RZ, R233 ;  /* 0x000000ffffd17224 */ /* 0x000fe200078e00e9 */
[----:B------:R-:W-:Y:S01]  /*17a20*/  LOP3.LUT R2, R2, 0xff, RZ, 0xc0, !PT ;  /* 0x000000ff02027812 */ /* 0x000fe200078ec0ff */
[----:B------:R-:W-:Y:S01]  /*17a30*/  FFMA.FTZ R233, R129, UR4, -R11 ;  /* 0x0000000481e97c23 */ /* 0x000fe2000801080b */
[--C-:B------:R-:W-:Y:S01]  /*17a40*/  FFMA.FTZ R129, R93, UR4, -R9.reuse ;  /* 0x000000045d817c23 */ /* 0x100fe20008010809 */
[----:B------:R-:W-:Y:S02]  /*17a50*/  IMAD.MOV.U32 R93, RZ, RZ, R244 ;  /* 0x000000ffff5d7224 */ /* 0x000fe400078e00f4 */
[----:B------:R-:W-:Y:S02]  /*17a60*/  FFMA.FTZ R239, R5, UR4, -R8 ;  /* 0x0000000405ef7c23 */ /* 0x000fe40008010808 */
[----:B------:R-:W-:Y:S10]  /*17a70*/  MUFU.EX2 R15, R15 ;  /* 0x0000000f000f7308 */ /* 0x000ff40000000800 */
[----:B------:R-:W-:Y:S01]  /*17a80*/  MUFU.EX2 R129, R129 ;  /* 0x0000008100817308 */ /* 0x000fe20000000800 */
[----:B-1----:R-:W-:Y:S01]  /*17a90*/  FFMA.FTZ R13, R77, UR4, -R9 ;  /* 0x000000044d0d7c23 */ /* 0x002fe20008010809 */
[----:B------:R-:W-:Y:S01]  /*17aa0*/  PRMT R77, R2, 0x5410, R12 ;  /* 0x00005410024d7816 */ /* 0x000fe2000000000c */
[--C-:B------:R-:W-:Y:S01]  /*17ab0*/  FFMA.FTZ R12, R22, UR4, -R8.reuse ;  /* 0x00000004160c7c23 */ /* 0x100fe20008010808 */
[----:B------:R-:W-:Y:S01]  /*17ac0*/  FFMA.FTZ R2, R20, UR4, -R8 ;  /* 0x0000000414027c23 */ /* 0x000fe20008010808 */
[--C-:B------:R-:W-:Y:S01]  /*17ad0*/  FFMA.FTZ R20, R59, UR4, -R11.reuse ;  /* 0x000000043b147c23 */ /* 0x100fe2000801080b */
[--C-:B------:R-:W-:Y:S01]  /*17ae0*/  FFMA.FTZ R59, R212, UR4, -R11.reuse ;  /* 0x00000004d43b7c23 */ /* 0x100fe2000801080b */
[----:B------:R-:W-:Y:S03]  /*17af0*/  IMAD.MOV.U32 R212, RZ, RZ, R132 ;  /* 0x000000ffffd47224 */ /* 0x000fe600078e0084 */
[----:B------:R1:W-:Y:S01]  /*17b00*/  MUFU.EX2 R243, R13 ;  /* 0x0000000d00f37308 */ /* 0x0003e20000000800 */
[--C-:B------:R-:W-:Y:S01]  /*17b10*/  FFMA.FTZ R22, R47, UR4, -R11.reuse ;  /* 0x000000042f167c23 */ /* 0x100fe2000801080b */
[----:B------:R-:W-:Y:S01]  /*17b20*/  FFMA.FTZ R132, R69, UR4, -R11 ;  /* 0x0000000445847c23 */ /* 0x000fe2000801080b */
[----:B------:R-:W-:Y:S02]  /*17b30*/  IMAD.MOV.U32 R96, RZ, RZ, R212 ;  /* 0x000000ffff607224 */ /* 0x000fe400078e00d4 */
[----:B------:R-:W-:Y:S01]  /*17b40*/  FFMA.FTZ R47, R61, UR4, -R10 ;  /* 0x000000043d2f7c23 */ /* 0x000fe2000801080a */
[----:B------:R-:W-:Y:S02]  /*17b50*/  IMAD.MOV.U32 R212, RZ, RZ, R60 ;  /* 0x000000ffffd47224 */ /* 0x000fe400078e003c */
[--C-:B------:R-:W-:Y:S01]  /*17b60*/  FFMA.FTZ R61, R226, UR4, -R10.reuse ;  /* 0x00000004e23d7c23 */ /* 0x100fe2000801080a */
[----:B------:R-:W-:Y:S01]  /*17b70*/  IMAD.MOV.U32 R69, RZ, RZ, R29 ;  /* 0x000000ffff457224 */ /* 0x000fe200078e001d */
[----:B------:R2:W-:Y:S01]  /*17b80*/  MUFU.EX2 R43, R2 ;  /* 0x00000002002b7308 */ /* 0x0005e20000000800 */
[----:B------:R-:W-:Y:S02]  /*17b90*/  IMAD.MOV.U32 R29, RZ, RZ, R187 ;  /* 0x000000ffff1d7224 */ /* 0x000fe400078e00bb */
[----:B------:R-:W-:Y:S01]  /*17ba0*/  FFMA.FTZ R226, R131, UR4, -R10 ;  /* 0x0000000483e27c23 */ /* 0x000fe2000801080a */
[--C-:B------:R-:W-:Y:S06]  /*17bb0*/  FFMA.FTZ R131, R46, UR4, -R9.reuse ;  /* 0x000000042e837c23 */ /* 0x100fec0008010809 */
[----:B------:R-:W-:Y:S01]  /*17bc0*/  MUFU.EX2 R132, R132 ;  /* 0x0000008400847308 */ /* 0x000fe20000000800 */
[----:B-1----:R-:W-:Y:S09]  /*17bd0*/  FFMA.FTZ R13, R247, UR4, -R9 ;  /* 0x00000004f70d7c23 */ /* 0x002ff20008010809 */
[----:B------:R1:W-:Y:S01]  /*17be0*/  MUFU.EX2 R247, R12 ;  /* 0x0000000c00f77308 */ /* 0x0003e20000000800 */
[----:B--2---:R-:W-:Y:S04]  /*17bf0*/  LOP3.LUT R2, R0, 0xffff, RZ, 0xc0, !PT ;  /* 0x0000ffff00027812 */ /* 0x004fe800078ec0ff */
[----:B------:R-:W-:Y:S05]  /*17c00*/  SHF.R.U32.HI R2, RZ, 0x8, R2 ;  /* 0x00000008ff027819 */ /* 0x000fea0000011602 */
[----:B------:R2:W3:Y:S01]  /*17c10*/  MUFU.EX2 R210, R13 ;  /* 0x0000000d00d27308 */ /* 0x0004e20000000800 */
[----:B-1----:R-:W-:Y:S02]  /*17c20*/  IMAD.MOV.U32 R12, RZ, RZ, R63 ;  /* 0x000000ffff0c7224 */ /* 0x002fe400078e003f */
[--C-:B------:R-:W-:Y:S01]  /*17c30*/  FFMA.FTZ R63, R208, UR4, -R11.reuse ;  /* 0x00000004d03f7c23 */ /* 0x100fe2000801080b */
[----:B------:R-:W-:Y:S02]  /*17c40*/  IMAD.MOV.U32 R208, RZ, RZ, R232 ;  /* 0x000000ffffd07224 */ /* 0x000fe400078e00e8 */
[----:B------:R-:W-:Y:S01]  /*17c50*/  FFMA.FTZ R232, R101, UR4, -R11 ;  /* 0x0000000465e87c23 */ /* 0x000fe2000801080b */
[--C-:B------:R-:W-:Y:S01]  /*17c60*/  FFMA.FTZ R11, R12, UR4, -R8.reuse ;  /* 0x000000040c0b7c23 */ /* 0x100fe20008010808 */
[----:B------:R-:W-:Y:S01]  /*17c70*/  FFMA.FTZ R12, R235, UR4, -R8 ;  /* 0x00000004eb0c7c23 */ /* 0x000fe20008010808 */
[----:B------:R-:W-:Y:S01]  /*17c80*/  IMAD.MOV.U32 R235, RZ, RZ, R66 ;  /* 0x000000ffffeb7224 */ /* 0x000fe200078e0042 */
[----:B--2---:R-:W-:Y:S01]  /*17c90*/  LOP3.LUT R13, R0, 0xff, RZ, 0xc0, !PT ;  /* 0x000000ff000d7812 */ /* 0x004fe200078ec0ff */
[----:B------:R1:W2:Y:S01]  /*17ca0*/  MUFU.EX2 R41, R11 ;  /* 0x0000000b00297308 */ /* 0x0002a20000000800 */
[----:B------:R-:W-:Y:S02]  /*17cb0*/  IMAD.MOV.U32 R101, RZ, RZ, R209 ;  /* 0x000000ffff657224 */ /* 0x000fe400078e00d1 */
[----:B------:R-:W-:Y:S01]  /*17cc0*/  FFMA.FTZ R209, R114, UR4, -R10 ;  /* 0x0000000472d17c23 */ /* 0x000fe2000801080a */
[----:B------:R-:W-:Y:S01]  /*17cd0*/  PRMT R60, R13, 0x5410, R2 ;  /* 0x000054100d3c7816 */ /* 0x000fe20000000002 */
[--C-:B------:R-:W-:Y:S01]  /*17ce0*/  FFMA.FTZ R13, R242, UR4, -R9.reuse ;  /* 0x00000004f20d7c23 */ /* 0x100fe20008010809 */
[----:B------:R-:W-:Y:S01]  /*17cf0*/  SHF.R.U32.HI R2, RZ, 0x18, R0 ;  /* 0x00000018ff027819 */ /* 0x000fe20000011600 */
[----:B------:R-:W-:Y:S02]  /*17d00*/  IMAD.MOV.U32 R100, RZ, RZ, R208 ;  /* 0x000000ffff647224 */ /* 0x000fe400078e00d0 */
[--C-:B------:R-:W-:Y:S01]  /*17d10*/  FFMA.FTZ R208, R104, UR4, -R9.reuse ;  /* 0x0000000468d07c23 */ /* 0x100fe20008010809 */
[----:B------:R4:W4:Y:S01]  /*17d20*/  MUFU.EX2 R40, R12 ;  /* 0x0000000c00287308 */ /* 0x0009220000000800 */
[----:B---3--:R-:W-:Y:S02]  /*17d30*/  IMAD.MOV.U32 R83, RZ, RZ, R210 ;  /* 0x000000ffff537224 */ /* 0x008fe400078e00d2 */
[----:B------:R-:W-:Y:S01]  /*17d40*/  FFMA.FTZ R210, R109, UR4, -R9 ;  /* 0x000000046dd27c23 */ /* 0x000fe20008010809 */
[----:B------:R-:W-:Y:S02]  /*17d50*/  IMAD.MOV.U32 R242, RZ, RZ, R85 ;  /* 0x000000fffff27224 */ /* 0x000fe400078e0055 */
[--C-:B------:R-:W-:Y:S01]  /*17d60*/  FFMA.FTZ R85, R228, UR4, -R8.reuse ;  /* 0x00000004e4557c23 */ /* 0x100fe20008010808 */
[--C-:B------:R-:W-:Y:S01]  /*17d70*/  FFMA.FTZ R228, R126, UR4, -R8.reuse ;  /* 0x000000047ee47c23 */ /* 0x100fe20008010808 */
[----:B------:R-:W-:Y:S01]  /*17d80*/  FFMA.FTZ R104, R73, UR4, -R8 ;  /* 0x0000000449687c23 */ /* 0x000fe20008010808 */
[----:B-1----:R-:W-:Y:S01]  /*17d90*/  SHF.R.U32.HI R11, RZ, 0x10, R0 ;  /* 0x00000010ff0b7819 */ /* 0x002fe20000011600 */
[----:B--2---:R-:W-:Y:S02]  /*17da0*/  IMAD.MOV.U32 R17, RZ, RZ, R41 ;  /* 0x000000ffff117224 */ /* 0x004fe400078e0029 */
[----:B------:R-:W-:Y:S01]  /*17db0*/  IMAD.MOV.U32 R41, RZ, RZ, R219 ;  /* 0x000000ffff297224 */ /* 0x000fe200078e00db */
[----:B------:R-:W-:Y:S01]  /*17dc0*/  LOP3.LUT R0, R11, 0xff, RZ, 0xc0, !PT ;  /* 0x000000ff0b007812 */ /* 0x000fe200078ec0ff */
[--C-:B------:R-:W-:Y:S01]  /*17dd0*/  FFMA.FTZ R219, R102, UR4, -R10.reuse ;  /* 0x0000000466db7c23 */ /* 0x100fe2000801080a */
[----:B------:R-:W-:Y:S01]  /*17de0*/  FFMA.FTZ R11, R249, UR4, -R10 ;  /* 0x00000004f90b7c23 */ /* 0x000fe2000801080a */
[----:B------:R-:W-:Y:S01]  /*17df0*/  IMAD.MOV.U32 R102, RZ, RZ, R76 ;  /* 0x000000ffff667224 */ /* 0x000fe200078e004c */
[----:B------:R-:W-:Y:S01]  /*17e00*/  PRMT R66, R0, 0x5410, R2 ;  /* 0x0000541000427816 */ /* 0x000fe20000000002 */
[--C-:B------:R-:W-:Y:S01]  /*17e10*/  FFMA.FTZ R2, R231, UR4, -R10.reuse ;  /* 0x00000004e7027c23 */ /* 0x100fe2000801080a */
[----:B------:R-:W-:Y:S02]  /*17e20*/  IMAD.MOV.U32 R231, RZ, RZ, R181 ;  /* 0x000000ffffe77224 */ /* 0x000fe400078e00b5 */
[----:B------:R-:W-:Y:S01]  /*17e30*/  FFMA.FTZ R0, R230, UR4, -R10 ;  /* 0x00000004e6007c23 */ /* 0x000fe2000801080a */
[----:B------:R-:W-:Y:S01]  /*17e40*/  IMAD.MOV.U32 R230, RZ, RZ, R180 ;  /* 0x000000ffffe67224 */ /* 0x000fe200078e00b4 */
[----:B------:R1:W-:Y:S01]  /*17e50*/  MUFU.EX2 R187, R2 ;  /* 0x0000000200bb7308 */ /* 0x0003e20000000800 */
[----:B------:R-:W-:Y:S02]  /*17e60*/  IMAD.MOV.U32 R115, RZ, RZ, R231 ;  /* 0x000000ffff737224 */ /* 0x000fe400078e00e7 */
[----:B----4-:R-:W-:Y:S01]  /*17e70*/  FFMA.FTZ R12, R248, UR4, -R10 ;  /* 0x00000004f80c7c23 */ /* 0x010fe2000801080a */
[----:B------:R-:W-:Y:S02]  /*17e80*/  IMAD.MOV.U32 R231, RZ, RZ, R212 ;  /* 0x000000ffffe77224 */ /* 0x000fe400078e00d4 */
[----:B------:R-:W-:Y:S01]  /*17e90*/  FFMA.FTZ R180, R98, UR4, -R10 ;  /* 0x0000000462b47c23 */ /* 0x000fe2000801080a */
[----:B------:R-:W-:Y:S02]  /*17ea0*/  IMAD.MOV.U32 R114, RZ, RZ, R230 ;  /* 0x000000ffff727224 */ /* 0x000fe400078e00e6 */
[--C-:B------:R-:W-:Y:S01]  /*17eb0*/  FFMA.FTZ R181, R50, UR4, -R10.reuse ;  /* 0x0000000432b57c23 */ /* 0x100fe2000801080a */
[----:B------:R-:W-:Y:S02]  /*17ec0*/  IMAD.MOV.U32 R248, RZ, RZ, R235 ;  /* 0x000000fffff87224 */ /* 0x000fe400078e00eb */
[--C-:B------:R-:W-:Y:S01]  /*17ed0*/  FFMA.FTZ R230, R118, UR4, -R10.reuse ;  /* 0x0000000476e67c23 */ /* 0x100fe2000801080a */
[----:B------:R-:W-:Y:S01]  /*17ee0*/  FFMA.FTZ R235, R119, UR4, -R10 ;  /* 0x0000000477eb7c23 */ /* 0x000fe2000801080a */
[--C-:B------:R-:W-:Y:S01]  /*17ef0*/  FFMA.FTZ R10, R246, UR4, -R9.reuse ;  /* 0x00000004f60a7c23 */ /* 0x100fe20008010809 */
[----:B------:R-:W-:Y:S01]  /*17f00*/  FFMA.FTZ R76, R222, UR4, -R9 ;  /* 0x00000004de4c7c23 */ /* 0x000fe20008010809 */
[----:B------:R-:W-:Y:S02]  /*17f10*/  IMAD.MOV.U32 R98, RZ, RZ, R15 ;  /* 0x000000ffff627224 */ /* 0x000fe400078e000f */
[----:B------:R-:W-:Y:S01]  /*17f20*/  FFMA.FTZ R15, R236, UR4, -R9 ;  /* 0x00000004ec0f7c23 */ /* 0x000fe20008010809 */
[----:B------:R-:W-:Y:S02]  /*17f30*/  IMAD.MOV.U32 R246, RZ, RZ, R231 ;  /* 0x000000fffff67224 */ /* 0x000fe400078e00e7 */
[----:B------:R-:W-:Y:S01]  /*17f40*/  FFMA.FTZ R119, R92, UR4, -R9 ;  /* 0x000000045c777c23 */ /* 0x000fe20008010809 */
[----:B------:R-:W-:Y:S02]  /*17f50*/  IMAD.MOV.U32 R222, RZ, RZ, R241 ;  /* 0x000000ffffde7224 */ /* 0x000fe400078e00f1 */
[--C-:B-1----:R-:W-:Y:S01]  /*17f60*/  FFMA.FTZ R2, R245, UR4, -R9.reuse ;  /* 0x00000004f5027c23 */ /* 0x102fe20008010809 */
[--C-:B------:R-:W-:Y:S01]  /*17f70*/  FFMA.FTZ R212, R108, UR4, -R9.reuse ;  /* 0x000000046cd47c23 */ /* 0x100fe20008010809 */
[--C-:B------:R-:W-:Y:S01]  /*17f80*/  FFMA.FTZ R231, R121, UR4, -R9.reuse ;  /* 0x0000000479e77c23 */ /* 0x100fe20008010809 */
[--C-:B------:R-:W-:Y:S01]  /*17f90*/  FFMA.FTZ R236, R124, UR4, -R9.reuse ;  /* 0x000000047cec7c23 */ /* 0x100fe20008010809 */
[----:B------:R-:W-:Y:S01]  /*17fa0*/  FFMA.FTZ R241, R125, UR4, -R9 ;  /* 0x000000047df17c23 */ /* 0x000fe20008010809 */
[----:B------:R-:W-:Y:S01]  /*17fb0*/  FFMA.FTZ R9, R251, UR4, -R8 ;  /* 0x00000004fb097c23 */ /* 0x000fe20008010808 */
[----:B------:R1:W-:Y:S01]  /*17fc0*/  MUFU.EX2 R135, R0 ;  /* 0x0000000000877308 */ /* 0x0003e20000000800 */
[----:B------:R-:W2:Y:S01]  /*17fd0*/  LDL R251, [R1+0x10] ;  /* 0x0000100001fb7983 */ /* 0x000ea20000100800 */
[----:B------:R-:W-:Y:S02]  /*17fe0*/  IMAD.MOV.U32 R50, RZ, RZ, R188 ;  /* 0x000000ffff327224 */ /* 0x000fe400078e00bc */
[----:B------:R-:W-:Y:S01]  /*17ff0*/  FFMA.FTZ R124, R107, UR4, -R8 ;  /* 0x000000046b7c7c23 */ /* 0x000fe20008010808 */
[----:B------:R-:W-:Y:S02]  /*18000*/  IMAD.MOV.U32 R120, RZ, RZ, R102 ;  /* 0x000000ffff787224 */ /* 0x000fe400078e0066 */
[----:B------:R-:W-:Y:S01]  /*18010*/  FFMA.FTZ R125, R106, UR4, -R8 ;  /* 0x000000046a7d7c23 */ /* 0x000fe20008010808 */
[----:B------:R-:W-:Y:S02]  /*18020*/  IMAD.MOV.U32 R102, RZ, RZ, R86 ;  /* 0x000000ffff667224 */ /* 0x000fe400078e0056 */
[--C-:B------:R-:W-:Y:S01]  /*18030*/  FFMA.FTZ R86, R227, UR4, -R8.reuse ;  /* 0x00000004e3567c23 */ /* 0x100fe20008010808 */
[----:B------:R3:W-:Y:S01]  /*18040*/  MUFU.EX2 R188, R18 ;  /* 0x0000001200bc7308 */ /* 0x0007e20000000800 */
[----:B------:R-:W-:Y:S01]  /*18050*/  F2FP.F16.F32.PACK_AB R5, R120, R32 ;  /* 0x000000207805723e */ /* 0x000fe200000000ff */
[----:B------:R-:W-:Y:S01]  /*18060*/  FFMA.FTZ R227, R123, UR4, -R8 ;  /* 0x000000047be37c23 */ /* 0x000fe20008010808 */
[----:B------:R-:W-:Y:S02]  /*18070*/  IMAD.MOV.U32 R123, RZ, RZ, R242 ;  /* 0x000000ffff7b7224 */ /* 0x000fe400078e00f2 */
[----:B------:R-:W-:Y:S02]  /*18080*/  IMAD.MOV.U32 R118, RZ, RZ, R83 ;  /* 0x000000ffff767224 */ /* 0x000fe400078e0053 */
[----:B------:R-:W-:Y:S03]  /*18090*/  IMAD.MOV.U32 R83, RZ, RZ, R82 ;  /* 0x000000ffff537224 */ /* 0x000fe600078e0052 */
[----:B------:R4:W-:Y:S01]  /*180a0*/  MUFU.EX2 R245, R10 ;  /* 0x0000000a00f57308 */ /* 0x0009e20000000800 */
[----:B-1----:R-:W-:Y:S01]  /*180b0*/  FFMA.FTZ R0, R252, UR4, -R8 ;  /* 0x00000004fc007c23 */ /* 0x002fe20008010808 */
[----:B------:R-:W-:Y:S02]  /*180c0*/  IMAD.MOV.U32 R82, RZ, RZ, R248 ;  /* 0x000000ffff527224 */ /* 0x000fe400078e00f8 */
[----:B------:R-:W-:Y:S02]  /*180d0*/  IMAD.MOV.U32 R19, RZ, RZ, R115 ;  /* 0x000000ffff137224 */ /* 0x000fe400078e0073 */
[----:B------:R-:W-:Y:S01]  /*180e0*/  FFMA.FTZ R115, R94, UR4, -R8 ;  /* 0x000000045e737c23 */ /* 0x000fe20008010808 */
[----:B------:R-:W-:Y:S03]  /*180f0*/  IMAD.MOV.U32 R109, RZ, RZ, R50 ;  /* 0x000000ffff6d7224 */ /* 0x000fe600078e0032 */
[----:B------:R1:W-:Y:S01]  /*18100*/  MUFU.EX2 R242, R0 ;  /* 0x0000000000f27308 */ /* 0x0003e20000000800 */
[----:B---3--:R-:W-:Y:S02]  /*18110*/  IMAD.MOV.U32 R18, RZ, RZ, R114 ;  /* 0x000000ffff127224 */ /* 0x008fe400078e0072 */
[----:B------:R-:W-:Y:S01]  /*18120*/  FFMA.FTZ R114, R51, UR4, -R8 ;  /* 0x0000000433727c23 */ /* 0x000fe20008010808 */
[----:B------:R-:W-:Y:S02]  /*18130*/  IMAD.MOV.U32 R50, RZ, RZ, R98 ;  /* 0x000000ffff327224 */ /* 0x000fe400078e0062 */
[----:B------:R-:W-:Y:S02]  /*18140*/  IMAD.MOV.U32 R94, RZ, RZ, R18 ;  /* 0x000000ffff5e7224 */ /* 0x000fe400078e0012 */
[----:B------:R-:W-:Y:S02]  /*18150*/  IMAD.MOV.U32 R18, RZ, RZ, R99 ;  /* 0x000000ffff127224 */ /* 0x000fe400078e0063 */
[----:B------:R3:W-:Y:S01]  /*18160*/  MUFU.EX2 R248, R12 ;  /* 0x0000000c00f87308 */ /* 0x0007e20000000800 */
[----:B------:R-:W-:Y:S01]  /*18170*/  IMAD.MOV.U32 R99, RZ, RZ, R42 ;  /* 0x000000ffff637224 */ /* 0x000fe200078e002a */
[----:B----4-:R-:W4:Y:S01]  /*18180*/  LDL.LU R10, [R1+0x48] ;  /* 0x00004800010a7983 */ /* 0x010f220000300800 */
[----:B------:R-:W-:Y:S02]  /*18190*/  IMAD.MOV.U32 R92, RZ, RZ, R113 ;  /* 0x000000ffff5c7224 */ /* 0x000fe400078e0071 */
[--C-:B------:R-:W-:Y:S01]  /*181a0*/  FFMA.FTZ R113, R95, UR4, -R8.reuse ;  /* 0x000000045f717c23 */ /* 0x100fe20008010808 */
[----:B------:R-:W-:Y:S02]  /*181b0*/  IMAD.MOV.U32 R108, RZ, RZ, R169 ;  /* 0x000000ffff6c7224 */ /* 0x000fe400078e00a9 */
[----:B------:R-:W-:Y:S01]  /*181c0*/  FFMA.FTZ R169, R111, UR4, -R8 ;  /* 0x000000046fa97c23 */ /* 0x000fe20008010808 */
[----:B------:R-:W-:Y:S01]  /*181d0*/  IMAD.MOV.U32 R126, RZ, RZ, R92 ;  /* 0x000000ffff7e7224 */ /* 0x000fe200078e005c */
[----:B------:R-:W-:Y:S01]  /*181e0*/  MUFU.EX2 R249, R11 ;  /* 0x0000000b00f97308 */ /* 0x000fe20000000800 */
[----:B-1----:R-:W-:Y:S01]  /*181f0*/  F2FP.F16.F32.PACK_AB R0, R102, R109 ;  /* 0x0000006d6600723e */ /* 0x002fe200000000ff */
[----:B------:R-:W-:Y:S02]  /*18200*/  IMAD.MOV.U32 R111, RZ, RZ, R222 ;  /* 0x000000ffff6f7224 */ /* 0x000fe400078e00de */
[----:B------:R-:W-:Y:S01]  /*18210*/  FFMA.FTZ R222, R122, UR4, -R8 ;  /* 0x000000047ade7c23 */ /* 0x000fe20008010808 */
[----:B------:R-:W-:Y:S02]  /*18220*/  IMAD.MOV.U32 R95, RZ, RZ, R19 ;  /* 0x000000ffff5f7224 */ /* 0x000fe400078e0013 */
[----:B------:R-:W-:Y:S02]  /*18230*/  IMAD.MOV.U32 R19, RZ, RZ, R50 ;  /* 0x000000ffff137224 */ /* 0x000fe400078e0032 */
[----:B------:R-:W-:Y:S02]  /*18240*/  IMAD.MOV.U32 R122, RZ, RZ, R93 ;  /* 0x000000ffff7a7224 */ /* 0x000fe400078e005d */
[----:B---3--:R-:W-:Y:S01]  /*18250*/  FFMA.FTZ R12, R240, UR4, -R8 ;  /* 0x00000004f00c7c23 */ /* 0x008fe20008010808 */
[----:B------:R-:W-:Y:S01]  /*18260*/  IMAD.MOV.U32 R93, RZ, RZ, R65 ;  /* 0x000000ffff5d7224 */ /* 0x000fe200078e0041 */
[----:B------:R1:W-:Y:S01]  /*18270*/  MUFU.EX2 R244, R2 ;  /* 0x0000000200f47308 */ /* 0x0003e20000000800 */
[----:B------:R-:W-:Y:S02]  /*18280*/  IMAD.MOV.U32 R121, RZ, RZ, R43 ;  /* 0x000000ffff797224 */ /* 0x000fe400078e002b */
[----:B------:R-:W-:Y:S01]  /*18290*/  IMAD.MOV.U32 R45, RZ, RZ, R40 ;  /* 0x000000ffff2d7224 */ /* 0x000fe200078e0028 */
[----:B------:R-:W-:Y:S01]  /*182a0*/  F2FP.F16.F32.PACK_AB R51, R108, R93 ;  /* 0x0000005d6c33723e */ /* 0x000fe200000000ff */
[----:B------:R-:W-:Y:S02]  /*182b0*/  IMAD.MOV.U32 R46, RZ, RZ, R41 ;  /* 0x000000ffff2e7224 */ /* 0x000fe400078e0029 */
[----:B------:R-:W-:Y:S03]  /*182c0*/  IMAD.MOV.U32 R98, RZ, RZ, R116 ;  /* 0x000000ffff627224 */ /* 0x000fe600078e0074 */
[----:B------:R-:W-:Y:S01]  /*182d0*/  MUFU.EX2 R115, R115 ;  /* 0x0000007300737308 */ /* 0x000fe20000000800 */
[----:B------:R-:W-:Y:S01]  /*182e0*/  FFMA.FTZ R116, R64, UR4, -R8 ;  /* 0x0000000440747c23 */ /* 0x000fe20008010808 */
[----:B------:R-:W-:Y:S02]  /*182f0*/  IMAD.MOV.U32 R92, RZ, RZ, R246 ;  /* 0x000000ffff5c7224 */ /* 0x000fe400078e00f6 */
[----:B------:R-:W-:Y:S02]  /*18300*/  IMAD.MOV.U32 R107, RZ, RZ, R98 ;  /* 0x000000ffff6b7224 */ /* 0x000fe400078e0062 */
[----:B------:R-:W-:Y:S02]  /*18310*/  IMAD.MOV.U32 R98, RZ, RZ, R176 ;  /* 0x000000ffff627224 */ /* 0x000fe400078e00b0 */
[----:B------:R-:W-:Y:S02]  /*18320*/  FFMA.FTZ R176, R110, UR4, -R8 ;  /* 0x000000046eb07c23 */ /* 0x000fe40008010808 */
[----:B------:R-:W-:Y:S01]  /*18330*/  MUFU.EX2 R246, R13 ;  /* 0x0000000d00f67308 */ /* 0x000fe20000000800 */
[----:B-1----:R-:W-:Y:S01]  /*18340*/  F2FP.F16.F32.PACK_AB R2, R122, R123 ;  /* 0x0000007b7a02723e */ /* 0x002fe200000000ff */
[----:B------:R-:W-:Y:S02]  /*18350*/  IMAD.MOV.U32 R11, RZ, RZ, R243 ;  /* 0x000000ffff0b7224 */ /* 0x000fe400078e00f3 */
[----:B------:R-:W-:Y:S02]  /*18360*/  IMAD.MOV.U32 R65, RZ, RZ, R118 ;  /* 0x000000ffff417224 */ /* 0x000fe400078e0076 */
[----:B------:R-:W-:Y:S04]  /*18370*/  IMAD.MOV.U32 R110, RZ, RZ, R11 ;  /* 0x000000ffff6e7224 */ /* 0x000fe800078e000b */
[----:B------:R-:W-:Y:S01]  /*18380*/  MUFU.EX2 R243, R15 ;  /* 0x0000000f00f37308 */ /* 0x000fe20000000800 */
[----:B------:R-:W-:Y:S02]  /*18390*/  IMAD.MOV.U32 R252, RZ, RZ, R65 ;  /* 0x000000fffffc7224 */ /* 0x000fe400078e0041 */
[----:B------:R-:W-:Y:S02]  /*183a0*/  IMAD.MOV.U32 R64, RZ, RZ, R45 ;  /* 0x000000ffff407224 */ /* 0x000fe400078e002d */
[----:B------:R-:W-:Y:S02]  /*183b0*/  IMAD.MOV.U32 R45, RZ, RZ, R103 ;  /* 0x000000ffff2d7224 */ /* 0x000fe400078e0067 */
[----:B------:R-:W-:Y:S03]  /*183c0*/  IMAD.MOV.U32 R65, RZ, RZ, R25 ;  /* 0x000000ffff417224 */ /* 0x000fe600078e0019 */
[----:B------:R1:W-:Y:S01]  /*183d0*/  MUFU.EX2 R240, R9 ;  /* 0x0000000900f07308 */ /* 0x0003e20000000800 */
[----:B------:R-:W-:Y:S09]  /*183e0*/  IMAD.MOV.U32 R103, RZ, RZ, R82 ;  /* 0x000000ffff677224 */ /* 0x000ff200078e0052 */
[----:B------:R-:W-:Y:S01]  /*183f0*/  MUFU.EX2 R119, R119 ;  /* 0x0000007700777308 */ /* 0x000fe20000000800 */
[----:B-1----:R-:W-:Y:S02]  /*18400*/  LOP3.LUT R9, R14, 0xff, RZ, 0xc0, !PT ;  /* 0x000000ff0e097812 */ /* 0x002fe400078ec0ff */
[--C-:B--2---:R-:W-:Y:S02]  /*18410*/  HSET2.LE.AND R42, R173, R251.reuse, PT ;  /* 0x000000fbad2a7233 */ /* 0x104fe40003803000 */
[--C-:B------:R-:W-:Y:S05]  /*18420*/  HSET2.LE.AND R50, R174, R251.reuse, PT ;  /* 0x000000fbae327233 */ /* 0x100fea0003803000 */
[----:B------:R1:W-:Y:S01]  /*18430*/  MUFU.EX2 R173, R16 ;  /* 0x0000001000ad7308 */ /* 0x0003e20000000800 */
[--C-:B------:R-:W-:Y:S01]  /*18440*/  HSET2.LE.AND R43, R172, R251.reuse, PT ;  /* 0x000000fbac2b7233 */ /* 0x100fe20003803000 */
[----:B------:R-:W-:Y:S01]  /*18450*/  IMAD.MOV.U32 R172, RZ, RZ, R121 ;  /* 0x000000ffffac7224 */ /* 0x000fe200078e0079 */
[----:B------:R-:W-:Y:S01]  /*18460*/  LOP3.LUT R42, R42, R0, RZ, 0xc0, !PT ;  /* 0x000000002a2a7212 */ /* 0x000fe200078ec0ff */
[----:B------:R-:W-:Y:S01]  /*18470*/  IMAD.MOV.U32 R121, RZ, RZ, R46 ;  /* 0x000000ffff797224 */ /* 0x000fe200078e002e */
[----:B------:R-:W-:Y:S01]  /*18480*/  LOP3.LUT R0, R14, 0xffff, RZ, 0xc0, !PT ;  /* 0x0000ffff0e007812 */ /* 0x000fe200078ec0ff */
[----:B------:R-:W-:Y:S01]  /*18490*/  IMAD.MOV.U32 R46, RZ, RZ, R83 ;  /* 0x000000ffff2e7224 */ /* 0x000fe200078e0053 */
[--C-:B------:R-:W-:Y:S03]  /*184a0*/  HSET2.LE.AND R40, R23, R251.reuse, PT ;  /* 0x000000fb17287233 */ /* 0x100fe60003803000 */
[----:B------:R-:W-:Y:S01]  /*184b0*/  MUFU.EX2 R174, R12 ;  /* 0x0000000c00ae7308 */ /* 0x000fe20000000800 */
[----:B------:R-:W-:Y:S01]  /*184c0*/  SHF.R.U32.HI R8, RZ, 0x8, R0 ;  /* 0x00000008ff087819 */ /* 0x000fe20000011600 */
[----:B------:R-:W-:Y:S01]  /*184d0*/  FMUL.FTZ R0, R3, UR4 ;  /* 0x0000000403007c20 */ /* 0x000fe20008410000 */
[----:B------:R-:W-:Y:S01]  /*184e0*/  F2FP.F16.F32.PACK_AB R3, R107, R126 ;  /* 0x0000007e6b03723e */ /* 0x000fe200000000ff */
[----:B------:R-:W-:Y:S01]  /*184f0*/  IMAD.MOV.U32 R23, RZ, RZ, R18 ;  /* 0x000000ffff177224 */ /* 0x000fe200078e0012 */
[----:B------:R-:W-:Y:S01]  /*18500*/  LOP3.LUT R43, R43, R2, RZ, 0xc0, !PT ;  /* 0x000000022b2b7212 */ /* 0x000fe200078ec0ff */
[----:B------:R-:W-:Y:S01]  /*18510*/  IMAD.MOV.U32 R18, RZ, RZ, R17 ;  /* 0x000000ffff127224 */ /* 0x000fe200078e0011 */
[----:B------:R-:W-:Y:S03]  /*18520*/  LOP3.LUT R50, R50, R3, RZ, 0xc0, !PT ;  /* 0x0000000332327212 */ /* 0x000fe600078ec0ff */
[----:B------:R-:W2:Y:S01]  /*18530*/  MUFU.EX2 R0, R0 ;  /* 0x0000000000007308 */ /* 0x000ea20000000800 */
[--C-:B------:R-:W-:Y:S01]  /*18540*/  HSET2.LE.AND R3, R175, R251.reuse, PT ;  /* 0x000000fbaf037233 */ /* 0x100fe20003803000 */
[----:B------:R-:W-:Y:S01]  /*18550*/  IMAD.MOV.U32 R175, RZ, RZ, R45 ;  /* 0x000000ffffaf7224 */ /* 0x000fe200078e002d */
[--C-:B------:R-:W-:Y:S02]  /*18560*/  HSET2.LE.AND R41, R24, R251.reuse, PT ;  /* 0x000000fb18297233 */ /* 0x100fe40003803000 */
[----:B------:R-:W-:Y:S02]  /*18570*/  F2FP.F16.F32.PACK_AB R2, R111, R34 ;  /* 0x000000226f02723e */ /* 0x000fe400000000ff */
[----:B------:R-:W-:Y:S02]  /*18580*/  LOP3.LUT R51, R3, R51, RZ, 0xc0, !PT ;  /* 0x0000003303337212 */ /* 0x000fe400078ec0ff */
[----:B------:R-:W-:Y:S01]  /*18590*/  LOP3.LUT R40, R40, R5, RZ, 0xc0, !PT ;  /* 0x0000000528287212 */ /* 0x000fe200078ec0ff */
[----:B------:R-:W3:Y:S01]  /*185a0*/  LDL.LU R3, [R1+0x4c] ;  /* 0x00004c0001037983 */ /* 0x000ee20000300800 */
[--C-:B------:R-:W-:Y:S02]  /*185b0*/  HSET2.LE.AND R48, R48, R251.reuse, PT ;  /* 0x000000fb30307233 */ /* 0x100fe40003803000 */
[----:B------:R-:W-:Y:S01]  /*185c0*/  F2FP.F16.F32.PACK_AB R5, R98, R21 ;  /* 0x000000156205723e */ /* 0x000fe200000000ff */
[----:B-1----:R-:W3:Y:S01]  /*185d0*/  LDL.LU R16, [R1+0x50] ;  /* 0x0000500001107983 */ /* 0x002ee20000300800 */
[----:B------:R-:W-:Y:S02]  /*185e0*/  LOP3.LUT R41, R41, R2, RZ, 0xc0, !PT ;  /* 0x0000000229297212 */ /* 0x000fe400078ec0ff */
[----:B------:R-:W-:Y:S01]  /*185f0*/  SHF.R.U32.HI R2, RZ, 0x10, R14 ;  /* 0x00000010ff027819 */ /* 0x000fe2000001160e */
[----:B--2---:R-:W-:Y:S01]  /*18600*/  FMUL.FTZ R12, R0, R144 ;  /* 0x00000090000c7220 */ /* 0x004fe20000410000 */
[----:B------:R-:W-:Y:S01]  /*18610*/  LOP3.LUT R48, R48, R5, RZ, 0xc0, !PT ;  /* 0x0000000530307212 */ /* 0x000fe200078ec0ff */
[----:B------:R-:W-:Y:S01]  /*18620*/  FMUL.FTZ R13, R0, R145 ;  /* 0x00000091000d7220 */ /* 0x000fe20000410000 */
[----:B------:R-:W-:Y:S01]  /*18630*/  LOP3.LUT R5, R2, 0xff, RZ, 0xc0, !PT ;  /* 0x000000ff02057812 */ /* 0x000fe200078ec0ff */
[----:B------:R-:W-:Y:S01]  /*18640*/  FMUL.FTZ R25, R0, R141 ;  /* 0x0000008d00197220 */ /* 0x000fe20000410000 */
[--C-:B------:R-:W-:Y:S01]  /*18650*/  HSET2.LE.AND R49, R49, R251.reuse, PT ;  /* 0x000000fb31317233 */ /* 0x100fe20003803000 */
[----:B------:R-:W-:Y:S01]  /*18660*/  IMAD.MOV.U32 R144, RZ, RZ, R28 ;  /* 0x000000ffff907224 */ /* 0x000fe200078e001c */
[----:B------:R-:W-:Y:S01]  /*18670*/  F2FP.F16.F32.PACK_AB R2, R92, R26 ;  /* 0x0000001a5c02723e */ /* 0x000fe200000000ff */
[----:B------:R-:W-:Y:S01]  /*18680*/  FMUL.FTZ R28, R0, R136 ;  /* 0x00000088001c7220 */ /* 0x000fe20000410000 */
[----:B------:R-:W-:Y:S01]  /*18690*/  SHF.R.U32.HI R14, RZ, 0x18, R14 ;  /* 0x00000018ff0e7819 */ /* 0x000fe2000001160e */
[----:B------:R-:W-:Y:S01]  /*186a0*/  IMAD.MOV.U32 R145, RZ, RZ, R29 ;  /* 0x000000ffff917224 */ /* 0x000fe200078e001d */
[----:B------:R-:W-:Y:S01]  /*186b0*/  LOP3.LUT R49, R49, R2, RZ, 0xc0, !PT ;  /* 0x0000000231317212 */ /* 0x000fe200078ec0ff */
[----:B------:R-:W-:Y:S01]  /*186c0*/  FMUL.FTZ R2, R4, UR4 ;  /* 0x0000000404027c20 */ /* 0x000fe20008410000 */
[----:B------:R-:W-:Y:S01]  /*186d0*/  PRMT R73, R9, 0x5410, R8 ;  /* 0x0000541009497816 */ /* 0x000fe20000000008 */
[----:B------:R-:W-:Y:S01]  /*186e0*/  IMAD.U32 R4, RZ, RZ, UR29 ;  /* 0x0000001dff047e24 */ /* 0x000fe2000f8e00ff */
[----:B------:R-:W-:Y:S01]  /*186f0*/  PRMT R72, R5, 0x5410, R14 ;  /* 0x0000541005487816 */ /* 0x000fe2000000000e */
[C---:B------:R-:W-:Y:S01]  /*18700*/  FMUL.FTZ R8, R0.reuse, R148 ;  /* 0x0000009400087220 */ /* 0x040fe20000410000 */
[--C-:B------:R-:W-:Y:S01]  /*18710*/  HSET2.LE.AND R52, R52, R251.reuse, PT ;  /* 0x000000fb34347233 */ /* 0x100fe20003803000 */
[----:B------:R-:W1:Y:S01]  /*18720*/  MUFU.EX2 R2, R2 ;  /* 0x0000000200027308 */ /* 0x000e620000000800 */
[----:B------:R-:W-:Y:S01]  /*18730*/  LOP3.LUT R4, R101, UR33, R4, 0x96, !PT ;  /* 0x0000002165047c12 */ /* 0x000fe2000f8e9604 */
[----:B----4-:R-:W-:Y:S01]  /*18740*/  FFMA.FTZ R118, R0, R10, R21 ;  /* 0x0000000a00767223 */ /* 0x010fe20000010015 */
[--C-:B------:R-:W-:Y:S01]  /*18750*/  HSET2.LE.AND R53, R53, R251.reuse, PT ;  /* 0x000000fb35357233 */ /* 0x100fe20003803000 */
[----:B------:R-:W-:Y:S01]  /*18760*/  IMAD.MOV.U32 R141, RZ, RZ, R110 ;  /* 0x000000ffff8d7224 */ /* 0x000fe200078e006e */
[--C-:B------:R-:W-:Y:S01]  /*18770*/  HSET2.LE.AND R55, R55, R251.reuse, PT ;  /* 0x000000fb37377233 */ /* 0x100fe20003803000 */
[----:B------:R-:W-:Y:S01]  /*18780*/  IMAD.WIDE.U32 R10, R4, -0x326172a9, RZ ;  /* 0xcd9e8d57040a7825 */ /* 0x000fe200078e00ff */
[--C-:B------:R-:W-:Y:S01]  /*18790*/  HSET2.LE.AND R54, R54, R251.reuse, PT ;  /* 0x000000fb36367233 */ /* 0x100fe20003803000 */
[----:B------:R-:W-:Y:S01]  /*187a0*/  UMOV UR29, UR38 ;  /* 0x00000026001d7c82 */ /* 0x000fe20008000000 */
[--C-:B------:R-:W-:Y:S01]  /*187b0*/  HSET2.LE.AND R58, R58, R251.reuse, PT ;  /* 0x000000fb3a3a7233 */ /* 0x100fe20003803000 */
[C---:B------:R-:W-:Y:S01]  /*187c0*/  FMUL.FTZ R9, R0.reuse, R149 ;  /* 0x0000009500097220 */ /* 0x040fe20000410000 */
[--C-:B------:R-:W-:Y:S01]  /*187d0*/  LOP3.LUT R83, R79, UR19, R10.reuse, 0x96, !PT ;  /* 0x000000134f537c12 */ /* 0x100fe2000f8e960a */
[----:B------:R-:W-:Y:S01]  /*187e0*/  FMUL.FTZ R29, R0, R137 ;  /* 0x00000089001d7220 */ /* 0x000fe20000410000 */
[----:B------:R-:W-:Y:S01]  /*187f0*/  LOP3.LUT R4, R81, UR19, R10, 0x96, !PT ;  /* 0x0000001351047c12 */ /* 0x000fe2000f8e960a */
[----:B------:R-:W-:Y:S01]  /*18800*/  IMAD.MOV.U32 R148, RZ, RZ, R99 ;  /* 0x000000ffff947224 */ /* 0x000fe200078e0063 */
[C---:B------:R-:W-:Y:S01]  /*18810*/  LOP3.LUT R5, R11.reuse, UR21, R94, 0x96, !PT ;  /* 0x000000150b057c12 */ /* 0x040fe2000f8e965e */
[----:B------:R-:W-:Y:S01]  /*18820*/  IMAD.MOV.U32 R137, RZ, RZ, R252 ;  /* 0x000000ffff897224 */ /* 0x000fe200078e00fc */
[----:B------:R-:W-:Y:S01]  /*18830*/  LOP3.LUT R82, R11, UR21, R96, 0x96, !PT ;  /* 0x000000150b527c12 */ /* 0x000fe2000f8e9660 */
[C---:B-1----:R-:W-:Y:S01]  /*18840*/  FMUL.FTZ R10, R2.reuse, R150 ;  /* 0x00000096020a7220 */ /* 0x042fe20000410000 */
[--C-:B------:R-:W-:Y:S01]  /*18850*/  HSET2.LE.AND R57, R57, R251.reuse, PT ;  /* 0x000000fb39397233 */ /* 0x100fe20003803000 */
[----:B------:R-:W-:Y:S01]  /*18860*/  IMAD.MOV.U32 R150, RZ, RZ, R30 ;  /* 0x000000ffff967224 */ /* 0x000fe200078e001e */
[--C-:B------:R-:W-:Y:S01]  /*18870*/  HSET2.LE.AND R56, R56, R251.reuse, PT ;  /* 0x000000fb38387233 */ /* 0x100fe20003803000 */
[----:B------:R-:W-:Y:S01]  /*18880*/  IMAD.MOV.U32 R110, RZ, RZ, R31 ;  /* 0x000000ffff6e7224 */ /* 0x000fe200078e001f */
[--C-:B------:R-:W-:Y:S01]  /*18890*/  HSET2.LE.AND R62, R62, R251.reuse, PT ;  /* 0x000000fb3e3e7233 */ /* 0x100fe20003803000 */
[----:B------:R-:W-:Y:S01]  /*188a0*/  IMAD.MOV.U32 R99, RZ, RZ, R27 ;  /* 0x000000ffff637224 */ /* 0x000fe200078e001b */
[--C-:B------:R-:W-:Y:S01]  /*188b0*/  HSET2.LE.AND R60, R60, R251.reuse, PT ;  /* 0x000000fb3c3c7233 */ /* 0x100fe20003803000 */
[C---:B------:R-:W-:Y:S01]  /*188c0*/  FMUL.FTZ R11, R2.reuse, R151 ;  /* 0x00000097020b7220 */ /* 0x040fe20000410000 */
[C---:B------:R-:W-:Y:S01]  /*188d0*/  FMUL.FTZ R14, R2.reuse, R146 ;  /* 0x00000092020e7220 */ /* 0x040fe20000410000 */
[C---:B------:R-:W-:Y:S01]  /*188e0*/  FMUL.FTZ R15, R2.reuse, R147 ;  /* 0x00000093020f7220 */ /* 0x040fe20000410000 */
[C---:B------:R-:W-:Y:S01]  /*188f0*/  FMUL.FTZ R27, R2.reuse, R143 ;  /* 0x0000008f021b7220 */ /* 0x040fe20000410000 */
[C---:B------:R-:W-:Y:S01]  /*18900*/  FMUL.FTZ R30, R2.reuse, R138 ;  /* 0x0000008a021e7220 */ /* 0x040fe20000410000 */
[----:B------:R-:W-:Y:S01]  /*18910*/  FMUL.FTZ R31, R2, R139 ;  /* 0x0000008b021f7220 */ /* 0x000fe20000410000 */
[----:B------:R-:W-:Y:S01]  /*18920*/  FMUL.FTZ R24, R0, R140 ;  /* 0x0000008c00187220 */ /* 0x000fe20000410000 */
[----:B------:R-:W-:Y:S01]  /*18930*/  FMUL.FTZ R0, R7, UR4 ;  /* 0x0000000407007c20 */ /* 0x000fe20008410000 */
[----:B------:R-:W-:Y:S01]  /*18940*/  IMAD.MOV.U32 R21, RZ, RZ, R92 ;  /* 0x000000ffff157224 */ /* 0x000fe200078e005c */
[----:B------:R1:W-:Y:S01]  /*18950*/  MUFU.EX2 R151, R70 ;  /* 0x0000004600977308 */ /* 0x0003e20000000800 */
[----:B------:R-:W-:Y:S02]  /*18960*/  IMAD.MOV.U32 R136, RZ, RZ, R64 ;  /* 0x000000ffff887224 */ /* 0x000fe400078e0040 */
[----:B------:R-:W-:Y:S02]  /*18970*/  IMAD.MOV.U32 R92, RZ, RZ, R65 ;  /* 0x000000ffff5c7224 */ /* 0x000fe400078e0041 */
[----:B------:R-:W-:Y:S05]  /*18980*/  IMAD.WIDE.U32 R64, R4, -0x2daee0ad, RZ ;  /* 0xd2511f5304407825 */ /* 0x000fea00078e00ff */
[----:B------:R-:W2:Y:S01]  /*18990*/  MUFU.EX2 R0, R0 ;  /* 0x0000000000007308 */ /* 0x000ea20000000800 */
[----:B------:R-:W-:Y:S02]  /*189a0*/  IMAD.MOV.U32 R140, RZ, RZ, R172 ;  /* 0x000000ffff8c7224 */ /* 0x000fe400078e00ac */
[----:B------:R-:W-:Y:S02]  /*189b0*/  IMAD.MOV.U32 R252, RZ, RZ, R46 ;  /* 0x000000fffffc7224 */ /* 0x000fe400078e002e */
[----:B------:R-:W-:Y:S02]  /*189c0*/  IMAD.MOV.U32 R149, RZ, RZ, R103 ;  /* 0x000000ffff957224 */ /* 0x000fe400078e0067 */
[----:B------:R-:W-:Y:S03]  /*189d0*/  IMAD.MOV.U32 R143, RZ, RZ, R33 ;  /* 0x000000ffff8f7224 */ /* 0x000fe600078e0021 */
[----:B------:R4:W-:Y:S01]  /*189e0*/  MUFU.EX2 R172, R20 ;  /* 0x0000001400ac7308 */ /* 0x0009e20000000800 */
[--C-:B-1----:R-:W-:Y:S01]  /*189f0*/  HSET2.LE.AND R70, R84, R251.reuse, PT ;  /* 0x000000fb54467233 */ /* 0x102fe20003803000 */
[----:B------:R-:W-:Y:S02]  /*18a00*/  IMAD.MOV.U32 R139, RZ, RZ, R149 ;  /* 0x000000ffff8b7224 */ /* 0x000fe400078e0095 */
[----:B------:R-:W-:Y:S06]  /*18a10*/  IMAD.MOV.U32 R149, RZ, RZ, R21 ;  /* 0x000000ffff957224 */ /* 0x000fec00078e0015 */
[----:B------:R1:W-:Y:S01]  /*18a20*/  MUFU.EX2 R146, R85 ;  /* 0x0000005500927308 */ /* 0x0003e20000000800 */
[C---:B--2---:R-:W-:Y:S01]  /*18a30*/  FMUL.FTZ R4, R0.reuse, R164 ;  /* 0x000000a400047220 */ /* 0x044fe20000410000 */
[C---:B------:R-:W-:Y:S01]  /*18a40*/  FMUL.FTZ R17, R0.reuse, R161 ;  /* 0x000000a100117220 */ /* 0x040fe20000410000 */
[----:B------:R-:W-:Y:S02]  /*18a50*/  IMAD.MOV.U32 R161, RZ, RZ, R150 ;  /* 0x000000ffffa17224 */ /* 0x000fe400078e0096 */
[C---:B------:R-:W-:Y:S01]  /*18a60*/  FMUL.FTZ R21, R0.reuse, R157 ;  /* 0x0000009d00157220 */ /* 0x040fe20000410000 */
[C---:B------:R-:W-:Y:S01]  /*18a70*/  FMUL.FTZ R33, R0.reuse, R153 ;  /* 0x0000009900217220 */ /* 0x040fe20000410000 */
[----:B------:R-:W-:Y:S03]  /*18a80*/  IMAD.MOV.U32 R153, RZ, RZ, R95 ;  /* 0x000000ffff997224 */ /* 0x000fe600078e005f */
[----:B------:R-:W-:Y:S01]  /*18a90*/  MUFU.EX2 R164, R22 ;  /* 0x0000001600a47308 */ /* 0x000fe20000000800 */
[----:B----4-:R-:W-:Y:S01]  /*18aa0*/  FMUL.FTZ R20, R0, R156 ;  /* 0x0000009c00147220 */ /* 0x010fe20000410000 */
[----:B------:R-:W-:Y:S08]  /*18ab0*/  IMAD.MOV.U32 R95, RZ, RZ, R69 ;  /* 0x000000ffff5f7224 */ /* 0x000ff000078e0045 */
[----:B------:R2:W-:Y:S01]  /*18ac0*/  MUFU.EX2 R156, R59 ;  /* 0x0000003b009c7308 */ /* 0x0005e20000000800 */
[----:B-1----:R-:W-:Y:S09]  /*18ad0*/  IMAD.MOV.U32 R85, RZ, RZ, R95 ;  /* 0x000000ffff557224 */ /* 0x002ff200078e005f */
[----:B------:R1:W-:Y:S10]  /*18ae0*/  MUFU.EX2 R157, R63 ;  /* 0x0000003f009d7308 */ /* 0x0003f40000000800 */
[----:B------:R4:W-:Y:S01]  /*18af0*/  MUFU.EX2 R150, R61 ;  /* 0x0000003d00967308 */ /* 0x0009e20000000800 */
[--C-:B--2---:R-:W-:Y:S09]  /*18b00*/  HSET2.LE.AND R59, R67, R251.reuse, PT ;  /* 0x000000fb433b7233 */ /* 0x104ff20003803000 */
[----:B------:R2:W-:Y:S01]  /*18b10*/  MUFU.EX2 R147, R86 ;  /* 0x0000005600937308 */ /* 0x0005e20000000800 */
[--C-:B-1----:R-:W-:Y:S02]  /*18b20*/  HSET2.LE.AND R63, R74, R251.reuse, PT ;  /* 0x000000fb4a3f7233 */ /* 0x102fe40003803000 */
[--C-:B----4-:R-:W-:Y:S02]  /*18b30*/  HSET2.LE.AND R61, R66, R251.reuse, PT ;  /* 0x000000fb423d7233 */ /* 0x110fe40003803000 */
[--C-:B------:R-:W-:Y:S01]  /*18b40*/  HSET2.LE.AND R66, R91, R251.reuse, PT ;  /* 0x000000fb5b427233 */ /* 0x100fe20003803000 */
[----:B------:R-:W-:Y:S02]  /*18b50*/  IMAD.MOV.U32 R91, RZ, RZ, R85 ;  /* 0x000000ffff5b7224 */ /* 0x000fe400078e0055 */
[----:B--2---:R-:W-:Y:S02]  /*18b60*/  IMAD.MOV.U32 R86, RZ, RZ, R100 ;  /* 0x000000ffff567224 */ /* 0x004fe400078e0064 */
[----:B---3--:R-:W-:Y:S01]  /*18b70*/  FFMA.FTZ R106, R2, R3, R26 ;  /* 0x00000003026a7223 */ /* 0x008fe2000001001a */
[----:B------:R-:W-:Y:S01]  /*18b80*/  FMUL.FTZ R3, R6, UR4 ;  /* 0x0000000406037c20 */ /* 0x000fe20008410000 */
[----:B------:R-:W-:Y:S01]  /*18b90*/  FMUL.FTZ R26, R2, R142 ;  /* 0x0000008e021a7220 */ /* 0x000fe20000410000 */
[----:B------:R-:W-:Y:S04]  /*18ba0*/  IMAD.WIDE.U32 R6, R5, -0x2daee0ad, RZ ;  /* 0xd2511f5305067825 */ /* 0x000fe800078e00ff */
[C---:B------:R-:W-:Y:S01]  /*18bb0*/  FMUL.FTZ R5, R0.reuse, R165 ;  /* 0x000000a500057220 */ /* 0x040fe20000410000 */
[----:B------:R1:W2:Y:S01]  /*18bc0*/  MUFU.EX2 R2, R3 ;  /* 0x0000000300027308 */ /* 0x0002a20000000800 */
[C---:B------:R-:W-:Y:S01]  /*18bd0*/  FFMA.FTZ R103, R0.reuse, R16, R32 ;  /* 0x0000001000677223 */ /* 0x040fe20000010020 */
[C---:B------:R-:W-:Y:S01]  /*18be0*/  FMUL.FTZ R16, R0.reuse, R160 ;  /* 0x000000a000107220 */ /* 0x040fe20000410000 */
[----:B------:R-:W-:Y:S01]  /*18bf0*/  LOP3.LUT R46, R65, UR16, R6, 0x96, !PT ;  /* 0x00000010412e7c12 */ /* 0x000fe2000f8e9606 */
[----:B------:R-:W-:Y:S01]  /*18c00*/  IMAD.MOV.U32 R160, RZ, RZ, R137 ;  /* 0x000000ffffa07224 */ /* 0x000fe200078e0089 */
[----:B------:R-:W-:Y:S01]  /*18c10*/  LOP3.LUT R45, R7, UR18, R144, 0x96, !PT ;  /* 0x00000012072d7c12 */ /* 0x000fe2000f8e9690 */
[----:B------:R-:W-:Y:S01]  /*18c20*/  IMAD.MOV.U32 R142, RZ, RZ, R148 ;  /* 0x000000ffff8e7224 */ /* 0x000fe200078e0094 */
[--C-:B------:R-:W-:Y:S01]  /*18c30*/  HSET2.LE.AND R65, R87, R251.reuse, PT ;  /* 0x000000fb57417233 */ /* 0x100fe20003803000 */
[----:B------:R-:W-:Y:S02]  /*18c40*/  IMAD.MOV.U32 R148, RZ, RZ, R102 ;  /* 0x000000ffff947224 */ /* 0x000fe400078e0066 */
[----:B------:R-:W-:Y:S01]  /*18c50*/  FMUL.FTZ R32, R0, R152 ;  /* 0x0000009800207220 */ /* 0x000fe20000410000 */
[----:B------:R-:W-:Y:S02]  /*18c60*/  IMAD.MOV.U32 R137, RZ, RZ, R140 ;  /* 0x000000ffff897224 */ /* 0x000fe400078e008c */
[----:B------:R-:W-:Y:S02]  /*18c70*/  IMAD.MOV.U32 R165, RZ, RZ, R136 ;  /* 0x000000ffffa57224 */ /* 0x000fe400078e0088 */
[----:B------:R-:W-:Y:S02]  /*18c80*/  IMAD.MOV.U32 R136, RZ, RZ, R141 ;  /* 0x000000ffff887224 */ /* 0x000fe400078e008d */
[----:B------:R-:W-:Y:S01]  /*18c90*/  IMAD.MOV.U32 R152, RZ, RZ, R94 ;  /* 0x000000ffff987224 */ /* 0x000fe200078e005e */
[----:B-1----:R-:W3:Y:S01]  /*18ca0*/  LDL.LU R3, [R1+0x54] ;  /* 0x0000540001037983 */ /* 0x002ee20000300800 */
[C---:B--2---:R-:W-:Y:S01]  /*18cb0*/  FMUL.FTZ R6, R2.reuse, R166 ;  /* 0x000000a602067220 */ /* 0x044fe20000410000 */
[----:B------:R-:W-:Y:S02]  /*18cc0*/  IMAD.MOV.U32 R166, RZ, RZ, R23 ;  /* 0x000000ffffa67224 */ /* 0x000fe400078e0017 */
[C---:B------:R-:W-:Y:S01]  /*18cd0*/  FMUL.FTZ R23, R2.reuse, R159 ;  /* 0x0000009f02177220 */ /* 0x040fe20000410000 */
[----:B------:R-:W-:Y:S01]  /*18ce0*/  FMUL.FTZ R7, R2, R167 ;  /* 0x000000a702077220 */ /* 0x000fe20000410000 */
[----:B------:R1:W-:Y:S01]  /*18cf0*/  MUFU.EX2 R159, R44 ;  /* 0x0000002c009f7308 */ /* 0x0003e20000000800 */
[----:B------:R-:W-:Y:S01]  /*18d00*/  IMAD.MOV.U32 R167, RZ, RZ, R18 ;  /* 0x000000ffffa77224 */ /* 0x000fe200078e0012 */
[----:B------:R-:W-:Y:S01]  /*18d10*/  F2FP.F16.F32.PACK_AB R0, R166, R139 ;  /* 0x0000008ba600723e */ /* 0x000fe200000000ff */
[C---:B------:R-:W-:Y:S01]  /*18d20*/  FMUL.FTZ R18, R2.reuse, R162 ;  /* 0x000000a202127220 */ /* 0x040fe20000410000 */
[----:B------:R-:W-:Y:S02]  /*18d30*/  IMAD.MOV.U32 R162, RZ, RZ, R19 ;  /* 0x000000ffffa27224 */ /* 0x000fe400078e0013 */
[----:B------:R-:W-:Y:S01]  /*18d40*/  FMUL.FTZ R19, R2, R163 ;  /* 0x000000a302137220 */ /* 0x000fe20000410000 */
[----:B------:R-:W-:Y:S01]  /*18d50*/  LOP3.LUT R54, R54, R0, RZ, 0xc0, !PT ;  /* 0x0000000036367212 */ /* 0x000fe200078ec0ff */
[----:B------:R-:W-:Y:S01]  /*18d60*/  FMUL.FTZ R22, R2, R158 ;  /* 0x0000009e02167220 */ /* 0x000fe20000410000 */
[----:B------:R-:W-:Y:S01]  /*18d70*/  F2FP.F16.F32.PACK_AB R0, R136, R250 ;  /* 0x000000fa8800723e */ /* 0x000fe200000000ff */
[----:B------:R-:W-:Y:S01]  /*18d80*/  IMAD.MOV.U32 R163, RZ, RZ, R35 ;  /* 0x000000ffffa37224 */ /* 0x000fe200078e0023 */
[----:B------:R-:W2:Y:S01]  /*18d90*/  MUFU.EX2 R158, R47 ;  /* 0x0000002f009e7308 */ /* 0x000ea20000000800 */
[----:B------:R-:W-:Y:S01]  /*18da0*/  FMUL.FTZ R35, R2, R155 ;  /* 0x0000009b02237220 */ /* 0x000fe20000410000 */
[----:B------:R-:W-:Y:S01]  /*18db0*/  LOP3.LUT R56, R56, R0, RZ, 0xc0, !PT ;  /* 0x0000000038387212 */ /* 0x000fe200078ec0ff */
        /* <DEDUP_REMOVED lines=8> */
[----:B------:R-:W-:Y:S01]  /*18e40*/  IMAD.WIDE.U32 R44, R45, -0x326172a9, RZ ;  /* 0xcd9e8d572d2c7825 */ /* 0x000fe200078e00ff */
[----:B------:R-:W-:Y:S03]  /*18e50*/  F2FP.F16.F32.PACK_AB R0, R135, R187 ;  /* 0x000000bb8700723e */ /* 0x000fe600000000ff */
[----:B------:R-:W-:Y:S01]  /*18e60*/  IMAD.WIDE.U32 R68, R46, -0x326172a9, RZ ;  /* 0xcd9e8d572e447825 */ /* 0x000fe200078e00ff */
[----:B------:R-:W-:Y:S02]  /*18e70*/  LOP3.LUT R63, R63, R0, RZ, 0xc0, !PT ;  /* 0x000000003f3f7212 */ /* 0x000fe400078ec0ff */
[----:B------:R-:W-:Y:S01]  /*18e80*/  F2FP.F16.F32.PACK_AB R0, R248, R249 ;  /* 0x000000f9f800723e */ /* 0x000fe200000000ff */
[----:B------:R-:W-:Y:S01]  /*18e90*/  IMAD.MOV.U32 R155, RZ, RZ, R145 ;  /* 0x000000ffff9b7224 */ /* 0x000fe200078e0091 */
[----:B------:R-:W-:Y:S01]  /*18ea0*/  LOP3.LUT R67, R69, UR15, R44, 0x96, !PT ;  /* 0x0000000f45437c12 */ /* 0x000fe2000f8e962c */
[----:B------:R-:W-:Y:S01]  /*18eb0*/  IMAD.MOV.U32 R145, RZ, RZ, R148 ;  /* 0x000000ffff917224 */ /* 0x000fe200078e0094 */
[----:B------:R-:W-:Y:S01]  /*18ec0*/  LOP3.LUT R61, R61, R0, RZ, 0xc0, !PT ;  /* 0x000000003d3d7212 */ /* 0x000fe200078ec0ff */
[----:B------:R1:W-:Y:S01]  /*18ed0*/  MUFU.EX2 R148, R71 ;  /* 0x0000004700947308 */ /* 0x0003e20000000800 */
[----:B------:R-:W-:Y:S01]  /*18ee0*/  F2FP.F16.F32.PACK_AB R0, R240, R242 ;  /* 0x000000f2f000723e */ /* 0x000fe200000000ff */
[----:B------:R-:W-:Y:S01]  /*18ef0*/  IMAD.MOV.U32 R84, RZ, RZ, R94 ;  /* 0x000000ffff547224 */ /* 0x000fe200078e005e */
[--C-:B------:R-:W-:Y:S01]  /*18f00*/  HSET2.LE.AND R69, R72, R251.reuse, PT ;  /* 0x000000fb48457233 */ /* 0x100fe20003803000 */
[----:B------:R-:W-:Y:S01]  /*18f10*/  IMAD.MOV.U32 R87, RZ, RZ, R101 ;  /* 0x000000ffff577224 */ /* 0x000fe200078e0065 */
[----:B------:R-:W-:Y:S02]  /*18f20*/  LOP3.LUT R65, R65, R0, RZ, 0xc0, !PT ;  /* 0x0000000041417212 */ /* 0x000fe400078ec0ff */
[----:B------:R-:W-:Y:S02]  /*18f30*/  F2FP.F16.F32.PACK_AB R0, R173, R174 ;  /* 0x000000aead00723e */ /* 0x000fe400000000ff */
[--C-:B------:R-:W-:Y:S01]  /*18f40*/  HSET2.LE.AND R72, R88, R251.reuse, PT ;  /* 0x000000fb58487233 */ /* 0x100fe20003803000 */
[----:B------:R-:W-:Y:S01]  /*18f50*/  IMAD.MOV.U32 R88, RZ, RZ, R96 ;  /* 0x000000ffff587224 */ /* 0x000fe200078e0060 */
[--C-:B-1----:R-:W-:Y:S01]  /*18f60*/  HSET2.LE.AND R71, R77, R251.reuse, PT ;  /* 0x000000fb4d477233 */ /* 0x102fe20003803000 */
[----:B---3--:R-:W-:Y:S01]  /*18f70*/  FFMA.FTZ R102, R2, R3, R34 ;  /* 0x0000000302667223 */ /* 0x008fe20000010022 */
[----:B------:R-:W-:Y:S01]  /*18f80*/  F2FP.F16.F32.PACK_AB R3, R142, R121 ;  /* 0x000000798e03723e */ /* 0x000fe200000000ff */
[----:B------:R-:W-:Y:S01]  /*18f90*/  FMUL.FTZ R34, R2, R154 ;  /* 0x0000009a02227220 */ /* 0x000fe20000410000 */
[----:B------:R-:W-:Y:S01]  /*18fa0*/  F2FP.F16.F32.PACK_AB R2, R161, R163 ;  /* 0x000000a3a102723e */ /* 0x000fe200000000ff */
[----:B------:R-:W-:Y:S01]  /*18fb0*/  IMAD.MOV.U32 R154, RZ, RZ, R144 ;  /* 0x000000ffff9a7224 */ /* 0x000fe200078e0090 */
[----:B------:R-:W-:Y:S01]  /*18fc0*/  LOP3.LUT R52, R52, R3, RZ, 0xc0, !PT ;  /* 0x0000000334347212 */ /* 0x000fe200078ec0ff */
[----:B------:R-:W-:Y:S01]  /*18fd0*/  IMAD.MOV.U32 R144, RZ, RZ, R149 ;  /* 0x000000ffff907224 */ /* 0x000fe200078e0095 */
[----:B------:R-:W-:Y:S01]  /*18fe0*/  F2FP.F16.F32.PACK_AB R3, R160, R162 ;  /* 0x000000a2a003723e */ /* 0x000fe200000000ff */
[----:B------:R-:W1:Y:S01]  /*18ff0*/  MUFU.EX2 R149, R76 ;  /* 0x0000004c00957308 */ /* 0x000e620000000800 */
[----:B------:R-:W-:Y:S01]  /*19000*/  LOP3.LUT R55, R55, R2, RZ, 0xc0, !PT ;  /* 0x0000000237377212 */ /* 0x000fe200078ec0ff */
[----:B------:R-:W-:Y:S01]  /*19010*/  IMAD.MOV.U32 R141, RZ, RZ, R144 ;  /* 0x000000ffff8d7224 */ /* 0x000fe200078e0090 */
[----:B------:R-:W-:Y:S01]  /*19020*/  F2FP.F16.F32.PACK_AB R2, R137, R247 ;  /* 0x000000f78902723e */ /* 0x000fe200000000ff */
[----:B------:R-:W-:Y:S01]  /*19030*/  IMAD.MOV.U32 R144, RZ, RZ, R99 ;  /* 0x000000ffff907224 */ /* 0x000fe200078e0063 */
[----:B------:R-:W-:Y:S02]  /*19040*/  LOP3.LUT R58, R58, R3, RZ, 0xc0, !PT ;  /* 0x000000033a3a7212 */ /* 0x000fe400078ec0ff */
        /* <DEDUP_REMOVED lines=8> */
[--C-:B------:R-:W-:Y:S01]  /*190d0*/  HSET2.LE.AND R64, R75, R251.reuse, PT ;  /* 0x000000fb4b407233 */ /* 0x100fe20003803000 */
[----:B------:R-:W-:Y:S01]  /*190e0*/  IMAD.WIDE.U32 R74, R67, -0x2daee0ad, RZ ;  /* 0xd2511f53434a7825 */ /* 0x000fe200078e00ff */
[----:B------:R-:W-:Y:S02]  /*190f0*/  F2FP.F16.F32.PACK_AB R2, R244, R245 ;  /* 0x000000f5f402723e */ /* 0x000fe400000000ff */
[--C-:B------:R-:W-:Y:S01]  /*19100*/  HSET2.LE.AND R67, R89, R251.reuse, PT ;  /* 0x000000fb59437233 */ /* 0x100fe20003803000 */
[----:B------:R-:W-:Y:S01]  /*19110*/  IMAD.WIDE.U32 R44, R3, -0x326172a9, RZ ;  /* 0xcd9e8d57032c7825 */ /* 0x000fe200078e00ff */
[----:B------:R-:W-:Y:S02]  /*19120*/  LOP3.LUT R64, R64, R2, RZ, 0xc0, !PT ;  /* 0x0000000240407212 */ /* 0x000fe400078ec0ff */
[----:B------:R-:W-:Y:S01]  /*19130*/  F2FP.F16.F32.PACK_AB R2, R243, R246 ;  /* 0x000000f6f302723e */ /* 0x000fe200000000ff */
[----:B------:R-:W-:Y:S01]  /*19140*/  IMAD.MOV.U32 R89, RZ, RZ, R97 ;  /* 0x000000ffff597224 */ /* 0x000fe200078e0061 */
[----:B------:R-:W-:Y:S02]  /*19150*/  LOP3.LUT R3, R45, UR13, R68, 0x96, !PT ;  /* 0x0000000d2d037c12 */ /* 0x000fe4000f8e9644 */
[----:B------:R-:W-:Y:S02]  /*19160*/  LOP3.LUT R66, R66, R2, RZ, 0xc0, !PT ;  /* 0x0000000242427212 */ /* 0x000fe400078ec0ff */
[----:B------:R-:W-:Y:S02]  /*19170*/  F2FP.F16.F32.PACK_AB R2, R164, R172 ;  /* 0x000000aca402723e */ /* 0x000fe400000000ff */
[----:B------:R-:W-:Y:S02]  /*19180*/  LOP3.LUT R46, R75, UR12, R46, 0x96, !PT ;  /* 0x0000000c4b2e7c12 */ /* 0x000fe4000f8e962e */
[----:B------:R-:W-:Y:S02]  /*19190*/  LOP3.LUT R70, R70, R2, RZ, 0xc0, !PT ;  /* 0x0000000246467212 */ /* 0x000fe400078ec0ff */
[--C-:B------:R-:W-:Y:S01]  /*191a0*/  HSET2.LE.AND R68, R73, R251.reuse, PT ;  /* 0x000000fb49447233 */ /* 0x100fe20003803000 */
[----:B------:R-:W-:Y:S01]  /*191b0*/  IMAD.WIDE.U32 R46, R46, -0x326172a9, RZ ;  /* 0xcd9e8d572e2e7825 */ /* 0x000fe200078e00ff */
[----:B------:R-:W-:Y:S02]  /*191c0*/  F2FP.F16.F32.PACK_AB R2, R157, R156 ;  /* 0x0000009c9d02723e */ /* 0x000fe400000000ff */
[----:B------:R-:W-:Y:S02]  /*191d0*/  LOP3.LUT R67, R67, R0, RZ, 0xc0, !PT ;  /* 0x0000000043437212 */ /* 0x000fe400078ec0ff */
[----:B--2---:R-:W-:Y:S02]  /*191e0*/  F2FP.F16.F32.PACK_AB R0, R158, R159 ;  /* 0x0000009f9e00723e */ /* 0x004fe400000000ff */
[----:B------:R-:W-:Y:S02]  /*191f0*/  LOP3.LUT R68, R68, R2, RZ, 0xc0, !PT ;  /* 0x0000000244447212 */ /* 0x000fe400078ec0ff */
[----:B-1----:R-:W-:Y:S02]  /*19200*/  F2FP.F16.F32.PACK_AB R2, R149, R148 ;  /* 0x000000949502723e */ /* 0x002fe400000000ff */
[----:B------:R-:W-:Y:S02]  /*19210*/  LOP3.LUT R71, R71, R0, RZ, 0xc0, !PT ;  /* 0x0000000047477212 */ /* 0x000fe400078ec0ff */
[----:B------:R-:W-:Y:S02]  /*19220*/  F2FP.F16.F32.PACK_AB R0, R151, R150 ;  /* 0x000000969700723e */ /* 0x000fe400000000ff */
[----:B------:R-:W-:Y:S02]  /*19230*/  LOP3.LUT R44, R47, UR22, R44, 0x96, !PT ;  /* 0x000000162f2c7c12 */ /* 0x000fe4000f8e962c */
[----:B------:R-:W-:Y:S01]  /*19240*/  LOP3.LUT R72, R72, R2, RZ, 0xc0, !PT ;  /* 0x0000000248487212 */ /* 0x000fe200078ec0ff */
[----:B------:R-:W-:Y:S01]  /*19250*/  IMAD.WIDE.U32 R2, R3, -0x2daee0ad, RZ ;  /* 0xd2511f5303027825 */ /* 0x000fe200078e00ff */
[----:B------:R-:W-:Y:S02]  /*19260*/  LOP3.LUT R69, R69, R0, RZ, 0xc0, !PT ;  /* 0x0000000045457212 */ /* 0x000fe400078ec0ff */
[----:B------:R-:W-:Y:S02]  /*19270*/  LOP3.LUT R0, R44, 0xffff, RZ, 0xc0, !PT ;  /* 0x0000ffff2c007812 */ /* 0x000fe400078ec0ff */
[C---:B------:R-:W-:Y:S02]  /*19280*/  LOP3.LUT R73, R46.reuse, 0xffff, RZ, 0xc0, !PT ;  /* 0x0000ffff2e497812 */ /* 0x040fe400078ec0ff */
[----:B------:R-:W-:Y:S02]  /*19290*/  LOP3.LUT R77, R46, 0xff, RZ, 0xc0, !PT ;  /* 0x000000ff2e4d7812 */ /* 0x000fe400078ec0ff */
[--C-:B------:R-:W-:Y:S02]  /*192a0*/  SHF.R.U32.HI R76, RZ, 0x10, R46.reuse ;  /* 0x00000010ff4c7819 */ /* 0x100fe4000001162e */
[----:B------:R-:W-:Y:S02]  /*192b0*/  SHF.R.U32.HI R75, RZ, 0x18, R46 ;  /* 0x00000018ff4b7819 */ /* 0x000fe4000001162e */
[----:B------:R-:W-:Y:S02]  /*192c0*/  LOP3.LUT R45, R3, UR23, R74, 0x96, !PT ;  /* 0x00000017032d7c12 */ /* 0x000fe4000f8e964a */
[C---:B------:R-:W-:Y:S02]  /*192d0*/  LOP3.LUT R3, R2.reuse, 0xffff, RZ, 0xc0, !PT ;  /* 0x0000ffff02037812 */ /* 0x040fe400078ec0ff */
[----:B------:R-:W-:Y:S02]  /*192e0*/  LOP3.LUT R47, R2, 0xff, RZ, 0xc0, !PT ;  /* 0x000000ff022f7812 */ /* 0x000fe400078ec0ff */
[--C-:B------:R-:W-:Y:S02]  /*192f0*/  SHF.R.U32.HI R46, RZ, 0x10, R2.reuse ;  /* 0x00000010ff2e7819 */ /* 0x100fe40000011602 */
[----:B------:R-:W-:Y:S02]  /*19300*/  SHF.R.U32.HI R74, RZ, 0x18, R2 ;  /* 0x00000018ff4a7819 */ /* 0x000fe40000011602 */
[----:B------:R-:W-:Y:S02]  /*19310*/  SHF.R.U32.HI R2, RZ, 0x8, R0 ;  /* 0x00000008ff027819 */ /* 0x000fe40000011600 */
[----:B------:R-:W-:Y:S04]  /*19320*/  LOP3.LUT R0, R44, 0xff, RZ, 0xc0, !PT ;  /* 0x000000ff2c007812 */ /* 0x000fe800078ec0ff */
[----:B------:R-:W-:Y:S02]  /*19330*/  PRMT R96, R0, 0x5410, R2 ;  /* 0x0000541000607816 */ /* 0x000fe40000000002 */
[--C-:B------:R-:W-:Y:S02]  /*19340*/  SHF.R.U32.HI R0, RZ, 0x10, R44.reuse ;  /* 0x00000010ff007819 */ /* 0x100fe4000001162c */
[----:B------:R-:W-:Y:S02]  /*19350*/  SHF.R.U32.HI R44, RZ, 0x18, R44 ;  /* 0x00000018ff2c7819 */ /* 0x000fe4000001162c */
[----:B------:R-:W-:Y:S02]  /*19360*/  LOP3.LUT R0, R0, 0xff, RZ, 0xc0, !PT ;  /* 0x000000ff00007812 */ /* 0x000fe400078ec0ff */
[----:B------:R-:W-:Y:S02]  /*19370*/  LOP3.LUT R2, R46, 0xff, RZ, 0xc0, !PT ;  /* 0x000000ff2e027812 */ /* 0x000fe400078ec0ff */
[----:B------:R-:W-:Y:S02]  /*19380*/  PRMT R98, R0, 0x5410, R44 ;  /* 0x0000541000627816 */ /* 0x000fe4000000002c */
[----:B------:R-:W-:Y:S02]  /*19390*/  SHF.R.U32.HI R0, RZ, 0x8, R73 ;  /* 0x00000008ff007819 */ /* 0x000fe40000011649 */
[--C-:B------:R-:W-:Y:S01]  /*193a0*/  HSET2.LE.AND R73, R90, R251.reuse, PT ;  /* 0x000000fb5a497233 */ /* 0x100fe20003803000 */
[----:B------:R-:W-:Y:S01]  /*193b0*/  IMAD.MOV.U32 R90, RZ, RZ, R84 ;  /* 0x000000ffff5a7224 */ /* 0x000fe200078e0054 */
[----:B------:R-:W-:Y:S02]  /*193c0*/  PRMT R93, R77, 0x5410, R0 ;  /* 0x000054104d5d7816 */ /* 0x000fe40000000000 */
[----:B------:R-:W-:Y:S02]  /*193d0*/  LOP3.LUT R0, R76, 0xff, RZ, 0xc0, !PT ;  /* 0x000000ff4c007812 */ /* 0x000fe400078ec0ff */
[----:B------:R-:W-:Y:S02]  /*193e0*/  PRMT R101, R2, 0x5410, R74 ;  /* 0x0000541002657816 */ /* 0x000fe4000000004a */
[----:B------:R-:W-:Y:S02]  /*193f0*/  PRMT R95, R0, 0x5410, R75 ;  /* 0x00005410005f7816 */ /* 0x000fe4000000004b */
[----:B------:R-:W-:Y:S01]  /*19400*/  SHF.R.U32.HI R0, RZ, 0x8, R3 ;  /* 0x00000008ff007819 */ /* 0x000fe20000011603 */
[----:B------:R-:W-:Y:S03]  /*19410*/  IMAD.WIDE.U32 R2, R82, -0x2daee0ad, RZ ;  /* 0xd2511f5352027825 */ /* 0x000fe600078e00ff */
[----:B------:R-:W-:Y:S01]  /*19420*/  PRMT R100, R47, 0x5410, R0 ;  /* 0x000054102f647816 */ /* 0x000fe20000000000 */
[----:B------:R-:W-:Y:S01]  /*19430*/  IMAD.WIDE.U32 R46, R83, -0x2daee0ad, RZ ;  /* 0xd2511f53532e7825 */ /* 0x000fe200078e00ff */
[----:B------:R-:W-:Y:S04]  /*19440*/  F2FP.F16.F32.PACK_AB R0, R147, R146 ;  /* 0x000000929300723e */ /* 0x000fe800000000ff */
[----:B------:R-:W-:Y:S02]  /*19450*/  LOP3.LUT R73, R73, R0, RZ, 0xc0, !PT ;  /* 0x0000000049497212 */ /* 0x000fe400078ec0ff */
        /* <DEDUP_REMOVED lines=35> */
[----:B------:R-:W-:Y:S01]  /*19690*/  LOP3.LUT R2, R46, 0xff, RZ, 0xc0, !PT ;  /* 0x000000ff2e027812 */ /* 0x000fe200078ec0ff */
[----:B------:R-:W-:Y:S03]  /*196a0*/  IMAD.MOV.U32 R46, RZ, RZ, R88 ;  /* 0x000000ffff2e7224 */ /* 0x000fe600078e0058 */
        /* <DEDUP_REMOVED lines=38> */
[----:B------:R-:W-:Y:S04]  /*19910*/  LOP3.LUT R3, R45, UR17, R78, 0x96, !PT ;  /* 0x000000112d037c12 */ /* 0x000fe8000f8e964e */
        /* <DEDUP_REMOVED lines=52> */
[----:B------:R-:W-:Y:S01]  /*19c60*/  IMAD.MOV.U32 R77, RZ, RZ, R79 ;  /* 0x000000ffff4d7224 */ /* 0x000fe200078e004f */
[--C-:B------:R-:W-:Y:S02]  /*19c70*/  HSET2.LE.AND R152, R152, R251.reuse, PT ;  /* 0x000000fb98987233 */ /* 0x100fe40003803000 */
[--C-:B------:R-:W-:Y:S01]  /*19c80*/  HSET2.LE.AND R153, R153, R251.reuse, PT ;  /* 0x000000fb99997233 */ /* 0x100fe20003803000 */
[----:B------:R-:W-:Y:S05]  /*19c90*/  IMAD.WIDE.U32 R46, R0, -0x2daee0ad, RZ ;  /* 0xd2511f53002e7825 */ /* 0x000fea00078e00ff */
        /* <DEDUP_REMOVED lines=44> */
[----:B------:R-:W1:Y:S01]  /*19f60*/  LDSM.16.MT88.4 R44, [R184+0x4000] ;  /* 0x00400000b82c783b */ /* 0x000e620000004200 */
[C---:B------:R-:W-:Y:S02]  /*19f70*/  LOP3.LUT R0, R2.reuse, 0xffff, RZ, 0xc0, !PT ;  /* 0x0000ffff02007812 */ /* 0x040fe400078ec0ff */
[--C-:B------:R-:W-:Y:S02]  /*19f80*/  HSET2.LE.AND R137, R137, R251.reuse, PT ;  /* 0x000000fb89897233 */ /* 0x100fe40003803000 */
        /* <DEDUP_REMOVED lines=9> */
[----:B------:R-:W-:Y:S01]  /*1a020*/  IMAD.MOV.U32 R2, RZ, RZ, R74 ;  /* 0x000000ffff027224 */ /* 0x000fe200078e004a */
[----:B------:R-:W-:Y:S03]  /*1a030*/  F2FP.F16.F32.PACK_AB R0, R211, R220 ;  /* 0x000000dcd300723e */ /* 0x000fe600000000ff */
        /* <DEDUP_REMOVED lines=11> */
[----:B------:R-:W1:Y:S04]  /*1a0f0*/  LDSM.16.MT88.4 R40, [R184+0x4400] ;  /* 0x00440000b828783b */ /* 0x000e680000004200 */
[----:B------:R-:W-:Y:S01]  /*1a100*/  IMAD.MOV.U32 R49, RZ, RZ, R142 ;  /* 0x000000ffff317224 */ /* 0x000fe200078e008e */
[--C-:B------:R-:W-:Y:S01]  /*1a110*/  HSET2.LE.AND R50, R84, R251.reuse, PT ;  /* 0x000000fb54327233 */ /* 0x100fe20003803000 */
[----:B------:R-:W-:Y:S01]  /*1a120*/  MUFU.EX2 R142, R112 ;  /* 0x00000070008e7308 */ /* 0x000fe20000000800 */
[----:B------:R-:W-:Y:S03]  /*1a130*/  IMAD.MOV.U32 R44, RZ, RZ, R75 ;  /* 0x000000ffff2c7224 */ /* 0x000fe600078e004b */
[----:B------:R-:W-:Y:S01]  /*1a140*/  IMAD.MOV.U32 R3, RZ, RZ, R141 ;  /* 0x000000ffff037224 */ /* 0x000fe200078e008d */
[--C-:B------:R-:W-:Y:S01]  /*1a150*/  HSET2.LE.AND R48, R82, R251.reuse, PT ;  /* 0x000000fb52307233 */ /* 0x100fe20003803000 */
[----:B------:R-:W-:Y:S04]  /*1a160*/  IMAD.MOV.U32 R141, RZ, RZ, R144 ;  /* 0x000000ffff8d7224 */ /* 0x000fe800078e0090 */
[----:B------:R-:W-:Y:S01]  /*1a170*/  MUFU.EX2 R144, R127 ;  /* 0x0000007f00907308 */ /* 0x000fe20000000800 */
[----:B------:R-:W-:Y:S01]  /*1a180*/  IMAD.MOV.U32 R75, RZ, RZ, R145 ;  /* 0x000000ffff4b7224 */ /* 0x000fe200078e0091 */
[--C-:B------:R-:W-:Y:S01]  /*1a190*/  HSET2.LE.AND R74, R141, R251.reuse, PT ;  /* 0x000000fb8d4a7233 */ /* 0x100fe20003803000 */
[----:B------:R-:W-:Y:S03]  /*1a1a0*/  IMAD.MOV.U32 R82, RZ, RZ, R110 ;  /* 0x000000ffff527224 */ /* 0x000fe600078e006e */
[--C-:B------:R-:W-:Y:S01]  /*1a1b0*/  HSET2.LE.AND R75, R75, R251.reuse, PT ;  /* 0x000000fb4b4b7233 */ /* 0x100fe20003803000 */
[----:B------:R-:W-:Y:S03]  /*1a1c0*/  IMAD.MOV.U32 R51, RZ, RZ, R143 ;  /* 0x000000ffff337224 */ /* 0x000fe600078e008f */
[----:B------:R-:W2:Y:S01]  /*1a1d0*/  MUFU.EX2 R145, R134 ;  /* 0x0000008600917308 */ /* 0x000ea20000000800 */
[----:B------:R-:W-:Y:S01]  /*1a1e0*/  LOP3.LUT R74, R74, R0, RZ, 0xc0, !PT ;  /* 0x000000004a4a7212 */ /* 0x000fe200078ec0ff */
[----:B------:R-:W-:Y:S01]  /*1a1f0*/  IMAD.MOV.U32 R84, RZ, RZ, R2 ;  /* 0x000000ffff547224 */ /* 0x000fe200078e0002 */
[----:B------:R-:W-:Y:S04]  /*1a200*/  F2FP.F16.F32.PACK_AB R0, R215, R217 ;  /* 0x000000d9d700723e */ /* 0x000fe800000000ff */
[----:B------:R-:W-:Y:S03]  /*1a210*/  LOP3.LUT R75, R75, R0, RZ, 0xc0, !PT ;  /* 0x000000004b4b7212 */ /* 0x000fe600078ec0ff */
[----:B------:R-:W-:Y:S10]  /*1a220*/  MUFU.EX2 R134, R117 ;  /* 0x0000007500867308 */ /* 0x000ff40000000800 */
[----:B------:R3:W-:Y:S01]  /*1a230*/  MUFU.EX2 R117, R180 ;  /* 0x000000b400757308 */ /* 0x0007e20000000800 */
[----:B--2---:R-:W-:Y:S01]  /*1a240*/  F2FP.F16.F32.PACK_AB R2, R145, R168 ;  /* 0x000000a89102723e */ /* 0x004fe200000000ff */
[-C--:B-1----:R-:W-:Y:S05]  /*1a250*/  HMMA.16816.F32 R4, R52, R40.reuse, R4 ;  /* 0x000000283404723c */ /* 0x082fea0000001804 */
[----:B------:R-:W-:Y:S03]  /*1a260*/  LOP3.LUT R50, R50, R2, RZ, 0xc0, !PT ;  /* 0x0000000232327212 */ /* 0x000fe600078ec0ff */
[----:B------:R-:W1:Y:S01]  /*1a270*/  MUFU.EX2 R143, R128 ;  /* 0x00000080008f7308 */ /* 0x000e620000000800 */
[C---:B------:R-:W-:Y:S04]  /*1a280*/  HMMA.16816.F32 R8, R56.reuse, R40, R8 ;  /* 0x000000283808723c */ /* 0x040fe80000001808 */
[----:B------:R-:W-:Y:S02]  /*1a290*/  F2FP.F16.F32.PACK_AB R2, R132, R133 ;  /* 0x000000858402723e */ /* 0x000fe400000000ff */
[-C--:B------:R-:W-:Y:S03]  /*1a2a0*/  HMMA.16816.F32 R12, R56, R42.reuse, R12 ;  /* 0x0000002a380c723c */ /* 0x080fe6000000180c */
[----:B------:R-:W-:Y:S02]  /*1a2b0*/  MUFU.EX2 R127, R221 ;  /* 0x000000dd007f7308 */ /* 0x000fe40000000800 */
[----:B---3--:R-:W-:Y:S01]  /*1a2c0*/  IMAD.MOV.U32 R180, RZ, RZ, R122 ;  /* 0x000000ffffb47224 */ /* 0x008fe200078e007a */
[C---:B------:R-:W-:Y:S01]  /*1a2d0*/  HMMA.16816.F32 R16, R52.reuse, R42, R16 ;  /* 0x0000002a3410723c */ /* 0x040fe20000001810 */
[----:B------:R-:W2:Y:S06]  /*1a2e0*/  LDSM.16.MT88.4 R40, [R185+0x4400] ;  /* 0x00440000b928783b */ /* 0x000eac0000004200 */
[----:B------:R3:W-:Y:S01]  /*1a2f0*/  MUFU.EX2 R122, R177 ;  /* 0x000000b1007a7308 */ /* 0x0007e20000000800 */
[----:B------:R-:W-:Y:S03]  /*1a300*/  LOP3.LUT R48, R48, R2, RZ, 0xc0, !PT ;  /* 0x0000000230307212 */ /* 0x000fe600078ec0ff */
[----:B-1----:R-:W-:Y:S06]  /*1a310*/  F2FP.F16.F32.PACK_AB R0, R144, R143 ;  /* 0x0000008f9000723e */ /* 0x002fec00000000ff */
[----:B------:R1:W-:Y:S01]  /*1a320*/  MUFU.EX2 R128, R224 ;  /* 0x000000e000807308 */ /* 0x0003e20000000800 */
[----:B------:R-:W-:Y:S09]  /*1a330*/  F2FP.F16.F32.PACK_AB R2, R171, R178 ;  /* 0x000000b2ab02723e */ /* 0x000ff200000000ff */
[----:B------:R-:W-:Y:S10]  /*1a340*/  MUFU.EX2 R141, R104 ;  /* 0x00000068008d7308 */ /* 0x000ff40000000800 */
[----:B------:R-:W-:Y:S10]  /*1a350*/  MUFU.EX2 R110, R130 ;  /* 0x00000082006e7308 */ /* 0x000ff40000000800 */
[----:B------:R-:W-:Y:S01]  /*1a360*/  MUFU.EX2 R112, R114 ;  /* 0x0000007200707308 */ /* 0x000fe20000000800 */
[-C--:B--2---:R-:W-:Y:S09]  /*1a370*/  HMMA.16816.F32 R20, R52, R40.reuse, R20 ;  /* 0x000000283414723c */ /* 0x084ff20000001814 */
[----:B------:R-:W-:Y:S01]  /*1a380*/  MUFU.EX2 R104, R218 ;  /* 0x000000da00687308 */ /* 0x000fe20000000800 */
[C---:B------:R-:W-:Y:S09]  /*1a390*/  HMMA.16816.F32 R24, R56.reuse, R40, R24 ;  /* 0x000000283818723c */ /* 0x040ff20000001818 */
[----:B------:R-:W-:Y:S01]  /*1a3a0*/  MUFU.EX2 R114, R176 ;  /* 0x000000b000727308 */ /* 0x000fe20000000800 */
[-C--:B------:R-:W-:Y:S06]  /*1a3b0*/  HMMA.16816.F32 R28, R56, R42.reuse, R28 ;  /* 0x0000002a381c723c */ /* 0x080fec000000181c */
[----:B------:R-:W-:Y:S01]  /*1a3c0*/  HMMA.16816.F32 R32, R52, R42, R32 ;  /* 0x0000002a3420723c */ /* 0x000fe20000001820 */
[----:B------:R-:W2:Y:S04]  /*1a3d0*/  LDSM.16.MT88.4 R40, [R184+0x4800] ;  /* 0x00480000b828783b */ /* 0x000ea80000004200 */
[----:B------:R-:W-:Y:S02]  /*1a3e0*/  IMAD.MOV.U32 R59, RZ, RZ, R140 ;  /* 0x000000ffff3b7224 */ /* 0x000fe400078e008c */
[----:B------:R-:W-:Y:S01]  /*1a3f0*/  MUFU.EX2 R140, R105 ;  /* 0x00000069008c7308 */ /* 0x000fe20000000800 */
[----:B------:R-:W-:Y:S03]  /*1a400*/  IMAD.MOV.U32 R58, RZ, RZ, R77 ;  /* 0x000000ffff3a7224 */ /* 0x000fe600078e004d */
[----:B------:R-:W-:Y:S01]  /*1a410*/  IMAD.MOV.U32 R57, RZ, RZ, R126 ;  /* 0x000000ffff397224 */ /* 0x000fe200078e007e */
[--C-:B------:R-:W-:Y:S01]  /*1a420*/  HSET2.LE.AND R55, R95, R251.reuse, PT ;  /* 0x000000fb5f377233 */ /* 0x100fe20003803000 */
[----:B------:R-:W-:Y:S01]  /*1a430*/  IMAD.MOV.U32 R56, RZ, RZ, R123 ;  /* 0x000000ffff387224 */ /* 0x000fe200078e007b */
[--C-:B------:R-:W-:Y:S01]  /*1a440*/  HSET2.LE.AND R54, R93, R251.reuse, PT ;  /* 0x000000fb5d367233 */ /* 0x100fe20003803000 */
[----:B---3--:R-:W-:Y:S02]  /*1a450*/  IMAD.MOV.U32 R177, RZ, RZ, R59 ;  /* 0x000000ffffb17224 */ /* 0x008fe400078e003b */
[----:B------:R-:W-:Y:S01]  /*1a460*/  MUFU.EX2 R126, R233 ;  /* 0x000000e9007e7308 */ /* 0x000fe20000000800 */
[----:B------:R-:W-:Y:S01]  /*1a470*/  IMAD.MOV.U32 R59, RZ, RZ, R76 ;  /* 0x000000ffff3b7224 */ /* 0x000fe200078e004c */
[--C-:B------:R-:W-:Y:S01]  /*1a480*/  HSET2.LE.AND R52, R96, R251.reuse, PT ;  /* 0x000000fb60347233 */ /* 0x100fe20003803000 */
[----:B-1----:R-:W-:Y:S01]  /*1a490*/  IMAD.MOV.U32 R224, RZ, RZ, R56 ;  /* 0x000000ffffe07224 */ /* 0x002fe200078e0038 */
[--C-:B------:R-:W-:Y:S01]  /*1a4a0*/  HSET2.LE.AND R53, R98, R251.reuse, PT ;  /* 0x000000fb62357233 */ /* 0x100fe20003803000 */
[----:B------:R-:W-:Y:S02]  /*1a4b0*/  IMAD.MOV.U32 R221, RZ, RZ, R59 ;  /* 0x000000ffffdd7224 */ /* 0x000fe400078e003b */
[----:B------:R-:W-:Y:S03]  /*1a4c0*/  LOP3.LUT R52, R52, R2, RZ, 0xc0, !PT ;  /* 0x0000000234347212 */ /* 0x000fe600078ec0ff */
[----:B------:R1:W-:Y:S01]  /*1a4d0*/  MUFU.EX2 R95, R182 ;  /* 0x000000b6005f7308 */ /* 0x0003e20000000800 */
[----:B------:R-:W-:Y:S01]  /*1a4e0*/  F2FP.F16.F32.PACK_AB R2, R142, R170 ;  /* 0x000000aa8e02723e */ /* 0x000fe200000000ff */
[----:B------:R-:W-:Y:S03]  /*1a4f0*/  IMAD.MOV.U32 R76, RZ, RZ, R120 ;  /* 0x000000ffff4c7224 */ /* 0x000fe600078e0078 */
[----:B------:R-:W-:Y:S01]  /*1a500*/  LOP3.LUT R54, R54, R2, RZ, 0xc0, !PT ;  /* 0x0000000236367212 */ /* 0x000fe200078ec0ff */
[----:B------:R-:W-:Y:S01]  /*1a510*/  FADD.FTZ R76, R76, R103 ;  /* 0x000000674c4c7221 */ /* 0x000fe20000010000 */
[--C-:B------:R-:W-:Y:S03]  /*1a520*/  HSET2.LE.AND R2, R86, R251.reuse, PT ;  /* 0x000000fb56027233 */ /* 0x100fe60003803000 */
[----:B------:R-:W-:Y:S10]  /*1a530*/  MUFU.EX2 R120, R113 ;  /* 0x0000007100787308 */ /* 0x000ff40000000800 */
[----:B------:R-:W-:Y:S01]  /*1a540*/  MUFU.EX2 R105, R206 ;  /* 0x000000ce00697308 */ /* 0x000fe20000000800 */
[-C--:B--2---:R-:W-:Y:S05]  /*1a550*/  HMMA.16816.F32 R4, R60, R40.reuse, R4 ;  /* 0x000000283c04723c */ /* 0x084fea0000001804 */
[----:B-1----:R-:W-:Y:S01]  /*1a560*/  IMAD.MOV.U32 R182, RZ, RZ, R109 ;  /* 0x000000ffffb67224 */ /* 0x002fe200078e006d */
[C---:B------:R-:W-:Y:S03]  /*1a570*/  HMMA.16816.F32 R8, R64.reuse, R40, R8 ;  /* 0x000000284008723c */ /* 0x040fe60000001808 */
[----:B------:R1:W-:Y:S03]  /*1a580*/  MUFU.EX2 R109, R181 ;  /* 0x000000b5006d7308 */ /* 0x0003e60000000800 */
[-C--:B------:R-:W-:Y:S07]  /*1a590*/  HMMA.16816.F32 R12, R64, R42.reuse, R12 ;  /* 0x0000002a400c723c */ /* 0x080fee000000180c */
[----:B------:R2:W-:Y:S01]  /*1a5a0*/  MUFU.EX2 R93, R216 ;  /* 0x000000d8005d7308 */ /* 0x0005e20000000800 */
[C---:B------:R-:W-:Y:S01]  /*1a5b0*/  HMMA.16816.F32 R16, R60.reuse, R42, R16 ;  /* 0x0000002a3c10723c */ /* 0x040fe20000001810 */
[----:B------:R-:W3:Y:S08]  /*1a5c0*/  LDSM.16.MT88.4 R40, [R185+0x4800] ;  /* 0x00480000b928783b */ /* 0x000ef00000004200 */
[----:B------:R4:W-:Y:S02]  /*1a5d0*/  MUFU.EX2 R96, R131 ;  /* 0x0000008300607308 */ /* 0x0009e40000000800 */
[----:B-1----:R-:W-:Y:S08]  /*1a5e0*/  IMAD.MOV.U32 R181, RZ, RZ, R121 ;  /* 0x000000ffffb57224 */ /* 0x002ff000078e0079 */
[----:B------:R1:W-:Y:S01]  /*1a5f0*/  MUFU.EX2 R121, R209 ;  /* 0x000000d100797308 */ /* 0x0003e20000000800 */
[----:B--2---:R-:W-:Y:S09]  /*1a600*/  IMAD.MOV.U32 R216, RZ, RZ, R108 ;  /* 0x000000ffffd87224 */ /* 0x004ff200078e006c */
[----:B------:R2:W3:Y:S01]  /*1a610*/  MUFU.EX2 R108, R214 ;  /* 0x000000d6006c7308 */ /* 0x0004e20000000800 */
[----:B----4-:R-:W-:Y:S09]  /*1a620*/  IMAD.MOV.U32 R131, RZ, RZ, R216 ;  /* 0x000000ffff837224 */ /* 0x010ff200078e00d8 */
[----:B------:R-:W-:Y:S01]  /*1a630*/  MUFU.EX2 R98, R125 ;  /* 0x0000007d00627308 */ /* 0x000fe20000000800 */
[----:B-1----:R-:W-:Y:S02]  /*1a640*/  IMAD.MOV.U32 R209, RZ, RZ, R182 ;  /* 0x000000ffffd17224 */ /* 0x002fe400078e00b6 */
[----:B------:R-:W-:Y:S07]  /*1a650*/  IMAD.MOV.U32 R182, RZ, RZ, R58 ;  /* 0x000000ffffb67224 */ /* 0x000fee00078e003a */
[----:B------:R-:W-:Y:S01]  /*1a660*/  MUFU.EX2 R125, R225 ;  /* 0x000000e1007d7308 */ /* 0x000fe20000000800 */
[----:B--2---:R-:W-:Y:S01]  /*1a670*/  IMAD.MOV.U32 R214, RZ, RZ, R107 ;  /* 0x000000ffffd67224 */ /* 0x004fe200078e006b */
[-C--:B---3--:R-:W-:Y:S03]  /*1a680*/  HMMA.16816.F32 R20, R60, R40.reuse, R20 ;  /* 0x000000283c14723c */ /* 0x088fe60000001814 */
[----:B------:R-:W-:Y:S05]  /*1a690*/  IMAD.MOV.U32 R130, RZ, RZ, R214 ;  /* 0x000000ffff827224 */ /* 0x000fea00078e00d6 */
[----:B------:R-:W-:Y:S03]  /*1a6a0*/  MUFU.EX2 R107, R116 ;  /* 0x00000074006b7308 */ /* 0x000fe60000000800 */
[----:B------:R-:W-:Y:S01]  /*1a6b0*/  IMAD.MOV.U32 R214, RZ, RZ, R180 ;  /* 0x000000ffffd67224 */ /* 0x000fe200078e00b4 */
[C---:B------:R-:W-:Y:S06]  /*1a6c0*/  HMMA.16816.F32 R24, R64.reuse, R40, R24 ;  /* 0x000000284018723c */ /* 0x040fec0000001818 */
[-C--:B------:R-:W-:Y:S01]  /*1a6d0*/  HMMA.16816.F32 R28, R64, R42.reuse, R28 ;  /* 0x0000002a401c723c */ /* 0x080fe2000000181c */
[----:B------:R-:W1:Y:S05]  /*1a6e0*/  MUFU.EX2 R123, R213 ;  /* 0x000000d5007b7308 */ /* 0x000e6a0000000800 */
[----:B------:R-:W-:Y:S01]  /*1a6f0*/  HMMA.16816.F32 R32, R60, R42, R32 ;  /* 0x0000002a3c20723c */ /* 0x000fe20000001820 */
[----:B------:R-:W2:Y:S04]  /*1a700*/  LDSM.16.MT88.4 R40, [R184+0x4c00] ;  /* 0x004c0000b828783b */ /* 0x000ea80000004200 */
[----:B------:R-:W-:Y:S01]  /*1a710*/  MUFU.EX2 R86, R229 ;  /* 0x000000e500567308 */ /* 0x000fe20000000800 */
[----:B------:R-:W-:Y:S01]  /*1a720*/  IMAD.MOV.U32 R67, RZ, RZ, R49 ;  /* 0x000000ffff437224 */ /* 0x000fe200078e0031 */
[--C-:B------:R-:W-:Y:S01]  /*1a730*/  HSET2.LE.AND R49, R83, R251.reuse, PT ;  /* 0x000000fb53317233 */ /* 0x100fe20003803000 */
[----:B------:R-:W-:Y:S03]  /*1a740*/  IMAD.MOV.U32 R64, RZ, RZ, R44 ;  /* 0x000000ffff407224 */ /* 0x000fe600078e002c */
[----:B------:R-:W-:Y:S01]  /*1a750*/  F2FP.F16.F32.PACK_AB R62, R207, R183 ;  /* 0x000000b7cf3e723e */ /* 0x000fe200000000ff */
[----:B------:R-:W-:Y:S03]  /*1a760*/  IMAD.MOV.U32 R83, RZ, RZ, R45 ;  /* 0x000000ffff537224 */ /* 0x000fe600078e002d */
[----:B------:R-:W-:Y:S01]  /*1a770*/  LOP3.LUT R62, R2, R62, RZ, 0xc0, !PT ;  /* 0x0000003e023e7212 */ /* 0x000fe200078ec0ff */
[----:B------:R-:W3:Y:S01]  /*1a780*/  LDSM.16.MT88.4 R44, [R185+0x4c00] ;  /* 0x004c0000b92c783b */ /* 0x000ee20000004200 */
[--C-:B------:R-:W-:Y:S01]  /*1a790*/  HSET2.LE.AND R63, R90, R251.reuse, PT ;  /* 0x000000fb5a3f7233 */ /* 0x100fe20003803000 */
[----:B------:R-:W-:Y:S01]  /*1a7a0*/  IMAD.MOV.U32 R216, RZ, RZ, R64 ;  /* 0x000000ffffd87224 */ /* 0x000fe200078e0040 */
[--C-:B------:R-:W-:Y:S01]  /*1a7b0*/  HSET2.LE.AND R60, R87, R251.reuse, PT ;  /* 0x000000fb573c7233 */ /* 0x100fe20003803000 */
[----:B------:R-:W4:Y:S01]  /*1a7c0*/  MUFU.EX2 R90, R208 ;  /* 0x000000d0005a7308 */ /* 0x000f220000000800 */
[----:B------:R-:W-:Y:S01]  /*1a7d0*/  F2FP.F16.F32.PACK_AB R2, R108, R93 ;  /* 0x0000005d6c02723e */ /* 0x000fe200000000ff */
[----:B------:R-:W-:Y:S01]  /*1a7e0*/  IMAD.MOV.U32 R180, RZ, RZ, R83 ;  /* 0x000000ffffb47224 */ /* 0x000fe200078e0053 */
[--C-:B------:R-:W-:Y:S01]  /*1a7f0*/  HSET2.LE.AND R61, R88, R251.reuse, PT ;  /* 0x000000fb583d7233 */ /* 0x100fe20003803000 */
[----:B------:R-:W-:Y:S01]  /*1a800*/  IMAD.MOV.U32 R65, RZ, RZ, R51 ;  /* 0x000000ffff417224 */ /* 0x000fe200078e0033 */
[----:B------:R-:W-:Y:S02]  /*1a810*/  LOP3.LUT R60, R60, R2, RZ, 0xc0, !PT ;  /* 0x000000023c3c7212 */ /* 0x000fe400078ec0ff */
[--C-:B------:R-:W-:Y:S01]  /*1a820*/  HSET2.LE.AND R51, R85, R251.reuse, PT ;  /* 0x000000fb55337233 */ /* 0x100fe20003803000 */
[----:B------:R-:W-:Y:S01]  /*1a830*/  IMAD.MOV.U32 R85, RZ, RZ, R111 ;  /* 0x000000ffff557224 */ /* 0x000fe200078e006f */
[--C-:B------:R-:W-:Y:S01]  /*1a840*/  HSET2.LE.AND R2, R100, R251.reuse, PT ;  /* 0x000000fb64027233 */ /* 0x100fe20003803000 */
[----:B------:R-:W-:Y:S01]  /*1a850*/  MUFU.EX2 R88, R237 ;  /* 0x000000ed00587308 */ /* 0x000fe20000000800 */
[----:B------:R-:W-:Y:S01]  /*1a860*/  F2FP.F16.F32.PACK_AB R66, R129, R119 ;  /* 0x000000778142723e */ /* 0x000fe200000000ff */
[----:B------:R-:W-:Y:S01]  /*1a870*/  IMAD.MOV.U32 R83, RZ, RZ, R65 ;  /* 0x000000ffff537224 */ /* 0x000fe200078e0041 */
[----:B------:R-:W-:Y:S02]  /*1a880*/  LOP3.LUT R51, R51, R0, RZ, 0xc0, !PT ;  /* 0x0000000033337212 */ /* 0x000fe400078ec0ff */
[----:B------:R-:W-:Y:S02]  /*1a890*/  LOP3.LUT R66, R2, R66, RZ, 0xc0, !PT ;  /* 0x0000004202427212 */ /* 0x000fe400078ec0ff */
[----:B------:R-:W-:Y:S03]  /*1a8a0*/  F2FP.F16.F32.PACK_AB R0, R134, R204 ;  /* 0x000000cc8600723e */ /* 0x000fe600000000ff */
[----:B------:R-:W-:Y:S01]  /*1a8b0*/  MUFU.EX2 R87, R219 ;  /* 0x000000db00577308 */ /* 0x000fe20000000800 */
[--C-:B------:R-:W-:Y:S02]  /*1a8c0*/  HSET2.LE.AND R64, R97, R251.reuse, PT ;  /* 0x000000fb61407233 */ /* 0x100fe40003803000 */
[----:B------:R-:W-:Y:S02]  /*1a8d0*/  LOP3.LUT R49, R49, R0, RZ, 0xc0, !PT ;  /* 0x0000000031317212 */ /* 0x000fe400078ec0ff */
[----:B------:R-:W-:Y:S01]  /*1a8e0*/  F2FP.F16.F32.PACK_AB R0, R179, R205 ;  /* 0x000000cdb300723e */ /* 0x000fe200000000ff */
[-C--:B--2---:R-:W-:Y:S04]  /*1a8f0*/  HMMA.16816.F32 R4, R68, R40.reuse, R4 ;  /* 0x000000284404723c */ /* 0x084fe80000001804 */
[----:B------:R-:W-:Y:S01]  /*1a900*/  MUFU.EX2 R111, R124 ;  /* 0x0000007c006f7308 */ /* 0x000fe20000000800 */
[----:B------:R-:W-:Y:S01]  /*1a910*/  LOP3.LUT R53, R53, R0, RZ, 0xc0, !PT ;  /* 0x0000000035357212 */ /* 0x000fe200078ec0ff */
[C---:B------:R-:W-:Y:S08]  /*1a920*/  HMMA.16816.F32 R8, R72.reuse, R40, R8 ;  /* 0x000000284808723c */ /* 0x040ff00000001808 */
[----:B------:R-:W2:Y:S03]  /*1a930*/  MUFU.EX2 R124, R234 ;  /* 0x000000ea007c7308 */ /* 0x000ea60000000800 */
[----:B------:R-:W-:Y:S01]  /*1a940*/  F2FP.F16.F32.PACK_AB R0, R140, R141 ;  /* 0x0000008d8c00723e */ /* 0x000fe200000000ff */
[-C--:B------:R-:W-:Y:S03]  /*1a950*/  HMMA.16816.F32 R12, R72, R42.reuse, R12 ;  /* 0x0000002a480c723c */ /* 0x080fe6000000180c */
[----:B------:R-:W-:Y:S03]  /*1a960*/  LOP3.LUT R55, R55, R0, RZ, 0xc0, !PT ;  /* 0x0000000037377212 */ /* 0x000fe600078ec0ff */
[C---:B------:R-:W-:Y:S01]  /*1a970*/  HMMA.16816.F32 R16, R68.reuse, R42, R16 ;  /* 0x0000002a4410723c */ /* 0x040fe20000001810 */
[----:B------:R-:W1:Y:S01]  /*1a980*/  LDSM.16.MT88.4 R40, [R184+0x5000] ;  /* 0x00500000b828783b */ /* 0x000e620000004200 */
[----:B------:R-:W2:Y:S03]  /*1a990*/  MUFU.EX2 R100, R232 ;  /* 0x000000e800647308 */ /* 0x000ea60000000800 */
[----:B------:R-:W-:Y:S01]  /*1a9a0*/  F2FP.F16.F32.PACK_AB R0, R122, R117 ;  /* 0x000000757a00723e */ /* 0x000fe200000000ff */
[-C--:B---3--:R-:W-:Y:S06]  /*1a9b0*/  HMMA.16816.F32 R20, R68, R44.reuse, R20 ;  /* 0x0000002c4414723c */ /* 0x088fec0000001814 */
[----:B------:R-:W-:Y:S01]  /*1a9c0*/  MUFU.EX2 R113, R212 ;  /* 0x000000d400717308 */ /* 0x000fe20000000800 */
[----:B------:R-:W-:Y:S01]  /*1a9d0*/  LOP3.LUT R63, R63, R0, RZ, 0xc0, !PT ;  /* 0x000000003f3f7212 */ /* 0x000fe200078ec0ff */
[C---:B------:R-:W-:Y:S04]  /*1a9e0*/  HMMA.16816.F32 R24, R72.reuse, R44, R24 ;  /* 0x0000002c4818723c */ /* 0x040fe80000001818 */
[----:B------:R-:W-:Y:S02]  /*1a9f0*/  F2FP.F16.F32.PACK_AB R0, R109, R95 ;  /* 0x0000005f6d00723e */ /* 0x000fe400000000ff */
[-C--:B------:R-:W-:Y:S02]  /*1aa00*/  HMMA.16816.F32 R28, R72, R46.reuse, R28 ;  /* 0x0000002e481c723c */ /* 0x080fe4000000181c */
[----:B------:R-:W-:Y:S03]  /*1aa10*/  MUFU.EX2 R75, R227 ;  /* 0x000000e3004b7308 */ /* 0x000fe60000000800 */
[----:B------:R-:W-:Y:S01]  /*1aa20*/  FADD.FTZ R44, R85, R102 ;  /* 0x00000066552c7221 */ /* 0x000fe20000010000 */
[----:B------:R-:W-:Y:S06]  /*1aa30*/  HMMA.16816.F32 R32, R68, R46, R32 ;  /* 0x0000002e4420723c */ /* 0x000fec0000001820 */
[----:B------:R-:W-:Y:S01]  /*1aa40*/  MUFU.EX2 R102, R226 ;  /* 0x000000e200667308 */ /* 0x000fe20000000800 */
[----:B------:R-:W-:Y:S04]  /*1aa50*/  IMAD.MOV.U32 R85, RZ, RZ, R57 ;  /* 0x000000ffff557224 */ /* 0x000fe800078e0039 */
[----:B------:R-:W-:Y:S01]  /*1aa60*/  FADD.FTZ R45, R3, R106 ;  /* 0x0000006a032d7221 */ /* 0x000fe20000010000 */
[----:B------:R-:W3:Y:S01]  /*1aa70*/  LDSM.16.MT88.4 R56, [R185+0x5000] ;  /* 0x00500000b938783b */ /* 0x000ee20000004200 */
[----:B------:R-:W-:Y:S02]  /*1aa80*/  LOP3.LUT R61, R61, R0, RZ, 0xc0, !PT ;  /* 0x000000003d3d7212 */ /* 0x000fe400078ec0ff */
[----:B------:R-:W-:Y:S01]  /*1aa90*/  FADD.FTZ R69, R221, R45 ;  /* 0x0000002ddd457221 */ /* 0x000fe20000010000 */
[----:B------:R-:W-:Y:S01]  /*1aaa0*/  F2FP.F16.F32.PACK_AB R0, R120, R115 ;  /* 0x000000737800723e */ /* 0x000fe200000000ff */
[----:B------:R-:W-:Y:S01]  /*1aab0*/  FADD.FTZ R72, R177, R118 ;  /* 0x00000076b1487221 */ /* 0x000fe20000010000 */
[----:B------:R-:W-:Y:S01]  /*1aac0*/  F2FP.F16.F32.PACK_AB R2, R110, R96 ;  /* 0x000000606e02723e */ /* 0x000fe200000000ff */
[----:B------:R-:W-:Y:S01]  /*1aad0*/  IMAD.MOV.U32 R177, RZ, RZ, R84 ;  /* 0x000000ffffb17224 */ /* 0x000fe200078e0054 */
[--C-:B------:R-:W-:Y:S01]  /*1aae0*/  HSET2.LE.AND R65, R94, R251.reuse, PT ;  /* 0x000000fb5e417233 */ /* 0x100fe20003803000 */
[-C--:B-1----:R-:W-:Y:S01]  /*1aaf0*/  HMMA.16816.F32 R4, R48, R40.reuse, R4 ;  /* 0x000000283004723c */ /* 0x082fe20000001804 */
[----:B------:R-:W1:Y:S04]  /*1ab00*/  MUFU.EX2 R116, R210 ;  /* 0x000000d200747308 */ /* 0x000e680000000800 */
[----:B------:R-:W-:Y:S01]  /*1ab10*/  LOP3.LUT R64, R64, R2, RZ, 0xc0, !PT ;  /* 0x0000000240407212 */ /* 0x000fe200078ec0ff */
[C---:B------:R-:W-:Y:S05]  /*1ab20*/  HMMA.16816.F32 R8, R52.reuse, R40, R8 ;  /* 0x000000283408723c */ /* 0x040fea0000001808 */
[----:B------:R-:W-:Y:S01]  /*1ab30*/  MUFU.EX2 R77, R169 ;  /* 0x000000a9004d7308 */ /* 0x000fe20000000800 */
[----:B------:R-:W-:Y:S01]  /*1ab40*/  IMAD.MOV.U32 R84, RZ, RZ, R67 ;  /* 0x000000ffff547224 */ /* 0x000fe200078e0043 */
[-C--:B------:R-:W-:Y:S04]  /*1ab50*/  HMMA.16816.F32 R12, R52, R42.reuse, R12 ;  /* 0x0000002a340c723c */ /* 0x080fe8000000180c */
[--C-:B------:R-:W-:Y:S02]  /*1ab60*/  HSET2.LE.AND R67, R101, R251.reuse, PT ;  /* 0x000000fb65437233 */ /* 0x100fe40003803000 */
[C---:B------:R-:W-:Y:S05]  /*1ab70*/  HMMA.16816.F32 R16, R48.reuse, R42, R16 ;  /* 0x0000002a3010723c */ /* 0x040fea0000001810 */
[----:B------:R-:W-:Y:S01]  /*1ab80*/  LOP3.LUT R67, R67, R0, RZ, 0xc0, !PT ;  /* 0x0000000043437212 */ /* 0x000fe200078ec0ff */
[----:B------:R-:W-:Y:S01]  /*1ab90*/  FADD.FTZ R0, R224, R44 ;  /* 0x0000002ce0007221 */ /* 0x000fe20000010000 */
[----:B------:R-:W-:Y:S01]  /*1aba0*/  FADD.FTZ R2, R209, R76 ;  /* 0x0000004cd1027221 */ /* 0x000fe20000010000 */
[----:B------:R-:W2:Y:S01]  /*1abb0*/  LDSM.16.MT88.4 R44, [R184+0x5400] ;  /* 0x00540000b82c783b */ /* 0x000ea20000004200 */
[----:B------:R-:W-:Y:S02]  /*1abc0*/  MUFU.EX2 R76, R222 ;  /* 0x000000de004c7308 */ /* 0x000fe40000000800 */
[----:B------:R-:W-:Y:S01]  /*1abd0*/  FADD.FTZ R41, R214, R0 ;  /* 0x00000000d6297221 */ /* 0x000fe20000010000 */
[-C--:B---3--:R-:W-:Y:S03]  /*1abe0*/  HMMA.16816.F32 R20, R48, R56.reuse, R20 ;  /* 0x000000383014723c */ /* 0x088fe60000001814 */
[----:B------:R-:W-:Y:S01]  /*1abf0*/  FADD.FTZ R73, R182, R2 ;  /* 0x00000002b6497221 */ /* 0x000fe20000010000 */
[--C-:B------:R-:W-:Y:S01]  /*1ac00*/  HSET2.LE.AND R2, R91, R251.reuse, PT ;  /* 0x000000fb5b027233 */ /* 0x100fe20003803000 */
[----:B------:R-:W-:Y:S01]  /*1ac10*/  FADD.FTZ R72, R85, R72 ;  /* 0x0000004855487221 */ /* 0x000fe20000010000 */
[C---:B------:R-:W-:Y:S01]  /*1ac20*/  HMMA.16816.F32 R24, R52.reuse, R56, R24 ;  /* 0x000000383418723c */ /* 0x040fe20000001818 */
[----:B------:R-:W3:Y:S04]  /*1ac30*/  MUFU.EX2 R85, R238 ;  /* 0x000000ee00557308 */ /* 0x000ee80000000800 */
[----:B------:R-:W-:Y:S01]  /*1ac40*/  F2FP.F16.F32.PACK_AB R71, R123, R121 ;  /* 0x000000797b47723e */ /* 0x000fe200000000ff */
[-C--:B------:R-:W-:Y:S05]  /*1ac50*/  HMMA.16816.F32 R28, R52, R58.reuse, R28 ;  /* 0x0000003a341c723c */ /* 0x080fea000000181c */
[----:B------:R-:W-:Y:S01]  /*1ac60*/  MUFU.EX2 R55, R239 ;  /* 0x000000ef00377308 */ /* 0x000fe20000000800 */
[----:B------:R-:W-:Y:S01]  /*1ac70*/  LOP3.LUT R71, R2, R71, RZ, 0xc0, !PT ;  /* 0x0000004702477212 */ /* 0x000fe200078ec0ff */
[----:B------:R-:W-:Y:S04]  /*1ac80*/  HMMA.16816.F32 R32, R48, R58, R32 ;  /* 0x0000003a3020723c */ /* 0x000fe80000001820 */
[----:B------:R-:W-:Y:S01]  /*1ac90*/  FADD.FTZ R2, R130, R72 ;  /* 0x0000004882027221 */ /* 0x000fe20000010000 */
[----:B------:R-:W-:Y:S01]  /*1aca0*/  FADD.FTZ R40, R181, R73 ;  /* 0x00000049b5287221 */ /* 0x000fe20000010000 */
[--C-:B------:R-:W-:Y:S01]  /*1acb0*/  HSET2.LE.AND R56, R79, R251.reuse, PT ;  /* 0x000000fb4f387233 */ /* 0x100fe20003803000 */
[----:B------:R-:W-:Y:S02]  /*1acc0*/  IMAD.MOV.U32 R182, RZ, RZ, R84 ;  /* 0x000000ffffb67224 */ /* 0x000fe400078e0054 */
[----:B------:R-:W-:Y:S02]  /*1acd0*/  MUFU.EX2 R84, R230 ;  /* 0x000000e600547308 */ /* 0x000fe40000000800 */
[----:B------:R-:W-:Y:S01]  /*1ace0*/  FADD.FTZ R73, R250, R2 ;  /* 0x00000002fa497221 */ /* 0x000fe20000010000 */
[----:B----4-:R-:W-:Y:S01]  /*1acf0*/  F2FP.F16.F32.PACK_AB R2, R105, R90 ;  /* 0x0000005a6902723e */ /* 0x010fe200000000ff */
[----:B------:R-:W-:Y:S01]  /*1ad00*/  FADD.FTZ R74, R82, R41 ;  /* 0x00000029524a7221 */ /* 0x000fe20000010000 */
[----:B------:R-:W-:Y:S01]  /*1ad10*/  F2FP.F16.F32.PACK_AB R3, R112, R107 ;  /* 0x0000006b7003723e */ /* 0x000fe200000000ff */
[----:B------:R-:W-:Y:S01]  /*1ad20*/  FADD.FTZ R73, R216, R73 ;  /* 0x00000049d8497221 */ /* 0x000fe20000010000 */
[----:B------:R-:W-:Y:S01]  /*1ad30*/  LOP3.LUT R56, R56, R2, RZ, 0xc0, !PT ;  /* 0x0000000238387212 */ /* 0x000fe200078ec0ff */
[----:B------:R-:W-:Y:S01]  /*1ad40*/  FADD.FTZ R2, R182, R40 ;  /* 0x00000028b6027221 */ /* 0x000fe20000010000 */
[-C--:B--2---:R-:W-:Y:S01]  /*1ad50*/  HMMA.16816.F32 R4, R60, R44.reuse, R4 ;  /* 0x0000002c3c04723c */ /* 0x084fe20000001804 */
[----:B------:R-:W2:Y:S01]  /*1ad60*/  LDSM.16.MT88.4 R40, [R185+0x5400] ;  /* 0x00540000b928783b */ /* 0x000ea20000004200 */
[----:B------:R-:W-:Y:S03]  /*1ad70*/  MUFU.EX2 R82, R223 ;  /* 0x000000df00527308 */ /* 0x000fe60000000800 */
[--C-:B------:R-:W-:Y:S01]  /*1ad80*/  HSET2.LE.AND R0, R92, R251.reuse, PT ;  /* 0x000000fb5c007233 */ /* 0x100fe20003803000 */
[----:B------:R-:W-:Y:S01]  /*1ad90*/  IMAD.MOV.U32 R214, RZ, RZ, R83 ;  /* 0x000000ffffd67224 */ /* 0x000fe200078e0053 */
[----:B------:R-:W-:Y:S01]  /*1ada0*/  F2FP.F16.F32.PACK_AB R70, R128, R127 ;  /* 0x0000007f8046723e */ /* 0x000fe200000000ff */
[----:B------:R-:W-:Y:S04]  /*1adb0*/  FADD.FTZ R49, R180, R2 ;  /* 0x00000002b4317221 */ /* 0x000fe80000010000 */
[----:B------:R-:W4:Y:S01]  /*1adc0*/  MUFU.EX2 R83, R235 ;  /* 0x000000eb00537308 */ /* 0x000f220000000800 */
[----:B------:R-:W-:Y:S01]  /*1add0*/  LOP3.LUT R65, R65, R3, RZ, 0xc0, !PT ;  /* 0x0000000341417212 */ /* 0x000fe200078ec0ff */
[----:B------:R-:W-:Y:S01]  /*1ade0*/  FADD.FTZ R51, R166, R49 ;  /* 0x00000031a6337221 */ /* 0x000fe20000010000 */
[----:B------:R-:W-:Y:S01]  /*1adf0*/  LOP3.LUT R70, R0, R70, RZ, 0xc0, !PT ;  /* 0x0000004600467212 */ /* 0x000fe200078ec0ff */
[----:B------:R-:W-:Y:S01]  /*1ae00*/  FADD.FTZ R0, R131, R69 ;  /* 0x0000004583007221 */ /* 0x000fe20000010000 */
[----:B------:R-:W-:Y:S02]  /*1ae10*/  F2FP.F16.F32.PACK_AB R2, R126, R124 ;  /* 0x0000007c7e02723e */ /* 0x000fe400000000ff */
[--C-:B------:R-:W-:Y:S01]  /*1ae20*/  HSET2.LE.AND R69, R99, R251.reuse, PT ;  /* 0x000000fb63457233 */ /* 0x100fe20003803000 */
[C---:B------:R-:W-:Y:S04]  /*1ae30*/  HMMA.16816.F32 R8, R64.reuse, R44, R8 ;  /* 0x0000002c4008723c */ /* 0x040fe80000001808 */
[----:B------:R-:W-:Y:S01]  /*1ae40*/  FADD.FTZ R72, R247, R0 ;  /* 0x00000000f7487221 */ /* 0x000fe20000010000 */
[----:B------:R-:W-:Y:S01]  /*1ae50*/  F2FP.F16.F32.PACK_AB R0, R104, R87 ;  /* 0x000000576800723e */ /* 0x000fe200000000ff */
[-C--:B------:R-:W-:Y:S05]  /*1ae60*/  HMMA.16816.F32 R12, R64, R46.reuse, R12 ;  /* 0x0000002e400c723c */ /* 0x080fea000000180c */
[----:B------:R-:W-:Y:S01]  /*1ae70*/  LOP3.LUT R69, R69, R0, RZ, 0xc0, !PT ;  /* 0x0000000045457212 */ /* 0x000fe200078ec0ff */
[C---:B------:R-:W-:Y:S01]  /*1ae80*/  HMMA.16816.F32 R16, R60.reuse, R46, R16 ;  /* 0x0000002e3c10723c */ /* 0x040fe20000001810 */
[----:B------:R-:W4:Y:S04]  /*1ae90*/  LDSM.16.MT88.4 R44, [R184+0x5800] ;  /* 0x00580000b82c783b */ /* 0x000f280000004200 */
[----:B------:R-:W-:Y:S01]  /*1aea0*/  FADD.FTZ R0, R214, R74 ;  /* 0x0000004ad6007221 */ /* 0x000fe20000010000 */
[--C-:B------:R-:W-:Y:S01]  /*1aeb0*/  HSET2.LE.AND R3, R89, R251.reuse, PT ;  /* 0x000000fb59037233 */ /* 0x100fe20003803000 */
[----:B------:R-:W-:Y:S01]  /*1aec0*/  FADD.FTZ R72, R177, R72 ;  /* 0x00000048b1487221 */ /* 0x000fe20000010000 */
[----:B------:R-:W-:Y:S01]  /*1aed0*/  F2FP.F16.F32.PACK_AB R68, R100, R86 ;  /* 0x000000566444723e */ /* 0x000fe200000000ff */
[----:B------:R-:W-:Y:S01]  /*1aee0*/  MUFU.EX2 R74, R236 ;  /* 0x000000ec004a7308 */ /* 0x000fe20000000800 */
[-C--:B--2---:R-:W-:Y:S03]  /*1aef0*/  HMMA.16816.F32 R20, R60, R40.reuse, R20 ;  /* 0x000000283c14723c */ /* 0x084fe60000001814 */
[----:B------:R-:W-:Y:S01]  /*1af00*/  FADD.FTZ R48, R163, R0 ;  /* 0x00000000a3307221 */ /* 0x000fe20000010000 */
[--C-:B------:R-:W-:Y:S02]  /*1af10*/  HSET2.LE.AND R0, R81, R251.reuse, PT ;  /* 0x000000fb51007233 */ /* 0x100fe40003803000 */
[C---:B------:R-:W-:Y:S05]  /*1af20*/  HMMA.16816.F32 R24, R64.reuse, R40, R24 ;  /* 0x000000284018723c */ /* 0x040fea0000001818 */
[----:B------:R-:W-:Y:S01]  /*1af30*/  LOP3.LUT R68, R3, R68, RZ, 0xc0, !PT ;  /* 0x0000004403447212 */ /* 0x000fe200078ec0ff */
[-C--:B------:R-:W-:Y:S05]  /*1af40*/  HMMA.16816.F32 R28, R64, R42.reuse, R28 ;  /* 0x0000002a401c723c */ /* 0x080fea000000181c */
[--C-:B------:R-:W-:Y:S01]  /*1af50*/  HSET2.LE.AND R57, R78, R251.reuse, PT ;  /* 0x000000fb4e397233 */ /* 0x100fe20003803000 */
[----:B------:R-:W-:Y:S01]  /*1af60*/  HMMA.16816.F32 R32, R60, R42, R32 ;  /* 0x0000002a3c20723c */ /* 0x000fe20000001820 */
[----:B------:R-:W-:Y:S04]  /*1af70*/  MUFU.EX2 R78, R231 ;  /* 0x000000e7004e7308 */ /* 0x000fe80000000800 */
[----:B-1----:R-:W-:Y:S01]  /*1af80*/  F2FP.F16.F32.PACK_AB R58, R116, R113 ;  /* 0x00000071743a723e */ /* 0x002fe200000000ff */
[----:B------:R-:W-:Y:S01]  /*1af90*/  FADD.FTZ R50, R161, R48 ;  /* 0x00000030a1327221 */ /* 0x000fe20000010000 */
[----:B------:R-:W-:Y:S01]  /*1afa0*/  F2FP.F16.F32.PACK_AB R3, R111, R98 ;  /* 0x000000626f03723e */ /* 0x000fe200000000ff */
[----:B------:R-:W-:Y:S03]  /*1afb0*/  FADD.FTZ R48, R175, R51 ;  /* 0x00000033af307221 */ /* 0x000fe60000010000 */
[----:B------:R-:W-:Y:S01]  /*1afc0*/  LOP3.LUT R154, R154, R2, RZ, 0xc0, !PT ;  /* 0x000000029a9a7212 */ /* 0x000fe200078ec0ff */
[----:B------:R-:W-:Y:S01]  /*1afd0*/  FADD.FTZ R2, R162, R73 ;  /* 0x00000049a2027221 */ /* 0x000fe20000010000 */
[----:B------:R-:W-:Y:S01]  /*1afe0*/  LOP3.LUT R58, R0, R58, RZ, 0xc0, !PT ;  /* 0x0000003a003a7212 */ /* 0x000fe200078ec0ff */
[----:B------:R-:W-:Y:S01]  /*1aff0*/  FADD.FTZ R54, R188, R48 ;  /* 0x00000030bc367221 */ /* 0x000fe20000010000 */
[----:B------:R-:W-:Y:S01]  /*1b000*/  MUFU.EX2 R73, R241 ;  /* 0x000000f100497308 */ /* 0x000fe20000000800 */
[----:B------:R2:W5:Y:S01]  /*1b010*/  LDL.LU R188, [R1+0x88] ;  /* 0x0000880001bc7983 */ /* 0x0005620000300800 */
[----:B------:R-:W-:Y:S01]  /*1b020*/  FADD.FTZ R49, R160, R2 ;  /* 0x00000002a0317221 */ /* 0x000fe20000010000 */
[----:B---3--:R-:W-:Y:S01]  /*1b030*/  F2FP.F16.F32.PACK_AB R2, R85, R88 ;  /* 0x000000585502723e */ /* 0x008fe200000000ff */
[-C--:B----4-:R-:W-:Y:S01]  /*1b040*/  HMMA.16816.F32 R4, R68, R44.reuse, R4 ;  /* 0x0000002c4404723c */ /* 0x090fe20000001804 */
[----:B------:R-:W-:Y:S04]  /*1b050*/  LDSM.16.MT88.4 R160, [R184+0x5c00] ;  /* 0x005c0000b8a0783b */ /* 0x000fe80000004200 */
[----:B------:R-:W-:Y:S01]  /*1b060*/  LOP3.LUT R152, R152, R2, RZ, 0xc0, !PT ;  /* 0x0000000298987212 */ /* 0x000fe200078ec0ff */
[----:B------:R-:W-:Y:S01]  /*1b070*/  FADD.FTZ R2, R245, R49 ;  /* 0x00000031f5027221 */ /* 0x000fe20000010000 */
[----:B------:R-:W-:Y:S01]  /*1b080*/  LOP3.LUT R57, R57, R3, RZ, 0xc0, !PT ;  /* 0x0000000339397212 */ /* 0x000fe200078ec0ff */
[----:B------:R-:W-:Y:S02]  /*1b090*/  FADD.FTZ R0, R167, R72 ;  /* 0x00000048a7007221 */ /* 0x000fe40000010000 */
[----:B------:R-:W1:Y:S01]  /*1b0a0*/  MUFU.EX2 R72, R228 ;  /* 0x000000e400487308 */ /* 0x000e620000000800 */
[----:B------:R-:W-:Y:S01]  /*1b0b0*/  HSET2.LE.AND R3, R80, R251, PT ;  /* 0x000000fb50037233 */ /* 0x000fe20003803000 */
[----:B------:R-:W-:Y:S01]  /*1b0c0*/  FADD.FTZ R52, R165, R0 ;  /* 0x00000000a5347221 */ /* 0x000fe20000010000 */
[----:B------:R-:W-:Y:S02]  /*1b0d0*/  F2FP.F16.F32.PACK_AB R59, R77, R114 ;  /* 0x000000724d3b723e */ /* 0x000fe400000000ff */
[----:B------:R-:W-:Y:S02]  /*1b0e0*/  F2FP.F16.F32.PACK_AB R0, R102, R125 ;  /* 0x0000007d6600723e */ /* 0x000fe400000000ff */
[----:B------:R-:W-:Y:S02]  /*1b0f0*/  LOP3.LUT R59, R3, R59, RZ, 0xc0, !PT ;  /* 0x0000003b033b7212 */ /* 0x000fe400078ec0ff */
[----:B------:R-:W-:Y:S02]  /*1b100*/  F2FP.F16.F32.PACK_AB R3, R83, R84 ;  /* 0x000000545303723e */ /* 0x000fe400000000ff */
[----:B------:R-:W-:Y:S01]  /*1b110*/  LOP3.LUT R155, R155, R0, RZ, 0xc0, !PT ;  /* 0x000000009b9b7212 */ /* 0x000fe200078ec0ff */
[----:B------:R-:W-:Y:S01]  /*1b120*/  FADD.FTZ R0, R242, R52 ;  /* 0x00000034f2007221 */ /* 0x000fe20000010000 */
[----:B------:R-:W-:Y:S01]  /*1b130*/  LOP3.LUT R153, R153, R3, RZ, 0xc0, !PT ;  /* 0x0000000399997212 */ /* 0x000fe200078ec0ff */
[----:B------:R-:W-:Y:S01]  /*1b140*/  FADD.FTZ R3, R249, R50 ;  /* 0x00000032f9037221 */ /* 0x000fe20000010000 */
[C---:B------:R-:W-:Y:S01]  /*1b150*/  HMMA.16816.F32 R8, R56.reuse, R44, R8 ;  /* 0x0000002c3808723c */ /* 0x040fe20000001808 */
[----:B------:R-:W3:Y:S03]  /*1b160*/  LDSM.16.MT88.4 R48, [R185+0x5800] ;  /* 0x00580000b930783b */ /* 0x000ee60000004200 */
[----:B------:R-:W-:Y:S01]  /*1b170*/  FADD.FTZ R53, R248, R3 ;  /* 0x00000003f8357221 */ /* 0x000fe20000010000 */
[----:B-1----:R-:W-:Y:S01]  /*1b180*/  F2FP.F16.F32.PACK_AB R40, R55, R72 ;  /* 0x000000483728723e */ /* 0x002fe200000000ff */
[----:B------:R-:W-:Y:S01]  /*1b190*/  FADD.FTZ R52, R244, R2 ;  /* 0x00000002f4347221 */ /* 0x000fe20000010000 */
[----:B------:R-:W-:Y:S01]  /*1b1a0*/  F2FP.F16.F32.PACK_AB R2, R75, R76 ;  /* 0x0000004c4b02723e */ /* 0x000fe200000000ff */
[----:B------:R-:W-:Y:S01]  /*1b1b0*/  FADD.FTZ R41, R240, R0 ;  /* 0x00000000f0297221 */ /* 0x000fe20000010000 */
[-C--:B------:R-:W-:Y:S03]  /*1b1c0*/  HMMA.16816.F32 R12, R56, R46.reuse, R12 ;  /* 0x0000002e380c723c */ /* 0x080fe6000000180c */
[----:B------:R-:W-:Y:S01]  /*1b1d0*/  F2FP.F16.F32.PACK_AB R0, R78, R82 ;  /* 0x000000524e00723e */ /* 0x000fe200000000ff */
[----:B------:R-:W-:Y:S01]  /*1b1e0*/  FADD.FTZ R41, R174, R41 ;  /* 0x00000029ae297221 */ /* 0x000fe20000010000 */
[----:B------:R-:W-:Y:S01]  /*1b1f0*/  LOP3.LUT R137, R137, R2, RZ, 0xc0, !PT ;  /* 0x0000000289897212 */ /* 0x000fe200078ec0ff */
[----:B------:R-:W-:Y:S01]  /*1b200*/  FADD.FTZ R2, R187, R53 ;  /* 0x00000035bb027221 */ /* 0x000fe20000010000 */
[----:B------:R-:W-:Y:S01]  /*1b210*/  LOP3.LUT R136, R136, R0, RZ, 0xc0, !PT ;  /* 0x0000000088887212 */ /* 0x000fe200078ec0ff */
[----:B------:R2:W5:Y:S01]  /*1b220*/  LDL.LU R187, [R1+0x84] ;  /* 0x0000840001bb7983 */ /* 0x0005620000300800 */
[C---:B------:R-:W-:Y:S04]  /*1b230*/  HMMA.16816.F32 R16, R68.reuse, R46, R16 ;  /* 0x0000002e4410723c */ /* 0x040fe80000001810 */
[----:B------:R-:W-:Y:S01]  /*1b240*/  FADD.FTZ R0, R252, R54 ;  /* 0x00000036fc007221 */ /* 0x000fe20000010000 */
[----:B------:R-:W-:Y:S01]  /*1b250*/  LOP3.LUT R139, R139, R40, RZ, 0xc0, !PT ;  /* 0x000000288b8b7212 */ /* 0x000fe200078ec0ff */
[----:B------:R-:W-:Y:S01]  /*1b260*/  FADD.FTZ R41, R173, R41 ;  /* 0x00000029ad297221 */ /* 0x000fe20000010000 */
[----:B------:R-:W-:Y:S01]  /*1b270*/  F2FP.F16.F32.PACK_AB R3, R73, R74 ;  /* 0x0000004a4903723e */ /* 0x000fe200000000ff */
[----:B------:R-:W-:Y:S02]  /*1b280*/  FADD.FTZ R40, R186, R0 ;  /* 0x00000000ba287221 */ /* 0x000fe40000010000 */
[----:B------:R2:W5:Y:S01]  /*1b290*/  LDL.LU R186, [R1+0x80] ;  /* 0x0000800001ba7983 */ /* 0x0005620000300800 */
[----:B------:R-:W-:Y:S01]  /*1b2a0*/  FADD.FTZ R0, R135, R2 ;  /* 0x0000000287007221 */ /* 0x000fe20000010000 */
[----:B------:R-:W-:Y:S01]  /*1b2b0*/  LOP3.LUT R138, R138, R3, RZ, 0xc0, !PT ;  /* 0x000000038a8a7212 */ /* 0x000fe200078ec0ff */
[----:B------:R-:W-:Y:S01]  /*1b2c0*/  FADD.FTZ R40, R156, R40 ;  /* 0x000000289c287221 */ /* 0x000fe20000010000 */
[----:B------:R2:W5:Y:S01]  /*1b2d0*/  LDL.LU R135, [R1+0x7c] ;  /* 0x00007c0001877983 */ /* 0x0005620000300800 */
[----:B------:R-:W-:Y:S02]  /*1b2e0*/  FADD.FTZ R3, R246, R52 ;  /* 0x00000034f6037221 */ /* 0x000fe40000010000 */
[----:B------:R-:W-:Y:S02]  /*1b2f0*/  FADD.FTZ R40, R157, R40 ;  /* 0x000000289d287221 */ /* 0x000fe40000010000 */
        /* <DEDUP_REMOVED lines=21> */
[----:B------:R-:W1:Y:S02]  /*1b450*/  LDSM.16.MT88.4 R40, [R185+0x5c00] ;  /* 0x005c0000b928783b */ /* 0x000e640000004200 */
[----:B------:R-:W-:Y:S01]  /*1b460*/  FADD.FTZ R3, R205, R3 ;  /* 0x00000003cd037221 */ /* 0x000fe20000010000 */
[----:B------:R-:W-:Y:S01]  /*1b470*/  FADD.FTZ R45, R132, R0 ;  /* 0x00000000842d7221 */ /* 0x000fe20000010000 */
[----:B------:R-:W-:Y:S01]  /*1b480*/  FADD.FTZ R0, R134, R2 ;  /* 0x0000000286007221 */ /* 0x000fe20000010000 */
[----:B------:R-:W-:Y:S05]  /*1b490*/  HMMA.16816.F32 R32, R68, R50, R32 ;  /* 0x000000324420723c */ /* 0x000fea0000001820 */
[----:B------:R-:W-:Y:S01]  /*1b4a0*/  FADD.FTZ R3, R179, R3 ;  /* 0x00000003b3037221 */ /* 0x000fe20000010000 */
[-C--:B------:R-:W-:Y:S05]  /*1b4b0*/  HMMA.16816.F32 R164, R152, R160.reuse, R4 ;  /* 0x000000a098a4723c */ /* 0x080fea0000001804 */
        /* <DEDUP_REMOVED lines=8> */
[----:B------:R-:W-:Y:S04]  /*1b540*/  IMAD.MOV.U32 R132, RZ, RZ, R36 ;  /* 0x000000ffff847224 */ /* 0x000fe800078e0024 */
        /* <DEDUP_REMOVED lines=13> */
[-C--:B-1----:R-:W-:Y:S03]  /*1b620*/  HMMA.16816.F32 R156, R152, R40.reuse, R20 ;  /* 0x00000028989c723c */ /* 0x082fe60000001814 */
        /* <DEDUP_REMOVED lines=20> */
[----:B------:R-:W-:Y:S03]  /*1b770*/  IMAD.MOV.U32 R134, RZ, RZ, R38 ;  /* 0x000000ffff867224 */ /* 0x000fe600078e0026 */
        /* <DEDUP_REMOVED lines=23> */
[----:B------:R-:W-:Y:S04]  /*1b8f0*/  STL [R1+0x50], R4 ;  /* 0x0000500401007387 */ /* 0x000fe80000100800 */
[----:B------:R1:W-:Y:S04]  /*1b900*/  STL [R1+0x54], R3 ;  /* 0x0000540301007387 */ /* 0x0003e80000100800 */
[----:B------:R2:W-:Y:S04]  /*1b910*/  STL [R1+0x48], R2 ;  /* 0x0000480201007387 */ /* 0x0005e80000100800 */
[----:B------:R2:W-:Y:S01]  /*1b920*/  STL [R1+0x4c], R0 ;  /* 0x00004c0001007387 */ /* 0x0005e20000100800 */
[----:B-1----:R-:W-:Y:S01]  /*1b930*/  IMAD.MOV.U32 R3, RZ, RZ, R37 ;  /* 0x000000ffff037224 */ /* 0x002fe200078e0025 */
[----:B------:R-:W-:Y:S06]  /*1b940*/  @P0 BRA `(.L_x_878) ;  /* 0xffffff7c00540947 */ /* 0x000fec000383ffff */
.L_x_877:
[----:B------:R-:W2:Y:S01]  /*1b950*/  LDL.LU R8, [R1+0x50] ;  /* 0x0000500001087983 */ /* 0x000ea20000300800 */
[----:B------:R-:W-:-:S03]  /*1b960*/  ULDC UR4, c[0x0][0x38c] ;  /* 0x0000e30000047ab9 */ /* 0x000fc60000000800 */
[----:B------:R-:W3:Y:S04]  /*1b970*/  LDL.LU R7, [R1+0x54] ;  /* 0x0000540001077983 */ /* 0x000ee80000300800 */
[----:B------:R-:W4:Y:S04]  /*1b980*/  LDL.LU R6, [R1+0x48] ;  /* 0x0000480001067983 */ /* 0x000f280000300800 */
[----:B------:R-:W4:Y:S01]  /*1b990*/  LDL.LU R5, [R1+0x4c] ;  /* 0x00004c0001057983 */ /* 0x000f220000300800 */
[----:B------:R-:W-:Y:S01]  /*1b9a0*/  UISETP.NE.AND UP0, UPT, UR27, -0x1, UPT ;  /* 0xffffffff1b00788c */ /* 0x000fe2000bf05270 */
[----:B------:R-:W-:Y:S01]  /*1b9b0*/  MOV R17, 0x10 ;  /* 0x0000001000117802 */ /* 0x000fe20000000f00 */
[----:B------:R-:W-:Y:S01]  /*1b9c0*/  UMOV UR6, 0x400 ;  /* 0x0000040000067882 */ /* 0x000fe20000000000 */
[----:B------:R-:W1:Y:S01]  /*1b9d0*/  S2R R25, SR_TID.X ;  /* 0x0000000000197919 */ /* 0x000e620000002100 */
[----:B------:R-:W2:Y:S01]  /*1b9e0*/  S2R R24, SR_TID.X ;  /* 0x0000000000187919 */ /* 0x000ea20000002100 */
[----:B-1----:R-:W-:Y:S01]  /*1b9f0*/  SHF.R.S32.HI R23, RZ, 0x1f, R25 ;  /* 0x0000001fff177819 */ /* 0x002fe20000011419 */
[----:B--2---:R-:W1:Y:S04]  /*1ba00*/  SHFL.BFLY PT, R2, R8, 0x2, 0x1f ;  /* 0x0c401f0008027f89 */ /* 0x004e6800000e0000 */
[----:B---3--:R-:W2:Y:S04]  /*1ba10*/  SHFL.BFLY PT, R0, R7, 0x2, 0x1f ;  /* 0x0c401f0007007f89 */ /* 0x008ea800000e0000 */
        /* <DEDUP_REMOVED lines=8> */
[----:B------:R-:W3:Y:S04]  /*1baa0*/  SHFL.BFLY PT, R6, R3, 0x1, 0x1f ;  /* 0x0c201f0003067f89 */ /* 0x000ee800000e0000 */
[----:B------:R-:W4:Y:S01]  /*1bab0*/  SHFL.BFLY PT, R5, R4, 0x1, 0x1f ;  /* 0x0c201f0004057f89 */ /* 0x000f2200000e0000 */
[----:B-1----:R-:W-:Y:S01]  /*1bac0*/  FADD.FTZ R19, R2, R8 ;  /* 0x0000000802137221 */ /* 0x002fe20000010000 */
[----:B------:R-:W-:Y:S01]  /*1bad0*/  MOV R2, 0x3f800000 ;  /* 0x3f80000000027802 */ /* 0x000fe20000000f00 */
[----:B--2---:R-:W-:-:S03]  /*1bae0*/  FADD.FTZ R20, R0, R7 ;  /* 0x0000000700147221 */ /* 0x004fc60000010000 */
[----:B------:R-:W-:Y:S02]  /*1baf0*/  FSETP.NE.FTZ.AND P5, PT, R19, RZ, PT ;  /* 0x000000ff1300720b */ /* 0x000fe40003fb5000 */
[----:B------:R-:W-:Y:S01]  /*1bb00*/  MOV R0, 0x3f800000 ;  /* 0x3f80000000007802 */ /* 0x000fe20000000f00 */
[----:B---3--:R-:W-:Y:S01]  /*1bb10*/  FADD.FTZ R21, R3, R6 ;  /* 0x0000000603157221 */ /* 0x008fe20000010000 */
[----:B------:R-:W-:Y:S01]  /*1bb20*/  FSETP.NE.FTZ.AND P4, PT, R20, RZ, PT ;  /* 0x000000ff1400720b */ /* 0x000fe20003f95000 */
[----:B------:R-:W-:Y:S01]  /*1bb30*/  IMAD.MOV.U32 R3, RZ, RZ, 0x3f800000 ;  /* 0x3f800000ff037424 */ /* 0x000fe200078e00ff */
[----:B------:R-:W-:Y:S01]  /*1bb40*/  LEA.HI R6, R23, R25, RZ, 0x2 ;  /* 0x0000001917067211 */ /* 0x000fe200078f10ff */
[----:B----4-:R-:W-:Y:S01]  /*1bb50*/  FADD.FTZ R22, R4, R5 ;  /* 0x0000000504167221 */ /* 0x010fe20000010000 */
[----:B------:R-:W-:Y:S01]  /*1bb60*/  FSETP.NE.FTZ.AND P3, PT, R21, RZ, PT ;  /* 0x000000ff1500720b */ /* 0x000fe20003f75000 */
[----:B------:R-:W-:Y:S01]  /*1bb70*/  IMAD.MOV.U32 R5, RZ, RZ, 0x3f800000 ;  /* 0x3f800000ff057424 */ /* 0x000fe200078e00ff */
[----:B------:R-:W-:-:S02]  /*1bb80*/  SHF.R.S32.HI R7, RZ, 0x2, R6 ;  /* 0x00000002ff077819 */ /* 0x000fc40000011406 */
[----:B------:R-:W-:Y:S01]  /*1bb90*/  FSETP.NE.FTZ.AND P2, PT, R22, RZ, PT ;  /* 0x000000ff1600720b */ /* 0x000fe20003f55000 */
[----:B------:R-:W1:Y:S01]  /*1bba0*/  @P5 MUFU.RCP R0, R19 ;  /* 0x0000001300005308 */ /* 0x000e620000001000 */
[----:B------:R-:W-:Y:S02]  /*1bbb0*/  SHF.R.S32.HI R4, RZ, 0x1f, R7 ;  /* 0x0000001fff047819 */ /* 0x000fe40000011407 */
[----:B------:R-:W-:Y:S02]  /*1bbc0*/  LEA.HI R23, R23, R25, RZ, 0x5 ;  /* 0x0000001917177211 */ /* 0x000fe400078f28ff */
[----:B------:R-:W-:Y:S02]  /*1bbd0*/  LEA.HI R4, R4, R7, RZ, 0x3 ;  /* 0x0000000704047211 */ /* 0x000fe400078f18ff */
[----:B------:R-:W-:Y:S01]  /*1bbe0*/  SHF.R.S32.HI R18, RZ, 0x5, R23 ;  /* 0x00000005ff127819 */ /* 0x000fe20000011417 */
[----:B------:R-:W2:Y:S08]  /*1bbf0*/  @P4 MUFU.RCP R3, R20 ;  /* 0x0000001400034308 */ /* 0x000eb00000001000 */
[----:B------:R-:W3:Y:S01]  /*1bc00*/  @P3 MUFU.RCP R2, R21 ;  /* 0x0000001500023308 */ /* 0x000ee20000001000 */
[----:B-1----:R-:W-:-:S04]  /*1bc10*/  FMUL.FTZ R0, R0, UR4 ;  /* 0x0000000400007c20 */ /* 0x002fc80008410000 */
[C---:B------:R-:W-:Y:S01]  /*1bc20*/  FMUL.FTZ R164, R0.reuse, R164 ;  /* 0x000000a400a47220 */ /* 0x040fe20000410000 */
[C---:B------:R-:W-:Y:S01]  /*1bc30*/  FMUL.FTZ R165, R0.reuse, R165 ;  /* 0x000000a500a57220 */ /* 0x040fe20000410000 */
[C---:B------:R-:W-:Y:S01]  /*1bc40*/  FMUL.FTZ R160, R0.reuse, R160 ;  /* 0x000000a000a07220 */ /* 0x040fe20000410000 */
[----:B------:R-:W1:Y:S01]  /*1bc50*/  @P2 MUFU.RCP R5, R22 ;  /* 0x0000001600052308 */ /* 0x000e620000001000 */
[----:B--2---:R-:W-:Y:S01]  /*1bc60*/  FMUL.FTZ R3, R3, UR4 ;  /* 0x0000000403037c20 */ /* 0x004fe20008410000 */
[C---:B------:R-:W-:Y:S01]  /*1bc70*/  FMUL.FTZ R161, R0.reuse, R161 ;  /* 0x000000a100a17220 */ /* 0x040fe20000410000 */
[C---:B------:R-:W-:Y:S01]  /*1bc80*/  FMUL.FTZ R156, R0.reuse, R156 ;  /* 0x0000009c009c7220 */ /* 0x040fe20000410000 */
[----:B------:R-:W-:Y:S01]  /*1bc90*/  FMUL.FTZ R10, R0, R157 ;  /* 0x0000009d000a7220 */ /* 0x000fe20000410000 */
        /* <DEDUP_REMOVED lines=10> */
[----:B------:R-:W-:Y:S01]  /*1bd40*/  FMUL.FTZ R153, R0, R153 ;  /* 0x0000009900997220 */ /* 0x000fe20000410000 */
[----:B---3--:R-:W-:Y:S01]  /*1bd50*/  FMUL.FTZ R2, R2, UR4 ;  /* 0x0000000402027c20 */ /* 0x008fe20008410000 */
[----:B-1----:R-:W-:Y:S01]  /*1bd60*/  FMUL.FTZ R0, R5, UR4 ;  /* 0x0000000405007c20 */ /* 0x002fe20008410000 */
[----:B------:R-:W-:Y:S01]  /*1bd70*/  IADD3 R3, R7, -R3, RZ ;  /* 0x8000000307037210 */ /* 0x000fe20007ffe0ff */
[----:B------:R-:W1:Y:S01]  /*1bd80*/  S2UR UR4, SR_CgaCtaId ;  /* 0x00000000000479c3 */ /* 0x000e620000008800 */
        /* <DEDUP_REMOVED lines=9> */
[----:B------:R-:W-:Y:S01]  /*1be20*/  FMUL.FTZ R150, R0, R150 ;  /* 0x0000009600967220 */ /* 0x000fe20000410000 */
[----:B------:R-:W-:Y:S01]  /*1be30*/  LOP3.LUT R4, R6, 0xfffffffc, RZ, 0xc0, !PT ;  /* 0xfffffffc06047812 */ /* 0x000fe200078ec0ff */
[C---:B------:R-:W-:Y:S01]  /*1be40*/  FMUL.FTZ R15, R0.reuse, R151 ;  /* 0x00000097000f7220 */ /* 0x040fe20000410000 */
[----:B------:R-:W-:Y:S01]  /*1be50*/  SHF.R.S32.HI R6, RZ, 0x1, R2 ;  /* 0x00000001ff067819 */ /* 0x000fe20000011402 */
[----:B------:R-:W-:Y:S01]  /*1be60*/  FMUL.FTZ R146, R0, R146 ;  /* 0x0000009200927220 */ /* 0x000fe20000410000 */
[----:B------:R-:W-:Y:S01]  /*1be70*/  LOP3.LUT R5, R2, 0x3fffffe, RZ, 0xc0, !PT ;  /* 0x03fffffe02057812 */ /* 0x000fe200078ec0ff */
[----:B------:R-:W-:Y:S01]  /*1be80*/  IMAD.IADD R4, R25, 0x1, -R4 ;  /* 0x0000000119047824 */ /* 0x000fe200078e0a04 */
[----:B------:R-:W-:Y:S01]  /*1be90*/  SHF.L.U32 R2, R6, 0x6, RZ ;  /* 0x0000000606027819 */ /* 0x000fe200000006ff */
[C---:B------:R-:W-:Y:S01]  /*1bea0*/  FMUL.FTZ R11, R0.reuse, R147 ;  /* 0x00000093000b7220 */ /* 0x040fe20000410000 */
[C---:B------:R-:W-:Y:S01]  /*1beb0*/  FMUL.FTZ R142, R0.reuse, R142 ;  /* 0x0000008e008e7220 */ /* 0x040fe20000410000 */
[----:B------:R-:W-:Y:S01]  /*1bec0*/  FMUL.FTZ R7, R0, R143 ;  /* 0x0000008f00077220 */ /* 0x000fe20000410000 */
[----:B------:R-:W-:Y:S01]  /*1bed0*/  IADD3 R5, R3, -R5, RZ ;  /* 0x8000000503057210 */ /* 0x000fe20007ffe0ff */
[----:B------:R-:W-:-:S02]  /*1bee0*/  IMAD R4, R18, 0x100, R4 ;  /* 0x0000010012047824 */ /* 0x000fc400078e0204 */
[C---:B------:R-:W-:Y:S01]  /*1bef0*/  FMUL.FTZ R138, R0.reuse, R138 ;  /* 0x0000008a008a7220 */ /* 0x040fe20000410000 */
[----:B------:R-:W-:Y:S01]  /*1bf00*/  FMUL.FTZ R13, R0, R139 ;  /* 0x0000008b000d7220 */ /* 0x000fe20000410000 */
[----:B------:R-:W-:Y:S01]  /*1bf10*/  LOP3.LUT R0, R2, 0xc0, RZ, 0xc0, !PT ;  /* 0x000000c002007812 */ /* 0x000fe200078ec0ff */
[----:B-1----:R-:W-:Y:S01]  /*1bf20*/  ULEA UR4, UR4, UR6, 0x18 ;  /* 0x0000000604047291 */ /* 0x002fe2000f8ec03f */
[----:B------:R-:W-:Y:S02]  /*1bf30*/  LOP3.LUT R3, R6, 0x1, RZ, 0xc0, !PT ;  /* 0x0000000106037812 */ /* 0x000fe400078ec0ff */
[----:B------:R-:W-:Y:S01]  /*1bf40*/  LEA R2, R5, R4, 0x4 ;  /* 0x0000000405027211 */ /* 0x000fe200078e20ff */
[----:B------:R-:W-:Y:S01]  /*1bf50*/  @UP0 ULDC.64 UR6, c[0x0][0x298] ;  /* 0x0000a60000060ab9 */ /* 0x000fe20000000a00 */
[----:B------:R-:W-:Y:S01]  /*1bf60*/  LEA.HI R0, R0, R0, RZ, 0x1d ;  /* 0x0000000000007211 */ /* 0x000fe200078fe8ff */
[----:B------:R-:W-:Y:S01]  /*1bf70*/  @UP0 UIMAD.WIDE.U32 UR10, UR27, UR6, URZ ;  /* 0x000000061b0a02a5 */ /* 0x000fe2000f8e003f */
[----:B------:R-:W-:-:S02]  /*1bf80*/  ISETP.NE.U32.AND P0, PT, R3, 0x1, PT ;  /* 0x000000010300780c */ /* 0x000fc40003f05070 */
[----:B------:R-:W-:Y:S01]  /*1bf90*/  F2FP.F16.F32.PACK_AB R5, R165, R164 ;  /* 0x000000a4a505723e */ /* 0x000fe200000000ff */
[----:B------:R-:W-:Y:S01]  /*1bfa0*/  IMAD.U32 R0, R2, 0x2, R0 ;  /* 0x0000000202007824 */ /* 0x000fe200078e0000 */
[----:B------:R-:W-:Y:S02]  /*1bfb0*/  SEL R17, R17, 0xfffffff0, P0 ;  /* 0xfffffff011117807 */ /* 0x000fe40000000000 */
[----:B------:R-:W-:Y:S02]  /*1bfc0*/  PLOP3.LUT P0, PT, PT, PT, UP0, 0x80, 0x0 ;  /* 0x000000000000781c */ /* 0x000fe40003f0f008 */
[----:B------:R-:W-:Y:S01]  /*1bfd0*/  LEA R0, R0, UR4, 0x1 ;  /* 0x0000000400007c11 */ /* 0x000fe2000f8e08ff */
[----:B------:R-:W-:Y:S01]  /*1bfe0*/  @UP0 UIMAD UR4, UR27, UR7, UR11 ;  /* 0x000000071b0402a4 */ /* 0x000fe2000f8e020b */
[----:B------:R-:W-:Y:S02]  /*1bff0*/  F2FP.F16.F32.PACK_AB R4, R167, R166 ;  /* 0x000000a6a704723e */ /* 0x000fe400000000ff */
[----:B------:R-:W-:Y:S01]  /*1c000*/  F2FP.F16.F32.PACK_AB R2, R161, R160 ;  /* 0x000000a0a102723e */ /* 0x000fe200000000ff */
[----:B------:R1:W-:Y:S01]  /*1c010*/  STS [R0], R5 ;  /* 0x0000000500007388 */ /* 0x0003e20000000800 */
[----:B------:R-:W-:-:S02]  /*1c020*/  IADD3 R3, R0, R17, RZ ;  /* 0x0000001100037210 */ /* 0x000fc40007ffe0ff */
[----:B------:R-:W-:Y:S01]  /*1c030*/  LOP3.LUT P1, RZ, R6, 0x2, RZ, 0xc0, !PT ;  /* 0x0000000206ff7812 */ /* 0x000fe2000782c0ff */
[----:B------:R2:W-:Y:S01]  /*1c040*/  STS [R0+0x200], R4 ;  /* 0x0002000400007388 */ /* 0x0005e20000000800 */
[----:B------:R-:W-:Y:S02]  /*1c050*/  F2FP.F16.F32.PACK_AB R16, R16, R148 ;  /* 0x000000941010723e */ /* 0x000fe400000000ff */
[----:B------:R-:W-:Y:S01]  /*1c060*/  F2FP.F16.F32.PACK_AB R15, R15, R150 ;  /* 0x000000960f0f723e */ /* 0x000fe200000000ff */
[----:B------:R3:W-:Y:S01]  /*1c070*/  STS [R3], R2 ;  /* 0x0000000203007388 */ /* 0x0007e20000000800 */
[----:B------:R-:W-:Y:S02]  /*1c080*/  F2FP.F16.F32.PACK_AB R12, R12, R144 ;  /* 0x000000900c0c723e */ /* 0x000fe400000000ff */
[----:B------:R-:W-:Y:S02]  /*1c090*/  F2FP.F16.F32.PACK_AB R11, R11, R146 ;  /* 0x000000920b0b723e */ /* 0x000fe400000000ff */
[----:B------:R-:W-:-:S02]  /*1c0a0*/  F2FP.F16.F32.PACK_AB R10, R10, R156 ;  /* 0x0000009c0a0a723e */ /* 0x000fc400000000ff */
[----:B------:R-:W-:Y:S02]  /*1c0b0*/  F2FP.F16.F32.PACK_AB R9, R9, R158 ;  /* 0x0000009e0909723e */ /* 0x000fe400000000ff */
[----:B------:R-:W-:Y:S02]  /*1c0c0*/  F2FP.F16.F32.PACK_AB R8, R8, R140 ;  /* 0x0000008c0808723e */ /* 0x000fe400000000ff */
[----:B------:R-:W-:Y:S02]  /*1c0d0*/  F2FP.F16.F32.PACK_AB R7, R7, R142 ;  /* 0x0000008e0707723e */ /* 0x000fe400000000ff */
[----:B------:R-:W-:Y:S02]  /*1c0e0*/  F2FP.F16.F32.PACK_AB R6, R153, R152 ;  /* 0x000000989906723e */ /* 0x000fe400000000ff */
[----:B------:R-:W-:Y:S02]  /*1c0f0*/  F2FP.F16.F32.PACK_AB R14, R14, R136 ;  /* 0x000000880e0e723e */ /* 0x000fe400000000ff */
[----:B-1----:R-:W-:-:S02]  /*1c100*/  F2FP.F16.F32.PACK_AB R5, R155, R154 ;  /* 0x0000009a9b05723e */ /* 0x002fc400000000ff */
[----:B------:R-:W-:Y:S02]  /*1c110*/  F2FP.F16.F32.PACK_AB R13, R13, R138 ;  /* 0x0000008a0d0d723e */ /* 0x000fe400000000ff */
[----:B--2---:R-:W-:Y:S02]  /*1c120*/  F2FP.F16.F32.PACK_AB R4, R163, R162 ;  /* 0x000000a2a304723e */ /* 0x004fe400000000ff */
[----:B---3--:R-:W-:Y:S01]  /*1c130*/  IADD3 R2, R0, 0x20, RZ ;  /* 0x0000002000027810 */ /* 0x008fe20007ffe0ff */
        /* <DEDUP_REMOVED lines=8> */
.L_x_881:
[----:B------:R-:W-:Y:S01]  /*1c1c0*/  ULDC.U8 UR6, c[0x0][0x3d9] ;  /* 0x0000f64000067ab9 */ /* 0x000fe20000000000 */
[----:B------:R-:W-:Y:S01]  /*1c1d0*/  @P1 VIADD R2, R0, 0xffffffe0 ;  /* 0xffffffe000021836 */ /* 0x000fe20000000000 */
[----:B------:R-:W-:Y:S01]  /*1c1e0*/  ISETP.NE.AND P1, PT, RZ, UR6, PT ;  /* 0x00000006ff007c0c */ /* 0x000fe2000bf25270 */
[----:B------:R1:W-:Y:S01]  /*1c1f0*/  STS [R3+0x200], R4 ;  /* 0x0002000403007388 */ /* 0x0003e20000000800 */
[----:B------:R-:W-:Y:S02]  /*1c200*/  ULDC.U8 UR8, c[0x0][0x3d8] ;  /* 0x0000f60000087ab9 */ /* 0x000fe40000000000 */
[----:B------:R-:W-:Y:S01]  /*1c210*/  ISETP.NE.AND P0, PT, RZ, UR8, PT ;  /* 0x00000008ff007c0c */ /* 0x000fe2000bf05270 */
[----:B------:R-:W-:Y:S03]  /*1c220*/  STS [R0+0x1000], R16 ;  /* 0x0010001000007388 */ /* 0x000fe60000000800 */
[----:B------:R-:W-:Y:S01]  /*1c230*/  ISETP.EQ.AND P0, PT, RZ, UR6, P0 ;  /* 0x00000006ff007c0c */ /* 0x000fe20008702270 */
[----:B------:R2:W-:Y:S04]  /*1c240*/  STS [R0+0x1200], R15 ;  /* 0x0012000f00007388 */ /* 0x0005e80000000800 */
[----:B------:R-:W-:Y:S04]  /*1c250*/  STS [R3+0x1000], R12 ;  /* 0x0010000c03007388 */ /* 0x000fe80000000800 */
[----:B------:R3:W-:Y:S04]  /*1c260*/  STS [R3+0x1200], R11 ;  /* 0x0012000b03007388 */ /* 0x0007e80000000800 */
[----:B------:R-:W-:Y:S01]  /*1c270*/  STS [R2], R10 ;  /* 0x0000000a02007388 */ /* 0x000fe20000000800 */
[----:B------:R-:W-:-:S03]  /*1c280*/  @!P0 PLOP3.LUT P6, PT, PT, PT, PT, 0x8, 0x0 ;  /* 0x000000000000881c */ /* 0x000fc60003fce170 */
[----:B------:R-:W-:Y:S01]  /*1c290*/  STS [R2+0x200], R9 ;  /* 0x0002000902007388 */ /* 0x000fe20000000800 */
[----:B-1----:R-:W-:Y:S01]  /*1c2a0*/  @P1 IMAD.MOV.U32 R4, RZ, RZ, 0x1 ;  /* 0x00000001ff041424 */ /* 0x002fe200078e00ff */
[----:B------:R-:W1:Y:S01]  /*1c2b0*/  S2R R27, SR_CTAID.Y ;  /* 0x00000000001b7919 */ /* 0x000e620000002600 */
[----:B------:R-:W4:Y:S01]  /*1c2c0*/  S2R R26, SR_CTAID.Z ;  /* 0x00000000001a7919 */ /* 0x000f220000002700 */
[----:B--2---:R-:W-:Y:S01]  /*1c2d0*/  IMAD.IADD R0, R17, 0x1, R2 ;  /* 0x0000000111007824 */ /* 0x004fe200078e0202 */
[----:B------:R-:W2:Y:S04]  /*1c2e0*/  S2R R32, SR_CTAID.X ;  /* 0x0000000000207919 */ /* 0x000ea80000002500 */
[----:B------:R1:W-:Y:S01]  /*1c2f0*/  STS [R0], R6 ;  /* 0x0000000600007388 */ /* 0x0003e20000000800 */
[----:B---3--:R-:W3:Y:S03]  /*1c300*/  @P1 LDC R11, c[0x0][0x2c0] ;  /* 0x0000b000ff0b1b82 */ /* 0x008ee60000000800 */
[----:B------:R4:W-:Y:S04]  /*1c310*/  STS [R0+0x200], R5 ;  /* 0x0002000500007388 */ /* 0x0009e80000000800 */
[----:B------:R2:W-:Y:S04]  /*1c320*/  STS [R2+0x1000], R8 ;  /* 0x0010000802007388 */ /* 0x0005e80000000800 */
[----:B------:R2:W-:Y:S04]  /*1c330*/  STS [R2+0x1200], R7 ;  /* 0x0012000702007388 */ /* 0x0005e80000000800 */
[----:B------:R-:W-:Y:S04]  /*1c340*/  STS [R0+0x1000], R14 ;  /* 0x0010000e00007388 */ /* 0x000fe80000000800 */
[----:B------:R3:W-:Y:S01]  /*1c350*/  STS [R0+0x1200], R13 ;  /* 0x0012000d00007388 */ /* 0x0007e20000000800 */
[----:B-1----:R1:W1:Y:S01]  /*1c360*/  @P5 MUFU.LG2 R6, R19 ;  /* 0x0000001300065308 */ /* 0x0022620000000c00 */
[----:B----4-:R-:W-:-:S07]  /*1c370*/  LOP3.LUT R5, R23, 0xffffffe0, RZ, 0xc0, !PT ;  /* 0xffffffe017057812 */ /* 0x010fce00078ec0ff */
[----:B--2---:R2:W4:Y:S01]  /*1c380*/  @P4 MUFU.LG2 R8, R20 ;  /* 0x0000001400084308 */ /* 0x0045220000000c00 */
[----:B------:R-:W1:Y:S01]  /*1c390*/  @P1 LDC.64 R2, c[0x0][0x2c0] ;  /* 0x0000b000ff021b82 */ /* 0x000e620000000a00 */
[----:B------:R-:W-:-:S04]  /*1c3a0*/  SHF.R.S32.HI R7, RZ, 0x1f, R24 ;  /* 0x0000001fff077819 */ /* 0x000fc80000011418 */
[----:B------:R-:W-:-:S03]  /*1c3b0*/  LEA.HI R7, R7, R24, RZ, 0x2 ;  /* 0x0000001807077211 */ /* 0x000fc600078f10ff */
[----:B---3--:R-:W3:Y:S01]  /*1c3c0*/  @P5 LDC R13, c[0x0][0x2e8] ;  /* 0x0000ba00ff0d5b82 */ /* 0x008ee20000000800 */
[----:B------:R-:W-:-:S07]  /*1c3d0*/  LOP3.LUT R9, R7, 0xfffffffc, RZ, 0xc0, !PT ;  /* 0xfffffffc07097812 */ /* 0x000fce00078ec0ff */
[----:B------:R-:W2:Y:S01]  /*1c3e0*/  @P4 LDC R14, c[0x0][0x2e8] ;  /* 0x0000ba00ff0e4b82 */ /* 0x000ea20000000800 */
[----:B-1----:R-:W-:Y:S01]  /*1c3f0*/  @P1 IMAD R0, R3, R2, RZ ;  /* 0x0000000203001224 */ /* 0x002fe200078e02ff */
[----:B------:R-:W-:Y:S01]  /*1c400*/  @!P0 CS2R R2, SRZ ;  /* 0x0000000000028805 */ /* 0x000fe2000001ff00 */
[----:B----4-:R-:W-:Y:S06]  /*1c410*/  @!P0 BRA `(.L_x_882) ;  /* 0x00000000001c8947 */ /* 0x010fec0003800000 */
[----:B------:R-:W1:Y:S01]  /*1c420*/  S2UR UR7, SR_CTAID.Y ;  /* 0x00000000000779c3 */ /* 0x000e620000002600 */
[----:B------:R-:W-:Y:S01]  /*1c430*/  ULDC UR6, c[0x0][0x2c4] ;  /* 0x0000b10000067ab9 */ /* 0x000fe20000000800 */
[----:B------:R-:W-:Y:S01]  /*1c440*/  PLOP3.LUT P6, PT, PT, PT, PT, 0x80, 0x0 ;  /* 0x000000000000781c */ /* 0x000fe20003fcf070 */
[----:B-1----:R-:W-:-:S04]  /*1c450*/  @!UP0 UIMAD UR27, UR7, UR6, URZ ;  /* 0x00000006071b82a4 */ /* 0x002fc8000f8e023f */
[----:B------:R-:W-:Y:S02]  /*1c460*/  USHF.R.S32.HI UR6, URZ, 0x1f, UR27 ;  /* 0x0000001f3f067899 */ /* 0x000fe4000801141b */
[----:B------:R-:W-:-:S04]  /*1c470*/  IMAD.U32 R2, RZ, RZ, UR27 ;  /* 0x0000001bff027e24 */ /* 0x000fc8000f8e00ff */
[----:B------:R-:W-:Y:S02]  /*1c480*/  MOV R3, UR6 ;  /* 0x0000000600037c02 */ /* 0x000fe40008000f00 */
.L_x_882:
[----:B------:R-:W-:Y:S05]  /*1c490*/  @P1 BRA `(.L_x_883) ;  /* 0x0000000000181947 */ /* 0x000fea0003800000 */
[----:B------:R-:W1:Y:S01]  /*1c4a0*/  LDC R0, c[0x0][0x2c4] ;  /* 0x0000b100ff007b82 */ /* 0x000e620000000800 */
[----:B------:R-:W-:Y:S02]  /*1c4b0*/  ISETP.NE.AND P0, PT, RZ, UR8, PT ;  /* 0x00000008ff007c0c */ /* 0x000fe4000bf05270 */
[----:B------:R-:W-:-:S05]  /*1c4c0*/  MOV R11, 0x1 ;  /* 0x00000001000b7802 */ /* 0x000fca0000000f00 */
[----:B------:R-:W4:Y:S08]  /*1c4d0*/  LDC R4, c[0x0][0x270] ;  /* 0x00009c00ff047b82 */ /* 0x000f300000000800 */
[----:B-1----:R-:W4:Y:S02]  /*1c4e0*/  @P0 LDC R0, c[0x0][0x2e4] ;  /* 0x0000b900ff000b82 */ /* 0x002f240000000800 */
[----:B----4-:R-:W-:-:S07]  /*1c4f0*/  IMAD R4, R0, R4, RZ ;  /* 0x0000000400047224 */ /* 0x010fce00078e02ff */
.L_x_883:
[----:B------:R-:W4:Y:S01]  /*1c500*/  LDL R33, [R1+0x28] ;  /* 0x0000280001217983 */ /* 0x000f220000100800 */
[----:B------:R-:W1:Y:S01]  /*1c510*/  @P2 LDC R15, c[0x0][0x2e8] ;  /* 0x0000ba00ff0f2b82 */ /* 0x000e620000000800 */
[----:B------:R-:W-:Y:S01]  /*1c520*/  SHF.R.S32.HI R12, RZ, 0x2, R7 ;  /* 0x00000002ff0c7819 */ /* 0x000fe20000011407 */
[----:B------:R-:W-:-:S06]  /*1c530*/  IMAD.IADD R17, R24, 0x1, -R9 ;  /* 0x0000000118117824 */ /* 0x000fcc00078e0a09 */
[----:B------:R-:W-:Y:S01]  /*1c540*/  BAR.SYNC.DEFER_BLOCKING 0x0 ;  /* 0x0000000000007b1d */ /* 0x000fe20000010000 */
[----:B------:R-:W-:Y:S01]  /*1c550*/  IADD3 R7, -R5, R25, RZ ;  /* 0x0000001905077210 */ /* 0x000fe20007ffe1ff */
[----:B------:R-:W-:Y:S01]  /*1c560*/  IMAD R4, R27, R4, RZ ;  /* 0x000000041b047224 */ /* 0x000fe200078e02ff */
[----:B------:R-:W-:Y:S01]  /*1c570*/  IADD3 R5, R12, 0x20, RZ ;  /* 0x000000200c057810 */ /* 0x000fe20007ffe0ff */
[----:B------:R-:W-:Y:S01]  /*1c580*/  @P5 FMUL.FTZ R6, R6, 0.69314718246459960938 ;  /* 0x3f31721806065820 */ /* 0x000fe20000410000 */
[----:B------:R-:W-:-:S03]  /*1c590*/  LOP3.LUT P1, RZ, R7, 0x3, RZ, 0xc0, !PT ;  /* 0x0000000307ff7812 */ /* 0x000fc6000782c0ff */
[----:B------:R-:W1:Y:S01]  /*1c5a0*/  @P3 LDC R16, c[0x0][0x2e8] ;  /* 0x0000ba00ff103b82 */ /* 0x000e620000000800 */
[----:B------:R-:W2:Y:S01]  /*1c5b0*/  @P2 MUFU.LG2 R9, R22 ;  /* 0x0000001600092308 */ /* 0x000ea20000000c00 */
[----:B------:R-:W-:Y:S01]  /*1c5c0*/  ISETP.GE.AND P0, PT, R5, UR5, PT ;  /* 0x0000000505007c0c */ /* 0x000fe2000bf06270 */
[----:B------:R-:W-:Y:S01]  /*1c5d0*/  IMAD.MOV.U32 R24, RZ, RZ, 0x7f800000 ;  /* 0x7f800000ff187424 */ /* 0x000fe200078e00ff */
[----:B------:R-:W-:Y:S01]  /*1c5e0*/  SEL R5, R4, RZ, !P6 ;  /* 0x000000ff04057207 */ /* 0x000fe20007000000 */
[----:B------:R-:W-:Y:S02]  /*1c5f0*/  IMAD R4, R32, R11, RZ ;  /* 0x0000000b20047224 */ /* 0x000fe400078e02ff */
[----:B---3--:R-:W-:Y:S01]  /*1c600*/  @P5 FFMA.FTZ R24, R39, R13, R6 ;  /* 0x0000000d27185223 */ /* 0x008fe20000010006 */
[----:B------:R-:W-:Y:S02]  /*1c610*/  VIADD R7, R12, 0x40 ;  /* 0x000000400c077836 */ /* 0x000fe40000000000 */
[----:B------:R-:W-:Y:S01]  /*1c620*/  @P4 FMUL.FTZ R8, R8, 0.69314718246459960938 ;  /* 0x3f31721808084820 */ /* 0x000fe20000410000 */
[----:B------:R-:W3:Y:S01]  /*1c630*/  @P3 MUFU.LG2 R10, R21 ;  /* 0x00000015000a3308 */ /* 0x000ee20000000c00 */
[----:B------:R-:W-:Y:S01]  /*1c640*/  IMAD R0, R26, R0, R5 ;  /* 0x000000001a007224 */ /* 0x000fe200078e0205 */
[----:B------:R-:W-:Y:S01]  /*1c650*/  MOV R25, 0x7f800000 ;  /* 0x7f80000000197802 */ /* 0x000fe20000000f00 */
[----:B------:R-:W-:-:S02]  /*1c660*/  IMAD.SHL.U32 R6, R4, 0x80, RZ ;  /* 0x0000008004067824 */ /* 0x000fc400078e00ff */
[----:B--2---:R-:W-:Y:S01]  /*1c670*/  @P4 FFMA.FTZ R25, R38, R14, R8 ;  /* 0x0000000e26194223 */ /* 0x004fe20000010008 */
[----:B------:R-:W-:Y:S01]  /*1c680*/  ISETP.GE.AND P5, PT, R7, UR5, PT ;  /* 0x0000000507007c0c */ /* 0x000fe2000bfa6270 */
[----:B------:R-:W-:Y:S01]  /*1c690*/  BSSY B0, `(.L_x_884) ;  /* 0x000003e000007945 */ /* 0x000fe20003800000 */
[----:B------:R-:W-:Y:S01]  /*1c6a0*/  MOV R23, 0x7f800000 ;  /* 0x7f80000000177802 */ /* 0x000fe20000000f00 */
[----:B------:R-:W-:Y:S01]  /*1c6b0*/  @P2 FMUL.FTZ R4, R9, 0.69314718246459960938 ;  /* 0x3f31721809042820 */ /* 0x000fe20000410000 */
[----:B------:R-:W-:Y:S02]  /*1c6c0*/  IADD3 R14, P6, P4, R6, R2, R0 ;  /* 0x00000002060e7210 */ /* 0x000fe40007cde000 */
[----:B------:R-:W-:Y:S02]  /*1c6d0*/  SHF.R.S32.HI R7, RZ, 0x1f, R6 ;  /* 0x0000001fff077819 */ /* 0x000fe40000011406 */
[----:B------:R-:W-:Y:S02]  /*1c6e0*/  SHF.R.S32.HI R0, RZ, 0x1f, R0 ;  /* 0x0000001fff007819 */ /* 0x000fe40000011400 */
[----:B------:R-:W-:Y:S01]  /*1c6f0*/  MOV R22, 0x7f800000 ;  /* 0x7f80000000167802 */ /* 0x000fe20000000f00 */
[----:B---3--:R-:W-:Y:S01]  /*1c700*/  @P3 FMUL.FTZ R5, R10, 0.69314718246459960938 ;  /* 0x3f3172180a053820 */ /* 0x008fe20000410000 */
[----:B-1----:R-:W-:Y:S01]  /*1c710*/  @P2 FFMA.FTZ R22, R36, R15, R4 ;  /* 0x0000000f24162223 */ /* 0x002fe20000010004 */
[----:B------:R-:W-:-:S02]  /*1c720*/  SHF.L.U32 R15, R17, 0x3, RZ ;  /* 0x00000003110f7819 */ /* 0x000fc400000006ff */
[----:B------:R-:W-:Y:S01]  /*1c730*/  @P3 FFMA.FTZ R23, R37, R16, R5 ;  /* 0x0000001025173223 */ /* 0x000fe20000010005 */
[----:B------:R-:W-:Y:S01]  /*1c740*/  IADD3.X R10, R7, R3, R0, P6, P4 ;  /* 0x00000003070a7210 */ /* 0x000fe200037e8400 */
[----:B----4-:R1:W2:Y:S01]  /*1c750*/  LDS.128 R28, [R33+0x1800] ;  /* 0x00180000211c7984 */ /* 0x0102a20000000c00 */
[----:B------:R-:W-:Y:S05]  /*1c760*/  @P1 BRA `(.L_x_885) ;  /* 0x0000000000c01947 */ /* 0x000fea0003800000 */
        /* <DEDUP_REMOVED lines=22> */
[----:B------:R-:W-:Y:S02]  /*1c8d0*/  @!P4 IMAD R3, R3, R11, RZ ;  /* 0x0000000b0303c224 */ /* 0x000fe400078e02ff */
[C---:B------:R-:W-:Y:S02]  /*1c8e0*/  @!P6 IADD3 R2, P1, R0.reuse, R14, RZ ;  /* 0x0000000e0002e210 */ /* 0x040fe40007f3e0ff */
[----:B------:R-:W4:Y:S02]  /*1c8f0*/  @!P4 LDC.64 R16, c[0x0][0x2b0] ;  /* 0x0000ac00ff10cb82 */ /* 0x000f240000000a00 */
[----:B------:R-:W-:-:S06]  /*1c900*/  @!P6 LEA.HI.X.SX32 R0, R0, R10, 0x1, P1 ;  /* 0x0000000a0000e211 */ /* 0x000fcc00008f0eff */
[----:B------:R-:W1:Y:S01]  /*1c910*/  @!P3 LDC.64 R20, c[0x0][0x2b0] ;  /* 0x0000ac00ff14bb82 */ /* 0x000e620000000a00 */
[----:B---3--:R-:W-:-:S07]  /*1c920*/  @!P6 LEA R8, P1, R2, R6, 0x2 ;  /* 0x000000060208e211 */ /* 0x008fce00078210ff */
[----:B------:R-:W3:Y:S01]  /*1c930*/  @!P2 LDC.64 R18, c[0x0][0x2b0] ;  /* 0x0000ac00ff12ab82 */ /* 0x000ee20000000a00 */
[----:B------:R-:W-:Y:S01]  /*1c940*/  @!P6 LEA.HI.X R9, R2, R7, R0, 0x2, P1 ;  /* 0x000000070209e211 */ /* 0x000fe200008f1400 */
[----:B------:R-:W-:Y:S01]  /*1c950*/  @!P3 IMAD R2, R4, R11, RZ ;  /* 0x0000000b0402b224 */ /* 0x000fe200078e02ff */
[----:B------:R-:W-:-:S03]  /*1c960*/  @!P4 IADD3 R0, P1, R3, R14, RZ ;  /* 0x0000000e0300c210 */ /* 0x000fc60007f3e0ff */
[----:B------:R2:W-:Y:S01]  /*1c970*/  @!P6 STG.E desc[UR30][R8.64], R24 ;  /* 0x000000180800e986 */ /* 0x0005e2000c10191e */
[----:B------:R-:W-:Y:S02]  /*1c980*/  @!P4 LEA.HI.X.SX32 R3, R3, R10, 0x1, P1 ;  /* 0x0000000a0303c211 */ /* 0x000fe400008f0eff */
[----:B----4-:R-:W-:-:S04]  /*1c990*/  @!P4 LEA R6, P1, R0, R16, 0x2 ;  /* 0x000000100006c211 */ /* 0x010fc800078210ff */
[----:B------:R-:W-:Y:S01]  /*1c9a0*/  @!P4 LEA.HI.X R7, R0, R17, R3, 0x2, P1 ;  /* 0x000000110007c211 */ /* 0x000fe200008f1403 */
[----:B------:R-:W-:Y:S01]  /*1c9b0*/  @!P2 IMAD R3, R5, R11, RZ ;  /* 0x0000000b0503a224 */ /* 0x000fe200078e02ff */
[----:B------:R-:W-:-:S03]  /*1c9c0*/  @!P3 IADD3 R0, P1, R2, R14, RZ ;  /* 0x0000000e0200b210 */ /* 0x000fc60007f3e0ff */
[----:B------:R4:W-:Y:S01]  /*1c9d0*/  @!P4 STG.E desc[UR30][R6.64], R25 ;  /* 0x000000190600c986 */ /* 0x0009e2000c10191e */
[----:B------:R-:W-:Y:S02]  /*1c9e0*/  @!P3 LEA.HI.X.SX32 R2, R2, R10, 0x1, P1 ;  /* 0x0000000a0202b211 */ /* 0x000fe400008f0eff */
[----:B-1----:R-:W-:-:S04]  /*1c9f0*/  @!P3 LEA R4, P1, R0, R20, 0x2 ;  /* 0x000000140004b211 */ /* 0x002fc800078210ff */
[----:B------:R-:W-:Y:S02]  /*1ca00*/  @!P3 LEA.HI.X R5, R0, R21, R2, 0x2, P1 ;  /* 0x000000150005b211 */ /* 0x000fe400008f1402 */
[----:B------:R-:W-:-:S03]  /*1ca10*/  @!P2 IADD3 R0, P1, R3, R14, RZ ;  /* 0x0000000e0300a210 */ /* 0x000fc60007f3e0ff */
[----:B------:R4:W-:Y:S01]  /*1ca20*/  @!P3 STG.E desc[UR30][R4.64], R23 ;  /* 0x000000170400b986 */ /* 0x0009e2000c10191e */
[----:B------:R-:W-:Y:S02]  /*1ca30*/  @!P2 LEA.HI.X.SX32 R3, R3, R10, 0x1, P1 ;  /* 0x0000000a0303a211 */ /* 0x000fe400008f0eff */
[----:B---3--:R-:W-:-:S04]  /*1ca40*/  @!P2 LEA R2, P1, R0, R18, 0x2 ;  /* 0x000000120002a211 */ /* 0x008fc800078210ff */
[----:B------:R-:W-:-:S05]  /*1ca50*/  @!P2 LEA.HI.X R3, R0, R19, R3, 0x2, P1 ;  /* 0x000000130003a211 */ /* 0x000fca00008f1403 */
[----:B--2---:R4:W-:Y:S04]  /*1ca60*/  @!P2 STG.E desc[UR30][R2.64], R22 ;  /* 0x000000160200a986 */ /* 0x0049e8000c10191e */
.L_x_885:
[----:B------:R-:W-:Y:S05]  /*1ca70*/  BSYNC B0 ;  /* 0x0000000000007941 */ /* 0x000fea0003800000 */
.L_x_884:
[----:B----4-:R-:W-:Y:S01]  /*1ca80*/  SHF.R.S32.HI R3, RZ, 0x1f, R15 ;  /* 0x0000001fff037819 */ /* 0x010fe2000001140f */
[----:B------:R-:W-:Y:S01]  /*1ca90*/  IMAD.U32 R4, RZ, RZ, UR28 ;  /* 0x0000001cff047e24 */ /* 0x000fe2000f8e00ff */
[----:B------:R-:W-:Y:S01]  /*1caa0*/  IADD3 R2, P2, R15, UR10, RZ ;  /* 0x0000000a0f027c10 */ /* 0x000fe2000ff5e0ff */
[----:B------:R-:W-:Y:S01]  /*1cab0*/  ULDC.64 UR6, c[0x0][0x2a0] ;  /* 0x0000a80000067ab9 */ /* 0x000fe20000000a00 */
[----:B------:R-:W-:Y:S01]  /*1cac0*/  SHF.R.S32.HI R13, RZ, 0x1f, R12 ;  /* 0x0000001fff0d7819 */ /* 0x000fe2000001140c */
[C---:B------:R-:W-:Y:S01]  /*1cad0*/  VIADD R0, R12.reuse, 0x60 ;  /* 0x000000600c007836 */ /* 0x040fe20000000000 */
[----:B------:R-:W-:Y:S01]  /*1cae0*/  IADD3.X R3, R3, UR4, RZ, P2, !PT ;  /* 0x0000000403037c10 */ /* 0x000fe200097fe4ff */
[----:B------:R-:W-:Y:S01]  /*1caf0*/  BSSY B0, `(.L_x_886) ;  /* 0x0000015000007945 */ /* 0x000fe20003800000 */
[----:B------:R-:W-:Y:S02]  /*1cb00*/  ISETP.GE.AND P2, PT, R12, UR5, PT ;  /* 0x000000050c007c0c */ /* 0x000fe4000bf46270 */
[----:B------:R-:W-:Y:S01]  /*1cb10*/  SHF.R.S32.HI R5, RZ, 0x1f, R26 ;  /* 0x0000001fff057819 */ /* 0x000fe2000001141a */
[----:B------:R-:W-:Y:S01]  /*1cb20*/  IMAD.WIDE.U32 R6, R26, UR6, R2 ;  /* 0x000000061a067c25 */ /* 0x000fe2000f8e0002 */
[----:B------:R-:W-:-:S03]  /*1cb30*/  ISETP.GE.AND P1, PT, R0, UR5, PT ;  /* 0x0000000500007c0c */ /* 0x000fc6000bf26270 */
[----:B------:R-:W-:Y:S02]  /*1cb40*/  IMAD.WIDE R2, R4, 0x80, R12 ;  /* 0x0000008004027825 */ /* 0x000fe400078e020c */
[----:B------:R3:W4:Y:S02]  /*1cb50*/  LDS.128 R12, [R33] ;  /* 0x00000000210c7984 */ /* 0x0007240000000c00 */
[----:B------:R-:W-:-:S04]  /*1cb60*/  IMAD R0, R5, UR6, RZ ;  /* 0x0000000605007c24 */ /* 0x000fc8000f8e02ff */
        /* <DEDUP_REMOVED lines=12> */
[----:B----4-:R4:W-:Y:S02]  /*1cc30*/  STG.E.128 desc[UR30][R10.64], R12 ;  /* 0x0000000c0a007986 */ /* 0x0109e4000c101d1e */
.L_x_887:
[----:B------:R-:W-:Y:S05]  /*1cc40*/  BSYNC B0 ;  /* 0x0000000000007941 */ /* 0x000fea0003800000 */
.L_x_886:
[----:B----4-:R4:W1:Y:S01]  /*1cc50*/  LDS.128 R12, [R33+0x800] ;  /* 0x00080000210c7984 */ /* 0x0108620000000c00 */
        /* <DEDUP_REMOVED lines=15> */
.L_x_889:
[----:B------:R-:W-:Y:S05]  /*1cd50*/  BSYNC B0 ;  /* 0x0000000000007941 */ /* 0x000fea0003800000 */
.L_x_888:
[----:B-1----:R1:W1:Y:S01]  /*1cd60*/  LDS.128 R12, [R33+0x1000] ;  /* 0x00100000210c7984 */ /* 0x0022620000000c00 */
        /* <DEDUP_REMOVED lines=15> */
.L_x_891:
[----:B------:R-:W-:Y:S05]  /*1ce60*/  BSYNC B0 ;  /* 0x0000000000007941 */ /* 0x000fea0003800000 */
.L_x_890:
        /* <DEDUP_REMOVED lines=15> */
.L_x_892:
        /* <DEDUP_REMOVED lines=10> */
.L_x_1322:


//--------------------- .text._ZN5flash16flash_fwd_kernelI23Flash_fwd_kernel_traitsILi32ELi128ELi128ELi4ELb0ELb0EN7cutlass6half_tE19Flash_kernel_traitsILi32ELi128ELi128ELi4ES3_EELb0ELb0ELb1ELb0ELb0ELb1ELb1ELb0EEEvNS_16Flash_fwd_paramsE --------------------------
	.section	.text._ZN5flash16flash_fwd_kernelI23Flash_fwd_kernel_traitsILi32ELi128ELi128ELi4ELb0ELb0EN7cutlass6half_tE19Flash_kernel_traitsILi32ELi128ELi128ELi4ES3_EELb0ELb0ELb1ELb0ELb0ELb1ELb1ELb0EEEvNS_16Flash_fwd_paramsE,"ax",@progbits
	.align	128
        .global         _ZN5flash16flash_fwd_kernelI23Flash_fwd_kernel_traitsILi32ELi128ELi128ELi4ELb0ELb0EN7cutlass6half_tE19Flash_kernel_traitsILi32ELi128ELi128ELi4ES3_EELb0ELb0ELb1ELb0ELb0ELb1ELb1ELb0EEEvNS_16Flash_fwd_paramsE
        .type           _ZN5flash16flash_fwd_kernelI23Flash_fwd_kernel_traitsILi32ELi128ELi128ELi4ELb0ELb0EN7cutlass6half_tE19Flash_kernel_traitsILi32ELi128ELi128ELi4ES3_EELb0ELb0ELb1ELb0ELb0ELb1ELb1ELb0EEEvNS_16Flash_fwd_paramsE,@function
        .size           _ZN5flash16flash_fwd_kernelI23Flash_fwd_kernel_traitsILi32ELi128ELi128ELi4ELb0ELb0EN7cutlass6half_tE19Flash_kernel_traitsILi32ELi128ELi128ELi4ES3_EELb0ELb0ELb1ELb0ELb0ELb1ELb1ELb0EEEvNS_16Flash_fwd_paramsE,(.L_x_1323 - _ZN5flash16flash_fwd_kernelI23Flash_fwd_kernel_traitsILi32ELi128ELi128ELi4ELb0ELb0EN7cutlass6half_tE19Flash_kernel_traitsILi32ELi128ELi128ELi4ES3_EELb0ELb0ELb1ELb0ELb0ELb1ELb1ELb0EEEvNS_16Flash_fwd_paramsE)
        .other          _ZN5flash16flash_fwd_kernelI23Flash_fwd_kernel_traitsILi32ELi128ELi128ELi4ELb0ELb0EN7cutlass6half_tE19Flash_kernel_traitsILi32ELi128ELi128ELi4ES3_EELb0ELb0ELb1ELb0ELb0ELb1ELb1ELb0EEEvNS_16Flash_fwd_paramsE,@"STO_CUDA_ENTRY STV_DEFAULT"
_ZN5flash16flash_fwd_kernelI23Flash_fwd_kernel_traitsILi32ELi128ELi128ELi4ELb0ELb0EN7cutlass6half_tE19Flash_kernel_traitsILi32ELi128ELi128ELi4ES3_EELb0ELb0ELb1ELb0ELb0ELb1ELb1ELb0EEEvNS_16Flash_fwd_paramsE:
.text._ZN5flash16flash_fwd_kernelI23Flash_fwd_kernel_traitsILi32ELi128ELi128ELi4ELb0ELb0EN7cutlass6half_tE19Flash_kernel_traitsILi32ELi128ELi128ELi4ES3_EELb0ELb0ELb1ELb0ELb0ELb1ELb1ELb0EEEvNS_16Flash_fwd_paramsE:
        /* <DEDUP_REMOVED lines=40> */
.L_x_893:
[----:B--2---:R-:W1:Y:S02]  /*0280*/  LDC R4, c[0x0][0x2c8] ;  /* 0x0000b200ff047b82 */ /* 0x004e640000000800 */
.L_x_894:
        /* <DEDUP_REMOVED lines=22> */
[----:B------:R-:W-:Y:S01]  /*03f0*/  SHF.R.S32.HI R5, RZ, 0x1f, R2 ;  /* 0x0000001fff057819 */ /* 0x000fe20000011402 */
[----:B-1----:R-:W-:-:S03]  /*0400*/  IMAD.IADD R3, R3, 0x1, -R90 ;  /* 0x0000000103037824 */ /* 0x002fc600078e0a5a */
[----:B------:R-:W-:Y:S02]  /*0410*/  LEA.HI R5, R5, R2, RZ, 0x7 ;  /* 0x0000000205057211 */ /* 0x000fe400078f38ff */
[----:B--2---:R-:W-:Y:S02]  /*0420*/  SHF.R.S32.HI R6, RZ, 0x1f, R3 ;  /* 0x0000001fff067819 */ /* 0x004fe40000011403 */
[----:B----4-:R-:W-:Y:S02]  /*0430*/  IADD3 R0, R0, R91, R77 ;  /* 0x0000005b00007210 */ /* 0x010fe40007ffe04d */
[----:B------:R-:W-:Y:S02]  /*0440*/  LEA.HI R2, R6, R3, RZ, 0x7 ;  /* 0x0000000306027211 */ /* 0x000fe400078f38ff */
[----:B------:R-:W-:Y:S02]  /*0450*/  SHF.R.S32.HI R4, RZ, 0x1f, R0 ;  /* 0x0000001fff047819 */ /* 0x000fe40000011400 */
[----:B------:R-:W-:-:S02]  /*0460*/  SHF.R.S32.HI R2, RZ, 0x7, R2 ;  /* 0x00000007ff027819 */ /* 0x000fc40000011402 */
[----:B------:R-:W-:Y:S02]  /*0470*/  LEA.HI R0, R4, R0, RZ, 0x7 ;  /* 0x0000000004007211 */ /* 0x000fe400078f38ff */
[----:B------:R-:W-:Y:S02]  /*0480*/  VIMNMX R201, RZ, R2, !PT ;  /* 0x00000002ffc97248 */ /* 0x000fe40007fe0100 */
[----:B------:R-:W-:Y:S02]  /*0490*/  SHF.R.S32.HI R3, RZ, 0x7, R5 ;  /* 0x00000007ff037819 */ /* 0x000fe40000011405 */
[----:B------:R-:W-:Y:S01]  /*04a0*/  SHF.R.S32.HI R0, RZ, 0x7, R0 ;  /* 0x00000007ff007819 */ /* 0x000fe20000011400 */
[----:B------:R1:W-:Y:S03]  /*04b0*/  STL [R1+0x38], R201 ;  /* 0x000038c901007387 */ /* 0x0003e60000100800 */
[----:B------:R-:W-:-:S04]  /*04c0*/  VIMNMX R219, R3, R0, PT ;  /* 0x0000000003db7248 */ /* 0x000fc80003fe0100 */
[----:B------:R-:W-:-:S13]  /*04d0*/  ISETP.GT.AND P0, PT, R219, R201, PT ;  /* 0x000000c9db00720c */ /* 0x000fda0003f04270 */
        /* <DEDUP_REMOVED lines=75> */
.L_x_897:
[----:B------:R-:W-:Y:S05]  /*0990*/  BSYNC B0 ;  /* 0x0000000000007941 */ /* 0x000fea0003800000 */
.L_x_896:
        /* <DEDUP_REMOVED lines=19> */
.L_x_899:
[----:B------:R-:W-:Y:S05]  /*0ad0*/  BSYNC B0 ;  /* 0x0000000000007941 */ /* 0x000fea0003800000 */
.L_x_898:
        /* <DEDUP_REMOVED lines=15> */
.L_x_901:
[----:B------:R-:W-:Y:S05]  /*0bd0*/  BSYNC B0 ;  /* 0x0000000000007941 */ /* 0x000fea0003800000 */
.L_x_900:
        /* <DEDUP_REMOVED lines=17> */
.L_x_903:
[----:B------:R-:W-:Y:S05]  /*0cf0*/  BSYNC B0 ;  /* 0x0000000000007941 */ /* 0x000fea0003800000 */
.L_x_902:
        /* <DEDUP_REMOVED lines=11> */
.L_x_905:
[----:B------:R-:W-:Y:S05]  /*0db0*/  BSYNC B0 ;  /* 0x0000000000007941 */ /* 0x000fea0003800000 */
.L_x_904:
        /* <DEDUP_REMOVED lines=10> */
.L_x_907:
[----:B------:R-:W-:Y:S05]  /*0e60*/  BSYNC B0 ;  /* 0x0000000000007941 */ /* 0x000fea0003800000 */
.L_x_906:
        /* <DEDUP_REMOVED lines=10> */
.L_x_909:
[----:B------:R-:W-:Y:S05]  /*0f10*/  BSYNC B0 ;  /* 0x0000000000007941 */ /* 0x000fea0003800000 */
.L_x_908:
        /* <DEDUP_REMOVED lines=10> */
.L_x_895:
        /* <DEDUP_REMOVED lines=13> */
[C---:B------:R-:W-:Y:S02]  /*1090*/  IADD3 R22, R8.reuse, 0x20, RZ ;  /* 0x0000002008167810 */ /* 0x040fe40007ffe0ff */
[-C--:B------:R-:W-:Y:S02]  /*10a0*/  ISETP.GE.AND P3, PT, R8, R34.reuse, PT ;  /* 0x000000220800720c */ /* 0x080fe40003f66270 */
[----:B------:R-:W-:Y:S01]  /*10b0*/  ISETP.GE.AND P2, PT, R22, R34, PT ;  /* 0x000000221600720c */ /* 0x000fe20003f46270 */
[----:B------:R-:W5:Y:S01]  /*10c0*/  @P0 LDC.64 R10, c[0x0][0x240] ;  /* 0x00009000ff0a0b82 */ /* 0x000f620000000a00 */
[----:B------:R-:W-:-:S02]  /*10d0*/  SHF.R.S32.HI R9, RZ, 0x1f, R8 ;  /* 0x0000001fff097819 */ /* 0x000fc40000011408 */
[----:B--2---:R-:W-:Y:S02]  /*10e0*/  IABS R0, R32 ;  /* 0x0000002000007213 */ /* 0x004fe40000000000 */
[----:B------:R-:W-:Y:S02]  /*10f0*/  IADD3 R33, R8, 0x40, RZ ;  /* 0x0000004008217810 */ /* 0x000fe40007ffe0ff */
[----:B------:R-:W-:Y:S01]  /*1100*/  LEA.HI R88, R45, R102, RZ, 0x5 ;  /* 0x000000662d587211 */ /* 0x000fe200078f28ff */
[----:B------:R-:W-:Y:S02]  /*1110*/  IMAD.MOV.U32 R16, RZ, RZ, R0 ;  /* 0x000000ffff107224 */ /* 0x000fe400078e0000 */
[----:B------:R-:W2:Y:S01]  /*1120*/  @!P3 LDC.64 R18, c[0x0][0x240] ;  /* 0x00009000ff12bb82 */ /* 0x000ea20000000a00 */
[----:B------:R-:W-:Y:S01]  /*1130*/  SHF.R.S32.HI R82, RZ, 0x5, R88 ;  /* 0x00000005ff527819 */ /* 0x000fe20000011458 */
[----:B------:R-:W1:Y:S06]  /*1140*/  I2F.RP R2, R16 ;  /* 0x0000001000027306 */ /* 0x000e6c0000209400 */
[----:B------:R-:W3:Y:S02]  /*1150*/  @!P2 LDC.64 R14, c[0x0][0x240] ;  /* 0x00009000ff0eab82 */ /* 0x000ee40000000a00 */
[----:B-1----:R-:W1:Y:S02]  /*1160*/  MUFU.RCP R2, R2 ;  /* 0x0000000200027308 */ /* 0x002e640000001000 */
[----:B-1----:R-:W-:-:S06]  /*1170*/  VIADD R2, R2, 0xffffffe ;  /* 0x0ffffffe02027836 */ /* 0x002fcc0000000000 */
[----:B------:R-:W1:Y:S02]  /*1180*/  F2I.FTZ.U32.TRUNC.NTZ R3, R2 ;  /* 0x0000000200037305 */ /* 0x000e64000021f000 */
[----:B-1----:R-:W-:Y:S01]  /*1190*/  IMAD.MOV R0, RZ, RZ, -R3 ;  /* 0x000000ffff007224 */ /* 0x002fe200078e0a03 */
[----:B------:R-:W-:-:S03]  /*11a0*/  MOV R2, RZ ;  /* 0x000000ff00027202 */ /* 0x000fc60000000f00 */
[----:B------:R-:W-:-:S04]  /*11b0*/  IMAD R0, R0, R16, RZ ;  /* 0x0000001000007224 */ /* 0x000fc800078e02ff */
[----:B------:R-:W-:-:S04]  /*11c0*/  IMAD.HI.U32 R2, R3, R0, R2 ;  /* 0x0000000003027227 */ /* 0x000fc800078e0002 */
[----:B------:R-:W-:-:S04]  /*11d0*/  IMAD.MOV.U32 R3, RZ, RZ, R4 ;  /* 0x000000ffff037224 */ /* 0x000fc800078e0004 */
        /* <DEDUP_REMOVED lines=10> */
[----:B------:R-:W-:-:S03]  /*1280*/  @!P0 IMAD.WIDE.U32 R6, R46, R6, RZ ;  /* 0x000000062e068225 */ /* 0x000fc600078e00ff */
[----:B------:R-:W-:Y:S01]  /*1290*/  IADD3 R3, -R3, R102, RZ ;  /* 0x0000006603037210 */ /* 0x000fe20007ffe1ff */
[----:B------:R-:W-:Y:S01]  /*12a0*/  @!P0 IMAD.MOV.U32 R2, RZ, RZ, R6 ;  /* 0x000000ffff028224 */ /* 0x000fe200078e0006 */
[----:B------:R-:W-:Y:S01]  /*12b0*/  SHF.R.S32.HI R6, RZ, 0x1f, R26 ;  /* 0x0000001fff067819 */ /* 0x000fe2000001141a */
[----:B------:R-:W-:Y:S02]  /*12c0*/  @!P0 IMAD.IADD R12, R7, 0x1, R5 ;  /* 0x00000001070c8824 */ /* 0x000fe400078e0205 */
[----:B------:R-:W-:Y:S01]  /*12d0*/  @!P4 IMAD.IADD R0, R0, 0x1, -R16 ;  /* 0x000000010000c824 */ /* 0x000fe200078e0a10 */
[----:B------:R-:W-:Y:S01]  /*12e0*/  @!P4 IADD3 R4, R4, 0x1, RZ ;  /* 0x000000010404c810 */ /* 0x000fe20007ffe0ff */
[----:B------:R-:W-:Y:S01]  /*12f0*/  IMAD.SHL.U32 R28, R3, 0x8, RZ ;  /* 0x00000008031c7824 */ /* 0x000fe200078e00ff */
[----:B------:R-:W-:Y:S01]  /*1300*/  ISETP.NE.AND P4, PT, R30, -0x1, PT ;  /* 0xffffffff1e00780c */ /* 0x000fe20003f85270 */
[----:B------:R-:W-:Y:S01]  /*1310*/  IMAD.WIDE R10, R24, 0x80, R8 ;  /* 0x00000080180a7825 */ /* 0x000fe200078e0208 */
[----:B------:R-:W-:Y:S01]  /*1320*/  ISETP.GE.U32.AND P5, PT, R0, R16, PT ;  /* 0x000000100000720c */ /* 0x000fe20003fa6070 */
[----:B------:R-:W1:Y:S01]  /*1330*/  @!P2 LDC.64 R24, c[0x0][0x210] ;  /* 0x00008400ff18ab82 */ /* 0x000e620000000a00 */
[----:B------:R-:W-:Y:S01]  /*1340*/  SHF.R.S32.HI R29, RZ, 0x1f, R28 ;  /* 0x0000001fff1d7819 */ /* 0x000fe2000001141c */
[----:B------:R-:W-:Y:S01]  /*1350*/  IMAD R6, R6, UR4, RZ ;  /* 0x0000000406067c24 */ /* 0x000fe2000f8e02ff */
[----:B------:R-:W-:-:S02]  /*1360*/  IADD3 R2, P1, R28, R2, RZ ;  /* 0x000000021c027210 */ /* 0x000fc40007f3e0ff */
[C---:B------:R-:W-:Y:S01]  /*1370*/  LOP3.LUT R0, R26.reuse, R32, RZ, 0x3c, !PT ;  /* 0x000000201a007212 */ /* 0x040fe200078e3cff */
[----:B------:R-:W-:Y:S01]  /*1380*/  IMAD R6, R26, UR5, R6 ;  /* 0x000000051a067c24 */ /* 0x000fe2000f8e0206 */
[----:B------:R-:W-:Y:S01]  /*1390*/  @!P2 IADD3 R5, P0, R10, 0x20, RZ ;  /* 0x000000200a05a810 */ /* 0x000fe20007f1e0ff */
[----:B------:R-:W-:Y:S01]  /*13a0*/  IMAD.X R3, R29, 0x1, R12, P1 ;  /* 0x000000011d037824 */ /* 0x000fe200008e060c */
[----:B------:R-:W-:Y:S01]  /*13b0*/  ISETP.GE.AND P1, PT, R0, RZ, PT ;  /* 0x000000ff0000720c */ /* 0x000fe20003f26270 */
[----:B------:R-:W4:Y:S01]  /*13c0*/  @P4 LDC.64 R178, c[0x0][0x250] ;  /* 0x00009400ffb24b82 */ /* 0x000f220000000a00 */
[----:B------:R-:W-:Y:S01]  /*13d0*/  UMOV UR5, 0x400 ;  /* 0x0000040000057882 */ /* 0x000fe20000000000 */
[----:B------:R-:W-:-:S04]  /*13e0*/  IMAD.WIDE.U32 R20, R26, UR4, R2 ;  /* 0x000000041a147c25 */ /* 0x000fc8000f8e0002 */
[----:B------:R-:W-:Y:S02]  /*13f0*/  @P5 VIADD R4, R4, 0x1 ;  /* 0x0000000104045836 */ /* 0x000fe40000000000 */
[----:B------:R-:W5:Y:S01]  /*1400*/  @!P3 LDC.64 R26, c[0x0][0x210] ;  /* 0x00008400ff1abb82 */ /* 0x000f620000000a00 */
[----:B------:R-:W-:Y:S01]  /*1410*/  @!P2 IMAD.X R0, RZ, RZ, R11, P0 ;  /* 0x000000ffff00a224 */ /* 0x000fe200000e060b */
[----:B------:R-:W-:Y:S01]  /*1420*/  ISETP.NE.AND P0, PT, R32, RZ, PT ;  /* 0x000000ff2000720c */ /* 0x000fe20003f05270 */
[----:B------:R-:W-:Y:S01]  /*1430*/  IMAD.IADD R17, R21, 0x1, R6 ;  /* 0x0000000115117824 */ /* 0x000fe200078e0206 */
[----:B------:R-:W-:Y:S01]  /*1440*/  MOV R31, R4 ;  /* 0x00000004001f7202 */ /* 0x000fe20000000f00 */
[----:B---3--:R-:W-:Y:S01]  /*1450*/  @!P2 IMAD R0, R0, R14, RZ ;  /* 0x0000000e0000a224 */ /* 0x008fe200078e02ff */
[----:B------:R-:W3:Y:S01]  /*1460*/  @!P2 S2R R6, SR_CgaCtaId ;  /* 0x000000000006a919 */ /* 0x000ee20000008800 */
[----:B------:R-:W-:Y:S01]  /*1470*/  @!P2 IMAD.MOV.U32 R16, RZ, RZ, R20 ;  /* 0x000000ffff10a224 */ /* 0x000fe200078e0014 */
[----:B------:R-:W4:Y:S01]  /*1480*/  @P4 LDC.64 R122, c[0x0][0x248] ;  /* 0x00009200ff7a4b82 */ /* 0x000f220000000a00 */
[----:B------:R-:W-:-:S02]  /*1490*/  @!P2 IMAD R4, R5, R15, R0 ;  /* 0x0000000f0504a224 */ /* 0x000fc400078e0200 */
[----:B------:R-:W-:Y:S01]  /*14a0*/  @!P2 IMAD.WIDE.U32 R2, R5, R14, R16 ;  /* 0x0000000e0502a225 */ /* 0x000fe200078e0010 */
[----:B------:R-:W-:-:S03]  /*14b0*/  @!P3 MOV R5, R17 ;  /* 0x000000110005b202 */ /* 0x000fc60000000f00 */
[----:B------:R-:W-:Y:S01]  /*14c0*/  @!P1 IMAD.MOV R31, RZ, RZ, -R31 ;  /* 0x000000ffff1f9224 */ /* 0x000fe200078e0a1f */
[----:B------:R-:W-:Y:S01]  /*14d0*/  ISETP.GE.AND P1, PT, R33, R34, PT ;  /* 0x000000222100720c */ /* 0x000fe20003f26270 */
[----:B------:R-:W-:Y:S01]  /*14e0*/  @!P2 IMAD.IADD R3, R3, 0x1, R4 ;  /* 0x000000010303a824 */ /* 0x000fe200078e0204 */
[----:B------:R-:W-:Y:S01]  /*14f0*/  @!P0 LOP3.LUT R31, RZ, R32, RZ, 0x33, !PT ;  /* 0x00000020ff1f8212 */ /* 0x000fe200078e33ff */
[----:B------:R-:W-:Y:S01]  /*1500*/  @!P3 IMAD.MOV.U32 R4, RZ, RZ, R20 ;  /* 0x000000ffff04b224 */ /* 0x000fe200078e0014 */
[----:B-1----:R-:W-:Y:S01]  /*1510*/  @!P2 LEA R24, P0, R2, R24, 0x1 ;  /* 0x000000180218a211 */ /* 0x002fe200078008ff */
[-C--:B--2---:R-:W-:Y:S01]  /*1520*/  @!P3 IMAD R0, R11, R18.reuse, RZ ;  /* 0x000000120b00b224 */ /* 0x084fe200078e02ff */
[----:B------:R-:W-:Y:S01]  /*1530*/  IADD3 R32, R8, 0x60, RZ ;  /* 0x0000006008207810 */ /* 0x000fe20007ffe0ff */
[----:B------:R-:W-:Y:S01]  /*1540*/  @!P3 IMAD.WIDE.U32 R4, R10, R18, R4 ;  /* 0x000000120a04b225 */ /* 0x000fe200078e0004 */
[----:B------:R-:W-:Y:S01]  /*1550*/  @!P2 LEA.HI.X R25, R2, R25, R3, 0x1, P0 ;  /* 0x000000190219a211 */ /* 0x000fe200000f0c03 */
[----:B------:R-:W1:Y:S01]  /*1560*/  S2UR UR4, SR_CgaCtaId ;  /* 0x00000000000479c3 */ /* 0x000e620000008800 */
[----:B------:R-:W-:Y:S01]  /*1570*/  LEA.HI R3, R23, R8, RZ, 0x1 ;  /* 0x0000000817037211 */ /* 0x000fe200078f08ff */
[----:B------:R-:W-:Y:S01]  /*1580*/  @!P3 IMAD R0, R10, R19, R0 ;  /* 0x000000130a00b224 */ /* 0x000fe200078e0200 */
[----:B-----5:R-:W-:Y:S01]  /*1590*/  @!P3 LEA R26, P0, R4, R26, 0x1 ;  /* 0x0000001a041ab211 */ /* 0x020fe200078008ff */
[----:B------:R-:W-:Y:S01]  /*15a0*/  IMAD R15, R76, -0x80, R77 ;  /* 0xffffff804c0f7824 */ /* 0x000fe200078e024d */
[----:B------:R-:W-:Y:S01]  /*15b0*/  LOP3.LUT R3, R3, 0x7fffffe, RZ, 0xc0, !PT ;  /* 0x07fffffe03037812 */ /* 0x000fe200078ec0ff */
[----:B------:R-:W-:-:S02]  /*15c0*/  @!P3 IMAD.IADD R0, R5, 0x1, R0 ;  /* 0x000000010500b824 */ /* 0x000fc400078e0200 */
[----:B------:R-:W2:Y:S01]  /*15d0*/  @!P1 S2R R5, SR_CgaCtaId ;  /* 0x0000000000059919 */ /* 0x000ea20000008800 */
[----:B------:R-:W-:Y:S02]  /*15e0*/  ISETP.GE.AND P5, PT, R22, R15, PT ;  /* 0x0000000f1600720c */ /* 0x000fe40003fa6270 */
[----:B------:R-:W-:Y:S01]  /*15f0*/  @!P3 LEA.HI.X R27, R4, R27, R0, 0x1, P0 ;  /* 0x0000001b041bb211 */ /* 0x000fe200000f0c00 */
[----:B------:R-:W-:Y:S01]  /*1600*/  IMAD.SHL.U32 R0, R43, 0x40, RZ ;  /* 0x000000402b007824 */ /* 0x000fe200078e00ff */
[----:B------:R-:W-:Y:S02]  /*1610*/  @!P1 IADD3 R7, P0, R10, 0x40, RZ ;  /* 0x000000400a079810 */ /* 0x000fe40007f1e0ff */
[----:B------:R-:W-:Y:S02]  /*1620*/  ISETP.GE.AND P6, PT, R22, R15, PT ;  /* 0x0000000f1600720c */ /* 0x000fe40003fc6270 */
[----:B------:R-:W5:Y:S01]  /*1630*/  @!P1 LDC.64 R22, c[0x0][0x240] ;  /* 0x00009000ff169b82 */ /* 0x000f620000000a00 */
[----:B------:R-:W-:Y:S01]  /*1640*/  @!P1 IMAD.X R14, RZ, RZ, R11, P0 ;  /* 0x000000ffff0e9224 */ /* 0x000fe200000e060b */
[----:B------:R-:W-:-:S02]  /*1650*/  ISETP.GE.AND P0, PT, R32, R34, PT ;  /* 0x000000222000720c */ /* 0x000fc40003f06270 */
[----:B------:R-:W-:Y:S02]  /*1660*/  LOP3.LUT R0, R0, 0xc0, RZ, 0xc0, !PT ;  /* 0x000000c000007812 */ /* 0x000fe400078ec0ff */
[----:B------:R-:W-:Y:S01]  /*1670*/  IADD3 R3, R8, -R3, RZ ;  /* 0x8000000308037210 */ /* 0x000fe20007ffe0ff */
[----:B-1----:R-:W-:Y:S01]  /*1680*/  ULEA UR4, UR4, UR5, 0x18 ;  /* 0x0000000504047291 */ /* 0x002fe2000f8ec03f */
[----:B------:R-:W-:Y:S01]  /*1690*/  LOP3.LUT R4, R0, 0x18, R28, 0xf8, !PT ;  /* 0x0000001800047812 */ /* 0x000fe200078ef81c */
[----:B------:R-:W1:Y:S01]  /*16a0*/  @!P1 LDC.64 R34, c[0x0][0x210] ;  /* 0x00008400ff229b82 */ /* 0x000e620000000a00 */
[----:B------:R-:W-:Y:S01]  /*16b0*/  SHF.R.U32.HI R2, RZ, 0x3, R0 ;  /* 0x00000003ff027819 */ /* 0x000fe20000011600 */
[----:B------:R-:W-:Y:S01]  /*16c0*/  IMAD R3, R82, 0x8, R3 ;  /* 0x0000000852037824 */ /* 0x000fe200078e0203 */
[----:B------:R-:W-:Y:S02]  /*16d0*/  @!P2 MOV R0, 0x400 ;  /* 0x000004000000a802 */ /* 0x000fe40000000f00 */
[----:B------:R-:W-:Y:S01]  /*16e0*/  LOP3.LUT R4, R4, R2, RZ, 0x3c, !PT ;  /* 0x0000000204047212 */ /* 0x000fe200078e3cff */
[----:B------:R-:W1:Y:S01]  /*16f0*/  @!P0 S2R R41, SR_CgaCtaId ;  /* 0x0000000000298919 */ /* 0x000e620000008800 */
[----:B---3--:R-:W-:Y:S01]  /*1700*/  @!P2 LEA R39, R6, R0, 0x18 ;  /* 0x000000000627a211 */ /* 0x008fe200078ec0ff */
[----:B------:R-:W3:Y:S01]  /*1710*/  @!P0 LDC.64 R36, c[0x0][0x240] ;  /* 0x00009000ff248b82 */ /* 0x000ee20000000a00 */
[----:B------:R-:W-:Y:S01]  /*1720*/  @!P1 MOV R2, 0x400 ;  /* 0x0000040000029802 */ /* 0x000fe20000000f00 */
[--C-:B------:R-:W-:Y:S01]  /*1730*/  @P4 IMAD.IADD R0, R13, 0x1, R30.reuse ;  /* 0x000000010d004824 */ /* 0x100fe200078e021e */
[----:B------:R-:W-:Y:S01]  /*1740*/  LEA R18, R3, R4, 0x5 ;  /* 0x0000000403127211 */ /* 0x000fe200078e28ff */
[----:B------:R-:W-:Y:S01]  /*1750*/  @P4 IMAD.IADD R4, R13, 0x1, R30 ;  /* 0x000000010d044824 */ /* 0x000fe200078e021e */
[----:B------:R-:W-:Y:S01]  /*1760*/  P2R R38, PR, RZ, 0x20 ;  /* 0x00000020ff267803 */ /* 0x000fe20000000000 */
[C---:B----4-:R-:W-:Y:S01]  /*1770*/  @P4 IMAD R6, R0.reuse, R179, RZ ;  /* 0x000000b300064224 */ /* 0x050fe200078e02ff */
[----:B--2---:R-:W-:Y:S01]  /*1780*/  @!P1 LEA R40, R5, R2, 0x18 ;  /* 0x0000000205289211 */ /* 0x004fe200078ec0ff */
[----:B------:R-:W-:-:S04]  /*1790*/  @P4 IMAD.WIDE.U32 R2, R0, R178, RZ ;  /* 0x000000b200024225 */ /* 0x000fc800078e00ff */
[----:B------:R-:W-:Y:S01]  /*17a0*/  @P4 IMAD R12, R4, R123, RZ ;  /* 0x0000007b040c4224 */ /* 0x000fe200078e02ff */
[----:B------:R-:W-:Y:S01]  /*17b0*/  @P4 MOV R30, R2 ;  /* 0x00000002001e4202 */ /* 0x000fe20000000f00 */
[----:B-----5:R-:W-:Y:S02]  /*17c0*/  @!P1 IMAD R0, R14, R22, RZ ;  /* 0x000000160e009224 */ /* 0x020fe400078e02ff */
        /* <DEDUP_REMOVED lines=8> */
[----:B-1-3--:R-:W-:Y:S06]  /*1850*/  @P4 BRA `(.L_x_910) ;  /* 0x0000000000344947 */ /* 0x00afec0003800000 */
        /* <DEDUP_REMOVED lines=13> */
.L_x_910:
        /* <DEDUP_REMOVED lines=17> */
.L_x_911:
        /* <DEDUP_REMOVED lines=30> */
[----:B-1----:R-:W-:Y:S01]  /*1c20*/  SHF.R.S32.HI R27, RZ, 0x1f, R31 ;  /* 0x0000001fff1b7819 */ /* 0x002fe2000001141f */
[----:B------:R-:W1:Y:S01]  /*1c30*/  @!P5 S2R R14, SR_CgaCtaId ;  /* 0x00000000000ed919 */ /* 0x000e620000008800 */
[----:B------:R-:W-:Y:S01]  /*1c40*/  IMAD.WIDE.U32 R46, R31, UR6, R4 ;  /* 0x000000061f2e7c25 */ /* 0x000fe2000f8e0004 */
[----:B------:R-:W-:Y:S01]  /*1c50*/  SHF.R.S32.HI R26, RZ, 0x1f, R76 ;  /* 0x0000001fff1a7819 */ /* 0x000fe2000001144c */
[----:B------:R-:W-:Y:S01]  /*1c60*/  ULDC UR8, c[0x0][0x39c] ;  /* 0x0000e70000087ab9 */ /* 0x000fe20000000800 */
[----:B------:R-:W-:Y:S01]  /*1c70*/  SHF.L.U64.HI R35, R178, 0x7, R179 ;  /* 0x00000007b2237819 */ /* 0x000fe200000102b3 */
[----:B------:R-:W-:Y:S01]  /*1c80*/  @!P0 IMAD.IADD R3, R3, 0x1, R11 ;  /* 0x0000000103038824 */ /* 0x000fe200078e020b */
[----:B------:R-:W-:Y:S01]  /*1c90*/  STL.64 [R1+0x48], R46 ;  /* 0x0000482e01007387 */ /* 0x000fe20000100a00 */
[----:B------:R-:W-:-:S02]  /*1ca0*/  IMAD.SHL.U32 R153, R122, 0x80, RZ ;  /* 0x000000807a997824 */ /* 0x000fc400078e00ff */
[----:B------:R-:W-:Y:S01]  /*1cb0*/  IMAD.MOV.U32 R208, RZ, RZ, R46 ;  /* 0x000000ffffd07224 */ /* 0x000fe200078e002e */
[----:B--2---:R-:W-:Y:S01]  /*1cc0*/  @!P0 LEA R4, P3, R2, R16, 0x1 ;  /* 0x0000001002048211 */ /* 0x004fe200078608ff */
[----:B------:R-:W-:Y:S02]  /*1cd0*/  @!P0 IMAD R7, R18, 0x2, R23 ;  /* 0x0000000212078824 */ /* 0x000fe400078e0217 */
[----:B------:R-:W-:Y:S01]  /*1ce0*/  IMAD.SHL.U32 R34, R178, 0x80, RZ ;  /* 0x00000080b2227824 */ /* 0x000fe200078e00ff */
[----:B------:R-:W-:Y:S01]  /*1cf0*/  @!P0 LEA.HI.X R5, R2, R17, R3, 0x1, P3 ;  /* 0x0000001102058211 */ /* 0x000fe200018f0c03 */
[----:B------:R-:W-:Y:S01]  /*1d00*/  IMAD.MOV.U32 R225, RZ, RZ, R76 ;  /* 0x000000ffffe17224 */ /* 0x000fe200078e004c */
[----:B------:R-:W2:Y:S01]  /*1d10*/  @!P2 S2R R17, SR_CgaCtaId ;  /* 0x000000000011a919 */ /* 0x000ea20000008800 */
[----:B----4-:R-:W-:Y:S01]  /*1d20*/  @!P1 IMAD R0, R18, 0x2, R40 ;  /* 0x0000000212009824 */ /* 0x010fe200078e0228 */
[----:B---3--:R-:W-:-:S04]  /*1d30*/  @!P4 LEA R10, R22, R10, 0x18 ;  /* 0x0000000a160ac211 */ /* 0x008fc800078ec0ff */
[----:B------:R3:W-:Y:S01]  /*1d40*/  @!P1 LDGSTS.E.BYPASS.LTC128B.128 [R0+0x1000], desc[UR12][R12.64] ;  /* 0x010000000c009fae */ /* 0x0007e2000b901d4c */
[----:B------:R-:W-:-:S03]  /*1d50*/  ISETP.GE.AND P1, PT, R32, R15, PT ;  /* 0x0000000f2000720c */ /* 0x000fc60003f26270 */
[----:B------:R4:W-:Y:S10]  /*1d60*/  @!P0 LDGSTS.E.BYPASS.LTC128B.128 [R7+0x1800], desc[UR12][R4.64] ;  /* 0x0180000004078fae */ /* 0x0009f4000b901d4c */
[----:B------:R-:W2:Y:S01]  /*1d70*/  @!P1 S2R R16, SR_CgaCtaId ;  /* 0x0000000000109919 */ /* 0x000ea20000008800 */
[----:B---3--:R-:W3:Y:S01]  /*1d80*/  @!P4 LDC.64 R12, c[0x0][0x218] ;  /* 0x00008600ff0ccb82 */ /* 0x008ee20000000a00 */
[----:B------:R-:W-:-:S02]  /*1d90*/  IMAD R0, R27, UR6, RZ ;  /* 0x000000061b007c24 */ /* 0x000fc4000f8e02ff */
[----:B----4-:R-:W-:Y:S02]  /*1da0*/  @!P4 IMAD R5, R18, 0x2, R10 ;  /* 0x000000021205c824 */ /* 0x010fe400078e020a */
        /* <DEDUP_REMOVED lines=12> */
[----:B---3--:R-:W-:-:S02]  /*1e70*/  @!P4 LEA R6, P3, R2, R12, 0x1 ;  /* 0x0000000c0206c211 */ /* 0x008fc400078608ff */
[----:B-----5:R-:W-:Y:S02]  /*1e80*/  @!P5 LEA R4, P0, R0, R20, 0x1 ;  /* 0x000000140004d211 */ /* 0x020fe400078008ff */
[----:B------:R-:W-:Y:S02]  /*1e90*/  @!P4 LEA.HI.X R7, R2, R13, R3, 0x1, P3 ;  /* 0x0000000d0207c211 */ /* 0x000fe400018f0c03 */
[----:B------:R-:W-:Y:S02]  /*1ea0*/  LEA.HI R12, R45, R102, RZ, 0x4 ;  /* 0x000000662d0c7211 */ /* 0x000fe400078f20ff */
[-C--:B------:R-:W-:Y:S01]  /*1eb0*/  ISETP.GE.AND P3, PT, R33, R15.reuse, PT ;  /* 0x0000000f2100720c */ /* 0x080fe20003f66270 */
[----:B------:R3:W-:Y:S01]  /*1ec0*/  @!P4 LDGSTS.E.BYPASS.LTC128B.128 [R5+0x2000], desc[UR12][R6.64] ;  /* 0x020000000605cfae */ /* 0x0007e2000b901d4c */
[----:B------:R-:W-:Y:S02]  /*1ed0*/  SHF.R.S32.HI R11, RZ, 0x4, R12 ;  /* 0x00000004ff0b7819 */ /* 0x000fe4000001140c */
[----:B------:R-:W-:-:S02]  /*1ee0*/  ISETP.GE.AND P4, PT, R8, R15, PT ;  /* 0x0000000f0800720c */ /* 0x000fc40003f86270 */
[----:B---3--:R-:W-:Y:S02]  /*1ef0*/  @!P5 LEA.HI.X R5, R0, R21, R10, 0x1, P0 ;  /* 0x000000150005d211 */ /* 0x008fe400000f0c0a */
[----:B------:R-:W-:Y:S01]  /*1f00*/  @!P5 MOV R0, 0x400 ;  /* 0x000004000000d802 */ /* 0x000fe20000000f00 */
[----:B------:R-:W3:Y:S01]  /*1f10*/  @!P1 LDC.64 R20, c[0x0][0x218] ;  /* 0x00008600ff149b82 */ /* 0x000ee20000000a00 */
[----:B------:R-:W-:Y:S02]  /*1f20*/  ISETP.GE.AND P0, PT, R32, R15, PT ;  /* 0x0000000f2000720c */ /* 0x000fe40003f06270 */
[----:B-1----:R-:W-:Y:S02]  /*1f30*/  @!P5 LEA R0, R14, R0, 0x18 ;  /* 0x000000000e00d211 */ /* 0x002fe400078ec0ff */
[----:B------:R-:W-:Y:S02]  /*1f40*/  LEA.HI R6, R12, R11, RZ, 0x1 ;  /* 0x0000000b0c067211 */ /* 0x000fe400078f08ff */
[----:B------:R-:W-:Y:S01]  /*1f50*/  @!P2 MOV R7, 0x400 ;  /* 0x000004000007a802 */ /* 0x000fe20000000f00 */
[----:B------:R-:W1:Y:S01]  /*1f60*/  @!P2 LDC.64 R14, c[0x0][0x218] ;  /* 0x00008600ff0eab82 */ /* 0x000e620000000a00 */
[----:B------:R-:W-:-:S02]  /*1f70*/  LOP3.LUT R6, R6, 0xfffffffe, RZ, 0xc0, !PT ;  /* 0xfffffffe06067812 */ /* 0x000fc400078ec0ff */
[----:B--2---:R-:W-:Y:S01]  /*1f80*/  @!P2 LEA R17, R17, R7, 0x18 ;  /* 0x000000071111a211 */ /* 0x004fe200078ec0ff */
[----:B------:R-:W-:Y:S01]  /*1f90*/  @!P5 IMAD R7, R18, 0x2, R0 ;  /* 0x000000021207d824 */ /* 0x000fe200078e0200 */
[----:B------:R-:W-:Y:S01]  /*1fa0*/  @!P1 MOV R10, 0x400 ;  /* 0x00000400000a9802 */ /* 0x000fe20000000f00 */
[----:B------:R-:W-:Y:S01]  /*1fb0*/  IMAD.IADD R22, R11, 0x1, -R6 ;  /* 0x000000010b167824 */ /* 0x000fe200078e0a06 */
[----:B------:R-:W-:Y:S02]  /*1fc0*/  LOP3.LUT R6, R12, 0xfffffff0, RZ, 0xc0, !PT ;  /* 0xfffffff00c067812 */ /* 0x000fe400078ec0ff */
[----:B------:R-:W-:Y:S01]  /*1fd0*/  LOP3.LUT R11, R44, 0xfffffff8, RZ, 0xc0, !PT ;  /* 0xfffffff82c0b7812 */ /* 0x000fe200078ec0ff */
[----:B------:R2:W-:Y:S01]  /*1fe0*/  @!P5 LDGSTS.E.BYPASS.LTC128B.128 [R7+0x2800], desc[UR12][R4.64] ;  /* 0x028000000407dfae */ /* 0x0005e2000b901d4c */
[----:B------:R-:W-:Y:S01]  /*1ff0*/  @!P1 LEA R16, R16, R10, 0x18 ;  /* 0x0000000a10109211 */ /* 0x000fe200078ec0ff */
[C---:B------:R-:W-:Y:S02]  /*2000*/  IMAD.IADD R0, R102.reuse, 0x1, -R6 ;  /* 0x0000000166007824 */ /* 0x040fe400078e0a06 */
[----:B------:R-:W-:Y:S01]  /*2010*/  IMAD.IADD R10, R102, 0x1, -R11 ;  /* 0x00000001660a7824 */ /* 0x000fe200078e0a0b */
[----:B------:R-:W-:-:S02]  /*2020*/  SHF.L.U32 R11, R123, 0x6, RZ ;  /* 0x000000067b0b7819 */ /* 0x000fc400000006ff */
        /* <DEDUP_REMOVED lines=8> */
[----:B--2---:R-:W-:Y:S01]  /*20b0*/  IMAD.WIDE.U32 R4, R122, 0x40, RZ ;  /* 0x000000407a047825 */ /* 0x004fe200078e00ff */
[----:B------:R-:W-:Y:S02]  /*20c0*/  LEA.HI R7, R10, R10, RZ, 0x1 ;  /* 0x0000000a0a077211 */ /* 0x000fe400078f08ff */
[----:B------:R-:W-:Y:S02]  /*20d0*/  @!P2 IADD3 R4, P5, R2, R4, RZ ;  /* 0x000000040204a210 */ /* 0x000fe40007fbe0ff */
[----:B------:R-:W-:Y:S02]  /*20e0*/  LOP3.LUT R12, R7, 0x7fffffe, RZ, 0xc0, !PT ;  /* 0x07fffffe070c7812 */ /* 0x000fe400078ec0ff */
[----:B------:R-:W-:Y:S01]  /*20f0*/  @!P2 IADD3.X R5, R3, R5, R11, P5, !PT ;  /* 0x000000050305a210 */ /* 0x000fe20002ffe40b */
[----:B------:R-:W-:Y:S01]  /*2100*/  @!P1 IMAD.WIDE.U32 R2, R122, 0x60, R2 ;  /* 0x000000607a029825 */ /* 0x000fe200078e0002 */
[----:B-1----:R-:W-:-:S02]  /*2110*/  @!P2 LEA R14, P5, R4, R14, 0x1 ;  /* 0x0000000e040ea211 */ /* 0x002fc400078a08ff */
[----:B------:R-:W-:Y:S01]  /*2120*/  SHF.R.S32.HI R25, RZ, 0x1, R7 ;  /* 0x00000001ff197819 */ /* 0x000fe20000011407 */
[----:B------:R-:W-:Y:S01]  /*2130*/  IMAD.IADD R13, R10, 0x1, -R12 ;  /* 0x000000010a0d7824 */ /* 0x000fe200078e0a0c */
[----:B------:R-:W-:Y:S01]  /*2140*/  @!P2 LEA.HI.X R15, R4, R15, R5, 0x1, P5 ;  /* 0x0000000f040fa211 */ /* 0x000fe200028f0c05 */
[----:B------:R-:W-:Y:S01]  /*2150*/  @!P1 IMAD R4, R123, 0x60, RZ ;  /* 0x000000607b049824 */ /* 0x000fe200078e02ff */
[----:B---3--:R-:W-:Y:S01]  /*2160*/  @!P1 LEA R10, P5, R2, R20, 0x1 ;  /* 0x00000014020a9211 */ /* 0x008fe200078a08ff */
        /* <DEDUP_REMOVED lines=21> */
[----:B------:R-:W-:Y:S01]  /*22c0*/  IMAD.U32 R0, R0, 0x20, R4 ;  /* 0x0000002000007824 */ /* 0x000fe200078e0004 */
[----:B------:R-:W-:Y:S01]  /*22d0*/  SHF.L.U32 R7, R22, 0x3, RZ ;  /* 0x0000000316077819 */ /* 0x000fe200000006ff */
[----:B------:R-:W-:-:S02]  /*22e0*/  IMAD R4, R27, UR6, RZ ;  /* 0x000000061b047c24 */ /* 0x000fc4000f8e02ff */
        /* <DEDUP_REMOVED lines=15> */
[----:B------:R-:W-:-:S02]  /*23e0*/  IMAD R9, R26, R34, R5 ;  /* 0x000000221a097224 */ /* 0x000fc400078e0205 */
[----:B------:R-:W-:Y:S01]  /*23f0*/  IMAD.WIDE.U32 R2, R76, R34, R12 ;  /* 0x000000224c027225 */ /* 0x000fe200078e000c */
[----:B------:R-:W-:Y:S02]  /*2400*/  LOP3.LUT R7, R6, 0x8, R7, 0xf8, !PT ;  /* 0x0000000806077812 */ /* 0x000fe400078ef807 */
[----:B------:R-:W-:Y:S01]  /*2410*/  SHF.R.U32.HI R6, RZ, 0x3, R6 ;  /* 0x00000003ff067819 */ /* 0x000fe20000011606 */
[----:B------:R-:W-:Y:S01]  /*2420*/  IMAD.WIDE.U32 R4, R178, 0x40, RZ ;  /* 0x00000040b2047825 */ /* 0x000fe200078e00ff */
[----:B------:R5:W-:Y:S02]  /*2430*/  STL.64 [R1], R12 ;  /* 0x0000000c01007387 */ /* 0x000be40000100a00 */
[----:B------:R-:W-:Y:S01]  /*2440*/  LOP3.LUT R215, R7, R6, RZ, 0x3c, !PT ;  /* 0x0000000607d77212 */ /* 0x000fe200078e3cff */
[----:B------:R-:W-:Y:S01]  /*2450*/  IMAD.SHL.U32 R8, R179, 0x40, RZ ;  /* 0x00000040b3087824 */ /* 0x000fe200078e00ff */
[C---:B------:R-:W-:Y:S01]  /*2460*/  @!P3 IADD3 R10, P1, R2.reuse, R4, RZ ;  /* 0x00000004020ab210 */ /* 0x040fe20007f3e0ff */
[----:B------:R-:W-:Y:S01]  /*2470*/  IMAD.IADD R3, R3, 0x1, R9 ;  /* 0x0000000103037824 */ /* 0x000fe200078e0209 */
[----:B---3--:R-:W-:Y:S01]  /*2480*/  @!P4 LEA R6, P2, R2, R16, 0x1 ;  /* 0x000000100206c211 */ /* 0x008fe200078408ff */
[----:B------:R-:W-:-:S02]  /*2490*/  IMAD.SHL.U32 R4, R23, 0x20, RZ ;  /* 0x0000002017047824 */ /* 0x000fc400078e00ff */
[----:B------:R-:W-:Y:S01]  /*24a0*/  IMAD.MOV.U32 R0, RZ, RZ, 0x10 ;  /* 0x00000010ff007424 */ /* 0x000fe200078e00ff */
[----:B------:R-:W-:Y:S01]  /*24b0*/  @!P4 LEA.HI.X R7, R2, R17, R3, 0x1, P2 ;  /* 0x000000110207c211 */ /* 0x000fe200010f0c03 */
[----:B------:R-:W-:Y:S01]  /*24c0*/  VIADD R188, R135, 0x2020 ;  /* 0x0000202087bc7836 */ /* 0x000fe20000000000 */
[----:B------:R-:W-:Y:S01]  /*24d0*/  LOP3.LUT R214, R4, 0xffffff00, RZ, 0xc0, !PT ;  /* 0xffffff0004d67812 */ /* 0x000fe200078ec0ff */
[----:B------:R-:W-:Y:S04]  /*24e0*/  @P4 STS [R241+0x4000], RZ ;  /* 0x004000fff1004388 */ /* 0x000fe80000000800 */
[----:B------:R-:W-:Y:S01]  /*24f0*/  IMAD R11, R82, 0x200, R214 ;  /* 0x00000200520b7824 */ /* 0x000fe200078e02d6 */
[----:B------:R-:W-:Y:S04]  /*2500*/  @P4 STS [R241+0x4004], RZ ;  /* 0x004004fff1004388 */ /* 0x000fe80000000800 */
[----:B------:R-:W-:Y:S04]  /*2510*/  @P4 STS.64 [R241+0x4008], RZ ;  /* 0x004008fff1004388 */ /* 0x000fe80000000a00 */
[----:B------:R-:W-:Y:S01]  /*2520*/  @!PT LDS RZ, [RZ] ;  /* 0x00000000fffff984 */ /* 0x000fe20000000800 */
[----:B------:R-:W-:Y:S01]  /*2530*/  @!PT LDS RZ, [RZ] ;  /* 0x00000000fffff984 */ /* 0x000fe20000000800 */
[----:B------:R-:W-:Y:S01]  /*2540*/  @!PT LDS RZ, [RZ] ;  /* 0x00000000fffff984 */ /* 0x000fe20000000800 */
[----:B------:R1:W-:Y:S01]  /*2550*/  @!P4 LDGSTS.E.BYPASS.LTC128B.128 [R241+0x4000], desc[UR12][R6.64] ;  /* 0x0400000006f1cfae */ /* 0x0003e2000b901d4c */
[----:B-----5:R-:W-:Y:S01]  /*2560*/  @!P3 IADD3.X R13, R3, R5, R8, P1, !PT ;  /* 0x00000005030db210 */ /* 0x020fe20000ffe408 */
[----:B------:R-:W-:Y:S01]  /*2570*/  @!P0 IMAD R12, R179, 0x60, RZ ;  /* 0x00000060b30c8824 */ /* 0x000fe200078e02ff */
[C---:B------:R-:W-:Y:S01]  /*2580*/  @!P6 LEA R5, P1, R178.reuse, R2, 0x5 ;  /* 0x00000002b205e211 */ /* 0x040fe200078228ff */
[----:B------:R-:W-:Y:S03]  /*2590*/  @P6 STS.128 [R241+0x4800], RZ ;  /* 0x004800fff1006388 */ /* 0x000fe60000000c00 */
[C---:B------:R-:W-:Y:S01]  /*25a0*/  @!P6 LEA.HI.X R9, R178.reuse, R3, R179, 0x5, P1 ;  /* 0x00000003b209e211 */ /* 0x040fe200008f2cb3 */
[----:B------:R-:W-:Y:S01]  /*25b0*/  @!P0 IMAD.WIDE.U32 R2, R178, 0x60, R2 ;  /* 0x00000060b2028825 */ /* 0x000fe200078e0002 */
[----:B----4-:R-:W-:-:S02]  /*25c0*/  @!P6 LEA R4, P2, R5, R20, 0x1 ;  /* 0x000000140504e211 */ /* 0x010fc400078408ff */
[C---:B--2---:R-:W-:Y:S01]  /*25d0*/  @!P3 LEA R8, P1, R10.reuse, R18, 0x1 ;  /* 0x000000120a08b211 */ /* 0x044fe200078208ff */
[----:B------:R-:W-:Y:S01]  /*25e0*/  @!P0 IMAD.IADD R3, R3, 0x1, R12 ;  /* 0x0000000103038824 */ /* 0x000fe200078e020c */
[----:B------:R-:W-:Y:S02]  /*25f0*/  @!P6 LEA.HI.X R5, R5, R21, R9, 0x1, P2 ;  /* 0x000000150505e211 */ /* 0x000fe400010f0c09 */
        /* <DEDUP_REMOVED lines=10> */
[----:B------:R2:W-:Y:S01]  /*26a0*/  @!P3 LDGSTS.E.BYPASS.LTC128B.128 [R241+0x5000], desc[UR12][R8.64] ;  /* 0x0500000008f1bfae */ /* 0x0005e2000b901d4c */
[----:B-1----:R-:W-:-:S03]  /*26b0*/  @!P0 LEA R6, P1, R2, R14, 0x1 ;  /* 0x0000000e02068211 */ /* 0x002fc600078208ff */
[----:B------:R-:W-:Y:S01]  /*26c0*/  @P0 STS.128 [R241+0x5800], RZ ;  /* 0x005800fff1000388 */ /* 0x000fe20000000c00 */
        /* <DEDUP_REMOVED lines=11> */
[----:B------:R-:W-:-:S03]  /*2780*/  SEL R0, R0, 0xfffffff0, !P1 ;  /* 0xfffffff000007807 */ /* 0x000fc60004800000 */
[----:B------:R-:W3:Y:S02]  /*2790*/  LDSM.16.M88.4 R12, [R186] ;  /* 0x00000000ba0c783b */ /* 0x000ee40000000200 */
[----:B------:R-:W-:Y:S02]  /*27a0*/  IMAD R187, R0, 0x2, R186 ;  /* 0x0000000200bb7824 */ /* 0x000fe400078e02ba */
[----:B------:R-:W0:Y:S04]  /*27b0*/  LDGDEPBAR ;  /* 0x00000000000079af */ /* 0x000e280000000000 */
[----:B------:R-:W-:Y:S01]  /*27c0*/  @P0 VIADD R188, R2, 0xffffffe0 ;  /* 0xffffffe002bc0836 */ /* 0x000fe20000000000 */
[----:B--2---:R-:W2:Y:S04]  /*27d0*/  LDSM.16.M88.4 R8, [R186+0x1000] ;  /* 0x00100000ba08783b */ /* 0x004ea80000000200 */
[----:B------:R-:W-:Y:S04]  /*27e0*/  LDSM.16.M88.4 R24, [R188] ;  /* 0x00000000bc18783b */ /* 0x000fe80000000200 */
[----:B------:R-:W-:Y:S04]  /*27f0*/  LDSM.16.M88.4 R16, [R187+0x1000] ;  /* 0x00100000bb10783b */ /* 0x000fe80000000200 */
[----:B-1----:R-:W1:Y:S01]  /*2800*/  LDSM.16.M88.4 R4, [R187] ;  /* 0x00000000bb04783b */ /* 0x002e620000000200 */
[-C--:B---3--:R-:W-:Y:S06]  /*2810*/  HMMA.16816.F32 R32, R12, R20.reuse, RZ ;  /* 0x000000140c20723c */ /* 0x088fec00000018ff */
[C---:B--2---:R-:W-:Y:S06]  /*2820*/  HMMA.16816.F32 R28, R8.reuse, R20, RZ ;  /* 0x00000014081c723c */ /* 0x044fec00000018ff */
[----:B------:R-:W-:-:S12]  /*2830*/  HMMA.16816.F32 R36, R8, R22, RZ ;  /* 0x000000160824723c */ /* 0x000fd800000018ff */
[----:B-1----:R-:W-:Y:S06]  /*2840*/  HMMA.16816.F32 R40, R4, R24, R32 ;  /* 0x000000180428723c */ /* 0x002fec0000001820 */
[----:B------:R-:W-:Y:S01]  /*2850*/  HMMA.16816.F32 R32, R12, R22, RZ ;  /* 0x000000160c20723c */ /* 0x000fe200000018ff */
[----:B------:R-:W-:Y:S05]  /*2860*/  LDSM.16.M88.4 R20, [R188+0x400] ;  /* 0x00040000bc14783b */ /* 0x000fea0000000200 */
[----:B------:R-:W-:Y:S01]  /*2870*/  HMMA.16816.F32 R44, R16, R24, R28 ;  /* 0x00000018102c723c */ /* 0x000fe2000000181c */
[----:B------:R-:W1:Y:S11]  /*2880*/  LDSM.16.M88.4 R28, [R135+0x2400] ;  /* 0x00240000871c783b */ /* 0x000e760000000200 */
[----:B------:R-:W-:Y:S01]  /*2890*/  FMUL.FTZ R40, R40, UR8 ;  /* 0x0000000828287c20 */ /* 0x000fe20008410000 */
[----:B------:R-:W-:Y:S01]  /*28a0*/  FMUL.FTZ R41, R41, UR8 ;  /* 0x0000000829297c20 */ /* 0x000fe20008410000 */
[----:B------:R-:W-:Y:S01]  /*28b0*/  FMUL.FTZ R42, R42, UR8 ;  /* 0x000000082a2a7c20 */ /* 0x000fe20008410000 */
[----:B------:R-:W-:Y:S01]  /*28c0*/  FMUL.FTZ R43, R43, UR8 ;  /* 0x000000082b2b7c20 */ /* 0x000fe20008410000 */
[----:B------:R-:W2:Y:S02]  /*28d0*/  MUFU.TANH R200, R40 ;  /* 0x0000002800c87308 */ /* 0x000ea40000002400 */
[-C--:B------:R-:W-:Y:S06]  /*28e0*/  HMMA.16816.F32 R48, R4, R26.reuse, R32 ;  /* 0x0000001a0430723c */ /* 0x080fec0000001820 */
[----:B------:R-:W-:Y:S01]  /*28f0*/  HMMA.16816.F32 R32, R16, R26, R36 ;  /* 0x0000001a1020723c */ /* 0x000fe20000001824 */
[----:B------:R-:W3:Y:S01]  /*2900*/  MUFU.TANH R129, R41 ;  /* 0x0000002900817308 */ /* 0x000ee20000002400 */
[----:B------:R-:W-:Y:S01]  /*2910*/  FMUL.FTZ R44, R44, UR8 ;  /* 0x000000082c2c7c20 */ /* 0x000fe20008410000 */
[----:B------:R-:W-:Y:S01]  /*2920*/  FMUL.FTZ R45, R45, UR8 ;  /* 0x000000082d2d7c20 */ /* 0x000fe20008410000 */
[----:B------:R-:W-:Y:S01]  /*2930*/  FMUL.FTZ R46, R46, UR8 ;  /* 0x000000082e2e7c20 */ /* 0x000fe20008410000 */
[----:B------:R-:W-:-:S04]  /*2940*/  FMUL.FTZ R47, R47, UR8 ;  /* 0x000000082f2f7c20 */ /* 0x000fc80008410000 */
[----:B------:R-:W-:Y:S01]  /*2950*/  MUFU.TANH R193, R42 ;  /* 0x0000002a00c17308 */ /* 0x000fe20000002400 */
[-C--:B-1----:R-:W-:Y:S08]  /*2960*/  HMMA.16816.F32 R24, R8, R28.reuse, RZ ;  /* 0x0000001c0818723c */ /* 0x082ff000000018ff */
[----:B------:R-:W-:Y:S01]  /*2970*/  FMUL.FTZ R48, R48, UR8 ;  /* 0x0000000830307c20 */ /* 0x000fe20008410000 */
[----:B------:R-:W-:Y:S01]  /*2980*/  FMUL.FTZ R50, R50, UR8 ;  /* 0x0000000832327c20 */ /* 0x000fe20008410000 */
[----:B------:R-:W-:Y:S01]  /*2990*/  FMUL.FTZ R49, R49, UR8 ;  /* 0x0000000831317c20 */ /* 0x000fe20008410000 */
[----:B------:R-:W-:Y:S01]  /*29a0*/  FMUL.FTZ R51, R51, UR8 ;  /* 0x0000000833337c20 */ /* 0x000fe20008410000 */
[----:B------:R-:W1:Y:S01]  /*29b0*/  MUFU.TANH R198, R48 ;  /* 0x0000003000c67308 */ /* 0x000e620000002400 */
[----:B------:R-:W-:Y:S01]  /*29c0*/  HMMA.16816.F32 R36, R12, R28, RZ ;  /* 0x0000001c0c24723c */ /* 0x000fe200000018ff */
[----:B------:R-:W-:Y:S01]  /*29d0*/  FMUL.FTZ R32, R32, UR8 ;  /* 0x0000000820207c20 */ /* 0x000fe20008410000 */
[----:B------:R-:W-:Y:S01]  /*29e0*/  FMUL.FTZ R34, R34, UR8 ;  /* 0x0000000822227c20 */ /* 0x000fe20008410000 */
[----:B------:R-:W-:Y:S01]  /*29f0*/  FMUL.FTZ R33, R33, UR8 ;  /* 0x0000000821217c20 */ /* 0x000fe20008410000 */
[----:B------:R-:W-:-:S03]  /*2a00*/  FMUL.FTZ R35, R35, UR8 ;  /* 0x0000000823237c20 */ /* 0x000fc60008410000 */
[----:B------:R-:W-:Y:S08]  /*2a10*/  MUFU.TANH R177, R50 ;  /* 0x0000003200b17308 */ /* 0x000ff00000002400 */
[----:B------:R-:W4:Y:S08]  /*2a20*/  MUFU.TANH R197, R49 ;  /* 0x0000003100c57308 */ /* 0x000f300000002400 */
[----:B------:R5:W-:Y:S08]  /*2a30*/  MUFU.TANH R169, R51 ;  /* 0x0000003300a97308 */ /* 0x000bf00000002400 */
[----:B------:R2:W-:Y:S08]  /*2a40*/  MUFU.TANH R192, R43 ;  /* 0x0000002b00c07308 */ /* 0x0005f00000002400 */
[----:B------:R-:W-:Y:S01]  /*2a50*/  MUFU.TANH R180, R32 ;  /* 0x0000002000b47308 */ /* 0x000fe20000002400 */
[-C--:B-----5:R-:W-:Y:S01]  /*2a60*/  HMMA.16816.F32 R48, R16, R20.reuse, R24 ;  /* 0x000000141030723c */ /* 0x0a0fe20000001818 */
[----:B------:R-:W5:Y:S06]  /*2a70*/  LDSM.16.M88.4 R24, [R135+0x2800] ;  /* 0x002800008718783b */ /* 0x000f6c0000000200 */
[----:B------:R-:W-:Y:S01]  /*2a80*/  MUFU.TANH R176, R34 ;  /* 0x0000002200b07308 */ /* 0x000fe20000002400 */
[----:B--2---:R-:W-:Y:S06]  /*2a90*/  HMMA.16816.F32 R40, R4, R20, R36 ;  /* 0x000000140428723c */ /* 0x004fec0000001824 */
[----:B------:R-:W-:Y:S01]  /*2aa0*/  HMMA.16816.F32 R36, R12, R30, RZ ;  /* 0x0000001e0c24723c */ /* 0x000fe200000018ff */
[----:B------:R-:W-:Y:S08]  /*2ab0*/  MUFU.TANH R168, R33 ;  /* 0x0000002100a87308 */ /* 0x000ff00000002400 */
[----:B------:R2:W-:Y:S01]  /*2ac0*/  MUFU.TANH R166, R35 ;  /* 0x0000002300a67308 */ /* 0x0005e20000002400 */
[----:B------:R-:W-:Y:S01]  /*2ad0*/  FMUL.FTZ R48, R48, UR8 ;  /* 0x0000000830307c20 */ /* 0x000fe20008410000 */
[----:B------:R-:W-:Y:S01]  /*2ae0*/  FMUL.FTZ R49, R49, UR8 ;  /* 0x0000000831317c20 */ /* 0x000fe20008410000 */
[----:B------:R-:W-:Y:S01]  /*2af0*/  FMUL.FTZ R50, R50, UR8 ;  /* 0x0000000832327c20 */ /* 0x000fe20008410000 */
[----:B------:R-:W-:-:S04]  /*2b00*/  FMUL.FTZ R51, R51, UR8 ;  /* 0x0000000833337c20 */ /* 0x000fc80008410000 */
[----:B------:R-:W-:Y:S01]  /*2b10*/  MUFU.TANH R185, R44 ;  /* 0x0000002c00b97308 */ /* 0x000fe20000002400 */
[----:B------:R-:W-:Y:S01]  /*2b20*/  FMUL.FTZ R40, R40, UR8 ;  /* 0x0000000828287c20 */ /* 0x000fe20008410000 */
[----:B------:R-:W-:Y:S01]  /*2b30*/  FMUL.FTZ R41, R41, UR8 ;  /* 0x0000000829297c20 */ /* 0x000fe20008410000 */
[----:B------:R-:W-:Y:S01]  /*2b40*/  FMUL.FTZ R42, R42, UR8 ;  /* 0x000000082a2a7c20 */ /* 0x000fe20008410000 */
[----:B------:R-:W-:-:S04]  /*2b50*/  FMUL.FTZ R43, R43, UR8 ;  /* 0x000000082b2b7c20 */ /* 0x000fc80008410000 */
[----:B------:R-:W4:Y:S01]  /*2b60*/  MUFU.TANH R131, R40 ;  /* 0x0000002800837308 */ /* 0x000f220000002400 */
[----:B--2---:R-:W-:Y:S01]  /*2b70*/  HMMA.16816.F32 R32, R8, R30, RZ ;  /* 0x0000001e0820723c */ /* 0x004fe200000018ff */
[----:B------:R-:W2:Y:S06]  /*2b80*/  LDSM.16.M88.4 R28, [R188+0x800] ;  /* 0x00080000bc1c783b */ /* 0x000eac0000000200 */
[----:B------:R-:W4:Y:S08]  /*2b90*/  MUFU.TANH R196, R41 ;  /* 0x0000002900c47308 */ /* 0x000f300000002400 */
[----:B------:R-:W-:Y:S08]  /*2ba0*/  MUFU.TANH R165, R42 ;  /* 0x0000002a00a57308 */ /* 0x000ff00000002400 */
[----:B------:R3:W-:Y:S08]  /*2bb0*/  MUFU.TANH R164, R43 ;  /* 0x0000002b00a47308 */ /* 0x0007f00000002400 */
[----:B------:R-:W-:Y:S08]  /*2bc0*/  MUFU.TANH R191, R45 ;  /* 0x0000002d00bf7308 */ /* 0x000ff00000002400 */
[----:B------:R-:W-:Y:S01]  /*2bd0*/  MUFU.TANH R182, R46 ;  /* 0x0000002e00b67308 */ /* 0x000fe20000002400 */
[-C--:B---3--:R-:W-:Y:S06]  /*2be0*/  HMMA.16816.F32 R40, R16, R22.reuse, R32 ;  /* 0x000000161028723c */ /* 0x088fec0000001820 */
[----:B------:R-:W-:Y:S01]  /*2bf0*/  HMMA.16816.F32 R32, R4, R22, R36 ;  /* 0x000000160420723c */ /* 0x000fe20000001824 */
[----:B------:R3:W-:Y:S05]  /*2c00*/  MUFU.TANH R181, R47 ;  /* 0x0000002f00b57308 */ /* 0x0007ea0000002400 */
[-C--:B-----5:R-:W-:Y:S03]  /*2c10*/  HMMA.16816.F32 R20, R8, R24.reuse, RZ ;  /* 0x000000180814723c */ /* 0x0a0fe600000018ff */
[----:B------:R-:W-:Y:S08]  /*2c20*/  MUFU.TANH R163, R48 ;  /* 0x0000003000a37308 */ /* 0x000ff00000002400 */
[----:B------:R-:W-:Y:S01]  /*2c30*/  MUFU.TANH R156, R49 ;  /* 0x00000031009c7308 */ /* 0x000fe20000002400 */
[----:B---3--:R-:W-:Y:S01]  /*2c40*/  HMMA.16816.F32 R44, R12, R24, RZ ;  /* 0x000000180c2c723c */ /* 0x008fe200000018ff */
[----:B------:R-:W-:Y:S01]  /*2c50*/  FMUL.FTZ R40, R40, UR8 ;  /* 0x0000000828287c20 */ /* 0x000fe20008410000 */
[----:B------:R-:W-:Y:S01]  /*2c60*/  FMUL.FTZ R42, R42, UR8 ;  /* 0x000000082a2a7c20 */ /* 0x000fe20008410000 */
[----:B------:R-:W-:Y:S01]  /*2c70*/  FMUL.FTZ R41, R41, UR8 ;  /* 0x0000000829297c20 */ /* 0x000fe20008410000 */
[----:B------:R-:W-:-:S02]  /*2c80*/  FMUL.FTZ R43, R43, UR8 ;  /* 0x000000082b2b7c20 */ /* 0x000fc40008410000 */
[----:B------:R-:W-:Y:S01]  /*2c90*/  FMUL.FTZ R32, R32, UR8 ;  /* 0x0000000820207c20 */ /* 0x000fe20008410000 */
[----:B------:R-:W-:Y:S01]  /*2ca0*/  FMUL.FTZ R34, R34, UR8 ;  /* 0x0000000822227c20 */ /* 0x000fe20008410000 */
[----:B------:R-:W-:Y:S01]  /*2cb0*/  FMUL.FTZ R33, R33, UR8 ;  /* 0x0000000821217c20 */ /* 0x000fe20008410000 */
[----:B------:R-:W-:Y:S01]  /*2cc0*/  FMUL.FTZ R35, R35, UR8 ;  /* 0x0000000823237c20 */ /* 0x000fe20008410000 */
[----:B------:R-:W3:Y:S08]  /*2cd0*/  MUFU.TANH R124, R32 ;  /* 0x00000020007c7308 */ /* 0x000ef00000002400 */
[----:B------:R-:W-:Y:S06]  /*2ce0*/  MUFU.TANH R152, R34 ;  /* 0x0000002200987308 */ /* 0x000fec0000002400 */
[-C--:B--2---:R-:W-:Y:S02]  /*2cf0*/  HMMA.16816.F32 R36, R4, R28.reuse, R44 ;  /* 0x0000001c0424723c */ /* 0x084fe4000000182c */
[----:B------:R-:W2:Y:S04]  /*2d00*/  MUFU.TANH R121, R33 ;  /* 0x0000002100797308 */ /* 0x000ea80000002400 */
[----:B------:R-:W-:Y:S04]  /*2d10*/  HMMA.16816.F32 R44, R16, R28, R20 ;  /* 0x0000001c102c723c */ /* 0x000fe80000001814 */
[----:B------:R5:W-:Y:S02]  /*2d20*/  MUFU.TANH R149, R35 ;  /* 0x0000002300957308 */ /* 0x000be40000002400 */
[-C--:B------:R-:W-:Y:S06]  /*2d30*/  HMMA.16816.F32 R20, R8, R26.reuse, RZ ;  /* 0x0000001a0814723c */ /* 0x080fec00000018ff */
[----:B------:R-:W-:Y:S01]  /*2d40*/  HMMA.16816.F32 R24, R12, R26, RZ ;  /* 0x0000001a0c18723c */ /* 0x000fe200000018ff */
[----:B------:R-:W-:Y:S05]  /*2d50*/  MUFU.TANH R205, R40 ;  /* 0x0000002800cd7308 */ /* 0x000fea0000002400 */
[----:B------:R-:W-:Y:S01]  /*2d60*/  FMUL.FTZ R36, R36, UR8 ;  /* 0x0000000824247c20 */ /* 0x000fe20008410000 */
[----:B------:R-:W-:Y:S01]  /*2d70*/  FMUL.FTZ R37, R37, UR8 ;  /* 0x0000000825257c20 */ /* 0x000fe20008410000 */
[----:B------:R-:W-:Y:S01]  /*2d80*/  FMUL.FTZ R38, R38, UR8 ;  /* 0x0000000826267c20 */ /* 0x000fe20008410000 */
[----:B-----5:R-:W5:Y:S01]  /*2d90*/  LDSM.16.M88.4 R32, [R135+0x2c00] ;  /* 0x002c00008720783b */ /* 0x020f620000000200 */
[----:B------:R-:W-:Y:S01]  /*2da0*/  FMUL.FTZ R39, R39, UR8 ;  /* 0x0000000827277c20 */ /* 0x000fe20008410000 */
[----:B------:R-:W2:Y:S01]  /*2db0*/  MUFU.TANH R113, R36 ;  /* 0x0000002400717308 */ /* 0x000ea20000002400 */
[----:B------:R-:W-:Y:S01]  /*2dc0*/  FMUL.FTZ R44, R44, UR8 ;  /* 0x000000082c2c7c20 */ /* 0x000fe20008410000 */
[----:B------:R-:W-:Y:S01]  /*2dd0*/  FMUL.FTZ R45, R45, UR8 ;  /* 0x000000082d2d7c20 */ /* 0x000fe20008410000 */
[----:B------:R-:W-:Y:S01]  /*2de0*/  FMUL.FTZ R46, R46, UR8 ;  /* 0x000000082e2e7c20 */ /* 0x000fe20008410000 */
[----:B------:R-:W-:-:S04]  /*2df0*/  FMUL.FTZ R47, R47, UR8 ;  /* 0x000000082f2f7c20 */ /* 0x000fc80008410000 */
[----:B------:R-:W2:Y:S08]  /*2e00*/  MUFU.TANH R120, R37 ;  /* 0x0000002500787308 */ /* 0x000eb00000002400 */
[----:B------:R-:W-:Y:S08]  /*2e10*/  MUFU.TANH R148, R38 ;  /* 0x0000002600947308 */ /* 0x000ff00000002400 */
[----:B------:R1:W-:Y:S08]  /*2e20*/  MUFU.TANH R147, R39 ;  /* 0x0000002700937308 */ /* 0x0003f00000002400 */
[----:B------:R-:W-:Y:S08]  /*2e30*/  MUFU.TANH R204, R42 ;  /* 0x0000002a00cc7308 */ /* 0x000ff00000002400 */
[----:B------:R-:W-:Y:S01]  /*2e40*/  MUFU.TANH R195, R41 ;  /* 0x0000002900c37308 */ /* 0x000fe20000002400 */
[-C--:B-1----:R-:W-:Y:S01]  /*2e50*/  HMMA.16816.F32 R36, R16, R30.reuse, R20 ;  /* 0x0000001e1024723c */ /* 0x082fe20000001814 */
[----:B------:R-:W1:Y:S06]  /*2e60*/  LDSM.16.M88.4 R20, [R188+0xc00] ;  /* 0x000c0000bc14783b */ /* 0x000e6c0000000200 */
[----:B------:R4:W-:Y:S08]  /*2e70*/  MUFU.TANH R194, R43 ;  /* 0x0000002b00c27308 */ /* 0x0009f00000002400 */
[----:B------:R-:W-:Y:S08]  /*2e80*/  MUFU.TANH R207, R50 ;  /* 0x0000003200cf7308 */ /* 0x000ff00000002400 */
[----:B------:R1:W-:Y:S01]  /*2e90*/  MUFU.TANH R206, R51 ;  /* 0x0000003300ce7308 */ /* 0x0003e20000002400 */
[----:B----4-:R-:W-:Y:S01]  /*2ea0*/  HMMA.16816.F32 R40, R4, R30, R24 ;  /* 0x0000001e0428723c */ /* 0x010fe20000001818 */
[----:B------:R-:W-:Y:S01]  /*2eb0*/  FMUL.FTZ R36, R36, UR8 ;  /* 0x0000000824247c20 */ /* 0x000fe20008410000 */
[----:B------:R-:W-:Y:S01]  /*2ec0*/  FMUL.FTZ R38, R38, UR8 ;  /* 0x0000000826267c20 */ /* 0x000fe20008410000 */
[----:B------:R-:W-:Y:S01]  /*2ed0*/  FMUL.FTZ R37, R37, UR8 ;  /* 0x0000000825257c20 */ /* 0x000fe20008410000 */
[----:B------:R-:W-:-:S02]  /*2ee0*/  FMUL.FTZ R39, R39, UR8 ;  /* 0x0000000827277c20 */ /* 0x000fc40008410000 */
[-C--:B-----5:R-:W-:Y:S01]  /*2ef0*/  HMMA.16816.F32 R28, R12, R32.reuse, RZ ;  /* 0x000000200c1c723c */ /* 0x0a0fe200000018ff */
[----:B------:R-:W-:Y:S05]  /*2f00*/  MUFU.TANH R174, R36 ;  /* 0x0000002400ae7308 */ /* 0x000fea0000002400 */
[----:B------:R-:W-:Y:S03]  /*2f10*/  HMMA.16816.F32 R24, R8, R32, RZ ;  /* 0x000000200818723c */ /* 0x000fe600000018ff */
[----:B------:R-:W-:Y:S08]  /*2f20*/  MUFU.TANH R172, R38 ;  /* 0x0000002600ac7308 */ /* 0x000ff00000002400 */
[----:B------:R-:W-:Y:S01]  /*2f30*/  MUFU.TANH R173, R37 ;  /* 0x0000002500ad7308 */ /* 0x000fe20000002400 */
[----:B------:R-:W-:Y:S01]  /*2f40*/  FMUL.FTZ R40, R40, UR8 ;  /* 0x0000000828287c20 */ /* 0x000fe20008410000 */
[----:B------:R-:W-:Y:S01]  /*2f50*/  FMUL.FTZ R42, R42, UR8 ;  /* 0x000000082a2a7c20 */ /* 0x000fe20008410000 */
[----:B------:R-:W-:Y:S01]  /*2f60*/  FMUL.FTZ R41, R41, UR8 ;  /* 0x0000000829297c20 */ /* 0x000fe20008410000 */
[----:B------:R-:W-:-:S04]  /*2f70*/  FMUL.FTZ R43, R43, UR8 ;  /* 0x000000082b2b7c20 */ /* 0x000fc80008410000 */
[----:B------:R4:W-:Y:S05]  /*2f80*/  MUFU.TANH R170, R39 ;  /* 0x0000002700aa7308 */ /* 0x0009ea0000002400 */
[-C--:B-1----:R-:W-:Y:S01]  /*2f90*/  HMMA.16816.F32 R48, R16, R20.reuse, R24 ;  /* 0x000000141030723c */ /* 0x082fe20000001818 */
[----:B------:R-:W1:Y:S02]  /*2fa0*/  LDSM.16.M88.4 R24, [R135+0x3000] ;  /* 0x003000008718783b */ /* 0x000e640000000200 */
[----:B------:R-:W-:Y:S08]  /*2fb0*/  MUFU.TANH R190, R44 ;  /* 0x0000002c00be7308 */ /* 0x000ff00000002400 */
[----:B------:R-:W-:Y:S01]  /*2fc0*/  MUFU.TANH R184, R45 ;  /* 0x0000002d00b87308 */ /* 0x000fe20000002400 */
[----:B----4-:R-:W-:Y:S06]  /*2fd0*/  HMMA.16816.F32 R36, R4, R20, R28 ;  /* 0x000000140424723c */ /* 0x010fec000000181c */
[----:B------:R-:W-:Y:S01]  /*2fe0*/  HMMA.16816.F32 R28, R8, R34, RZ ;  /* 0x00000022081c723c */ /* 0x000fe200000018ff */
[----:B------:R-:W-:Y:S05]  /*2ff0*/  MUFU.TANH R189, R46 ;  /* 0x0000002e00bd7308 */ /* 0x000fea0000002400 */
[----:B------:R-:W-:Y:S01]  /*3000*/  FMUL.FTZ R48, R48, UR8 ;  /* 0x0000000830307c20 */ /* 0x000fe20008410000 */
[----:B------:R-:W-:Y:S01]  /*3010*/  FMUL.FTZ R49, R49, UR8 ;  /* 0x0000000831317c20 */ /* 0x000fe20008410000 */
[----:B------:R-:W-:Y:S01]  /*3020*/  FMUL.FTZ R50, R50, UR8 ;  /* 0x0000000832327c20 */ /* 0x000fe20008410000 */
[----:B------:R4:W-:Y:S01]  /*3030*/  MUFU.TANH R175, R47 ;  /* 0x0000002f00af7308 */ /* 0x0009e20000002400 */
[----:B------:R-:W-:-:S07]  /*3040*/  FMUL.FTZ R51, R51, UR8 ;  /* 0x0000000833337c20 */ /* 0x000fce0008410000 */
[----:B------:R-:W5:Y:S01]  /*3050*/  MUFU.TANH R101, R40 ;  /* 0x0000002800657308 */ /* 0x000f620000002400 */
[----:B------:R-:W-:Y:S01]  /*3060*/  FMUL.FTZ R36, R36, UR8 ;  /* 0x0000000824247c20 */ /* 0x000fe20008410000 */
[----:B------:R-:W-:Y:S01]  /*3070*/  FMUL.FTZ R37, R37, UR8 ;  /* 0x0000000825257c20 */ /* 0x000fe20008410000 */
[----:B------:R-:W-:Y:S01]  /*3080*/  FMUL.FTZ R38, R38, UR8 ;  /* 0x0000000826267c20 */ /* 0x000fe20008410000 */
[----:B------:R-:W-:Y:S01]  /*3090*/  FMUL.FTZ R39, R39, UR8 ;  /* 0x0000000827277c20 */ /* 0x000fe20008410000 */
[----:B-1----:R-:W-:Y:S03]  /*30a0*/  HMMA.16816.F32 R52, R12, R26, RZ ;  /* 0x0000001a0c34723c */ /* 0x002fe600000018ff */
[----:B------:R-:W-:Y:S03]  /*30b0*/  MUFU.TANH R100, R36 ;  /* 0x0000002400647308 */ /* 0x000fe60000002400 */
[----:B------:R-:W-:Y:S05]  /*30c0*/  HMMA.16816.F32 R28, R16, R22, R28 ;  /* 0x00000016101c723c */ /* 0x000fea000000181c */
[----:B------:R-:W-:Y:S01]  /*30d0*/  MUFU.TANH R106, R37 ;  /* 0x00000025006a7308 */ /* 0x000fe20000002400 */
[----:B----4-:R-:W-:Y:S01]  /*30e0*/  HMMA.16816.F32 R44, R12, R34, RZ ;  /* 0x000000220c2c723c */ /* 0x010fe200000018ff */
[----:B------:R-:W1:Y:S06]  /*30f0*/  LDSM.16.M88.4 R32, [R188+0x1000] ;  /* 0x00100000bc20783b */ /* 0x000e6c0000000200 */
[----:B------:R-:W-:Y:S08]  /*3100*/  MUFU.TANH R136, R38 ;  /* 0x0000002600887308 */ /* 0x000ff00000002400 */
[----:B------:R4:W-:Y:S03]  /*3110*/  MUFU.TANH R134, R39 ;  /* 0x0000002700867308 */ /* 0x0009e60000002400 */
[----:B------:R-:W-:Y:S01]  /*3120*/  FMUL.FTZ R28, R28, UR8 ;  /* 0x000000081c1c7c20 */ /* 0x000fe20008410000 */
[----:B------:R-:W-:Y:S01]  /*3130*/  FMUL.FTZ R30, R30, UR8 ;  /* 0x000000081e1e7c20 */ /* 0x000fe20008410000 */
[----:B------:R-:W-:Y:S01]  /*3140*/  FMUL.FTZ R29, R29, UR8 ;  /* 0x000000081d1d7c20 */ /* 0x000fe20008410000 */
[----:B------:R-:W-:-:S02]  /*3150*/  FMUL.FTZ R31, R31, UR8 ;  /* 0x000000081f1f7c20 */ /* 0x000fc40008410000 */
[----:B------:R-:W-:Y:S01]  /*3160*/  MUFU.TANH R158, R28 ;  /* 0x0000001c009e7308 */ /* 0x000fe20000002400 */
[----:B------:R-:W-:Y:S07]  /*3170*/  HMMA.16816.F32 R44, R4, R22, R44 ;  /* 0x00000016042c723c */ /* 0x000fee000000182c */
[----:B------:R-:W-:Y:S01]  /*3180*/  MUFU.TANH R155, R30 ;  /* 0x0000001e009b7308 */ /* 0x000fe20000002400 */
[----:B----4-:R-:W-:Y:S07]  /*3190*/  HMMA.16816.F32 R36, R12, R24, RZ ;  /* 0x000000180c24723c */ /* 0x010fee00000018ff */
[----:B------:R-:W-:Y:S08]  /*31a0*/  MUFU.TANH R157, R29 ;  /* 0x0000001d009d7308 */ /* 0x000ff00000002400 */
[----:B------:R4:W-:Y:S01]  /*31b0*/  MUFU.TANH R154, R31 ;  /* 0x0000001f009a7308 */ /* 0x0009e20000002400 */
[----:B------:R-:W-:Y:S01]  /*31c0*/  FMUL.FTZ R44, R44, UR8 ;  /* 0x000000082c2c7c20 */ /* 0x000fe20008410000 */
[----:B------:R-:W-:Y:S01]  /*31d0*/  FMUL.FTZ R46, R46, UR8 ;  /* 0x000000082e2e7c20 */ /* 0x000fe20008410000 */
[----:B------:R-:W-:Y:S01]  /*31e0*/  FMUL.FTZ R45, R45, UR8 ;  /* 0x000000082d2d7c20 */ /* 0x000fe20008410000 */
[----:B------:R-:W-:-:S04]  /*31f0*/  FMUL.FTZ R47, R47, UR8 ;  /* 0x000000082f2f7c20 */ /* 0x000fc80008410000 */
[----:B------:R-:W-:Y:S01]  /*3200*/  MUFU.TANH R139, R42 ;  /* 0x0000002a008b7308 */ /* 0x000fe20000002400 */
[----:B-1----:R-:W-:Y:S01]  /*3210*/  HMMA.16816.F32 R20, R4, R32, R36 ;  /* 0x000000200414723c */ /* 0x002fe20000001824 */
[----:B------:R-:W-:Y:S06]  /*3220*/  LDSM.16.M88.4 R36, [R188+0x1400] ;  /* 0x00140000bc24783b */ /* 0x000fec0000000200 */
[----:B------:R-:W1:Y:S01]  /*3230*/  MUFU.TANH R107, R41 ;  /* 0x00000029006b7308 */ /* 0x000e620000002400 */
[----:B----4-:R-:W4:Y:S07]  /*3240*/  LDSM.16.M88.4 R28, [R135+0x3400] ;  /* 0x00340000871c783b */ /* 0x010f2e0000000200 */
[----:B------:R3:W-:Y:S08]  /*3250*/  MUFU.TANH R138, R43 ;  /* 0x0000002b008a7308 */ /* 0x0007f00000002400 */
[----:B------:R-:W-:Y:S01]  /*3260*/  MUFU.TANH R162, R48 ;  /* 0x0000003000a27308 */ /* 0x000fe20000002400 */
[----:B------:R-:W-:Y:S01]  /*3270*/  FMUL.FTZ R20, R20, UR8 ;  /* 0x0000000814147c20 */ /* 0x000fe20008410000 */
[----:B------:R-:W-:Y:S01]  /*3280*/  FMUL.FTZ R21, R21, UR8 ;  /* 0x0000000815157c20 */ /* 0x000fe20008410000 */
[----:B------:R-:W-:Y:S01]  /*3290*/  FMUL.FTZ R22, R22, UR8 ;  /* 0x0000000816167c20 */ /* 0x000fe20008410000 */
[----:B------:R-:W-:-:S04]  /*32a0*/  FMUL.FTZ R23, R23, UR8 ;  /* 0x0000000817177c20 */ /* 0x000fc80008410000 */
[----:B------:R-:W-:Y:S01]  /*32b0*/  MUFU.TANH R161, R49 ;  /* 0x0000003100a17308 */ /* 0x000fe20000002400 */
[----:B---3--:R-:W-:Y:S07]  /*32c0*/  HMMA.16816.F32 R40, R8, R26, RZ ;  /* 0x0000001a0828723c */ /* 0x008fee00000018ff */
[----:B------:R-:W-:Y:S08]  /*32d0*/  MUFU.TANH R160, R50 ;  /* 0x0000003200a07308 */ /* 0x000ff00000002400 */
[----:B------:R3:W-:Y:S08]  /*32e0*/  MUFU.TANH R159, R51 ;  /* 0x00000033009f7308 */ /* 0x0007f00000002400 */
[----:B------:R-:W1:Y:S01]  /*32f0*/  MUFU.TANH R87, R44 ;  /* 0x0000002c00577308 */ /* 0x000e620000002400 */
[----:B------:R-:W-:Y:S06]  /*3300*/  HMMA.16816.F32 R56, R16, R34, R40 ;  /* 0x000000221038723c */ /* 0x000fec0000001828 */
[C---:B----4-:R-:W-:Y:S01]  /*3310*/  HMMA.16816.F32 R40, R8.reuse, R28, RZ ;  /* 0x0000001c0828723c */ /* 0x050fe200000018ff */
[----:B------:R-:W-:Y:S05]  /*3320*/  MUFU.TANH R128, R46 ;  /* 0x0000002e00807308 */ /* 0x000fea0000002400 */
[----:B---3--:R-:W-:Y:S01]  /*3330*/  HMMA.16816.F32 R48, R8, R24, RZ ;  /* 0x000000180830723c */ /* 0x008fe200000018ff */
[----:B------:R-:W3:Y:S02]  /*3340*/  LDSM.16.M88.4 R24, [R135+0x3800] ;  /* 0x003800008718783b */ /* 0x000ee40000000200 */
[----:B------:R-:W4:Y:S08]  /*3350*/  MUFU.TANH R86, R45 ;  /* 0x0000002d00567308 */ /* 0x000f300000002400 */
[----:B------:R2:W-:Y:S01]  /*3360*/  MUFU.TANH R127, R47 ;  /* 0x0000002f007f7308 */ /* 0x0005e20000002400 */
[----:B------:R-:W-:Y:S01]  /*3370*/  FMUL.FTZ R2, R57, UR8 ;  /* 0x0000000839027c20 */ /* 0x000fe20008410000 */
[----:B------:R-:W-:Y:S01]  /*3380*/  FMUL.FTZ R56, R56, UR8 ;  /* 0x0000000838387c20 */ /* 0x000fe20008410000 */
[----:B------:R-:W-:-:S04]  /*3390*/  FMUL.FTZ R58, R58, UR8 ;  /* 0x000000083a3a7c20 */ /* 0x000fc80008410000 */
[----:B------:R-:W-:Y:S01]  /*33a0*/  HMMA.16816.F32 R60, R16, R36, R40 ;  /* 0x00000024103c723c */ /* 0x000fe20000001828 */
[----:B------:R5:W-:Y:S05]  /*33b0*/  MUFU.TANH R140, R2 ;  /* 0x00000002008c7308 */ /* 0x000bea0000002400 */
[----:B------:R-:W-:Y:S03]  /*33c0*/  HMMA.16816.F32 R40, R12, R30, RZ ;  /* 0x0000001e0c28723c */ /* 0x000fe600000018ff */
[----:B------:R-:W4:Y:S03]  /*33d0*/  MUFU.TANH R84, R20 ;  /* 0x0000001400547308 */ /* 0x000f260000002400 */
[----:B--2---:R-:W-:Y:S05]  /*33e0*/  HMMA.16816.F32 R44, R16, R32, R48 ;  /* 0x00000020102c723c */ /* 0x004fea0000001830 */
[----:B------:R-:W2:Y:S01]  /*33f0*/  MUFU.TANH R85, R21 ;  /* 0x0000001500557308 */ /* 0x000ea20000002400 */
[----:B------:R-:W-:Y:S01]  /*3400*/  HMMA.16816.F32 R48, R12, R28, RZ ;  /* 0x0000001c0c30723c */ /* 0x000fe200000018ff */
[----:B-----5:R-:W-:-:S05]  /*3410*/  FMUL.FTZ R2, R59, UR8 ;  /* 0x000000083b027c20 */ /* 0x020fca0008410000 */
[----:B------:R-:W-:Y:S01]  /*3420*/  HMMA.16816.F32 R32, R4, R34, R52 ;  /* 0x000000220420723c */ /* 0x000fe20000001834 */
[----:B------:R5:W-:Y:S05]  /*3430*/  MUFU.TANH R167, R2 ;  /* 0x0000000200a77308 */ /* 0x000bea0000002400 */
[C---:B---3--:R-:W-:Y:S03]  /*3440*/  HMMA.16816.F32 R64, R8.reuse, R24, RZ ;  /* 0x000000180840723c */ /* 0x048fe600000018ff */
[----:B------:R-:W-:Y:S03]  /*3450*/  MUFU.TANH R126, R22 ;  /* 0x00000016007e7308 */ /* 0x000fe60000002400 */
[----:B------:R-:W-:Y:S01]  /*3460*/  FMUL.FTZ R44, R44, UR8 ;  /* 0x000000082c2c7c20 */ /* 0x000fe20008410000 */
[----:B------:R-:W-:Y:S01]  /*3470*/  FMUL.FTZ R45, R45, UR8 ;  /* 0x000000082d2d7c20 */ /* 0x000fe20008410000 */
[----:B------:R-:W-:Y:S01]  /*3480*/  FMUL.FTZ R46, R46, UR8 ;  /* 0x000000082e2e7c20 */ /* 0x000fe20008410000 */
[----:B------:R-:W-:Y:S01]  /*3490*/  FMUL.FTZ R47, R47, UR8 ;  /* 0x000000082f2f7c20 */ /* 0x000fe20008410000 */
[----:B------:R-:W-:Y:S01]  /*34a0*/  HMMA.16816.F32 R72, R8, R26, RZ ;  /* 0x0000001a0848723c */ /* 0x000fe200000018ff */
[----:B------:R3:W-:Y:S05]  /*34b0*/  MUFU.TANH R125, R23 ;  /* 0x00000017007d7308 */ /* 0x0007ea0000002400 */
[----:B------:R-:W-:Y:S02]  /*34c0*/  HMMA.16816.F32 R48, R4, R36, R48 ;  /* 0x000000240430723c */ /* 0x000fe40000001830 */
[----:B-----5:R-:W-:Y:S01]  /*34d0*/  FMUL.FTZ R2, R32, UR8 ;  /* 0x0000000820027c20 */ /* 0x020fe20008410000 */
[----:B------:R-:W-:Y:S03]  /*34e0*/  MUFU.TANH R143, R44 ;  /* 0x0000002c008f7308 */ /* 0x000fe60000002400 */
[----:B------:R-:W-:Y:S01]  /*34f0*/  HMMA.16816.F32 R52, R12, R26, RZ ;  /* 0x0000001a0c34723c */ /* 0x000fe200000018ff */
[----:B------:R-:W-:-:S04]  /*3500*/  IADD3 R36, R77, -R90, -R78 ;  /* 0x8000005a4d247210 */ /* 0x000fc80007ffe84e */
[----:B------:R5:W2:Y:S01]  /*3510*/  MUFU.TANH R83, R2 ;  /* 0x0000000200537308 */ /* 0x000aa20000002400 */
[----:B---3--:R-:W3:Y:S07]  /*3520*/  LDSM.16.M88.4 R20, [R135+0x3c00] ;  /* 0x003c00008714783b */ /* 0x008eee0000000200 */
[----:B------:R-:W-:Y:S08]  /*3530*/  MUFU.TANH R145, R45 ;  /* 0x0000002d00917308 */ /* 0x000ff00000002400 */
[----:B------:R-:W-:Y:S01]  /*3540*/  MUFU.TANH R146, R46 ;  /* 0x0000002e00927308 */ /* 0x000fe20000002400 */
[----:B-----5:R-:W-:-:S07]  /*3550*/  FMUL.FTZ R2, R34, UR8 ;  /* 0x0000000822027c20 */ /* 0x020fce0008410000 */
[----:B------:R5:W-:Y:S08]  /*3560*/  MUFU.TANH R118, R2 ;  /* 0x0000000200767308 */ /* 0x000bf00000002400 */
[----:B------:R1:W-:Y:S08]  /*3570*/  MUFU.TANH R183, R47 ;  /* 0x0000002f00b77308 */ /* 0x0003f00000002400 */
[----:B------:R-:W-:Y:S01]  /*3580*/  MUFU.TANH R142, R56 ;  /* 0x00000038008e7308 */ /* 0x000fe20000002400 */
[----:B-----5:R-:W-:Y:S01]  /*3590*/  FMUL.FTZ R2, R33, UR8 ;  /* 0x0000000821027c20 */ /* 0x020fe20008410000 */
[C---:B---3--:R-:W-:Y:S06]  /*35a0*/  HMMA.16816.F32 R68, R8.reuse, R20, RZ ;  /* 0x000000140844723c */ /* 0x048fec00000018ff */
[----:B------:R3:W5:Y:S01]  /*35b0*/  MUFU.TANH R81, R2 ;  /* 0x0000000200517308 */ /* 0x0007620000002400 */
[C---:B-1----:R-:W-:Y:S01]  /*35c0*/  HMMA.16816.F32 R44, R8.reuse, R30, RZ ;  /* 0x0000001e082c723c */ /* 0x042fe200000018ff */
[----:B------:R-:W1:Y:S05]  /*35d0*/  LDSM.16.M88.4 R28, [R188+0x1800] ;  /* 0x00180000bc1c783b */ /* 0x000e6a0000000200 */
[----:B------:R-:W-:Y:S01]  /*35e0*/  HMMA.16816.F32 R108, R8, R22, RZ ;  /* 0x00000016086c723c */ /* 0x000fe200000018ff */
[----:B------:R4:W-:Y:S05]  /*35f0*/  MUFU.TANH R171, R58 ;  /* 0x0000003a00ab7308 */ /* 0x0009ea0000002400 */
[----:B------:R-:W-:Y:S01]  /*3600*/  HMMA.16816.F32 R8, R12, R20, RZ ;  /* 0x000000140c08723c */ /* 0x000fe200000018ff */
[----:B---3--:R-:W-:-:S05]  /*3610*/  FMUL.FTZ R2, R35, UR8 ;  /* 0x0000000823027c20 */ /* 0x008fca0008410000 */
[----:B------:R-:W-:Y:S01]  /*3620*/  HMMA.16816.F32 R32, R12, R24, RZ ;  /* 0x000000180c20723c */ /* 0x000fe200000018ff */
[----:B------:R3:W-:Y:S01]  /*3630*/  MUFU.TANH R117, R2 ;  /* 0x0000000200757308 */ /* 0x0007e20000002400 */
[----:B----4-:R-:W4:Y:S04]  /*3640*/  LDSM.16.M88.4 R56, [R188+0x1c00] ;  /* 0x001c0000bc38783b */ /* 0x010f280000000200 */
[----:B------:R-:W-:Y:S01]  /*3650*/  HMMA.16816.F32 R24, R16, R38, R44 ;  /* 0x000000261018723c */ /* 0x000fe2000000182c */
[----:B------:R-:W-:-:S05]  /*3660*/  DEPBAR.LE SB0, 0x0 ;  /* 0x000080000000791a */ /* 0x000fca0000000000 */
[----:B------:R-:W-:Y:S01]  /*3670*/  HMMA.16816.F32 R12, R12, R22, RZ ;  /* 0x000000160c0c723c */ /* 0x000fe200000018ff */
[----:B---3--:R-:W-:-:S05]  /*3680*/  FMUL.FTZ R2, R48, UR8 ;  /* 0x0000000830027c20 */ /* 0x008fca0008410000 */
[C---:B------:R-:W-:Y:S01]  /*3690*/  HMMA.16816.F32 R44, R4.reuse, R38, R40 ;  /* 0x00000026042c723c */ /* 0x040fe20000001828 */
[----:B------:R3:W5:Y:S05]  /*36a0*/  MUFU.TANH R80, R2 ;  /* 0x0000000200507308 */ /* 0x00076a0000002400 */
[C---:B-1----:R-:W-:Y:S06]  /*36b0*/  HMMA.16816.F32 R40, R4.reuse, R28, R32 ;  /* 0x0000001c0428723c */ /* 0x042fec0000001820 */
[----:B------:R-:W-:Y:S01]  /*36c0*/  FMUL.FTZ R3, R25, UR8 ;  /* 0x0000000819037c20 */ /* 0x000fe20008410000 */
[----:B------:R-:W-:Y:S03]  /*36d0*/  HMMA.16816.F32 R96, R4, R30, R52 ;  /* 0x0000001e0460723c */ /* 0x000fe60000001834 */
[----:B------:R-:W-:Y:S01]  /*36e0*/  MUFU.TANH R119, R3 ;  /* 0x0000000300777308 */ /* 0x000fe20000002400 */
[----:B---3--:R-:W-:-:S07]  /*36f0*/  FMUL.FTZ R2, R49, UR8 ;  /* 0x0000000831027c20 */ /* 0x008fce0008410000 */
[----:B------:R1:W3:Y:S01]  /*3700*/  MUFU.TANH R79, R2 ;  /* 0x00000002004f7308 */ /* 0x0002e20000002400 */
[----:B----4-:R-:W-:Y:S05]  /*3710*/  HMMA.16816.F32 R20, R4, R56, R8 ;  /* 0x000000380414723c */ /* 0x010fea0000001808 */
[----:B------:R-:W-:Y:S01]  /*3720*/  FMUL.FTZ R39, R43, UR8 ;  /* 0x000000082b277c20 */ /* 0x000fe20008410000 */
[----:B------:R-:W-:Y:S01]  /*3730*/  FMUL.FTZ R37, R42, UR8 ;  /* 0x000000082a257c20 */ /* 0x000fe20008410000 */
[----:B------:R-:W-:Y:S02]  /*3740*/  HMMA.16816.F32 R8, R16, R28, R64 ;  /* 0x0000001c1008723c */ /* 0x000fe40000001840 */
[----:B------:R-:W-:Y:S04]  /*3750*/  MUFU.TANH R104, R39 ;  /* 0x0000002700687308 */ /* 0x000fe80000002400 */
[----:B------:R-:W-:Y:S01]  /*3760*/  HMMA.16816.F32 R92, R4, R58, R12 ;  /* 0x0000003a045c723c */ /* 0x000fe2000000180c */
[----:B------:R-:W-:Y:S01]  /*3770*/  FMUL.FTZ R28, R41, UR8 ;  /* 0x00000008291c7c20 */ /* 0x000fe20008410000 */
[----:B-1----:R-:W-:-:S04]  /*3780*/  FMUL.FTZ R2, R50, UR8 ;  /* 0x0000000832027c20 */ /* 0x002fc80008410000 */
[----:B------:R-:W-:Y:S01]  /*3790*/  HMMA.16816.F32 R4, R16, R56, R68 ;  /* 0x000000381004723c */ /* 0x000fe20000001844 */
[----:B------:R1:W-:Y:S01]  /*37a0*/  MUFU.TANH R116, R2 ;  /* 0x0000000200747308 */ /* 0x0003e20000002400 */
[----:B------:R-:W-:Y:S02]  /*37b0*/  IMAD R13, R82, 0x10, R89 ;  /* 0x00000010520d7824 */ /* 0x000fe400078e0259 */
[----:B------:R-:W-:Y:S01]  /*37c0*/  FMUL.FTZ R12, R27, UR8 ;  /* 0x000000081b0c7c20 */ /* 0x000fe20008410000 */
[----:B------:R-:W-:Y:S01]  /*37d0*/  FMUL.FTZ R15, R40, UR8 ;  /* 0x00000008280f7c20 */ /* 0x000fe20008410000 */
[----:B------:R-:W-:Y:S01]  /*37e0*/  FMUL.FTZ R52, R20, UR8 ;  /* 0x0000000814347c20 */ /* 0x000fe20008410000 */
[----:B------:R-:W-:Y:S01]  /*37f0*/  FMUL.FTZ R54, R22, UR8 ;  /* 0x0000000816367c20 */ /* 0x000fe20008410000 */
[----:B------:R-:W-:Y:S01]  /*3800*/  FMUL.FTZ R53, R21, UR8 ;  /* 0x0000000815357c20 */ /* 0x000fe20008410000 */
[----:B------:R4:W-:Y:S01]  /*3810*/  MUFU.TANH R141, R12 ;  /* 0x0000000c008d7308 */ /* 0x0009e20000002400 */
[----:B------:R-:W-:-:S02]  /*3820*/  FMUL.FTZ R55, R23, UR8 ;  /* 0x0000000817377c20 */ /* 0x000fc40008410000 */
[----:B------:R-:W-:Y:S01]  /*3830*/  FMUL.FTZ R41, R11, UR8 ;  /* 0x000000080b297c20 */ /* 0x000fe20008410000 */
[----:B------:R-:W-:Y:S01]  /*3840*/  FMUL.FTZ R40, R8, UR8 ;  /* 0x0000000808287c20 */ /* 0x000fe20008410000 */
[----:B------:R-:W-:Y:S01]  /*3850*/  FMUL.FTZ R8, R10, UR8 ;  /* 0x000000080a087c20 */ /* 0x000fe20008410000 */
[----:B------:R-:W-:Y:S02]  /*3860*/  FMUL.FTZ R9, R9, UR8 ;  /* 0x0000000809097c20 */ /* 0x000fe40008410000 */
[----:B------:R-:W-:Y:S01]  /*3870*/  MUFU.TANH R112, R40 ;  /* 0x0000002800707308 */ /* 0x000fe20000002400 */
[----:B-1----:R-:W-:-:S06]  /*3880*/  FMUL.FTZ R2, R51, UR8 ;  /* 0x0000000833027c20 */ /* 0x002fcc0008410000 */
[----:B------:R-:W-:Y:S01]  /*3890*/  FMUL.FTZ R70, R4, UR8 ;  /* 0x0000000804467c20 */ /* 0x000fe20008410000 */
[----:B------:R1:W-:Y:S01]  /*38a0*/  MUFU.TANH R115, R2 ;  /* 0x0000000200737308 */ /* 0x0003e20000002400 */
[----:B----4-:R-:W-:Y:S01]  /*38b0*/  FMUL.FTZ R12, R44, UR8 ;  /* 0x000000082c0c7c20 */ /* 0x010fe20008410000 */
[----:B------:R-:W-:Y:S01]  /*38c0*/  FMUL.FTZ R5, R5, UR8 ;  /* 0x0000000805057c20 */ /* 0x000fe20008410000 */
[----:B------:R-:W-:Y:S01]  /*38d0*/  FMUL.FTZ R6, R6, UR8 ;  /* 0x0000000806067c20 */ /* 0x000fe20008410000 */
[----:B------:R-:W-:-:S04]  /*38e0*/  FMUL.FTZ R7, R7, UR8 ;  /* 0x0000000807077c20 */ /* 0x000fc80008410000 */
[----:B------:R4:W3:Y:S08]  /*38f0*/  MUFU.TANH R82, R12 ;  /* 0x0000000c00527308 */ /* 0x0008f00000002400 */
[----:B------:R-:W-:Y:S01]  /*3900*/  MUFU.TANH R15, R15 ;  /* 0x0000000f000f7308 */ /* 0x000fe20000002400 */
[----:B-1----:R-:W-:-:S07]  /*3910*/  FMUL.FTZ R2, R60, UR8 ;  /* 0x000000083c027c20 */ /* 0x002fce0008410000 */
[----:B------:R1:W-:Y:S01]  /*3920*/  MUFU.TANH R133, R2 ;  /* 0x0000000200857308 */ /* 0x0003e20000002400 */
[----:B----4-:R-:W-:-:S07]  /*3930*/  FMUL.FTZ R12, R45, UR8 ;  /* 0x000000082d0c7c20 */ /* 0x010fce0008410000 */
[----:B------:R-:W-:Y:S08]  /*3940*/  MUFU.TANH R53, R53 ;  /* 0x0000003500357308 */ /* 0x000ff00000002400 */
[----:B------:R-:W-:Y:S01]  /*3950*/  MUFU.TANH R114, R9 ;  /* 0x0000000900727308 */ /* 0x000fe20000002400 */
[----:B-1----:R-:W-:-:S07]  /*3960*/  FMUL.FTZ R2, R61, UR8 ;  /* 0x000000083d027c20 */ /* 0x002fce0008410000 */
        /* <DEDUP_REMOVED lines=9> */
[----:B-1----:R-:W-:-:S04]  /*3a00*/  LOP3.LUT R2, R88, 0xffffffe0, RZ, 0xc0, !PT ;  /* 0xffffffe058027812 */ /* 0x002fc800078ec0ff */
[----:B------:R-:W-:Y:S01]  /*3a10*/  IADD3 R2, -R2, R102, RZ ;  /* 0x0000006602027210 */ /* 0x000fe20007ffe1ff */
[----:B------:R-:W-:-:S03]  /*3a20*/  IMAD.SHL.U32 R102, R102, 0x2, RZ ;  /* 0x0000000266667824 */ /* 0x000fc600078e00ff */
[----:B------:R-:W-:Y:S02]  /*3a30*/  SHF.R.S32.HI R3, RZ, 0x1f, R2 ;  /* 0x0000001fff037819 */ /* 0x000fe40000011402 */
[----:B------:R-:W-:Y:S02]  /*3a40*/  LOP3.LUT R103, R102, 0x6, RZ, 0xc0, !PT ;  /* 0x0000000666677812 */ /* 0x000fe400078ec0ff */
[----:B------:R-:W-:Y:S01]  /*3a50*/  LEA.HI R3, R3, R2, RZ, 0x2 ;  /* 0x0000000203037211 */ /* 0x000fe200078f10ff */
[----:B------:R-:W-:Y:S01]  /*3a60*/  MUFU.TANH R102, R37 ;  /* 0x0000002500667308 */ /* 0x000fe20000002400 */
[----:B------:R-:W-:Y:S02]  /*3a70*/  IADD3 R2, R77, 0x1, -R78 ;  /* 0x000000014d027810 */ /* 0x000fe40007ffe84e */
[----:B------:R-:W-:-:S03]  /*3a80*/  SHF.R.S32.HI R3, RZ, 0x2, R3 ;  /* 0x00000002ff037819 */ /* 0x000fc60000011403 */
[----:B------:R-:W-:Y:S02]  /*3a90*/  IMAD.IADD R33, R2, 0x1, R91 ;  /* 0x0000000102217824 */ /* 0x000fe400078e025b */
[----:B------:R-:W-:Y:S01]  /*3aa0*/  FMUL.FTZ R2, R46, UR8 ;  /* 0x000000082e027c20 */ /* 0x000fe20008410000 */
[----:B------:R-:W-:Y:S02]  /*3ab0*/  IMAD.IADD R3, R13, 0x1, R3 ;  /* 0x000000010d037824 */ /* 0x000fe400078e0203 */
[----:B------:R-:W-:Y:S01]  /*3ac0*/  FMUL.FTZ R13, R47, UR8 ;  /* 0x000000082f0d7c20 */ /* 0x000fe20008410000 */
[----:B------:R-:W1:Y:S01]  /*3ad0*/  MUFU.TANH R78, R12 ;  /* 0x0000000c004e7308 */ /* 0x000e620000002400 */
[----:B------:R-:W-:Y:S01]  /*3ae0*/  HMMA.16816.F32 R88, R16, R30, R72 ;  /* 0x0000001e1058723c */ /* 0x000fe20000001848 */
[-C--:B------:R-:W-:Y:S02]  /*3af0*/  VIADDMNMX R203, R33, R3.reuse, R77, PT ;  /* 0x0000000321cb7246 */ /* 0x080fe4000380014d */
[----:B------:R-:W-:-:S04]  /*3b00*/  VIADDMNMX R199, R36, R3, RZ, !PT ;  /* 0x0000000324c77246 */ /* 0x000fc800078001ff */
[----:B------:R4:W-:Y:S08]  /*3b10*/  MUFU.TANH R105, R2 ;  /* 0x0000000200697308 */ /* 0x0009f00000002400 */
[----:B------:R-:W1:Y:S01]  /*3b20*/  MUFU.TANH R74, R28 ;  /* 0x0000001c004a7308 */ /* 0x000e620000002400 */
[----:B----4-:R-:W-:-:S07]  /*3b30*/  IMAD R2, R76, 0x80, R103 ;  /* 0x000000804c027824 */ /* 0x010fce00078e0267 */
[----:B------:R4:W-:Y:S01]  /*3b40*/  MUFU.TANH R103, R13 ;  /* 0x0000000d00677308 */ /* 0x0009e20000002400 */
[C---:B------:R-:W-:Y:S01]  /*3b50*/  VIADD R11, R2.reuse, 0x1 ;  /* 0x00000001020b7836 */ /* 0x040fe20000000000 */
[CC--:B------:R-:W-:Y:S01]  /*3b60*/  ISETP.GE.AND P3, PT, R2.reuse, R203.reuse, PT ;  /* 0x000000cb0200720c */ /* 0x0c0fe20003f66270 */
[C---:B------:R-:W-:Y:S01]  /*3b70*/  VIADD R10, R2.reuse, 0x8 ;  /* 0x00000008020a7836 */ /* 0x040fe20000000000 */
[C---:B------:R-:W-:Y:S01]  /*3b80*/  IADD3 R22, R2.reuse, 0x19, RZ ;  /* 0x0000001902167810 */ /* 0x040fe20007ffe0ff */
[C---:B------:R-:W-:Y:S01]  /*3b90*/  VIADD R14, R2.reuse, 0x9 ;  /* 0x00000009020e7836 */ /* 0x040fe20000000000 */
[CC--:B------:R-:W-:Y:S01]  /*3ba0*/  ISETP.GE.AND P2, PT, R11.reuse, R203.reuse, PT ;  /* 0x000000cb0b00720c */ /* 0x0c0fe20003f46270 */
[----:B------:R-:W-:Y:S01]  /*3bb0*/  VIADD R12, R2, 0x11 ;  /* 0x00000011020c7836 */ /* 0x000fe20000000000 */
[----:B------:R-:W-:Y:S01]  /*3bc0*/  ISETP.GE.AND P1, PT, R10, R203, PT ;  /* 0x000000cb0a00720c */ /* 0x000fe20003f26270 */
[C---:B------:R-:W-:Y:S01]  /*3bd0*/  VIADD R20, R2.reuse, 0x18 ;  /* 0x0000001802147836 */ /* 0x040fe20000000000 */
[CC--:B------:R-:W-:Y:S01]  /*3be0*/  ISETP.LT.OR P3, PT, R2.reuse, R199.reuse, P3 ;  /* 0x000000c70200720c */ /* 0x0c0fe20001f61670 */
[C---:B------:R-:W-:Y:S01]  /*3bf0*/  VIADD R21, R2.reuse, 0x20 ;  /* 0x0000002002157836 */ /* 0x040fe20000000000 */
[----:B------:R-:W-:Y:S01]  /*3c00*/  ISETP.LT.OR P2, PT, R11, R199, P2 ;  /* 0x000000c70b00720c */ /* 0x000fe20001741670 */
[----:B------:R-:W-:Y:S01]  /*3c10*/  VIADD R24, R2, 0x21 ;  /* 0x0000002102187836 */ /* 0x000fe20000000000 */
[----:B------:R-:W-:Y:S01]  /*3c20*/  ISETP.GE.AND P0, PT, R14, R203, PT ;  /* 0x000000cb0e00720c */ /* 0x000fe20003f06270 */
[----:B------:R-:W-:Y:S01]  /*3c30*/  VIADD R23, R2, 0x28 ;  /* 0x0000002802177836 */ /* 0x000fe20000000000 */
[----:B------:R-:W-:Y:S01]  /*3c40*/  FSEL R39, R200, -INF , !P3 ;  /* 0xff800000c8277808 */ /* 0x000fe20005800000 */
[----:B----4-:R-:W-:Y:S01]  /*3c50*/  VIADD R13, R2, 0x10 ;  /* 0x00000010020d7836 */ /* 0x010fe20000000000 */
[----:B------:R-:W-:Y:S01]  /*3c60*/  ISETP.LT.OR P1, PT, R10, R199, P1 ;  /* 0x000000c70a00720c */ /* 0x000fe20000f21670 */
[C---:B------:R-:W-:Y:S01]  /*3c70*/  VIADD R25, R2.reuse, 0x29 ;  /* 0x0000002902197836 */ /* 0x040fe20000000000 */
[----:B------:R-:W-:Y:S01]  /*3c80*/  FSEL R40, R129, -INF , !P2 ;  /* 0xff80000081287808 */ /* 0x000fe20005000000 */
[C---:B------:R-:W-:Y:S01]  /*3c90*/  VIADD R26, R2.reuse, 0x30 ;  /* 0x00000030021a7836 */ /* 0x040fe20000000000 */
[----:B------:R-:W-:Y:S01]  /*3ca0*/  ISETP.GE.AND P6, PT, R13, R203, PT ;  /* 0x000000cb0d00720c */ /* 0x000fe20003fc6270 */
[----:B------:R-:W-:Y:S01]  /*3cb0*/  VIADD R27, R2, 0x31 ;  /* 0x00000031021b7836 */ /* 0x000fe20000000000 */
[----:B------:R-:W-:Y:S01]  /*3cc0*/  ISETP.LT.OR P0, PT, R14, R199, P0 ;  /* 0x000000c70e00720c */ /* 0x000fe20000701670 */
[----:B------:R-:W-:Y:S01]  /*3cd0*/  VIADD R28, R2, 0x38 ;  /* 0x00000038021c7836 */ /* 0x000fe20000000000 */
[----:B------:R-:W-:Y:S01]  /*3ce0*/  FSEL R51, R198, -INF , !P1 ;  /* 0xff800000c6337808 */ /* 0x000fe20004800000 */
[C---:B------:R-:W-:Y:S01]  /*3cf0*/  VIADD R30, R2.reuse, 0x39 ;  /* 0x00000039021e7836 */ /* 0x040fe20000000000 */
[----:B------:R-:W-:Y:S01]  /*3d00*/  FMNMX.FTZ R4, R39, R40, !PT ;  /* 0x0000002827047209 */ /* 0x000fe20007810000 */
[----:B------:R-:W-:Y:S01]  /*3d10*/  VIADD R29, R2, 0x40 ;  /* 0x00000040021d7836 */ /* 0x000fe20000000000 */
[----:B------:R-:W-:Y:S01]  /*3d20*/  ISETP.GE.AND P5, PT, R12, R203, PT ;  /* 0x000000cb0c00720c */ /* 0x000fe20003fa6270 */
[C---:B------:R-:W-:Y:S01]  /*3d30*/  VIADD R32, R2.reuse, 0x41 ;  /* 0x0000004102207836 */ /* 0x040fe20000000000 */
[----:B------:R-:W-:Y:S01]  /*3d40*/  ISETP.LT.OR P6, PT, R13, R199, P6 ;  /* 0x000000c70d00720c */ /* 0x000fe200037c1670 */
[C---:B------:R-:W-:Y:S01]  /*3d50*/  VIADD R31, R2.reuse, 0x48 ;  /* 0x00000048021f7836 */ /* 0x040fe20000000000 */
[----:B------:R-:W-:Y:S01]  /*3d60*/  FSEL R56, R197, -INF , !P0 ;  /* 0xff800000c5387808 */ /* 0x000fe20004000000 */
[C---:B------:R-:W-:Y:S01]  /*3d70*/  VIADD R34, R2.reuse, 0x49 ;  /* 0x0000004902227836 */ /* 0x040fe20000000000 */
[----:B------:R-:W-:Y:S01]  /*3d80*/  FMNMX.FTZ R4, R51, R4, !PT ;  /* 0x0000000433047209 */ /* 0x000fe20007810000 */
[----:B------:R-:W-:Y:S01]  /*3d90*/  VIADD R37, R2, 0x51 ;  /* 0x0000005102257836 */ /* 0x000fe20000000000 */
[----:B------:R-:W-:Y:S01]  /*3da0*/  ISETP.GE.AND P4, PT, R20, R203, PT ;  /* 0x000000cb1400720c */ /* 0x000fe20003f86270 */
[----:B------:R-:W-:Y:S01]  /*3db0*/  VIADD R38, R2, 0x58 ;  /* 0x0000005802267836 */ /* 0x000fe20000000000 */
[----:B------:R-:W-:Y:S01]  /*3dc0*/  ISETP.LT.OR P5, PT, R12, R199, P5 ;  /* 0x000000c70c00720c */ /* 0x000fe20002fa1670 */
[C---:B------:R-:W-:Y:S01]  /*3dd0*/  VIADD R42, R2.reuse, 0x59 ;  /* 0x00000059022a7836 */ /* 0x040fe20000000000 */
[----:B------:R-:W-:Y:S01]  /*3de0*/  FSEL R57, R131, -INF , !P6 ;  /* 0xff80000083397808 */ /* 0x000fe20007000000 */
[----:B------:R-:W-:Y:S01]  /*3df0*/  VIADD R43, R2, 0x60 ;  /* 0x00000060022b7836 */ /* 0x000fe20000000000 */
[----:B------:R-:W-:Y:S01]  /*3e00*/  FMNMX.FTZ R4, R56, R4, !PT ;  /* 0x0000000438047209 */ /* 0x000fe20007810000 */
[----:B------:R-:W-:Y:S01]  /*3e10*/  MUFU.TANH R129, R8 ;  /* 0x0000000800817308 */ /* 0x000fe20000002400 */
[----:B------:R-:W-:Y:S01]  /*3e20*/  ISETP.GE.AND P3, PT, R22, R203, PT ;  /* 0x000000cb1600720c */ /* 0x000fe20003f66270 */
[----:B------:R-:W-:Y:S01]  /*3e30*/  VIADD R44, R2, 0x61 ;  /* 0x00000061022c7836 */ /* 0x000fe20000000000 */
[----:B------:R-:W-:Y:S01]  /*3e40*/  ISETP.LT.OR P4, PT, R20, R199, P4 ;  /* 0x000000c71400720c */ /* 0x000fe20002781670 */
[----:B------:R-:W-:Y:S01]  /*3e50*/  VIADD R45, R2, 0x68 ;  /* 0x00000068022d7836 */ /* 0x000fe20000000000 */
[----:B------:R-:W-:Y:S01]  /*3e60*/  FSEL R60, R196, -INF , !P5 ;  /* 0xff800000c43c7808 */ /* 0x000fe20006800000 */
[C---:B------:R-:W-:Y:S01]  /*3e70*/  VIADD R46, R2.reuse, 0x69 ;  /* 0x00000069022e7836 */ /* 0x040fe20000000000 */
[----:B------:R-:W-:Y:S01]  /*3e80*/  FMNMX.FTZ R4, R57, R4, !PT ;  /* 0x0000000439047209 */ /* 0x000fe20007810000 */
[----:B------:R-:W-:Y:S01]  /*3e90*/  MUFU.TANH R131, R41 ;  /* 0x0000002900837308 */ /* 0x000fe20000002400 */
[C---:B------:R-:W-:Y:S01]  /*3ea0*/  ISETP.GE.AND P2, PT, R21.reuse, R203, PT ;  /* 0x000000cb1500720c */ /* 0x040fe20003f46270 */
[----:B------:R-:W-:Y:S01]  /*3eb0*/  VIADD R48, R2, 0x71 ;  /* 0x0000007102307836 */ /* 0x000fe20000000000 */
[----:B------:R-:W-:Y:S01]  /*3ec0*/  ISETP.LT.OR P3, PT, R22, R199, P3 ;  /* 0x000000c71600720c */ /* 0x000fe20001f61670 */
[----:B------:R-:W-:Y:S01]  /*3ed0*/  VIADD R47, R2, 0x70 ;  /* 0x00000070022f7836 */ /* 0x000fe20000000000 */
[----:B------:R-:W-:Y:S01]  /*3ee0*/  FSEL R61, R124, -INF , !P4 ;  /* 0xff8000007c3d7808 */ /* 0x000fe20006000000 */
[----:B------:R-:W-:Y:S01]  /*3ef0*/  VIADD R50, R2, 0x79 ;  /* 0x0000007902327836 */ /* 0x000fe20000000000 */
[----:B------:R-:W-:Y:S01]  /*3f00*/  FMNMX.FTZ R4, R60, R4, !PT ;  /* 0x000000043c047209 */ /* 0x000fe20007810000 */
[----:B------:R-:W-:Y:S01]  /*3f10*/  MUFU.TANH R124, R6 ;  /* 0x00000006007c7308 */ /* 0x000fe20000002400 */
[----:B------:R-:W-:Y:S01]  /*3f20*/  ISETP.GE.AND P1, PT, R24, R203, PT ;  /* 0x000000cb1800720c */ /* 0x000fe20003f26270 */
[----:B------:R-:W-:Y:S01]  /*3f30*/  VIADD R49, R2, 0x78 ;  /* 0x0000007802317836 */ /* 0x000fe20000000000 */
[----:B------:R-:W-:-:S02]  /*3f40*/  ISETP.LT.OR P2, PT, R21, R199, P2 ;  /* 0x000000c71500720c */ /* 0x000fc40001741670 */
[----:B------:R-:W-:Y:S02]  /*3f50*/  FSEL R62, R121, -INF , !P3 ;  /* 0xff800000793e7808 */ /* 0x000fe40005800000 */
[----:B------:R-:W-:Y:S01]  /*3f60*/  FMNMX.FTZ R4, R61, R4, !PT ;  /* 0x000000043d047209 */ /* 0x000fe20007810000 */
[----:B------:R4:W-:Y:S01]  /*3f70*/  MUFU.TANH R121, R5 ;  /* 0x0000000500797308 */ /* 0x0009e20000002400 */
[----:B------:R-:W-:Y:S02]  /*3f80*/  ISETP.GE.AND P0, PT, R23, R203, PT ;  /* 0x000000cb1700720c */ /* 0x000fe40003f06270 */
[----:B------:R-:W-:Y:S02]  /*3f90*/  FSEL R63, R113, -INF , !P2 ;  /* 0xff800000713f7808 */ /* 0x000fe40005000000 */
[----:B------:R-:W-:Y:S02]  /*3fa0*/  ISETP.LT.OR P1, PT, R24, R199, P1 ;  /* 0x000000c71800720c */ /* 0x000fe40000f21670 */
[----:B------:R-:W-:Y:S01]  /*3fb0*/  FMNMX.FTZ R4, R62, R4, !PT ;  /* 0x000000043e047209 */ /* 0x000fe20007810000 */
[----:B------:R-:W-:Y:S01]  /*3fc0*/  MUFU.TANH R113, R70 ;  /* 0x0000004600717308 */ /* 0x000fe20000002400 */
[----:B------:R-:W-:-:S02]  /*3fd0*/  ISETP.GE.AND P6, PT, R25, R203, PT ;  /* 0x000000cb1900720c */ /* 0x000fc40003fc6270 */
[----:B------:R-:W-:Y:S02]  /*3fe0*/  ISETP.LT.OR P0, PT, R23, R199, P0 ;  /* 0x000000c71700720c */ /* 0x000fe40000701670 */
[----:B------:R-:W-:Y:S02]  /*3ff0*/  FSEL R64, R120, -INF , !P1 ;  /* 0xff80000078407808 */ /* 0x000fe40004800000 */
[----:B------:R-:W-:Y:S01]  /*4000*/  FMNMX.FTZ R4, R63, R4, !PT ;  /* 0x000000043f047209 */ /* 0x000fe20007810000 */
[----:B------:R-:W-:Y:S01]  /*4010*/  MUFU.TANH R41, R52 ;  /* 0x0000003400297308 */ /* 0x000fe20000002400 */
[----:B------:R-:W-:Y:S01]  /*4020*/  ISETP.GE.AND P5, PT, R26, R203, PT ;  /* 0x000000cb1a00720c */ /* 0x000fe20003fa6270 */
[----:B----4-:R-:W-:Y:S01]  /*4030*/  FMUL.FTZ R5, R96, UR8 ;  /* 0x0000000860057c20 */ /* 0x010fe20008410000 */
[----:B------:R-:W-:Y:S02]  /*4040*/  FSEL R65, R101, -INF , !P0 ;  /* 0xff80000065417808 */ /* 0x000fe40004000000 */
[----:B------:R-:W-:-:S02]  /*4050*/  ISETP.LT.OR P6, PT, R25, R199, P6 ;  /* 0x000000c71900720c */ /* 0x000fc400037c1670 */
[----:B------:R-:W-:Y:S01]  /*4060*/  FMNMX.FTZ R4, R64, R4, !PT ;  /* 0x0000000440047209 */ /* 0x000fe20007810000 */
[----:B------:R4:W1:Y:S01]  /*4070*/  MUFU.TANH R8, R5 ;  /* 0x0000000500087308 */ /* 0x0008620000002400 */
[----:B------:R-:W-:Y:S02]  /*4080*/  ISETP.GE.AND P4, PT, R27, R203, PT ;  /* 0x000000cb1b00720c */ /* 0x000fe40003f86270 */
[----:B------:R-:W-:Y:S02]  /*4090*/  ISETP.LT.OR P5, PT, R26, R199, P5 ;  /* 0x000000c71a00720c */ /* 0x000fe40002fa1670 */
[----:B------:R-:W-:Y:S02]  /*40a0*/  FSEL R66, R107, -INF , !P6 ;  /* 0xff8000006b427808 */ /* 0x000fe40007000000 */
[----:B------:R-:W-:Y:S01]  /*40b0*/  FMNMX.FTZ R4, R65, R4, !PT ;  /* 0x0000000441047209 */ /* 0x000fe20007810000 */
[----:B------:R-:W-:Y:S01]  /*40c0*/  MUFU.TANH R120, R7 ;  /* 0x0000000700787308 */ /* 0x000fe20000002400 */
[----:B------:R-:W-:-:S02]  /*40d0*/  ISETP.GE.AND P3, PT, R28, R203, PT ;  /* 0x000000cb1c00720c */ /* 0x000fc40003f66270 */
[----:B------:R-:W-:Y:S02]  /*40e0*/  FSEL R67, R100, -INF , !P5 ;  /* 0xff80000064437808 */ /* 0x000fe40006800000 */
[----:B------:R-:W-:Y:S02]  /*40f0*/  ISETP.LT.OR P4, PT, R27, R199, P4 ;  /* 0x000000c71b00720c */ /* 0x000fe40002781670 */
[----:B------:R-:W-:Y:S01]  /*4100*/  FMNMX.FTZ R4, R66, R4, !PT ;  /* 0x0000000442047209 */ /* 0x000fe20007810000 */
[----:B------:R-:W-:Y:S01]  /*4110*/  MUFU.TANH R101, R54 ;  /* 0x0000003600657308 */ /* 0x000fe20000002400 */
[----:B------:R-:W-:Y:S01]  /*4120*/  ISETP.GE.AND P2, PT, R30, R203, PT ;  /* 0x000000cb1e00720c */ /* 0x000fe20003f46270 */
[----:B----4-:R-:W-:Y:S01]  /*4130*/  FMUL.FTZ R5, R97, UR8 ;  /* 0x0000000861057c20 */ /* 0x010fe20008410000 */
[----:B------:R-:W-:Y:S02]  /*4140*/  ISETP.LT.OR P3, PT, R28, R199, P3 ;  /* 0x000000c71c00720c */ /* 0x000fe40001f61670 */
[----:B------:R-:W-:-:S02]  /*4150*/  FSEL R68, R106, -INF , !P4 ;  /* 0xff8000006a447808 */ /* 0x000fc40006000000 */
[----:B------:R-:W-:Y:S01]  /*4160*/  FMNMX.FTZ R4, R67, R4, !PT ;  /* 0x0000000443047209 */ /* 0x000fe20007810000 */
[----:B------:R4:W1:Y:S01]  /*4170*/  MUFU.TANH R6, R5 ;  /* 0x0000000500067308 */ /* 0x0008620000002400 */
        /* <DEDUP_REMOVED lines=8> */
[----:B------:R-:W-:Y:S02]  /*4200*/  FMNMX.FTZ R4, R69, R4, !PT ;  /* 0x0000000445047209 */ /* 0x000fe40007810000 */
[----:B------:R-:W-:Y:S01]  /*4210*/  ISETP.GE.AND P6, PT, R31, R203, PT ;  /* 0x000000cb1f00720c */ /* 0x000fe20003fc6270 */
[----:B----4-:R-:W-:Y:S01]  /*4220*/  FMUL.FTZ R5, R92, UR8 ;  /* 0x000000085c057c20 */ /* 0x010fe20008410000 */
[----:B------:R-:W-:Y:S02]  /*4230*/  FSEL R71, R84, -INF , !P1 ;  /* 0xff80000054477808 */ /* 0x000fe40004800000 */
[----:B------:R-:W-:Y:S01]  /*4240*/  ISETP.LT.OR P0, PT, R32, R199, P0 ;  /* 0x000000c72000720c */ /* 0x000fe20000701670 */
[----:B------:R4:W1:Y:S01]  /*4250*/  MUFU.TANH R7, R5 ;  /* 0x0000000500077308 */ /* 0x0008620000002400 */
[----:B------:R-:W-:-:S02]  /*4260*/  FMNMX.FTZ R4, R70, R4, !PT ;  /* 0x0000000446047209 */ /* 0x000fc40007810000 */
[----:B------:R-:W-:Y:S02]  /*4270*/  IADD3 R35, R2, 0x50, RZ ;  /* 0x0000005002237810 */ /* 0x000fe40007ffe0ff */
[----:B------:R-:W-:Y:S02]  /*4280*/  ISETP.GE.AND P5, PT, R34, R203, PT ;  /* 0x000000cb2200720c */ /* 0x000fe40003fa6270 */
[----:B------:R-:W-:Y:S02]  /*4290*/  ISETP.LT.OR P6, PT, R31, R199, P6 ;  /* 0x000000c71f00720c */ /* 0x000fe400037c1670 */
[----:B--2---:R-:W-:Y:S02]  /*42a0*/  FSEL R72, R85, -INF , !P0 ;  /* 0xff80000055487808 */ /* 0x004fe40004000000 */
[----:B------:R-:W-:Y:S02]  /*42b0*/  FMNMX.FTZ R4, R71, R4, !PT ;  /* 0x0000000447047209 */ /* 0x000fe40007810000 */
[----:B------:R-:W-:-:S02]  /*42c0*/  ISETP.GE.AND P4, PT, R35, R203, PT ;  /* 0x000000cb2300720c */ /* 0x000fc40003f86270 */
[----:B------:R-:W-:Y:S02]  /*42d0*/  FSEL R73, R83, -INF , !P6 ;  /* 0xff80000053497808 */ /* 0x000fe40007000000 */
[----:B------:R-:W-:Y:S01]  /*42e0*/  ISETP.LT.OR P5, PT, R34, R199, P5 ;  /* 0x000000c72200720c */ /* 0x000fe20002fa1670 */
[----:B----4-:R-:W-:Y:S01]  /*42f0*/  FMUL.FTZ R5, R93, UR8 ;  /* 0x000000085d057c20 */ /* 0x010fe20008410000 */
[----:B------:R-:W-:Y:S02]  /*4300*/  FMNMX.FTZ R4, R72, R4, !PT ;  /* 0x0000000448047209 */ /* 0x000fe40007810000 */
[----:B------:R-:W-:Y:S01]  /*4310*/  ISETP.GE.AND P3, PT, R37, R203, PT ;  /* 0x000000cb2500720c */ /* 0x000fe20003f66270 */
[----:B------:R2:W4:Y:S01]  /*4320*/  MUFU.TANH R9, R5 ;  /* 0x0000000500097308 */ /* 0x0005220000002400 */
[----:B------:R-:W-:Y:S02]  /*4330*/  ISETP.LT.OR P4, PT, R35, R199, P4 ;  /* 0x000000c72300720c */ /* 0x000fe40002781670 */
[----:B-----5:R-:W-:-:S02]  /*4340*/  FSEL R75, R81, -INF , !P5 ;  /* 0xff800000514b7808 */ /* 0x020fc40006800000 */
[----:B------:R-:W-:Y:S02]  /*4350*/  FMNMX.FTZ R4, R73, R4, !PT ;  /* 0x0000000449047209 */ /* 0x000fe40007810000 */
[----:B------:R-:W-:Y:S02]  /*4360*/  ISETP.GE.AND P2, PT, R38, R203, PT ;  /* 0x000000cb2600720c */ /* 0x000fe40003f46270 */
[----:B------:R-:W-:Y:S02]  /*4370*/  FSEL R76, R80, -INF , !P4 ;  /* 0xff800000504c7808 */ /* 0x000fe40006000000 */
[----:B------:R-:W-:Y:S02]  /*4380*/  ISETP.LT.OR P3, PT, R37, R199, P3 ;  /* 0x000000c72500720c */ /* 0x000fe40001f61670 */
[----:B------:R-:W-:Y:S02]  /*4390*/  FMNMX.FTZ R4, R75, R4, !PT ;  /* 0x000000044b047209 */ /* 0x000fe40007810000 */
[----:B------:R-:W-:-:S02]  /*43a0*/  ISETP.GE.AND P1, PT, R42, R203, PT ;  /* 0x000000cb2a00720c */ /* 0x000fc40003f26270 */
[----:B------:R-:W-:Y:S01]  /*43b0*/  ISETP.LT.OR P2, PT, R38, R199, P2 ;  /* 0x000000c72600720c */ /* 0x000fe20001741670 */
[----:B--2---:R-:W-:Y:S01]  /*43c0*/  FMUL.FTZ R5, R88, UR8 ;  /* 0x0000000858057c20 */ /* 0x004fe20008410000 */
[----:B---3--:R-:W-:Y:S02]  /*43d0*/  FSEL R79, R79, -INF , !P3 ;  /* 0xff8000004f4f7808 */ /* 0x008fe40005800000 */
[----:B------:R-:W-:Y:S01]  /*43e0*/  FMNMX.FTZ R4, R76, R4, !PT ;  /* 0x000000044c047209 */ /* 0x000fe20007810000 */
[----:B------:R2:W3:Y:S01]  /*43f0*/  MUFU.TANH R107, R5 ;  /* 0x00000005006b7308 */ /* 0x0004e20000002400 */
[----:B------:R-:W-:Y:S02]  /*4400*/  ISETP.GE.AND P0, PT, R43, R203, PT ;  /* 0x000000cb2b00720c */ /* 0x000fe40003f06270 */
[----:B------:R-:W-:Y:S02]  /*4410*/  FSEL R82, R82, -INF , !P2 ;  /* 0xff80000052527808 */ /* 0x000fe40005000000 */
[----:B------:R-:W-:-:S02]  /*4420*/  ISETP.LT.OR P1, PT, R42, R199, P1 ;  /* 0x000000c72a00720c */ /* 0x000fc40000f21670 */
[----:B------:R-:W-:Y:S02]  /*4430*/  FMNMX.FTZ R4, R79, R4, !PT ;  /* 0x000000044f047209 */ /* 0x000fe40007810000 */
[----:B------:R-:W-:Y:S02]  /*4440*/  ISETP.GE.AND P6, PT, R44, R203, PT ;  /* 0x000000cb2c00720c */ /* 0x000fe40003fc6270 */
[----:B------:R-:W-:Y:S02]  /*4450*/  ISETP.LT.OR P0, PT, R43, R199, P0 ;  /* 0x000000c72b00720c */ /* 0x000fe40000701670 */
[----:B-1----:R-:W-:Y:S02]  /*4460*/  FSEL R81, R78, -INF , !P1 ;  /* 0xff8000004e517808 */ /* 0x002fe40004800000 */
[----:B------:R-:W-:Y:S02]  /*4470*/  FMNMX.FTZ R4, R82, R4, !PT ;  /* 0x0000000452047209 */ /* 0x000fe40007810000 */
[----:B------:R-:W-:Y:S01]  /*4480*/  ISETP.GE.AND P5, PT, R45, R203, PT ;  /* 0x000000cb2d00720c */ /* 0x000fe20003fa6270 */
[----:B--2---:R-:W-:Y:S01]  /*4490*/  FMUL.FTZ R5, R89, UR8 ;  /* 0x0000000859057c20 */ /* 0x004fe20008410000 */
[----:B------:R-:W-:-:S02]  /*44a0*/  FSEL R87, R15, -INF , !P0 ;  /* 0xff8000000f577808 */ /* 0x000fc40004000000 */
[----:B------:R-:W-:Y:S01]  /*44b0*/  ISETP.LT.OR P6, PT, R44, R199, P6 ;  /* 0x000000c72c00720c */ /* 0x000fe200037c1670 */
[----:B------:R1:W2:Y:S01]  /*44c0*/  MUFU.TANH R106, R5 ;  /* 0x00000005006a7308 */ /* 0x0002a20000002400 */
[----:B------:R-:W-:Y:S02]  /*44d0*/  FMNMX.FTZ R4, R81, R4, !PT ;  /* 0x0000000451047209 */ /* 0x000fe40007810000 */
[----:B------:R-:W-:Y:S02]  /*44e0*/  ISETP.GE.AND P4, PT, R46, R203, PT ;  /* 0x000000cb2e00720c */ /* 0x000fe40003f86270 */
[----:B------:R-:W-:Y:S02]  /*44f0*/  ISETP.LT.OR P5, PT, R45, R199, P5 ;  /* 0x000000c72d00720c */ /* 0x000fe40002fa1670 */
[----:B------:R-:W-:Y:S02]  /*4500*/  FSEL R80, R74, -INF , !P6 ;  /* 0xff8000004a507808 */ /* 0x000fe40007000000 */
[----:B------:R-:W-:Y:S01]  /*4510*/  FMNMX.FTZ R4, R87, R4, !PT ;  /* 0x0000000457047209 */ /* 0x000fe20007810000 */
[----:B------:R-:W-:Y:S01]  /*4520*/  BAR.SYNC.DEFER_BLOCKING 0x0 ;  /* 0x0000000000007b1d */ /* 0x000fe20000010000 */
[----:B------:R-:W-:-:S02]  /*4530*/  ISETP.GE.AND P2, PT, R48, R203, PT ;  /* 0x000000cb3000720c */ /* 0x000fc40003f46270 */
[----:B------:R-:W-:Y:S02]  /*4540*/  ISETP.GE.AND P3, PT, R47, R203, PT ;  /* 0x000000cb2f00720c */ /* 0x000fe40003f66270 */
[-C--:B------:R-:W-:Y:S02]  /*4550*/  ISETP.LT.OR P4, PT, R46, R199.reuse, P4 ;  /* 0x000000c72e00720c */ /* 0x080fe40002781670 */
[----:B------:R-:W-:Y:S02]  /*4560*/  FSEL R78, R8, -INF , !P5 ;  /* 0xff800000084e7808 */ /* 0x000fe40006800000 */
[----:B------:R-:W-:Y:S02]  /*4570*/  FMNMX.FTZ R4, R80, R4, !PT ;  /* 0x0000000450047209 */ /* 0x000fe40007810000 */
[----:B------:R-:W-:Y:S02]  /*4580*/  ISETP.LT.OR P2, PT, R48, R199, P2 ;  /* 0x000000c73000720c */ /* 0x000fe40001741670 */
[----:B------:R-:W-:-:S02]  /*4590*/  ISETP.GE.AND P0, PT, R50, R203, PT ;  /* 0x000000cb3200720c */ /* 0x000fc40003f06270 */
[----:B------:R-:W-:Y:S02]  /*45a0*/  ISETP.LT.OR P3, PT, R47, R199, P3 ;  /* 0x000000c72f00720c */ /* 0x000fe40001f61670 */
[----:B------:R-:W-:Y:S02]  /*45b0*/  FSEL R86, R6, -INF , !P4 ;  /* 0xff80000006567808 */ /* 0x000fe40006000000 */
[----:B------:R-:W-:Y:S02]  /*45c0*/  FMNMX.FTZ R4, R78, R4, !PT ;  /* 0x000000044e047209 */ /* 0x000fe40007810000 */
[----:B------:R-:W-:Y:S02]  /*45d0*/  FSEL R84, R53, -INF , !P2 ;  /* 0xff80000035547808 */ /* 0x000fe40005000000 */
[----:B------:R-:W-:Y:S01]  /*45e0*/  ISETP.GE.AND P1, PT, R49, R203, PT ;  /* 0x000000cb3100720c */ /* 0x000fe20003f26270 */
[----:B------:R-:W-:Y:S01]  /*45f0*/  HMMA.16816.F32 R52, R16, R58, R108 ;  /* 0x0000003a1034723c */ /* 0x000fe2000000186c */
[----:B------:R-:W-:-:S02]  /*4600*/  FSEL R85, R41, -INF , !P3 ;  /* 0xff80000029557808 */ /* 0x000fc40005800000 */
[----:B------:R-:W-:Y:S02]  /*4610*/  FMNMX.FTZ R4, R86, R4, !PT ;  /* 0x0000000456047209 */ /* 0x000fe40007810000 */
[----:B------:R-:W-:Y:S02]  /*4620*/  ISETP.LT.OR P2, PT, R50, R199, P0 ;  /* 0x000000c73200720c */ /* 0x000fe40000741670 */
[----:B------:R-:W-:Y:S01]  /*4630*/  ISETP.GT.AND P0, PT, R225, R201, PT ;  /* 0x000000c9e100720c */ /* 0x000fe20003f04270 */
[----:B------:R-:W-:Y:S01]  /*4640*/  FMUL.FTZ R19, R90, UR8 ;  /* 0x000000085a137c20 */ /* 0x000fe20008410000 */
[----:B------:R-:W-:Y:S02]  /*4650*/  ISETP.LT.OR P1, PT, R49, R199, P1 ;  /* 0x000000c73100720c */ /* 0x000fe40000f21670 */
[----:B------:R-:W-:Y:S02]  /*4660*/  FMNMX.FTZ R4, R85, R4, !PT ;  /* 0x0000000455047209 */ /* 0x000fe40007810000 */
[----:B------:R-:W-:-:S02]  /*4670*/  FSEL R83, R7, -INF , !P1 ;  /* 0xff80000007537808 */ /* 0x000fc40004800000 */
[----:B------:R-:W-:Y:S02]  /*4680*/  FMNMX.FTZ R4, R84, R4, !PT ;  /* 0x0000000454047209 */ /* 0x000fe40007810000 */
[----:B----4-:R-:W-:Y:S02]  /*4690*/  FSEL R74, R9, -INF , !P2 ;  /* 0xff800000094a7808 */ /* 0x010fe40005000000 */
[----:B------:R-:W-:-:S04]  /*46a0*/  FMNMX.FTZ R4, R83, R4, !PT ;  /* 0x0000000453047209 */ /* 0x000fc80007810000 */
[----:B------:R-:W-:Y:S01]  /*46b0*/  FMNMX.FTZ R18, R74, R4, !PT ;  /* 0x000000044a127209 */ /* 0x000fe20007810000 */
[----:B-123--:R-:W-:Y:S06]  /*46c0*/  @!P0 BRA `(.L_x_912) ;  /* 0x0000000000648947 */ /* 0x00efec0003800000 */
        /* <DEDUP_REMOVED lines=25> */
.L_x_912:
[----:B-1----:R-:W1:Y:S01]  /*4860*/  SHFL.BFLY PT, R8, R18, 0x2, 0x1f ;  /* 0x0c401f0012087f89 */ /* 0x002e6200000e0000 */
[----:B------:R-:W-:Y:S01]  /*4870*/  FMUL.FTZ R4, R91, UR8 ;  /* 0x000000085b047c20 */ /* 0x000fe20008410000 */
[--C-:B------:R-:W-:Y:S01]  /*4880*/  IADD3 R5, R33, 0x8, R3.reuse ;  /* 0x0000000821057810 */ /* 0x100fe20007ffe003 */
[----:B------:R-:W-:Y:S01]  /*4890*/  VIADD R198, R3, 0x8 ;  /* 0x0000000803c67836 */ /* 0x000fe20000000000 */
[C-C-:B------:R-:W-:Y:S01]  /*48a0*/  IADD3 R7, R33.reuse, 0x40, R3.reuse ;  /* 0x0000004021077810 */ /* 0x140fe20007ffe003 */
[----:B------:R2:W-:Y:S01]  /*48b0*/  MUFU.TANH R221, R4 ;  /* 0x0000000400dd7308 */ /* 0x0005e20000002400 */
[----:B------:R-:W-:Y:S01]  /*48c0*/  IADD3 R6, R33, 0x48, R3 ;  /* 0x0000004821067810 */ /* 0x000fe20007ffe003 */
[----:B------:R-:W-:Y:S01]  /*48d0*/  VIADD R197, R3, 0x40 ;  /* 0x0000004003c57836 */ /* 0x000fe20000000000 */
[-C--:B------:R-:W-:Y:S01]  /*48e0*/  VIMNMX R202, R5, R77.reuse, PT ;  /* 0x0000004d05ca7248 */ /* 0x080fe20003fe0100 */
[----:B------:R-:W-:Y:S01]  /*48f0*/  VIADD R196, R3, 0x48 ;  /* 0x0000004803c47836 */ /* 0x000fe20000000000 */
[-C--:B------:R-:W-:Y:S01]  /*4900*/  VIMNMX R201, R7, R77.reuse, PT ;  /* 0x0000004d07c97248 */ /* 0x080fe20003fe0100 */
[----:B------:R-:W-:Y:S01]  /*4910*/  FMUL.FTZ R3, R53, UR8 ;  /* 0x0000000835037c20 */ /* 0x000fe20008410000 */
[----:B------:R-:W-:Y:S01]  /*4920*/  VIMNMX R200, R6, R77, PT ;  /* 0x0000004d06c87248 */ /* 0x000fe20003fe0100 */
[----:B------:R-:W-:Y:S01]  /*4930*/  ULDC UR6, c[0x0][0x2ec] ;  /* 0x0000bb0000067ab9 */ /* 0x000fe20000000800 */
[C---:B------:R-:W-:Y:S01]  /*4940*/  VIADDMNMX R198, R36.reuse, R198, RZ, !PT ;  /* 0x000000c624c67246 */ /* 0x040fe200078001ff */
[----:B------:R3:W-:Y:S01]  /*4950*/  MUFU.TANH R137, R3 ;  /* 0x0000000300897308 */ /* 0x0007e20000002400 */
[----:B------:R-:W-:-:S02]  /*4960*/  VIADDMNMX R197, R36, R197, RZ, !PT ;  /* 0x000000c524c57246 */ /* 0x000fc400078001ff */
[----:B------:R-:W-:Y:S02]  /*4970*/  VIADDMNMX R196, R36, R196, RZ, !PT ;  /* 0x000000c424c47246 */ /* 0x000fe400078001ff */
[----:B------:R-:W-:Y:S01]  /*4980*/  ISETP.GE.AND P4, PT, R2, R202, PT ;  /* 0x000000ca0200720c */ /* 0x000fe20003f86270 */
[----:B--2---:R-:W-:Y:S01]  /*4990*/  FMUL.FTZ R4, R52, UR8 ;  /* 0x0000000834047c20 */ /* 0x004fe20008410000 */
[----:B------:R-:W-:Y:S01]  /*49a0*/  ISETP.GE.AND P5, PT, R2, R201, PT ;  /* 0x000000c90200720c */ /* 0x000fe20003fa6270 */
[----:B------:R-:W-:Y:S01]  /*49b0*/  MUFU.TANH R111, R19 ;  /* 0x00000013006f7308 */ /* 0x000fe20000002400 */
[----:B-1----:R-:W-:Y:S02]  /*49c0*/  FMNMX.FTZ R41, R18, R8, !PT ;  /* 0x0000000812297209 */ /* 0x002fe40007810000 */
[C---:B------:R-:W-:Y:S02]  /*49d0*/  ISETP.GE.AND P6, PT, R2.reuse, R200, PT ;  /* 0x000000c80200720c */ /* 0x040fe40003fc6270 */
[----:B------:R-:W-:-:S02]  /*49e0*/  ISETP.LT.OR P4, PT, R2, R198, P4 ;  /* 0x000000c60200720c */ /* 0x000fc40002781670 */
[C---:B------:R-:W-:Y:S01]  /*49f0*/  ISETP.LT.OR P5, PT, R2.reuse, R197, P5 ;  /* 0x000000c50200720c */ /* 0x040fe20002fa1670 */
[----:B------:R1:W-:Y:S01]  /*4a00*/  MUFU.TANH R216, R4 ;  /* 0x0000000400d87308 */ /* 0x0003e20000002400 */
[----:B------:R-:W-:Y:S01]  /*4a10*/  ISETP.LT.OR P6, PT, R2, R196, P6 ;  /* 0x000000c40200720c */ /* 0x000fe200037c1670 */
[----:B------:R-:W-:Y:S01]  /*4a20*/  FMUL.FTZ R2, R55, UR8 ;  /* 0x0000000837027c20 */ /* 0x000fe20008410000 */
[----:B---3--:R-:W-:Y:S01]  /*4a30*/  FMUL.FTZ R3, R54, UR8 ;  /* 0x0000000836037c20 */ /* 0x008fe20008410000 */
[----:B------:R-:W-:Y:S02]  /*4a40*/  ISETP.GE.AND P3, PT, R11, R200, PT ;  /* 0x000000c80b00720c */ /* 0x000fe40003f66270 */
[----:B------:R-:W-:Y:S02]  /*4a50*/  FSEL R15, R193, -INF , !P4 ;  /* 0xff800000c10f7808 */ /* 0x000fe40006000000 */
[----:B------:R2:W-:Y:S01]  /*4a60*/  MUFU.TANH R220, R2 ;  /* 0x0000000200dc7308 */ /* 0x0005e20000002400 */
[----:B------:R-:W-:-:S02]  /*4a70*/  ISETP.LT.OR P3, PT, R11, R196, P3 ;  /* 0x000000c40b00720c */ /* 0x000fc40001f61670 */
[CC--:B------:R-:W-:Y:S02]  /*4a80*/  ISETP.GE.AND P2, PT, R11.reuse, R202.reuse, PT ;  /* 0x000000ca0b00720c */ /* 0x0c0fe40003f46270 */
[C---:B------:R-:W-:Y:S02]  /*4a90*/  ISETP.GE.AND P4, PT, R10.reuse, R202, PT ;  /* 0x000000ca0a00720c */ /* 0x040fe40003f86270 */
[C---:B------:R-:W-:Y:S01]  /*4aa0*/  ISETP.GE.AND P1, PT, R11.reuse, R201, PT ;  /* 0x000000c90b00720c */ /* 0x040fe20003f26270 */
[----:B------:R3:W-:Y:S01]  /*4ab0*/  MUFU.TANH R218, R3 ;  /* 0x0000000300da7308 */ /* 0x0007e20000002400 */
[----:B-1----:R-:W1:Y:S01]  /*4ac0*/  SHFL.BFLY PT, R4, R41, 0x1, 0x1f ;  /* 0x0c201f0029047f89 */ /* 0x002e6200000e0000 */
[CC--:B------:R-:W-:Y:S02]  /*4ad0*/  ISETP.LT.OR P2, PT, R11.reuse, R198.reuse, P2 ;  /* 0x000000c60b00720c */ /* 0x0c0fe40001741670 */
[----:B------:R-:W-:Y:S02]  /*4ae0*/  ISETP.LT.OR P4, PT, R10, R198, P4 ;  /* 0x000000c60a00720c */ /* 0x000fe40002781670 */
[----:B------:R-:W-:-:S02]  /*4af0*/  ISETP.LT.OR P1, PT, R11, R197, P1 ;  /* 0x000000c50b00720c */ /* 0x000fc40000f21670 */
[----:B------:R-:W-:Y:S01]  /*4b00*/  FSEL R16, R192, -INF , !P2 ;  /* 0xff800000c0107808 */ /* 0x000fe20005000000 */
[----:B--2---:R-:W-:Y:S01]  /*4b10*/  FMUL.FTZ R2, R98, UR8 ;  /* 0x0000000862027c20 */ /* 0x004fe20008410000 */
[----:B------:R-:W-:Y:S02]  /*4b20*/  FSEL R9, R177, -INF , !P4 ;  /* 0xff800000b1097808 */ /* 0x000fe40006000000 */
[----:B------:R-:W-:Y:S01]  /*4b30*/  ISETP.GE.AND P2, PT, R10, R201, PT ;  /* 0x000000c90a00720c */ /* 0x000fe20003f46270 */
[----:B------:R2:W4:Y:S01]  /*4b40*/  MUFU.TANH R97, R2 ;  /* 0x0000000200617308 */ /* 0x0005220000002400 */
[----:B------:R-:W-:Y:S02]  /*4b50*/  ISETP.GE.AND P4, PT, R14, R200, PT ;  /* 0x000000c80e00720c */ /* 0x000fe40003f86270 */
[----:B------:R-:W-:Y:S01]  /*4b60*/  FSEL R91, R191, -INF , !P1 ;  /* 0xff800000bf5b7808 */ /* 0x000fe20004800000 */
[----:B---3--:R-:W-:Y:S01]  /*4b70*/  FMUL.FTZ R3, R99, UR8 ;  /* 0x0000000863037c20 */ /* 0x008fe20008410000 */
[----:B------:R-:W-:-:S02]  /*4b80*/  ISETP.LT.OR P2, PT, R10, R197, P2 ;  /* 0x000000c50a00720c */ /* 0x000fc40001741670 */
[----:B------:R-:W-:Y:S01]  /*4b90*/  ISETP.GE.AND P1, PT, R14, R202, PT ;  /* 0x000000ca0e00720c */ /* 0x000fe20003f26270 */
[----:B------:R3:W5:Y:S01]  /*4ba0*/  MUFU.TANH R5, R3 ;  /* 0x0000000300057308 */ /* 0x0007620000002400 */
[----:B------:R-:W-:Y:S02]  /*4bb0*/  FSEL R93, R182, -INF , !P6 ;  /* 0xff800000b65d7808 */ /* 0x000fe40007000000 */
[C---:B------:R-:W-:Y:S02]  /*4bc0*/  ISETP.GE.AND P6, PT, R14.reuse, R201, PT ;  /* 0x000000c90e00720c */ /* 0x040fe40003fc6270 */
[----:B-1----:R-:W-:Y:S02]  /*4bd0*/  FMNMX.FTZ R41, R41, R4, !PT ;  /* 0x0000000429297209 */ /* 0x002fe40007810000 */
[----:B------:R-:W-:Y:S01]  /*4be0*/  ISETP.LT.OR P1, PT, R14, R198, P1 ;  /* 0x000000c60e00720c */ /* 0x000fe20000f21670 */
[----:B--2---:R-:W-:Y:S01]  /*4bf0*/  FMUL.FTZ R2, R94, UR8 ;  /* 0x000000085e027c20 */ /* 0x004fe20008410000 */
[----:B------:R-:W-:-:S02]  /*4c00*/  FSEL R90, R180, -INF , !P2 ;  /* 0xff800000b45a7808 */ /* 0x000fc40005000000 */
[----:B------:R-:W-:Y:S01]  /*4c10*/  ISETP.GE.AND P2, PT, R13, R201, PT ;  /* 0x000000c90d00720c */ /* 0x000fe20003f46270 */
[----:B------:R1:W2:Y:S01]  /*4c20*/  MUFU.TANH R98, R2 ;  /* 0x0000000200627308 */ /* 0x0002a20000002400 */
[-C--:B------:R-:W-:Y:S02]  /*4c30*/  ISETP.LT.OR P6, PT, R14, R197.reuse, P6 ;  /* 0x000000c50e00720c */ /* 0x080fe400037c1670 */
[----:B------:R-:W-:Y:S01]  /*4c40*/  FSEL R7, R169, -INF , !P1 ;  /* 0xff800000a9077808 */ /* 0x000fe20004800000 */
[----:B---3--:R-:W-:Y:S01]  /*4c50*/  FMUL.FTZ R3, R95, UR8 ;  /* 0x000000085f037c20 */ /* 0x008fe20008410000 */
[----:B------:R-:W-:Y:S02]  /*4c60*/  FSEL R95, R181, -INF , !P3 ;  /* 0xff800000b55f7808 */ /* 0x000fe40005800000 */
[----:B------:R-:W-:Y:S01]  /*4c70*/  FSETP.NEU.FTZ.AND P3, PT, R41, -INF , PT ;  /* 0xff8000002900780b */ /* 0x000fe20003f7d000 */
[----:B------:R3:W2:Y:S01]  /*4c80*/  MUFU.TANH R4, R3 ;  /* 0x0000000300047308 */ /* 0x0006a20000002400 */
[----:B------:R-:W-:-:S02]  /*4c90*/  ISETP.LT.OR P2, PT, R13, R197, P2 ;  /* 0x000000c50d00720c */ /* 0x000fc40001741670 */
[----:B------:R-:W-:Y:S02]  /*4ca0*/  ISETP.GE.AND P1, PT, R12, R202, PT ;  /* 0x000000ca0c00720c */ /* 0x000fe40003f26270 */
[----:B------:R-:W-:Y:S02]  /*4cb0*/  FSEL R89, R168, -INF , !P6 ;  /* 0xff800000a8597808 */ /* 0x000fe40007000000 */
[----:B------:R-:W-:Y:S01]  /*4cc0*/  FSEL R92, R185, -INF , !P5 ;  /* 0xff800000b95c7808 */ /* 0x000fe20006800000 */
[----:B-1----:R-:W-:Y:S01]  /*4cd0*/  FMUL.FTZ R2, R41, UR6 ;  /* 0x0000000629027c20 */ /* 0x002fe20008410000 */
[----:B------:R-:W-:Y:S02]  /*4ce0*/  ISETP.GE.AND P6, PT, R12, R201, PT ;  /* 0x000000c90c00720c */ /* 0x000fe40003fc6270 */
[----:B------:R-:W-:Y:S02]  /*4cf0*/  ISETP.GE.AND P5, PT, R10, R200, PT ;  /* 0x000000c80a00720c */ /* 0x000fe40003fa6270 */
[----:B------:R-:W-:-:S02]  /*4d00*/  FSEL R2, R2, RZ, P3 ;  /* 0x000000ff02027208 */ /* 0x000fc40001800000 */
[----:B------:R-:W-:Y:S02]  /*4d10*/  ISETP.LT.OR P3, PT, R14, R196, P4 ;  /* 0x000000c40e00720c */ /* 0x000fe40002761670 */
[----:B------:R-:W-:Y:S01]  /*4d20*/  ISETP.GE.AND P4, PT, R13, R202, PT ;  /* 0x000000ca0d00720c */ /* 0x000fe20003f86270 */
[----:B---3--:R-:W-:Y:S01]  /*4d30*/  FFMA.FTZ R3, R39, UR6, -R2 ;  /* 0x0000000627037c23 */ /* 0x008fe20008010802 */
[-C--:B------:R-:W-:Y:S02]  /*4d40*/  ISETP.LT.OR P1, PT, R12, R198.reuse, P1 ;  /* 0x000000c60c00720c */ /* 0x080fe40000f21670 */
[----:B------:R-:W-:Y:S01]  /*4d50*/  ISETP.LT.OR P4, PT, R13, R198, P4 ;  /* 0x000000c60d00720c */ /* 0x000fe20002781670 */
[----:B------:R1:W-:Y:S01]  /*4d60*/  MUFU.EX2 R223, R3 ;  /* 0x0000000300df7308 */ /* 0x0003e20000000800 */
[----:B------:R-:W-:Y:S02]  /*4d70*/  FSEL R88, R163, -INF , !P2 ;  /* 0xff800000a3587808 */ /* 0x000fe40005000000 */
[----:B------:R-:W-:-:S02]  /*4d80*/  FSEL R6, R165, -INF , !P4 ;  /* 0xff800000a5067808 */ /* 0x000fc40006000000 */
[-C--:B------:R-:W-:Y:S02]  /*4d90*/  ISETP.GE.AND P4, PT, R20, R202.reuse, PT ;  /* 0x000000ca1400720c */ /* 0x080fe40003f86270 */
[----:B------:R-:W-:Y:S02]  /*4da0*/  ISETP.GE.AND P2, PT, R22, R202, PT ;  /* 0x000000ca1600720c */ /* 0x000fe40003f46270 */
[----:B------:R-:W-:Y:S02]  /*4db0*/  ISETP.LT.OR P4, PT, R20, R198, P4 ;  /* 0x000000c61400720c */ /* 0x000fe40002781670 */
[----:B------:R-:W-:Y:S02]  /*4dc0*/  ISETP.LT.OR P6, PT, R12, R197, P6 ;  /* 0x000000c50c00720c */ /* 0x000fe400037c1670 */
[----:B------:R-:W-:Y:S02]  /*4dd0*/  ISETP.LT.OR P5, PT, R10, R196, P5 ;  /* 0x000000c40a00720c */ /* 0x000fe40002fa1670 */
[----:B------:R-:W-:Y:S01]  /*4de0*/  FSEL R8, R164, -INF , !P1 ;  /* 0xff800000a4087808 */ /* 0x000fe20004800000 */
[----:B-1----:R-:W-:Y:S01]  /*4df0*/  FFMA.FTZ R3, R40, UR6, -R2 ;  /* 0x0000000628037c23 */ /* 0x002fe20008010802 */
[----:B------:R-:W-:-:S02]  /*4e00*/  FMNMX.FTZ R40, R15, R16, !PT ;  /* 0x000000100f287209 */ /* 0x000fc40007810000 */
[----:B------:R-:W-:Y:S01]  /*4e10*/  ISETP.LT.OR P2, PT, R22, R198, P2 ;  /* 0x000000c61600720c */ /* 0x000fe20001741670 */
[----:B------:R1:W-:Y:S01]  /*4e20*/  MUFU.EX2 R222, R3 ;  /* 0x0000000300de7308 */ /* 0x0003e20000000800 */
[----:B------:R-:W-:Y:S02]  /*4e30*/  FMNMX.FTZ R40, R9, R40, !PT ;  /* 0x0000002809287209 */ /* 0x000fe40007810000 */
[----:B------:R-:W-:Y:S02]  /*4e40*/  FSEL R10, R152, -INF , !P4 ;  /* 0xff800000980a7808 */ /* 0x000fe40006000000 */
[----:B------:R-:W-:Y:S02]  /*4e50*/  FMNMX.FTZ R40, R7, R40, !PT ;  /* 0x0000002807287209 */ /* 0x000fe40007810000 */
[----:B------:R-:W-:Y:S02]  /*4e60*/  ISETP.GE.AND P4, PT, R24, R202, PT ;  /* 0x000000ca1800720c */ /* 0x000fe40003f86270 */
[----:B------:R-:W-:-:S02]  /*4e70*/  FMNMX.FTZ R40, R6, R40, !PT ;  /* 0x0000002806287209 */ /* 0x000fc40007810000 */
[----:B------:R-:W-:Y:S02]  /*4e80*/  FSEL R77, R156, -INF , !P6 ;  /* 0xff8000009c4d7808 */ /* 0x000fe40007000000 */
[----:B------:R-:W-:Y:S02]  /*4e90*/  FSEL R96, R176, -INF , !P5 ;  /* 0xff800000b0607808 */ /* 0x000fe40006800000 */
[----:B------:R-:W-:Y:S02]  /*4ea0*/  ISETP.GE.AND P6, PT, R21, R202, PT ;  /* 0x000000ca1500720c */ /* 0x000fe40003fc6270 */
[----:B------:R-:W-:Y:S01]  /*4eb0*/  FMNMX.FTZ R40, R8, R40, !PT ;  /* 0x0000002808287209 */ /* 0x000fe20007810000 */
[----:B-1----:R-:W-:Y:S01]  /*4ec0*/  FFMA.FTZ R3, R51, UR6, -R2 ;  /* 0x0000000633037c23 */ /* 0x002fe20008010802 */
[----:B------:R-:W-:Y:S02]  /*4ed0*/  ISETP.GE.AND P5, PT, R13, R200, PT ;  /* 0x000000c80d00720c */ /* 0x000fe40003fa6270 */
[----:B------:R-:W-:Y:S01]  /*4ee0*/  FSEL R11, R149, -INF , !P2 ;  /* 0xff800000950b7808 */ /* 0x000fe20005000000 */
[----:B------:R1:W-:Y:S01]  /*4ef0*/  MUFU.EX2 R227, R3 ;  /* 0x0000000300e37308 */ /* 0x0003e20000000800 */
[----:B------:R-:W-:-:S02]  /*4f00*/  FSEL R94, R166, -INF , !P3 ;  /* 0xff800000a65e7808 */ /* 0x000fc40005800000 */
[----:B------:R-:W-:Y:S02]  /*4f10*/  ISETP.GE.AND P2, PT, R23, R202, PT ;  /* 0x000000ca1700720c */ /* 0x000fe40003f46270 */
[----:B------:R-:W-:Y:S02]  /*4f20*/  ISETP.LT.OR P4, PT, R24, R198, P4 ;  /* 0x000000c61800720c */ /* 0x000fe40002781670 */
[----:B------:R-:W-:Y:S02]  /*4f30*/  ISETP.GE.AND P3, PT, R12, R200, PT ;  /* 0x000000c80c00720c */ /* 0x000fe40003f66270 */
[----:B------:R-:W-:Y:S02]  /*4f40*/  ISETP.LT.OR P6, PT, R21, R198, P6 ;  /* 0x000000c61500720c */ /* 0x000fe400037c1670 */
[----:B------:R-:W-:Y:S02]  /*4f50*/  FMNMX.FTZ R40, R10, R40, !PT ;  /* 0x000000280a287209 */ /* 0x000fe40007810000 */
[----:B------:R-:W-:-:S02]  /*4f60*/  ISETP.LT.OR P5, PT, R13, R196, P5 ;  /* 0x000000c40d00720c */ /* 0x000fc40002fa1670 */
[----:B------:R-:W-:Y:S02]  /*4f70*/  ISETP.LT.OR P2, PT, R23, R198, P2 ;  /* 0x000000c61700720c */ /* 0x000fe40001741670 */
[----:B------:R-:W-:Y:S01]  /*4f80*/  FSEL R13, R147, -INF , !P4 ;  /* 0xff800000930d7808 */ /* 0x000fe20006000000 */
[----:B-1----:R-:W-:Y:S01]  /*4f90*/  FFMA.FTZ R3, R56, UR6, -R2 ;  /* 0x0000000638037c23 */ /* 0x002fe20008010802 */
[----:B------:R-:W-:Y:S02]  /*4fa0*/  ISETP.LT.OR P3, PT, R12, R196, P3 ;  /* 0x000000c40c00720c */ /* 0x000fe40001f61670 */
[----:B------:R-:W-:Y:S01]  /*4fb0*/  ISETP.GE.AND P4, PT, R26, R202, PT ;  /* 0x000000ca1a00720c */ /* 0x000fe20003f86270 */
[----:B------:R1:W-:Y:S01]  /*4fc0*/  MUFU.EX2 R229, R3 ;  /* 0x0000000300e57308 */ /* 0x0003e20000000800 */
[----:B------:R-:W-:Y:S02]  /*4fd0*/  FSEL R12, R148, -INF , !P6 ;  /* 0xff800000940c7808 */ /* 0x000fe40007000000 */
[----:B------:R-:W-:-:S02]  /*4fe0*/  FMNMX.FTZ R40, R11, R40, !PT ;  /* 0x000000280b287209 */ /* 0x000fc40007810000 */
[----:B------:R-:W-:Y:S02]  /*4ff0*/  FSEL R14, R139, -INF , !P2 ;  /* 0xff8000008b0e7808 */ /* 0x000fe40005000000 */
[----:B------:R-:W-:Y:S02]  /*5000*/  ISETP.GE.AND P2, PT, R27, R202, PT ;  /* 0x000000ca1b00720c */ /* 0x000fe40003f46270 */
[----:B------:R-:W-:Y:S02]  /*5010*/  ISETP.LT.OR P4, PT, R26, R198, P4 ;  /* 0x000000c61a00720c */ /* 0x000fe40002781670 */
[----:B------:R-:W-:Y:S02]  /*5020*/  ISETP.GE.AND P6, PT, R25, R202, PT ;  /* 0x000000ca1900720c */ /* 0x000fe40003fc6270 */
[----:B------:R-:W-:Y:S02]  /*5030*/  FMNMX.FTZ R40, R12, R40, !PT ;  /* 0x000000280c287209 */ /* 0x000fe40007810000 */
[----:B------:R-:W-:-:S02]  /*5040*/  ISETP.LT.OR P2, PT, R27, R198, P2 ;  /* 0x000000c61b00720c */ /* 0x000fc40001741670 */
[----:B------:R-:W-:Y:S01]  /*5050*/  FSEL R18, R136, -INF , !P4 ;  /* 0xff80000088127808 */ /* 0x000fe20006000000 */
[----:B-1----:R-:W-:Y:S01]  /*5060*/  FFMA.FTZ R3, R57, UR6, -R2 ;  /* 0x0000000639037c23 */ /* 0x002fe20008010802 */
[----:B------:R-:W-:Y:S02]  /*5070*/  ISETP.LT.OR P6, PT, R25, R198, P6 ;  /* 0x000000c61900720c */ /* 0x000fe400037c1670 */
[----:B------:R-:W-:Y:S01]  /*5080*/  ISETP.GE.AND P4, PT, R28, R202, PT ;  /* 0x000000ca1c00720c */ /* 0x000fe20003f86270 */
[----:B------:R1:W-:Y:S01]  /*5090*/  MUFU.EX2 R242, R3 ;  /* 0x0000000300f27308 */ /* 0x0003e20000000800 */
[----:B------:R-:W-:Y:S02]  /*50a0*/  FMNMX.FTZ R40, R13, R40, !PT ;  /* 0x000000280d287209 */ /* 0x000fe40007810000 */
[----:B------:R-:W-:Y:S02]  /*50b0*/  FSEL R19, R134, -INF , !P2 ;  /* 0xff80000086137808 */ /* 0x000fe40005000000 */
[----:B------:R-:W-:-:S02]  /*50c0*/  FSEL R17, R138, -INF , !P6 ;  /* 0xff8000008a117808 */ /* 0x000fc40007000000 */
[----:B------:R-:W-:Y:S02]  /*50d0*/  ISETP.GE.AND P2, PT, R30, R202, PT ;  /* 0x000000ca1e00720c */ /* 0x000fe40003f46270 */
[----:B------:R-:W-:Y:S02]  /*50e0*/  ISETP.LT.OR P4, PT, R28, R198, P4 ;  /* 0x000000c61c00720c */ /* 0x000fe40002781670 */
[----:B------:R-:W-:Y:S02]  /*50f0*/  FMNMX.FTZ R40, R14, R40, !PT ;  /* 0x000000280e287209 */ /* 0x000fe40007810000 */
[----:B------:R-:W-:Y:S02]  /*5100*/  ISETP.LT.OR P2, PT, R30, R198, P2 ;  /* 0x000000c61e00720c */ /* 0x000fe40001741670 */
[----:B------:R-:W-:Y:S02]  /*5110*/  FSEL R33, R128, -INF , !P4 ;  /* 0xff80000080217808 */ /* 0x000fe40006000000 */
[----:B------:R-:W-:Y:S01]  /*5120*/  FMNMX.FTZ R40, R17, R40, !PT ;  /* 0x0000002811287209 */ /* 0x000fe20007810000 */
[----:B-1----:R-:W-:Y:S01]  /*5130*/  FFMA.FTZ R3, R60, UR6, -R2 ;  /* 0x000000063c037c23 */ /* 0x002fe20008010802 */
[----:B------:R-:W-:-:S02]  /*5140*/  ISETP.GE.AND P4, PT, R29, R202, PT ;  /* 0x000000ca1d00720c */ /* 0x000fc40003f86270 */
[----:B------:R-:W-:Y:S01]  /*5150*/  FSEL R36, R127, -INF , !P2 ;  /* 0xff8000007f247808 */ /* 0x000fe20005000000 */
[----:B------:R1:W-:Y:S01]  /*5160*/  MUFU.EX2 R240, R3 ;  /* 0x0000000300f07308 */ /* 0x0003e20000000800 */
[----:B------:R-:W-:Y:S02]  /*5170*/  FMNMX.FTZ R40, R18, R40, !PT ;  /* 0x0000002812287209 */ /* 0x000fe40007810000 */
[C---:B------:R-:W-:Y:S02]  /*5180*/  ISETP.GE.AND P2, PT, R32.reuse, R202, PT ;  /* 0x000000ca2000720c */ /* 0x040fe40003f46270 */
[----:B------:R-:W-:Y:S02]  /*5190*/  ISETP.LT.OR P4, PT, R29, R198, P4 ;  /* 0x000000c61d00720c */ /* 0x000fe40002781670 */
[----:B------:R-:W-:Y:S02]  /*51a0*/  FMNMX.FTZ R40, R19, R40, !PT ;  /* 0x0000002813287209 */ /* 0x000fe40007810000 */
[----:B------:R-:W-:-:S02]  /*51b0*/  ISETP.LT.OR P2, PT, R32, R198, P2 ;  /* 0x000000c62000720c */ /* 0x000fc40001741670 */
[----:B------:R-:W-:Y:S02]  /*51c0*/  FSEL R39, R126, -INF , !P4 ;  /* 0xff8000007e277808 */ /* 0x000fe40006000000 */
[----:B------:R-:W-:Y:S02]  /*51d0*/  ISETP.GE.AND P4, PT, R31, R202, PT ;  /* 0x000000ca1f00720c */ /* 0x000fe40003f86270 */
[----:B------:R-:W-:Y:S01]  /*51e0*/  FMNMX.FTZ R40, R33, R40, !PT ;  /* 0x0000002821287209 */ /* 0x000fe20007810000 */
[----:B-1----:R-:W-:Y:S01]  /*51f0*/  FFMA.FTZ R3, R61, UR6, -R2 ;  /* 0x000000063d037c23 */ /* 0x002fe20008010802 */
[----:B------:R-:W-:Y:S02]  /*5200*/  FSEL R51, R125, -INF , !P2 ;  /* 0xff8000007d337808 */ /* 0x000fe40005000000 */
[----:B------:R-:W-:Y:S01]  /*5210*/  ISETP.GE.AND P2, PT, R34, R202, PT ;  /* 0x000000ca2200720c */ /* 0x000fe20003f46270 */
[----:B------:R1:W-:Y:S01]  /*5220*/  MUFU.EX2 R246, R3 ;  /* 0x0000000300f67308 */ /* 0x0003e20000000800 */
[----:B------:R-:W-:-:S02]  /*5230*/  ISETP.LT.OR P4, PT, R31, R198, P4 ;  /* 0x000000c61f00720c */ /* 0x000fc40002781670 */
[----:B------:R-:W-:Y:S02]  /*5240*/  FMNMX.FTZ R40, R36, R40, !PT ;  /* 0x0000002824287209 */ /* 0x000fe40007810000 */
[----:B------:R-:W-:Y:S02]  /*5250*/  ISETP.LT.OR P2, PT, R34, R198, P2 ;  /* 0x000000c62200720c */ /* 0x000fe40001741670 */
[----:B------:R-:W-:Y:S02]  /*5260*/  FSEL R52, R118, -INF , !P4 ;  /* 0xff80000076347808 */ /* 0x000fe40006000000 */
[----:B------:R-:W-:Y:S02]  /*5270*/  ISETP.GE.AND P4, PT, R35, R202, PT ;  /* 0x000000ca2300720c */ /* 0x000fe40003f86270 */
[----:B------:R-:W-:Y:S02]  /*5280*/  FMNMX.FTZ R40, R39, R40, !PT ;  /* 0x0000002827287209 */ /* 0x000fe40007810000 */
[----:B------:R-:W-:-:S02]  /*5290*/  FSEL R54, R117, -INF , !P2 ;  /* 0xff80000075367808 */ /* 0x000fc40005000000 */
[----:B------:R-:W-:Y:S01]  /*52a0*/  ISETP.GE.AND P2, PT, R37, R202, PT ;  /* 0x000000ca2500720c */ /* 0x000fe20003f46270 */
[----:B-1----:R-:W-:Y:S01]  /*52b0*/  FFMA.FTZ R3, R62, UR6, -R2 ;  /* 0x000000063e037c23 */ /* 0x002fe20008010802 */
[----:B------:R-:W-:Y:S02]  /*52c0*/  ISETP.LT.OR P4, PT, R35, R198, P4 ;  /* 0x000000c62300720c */ /* 0x000fe40002781670 */
[----:B------:R-:W-:Y:S01]  /*52d0*/  FMNMX.FTZ R40, R51, R40, !PT ;  /* 0x0000002833287209 */ /* 0x000fe20007810000 */
[----:B------:R1:W-:Y:S01]  /*52e0*/  MUFU.EX2 R250, R3 ;  /* 0x0000000300fa7308 */ /* 0x0003e20000000800 */
[----:B------:R-:W-:Y:S02]  /*52f0*/  ISETP.LT.OR P2, PT, R37, R198, P2 ;  /* 0x000000c62500720c */ /* 0x000fe40001741670 */
[----:B------:R-:W-:Y:S02]  /*5300*/  FSEL R53, R116, -INF , !P4 ;  /* 0xff80000074357808 */ /* 0x000fe40006000000 */
[----:B------:R-:W-:-:S02]  /*5310*/  ISETP.GE.AND P4, PT, R38, R202, PT ;  /* 0x000000ca2600720c */ /* 0x000fc40003f86270 */
[----:B------:R-:W-:Y:S02]  /*5320*/  FMNMX.FTZ R40, R52, R40, !PT ;  /* 0x0000002834287209 */ /* 0x000fe40007810000 */
[----:B------:R-:W-:Y:S02]  /*5330*/  FSEL R55, R115, -INF , !P2 ;  /* 0xff80000073377808 */ /* 0x000fe40005000000 */
[----:B------:R-:W-:Y:S02]  /*5340*/  ISETP.GE.AND P2, PT, R42, R202, PT ;  /* 0x000000ca2a00720c */ /* 0x000fe40003f46270 */
[----:B------:R-:W-:Y:S02]  /*5350*/  ISETP.LT.OR P4, PT, R38, R198, P4 ;  /* 0x000000c62600720c */ /* 0x000fe40002781670 */
[----:B------:R-:W-:Y:S01]  /*5360*/  FMNMX.FTZ R40, R54, R40, !PT ;  /* 0x0000002836287209 */ /* 0x000fe20007810000 */
[----:B-1----:R-:W-:Y:S01]  /*5370*/  FFMA.FTZ R3, R63, UR6, -R2 ;  /* 0x000000063f037c23 */ /* 0x002fe20008010802 */
[----:B------:R-:W-:-:S02]  /*5380*/  ISETP.LT.OR P2, PT, R42, R198, P2 ;  /* 0x000000c62a00720c */ /* 0x000fc40001741670 */
[----:B------:R-:W-:Y:S01]  /*5390*/  FSEL R56, R105, -INF , !P4 ;  /* 0xff80000069387808 */ /* 0x000fe20006000000 */
[----:B------:R1:W-:Y:S01]  /*53a0*/  MUFU.EX2 R185, R3 ;  /* 0x0000000300b97308 */ /* 0x0003e20000000800 */
[----:B------:R-:W-:Y:S02]  /*53b0*/  FMNMX.FTZ R40, R53, R40, !PT ;  /* 0x0000002835287209 */ /* 0x000fe40007810000 */
[----:B------:R-:W-:Y:S02]  /*53c0*/  ISETP.GE.AND P4, PT, R43, R202, PT ;  /* 0x000000ca2b00720c */ /* 0x000fe40003f86270 */
[----:B------:R-:W-:Y:S02]  /*53d0*/  FSEL R58, R103, -INF , !P2 ;  /* 0xff800000673a7808 */ /* 0x000fe40005000000 */
[----:B------:R-:W-:Y:S02]  /*53e0*/  FMNMX.FTZ R40, R55, R40, !PT ;  /* 0x0000002837287209 */ /* 0x000fe40007810000 */
[----:B------:R-:W-:-:S02]  /*53f0*/  ISETP.GE.AND P2, PT, R44, R202, PT ;  /* 0x000000ca2c00720c */ /* 0x000fc40003f46270 */
[----:B------:R-:W-:Y:S02]  /*5400*/  ISETP.LT.OR P4, PT, R43, R198, P4 ;  /* 0x000000c62b00720c */ /* 0x000fe40002781670 */
[----:B------:R-:W-:Y:S02]  /*5410*/  FMNMX.FTZ R40, R56, R40, !PT ;  /* 0x0000002838287209 */ /* 0x000fe40007810000 */
[----:B------:R-:W-:Y:S01]  /*5420*/  ISETP.LT.OR P2, PT, R44, R198, P2 ;  /* 0x000000c62c00720c */ /* 0x000fe20001741670 */
[----:B-1----:R-:W-:Y:S01]  /*5430*/  FFMA.FTZ R3, R64, UR6, -R2 ;  /* 0x0000000640037c23 */ /* 0x002fe20008010802 */
[----:B------:R-:W-:Y:S02]  /*5440*/  FSEL R57, R102, -INF , !P4 ;  /* 0xff80000066397808 */ /* 0x000fe40006000000 */
[----:B------:R-:W-:Y:S01]  /*5450*/  ISETP.GE.AND P4, PT, R45, R202, PT ;  /* 0x000000ca2d00720c */ /* 0x000fe20003f86270 */
[----:B------:R1:W-:Y:S01]  /*5460*/  MUFU.EX2 R169, R3 ;  /* 0x0000000300a97308 */ /* 0x0003e20000000800 */
[----:B------:R-:W-:-:S02]  /*5470*/  FMNMX.FTZ R40, R58, R40, !PT ;  /* 0x000000283a287209 */ /* 0x000fc40007810000 */
[----:B------:R-:W-:Y:S02]  /*5480*/  FSEL R59, R104, -INF , !P2 ;  /* 0xff800000683b7808 */ /* 0x000fe40005000000 */
[C---:B------:R-:W-:Y:S02]  /*5490*/  ISETP.GE.AND P2, PT, R46.reuse, R202, PT ;  /* 0x000000ca2e00720c */ /* 0x040fe40003f46270 */
[----:B------:R-:W-:Y:S02]  /*54a0*/  ISETP.LT.OR P4, PT, R45, R198, P4 ;  /* 0x000000c62d00720c */ /* 0x000fe40002781670 */
[----:B------:R-:W-:Y:S02]  /*54b0*/  FMNMX.FTZ R40, R57, R40, !PT ;  /* 0x0000002839287209 */ /* 0x000fe40007810000 */
[----:B------:R-:W-:Y:S02]  /*54c0*/  ISETP.LT.OR P2, PT, R46, R198, P2 ;  /* 0x000000c62e00720c */ /* 0x000fe40001741670 */
[----:B------:R-:W-:-:S02]  /*54d0*/  FMNMX.FTZ R40, R59, R40, !PT ;  /* 0x000000283b287209 */ /* 0x000fc40007810000 */
[-C--:B------:R-:W-:Y:S01]  /*54e0*/  ISETP.GE.AND P6, PT, R20, R200.reuse, PT ;  /* 0x000000c81400720c */ /* 0x080fe20003fc6270 */
[----:B-1----:R-:W-:Y:S01]  /*54f0*/  FFMA.FTZ R3, R65, UR6, -R2 ;  /* 0x0000000641037c23 */ /* 0x002fe20008010802 */
[----:B------:R-:W-:Y:S02]  /*5500*/  FSEL R65, R206, -INF , !P3 ;  /* 0xff800000ce417808 */ /* 0x000fe40005800000 */
[C---:B------:R-:W-:Y:S01]  /*5510*/  ISETP.GE.AND P3, PT, R21.reuse, R200, PT ;  /* 0x000000c81500720c */ /* 0x040fe20003f66270 */
[----:B------:R1:W-:Y:S01]  /*5520*/  MUFU.EX2 R176, R3 ;  /* 0x0000000300b07308 */ /* 0x0003e20000000800 */
[CC--:B------:R-:W-:Y:S02]  /*5530*/  ISETP.LT.OR P6, PT, R20.reuse, R196.reuse, P6 ;  /* 0x000000c41400720c */ /* 0x0c0fe400037c1670 */
[----:B------:R-:W-:Y:S02]  /*5540*/  ISETP.LT.OR P3, PT, R21, R196, P3 ;  /* 0x000000c41500720c */ /* 0x000fe40001f61670 */
[----:B------:R-:W-:-:S02]  /*5550*/  ISETP.GE.AND P1, PT, R20, R201, PT ;  /* 0x000000c91400720c */ /* 0x000fc40003f26270 */
[----:B------:R-:W-:Y:S02]  /*5560*/  FSEL R63, R207, -INF , !P5 ;  /* 0xff800000cf3f7808 */ /* 0x000fe40006800000 */
[----:B------:R-:W-:Y:S02]  /*5570*/  ISETP.LT.OR P1, PT, R20, R197, P1 ;  /* 0x000000c51400720c */ /* 0x000fe40000f21670 */
[-C--:B------:R-:W-:Y:S02]  /*5580*/  ISETP.GE.AND P5, PT, R21, R201.reuse, PT ;  /* 0x000000c91500720c */ /* 0x080fe40003fa6270 */
[----:B------:R-:W-:Y:S02]  /*5590*/  FSEL R60, R205, -INF , !P1 ;  /* 0xff800000cd3c7808 */ /* 0x000fe40004800000 */
[----:B------:R-:W-:Y:S01]  /*55a0*/  ISETP.GE.AND P1, PT, R24, R201, PT ;  /* 0x000000c91800720c */ /* 0x000fe20003f26270 */
[----:B-1----:R-:W-:Y:S01]  /*55b0*/  FFMA.FTZ R3, R66, UR6, -R2 ;  /* 0x0000000642037c23 */ /* 0x002fe20008010802 */
[----:B------:R-:W-:-:S02]  /*55c0*/  ISETP.LT.OR P5, PT, R21, R197, P5 ;  /* 0x000000c51500720c */ /* 0x000fc40002fa1670 */
[----:B------:R-:W-:Y:S01]  /*55d0*/  ISETP.LT.OR P1, PT, R24, R197, P1 ;  /* 0x000000c51800720c */ /* 0x000fe20000f21670 */
[----:B------:R1:W-:Y:S02]  /*55e0*/  MUFU.EX2 R252, R3 ;  /* 0x0000000300fc7308 */ /* 0x0003e40000000800 */
[----:B-1----:R-:W-:Y:S01]  /*55f0*/  FFMA.FTZ R3, R67, UR6, -R2 ;  /* 0x0000000643037c23 */ /* 0x002fe20008010802 */
[----:B------:R-:W-:Y:S02]  /*5600*/  FSEL R67, R204, -INF , !P6 ;  /* 0xff800000cc437808 */ /* 0x000fe40007000000 */
[----:B------:R-:W-:-:S03]  /*5610*/  ISETP.GE.AND P6, PT, R24, R200, PT ;  /* 0x000000c81800720c */ /* 0x000fc60003fc6270 */
[----:B------:R1:W-:Y:S01]  /*5620*/  MUFU.EX2 R251, R3 ;  /* 0x0000000300fb7308 */ /* 0x0003e20000000800 */
[----:B------:R-:W-:Y:S02]  /*5630*/  ISETP.LT.OR P6, PT, R24, R196, P6 ;  /* 0x000000c41800720c */ /* 0x000fe400037c1670 */
[----:B------:R-:W-:Y:S02]  /*5640*/  FSEL R24, R184, -INF , !P1 ;  /* 0xff800000b8187808 */ /* 0x000fe40004800000 */
[----:B------:R-:W-:-:S04]  /*5650*/  ISETP.GE.AND P1, PT, R25, R200, PT ;  /* 0x000000c81900720c */ /* 0x000fc80003f26270 */
[----:B------:R-:W-:Y:S01]  /*5660*/  ISETP.LT.OR P1, PT, R25, R196, P1 ;  /* 0x000000c41900720c */ /* 0x000fe20000f21670 */
[----:B-1----:R-:W-:-:S04]  /*5670*/  FFMA.FTZ R3, R68, UR6, -R2 ;  /* 0x0000000644037c23 */ /* 0x002fc80008010802 */
[----:B------:R1:W-:Y:S02]  /*5680*/  MUFU.EX2 R249, R3 ;  /* 0x0000000300f97308 */ /* 0x0003e40000000800 */
[----:B-1----:R-:W-:Y:S01]  /*5690*/  FFMA.FTZ R3, R69, UR6, -R2 ;  /* 0x0000000645037c23 */ /* 0x002fe20008010802 */
[----:B----4-:R-:W-:Y:S02]  /*56a0*/  FSEL R69, R97, -INF , !P4 ;  /* 0xff80000061457808 */ /* 0x010fe40006000000 */
        /* <DEDUP_REMOVED lines=8> */
[----:B-----5:R-:W-:Y:S02]  /*5730*/  FSEL R70, R5, -INF , !P2 ;  /* 0xff80000005467808 */ /* 0x020fe40005000000 */
[----:B------:R-:W-:Y:S01]  /*5740*/  ISETP.GE.AND P2, PT, R48, R202, PT ;  /* 0x000000ca3000720c */ /* 0x000fe20003f46270 */
[----:B------:R1:W-:Y:S01]  /*5750*/  MUFU.EX2 R247, R3 ;  /* 0x0000000300f77308 */ /* 0x0003e20000000800 */
[----:B------:R-:W-:Y:S02]  /*5760*/  FMNMX.FTZ R40, R70, R40, !PT ;  /* 0x0000002846287209 */ /* 0x000fe40007810000 */
[----:B------:R-:W-:Y:S02]  /*5770*/  ISETP.LT.OR P2, PT, R48, R198, P2 ;  /* 0x000000c63000720c */ /* 0x000fe40001741670 */
[----:B------:R-:W-:-:S02]  /*5780*/  FMNMX.FTZ R40, R62, R40, !PT ;  /* 0x000000283e287209 */ /* 0x000fc40007810000 */
[----:B------:R-:W-:Y:S02]  /*5790*/  FSEL R156, R100, -INF , !P2 ;  /* 0xff800000649c7808 */ /* 0x000fe40005000000 */
[----:B------:R-:W-:Y:S02]  /*57a0*/  ISETP.GE.AND P2, PT, R50, R202, PT ;  /* 0x000000ca3200720c */ /* 0x000fe40003f46270 */
[----:B--2---:R-:W-:Y:S02]  /*57b0*/  FSEL R164, R98, -INF , !P4 ;  /* 0xff80000062a47808 */ /* 0x004fe40006000000 */
[----:B------:R-:W-:Y:S02]  /*57c0*/  ISETP.LT.OR P2, PT, R50, R198, P2 ;  /* 0x000000c63200720c */ /* 0x000fe40001741670 */
[----:B------:R-:W-:Y:S02]  /*57d0*/  FMNMX.FTZ R40, R156, R40, !PT ;  /* 0x000000289c287209 */ /* 0x000fe40007810000 */
[----:B------:R-:W-:Y:S01]  /*57e0*/  FSEL R163, R4, -INF , !P2 ;  /* 0xff80000004a37808 */ /* 0x000fe20005000000 */
[----:B-1----:R-:W-:Y:S01]  /*57f0*/  FFMA.FTZ R3, R71, UR6, -R2 ;  /* 0x0000000647037c23 */ /* 0x002fe20008010802 */
[----:B------:R-:W-:-:S02]  /*5800*/  FMNMX.FTZ R40, R164, R40, !PT ;  /* 0x00000028a4287209 */ /* 0x000fc40007810000 */
[C---:B------:R-:W-:Y:S01]  /*5810*/  ISETP.GE.AND P4, PT, R22.reuse, R201, PT ;  /* 0x000000c91600720c */ /* 0x040fe20003f86270 */
[----:B------:R1:W-:Y:S01]  /*5820*/  MUFU.EX2 R245, R3 ;  /* 0x0000000300f57308 */ /* 0x0003e20000000800 */
[----:B------:R-:W-:Y:S02]  /*5830*/  FMNMX.FTZ R40, R163, R40, !PT ;  /* 0x00000028a3287209 */ /* 0x000fe40007810000 */
[C---:B------:R-:W-:Y:S02]  /*5840*/  ISETP.GE.AND P2, PT, R22.reuse, R200, PT ;  /* 0x000000c81600720c */ /* 0x040fe40003f46270 */
[C---:B------:R-:W-:Y:S01]  /*5850*/  ISETP.LT.OR P4, PT, R22.reuse, R197, P4 ;  /* 0x000000c51600720c */ /* 0x040fe20002781670 */
[----:B------:R-:W2:Y:S01]  /*5860*/  SHFL.BFLY PT, R4, R40, 0x2, 0x1f ;  /* 0x0c401f0028047f89 */ /* 0x000ea200000e0000 */
[----:B------:R-:W-:Y:S02]  /*5870*/  ISETP.LT.OR P2, PT, R22, R196, P2 ;  /* 0x000000c41600720c */ /* 0x000fe40001741670 */
[----:B------:R-:W-:-:S02]  /*5880*/  FSEL R61, R195, -INF , !P4 ;  /* 0xff800000c33d7808 */ /* 0x000fc40006000000 */
[----:B------:R-:W-:Y:S02]  /*5890*/  FSEL R68, R194, -INF , !P2 ;  /* 0xff800000c2447808 */ /* 0x000fe40005000000 */
[C---:B------:R-:W-:Y:S02]  /*58a0*/  ISETP.GE.AND P2, PT, R23.reuse, R200, PT ;  /* 0x000000c81700720c */ /* 0x040fe40003f46270 */
[C---:B------:R-:W-:Y:S01]  /*58b0*/  ISETP.GE.AND P4, PT, R23.reuse, R201, PT ;  /* 0x000000c91700720c */ /* 0x040fe20003f86270 */
[----:B-1----:R-:W-:Y:S01]  /*58c0*/  FFMA.FTZ R3, R72, UR6, -R2 ;  /* 0x0000000648037c23 */ /* 0x002fe20008010802 */
[C---:B------:R-:W-:Y:S02]  /*58d0*/  ISETP.LT.OR P2, PT, R23.reuse, R196, P2 ;  /* 0x000000c41700720c */ /* 0x040fe40001741670 */
[----:B------:R-:W-:Y:S01]  /*58e0*/  ISETP.LT.OR P4, PT, R23, R197, P4 ;  /* 0x000000c51700720c */ /* 0x000fe20002781670 */
[----:B------:R1:W-:Y:S01]  /*58f0*/  MUFU.EX2 R244, R3 ;  /* 0x0000000300f47308 */ /* 0x0003e20000000800 */
[----:B------:R-:W-:-:S02]  /*5900*/  FSEL R23, R190, -INF , !P5 ;  /* 0xff800000be177808 */ /* 0x000fc40006800000 */
[C---:B------:R-:W-:Y:S02]  /*5910*/  ISETP.GE.AND P5, PT, R25.reuse, R201, PT ;  /* 0x000000c91900720c */ /* 0x040fe40003fa6270 */
[----:B------:R-:W-:Y:S02]  /*5920*/  FSEL R22, R174, -INF , !P4 ;  /* 0xff800000ae167808 */ /* 0x000fe40006000000 */
[----:B------:R-:W-:Y:S02]  /*5930*/  ISETP.LT.OR P5, PT, R25, R197, P5 ;  /* 0x000000c51900720c */ /* 0x000fe40002fa1670 */
[----:B--2---:R-:W-:Y:S02]  /*5940*/  FMNMX.FTZ R40, R40, R4, !PT ;  /* 0x0000000428287209 */ /* 0x004fe40007810000 */
[----:B------:R-:W-:Y:S02]  /*5950*/  ISETP.GE.AND P4, PT, R27, R201, PT ;  /* 0x000000c91b00720c */ /* 0x000fe40003f86270 */
[----:B------:R-:W-:Y:S01]  /*5960*/  FSEL R21, R173, -INF , !P5 ;  /* 0xff800000ad157808 */ /* 0x000fe20006800000 */
[----:B------:R-:W2:Y:S01]  /*5970*/  SHFL.BFLY PT, R4, R40, 0x1, 0x1f ;  /* 0x0c201f0028047f89 */ /* 0x000ea200000e0000 */
[----:B------:R-:W-:Y:S01]  /*5980*/  ISETP.LT.OR P4, PT, R27, R197, P4 ;  /* 0x000000c51b00720c */ /* 0x000fe20002781670 */
[----:B-1----:R-:W-:Y:S01]  /*5990*/  FFMA.FTZ R3, R73, UR6, -R2 ;  /* 0x0000000649037c23 */ /* 0x002fe20008010802 */
[----:B------:R-:W-:-:S02]  /*59a0*/  ISETP.GE.AND P5, PT, R28, R201, PT ;  /* 0x000000c91c00720c */ /* 0x000fc40003fa6270 */
[----:B------:R-:W-:Y:S01]  /*59b0*/  FSEL R25, R161, -INF , !P4 ;  /* 0xff800000a1197808 */ /* 0x000fe20006000000 */
[----:B------:R1:W-:Y:S01]  /*59c0*/  MUFU.EX2 R243, R3 ;  /* 0x0000000300f37308 */ /* 0x0003e20000000800 */
[----:B------:R-:W-:Y:S02]  /*59d0*/  ISETP.LT.OR P5, PT, R28, R197, P5 ;  /* 0x000000c51c00720c */ /* 0x000fe40002fa1670 */
[----:B------:R-:W-:Y:S02]  /*59e0*/  ISETP.GE.AND P4, PT, R30, R201, PT ;  /* 0x000000c91e00720c */ /* 0x000fe40003f86270 */
[----:B------:R-:W-:Y:S02]  /*59f0*/  FSEL R64, R158, -INF , !P5 ;  /* 0xff8000009e407808 */ /* 0x000fe40006800000 */
[----:B------:R-:W-:Y:S02]  /*5a00*/  ISETP.LT.OR P4, PT, R30, R197, P4 ;  /* 0x000000c51e00720c */ /* 0x000fe40002781670 */
[----:B------:R-:W-:-:S02]  /*5a10*/  ISETP.GE.AND P5, PT, R32, R201, PT ;  /* 0x000000c92000720c */ /* 0x000fc40003fa6270 */
[----:B------:R-:W-:Y:S02]  /*5a20*/  FSEL R66, R157, -INF , !P4 ;  /* 0xff8000009d427808 */ /* 0x000fe40006000000 */
[----:B------:R-:W-:Y:S02]  /*5a30*/  ISETP.GE.AND P4, PT, R31, R201, PT ;  /* 0x000000c91f00720c */ /* 0x000fe40003f86270 */
[-C--:B------:R-:W-:Y:S01]  /*5a40*/  ISETP.LT.OR P5, PT, R32, R197.reuse, P5 ;  /* 0x000000c52000720c */ /* 0x080fe20002fa1670 */
[----:B-1----:R-:W-:Y:S01]  /*5a50*/  FFMA.FTZ R3, R75, UR6, -R2 ;  /* 0x000000064b037c23 */ /* 0x002fe20008010802 */
[----:B--2---:R-:W-:Y:S02]  /*5a60*/  FMNMX.FTZ R40, R40, R4, !PT ;  /* 0x0000000428287209 */ /* 0x004fe40007810000 */
[----:B------:R-:W-:Y:S01]  /*5a70*/  ISETP.LT.OR P4, PT, R31, R197, P4 ;  /* 0x000000c51f00720c */ /* 0x000fe20002781670 */
[----:B------:R1:W-:Y:S01]  /*5a80*/  MUFU.EX2 R239, R3 ;  /* 0x0000000300ef7308 */ /* 0x0003e20000000800 */
[----:B------:R-:W-:Y:S01]  /*5a90*/  FMNMX.FTZ R4, R93, R95, !PT ;  /* 0x0000005f5d047209 */ /* 0x000fe20007810000 */
[----:B------:R-:W-:-:S03]  /*5aa0*/  FMUL.FTZ R5, R40, UR6 ;  /* 0x0000000628057c20 */ /* 0x000fc60008410000 */
[----:B------:R-:W-:-:S04]  /*5ab0*/  FMNMX.FTZ R4, R96, R4, !PT ;  /* 0x0000000460047209 */ /* 0x000fc80007810000 */
[----:B------:R-:W-:-:S04]  /*5ac0*/  FMNMX.FTZ R4, R94, R4, !PT ;  /* 0x000000045e047209 */ /* 0x000fc80007810000 */
[----:B------:R-:W-:Y:S01]  /*5ad0*/  FMNMX.FTZ R4, R63, R4, !PT ;  /* 0x000000043f047209 */ /* 0x000fe20007810000 */
[----:B-1----:R-:W-:Y:S01]  /*5ae0*/  FFMA.FTZ R3, R76, UR6, -R2 ;  /* 0x000000064c037c23 */ /* 0x002fe20008010802 */
[----:B------:R-:W-:Y:S02]  /*5af0*/  FSEL R76, R189, -INF , !P3 ;  /* 0xff800000bd4c7808 */ /* 0x000fe40005800000 */
[C---:B------:R-:W-:Y:S01]  /*5b00*/  ISETP.GE.AND P3, PT, R26.reuse, R201, PT ;  /* 0x000000c91a00720c */ /* 0x040fe20003f66270 */
[----:B------:R1:W-:Y:S03]  /*5b10*/  MUFU.EX2 R238, R3 ;  /* 0x0000000300ee7308 */ /* 0x0003e60000000800 */
[----:B------:R-:W-:-:S04]  /*5b20*/  ISETP.LT.OR P3, PT, R26, R197, P3 ;  /* 0x000000c51a00720c */ /* 0x000fc80001f61670 */
[----:B------:R-:W-:Y:S02]  /*5b30*/  FSEL R20, R162, -INF , !P3 ;  /* 0xff800000a2147808 */ /* 0x000fe40005800000 */
[----:B------:R-:W-:-:S04]  /*5b40*/  FSETP.NEU.FTZ.AND P3, PT, R40, -INF , PT ;  /* 0xff8000002800780b */ /* 0x000fc80003f7d000 */
[----:B------:R-:W-:Y:S02]  /*5b50*/  FSEL R5, R5, RZ, P3 ;  /* 0x000000ff05057208 */ /* 0x000fe40001800000 */
[----:B------:R-:W-:Y:S01]  /*5b60*/  ISETP.GE.AND P3, PT, R29, R201, PT ;  /* 0x000000c91d00720c */ /* 0x000fe20003f66270 */
[--C-:B-1----:R-:W-:Y:S01]  /*5b70*/  FFMA.FTZ R3, R79, UR6, -R2.reuse ;  /* 0x000000064f037c23 */ /* 0x102fe20008010802 */
[----:B------:R-:W-:Y:S02]  /*5b80*/  FSEL R79, R175, -INF , !P6 ;  /* 0xff800000af4f7808 */ /* 0x000fe40007000000 */
[C---:B------:R-:W-:Y:S01]  /*5b90*/  ISETP.GE.AND P6, PT, R26.reuse, R200, PT ;  /* 0x000000c81a00720c */ /* 0x040fe20003fc6270 */
[----:B------:R1:W-:Y:S01]  /*5ba0*/  MUFU.EX2 R237, R3 ;  /* 0x0000000300ed7308 */ /* 0x0003e20000000800 */
[----:B------:R-:W-:Y:S02]  /*5bb0*/  ISETP.LT.OR P3, PT, R29, R197, P3 ;  /* 0x000000c51d00720c */ /* 0x000fe40001f61670 */
[----:B------:R-:W-:Y:S01]  /*5bc0*/  ISETP.LT.OR P6, PT, R26, R196, P6 ;  /* 0x000000c41a00720c */ /* 0x000fe200037c1670 */
[----:B-1----:R-:W-:-:S04]  /*5bd0*/  FFMA.FTZ R3, R82, UR6, -R2 ;  /* 0x0000000652037c23 */ /* 0x002fc80008010802 */
[----:B------:R1:W-:Y:S02]  /*5be0*/  MUFU.EX2 R236, R3 ;  /* 0x0000000300ec7308 */ /* 0x0003e40000000800 */
[----:B-1----:R-:W-:Y:S01]  /*5bf0*/  FFMA.FTZ R3, R81, UR6, -R2 ;  /* 0x0000000651037c23 */ /* 0x002fe20008010802 */
[----:B------:R-:W-:Y:S02]  /*5c00*/  FSEL R81, R172, -INF , !P2 ;  /* 0xff800000ac517808 */ /* 0x000fe40005000000 */
[----:B------:R-:W-:-:S03]  /*5c10*/  ISETP.GE.AND P2, PT, R27, R200, PT ;  /* 0x000000c81b00720c */ /* 0x000fc60003f46270 */
[----:B------:R1:W-:Y:S01]  /*5c20*/  MUFU.EX2 R235, R3 ;  /* 0x0000000300eb7308 */ /* 0x0003e20000000800 */
[----:B------:R-:W-:Y:S01]  /*5c30*/  ISETP.LT.OR P2, PT, R27, R196, P2 ;  /* 0x000000c41b00720c */ /* 0x000fe20001741670 */
        /* <DEDUP_REMOVED lines=10> */
[--C-:B-1----:R-:W-:Y:S01]  /*5ce0*/  FFMA.FTZ R3, R78, UR6, -R2.reuse ;  /* 0x000000064e037c23 */ /* 0x102fe20008010802 */
[----:B------:R-:W-:Y:S02]  /*5cf0*/  FSEL R78, R145, -INF , !P5 ;  /* 0xff800000914e7808 */ /* 0x000fe40006800000 */
[C---:B------:R-:W-:Y:S01]  /*5d00*/  ISETP.GE.AND P5, PT, R34.reuse, R200, PT ;  /* 0x000000c82200720c */ /* 0x040fe20003fa6270 */
[----:B------:R1:W-:Y:S01]  /*5d10*/  MUFU.EX2 R232, R3 ;  /* 0x0000000300e87308 */ /* 0x0003e20000000800 */
[----:B------:R-:W-:Y:S02]  /*5d20*/  FSEL R145, R111, -INF , !P4 ;  /* 0xff8000006f917808 */ /* 0x000fe40006000000 */
[----:B------:R-:W-:Y:S01]  /*5d30*/  ISETP.LT.OR P5, PT, R34, R196, P5 ;  /* 0x000000c42200720c */ /* 0x000fe20002fa1670 */
[----:B-1----:R-:W-:-:S04]  /*5d40*/  FFMA.FTZ R3, R86, UR6, -R2 ;  /* 0x0000000656037c23 */ /* 0x002fc80008010802 */
        /* <DEDUP_REMOVED lines=12> */
[----:B------:R1:W2:Y:S01]  /*5e10*/  MUFU.EX2 R228, R3 ;  /* 0x0000000300e47308 */ /* 0x0002a20000000800 */
[----:B------:R-:W-:Y:S02]  /*5e20*/  FSEL R86, R133, -INF , !P2 ;  /* 0xff80000085567808 */ /* 0x000fe40005000000 */
[----:B------:R-:W-:Y:S02]  /*5e30*/  ISETP.LT.OR P1, PT, R28, R196, P1 ;  /* 0x000000c41c00720c */ /* 0x000fe40000f21670 */
[----:B------:R-:W-:-:S02]  /*5e40*/  ISETP.GE.AND P2, PT, R38, R201, PT ;  /* 0x000000c92600720c */ /* 0x000fc40003f46270 */
[----:B------:R-:W-:Y:S02]  /*5e50*/  FSEL R97, R155, -INF , !P1 ;  /* 0xff8000009b617808 */ /* 0x000fe40004800000 */
[----:B------:R-:W-:Y:S02]  /*5e60*/  ISETP.LT.OR P2, PT, R38, R197, P2 ;  /* 0x000000c52600720c */ /* 0x000fe40001741670 */
[----:B------:R-:W-:Y:S02]  /*5e70*/  ISETP.GE.AND P1, PT, R32, R200, PT ;  /* 0x000000c82000720c */ /* 0x000fe40003f26270 */
[----:B------:R-:W-:Y:S02]  /*5e80*/  FSEL R99, R130, -INF , !P2 ;  /* 0xff80000082637808 */ /* 0x000fe40005000000 */
[----:B------:R-:W-:Y:S01]  /*5e90*/  ISETP.GE.AND P2, PT, R43, R201, PT ;  /* 0x000000c92b00720c */ /* 0x000fe20003f46270 */
[--C-:B-1----:R-:W-:Y:S01]  /*5ea0*/  FFMA.FTZ R3, R83, UR6, -R2.reuse ;  /* 0x0000000653037c23 */ /* 0x102fe20008010802 */
[----:B------:R-:W-:Y:S01]  /*5eb0*/  FFMA.FTZ R2, R74, UR6, -R2 ;  /* 0x000000064a027c23 */ /* 0x000fe20008010802 */
[----:B------:R-:W-:-:S02]  /*5ec0*/  FSEL R83, R160, -INF , !P6 ;  /* 0xff800000a0537808 */ /* 0x000fc40007000000 */
[C---:B------:R-:W-:Y:S01]  /*5ed0*/  ISETP.GE.AND P6, PT, R30.reuse, R200, PT ;  /* 0x000000c81e00720c */ /* 0x040fe20003fc6270 */
[----:B------:R1:W-:Y:S01]  /*5ee0*/  MUFU.EX2 R224, R2 ;  /* 0x0000000200e07308 */ /* 0x0003e20000000800 */
[----:B------:R-:W-:Y:S02]  /*5ef0*/  ISETP.LT.OR P2, PT, R43, R197, P2 ;  /* 0x000000c52b00720c */ /* 0x000fe40001741670 */
[----:B------:R-:W-:Y:S02]  /*5f00*/  ISETP.LT.OR P6, PT, R30, R196, P6 ;  /* 0x000000c41e00720c */ /* 0x000fe400037c1670 */
[----:B------:R-:W-:Y:S02]  /*5f10*/  FSEL R105, R112, -INF , !P2 ;  /* 0xff80000070697808 */ /* 0x000fe40005000000 */
[----:B------:R-:W-:Y:S01]  /*5f20*/  FSEL R101, R154, -INF , !P6 ;  /* 0xff8000009a657808 */ /* 0x000fe20007000000 */
[----:B------:R3:W4:Y:S01]  /*5f30*/  MUFU.EX2 R226, R3 ;  /* 0x0000000300e27308 */ /* 0x0007220000000800 */
[----:B------:R-:W-:-:S02]  /*5f40*/  ISETP.GE.AND P2, PT, R45, R201, PT ;  /* 0x000000c92d00720c */ /* 0x000fc40003f46270 */
[----:B------:R-:W-:Y:S02]  /*5f50*/  ISETP.GE.AND P6, PT, R31, R200, PT ;  /* 0x000000c81f00720c */ /* 0x000fe40003fc6270 */
[----:B------:R-:W-:Y:S02]  /*5f60*/  ISETP.LT.OR P2, PT, R45, R197, P2 ;  /* 0x000000c52d00720c */ /* 0x000fe40001741670 */
[-C--:B------:R-:W-:Y:S01]  /*5f70*/  ISETP.LT.OR P1, PT, R32, R196.reuse, P1 ;  /* 0x000000c42000720c */ /* 0x080fe20000f21670 */
[----:B-1----:R-:W-:Y:S01]  /*5f80*/  FFMA.FTZ R2, R15, UR6, -R5 ;  /* 0x000000060f027c23 */ /* 0x002fe20008010805 */
[----:B------:R-:W-:Y:S02]  /*5f90*/  FSEL R109, R107, -INF , !P2 ;  /* 0xff8000006b6d7808 */ /* 0x000fe40005000000 */
[----:B------:R-:W-:Y:S01]  /*5fa0*/  ISETP.GE.AND P2, PT, R47, R201, PT ;  /* 0x000000c92f00720c */ /* 0x000fe20003f46270 */
[----:B------:R1:W-:Y:S01]  /*5fb0*/  MUFU.EX2 R153, R2 ;  /* 0x0000000200997308 */ /* 0x0003e20000000800 */
[----:B------:R-:W-:-:S02]  /*5fc0*/  ISETP.LT.OR P6, PT, R31, R196, P6 ;  /* 0x000000c41f00720c */ /* 0x000fc400037c1670 */
[----:B------:R-:W-:Y:S02]  /*5fd0*/  ISETP.LT.OR P2, PT, R47, R197, P2 ;  /* 0x000000c52f00720c */ /* 0x000fe40001741670 */
[----:B---3--:R-:W-:Y:S02]  /*5fe0*/  FMNMX.FTZ R3, R92, R91, !PT ;  /* 0x0000005b5c037209 */ /* 0x008fe40007810000 */
[----:B------:R-:W-:Y:S02]  /*5ff0*/  FSEL R113, R113, -INF , !P2 ;  /* 0xff80000071717808 */ /* 0x000fe40005000000 */
[----:B------:R-:W-:Y:S02]  /*6000*/  FMNMX.FTZ R3, R90, R3, !PT ;  /* 0x000000035a037209 */ /* 0x000fe40007810000 */
[----:B------:R-:W-:Y:S02]  /*6010*/  ISETP.GE.AND P2, PT, R48, R201, PT ;  /* 0x000000c93000720c */ /* 0x000fe40003f46270 */
[----:B------:R-:W-:-:S02]  /*6020*/  FMNMX.FTZ R3, R89, R3, !PT ;  /* 0x0000000359037209 */ /* 0x000fc40007810000 */
[----:B------:R-:W-:Y:S01]  /*6030*/  ISETP.LT.OR P2, PT, R48, R197, P2 ;  /* 0x000000c53000720c */ /* 0x000fe20001741670 */
[----:B-1----:R-:W-:Y:S01]  /*6040*/  FFMA.FTZ R2, R16, UR6, -R5 ;  /* 0x0000000610027c23 */ /* 0x002fe20008010805 */
[----:B------:R-:W-:Y:S02]  /*6050*/  FMNMX.FTZ R3, R88, R3, !PT ;  /* 0x0000000358037209 */ /* 0x000fe40007810000 */
[----:B------:R-:W-:Y:S01]  /*6060*/  FSEL R121, R121, -INF , !P2 ;  /* 0xff80000079797808 */ /* 0x000fe20005000000 */
[----:B------:R1:W3:Y:S01]  /*6070*/  MUFU.EX2 R152, R2 ;  /* 0x0000000200987308 */ /* 0x0002e20000000800 */
[C---:B------:R-:W-:Y:S02]  /*6080*/  ISETP.GE.AND P2, PT, R49.reuse, R201, PT ;  /* 0x000000c93100720c */ /* 0x040fe40003f46270 */
[----:B--2---:R-:W-:Y:S02]  /*6090*/  F2FP.F16.F32.PACK_AB R160, R228, R230 ;  /* 0x000000e6e4a0723e */ /* 0x004fe400000000ff */
[----:B------:R-:W-:-:S02]  /*60a0*/  ISETP.LT.OR P2, PT, R49, R197, P2 ;  /* 0x000000c53100720c */ /* 0x000fc40001741670 */
[----:B----4-:R-:W-:Y:S02]  /*60b0*/  F2FP.F16.F32.PACK_AB R162, R224, R226 ;  /* 0x000000e2e0a2723e */ /* 0x010fe400000000ff */
[----:B------:R-:W-:Y:S02]  /*60c0*/  FSEL R216, R216, -INF , !P2 ;  /* 0xff800000d8d87808 */ /* 0x000fe40005000000 */
[----:B------:R-:W-:-:S04]  /*60d0*/  ISETP.GE.AND P2, PT, R50, R201, PT ;  /* 0x000000c93200720c */ /* 0x000fc80003f46270 */
[----:B------:R-:W-:Y:S01]  /*60e0*/  ISETP.LT.OR P2, PT, R50, R197, P2 ;  /* 0x000000c53200720c */ /* 0x000fe20001741670 */
[----:B-1----:R-:W-:-:S03]  /*60f0*/  FFMA.FTZ R2, R9, UR6, -R5 ;  /* 0x0000000609027c23 */ /* 0x002fc60008010805 */
[----:B------:R-:W-:Y:S01]  /*6100*/  FSEL R146, R137, -INF , !P2 ;  /* 0xff80000089927808 */ /* 0x000fe20005000000 */
[----:B------:R1:W-:Y:S01]  /*6110*/  MUFU.EX2 R154, R2 ;  /* 0x00000002009a7308 */ /* 0x0003e20000000800 */
[----:B------:R-:W-:-:S04]  /*6120*/  ISETP.GE.AND P2, PT, R38, R200, PT ;  /* 0x000000c82600720c */ /* 0x000fc80003f46270 */
[----:B------:R-:W-:-:S04]  /*6130*/  ISETP.LT.OR P2, PT, R38, R196, P2 ;  /* 0x000000c42600720c */ /* 0x000fc80001741670 */
[----:B------:R-:W-:Y:S02]  /*6140*/  FSEL R100, R144, -INF , !P2 ;  /* 0xff80000090647808 */ /* 0x000fe40005000000 */
[----:B------:R-:W-:-:S04]  /*6150*/  ISETP.GE.AND P2, PT, R47, R200, PT ;  /* 0x000000c82f00720c */ /* 0x000fc80003f46270 */
[----:B------:R-:W-:Y:S01]  /*6160*/  ISETP.LT.OR P2, PT, R47, R196, P2 ;  /* 0x000000c42f00720c */ /* 0x000fe20001741670 */
[----:B-1----:R-:W-:Y:S01]  /*6170*/  FFMA.FTZ R2, R7, UR6, -R5 ;  /* 0x0000000607027c23 */ /* 0x002fe20008010805 */
[----:B------:R-:W-:Y:S02]  /*6180*/  FSEL R7, R143, -INF , !P3 ;  /* 0xff8000008f077808 */ /* 0x000fe40005800000 */
[----:B------:R-:W-:Y:S01]  /*6190*/  ISETP.GE.AND P3, PT, R34, R201, PT ;  /* 0x000000c92200720c */ /* 0x000fe20003f66270 */
[----:B------:R1:W2:Y:S01]  /*61a0*/  MUFU.EX2 R155, R2 ;  /* 0x00000002009b7308 */ /* 0x0002a20000000800 */
[----:B------:R-:W-:Y:S02]  /*61b0*/  FSEL R111, R124, -INF , !P2 ;  /* 0xff8000007c6f7808 */ /* 0x000fe40005000000 */
[----:B------:R-:W-:Y:S02]  /*61c0*/  ISETP.LT.OR P3, PT, R34, R197, P3 ;  /* 0x000000c52200720c */ /* 0x000fe40001f61670 */
[----:B------:R-:W-:-:S02]  /*61d0*/  ISETP.GE.AND P2, PT, R50, R200, PT ;  /* 0x000000c83200720c */ /* 0x000fc40003f46270 */
[----:B------:R-:W-:Y:S02]  /*61e0*/  FSEL R82, R140, -INF , !P3 ;  /* 0xff8000008c527808 */ /* 0x000fe40005800000 */
[C---:B------:R-:W-:Y:S02]  /*61f0*/  ISETP.GE.AND P3, PT, R37.reuse, R201, PT ;  /* 0x000000c92500720c */ /* 0x040fe40003f66270 */
[----:B------:R-:W-:Y:S02]  /*6200*/  ISETP.LT.OR P2, PT, R50, R196, P2 ;  /* 0x000000c43200720c */ /* 0x000fe40001741670 */
[----:B------:R-:W-:Y:S02]  /*6210*/  ISETP.LT.OR P3, PT, R37, R197, P3 ;  /* 0x000000c52500720c */ /* 0x000fe40001f61670 */
[----:B------:R-:W-:Y:S01]  /*6220*/  FSEL R158, R220, -INF , !P2 ;  /* 0xff800000dc9e7808 */ /* 0x000fe20005000000 */
[----:B------:R-:W-:Y:S02]  /*6230*/  IMAD.MOV.U32 R220, RZ, RZ, R185 ;  /* 0x000000ffffdc7224 */ /* 0x000fe400078e00b9 */
[--C-:B-1----:R-:W-:Y:S01]  /*6240*/  FFMA.FTZ R2, R6, UR6, -R5.reuse ;  /* 0x0000000606027c23 */ /* 0x102fe20008010805 */
[----:B------:R-:W-:Y:S01]  /*6250*/  FSEL R87, R132, -INF , !P3 ;  /* 0xff80000084577808 */ /* 0x000fe20005800000 */
[----:B------:R-:W-:Y:S01]  /*6260*/  FFMA.FTZ R6, R36, UR6, -R5 ;  /* 0x0000000624067c23 */ /* 0x000fe20008010805 */
[----:B------:R-:W-:Y:S01]  /*6270*/  ISETP.GE.AND P3, PT, R42, R201, PT ;  /* 0x000000c92a00720c */ /* 0x000fe20003f66270 */
[----:B------:R1:W-:Y:S01]  /*6280*/  MUFU.EX2 R195, R2 ;  /* 0x0000000200c37308 */ /* 0x0003e20000000800 */
[----:B------:R-:W-:-:S02]  /*6290*/  FSEL R36, R183, -INF , !P1 ;  /* 0xff800000b7247808 */ /* 0x000fc40004800000 */
[C---:B------:R-:W-:Y:S02]  /*62a0*/  ISETP.LT.OR P3, PT, R42.reuse, R197, P3 ;  /* 0x000000c52a00720c */ /* 0x040fe40001f61670 */
[----:B------:R-:W-:Y:S02]  /*62b0*/  ISETP.GE.AND P1, PT, R42, R200, PT ;  /* 0x000000c82a00720c */ /* 0x000fe40003f26270 */
[----:B------:R-:W-:Y:S01]  /*62c0*/  FSEL R104, R119, -INF , !P3 ;  /* 0xff80000077687808 */ /* 0x000fe20005800000 */
[----:B------:R-:W-:Y:S01]  /*62d0*/  MUFU.EX2 R194, R6 ;  /* 0x0000000600c27308 */ /* 0x000fe20000000800 */
[----:B------:R-:W-:Y:S02]  /*62e0*/  ISETP.GE.AND P3, PT, R44, R201, PT ;  /* 0x000000c92c00720c */ /* 0x000fe40003f66270 */
[----:B------:R-:W-:Y:S02]  /*62f0*/  ISETP.LT.OR P1, PT, R42, R196, P1 ;  /* 0x000000c42a00720c */ /* 0x000fe40000f21670 */
[----:B------:R-:W-:-:S02]  /*6300*/  ISETP.LT.OR P3, PT, R44, R197, P3 ;  /* 0x000000c52c00720c */ /* 0x000fc40001f61670 */
[----:B------:R-:W-:Y:S02]  /*6310*/  FSEL R42, R167, -INF , !P5 ;  /* 0xff800000a72a7808 */ /* 0x000fe40006800000 */
        /* <DEDUP_REMOVED lines=11> */
[C---:B------:R-:W-:Y:S02]  /*63d0*/  ISETP.GE.AND P3, PT, R37.reuse, R200, PT ;  /* 0x000000c82500720c */ /* 0x040fe40003f66270 */
[----:B------:R-:W-:Y:S01]  /*63e0*/  FMNMX.FTZ R2, R22, R2, !PT ;  /* 0x0000000216027209 */ /* 0x000fe20007810000 */
[----:B-1----:R-:W-:Y:S01]  /*63f0*/  FFMA.FTZ R3, R10, UR6, -R5 ;  /* 0x000000060a037c23 */ /* 0x002fe20008010805 */
[----:B------:R-:W-:-:S02]  /*6400*/  ISETP.LT.OR P3, PT, R37, R196, P3 ;  /* 0x000000c42500720c */ /* 0x000fc40001f61670 */
[----:B------:R-:W-:Y:S01]  /*6410*/  FMNMX.FTZ R2, R21, R2, !PT ;  /* 0x0000000215027209 */ /* 0x000fe20007810000 */
[----:B------:R1:W-:Y:S01]  /*6420*/  MUFU.EX2 R205, R3 ;  /* 0x0000000300cd7308 */ /* 0x0003e20000000800 */
[----:B------:R-:W-:Y:S02]  /*6430*/  FSEL R37, R171, -INF , !P6 ;  /* 0xff800000ab257808 */ /* 0x000fe40007000000 */
[----:B------:R-:W-:Y:S02]  /*6440*/  FMNMX.FTZ R2, R20, R2, !PT ;  /* 0x0000000214027209 */ /* 0x000fe40007810000 */
[----:B------:R-:W-:Y:S02]  /*6450*/  ISETP.GE.AND P6, PT, R43, R200, PT ;  /* 0x000000c82b00720c */ /* 0x000fe40003fc6270 */
[----:B------:R-:W-:Y:S02]  /*6460*/  FMNMX.FTZ R2, R25, R2, !PT ;  /* 0x0000000219027209 */ /* 0x000fe40007810000 */
[----:B------:R-:W-:-:S02]  /*6470*/  ISETP.LT.OR P6, PT, R43, R196, P6 ;  /* 0x000000c42b00720c */ /* 0x000fc400037c1670 */
[----:B------:R-:W-:Y:S02]  /*6480*/  FMNMX.FTZ R2, R64, R2, !PT ;  /* 0x0000000240027209 */ /* 0x000fe40007810000 */
[----:B------:R-:W-:Y:S02]  /*6490*/  FSEL R43, R151, -INF , !P3 ;  /* 0xff800000972b7808 */ /* 0x000fe40005800000 */
[----:B------:R-:W-:Y:S01]  /*64a0*/  FMNMX.FTZ R2, R66, R2, !PT ;  /* 0x0000000242027209 */ /* 0x000fe20007810000 */
[----:B-1----:R-:W-:Y:S01]  /*64b0*/  FFMA.FTZ R3, R11, UR6, -R5 ;  /* 0x000000060b037c23 */ /* 0x002fe20008010805 */
[----:B------:R-:W-:Y:S02]  /*64c0*/  ISETP.GE.AND P5, PT, R44, R200, PT ;  /* 0x000000c82c00720c */ /* 0x000fe40003fa6270 */
[----:B------:R-:W-:Y:S01]  /*64d0*/  FMNMX.FTZ R2, R7, R2, !PT ;  /* 0x0000000207027209 */ /* 0x000fe20007810000 */
[----:B------:R1:W-:Y:S01]  /*64e0*/  MUFU.EX2 R208, R3 ;  /* 0x0000000300d07308 */ /* 0x0003e20000000800 */
[----:B------:R-:W-:-:S02]  /*64f0*/  FSEL R102, R141, -INF , !P1 ;  /* 0xff8000008d667808 */ /* 0x000fc40004800000 */
[----:B------:R-:W-:Y:S02]  /*6500*/  FMNMX.FTZ R2, R78, R2, !PT ;  /* 0x000000024e027209 */ /* 0x000fe40007810000 */
[----:B------:R-:W-:Y:S02]  /*6510*/  ISETP.LT.OR P5, PT, R44, R196, P5 ;  /* 0x000000c42c00720c */ /* 0x000fe40002fa1670 */
[----:B------:R-:W-:Y:S02]  /*6520*/  FMNMX.FTZ R2, R80, R2, !PT ;  /* 0x0000000250027209 */ /* 0x000fe40007810000 */
[----:B------:R-:W-:Y:S02]  /*6530*/  FSEL R106, R129, -INF , !P6 ;  /* 0xff800000816a7808 */ /* 0x000fe40007000000 */
[----:B------:R-:W-:Y:S02]  /*6540*/  FMNMX.FTZ R2, R82, R2, !PT ;  /* 0x0000000252027209 */ /* 0x000fe40007810000 */
[----:B------:R-:W-:-:S02]  /*6550*/  ISETP.GE.AND P3, PT, R46, R200, PT ;  /* 0x000000c82e00720c */ /* 0x000fc40003f66270 */
[----:B------:R-:W-:Y:S01]  /*6560*/  FMNMX.FTZ R2, R86, R2, !PT ;  /* 0x0000000256027209 */ /* 0x000fe20007810000 */
[----:B-1----:R-:W-:Y:S01]  /*6570*/  FFMA.FTZ R3, R12, UR6, -R5 ;  /* 0x000000060c037c23 */ /* 0x002fe20008010805 */
[----:B------:R-:W-:Y:S02]  /*6580*/  FSEL R107, R131, -INF , !P5 ;  /* 0xff800000836b7808 */ /* 0x000fe40006800000 */
[----:B------:R-:W-:Y:S01]  /*6590*/  FMNMX.FTZ R2, R87, R2, !PT ;  /* 0x0000000257027209 */ /* 0x000fe20007810000 */
[----:B------:R1:W-:Y:S01]  /*65a0*/  MUFU.EX2 R211, R3 ;  /* 0x0000000300d37308 */ /* 0x0003e20000000800 */
[----:B------:R-:W-:Y:S02]  /*65b0*/  ISETP.LT.OR P3, PT, R46, R196, P3 ;  /* 0x000000c42e00720c */ /* 0x000fe40001f61670 */
[----:B------:R-:W-:Y:S02]  /*65c0*/  FMNMX.FTZ R2, R99, R2, !PT ;  /* 0x0000000263027209 */ /* 0x000fe40007810000 */
[----:B------:R-:W-:-:S02]  /*65d0*/  ISETP.GE.AND P1, PT, R48, R200, PT ;  /* 0x000000c83000720c */ /* 0x000fc40003f26270 */
[----:B------:R-:W-:Y:S02]  /*65e0*/  FMNMX.FTZ R2, R104, R2, !PT ;  /* 0x0000000268027209 */ /* 0x000fe40007810000 */
[----:B------:R-:W-:Y:S01]  /*65f0*/  FSEL R144, R221, -INF , !P3 ;  /* 0xff800000dd907808 */ /* 0x000fe20005800000 */
[----:B------:R-:W-:Y:S01]  /*6600*/  IMAD.MOV.U32 R221, RZ, RZ, R176 ;  /* 0x000000ffffdd7224 */ /* 0x000fe200078e00b0 */
[----:B------:R-:W-:Y:S02]  /*6610*/  FMNMX.FTZ R2, R105, R2, !PT ;  /* 0x0000000269027209 */ /* 0x000fe40007810000 */
[----:B------:R-:W-:Y:S02]  /*6620*/  ISETP.LT.OR P1, PT, R48, R196, P1 ;  /* 0x000000c43000720c */ /* 0x000fe40000f21670 */
[----:B------:R-:W-:Y:S01]  /*6630*/  ISETP.GE.AND P5, PT, R49, R200, PT ;  /* 0x000000c83100720c */ /* 0x000fe20003fa6270 */
[----:B-1----:R-:W-:Y:S01]  /*6640*/  FFMA.FTZ R3, R13, UR6, -R5 ;  /* 0x000000060d037c23 */ /* 0x002fe20008010805 */
[----:B------:R-:W-:-:S02]  /*6650*/  FSEL R112, R120, -INF , !P1 ;  /* 0xff80000078707808 */ /* 0x000fc40004800000 */
[----:B------:R-:W-:Y:S01]  /*6660*/  ISETP.LT.OR P5, PT, R49, R196, P5 ;  /* 0x000000c43100720c */ /* 0x000fe20002fa1670 */
[----:B------:R1:W-:Y:S01]  /*6670*/  MUFU.EX2 R213, R3 ;  /* 0x0000000300d57308 */ /* 0x0003e20000000800 */
[----:B------:R-:W-:Y:S02]  /*6680*/  F2FP.F16.F32.PACK_AB R12, R222, R223 ;  /* 0x000000dfde0c723e */ /* 0x000fe400000000ff */
[----:B------:R-:W-:Y:S01]  /*6690*/  FSEL R157, R218, -INF , !P5 ;  /* 0xff800000da9d7808 */ /* 0x000fe20006800000 */
[----:B------:R-:W-:Y:S01]  /*66a0*/  IMAD.MOV.U32 R218, RZ, RZ, R169 ;  /* 0x000000ffffda7224 */ /* 0x000fe200078e00a9 */
[----:B---3--:R-:W-:Y:S02]  /*66b0*/  F2FP.F16.F32.PACK_AB R13, R152, R153 ;  /* 0x00000099980d723e */ /* 0x008fe400000000ff */
[----:B--2---:R-:W-:Y:S01]  /*66c0*/  F2FP.F16.F32.PACK_AB R15, R155, R154 ;  /* 0x0000009a9b0f723e */ /* 0x004fe200000000ff */
[----:B-1----:R-:W-:Y:S01]  /*66d0*/  FFMA.FTZ R3, R14, UR6, -R5 ;  /* 0x000000060e037c23 */ /* 0x002fe20008010805 */
[----:B------:R-:W-:-:S03]  /*66e0*/  F2FP.F16.F32.PACK_AB R14, R229, R227 ;  /* 0x000000e3e50e723e */ /* 0x000fc600000000ff */
        /* <DEDUP_REMOVED lines=21> */
[----:B------:R-:W-:Y:S01]  /*6840*/  FMNMX.FTZ R3, R216, R3, !PT ;  /* 0x00000003d8037209 */ /* 0x000fe20007810000 */
[----:B-1----:R-:W-:-:S04]  /*6850*/  FFMA.FTZ R4, R51, UR6, -R5 ;  /* 0x0000000633047c23 */ /* 0x002fc80008010805 */
[----:B------:R1:W-:Y:S02]  /*6860*/  MUFU.EX2 R192, R4 ;  /* 0x0000000400c07308 */ /* 0x0003e40000000800 */
[----:B-1----:R-:W-:Y:S02]  /*6870*/  FMNMX.FTZ R4, R81, R2, !PT ;  /* 0x0000000251047209 */ /* 0x002fe40007810000 */
[----:B------:R-:W-:Y:S01]  /*6880*/  FMNMX.FTZ R2, R146, R3, !PT ;  /* 0x0000000392027209 */ /* 0x000fe20007810000 */
[----:B------:R-:W-:Y:S01]  /*6890*/  FFMA.FTZ R3, R52, UR6, -R5 ;  /* 0x0000000634037c23 */ /* 0x000fe20008010805 */
[----:B------:R-:W-:-:S03]  /*68a0*/  FMNMX.FTZ R4, R84, R4, !PT ;  /* 0x0000000454047209 */ /* 0x000fc60007810000 */
[----:B------:R1:W-:Y:S01]  /*68b0*/  MUFU.EX2 R191, R3 ;  /* 0x0000000300bf7308 */ /* 0x0003e20000000800 */
[----:B------:R-:W2:Y:S01]  /*68c0*/  SHFL.BFLY PT, R39, R2, 0x2, 0x1f ;  /* 0x0c401f0002277f89 */ /* 0x000ea200000e0000 */
[----:B-1----:R-:W-:Y:S01]  /*68d0*/  FMNMX.FTZ R3, R83, R4, !PT ;  /* 0x0000000453037209 */ /* 0x002fe20007810000 */
[----:B------:R-:W-:-:S03]  /*68e0*/  FFMA.FTZ R4, R54, UR6, -R5 ;  /* 0x0000000636047c23 */ /* 0x000fc60008010805 */
[----:B------:R-:W-:Y:S02]  /*68f0*/  FMNMX.FTZ R3, R85, R3, !PT ;  /* 0x0000000355037209 */ /* 0x000fe40007810000 */
[----:B------:R1:W-:Y:S02]  /*6900*/  MUFU.EX2 R190, R4 ;  /* 0x0000000400be7308 */ /* 0x0003e40000000800 */
[----:B------:R-:W-:Y:S02]  /*6910*/  FMNMX.FTZ R3, R97, R3, !PT ;  /* 0x0000000361037209 */ /* 0x000fe40007810000 */
[----:B--2---:R-:W-:Y:S02]  /*6920*/  FMNMX.FTZ R39, R2, R39, !PT ;  /* 0x0000002702277209 */ /* 0x004fe40007810000 */
[----:B------:R-:W-:-:S04]  /*6930*/  FMNMX.FTZ R3, R101, R3, !PT ;  /* 0x0000000365037209 */ /* 0x000fc80007810000 */
[----:B------:R-:W-:-:S04]  /*6940*/  FMNMX.FTZ R3, R103, R3, !PT ;  /* 0x0000000367037209 */ /* 0x000fc80007810000 */
[----:B------:R-:W-:Y:S01]  /*6950*/  FMNMX.FTZ R3, R36, R3, !PT ;  /* 0x0000000324037209 */ /* 0x000fe20007810000 */
[----:B-1----:R-:W-:-:S03]  /*6960*/  FFMA.FTZ R4, R53, UR6, -R5 ;  /* 0x0000000635047c23 */ /* 0x002fc60008010805 */
[----:B------:R-:W-:Y:S01]  /*6970*/  FMNMX.FTZ R2, R37, R3, !PT ;  /* 0x0000000325027209 */ /* 0x000fe20007810000 */
[----:B------:R-:W-:Y:S01]  /*6980*/  FFMA.FTZ R3, R56, UR6, -R5 ;  /* 0x0000000638037c23 */ /* 0x000fe20008010805 */
[----:B------:R1:W-:Y:S02]  /*6990*/  MUFU.EX2 R189, R4 ;  /* 0x0000000400bd7308 */ /* 0x0003e40000000800 */
[----:B------:R-:W-:-:S04]  /*69a0*/  FMNMX.FTZ R2, R42, R2, !PT ;  /* 0x000000022a027209 */ /* 0x000fc80007810000 */
[----:B------:R-:W-:Y:S02]  /*69b0*/  FMNMX.FTZ R2, R98, R2, !PT ;  /* 0x0000000262027209 */ /* 0x000fe40007810000 */
[----:B------:R2:W-:Y:S02]  /*69c0*/  MUFU.EX2 R182, R3 ;  /* 0x0000000300b67308 */ /* 0x0005e40000000800 */
        /* <DEDUP_REMOVED lines=16> */
[----:B------:R-:W-:Y:S01]  /*6ad0*/  FFMA.FTZ R2, R62, UR6, -R5 ;  /* 0x000000063e027c23 */ /* 0x000fe20008010805 */
[----:B------:R2:W-:Y:S02]  /*6ae0*/  MUFU.EX2 R180, R3 ;  /* 0x0000000300b47308 */ /* 0x0005e40000000800 */
[----:B------:R-:W-:-:S05]  /*6af0*/  FMNMX.FTZ R38, R158, R38, !PT ;  /* 0x000000269e267209 */ /* 0x000fca0007810000 */
[----:B------:R-:W3:Y:S01]  /*6b00*/  SHFL.BFLY PT, R6, R38, 0x2, 0x1f ;  /* 0x0c401f0026067f89 */ /* 0x000ee200000e0000 */
[----:B------:R4:W-:Y:S01]  /*6b10*/  MUFU.EX2 R174, R2 ;  /* 0x0000000200ae7308 */ /* 0x0009e20000000800 */
[----:B-1----:R-:W-:-:S04]  /*6b20*/  FMNMX.FTZ R39, R39, R4, !PT ;  /* 0x0000000427277209 */ /* 0x002fc80007810000 */
[C---:B------:R-:W-:Y:S01]  /*6b30*/  FSETP.NEU.FTZ.AND P1, PT, R39.reuse, -INF , PT ;  /* 0xff8000002700780b */ /* 0x040fe20003f3d000 */
[----:B------:R-:W-:Y:S01]  /*6b40*/  FMUL.FTZ R4, R39, UR6 ;  /* 0x0000000627047c20 */ /* 0x000fe20008410000 */
[----:B--2---:R-:W-:-:S04]  /*6b50*/  FFMA.FTZ R3, R59, UR6, -R5 ;  /* 0x000000063b037c23 */ /* 0x004fc80008010805 */
[----:B------:R-:W-:Y:S01]  /*6b60*/  FSEL R4, R4, RZ, P1 ;  /* 0x000000ff04047208 */ /* 0x000fe20000800000 */
[----:B------:R1:W-:Y:S04]  /*6b70*/  MUFU.EX2 R177, R3 ;  /* 0x0000000300b17308 */ /* 0x0003e80000000800 */
[----:B----4-:R-:W-:Y:S01]  /*6b80*/  FFMA.FTZ R2, R92, UR6, -R4 ;  /* 0x000000065c027c23 */ /* 0x010fe20008010804 */
[----:B---3--:R-:W-:-:S03]  /*6b90*/  FMNMX.FTZ R38, R38, R6, !PT ;  /* 0x0000000626267209 */ /* 0x008fc60007810000 */
[----:B------:R2:W-:Y:S01]  /*6ba0*/  MUFU.EX2 R117, R2 ;  /* 0x0000000200757308 */ /* 0x0005e20000000800 */
[----:B------:R-:W-:Y:S02]  /*6bb0*/  IMAD R6, R217, 0x20, R214 ;  /* 0x00000020d9067824 */ /* 0x000fe400078e02d6 */
[----:B-1----:R-:W-:-:S05]  /*6bc0*/  FFMA.FTZ R3, R69, UR6, -R5 ;  /* 0x0000000645037c23 */ /* 0x002fca0008010805 */
        /* <DEDUP_REMOVED lines=12> */
[----:B-1----:R-:W1:Y:S01]  /*6c90*/  SHFL.BFLY PT, R3, R38, 0x1, 0x1f ;  /* 0x0c201f0026037f89 */ /* 0x002e6200000e0000 */
[----:B--2---:R-:W-:Y:S01]  /*6ca0*/  FFMA.FTZ R2, R88, UR6, -R4 ;  /* 0x0000000658027c23 */ /* 0x004fe20008010804 */
[----:B---3--:R-:W-:-:S05]  /*6cb0*/  F2FP.F16.F32.PACK_AB R10, R127, R126 ;  /* 0x0000007e7f0a723e */ /* 0x008fca00000000ff */
[----:B------:R2:W-:Y:S01]  /*6cc0*/  MUFU.EX2 R129, R2 ;  /* 0x0000000200817308 */ /* 0x0005e20000000800 */
[----:B-1----:R-:W-:-:S04]  /*6cd0*/  FMNMX.FTZ R38, R38, R3, !PT ;  /* 0x0000000326267209 */ /* 0x002fc80007810000 */
[----:B------:R-:W-:Y:S01]  /*6ce0*/  FSETP.NEU.FTZ.AND P1, PT, R38, -INF , PT ;  /* 0xff8000002600780b */ /* 0x000fe20003f3d000 */
[----:B--2---:R-:W-:Y:S01]  /*6cf0*/  FFMA.FTZ R2, R60, UR6, -R4 ;  /* 0x000000063c027c23 */ /* 0x004fe20008010804 */
[----:B------:R-:W-:-:S03]  /*6d00*/  FMUL.FTZ R3, R38, UR6 ;  /* 0x0000000626037c20 */ /* 0x000fc60008410000 */
[----:B------:R1:W-:Y:S02]  /*6d10*/  MUFU.EX2 R133, R2 ;  /* 0x0000000200857308 */ /* 0x0003e40000000800 */
[----:B------:R-:W-:Y:S01]  /*6d20*/  FSEL R3, R3, RZ, P1 ;  /* 0x000000ff03037208 */ /* 0x000fe20000800000 */
        /* <DEDUP_REMOVED lines=13> */
[----:B------:R-:W-:-:S03]  /*6e00*/  FFMA.FTZ R6, R93, UR6, -R3 ;  /* 0x000000065d067c23 */ /* 0x000fc60008010803 */
[----:B------:R-:W-:Y:S01]  /*6e10*/  LEA R184, R2, UR4, 0x1 ;  /* 0x0000000402b87c11 */ /* 0x000fe2000f8e08ff */
[----:B------:R-:W-:Y:S01]  /*6e20*/  MUFU.EX2 R90, R6 ;  /* 0x00000006005a7308 */ /* 0x000fe20000000800 */
[----:B------:R-:W-:-:S03]  /*6e30*/  FFMA.FTZ R2, R163, UR6, -R5 ;  /* 0x00000006a3027c23 */ /* 0x000fc60008010805 */
[----:B------:R-:W-:Y:S02]  /*6e40*/  IMAD R185, R0, 0x2, R184 ;  /* 0x0000000200b97824 */ /* 0x000fe400078e02b8 */
[--C-:B------:R-:W-:Y:S01]  /*6e50*/  FFMA.FTZ R0, R95, UR6, -R3.reuse ;  /* 0x000000065f007c23 */ /* 0x100fe20008010803 */
[----:B------:R-:W1:Y:S03]  /*6e60*/  LDSM.16.MT88.4 R16, [R184+0x4000] ;  /* 0x00400000b810783b */ /* 0x000e660000004200 */
[----:B------:R2:W3:Y:S01]  /*6e70*/  MUFU.EX2 R6, R0 ;  /* 0x0000000000067308 */ /* 0x0004e20000000800 */
[----:B------:R-:W4:Y:S04]  /*6e80*/  LDSM.16.MT88.4 R20, [R185+0x4000] ;  /* 0x00400000b914783b */ /* 0x000f280000004200 */
[----:B------:R-:W5:Y:S01]  /*6e90*/  LDSM.16.MT88.4 R28, [R185+0x4400] ;  /* 0x00440000b91c783b */ /* 0x000f620000004200 */
[----:B--2---:R-:W-:Y:S01]  /*6ea0*/  FFMA.FTZ R0, R96, UR6, -R3 ;  /* 0x0000000660007c23 */ /* 0x004fe20008010803 */
[----:B---3--:R-:W-:-:S03]  /*6eb0*/  F2FP.F16.F32.PACK_AB R9, R6, R90 ;  /* 0x0000005a0609723e */ /* 0x008fc600000000ff */
[----:B------:R2:W-:Y:S01]  /*6ec0*/  MUFU.EX2 R93, R0 ;  /* 0x00000000005d7308 */ /* 0x0005e20000000800 */
[----:B-1----:R-:W-:Y:S01]  /*6ed0*/  HMMA.16816.F32 R72, R12, R16, RZ ;  /* 0x000000100c48723c */ /* 0x002fe200000018ff */
[----:B--2---:R-:W-:-:S06]  /*6ee0*/  FFMA.FTZ R0, R94, UR6, -R3 ;  /* 0x000000065e007c23 */ /* 0x004fcc0008010803 */
[----:B------:R1:W2:Y:S02]  /*6ef0*/  MUFU.EX2 R95, R0 ;  /* 0x00000000005f7308 */ /* 0x0002a40000000800 */
[----:B-1----:R-:W-:Y:S01]  /*6f00*/  FFMA.FTZ R0, R25, UR6, -R4 ;  /* 0x0000000619007c23 */ /* 0x002fe20008010804 */
[----:B--2---:R-:W-:Y:S01]  /*6f10*/  F2FP.F16.F32.PACK_AB R11, R95, R93 ;  /* 0x0000005d5f0b723e */ /* 0x004fe200000000ff */
[----:B------:R-:W1:Y:S04]  /*6f20*/  LDSM.16.MT88.4 R24, [R184+0x4400] ;  /* 0x00440000b818783b */ /* 0x000e680000004200 */
[----:B------:R2:W-:Y:S02]  /*6f30*/  MUFU.EX2 R168, R0 ;  /* 0x0000000000a87308 */ /* 0x0005e40000000800 */
[C---:B----4-:R-:W-:Y:S06]  /*6f40*/  HMMA.16816.F32 R44, R8.reuse, R20, RZ ;  /* 0x00000014082c723c */ /* 0x050fec00000018ff */
[C---:B------:R-:W-:Y:S06]  /*6f50*/  HMMA.16816.F32 R52, R8.reuse, R22, RZ ;  /* 0x000000160834723c */ /* 0x040fec00000018ff */
[----:B------:R-:W-:Y:S01]  /*6f60*/  HMMA.16816.F32 R32, R8, R16, RZ ;  /* 0x000000100820723c */ /* 0x000fe200000018ff */
[----:B--2---:R-:W-:-:S04]  /*6f70*/  FFMA.FTZ R0, R63, UR6, -R3 ;  /* 0x000000063f007c23 */ /* 0x004fc80008010803 */
[----:B------:R2:W-:Y:S01]  /*6f80*/  MUFU.EX2 R118, R0 ;  /* 0x0000000000767308 */ /* 0x0005e20000000800 */
[----:B------:R-:W-:Y:S06]  /*6f90*/  HMMA.16816.F32 R60, R12, R20, RZ ;  /* 0x000000140c3c723c */ /* 0x000fec00000018ff */
[----:B------:R-:W-:Y:S07]  /*6fa0*/  HMMA.16816.F32 R48, R8, R18, RZ ;  /* 0x000000120830723c */ /* 0x000fee00000018ff */
[----:B------:R-:W-:-:S02]  /*6fb0*/  F2FP.F16.F32.PACK_AB R8, R131, R129 ;  /* 0x000000818308723e */ /* 0x000fc400000000ff */
[----:B------:R-:W-:Y:S01]  /*6fc0*/  F2FP.F16.F32.PACK_AB R10, R134, R133 ;  /* 0x00000085860a723e */ /* 0x000fe200000000ff */
[----:B--2---:R-:W-:-:S04]  /*6fd0*/  FFMA.FTZ R0, R65, UR6, -R3 ;  /* 0x0000000641007c23 */ /* 0x004fc80008010803 */
[----:B------:R2:W3:Y:S02]  /*6fe0*/  MUFU.EX2 R120, R0 ;  /* 0x0000000000787308 */ /* 0x0004e40000000800 */
[----:B--2---:R-:W-:Y:S01]  /*6ff0*/  FFMA.FTZ R0, R67, UR6, -R3 ;  /* 0x0000000643007c23 */ /* 0x004fe20008010803 */
[----:B---3--:R-:W-:-:S05]  /*7000*/  F2FP.F16.F32.PACK_AB R9, R120, R118 ;  /* 0x000000767809723e */ /* 0x008fca00000000ff */
[----:B------:R2:W-:Y:S02]  /*7010*/  MUFU.EX2 R124, R0 ;  /* 0x00000000007c7308 */ /* 0x0005e40000000800 */
[----:B--2---:R-:W-:Y:S02]  /*7020*/  FFMA.FTZ R0, R68, UR6, -R3 ;  /* 0x0000000644007c23 */ /* 0x004fe40008010803 */
[----:B------:R-:W-:Y:S01]  /*7030*/  HMMA.16816.F32 R68, R12, R18, RZ ;  /* 0x000000120c44723c */ /* 0x000fe200000018ff */
[----:B------:R-:W2:Y:S03]  /*7040*/  LDSM.16.MT88.4 R16, [R185+0x4800] ;  /* 0x00480000b910783b */ /* 0x000ea60000004200 */
[----:B------:R3:W4:Y:S02]  /*7050*/  MUFU.EX2 R125, R0 ;  /* 0x00000000007d7308 */ /* 0x0007240000000800 */
[----:B---3--:R-:W-:Y:S01]  /*7060*/  FFMA.FTZ R0, R64, UR6, -R4 ;  /* 0x0000000640007c23 */ /* 0x008fe20008010804 */
[----:B----4-:R-:W-:-:S05]  /*7070*/  F2FP.F16.F32.PACK_AB R11, R125, R124 ;  /* 0x0000007c7d0b723e */ /* 0x010fca00000000ff */
[----:B------:R3:W-:Y:S02]  /*7080*/  MUFU.EX2 R132, R0 ;  /* 0x0000000000847308 */ /* 0x0007e40000000800 */
[C---:B-----5:R-:W-:Y:S06]  /*7090*/  HMMA.16816.F32 R56, R8.reuse, R28, R44 ;  /* 0x0000001c0838723c */ /* 0x060fec000000182c */
[C---:B------:R-:W-:Y:S06]  /*70a0*/  HMMA.16816.F32 R44, R8.reuse, R30, R52 ;  /* 0x0000001e082c723c */ /* 0x040fec0000001834 */
[----:B-1----:R-:W-:Y:S01]  /*70b0*/  HMMA.16816.F32 R136, R8, R24, R32 ;  /* 0x000000180888723c */ /* 0x002fe20000001820 */
[----:B---3--:R-:W-:-:S04]  /*70c0*/  FFMA.FTZ R0, R66, UR6, -R4 ;  /* 0x0000000642007c23 */ /* 0x008fc80008010804 */
[----:B------:R1:W-:Y:S01]  /*70d0*/  MUFU.EX2 R130, R0 ;  /* 0x0000000000827308 */ /* 0x0003e20000000800 */
[----:B------:R-:W-:Y:S01]  /*70e0*/  HMMA.16816.F32 R64, R12, R22, RZ ;  /* 0x000000160c40723c */ /* 0x000fe200000018ff */
[----:B------:R-:W3:Y:S05]  /*70f0*/  LDSM.16.MT88.4 R20, [R184+0x4800] ;  /* 0x00480000b814783b */ /* 0x000eea0000004200 */
[----:B------:R-:W-:Y:S01]  /*7100*/  HMMA.16816.F32 R32, R8, R26, R48 ;  /* 0x0000001a0820723c */ /* 0x000fe20000001830 */
[----:B------:R-:W-:Y:S02]  /*7110*/  F2FP.F16.F32.PACK_AB R12, R240, R242 ;  /* 0x000000f2f00c723e */ /* 0x000fe400000000ff */
[----:B------:R-:W-:-:S02]  /*7120*/  F2FP.F16.F32.PACK_AB R13, R206, R195 ;  /* 0x000000c3ce0d723e */ /* 0x000fc400000000ff */
[----:B------:R-:W-:Y:S02]  /*7130*/  F2FP.F16.F32.PACK_AB R14, R250, R246 ;  /* 0x000000f6fa0e723e */ /* 0x000fe400000000ff */
[----:B------:R-:W-:Y:S02]  /*7140*/  F2FP.F16.F32.PACK_AB R15, R208, R205 ;  /* 0x000000cdd00f723e */ /* 0x000fe400000000ff */
[----:B------:R-:W-:Y:S01]  /*7150*/  F2FP.F16.F32.PACK_AB R8, R170, R169 ;  /* 0x000000a9aa08723e */ /* 0x000fe200000000ff */
[----:B-1----:R-:W-:Y:S01]  /*7160*/  FFMA.FTZ R0, R7, UR6, -R4 ;  /* 0x0000000607007c23 */ /* 0x002fe20008010804 */
[----:B------:R-:W-:-:S03]  /*7170*/  F2FP.F16.F32.PACK_AB R10, R171, R172 ;  /* 0x000000acab0a723e */ /* 0x000fc600000000ff */
[----:B------:R1:W-:Y:S01]  /*7180*/  MUFU.EX2 R128, R0 ;  /* 0x0000000000807308 */ /* 0x0003e20000000800 */
[C---:B------:R-:W-:Y:S06]  /*7190*/  HMMA.16816.F32 R72, R12.reuse, R24, R72 ;  /* 0x000000180c48723c */ /* 0x040fec0000001848 */
[C---:B------:R-:W-:Y:S01]  /*71a0*/  HMMA.16816.F32 R48, R12.reuse, R26, R68 ;  /* 0x0000001a0c30723c */ /* 0x040fe20000001844 */
[----:B------:R-:W-:Y:S05]  /*71b0*/  LDSM.16.MT88.4 R24, [R185+0x4c00] ;  /* 0x004c0000b918783b */ /* 0x000fea0000004200 */
[----:B------:R-:W-:Y:S01]  /*71c0*/  HMMA.16816.F32 R52, R12, R30, R64 ;  /* 0x0000001e0c34723c */ /* 0x000fe20000001840 */
[----:B-1----:R-:W-:-:S04]  /*71d0*/  FFMA.FTZ R0, R76, UR6, -R3 ;  /* 0x000000064c007c23 */ /* 0x002fc80008010803 */
        /* <DEDUP_REMOVED lines=9> */
[----:B----4-:R-:W-:Y:S01]  /*7270*/  F2FP.F16.F32.PACK_AB R11, R94, R92 ;  /* 0x0000005c5e0b723e */ /* 0x010fe200000000ff */
        /* <DEDUP_REMOVED lines=9> */
[----:B---3--:R-:W-:Y:S01]  /*7310*/  HMMA.16816.F32 R136, R8, R20, R136 ;  /* 0x000000140888723c */ /* 0x008fe20000001888 */
[----:B----4-:R-:W-:-:S04]  /*7320*/  FFMA.FTZ R0, R80, UR6, -R4 ;  /* 0x0000000650007c23 */ /* 0x010fc80008010804 */
[----:B------:R2:W-:Y:S01]  /*7330*/  MUFU.EX2 R96, R0 ;  /* 0x0000000000607308 */ /* 0x0005e20000000800 */
[C---:B------:R-:W-:Y:S06]  /*7340*/  HMMA.16816.F32 R44, R12.reuse, R16, R76 ;  /* 0x000000100c2c723c */ /* 0x040fec000000184c */
[----:B------:R-:W-:Y:S06]  /*7350*/  HMMA.16816.F32 R68, R12, R20, R72 ;  /* 0x000000140c44723c */ /* 0x000fec0000001848 */
[----:B------:R-:W-:Y:S01]  /*7360*/  HMMA.16816.F32 R148, R8, R22, R32 ;  /* 0x000000160894723c */ /* 0x000fe20000001820 */
[----:B--2---:R-:W-:-:S05]  /*7370*/  FFMA.FTZ R0, R82, UR6, -R4 ;  /* 0x0000000652007c23 */ /* 0x004fca0008010804 */
[C---:B------:R-:W-:Y:S01]  /*7380*/  HMMA.16816.F32 R56, R12.reuse, R22, R48 ;  /* 0x000000160c38723c */ /* 0x040fe20000001830 */
[----:B------:R-:W2:Y:S01]  /*7390*/  LDSM.16.MT88.4 R20, [R184+0x5000] ;  /* 0x00500000b814783b */ /* 0x000ea20000004200 */
[----:B------:R3:W-:Y:S01]  /*73a0*/  MUFU.EX2 R91, R0 ;  /* 0x00000000005b7308 */ /* 0x0007e20000000800 */
[----:B------:R-:W-:Y:S02]  /*73b0*/  F2FP.F16.F32.PACK_AB R8, R168, R173 ;  /* 0x000000ada808723e */ /* 0x000fe400000000ff */
[----:B------:R-:W-:Y:S01]  /*73c0*/  F2FP.F16.F32.PACK_AB R10, R130, R132 ;  /* 0x00000084820a723e */ /* 0x000fe200000000ff */
[----:B------:R-:W-:Y:S01]  /*73d0*/  HMMA.16816.F32 R32, R12, R18, R52 ;  /* 0x000000120c20723c */ /* 0x000fe20000001834 */
[----:B------:R-:W4:Y:S06]  /*73e0*/  LDSM.16.MT88.4 R16, [R185+0x5000] ;  /* 0x00500000b910783b */ /* 0x000f2c0000004200 */
[----:B------:R-:W-:-:S02]  /*73f0*/  F2FP.F16.F32.PACK_AB R12, R249, R251 ;  /* 0x000000fbf90c723e */ /* 0x000fc400000000ff */
[----:B------:R-:W-:Y:S02]  /*7400*/  F2FP.F16.F32.PACK_AB R13, R207, R209 ;  /* 0x000000d1cf0d723e */ /* 0x000fe400000000ff */
[----:B------:R-:W-:Y:S01]  /*7410*/  F2FP.F16.F32.PACK_AB R14, R247, R248 ;  /* 0x000000f8f70e723e */ /* 0x000fe200000000ff */
[----:B---3--:R-:W-:Y:S01]  /*7420*/  FFMA.FTZ R0, R83, UR6, -R3 ;  /* 0x0000000653007c23 */ /* 0x008fe20008010803 */
[----:B------:R-:W-:-:S03]  /*7430*/  F2FP.F16.F32.PACK_AB R15, R194, R204 ;  /* 0x000000ccc20f723e */ /* 0x000fc600000000ff */
[----:B------:R3:W-:Y:S04]  /*7440*/  MUFU.EX2 R89, R0 ;  /* 0x0000000000597308 */ /* 0x0007e80000000800 */
[C---:B-1----:R-:W-:Y:S06]  /*7450*/  HMMA.16816.F32 R68, R12.reuse, R28, R68 ;  /* 0x0000001c0c44723c */ /* 0x042fec0000001844 */
[C---:B------:R-:W-:Y:S06]  /*7460*/  HMMA.16816.F32 R56, R12.reuse, R30, R56 ;  /* 0x0000001e0c38723c */ /* 0x040fec0000001838 */
[----:B------:R-:W-:Y:S01]  /*7470*/  HMMA.16816.F32 R44, R12, R24, R44 ;  /* 0x000000180c2c723c */ /* 0x000fe2000000182c */
        /* <DEDUP_REMOVED lines=10> */
[----:B--2---:R-:W-:Y:S01]  /*7520*/  HMMA.16816.F32 R140, R12, R20, R68 ;  /* 0x000000140c8c723c */ /* 0x004fe20000001844 */
[----:B-1----:R-:W-:-:S05]  /*7530*/  FFMA.FTZ R0, R101, UR6, -R3 ;  /* 0x0000000665007c23 */ /* 0x002fca0008010803 */
        /* <DEDUP_REMOVED lines=11> */
[----:B------:R-:W3:Y:S05]  /*75f0*/  LDSM.16.MT88.4 R24, [R185+0x5400] ;  /* 0x00540000b918783b */ /* 0x000eea0000004200 */
[----:B------:R-:W-:Y:S01]  /*7600*/  HMMA.16816.F32 R60, R12, R22, R56 ;  /* 0x000000160c3c723c */ /* 0x000fe20000001838 */
[----:B------:R-:W-:-:S02]  /*7610*/  F2FP.F16.F32.PACK_AB R8, R119, R128 ;  /* 0x000000807708723e */ /* 0x000fc400000000ff */
[----:B------:R-:W-:-:S03]  /*7620*/  F2FP.F16.F32.PACK_AB R10, R91, R96 ;  /* 0x000000605b0a723e */ /* 0x000fc600000000ff */
[----:B----4-:R-:W-:Y:S01]  /*7630*/  HMMA.16816.F32 R56, R12, R16, R44 ;  /* 0x000000100c38723c */ /* 0x010fe2000000182c */
[----:B--2---:R-:W-:-:S05]  /*7640*/  FFMA.FTZ R0, R99, UR6, -R4 ;  /* 0x0000000663007c23 */ /* 0x004fca0008010804 */
[----:B------:R-:W-:Y:S01]  /*7650*/  HMMA.16816.F32 R44, R12, R18, R32 ;  /* 0x000000120c2c723c */ /* 0x000fe20000001820 */
[----:B------:R2:W-:Y:S06]  /*7660*/  MUFU.EX2 R82, R0 ;  /* 0x0000000000527308 */ /* 0x0005ec0000000800 */
[----:B------:R-:W-:Y:S02]  /*7670*/  F2FP.F16.F32.PACK_AB R12, R237, R238 ;  /* 0x000000eeed0c723e */ /* 0x000fe400000000ff */
[----:B------:R-:W-:Y:S02]  /*7680*/  F2FP.F16.F32.PACK_AB R13, R183, R189 ;  /* 0x000000bdb70d723e */ /* 0x000fe400000000ff */
[----:B------:R-:W-:-:S02]  /*7690*/  F2FP.F16.F32.PACK_AB R14, R235, R236 ;  /* 0x000000eceb0e723e */ /* 0x000fc400000000ff */
[----:B------:R-:W-:Y:S01]  /*76a0*/  F2FP.F16.F32.PACK_AB R15, R181, R182 ;  /* 0x000000b6b50f723e */ /* 0x000fe200000000ff */
[----:B--2---:R-:W-:-:S06]  /*76b0*/  FFMA.FTZ R0, R103, UR6, -R3 ;  /* 0x0000000667007c23 */ /* 0x004fcc0008010803 */
[C---:B-1----:R-:W-:Y:S01]  /*76c0*/  HMMA.16816.F32 R140, R12.reuse, R28, R140 ;  /* 0x0000001c0c8c723c */ /* 0x042fe2000000188c */
[----:B------:R1:W-:Y:S05]  /*76d0*/  MUFU.EX2 R81, R0 ;  /* 0x0000000000517308 */ /* 0x0003ea0000000800 */
[C---:B------:R-:W-:Y:S06]  /*76e0*/  HMMA.16816.F32 R60, R12.reuse, R30, R60 ;  /* 0x0000001e0c3c723c */ /* 0x040fec000000183c */
[C---:B---3--:R-:W-:Y:S06]  /*76f0*/  HMMA.16816.F32 R56, R12.reuse, R24, R56 ;  /* 0x000000180c38723c */ /* 0x048fec0000001838 */
        /* <DEDUP_REMOVED lines=16> */
[----:B------:R-:W-:Y:S03]  /*7800*/  LDSM.16.MT88.4 R20, [R185+0x5800] ;  /* 0x00580000b914783b */ /* 0x000fe60000004200 */
[----:B------:R1:W-:Y:S01]  /*7810*/  MUFU.EX2 R77, R0 ;  /* 0x00000000004d7308 */ /* 0x0003e20000000800 */
[----:B------:R-:W-:Y:S01]  /*7820*/  HMMA.16816.F32 R52, R8, R18, R52 ;  /* 0x000000120834723c */ /* 0x000fe20000001834 */
[----:B------:R-:W3:Y:S06]  /*7830*/  LDSM.16.MT88.4 R16, [R184+0x5800] ;  /* 0x00580000b810783b */ /* 0x000eec0000004200 */
[----:B------:R-:W-:-:S02]  /*7840*/  F2FP.F16.F32.PACK_AB R8, R85, R86 ;  /* 0x000000565508723e */ /* 0x000fc400000000ff */
        /* <DEDUP_REMOVED lines=48> */
[----:B------:R-:W-:Y:S01]  /*7b50*/  FADD.FTZ R4, R117, R115 ;  /* 0x0000007375047221 */ /* 0x000fe20000010000 */
[----:B------:R-:W1:Y:S02]  /*7b60*/  LDSM.16.MT88.4 R144, [R184+0x5c00] ;  /* 0x005c0000b890783b */ /* 0x000e640000004200 */
[----:B------:R2:W3:Y:S02]  /*7b70*/  MUFU.EX2 R28, R0 ;  /* 0x00000000001c7308 */ /* 0x0004e40000000800 */
[C---:B------:R-:W-:Y:S06]  /*7b80*/  HMMA.16816.F32 R140, R8.reuse, R16, R140 ;  /* 0x00000010088c723c */ /* 0x040fec000000188c */
[C---:B------:R-:W-:Y:S06]  /*7b90*/  HMMA.16816.F32 R60, R8.reuse, R18, R60 ;  /* 0x00000012083c723c */ /* 0x040fec000000183c */
[----:B------:R-:W-:Y:S01]  /*7ba0*/  HMMA.16816.F32 R56, R8, R20, R56 ;  /* 0x000000140838723c */ /* 0x000fe20000001838 */
[----:B--2---:R-:W-:Y:S01]  /*7bb0*/  FFMA.FTZ R0, R111, UR6, -R3 ;  /* 0x000000066f007c23 */ /* 0x004fe20008010803 */
[----:B---3--:R-:W-:-:S04]  /*7bc0*/  F2FP.F16.F32.PACK_AB R166, R28, R29 ;  /* 0x0000001d1ca6723e */ /* 0x008fc800000000ff */
[----:B------:R-:W-:Y:S01]  /*7bd0*/  HMMA.16816.F32 R44, R8, R22, R44 ;  /* 0x00000016082c723c */ /* 0x000fe2000000182c */
[----:B------:R2:W-:Y:S08]  /*7be0*/  MUFU.EX2 R8, R2 ;  /* 0x0000000200087308 */ /* 0x0005f00000000800 */
[----:B------:R3:W-:Y:S01]  /*7bf0*/  MUFU.EX2 R27, R0 ;  /* 0x00000000001b7308 */ /* 0x0007e20000000800 */
[----:B--2---:R-:W-:Y:S01]  /*7c00*/  FADD.FTZ R2, R126, R4 ;  /* 0x000000047e027221 */ /* 0x004fe20000010000 */
[----:B---3--:R-:W-:-:S06]  /*7c10*/  FFMA.FTZ R0, R112, UR6, -R3 ;  /* 0x0000000670007c23 */ /* 0x008fcc0008010803 */
        /* <DEDUP_REMOVED lines=9> */
[----:B----4-:R-:W-:-:S03]  /*7cb0*/  F2FP.F16.F32.PACK_AB R167, R25, R24 ;  /* 0x0000001819a7723e */ /* 0x010fc600000000ff */
[----:B------:R-:W-:-:S04]  /*7cc0*/  FADD.FTZ R3, R154, R3 ;  /* 0x000000039a037221 */ /* 0x000fc80000010000 */
[----:B------:R-:W-:Y:S01]  /*7cd0*/  FADD.FTZ R4, R155, R3 ;  /* 0x000000039b047221 */ /* 0x000fe20000010000 */
[----:B------:R-:W-:Y:S01]  /*7ce0*/  FADD.FTZ R3, R127, R2 ;  /* 0x000000027f037221 */ /* 0x000fe20000010000 */
[----:B--2---:R-:W-:Y:S01]  /*7cf0*/  FFMA.FTZ R0, R164, UR6, -R5 ;  /* 0x00000006a4007c23 */ /* 0x004fe20008010805 */
[----:B------:R-:W-:Y:S01]  /*7d00*/  FADD.FTZ R5, R223, R222 ;  /* 0x000000dedf057221 */ /* 0x000fe20000010000 */
[----:B------:R-:W-:Y:S02]  /*7d10*/  F2FP.F16.F32.PACK_AB R164, R42, R65 ;  /* 0x000000412aa4723e */ /* 0x000fe400000000ff */
[----:B------:R2:W3:Y:S01]  /*7d20*/  MUFU.EX2 R16, R0 ;  /* 0x0000000000107308 */ /* 0x0004e20000000800 */
[----:B------:R-:W-:Y:S01]  /*7d30*/  FADD.FTZ R5, R227, R5 ;  /* 0x00000005e3057221 */ /* 0x000fe20000010000 */
[----:B-----5:R-:W-:-:S03]  /*7d40*/  F2FP.F16.F32.PACK_AB R161, R17, R174 ;  /* 0x000000ae11a1723e */ /* 0x020fc600000000ff */
[----:B------:R-:W-:Y:S01]  /*7d50*/  FADD.FTZ R5, R229, R5 ;  /* 0x00000005e5057221 */ /* 0x000fe20000010000 */
[C---:B-1----:R-:W-:Y:S06]  /*7d60*/  HMMA.16816.F32 R136, R164.reuse, R144, R136 ;  /* 0x00000090a488723c */ /* 0x042fec0000001888 */
[----:B------:R-:W-:Y:S01]  /*7d70*/  HMMA.16816.F32 R148, R164, R146, R148 ;  /* 0x00000092a494723c */ /* 0x000fe20000001894 */
[----:B--2---:R-:W-:Y:S01]  /*7d80*/  FADD.FTZ R0, R90, R6 ;  /* 0x000000065a007221 */ /* 0x004fe20000010000 */
[----:B---3--:R-:W-:-:S04]  /*7d90*/  F2FP.F16.F32.PACK_AB R163, R8, R16 ;  /* 0x0000001008a3723e */ /* 0x008fc800000000ff */
        /* <DEDUP_REMOVED lines=133> */
[----:B------:R-:W2:Y:S04]  /*85f0*/  LDL R220, [R1+0x3c] ;  /* 0x00003c0001dc7983 */ /* 0x000ea80000100800 */
[----:B------:R-:W3:Y:S04]  /*8600*/  LDL.64 R214, [R1] ;  /* 0x0000000001d67983 */ /* 0x000ee80000100a00 */
[----:B------:R-:W3:Y:S01]  /*8610*/  LDL R218, [R1+0x28] ;  /* 0x0000280001da7983 */ /* 0x000ee20000100800 */
[----:B------:R-:W-:Y:S01]  /*8620*/  VIADD R225, R219, 0xfffffffe ;  /* 0xfffffffedbe17836 */ /* 0x000fe20000000000 */
[----:B------:R-:W-:-:S04]  /*8630*/  DEPBAR.LE SB0, 0x0 ;  /* 0x000080000000791a */ /* 0x000fc80000000000 */
[----:B-1----:R-:W-:Y:S01]  /*8640*/  SHF.R.S32.HI R0, RZ, 0x1f, R225 ;  /* 0x0000001fff007819 */ /* 0x002fe200000114e1 */
[----:B------:R-:W-:Y:S01]  /*8650*/  ULDC.64 UR4, c[0x0][0x220] ;  /* 0x0000880000047ab9 */ /* 0x000fe20000000a00 */
[----:B------:R-:W-:Y:S01]  /*8660*/  IMAD.SHL.U32 R8, R178, 0x40, RZ ;  /* 0x00000040b2087824 */ /* 0x000fe200078e00ff */
[----:B------:R-:W4:Y:S01]  /*8670*/  LDL R221, [R1+0x38] ;  /* 0x0000380001dd7983 */ /* 0x000f220000100800 */
[----:B------:R-:W1:Y:S02]  /*8680*/  S2R R37, SR_TID.X ;  /* 0x0000000000257919 */ /* 0x000e640000002100 */
[----:B-1----:R-:W-:-:S04]  /*8690*/  SHF.L.U32 R37, R37, 0x1, RZ ;  /* 0x0000000125257819 */ /* 0x002fc800000006ff */
[----:B------:R-:W-:Y:S01]  /*86a0*/  LOP3.LUT R37, R37, 0x6, RZ, 0xc0, !PT ;  /* 0x0000000625257812 */ /* 0x000fe200078ec0ff */
[----:B------:R-:W-:Y:S01]  /*86b0*/  BAR.SYNC.DEFER_BLOCKING 0x0 ;  /* 0x0000000000007b1d */ /* 0x000fe20000010000 */
[----:B--2---:R-:W-:Y:S02]  /*86c0*/  IMAD R4, R220, R225, RZ ;  /* 0x000000e1dc047224 */ /* 0x004fe400078e02ff */
[----:B---3--:R-:W-:-:S04]  /*86d0*/  IMAD.WIDE.U32 R2, R225, R218, R214 ;  /* 0x000000dae1027225 */ /* 0x008fc800078e00d6 */
[----:B------:R-:W-:Y:S01]  /*86e0*/  IMAD R0, R0, R218, R4 ;  /* 0x000000da00007224 */ /* 0x000fe200078e0204 */
[----:B------:R-:W-:-:S04]  /*86f0*/  LEA R6, P1, R2, UR4, 0x1 ;  /* 0x0000000402067c11 */ /* 0x000fc8000f8208ff */
[----:B------:R-:W-:Y:S01]  /*8700*/  IADD3 R3, R3, R0, RZ ;  /* 0x0000000003037210 */ /* 0x000fe20007ffe0ff */
[----:B----4-:R-:W-:Y:S01]  /*8710*/  IMAD.MOV.U32 R104, RZ, RZ, R221 ;  /* 0x000000ffff687224 */ /* 0x010fe200078e00dd */
        /* <DEDUP_REMOVED lines=10> */
[----:B------:R-:W-:Y:S02]  /*87c0*/  IMAD.X R3, R5, 0x1, R0, P1 ;  /* 0x0000000105037824 */ /* 0x000fe400008e0600 */
[----:B------:R1:W-:Y:S03]  /*87d0*/  LDGSTS.E.BYPASS.LTC128B.128 [R241+0x4800], desc[UR12][R4.64] ;  /* 0x0480000004f17fae */ /* 0x0003e6000b901d4c */
[----:B------:R-:W-:Y:S01]  /*87e0*/  IADD3.X R9, R3, R0, RZ, P0, !PT ;  /* 0x0000000003097210 */ /* 0x000fe200007fe4ff */
[----:B------:R-:W-:Y:S04]  /*87f0*/  LDGSTS.E.BYPASS.LTC128B.128 [R241+0x5000], desc[UR12][R2.64] ;  /* 0x0500000002f17fae */ /* 0x000fe8000b901d4c */
[----:B------:R2:W-:Y:S04]  /*8800*/  LDGSTS.E.BYPASS.LTC128B.128 [R241+0x5800], desc[UR12][R8.64] ;  /* 0x0580000008f17fae */ /* 0x0005e8000b901d4c */
[----:B------:R-:W-:Y:S04]  /*8810*/  LDSM.16.M88.4 R16, [R186] ;  /* 0x00000000ba10783b */ /* 0x000fe80000000200 */
[----:B------:R-:W3:Y:S04]  /*8820*/  LDSM.16.M88.4 R20, [R135+0x2000] ;  /* 0x002000008714783b */ /* 0x000ee80000000200 */
[----:B------:R-:W4:Y:S04]  /*8830*/  LDSM.16.M88.4 R12, [R186+0x1000] ;  /* 0x00100000ba0c783b */ /* 0x000f280000000200 */
[----:B------:R-:W-:Y:S04]  /*8840*/  LDSM.16.M88.4 R24, [R188] ;  /* 0x00000000bc18783b */ /* 0x000fe80000000200 */
[----:B-1----:R-:W-:Y:S04]  /*8850*/  LDSM.16.M88.4 R4, [R187+0x1000] ;  /* 0x00100000bb04783b */ /* 0x002fe80000000200 */
[----:B------:R-:W0:Y:S04]  /*8860*/  LDGDEPBAR ;  /* 0x00000000000079af */ /* 0x000e280000000000 */
[----:B--2---:R-:W1:Y:S01]  /*8870*/  LDSM.16.M88.4 R8, [R187] ;  /* 0x00000000bb08783b */ /* 0x004e620000000200 */
[-C--:B---3--:R-:W-:Y:S06]  /*8880*/  HMMA.16816.F32 R28, R16, R20.reuse, RZ ;  /* 0x00000014101c723c */ /* 0x088fec00000018ff */
[C---:B----4-:R-:W-:Y:S06]  /*8890*/  HMMA.16816.F32 R44, R12.reuse, R20, RZ ;  /* 0x000000140c2c723c */ /* 0x050fec00000018ff */
[----:B------:R-:W-:-:S12]  /*88a0*/  HMMA.16816.F32 R48, R12, R22, RZ ;  /* 0x000000160c30723c */ /* 0x000fd800000018ff */
[-C--:B-1----:R-:W-:Y:S01]  /*88b0*/  HMMA.16816.F32 R32, R8, R24.reuse, R28 ;  /* 0x000000180820723c */ /* 0x082fe2000000181c */
[----:B------:R-:W1:Y:S05]  /*88c0*/  LDSM.16.M88.4 R28, [R135+0x2400] ;  /* 0x00240000871c783b */ /* 0x000e6a0000000200 */
[----:B------:R-:W-:Y:S06]  /*88d0*/  HMMA.16816.F32 R56, R4, R24, R44 ;  /* 0x000000180438723c */ /* 0x000fec000000182c */
[----:B------:R-:W-:Y:S01]  /*88e0*/  HMMA.16816.F32 R44, R16, R22, RZ ;  /* 0x00000016102c723c */ /* 0x000fe200000018ff */
[----:B------:R-:W2:Y:S05]  /*88f0*/  LDSM.16.M88.4 R20, [R195] ;  /* 0x00000000c314783b */ /* 0x000eaa0000000200 */
[----:B------:R-:W-:Y:S06]  /*8900*/  HMMA.16816.F32 R48, R4, R26, R48 ;  /* 0x0000001a0430723c */ /* 0x000fec0000001830 */
[----:B------:R-:W-:Y:S01]  /*8910*/  FMUL.FTZ R32, R32, UR8 ;  /* 0x0000000820207c20 */ /* 0x000fe20008410000 */
[----:B------:R-:W-:Y:S01]  /*8920*/  FMUL.FTZ R33, R33, UR8 ;  /* 0x0000000821217c20 */ /* 0x000fe20008410000 */
[----:B------:R-:W-:Y:S01]  /*8930*/  FMUL.FTZ R34, R34, UR8 ;  /* 0x0000000822227c20 */ /* 0x000fe20008410000 */
[----:B------:R-:W-:Y:S01]  /*8940*/  FMUL.FTZ R35, R35, UR8 ;  /* 0x0000000823237c20 */ /* 0x000fe20008410000 */
[----:B------:R-:W3:Y:S02]  /*8950*/  MUFU.TANH R43, R32 ;  /* 0x00000020002b7308 */ /* 0x000ee40000002400 */
[----:B------:R-:W-:Y:S01]  /*8960*/  FMUL.FTZ R56, R56, UR8 ;  /* 0x0000000838387c20 */ /* 0x000fe20008410000 */
[----:B------:R-:W-:Y:S01]  /*8970*/  FMUL.FTZ R57, R57, UR8 ;  /* 0x0000000839397c20 */ /* 0x000fe20008410000 */
[----:B------:R-:W-:Y:S01]  /*8980*/  FMUL.FTZ R58, R58, UR8 ;  /* 0x000000083a3a7c20 */ /* 0x000fe20008410000 */
[----:B------:R-:W-:-:S03]  /*8990*/  FMUL.FTZ R59, R59, UR8 ;  /* 0x000000083b3b7c20 */ /* 0x000fc60008410000 */
[----:B------:R-:W-:Y:S01]  /*89a0*/  HMMA.16816.F32 R52, R8, R26, R44 ;  /* 0x0000001a0834723c */ /* 0x000fe2000000182c */
[----:B------:R-:W4:Y:S05]  /*89b0*/  MUFU.TANH R252, R33 ;  /* 0x0000002100fc7308 */ /* 0x000f2a0000002400 */
[----:B-1----:R-:W-:Y:S01]  /*89c0*/  HMMA.16816.F32 R24, R12, R28, RZ ;  /* 0x0000001c0c18723c */ /* 0x002fe200000018ff */
[----:B------:R-:W-:Y:S01]  /*89d0*/  FMUL.FTZ R48, R48, UR8 ;  /* 0x0000000830307c20 */ /* 0x000fe20008410000 */
[----:B------:R-:W-:Y:S01]  /*89e0*/  FMUL.FTZ R50, R50, UR8 ;  /* 0x0000000832327c20 */ /* 0x000fe20008410000 */
[----:B------:R-:W-:Y:S01]  /*89f0*/  MUFU.TANH R223, R34 ;  /* 0x0000002200df7308 */ /* 0x000fe20000002400 */
[----:B------:R-:W-:Y:S01]  /*8a00*/  FMUL.FTZ R49, R49, UR8 ;  /* 0x0000000831317c20 */ /* 0x000fe20008410000 */
[----:B------:R-:W-:-:S06]  /*8a10*/  FMUL.FTZ R51, R51, UR8 ;  /* 0x0000000833337c20 */ /* 0x000fcc0008410000 */
[----:B------:R1:W-:Y:S07]  /*8a20*/  MUFU.TANH R220, R35 ;  /* 0x0000002300dc7308 */ /* 0x0003ee0000002400 */
[----:B------:R-:W-:Y:S01]  /*8a30*/  FMUL.FTZ R52, R52, UR8 ;  /* 0x0000000834347c20 */ /* 0x000fe20008410000 */
[----:B------:R-:W-:Y:S01]  /*8a40*/  MUFU.TANH R215, R56 ;  /* 0x0000003800d77308 */ /* 0x000fe20000002400 */
[----:B------:R-:W-:Y:S01]  /*8a50*/  FMUL.FTZ R54, R54, UR8 ;  /* 0x0000000836367c20 */ /* 0x000fe20008410000 */
[----:B------:R-:W-:Y:S01]  /*8a60*/  FMUL.FTZ R53, R53, UR8 ;  /* 0x0000000835357c20 */ /* 0x000fe20008410000 */
[----:B------:R-:W-:-:S05]  /*8a70*/  FMUL.FTZ R55, R55, UR8 ;  /* 0x0000000837377c20 */ /* 0x000fca0008410000 */
[----:B------:R-:W-:Y:S01]  /*8a80*/  MUFU.TANH R218, R57 ;  /* 0x0000003900da7308 */ /* 0x000fe20000002400 */
[----:B-1----:R-:W-:Y:S07]  /*8a90*/  HMMA.16816.F32 R32, R16, R28, RZ ;  /* 0x0000001c1020723c */ /* 0x002fee00000018ff */
[----:B------:R-:W-:Y:S08]  /*8aa0*/  MUFU.TANH R217, R58 ;  /* 0x0000003a00d97308 */ /* 0x000ff00000002400 */
[----:B------:R1:W-:Y:S08]  /*8ab0*/  MUFU.TANH R210, R59 ;  /* 0x0000003b00d27308 */ /* 0x0003f00000002400 */
[----:B------:R-:W-:Y:S01]  /*8ac0*/  MUFU.TANH R246, R48 ;  /* 0x0000003000f67308 */ /* 0x000fe20000002400 */
[----:B--2---:R-:W-:Y:S06]  /*8ad0*/  HMMA.16816.F32 R44, R8, R20, R32 ;  /* 0x00000014082c723c */ /* 0x004fec0000001820 */
[----:B------:R-:W-:Y:S01]  /*8ae0*/  HMMA.16816.F32 R32, R12, R30, RZ ;  /* 0x0000001e0c20723c */ /* 0x000fe200000018ff */
[----:B------:R-:W-:Y:S05]  /*8af0*/  MUFU.TANH R244, R50 ;  /* 0x0000003200f47308 */ /* 0x000fea0000002400 */
[----:B-1----:R-:W-:Y:S01]  /*8b00*/  HMMA.16816.F32 R56, R4, R20, R24 ;  /* 0x000000140438723c */ /* 0x002fe20000001818 */
[----:B------:R-:W1:Y:S02]  /*8b10*/  LDSM.16.M88.4 R24, [R135+0x2800] ;  /* 0x002800008718783b */ /* 0x000e640000000200 */
[----:B------:R-:W-:Y:S08]  /*8b20*/  MUFU.TANH R245, R49 ;  /* 0x0000003100f57308 */ /* 0x000ff00000002400 */
[----:B------:R2:W-:Y:S01]  /*8b30*/  MUFU.TANH R242, R51 ;  /* 0x0000003300f27308 */ /* 0x0005e20000002400 */
[----:B------:R-:W-:Y:S01]  /*8b40*/  FMUL.FTZ R44, R44, UR8 ;  /* 0x000000082c2c7c20 */ /* 0x000fe20008410000 */
[----:B------:R-:W-:Y:S01]  /*8b50*/  FMUL.FTZ R45, R45, UR8 ;  /* 0x000000082d2d7c20 */ /* 0x000fe20008410000 */
[----:B------:R-:W-:Y:S01]  /*8b60*/  FMUL.FTZ R46, R46, UR8 ;  /* 0x000000082e2e7c20 */ /* 0x000fe20008410000 */
[----:B------:R-:W-:-:S03]  /*8b70*/  FMUL.FTZ R47, R47, UR8 ;  /* 0x000000082f2f7c20 */ /* 0x000fc60008410000 */
[----:B------:R-:W-:Y:S01]  /*8b80*/  HMMA.16816.F32 R32, R4, R22, R32 ;  /* 0x000000160420723c */ /* 0x000fe20000001820 */
[----:B------:R-:W5:Y:S05]  /*8b90*/  MUFU.TANH R251, R52 ;  /* 0x0000003400fb7308 */ /* 0x000f6a0000002400 */
[----:B------:R-:W-:Y:S01]  /*8ba0*/  FMUL.FTZ R56, R56, UR8 ;  /* 0x0000000838387c20 */ /* 0x000fe20008410000 */
[----:B------:R-:W-:Y:S01]  /*8bb0*/  FMUL.FTZ R57, R57, UR8 ;  /* 0x0000000839397c20 */ /* 0x000fe20008410000 */
[----:B------:R-:W-:Y:S01]  /*8bc0*/  FMUL.FTZ R58, R58, UR8 ;  /* 0x000000083a3a7c20 */ /* 0x000fe20008410000 */
[----:B------:R-:W-:Y:S01]  /*8bd0*/  MUFU.TANH R208, R54 ;  /* 0x0000003600d07308 */ /* 0x000fe20000002400 */
[----:B--2---:R-:W-:Y:S01]  /*8be0*/  HMMA.16816.F32 R48, R16, R30, RZ ;  /* 0x0000001e1030723c */ /* 0x004fe200000018ff */
[----:B------:R-:W2:Y:S01]  /*8bf0*/  LDSM.16.M88.4 R28, [R194] ;  /* 0x00000000c21c783b */ /* 0x000ea20000000200 */
[----:B------:R-:W-:-:S05]  /*8c00*/  FMUL.FTZ R59, R59, UR8 ;  /* 0x000000083b3b7c20 */ /* 0x000fca0008410000 */
[----:B------:R-:W5:Y:S07]  /*8c10*/  MUFU.TANH R250, R53 ;  /* 0x0000003500fa7308 */ /* 0x000f6e0000002400 */
[----:B------:R-:W-:Y:S01]  /*8c20*/  FMUL.FTZ R32, R32, UR8 ;  /* 0x0000000820207c20 */ /* 0x000fe20008410000 */
[----:B------:R1:W-:Y:S01]  /*8c30*/  MUFU.TANH R181, R55 ;  /* 0x0000003700b57308 */ /* 0x0003e20000002400 */
[----:B------:R-:W-:Y:S01]  /*8c40*/  FMUL.FTZ R34, R34, UR8 ;  /* 0x0000000822227c20 */ /* 0x000fe20008410000 */
[----:B------:R-:W-:Y:S01]  /*8c50*/  FMUL.FTZ R33, R33, UR8 ;  /* 0x0000000821217c20 */ /* 0x000fe20008410000 */
[----:B------:R-:W-:-:S05]  /*8c60*/  FMUL.FTZ R35, R35, UR8 ;  /* 0x0000000823237c20 */ /* 0x000fca0008410000 */
[----:B------:R-:W5:Y:S08]  /*8c70*/  MUFU.TANH R249, R44 ;  /* 0x0000002c00f97308 */ /* 0x000f700000002400 */
[----:B------:R-:W5:Y:S01]  /*8c80*/  MUFU.TANH R248, R45 ;  /* 0x0000002d00f87308 */ /* 0x000f620000002400 */
[----:B-1----:R-:W-:Y:S07]  /*8c90*/  HMMA.16816.F32 R52, R16, R24, RZ ;  /* 0x000000181034723c */ /* 0x002fee00000018ff */
[----:B------:R-:W-:Y:S08]  /*8ca0*/  MUFU.TANH R180, R46 ;  /* 0x0000002e00b47308 */ /* 0x000ff00000002400 */
[----:B------:R1:W-:Y:S08]  /*8cb0*/  MUFU.TANH R177, R47 ;  /* 0x0000002f00b17308 */ /* 0x0003f00000002400 */
[----:B------:R-:W-:Y:S08]  /*8cc0*/  MUFU.TANH R236, R32 ;  /* 0x0000002000ec7308 */ /* 0x000ff00000002400 */
[----:B------:R-:W-:Y:S01]  /*8cd0*/  MUFU.TANH R233, R34 ;  /* 0x0000002200e97308 */ /* 0x000fe20000002400 */
[----:B-1----:R-:W-:Y:S06]  /*8ce0*/  HMMA.16816.F32 R44, R8, R22, R48 ;  /* 0x00000016082c723c */ /* 0x002fec0000001830 */
[----:B------:R-:W-:Y:S01]  /*8cf0*/  HMMA.16816.F32 R20, R12, R24, RZ ;  /* 0x000000180c14723c */ /* 0x000fe200000018ff */
[----:B------:R-:W-:Y:S05]  /*8d00*/  MUFU.TANH R228, R33 ;  /* 0x0000002100e47308 */ /* 0x000fea0000002400 */
[----:B--2---:R-:W-:Y:S03]  /*8d10*/  HMMA.16816.F32 R48, R8, R28, R52 ;  /* 0x0000001c0830723c */ /* 0x004fe60000001834 */
[----:B------:R1:W-:Y:S08]  /*8d20*/  MUFU.TANH R227, R35 ;  /* 0x0000002300e37308 */ /* 0x0003f00000002400 */
[----:B------:R-:W-:Y:S01]  /*8d30*/  MUFU.TANH R240, R56 ;  /* 0x0000003800f07308 */ /* 0x000fe20000002400 */
[----:B------:R-:W-:Y:S01]  /*8d40*/  FMUL.FTZ R44, R44, UR8 ;  /* 0x000000082c2c7c20 */ /* 0x000fe20008410000 */
[----:B------:R-:W-:Y:S01]  /*8d50*/  FMUL.FTZ R46, R46, UR8 ;  /* 0x000000082e2e7c20 */ /* 0x000fe20008410000 */
[----:B------:R-:W-:Y:S01]  /*8d60*/  FMUL.FTZ R45, R45, UR8 ;  /* 0x000000082d2d7c20 */ /* 0x000fe20008410000 */
[----:B------:R-:W-:-:S03]  /*8d70*/  FMUL.FTZ R47, R47, UR8 ;  /* 0x000000082f2f7c20 */ /* 0x000fc60008410000 */
[----:B------:R-:W-:Y:S01]  /*8d80*/  HMMA.16816.F32 R52, R4, R28, R20 ;  /* 0x0000001c0434723c */ /* 0x000fe20000001814 */
[----:B------:R-:W2:Y:S01]  /*8d90*/  MUFU.TANH R247, R44 ;  /* 0x0000002c00f77308 */ /* 0x000ea20000002400 */
[----:B-1----:R-:W1:Y:S04]  /*8da0*/  LDSM.16.M88.4 R32, [R135+0x2c00] ;  /* 0x002c00008720783b */ /* 0x002e680000000200 */
[-C--:B------:R-:W-:Y:S01]  /*8db0*/  HMMA.16816.F32 R20, R12, R26.reuse, RZ ;  /* 0x0000001a0c14723c */ /* 0x080fe200000018ff */
[----:B------:R-:W-:Y:S01]  /*8dc0*/  FMUL.FTZ R48, R48, UR8 ;  /* 0x0000000830307c20 */ /* 0x000fe20008410000 */
[----:B------:R-:W-:Y:S01]  /*8dd0*/  FMUL.FTZ R49, R49, UR8 ;  /* 0x0000000831317c20 */ /* 0x000fe20008410000 */
[----:B------:R-:W-:Y:S01]  /*8de0*/  MUFU.TANH R176, R46 ;  /* 0x0000002e00b07308 */ /* 0x000fe20000002400 */
[----:B------:R-:W-:Y:S01]  /*8df0*/  FMUL.FTZ R50, R50, UR8 ;  /* 0x0000000832327c20 */ /* 0x000fe20008410000 */
[----:B------:R-:W-:Y:S01]  /*8e00*/  FMUL.FTZ R51, R51, UR8 ;  /* 0x0000000833337c20 */ /* 0x000fe20008410000 */
[----:B------:R-:W-:Y:S05]  /*8e10*/  HMMA.16816.F32 R24, R16, R26, RZ ;  /* 0x0000001a1018723c */ /* 0x000fea00000018ff */
[----:B------:R-:W2:Y:S07]  /*8e20*/  MUFU.TANH R109, R45 ;  /* 0x0000002d006d7308 */ /* 0x000eae0000002400 */
[----:B------:R-:W-:Y:S01]  /*8e30*/  FMUL.FTZ R52, R52, UR8 ;  /* 0x0000000834347c20 */ /* 0x000fe20008410000 */
[----:B------:R3:W-:Y:S01]  /*8e40*/  MUFU.TANH R170, R47 ;  /* 0x0000002f00aa7308 */ /* 0x0007e20000002400 */
[----:B------:R-:W-:Y:S01]  /*8e50*/  FMUL.FTZ R53, R53, UR8 ;  /* 0x0000000835357c20 */ /* 0x000fe20008410000 */
[----:B------:R-:W-:Y:S01]  /*8e60*/  FMUL.FTZ R54, R54, UR8 ;  /* 0x0000000836367c20 */ /* 0x000fe20008410000 */
[----:B------:R-:W-:-:S05]  /*8e70*/  FMUL.FTZ R55, R55, UR8 ;  /* 0x0000000837377c20 */ /* 0x000fca0008410000 */
[----:B------:R-:W2:Y:S08]  /*8e80*/  MUFU.TANH R243, R48 ;  /* 0x0000003000f37308 */ /* 0x000eb00000002400 */
[----:B------:R-:W2:Y:S01]  /*8e90*/  MUFU.TANH R111, R49 ;  /* 0x00000031006f7308 */ /* 0x000ea20000002400 */
[----:B---3--:R-:W-:Y:S01]  /*8ea0*/  HMMA.16816.F32 R44, R4, R30, R20 ;  /* 0x0000001e042c723c */ /* 0x008fe20000001814 */
[----:B------:R-:W3:Y:S06]  /*8eb0*/  LDSM.16.M88.4 R20, [R193] ;  /* 0x00000000c114783b */ /* 0x000eec0000000200 */
[----:B------:R-:W-:Y:S08]  /*8ec0*/  MUFU.TANH R169, R50 ;  /* 0x0000003200a97308 */ /* 0x000ff00000002400 */
[----:B------:R4:W-:Y:S08]  /*8ed0*/  MUFU.TANH R134, R51 ;  /* 0x0000003300867308 */ /* 0x0009f00000002400 */
[----:B------:R-:W-:Y:S01]  /*8ee0*/  MUFU.TANH R239, R57 ;  /* 0x0000003900ef7308 */ /* 0x000fe20000002400 */
[----:B------:R-:W-:Y:S01]  /*8ef0*/  FMUL.FTZ R44, R44, UR8 ;  /* 0x000000082c2c7c20 */ /* 0x000fe20008410000 */
[----:B------:R-:W-:Y:S01]  /*8f00*/  FMUL.FTZ R46, R46, UR8 ;  /* 0x000000082e2e7c20 */ /* 0x000fe20008410000 */
[----:B------:R-:W-:Y:S01]  /*8f10*/  FMUL.FTZ R45, R45, UR8 ;  /* 0x000000082d2d7c20 */ /* 0x000fe20008410000 */
[----:B------:R-:W-:-:S04]  /*8f20*/  FMUL.FTZ R47, R47, UR8 ;  /* 0x000000082f2f7c20 */ /* 0x000fc80008410000 */
[----:B------:R-:W-:Y:S01]  /*8f30*/  MUFU.TANH R213, R44 ;  /* 0x0000002c00d57308 */ /* 0x000fe20000002400 */
[----:B----4-:R-:W-:Y:S06]  /*8f40*/  HMMA.16816.F32 R48, R8, R30, R24 ;  /* 0x0000001e0830723c */ /* 0x010fec0000001818 */
[-C--:B-1----:R-:W-:Y:S01]  /*8f50*/  HMMA.16816.F32 R28, R16, R32.reuse, RZ ;  /* 0x00000020101c723c */ /* 0x082fe200000018ff */
[----:B------:R-:W-:Y:S05]  /*8f60*/  MUFU.TANH R216, R46 ;  /* 0x0000002e00d87308 */ /* 0x000fea0000002400 */
[----:B------:R-:W-:Y:S03]  /*8f70*/  HMMA.16816.F32 R24, R12, R32, RZ ;  /* 0x000000200c18723c */ /* 0x000fe600000018ff */
[----:B------:R-:W-:Y:S08]  /*8f80*/  MUFU.TANH R212, R45 ;  /* 0x0000002d00d47308 */ /* 0x000ff00000002400 */
[----:B------:R3:W-:Y:S01]  /*8f90*/  MUFU.TANH R211, R47 ;  /* 0x0000002f00d37308 */ /* 0x0007e20000002400 */
[----:B------:R-:W-:Y:S01]  /*8fa0*/  FMUL.FTZ R48, R48, UR8 ;  /* 0x0000000830307c20 */ /* 0x000fe20008410000 */
[----:B------:R-:W-:Y:S01]  /*8fb0*/  FMUL.FTZ R50, R50, UR8 ;  /* 0x0000000832327c20 */ /* 0x000fe20008410000 */
[----:B------:R-:W-:Y:S01]  /*8fc0*/  FMUL.FTZ R49, R49, UR8 ;  /* 0x0000000831317c20 */ /* 0x000fe20008410000 */
[----:B------:R-:W-:-:S04]  /*8fd0*/  FMUL.FTZ R51, R51, UR8 ;  /* 0x0000000833337c20 */ /* 0x000fc80008410000 */
[----:B------:R-:W-:Y:S08]  /*8fe0*/  MUFU.TANH R238, R58 ;  /* 0x0000003a00ee7308 */ /* 0x000ff00000002400 */
[----:B------:R1:W-:Y:S01]  /*8ff0*/  MUFU.TANH R237, R59 ;  /* 0x0000003b00ed7308 */ /* 0x0003e20000002400 */
[----:B---3--:R-:W-:Y:S06]  /*9000*/  HMMA.16816.F32 R44, R8, R20, R28 ;  /* 0x00000014082c723c */ /* 0x008fec000000181c */
[----:B------:R-:W-:Y:S01]  /*9010*/  HMMA.16816.F32 R28, R12, R34, RZ ;  /* 0x000000220c1c723c */ /* 0x000fe200000018ff */
[----:B------:R-:W3:Y:S08]  /*9020*/  MUFU.TANH R226, R48 ;  /* 0x0000003000e27308 */ /* 0x000ef00000002400 */
[----:B------:R-:W-:Y:S01]  /*9030*/  MUFU.TANH R131, R50 ;  /* 0x0000003200837308 */ /* 0x000fe20000002400 */
[----:B-1----:R-:W-:Y:S01]  /*9040*/  HMMA.16816.F32 R56, R4, R20, R24 ;  /* 0x000000140438723c */ /* 0x002fe20000001818 */
[----:B------:R-:W1:Y:S06]  /*9050*/  LDSM.16.M88.4 R24, [R135+0x3000] ;  /* 0x003000008718783b */ /* 0x000e6c0000000200 */
[----:B------:R-:W4:Y:S01]  /*9060*/  MUFU.TANH R124, R49 ;  /* 0x00000031007c7308 */ /* 0x000f220000002400 */
[----:B------:R-:W-:Y:S01]  /*9070*/  FMUL.FTZ R44, R44, UR8 ;  /* 0x000000082c2c7c20 */ /* 0x000fe20008410000 */
[----:B------:R-:W-:Y:S01]  /*9080*/  FMUL.FTZ R45, R45, UR8 ;  /* 0x000000082d2d7c20 */ /* 0x000fe20008410000 */
[----:B------:R-:W-:Y:S01]  /*9090*/  FMUL.FTZ R46, R46, UR8 ;  /* 0x000000082e2e7c20 */ /* 0x000fe20008410000 */
[----:B------:R-:W-:-:S04]  /*90a0*/  FMUL.FTZ R47, R47, UR8 ;  /* 0x000000082f2f7c20 */ /* 0x000fc80008410000 */
[----:B------:R5:W-:Y:S08]  /*90b0*/  MUFU.TANH R130, R51 ;  /* 0x0000003300827308 */ /* 0x000bf00000002400 */
[----:B------:R-:W-:Y:S01]  /*90c0*/  MUFU.TANH R222, R52 ;  /* 0x0000003400de7308 */ /* 0x000fe20000002400 */
[----:B------:R-:W-:Y:S01]  /*90d0*/  FMUL.FTZ R56, R56, UR8 ;  /* 0x0000000838387c20 */ /* 0x000fe20008410000 */
[----:B------:R-:W-:Y:S01]  /*90e0*/  FMUL.FTZ R57, R57, UR8 ;  /* 0x0000000839397c20 */ /* 0x000fe20008410000 */
[----:B------:R-:W-:Y:S01]  /*90f0*/  FMUL.FTZ R58, R58, UR8 ;  /* 0x000000083a3a7c20 */ /* 0x000fe20008410000 */
[----:B------:R-:W-:-:S04]  /*9100*/  FMUL.FTZ R59, R59, UR8 ;  /* 0x000000083b3b7c20 */ /* 0x000fc80008410000 */
[----:B------:R-:W-:Y:S01]  /*9110*/  MUFU.TANH R224, R53 ;  /* 0x0000003500e07308 */ /* 0x000fe20000002400 */
[----:B-----5:R-:W-:Y:S06]  /*9120*/  HMMA.16816.F32 R48, R16, R34, RZ ;  /* 0x000000221030723c */ /* 0x020fec00000018ff */
[----:B------:R-:W-:Y:S01]  /*9130*/  HMMA.16816.F32 R32, R4, R22, R28 ;  /* 0x000000160420723c */ /* 0x000fe2000000181c */
[----:B------:R-:W5:Y:S01]  /*9140*/  LDSM.16.M88.4 R28, [R192] ;  /* 0x00000000c01c783b */ /* 0x000f620000000200 */
[----:B------:R-:W-:Y:S08]  /*9150*/  MUFU.TANH R221, R54 ;  /* 0x0000003600dd7308 */ /* 0x000ff00000002400 */
[----:B------:R1:W-:Y:S08]  /*9160*/  MUFU.TANH R214, R55 ;  /* 0x0000003700d67308 */ /* 0x0003f00000002400 */
[----:B------:R-:W4:Y:S06]  /*9170*/  MUFU.TANH R209, R44 ;  /* 0x0000002c00d17308 */ /* 0x000f2c0000002400 */
[----:B------:R-:W-:Y:S01]  /*9180*/  FMUL.FTZ R32, R32, UR8 ;  /* 0x0000000820207c20 */ /* 0x000fe20008410000 */
[----:B------:R-:W-:Y:S01]  /*9190*/  FMUL.FTZ R34, R34, UR8 ;  /* 0x0000000822227c20 */ /* 0x000fe20008410000 */
[----:B------:R-:W4:Y:S01]  /*91a0*/  MUFU.TANH R121, R45 ;  /* 0x0000002d00797308 */ /* 0x000f220000002400 */
[----:B-1----:R-:W-:Y:S01]  /*91b0*/  HMMA.16816.F32 R52, R16, R24, RZ ;  /* 0x000000181034723c */ /* 0x002fe200000018ff */
[----:B------:R-:W-:Y:S01]  /*91c0*/  FMUL.FTZ R33, R33, UR8 ;  /* 0x0000000821217c20 */ /* 0x000fe20008410000 */
[----:B------:R-:W-:-:S05]  /*91d0*/  FMUL.FTZ R35, R35, UR8 ;  /* 0x0000000823237c20 */ /* 0x000fca0008410000 */
[----:B------:R-:W-:Y:S08]  /*91e0*/  MUFU.TANH R129, R46 ;  /* 0x0000002e00817308 */ /* 0x000ff00000002400 */
[----:B------:R1:W-:Y:S08]  /*91f0*/  MUFU.TANH R128, R47 ;  /* 0x0000002f00807308 */ /* 0x0003f00000002400 */
[----:B------:R-:W-:Y:S08]  /*9200*/  MUFU.TANH R205, R56 ;  /* 0x0000003800cd7308 */ /* 0x000ff00000002400 */
[----:B------:R-:W-:Y:S01]  /*9210*/  MUFU.TANH R206, R57 ;  /* 0x0000003900ce7308 */ /* 0x000fe20000002400 */
[----:B-1----:R-:W-:Y:S01]  /*9220*/  HMMA.16816.F32 R44, R8, R22, R48 ;  /* 0x00000016082c723c */ /* 0x002fe20000001830 */
[----:B------:R-:W1:Y:S05]  /*9230*/  LDSM.16.M88.4 R20, [R135+0x3400] ;  /* 0x003400008714783b */ /* 0x000e6a0000000200 */
[----:B------:R-:W-:Y:S01]  /*9240*/  HMMA.16816.F32 R48, R12, R24, RZ ;  /* 0x000000180c30723c */ /* 0x000fe200000018ff */
[----:B------:R-:W-:Y:S08]  /*9250*/  MUFU.TANH R204, R58 ;  /* 0x0000003a00cc7308 */ /* 0x000ff00000002400 */
[----:B------:R2:W-:Y:S08]  /*9260*/  MUFU.TANH R207, R59 ;  /* 0x0000003b00cf7308 */ /* 0x0005f00000002400 */
[----:B------:R-:W-:Y:S01]  /*9270*/  MUFU.TANH R182, R32 ;  /* 0x0000002000b67308 */ /* 0x000fe20000002400 */
[----:B------:R-:W-:Y:S01]  /*9280*/  FMUL.FTZ R44, R44, UR8 ;  /* 0x000000082c2c7c20 */ /* 0x000fe20008410000 */
[----:B------:R-:W-:Y:S01]  /*9290*/  FMUL.FTZ R46, R46, UR8 ;  /* 0x000000082e2e7c20 */ /* 0x000fe20008410000 */
[----:B------:R-:W-:Y:S01]  /*92a0*/  FMUL.FTZ R45, R45, UR8 ;  /* 0x000000082d2d7c20 */ /* 0x000fe20008410000 */
[----:B------:R-:W-:-:S03]  /*92b0*/  FMUL.FTZ R47, R47, UR8 ;  /* 0x000000082f2f7c20 */ /* 0x000fc60008410000 */
[-C--:B-----5:R-:W-:Y:S01]  /*92c0*/  HMMA.16816.F32 R48, R4, R28.reuse, R48 ;  /* 0x0000001c0430723c */ /* 0x0a0fe20000001830 */
[----:B------:R-:W-:Y:S05]  /*92d0*/  MUFU.TANH R234, R34 ;  /* 0x0000002200ea7308 */ /* 0x000fea0000002400 */
[----:B--2---:R-:W-:Y:S03]  /*92e0*/  HMMA.16816.F32 R56, R8, R28, R52 ;  /* 0x0000001c0838723c */ /* 0x004fe60000001834 */
[----:B------:R-:W-:Y:S03]  /*92f0*/  MUFU.TANH R183, R33 ;  /* 0x0000002100b77308 */ /* 0x000fe60000002400 */
[-C--:B------:R-:W-:Y:S05]  /*9300*/  HMMA.16816.F32 R52, R12, R26.reuse, RZ ;  /* 0x0000001a0c34723c */ /* 0x080fea00000018ff */
[----:B------:R2:W-:Y:S01]  /*9310*/  MUFU.TANH R235, R35 ;  /* 0x0000002300eb7308 */ /* 0x0005e20000002400 */
[----:B------:R-:W-:Y:S06]  /*9320*/  HMMA.16816.F32 R24, R16, R26, RZ ;  /* 0x0000001a1018723c */ /* 0x000fec00000018ff */
[C---:B-1----:R-:W-:Y:S01]  /*9330*/  HMMA.16816.F32 R68, R12.reuse, R20, RZ ;  /* 0x000000140c44723c */ /* 0x042fe200000018ff */
[----:B------:R-:W1:Y:S01]  /*9340*/  MUFU.TANH R132, R44 ;  /* 0x0000002c00847308 */ /* 0x000e620000002400 */
[----:B------:R-:W-:Y:S01]  /*9350*/  FMUL.FTZ R48, R48, UR8 ;  /* 0x0000000830307c20 */ /* 0x000fe20008410000 */
[----:B------:R-:W-:Y:S01]  /*9360*/  FMUL.FTZ R49, R49, UR8 ;  /* 0x0000000831317c20 */ /* 0x000fe20008410000 */
[----:B------:R-:W-:Y:S01]  /*9370*/  FMUL.FTZ R50, R50, UR8 ;  /* 0x0000000832327c20 */ /* 0x000fe20008410000 */
[----:B------:R-:W-:Y:S01]  /*9380*/  FMUL.FTZ R51, R51, UR8 ;  /* 0x0000000833337c20 */ /* 0x000fe20008410000 */
[----:B------:R-:W-:Y:S01]  /*9390*/  HMMA.16816.F32 R72, R12, R22, RZ ;  /* 0x000000160c48723c */ /* 0x000fe200000018ff */
[----:B------:R-:W-:Y:S01]  /*93a0*/  FMUL.FTZ R56, R56, UR8 ;  /* 0x0000000838387c20 */ /* 0x000fe20008410000 */
[----:B------:R-:W-:Y:S01]  /*93b0*/  FMUL.FTZ R57, R57, UR8 ;  /* 0x0000000839397c20 */ /* 0x000fe20008410000 */
[----:B------:R-:W-:Y:S01]  /*93c0*/  MUFU.TANH R119, R46 ;  /* 0x0000002e00777308 */ /* 0x000fe20000002400 */
[----:B--2---:R-:W2:Y:S01]  /*93d0*/  LDSM.16.M88.4 R32, [R135+0x3800] ;  /* 0x003800008720783b */ /* 0x004ea20000000200 */
[----:B------:R-:W-:Y:S01]  /*93e0*/  FMUL.FTZ R58, R58, UR8 ;  /* 0x000000083a3a7c20 */ /* 0x000fe20008410000 */
[----:B------:R-:W-:Y:S01]  /*93f0*/  HMMA.16816.F32 R52, R4, R30, R52 ;  /* 0x0000001e0434723c */ /* 0x000fe20000001834 */
[----:B------:R-:W-:-:S04]  /*9400*/  FMUL.FTZ R59, R59, UR8 ;  /* 0x000000083b3b7c20 */ /* 0x000fc80008410000 */
[----:B------:R-:W5:Y:S01]  /*9410*/  MUFU.TANH R127, R45 ;  /* 0x0000002d007f7308 */ /* 0x000f620000002400 */
[----:B------:R-:W-:Y:S01]  /*9420*/  HMMA.16816.F32 R60, R8, R30, R24 ;  /* 0x0000001e083c723c */ /* 0x000fe20000001818 */
[----:B------:R-:W3:Y:S05]  /*9430*/  LDSM.16.M88.4 R24, [R191] ;  /* 0x00000000bf18783b */ /* 0x000eea0000000200 */
[C---:B------:R-:W-:Y:S01]  /*9440*/  HMMA.16816.F32 R28, R16.reuse, R20, RZ ;  /* 0x00000014101c723c */ /* 0x040fe200000018ff */
[----:B------:R4:W-:Y:S05]  /*9450*/  MUFU.TANH R118, R47 ;  /* 0x0000002f00767308 */ /* 0x0009ea0000002400 */
[----:B------:R-:W-:Y:S01]  /*9460*/  HMMA.16816.F32 R76, R16, R22, RZ ;  /* 0x00000016104c723c */ /* 0x000fe200000018ff */
[----:B------:R-:W-:Y:S02]  /*9470*/  LDSM.16.M88.4 R20, [R190] ;  /* 0x00000000be14783b */ /* 0x000fe40000000200 */
[----:B------:R-:W-:Y:S03]  /*9480*/  MUFU.TANH R173, R48 ;  /* 0x0000003000ad7308 */ /* 0x000fe60000002400 */
[----:B------:R-:W-:Y:S01]  /*9490*/  FMUL.FTZ R52, R52, UR8 ;  /* 0x0000000834347c20 */ /* 0x000fe20008410000 */
[----:B------:R-:W-:Y:S01]  /*94a0*/  FMUL.FTZ R54, R54, UR8 ;  /* 0x0000000836367c20 */ /* 0x000fe20008410000 */
[----:B------:R-:W-:Y:S01]  /*94b0*/  FMUL.FTZ R53, R53, UR8 ;  /* 0x0000000835357c20 */ /* 0x000fe20008410000 */
[----:B------:R-:W-:-:S02]  /*94c0*/  FMUL.FTZ R55, R55, UR8 ;  /* 0x0000000837377c20 */ /* 0x000fc40008410000 */
[----:B------:R-:W-:Y:S01]  /*94d0*/  MUFU.TANH R174, R49 ;  /* 0x0000003100ae7308 */ /* 0x000fe20000002400 */
[----:B----4-:R-:W4:Y:S01]  /*94e0*/  LDSM.16.M88.4 R44, [R135+0x3c00] ;  /* 0x003c0000872c783b */ /* 0x010f220000000200 */
[----:B------:R-:W-:Y:S01]  /*94f0*/  FMUL.FTZ R60, R60, UR8 ;  /* 0x000000083c3c7c20 */ /* 0x000fe20008410000 */
[----:B------:R-:W-:Y:S01]  /*9500*/  FMUL.FTZ R61, R61, UR8 ;  /* 0x000000083d3d7c20 */ /* 0x000fe20008410000 */
[----:B------:R-:W-:Y:S01]  /*9510*/  FMUL.FTZ R62, R62, UR8 ;  /* 0x000000083e3e7c20 */ /* 0x000fe20008410000 */
[----:B------:R-:W-:-:S03]  /*9520*/  FMUL.FTZ R63, R63, UR8 ;  /* 0x000000083f3f7c20 */ /* 0x000fc60008410000 */
[----:B------:R-:W-:Y:S01]  /*9530*/  MUFU.TANH R230, R50 ;  /* 0x0000003200e67308 */ /* 0x000fe20000002400 */
[C---:B--2---:R-:W-:Y:S06]  /*9540*/  HMMA.16816.F32 R88, R12.reuse, R32, RZ ;  /* 0x000000200c58723c */ /* 0x044fec00000018ff */
[----:B------:R-:W-:Y:S01]  /*9550*/  HMMA.16816.F32 R100, R12, R34, RZ ;  /* 0x000000220c64723c */ /* 0x000fe200000018ff */
[----:B------:R3:W-:Y:S05]  /*9560*/  MUFU.TANH R232, R51 ;  /* 0x0000003300e87308 */ /* 0x0007ea0000002400 */
[C---:B------:R-:W-:Y:S03]  /*9570*/  HMMA.16816.F32 R84, R16.reuse, R32, RZ ;  /* 0x000000201054723c */ /* 0x040fe600000018ff */
[----:B------:R-:W-:Y:S03]  /*9580*/  MUFU.TANH R172, R52 ;  /* 0x0000003400ac7308 */ /* 0x000fe60000002400 */
[----:B------:R-:W-:Y:S05]  /*9590*/  HMMA.16816.F32 R80, R16, R34, RZ ;  /* 0x000000221050723c */ /* 0x000fea00000018ff */
[----:B------:R-:W-:Y:S01]  /*95a0*/  MUFU.TANH R231, R54 ;  /* 0x0000003600e77308 */ /* 0x000fe20000002400 */
[-C--:B---3--:R-:W-:Y:S06]  /*95b0*/  HMMA.16816.F32 R48, R8, R24.reuse, R28 ;  /* 0x000000180830723c */ /* 0x088fec000000181c */
[----:B------:R-:W-:Y:S01]  /*95c0*/  HMMA.16816.F32 R28, R4, R24, R68 ;  /* 0x00000018041c723c */ /* 0x000fe20000001844 */
[----:B------:R-:W-:Y:S05]  /*95d0*/  MUFU.TANH R168, R53 ;  /* 0x0000003500a87308 */ /* 0x000fea0000002400 */
[C---:B----4-:R-:W-:Y:S03]  /*95e0*/  HMMA.16816.F32 R96, R12.reuse, R44, RZ ;  /* 0x0000002c0c60723c */ /* 0x050fe600000018ff */
[----:B------:R2:W-:Y:S03]  /*95f0*/  MUFU.TANH R229, R55 ;  /* 0x0000003700e57308 */ /* 0x0005e60000002400 */
[----:B------:R-:W-:Y:S01]  /*9600*/  HMMA.16816.F32 R92, R12, R46, RZ ;  /* 0x0000002e0c5c723c */ /* 0x000fe200000018ff */
[----:B------:R-:W3:Y:S01]  /*9610*/  LDSM.16.M88.4 R12, [R189] ;  /* 0x00000000bd0c783b */ /* 0x000ee20000000200 */
[----:B------:R-:W-:-:S04]  /*9620*/  DEPBAR.LE SB0, 0x0 ;  /* 0x000080000000791a */ /* 0x000fc80000000000 */
[----:B------:R-:W-:Y:S01]  /*9630*/  HMMA.16816.F32 R64, R16, R44, RZ ;  /* 0x0000002c1040723c */ /* 0x000fe200000018ff */
[----:B------:R-:W4:Y:S01]  /*9640*/  MUFU.TANH R117, R56 ;  /* 0x0000003800757308 */ /* 0x000f220000002400 */
[----:B------:R-:W-:Y:S01]  /*9650*/  FMUL.FTZ R49, R49, UR8 ;  /* 0x0000000831317c20 */ /* 0x000fe20008410000 */
[----:B------:R-:W-:Y:S01]  /*9660*/  FMUL.FTZ R48, R48, UR8 ;  /* 0x0000000830307c20 */ /* 0x000fe20008410000 */
[----:B------:R-:W-:Y:S01]  /*9670*/  FMUL.FTZ R50, R50, UR8 ;  /* 0x0000000832327c20 */ /* 0x000fe20008410000 */
[----:B------:R-:W-:Y:S01]  /*9680*/  FMUL.FTZ R51, R51, UR8 ;  /* 0x0000000833337c20 */ /* 0x000fe20008410000 */
[----:B------:R-:W-:Y:S01]  /*9690*/  FMUL.FTZ R0, R28, UR8 ;  /* 0x000000081c007c20 */ /* 0x000fe20008410000 */
[C---:B------:R-:W-:Y:S02]  /*96a0*/  HMMA.16816.F32 R32, R4.reuse, R20, R88 ;  /* 0x000000140420723c */ /* 0x040fe40000001858 */
[----:B------:R-:W4:Y:S04]  /*96b0*/  MUFU.TANH R114, R57 ;  /* 0x0000003900727308 */ /* 0x000f280000002400 */
[-C--:B--2---:R-:W-:Y:S04]  /*96c0*/  HMMA.16816.F32 R52, R4, R26.reuse, R72 ;  /* 0x0000001a0434723c */ /* 0x084fe80000001848 */
[----:B------:R2:W-:Y:S02]  /*96d0*/  MUFU.TANH R125, R0 ;  /* 0x00000000007d7308 */ /* 0x0005e40000002400 */
[----:B------:R-:W-:Y:S06]  /*96e0*/  HMMA.16816.F32 R24, R8, R26, R76 ;  /* 0x0000001a0818723c */ /* 0x000fec000000184c */
[----:B------:R-:W-:Y:S01]  /*96f0*/  MUFU.TANH R115, R58 ;  /* 0x0000003a00737308 */ /* 0x000fe20000002400 */
[----:B------:R-:W-:Y:S05]  /*9700*/  HMMA.16816.F32 R100, R4, R22, R100 ;  /* 0x000000160464723c */ /* 0x000fea0000001864 */
[----:B------:R-:W-:Y:S01]  /*9710*/  FMUL.FTZ R34, R34, UR8 ;  /* 0x0000000822227c20 */ /* 0x000fe20008410000 */
[----:B------:R-:W-:Y:S01]  /*9720*/  FMUL.FTZ R35, R35, UR8 ;  /* 0x0000000823237c20 */ /* 0x000fe20008410000 */
[----:B------:R1:W-:Y:S01]  /*9730*/  MUFU.TANH R113, R59 ;  /* 0x0000003b00717308 */ /* 0x0003e20000002400 */
[----:B--2---:R-:W-:-:S03]  /*9740*/  FMUL.FTZ R0, R29, UR8 ;  /* 0x000000081d007c20 */ /* 0x004fc60008410000 */
[----:B------:R-:W-:-:S04]  /*9750*/  FMUL.FTZ R3, R53, UR8 ;  /* 0x0000000835037c20 */ /* 0x000fc80008410000 */
[----:B------:R2:W-:Y:S02]  /*9760*/  MUFU.TANH R120, R0 ;  /* 0x0000000000787308 */ /* 0x0005e40000002400 */
[----:B------:R-:W-:-:S06]  /*9770*/  FMUL.FTZ R2, R24, UR8 ;  /* 0x0000000818027c20 */ /* 0x000fcc0008410000 */
[----:B------:R5:W4:Y:S01]  /*9780*/  MUFU.TANH R107, R60 ;  /* 0x0000003c006b7308 */ /* 0x000b220000002400 */
[----:B-1----:R-:W-:Y:S06]  /*9790*/  HMMA.16816.F32 R56, R16, R46, RZ ;  /* 0x0000002e1038723c */ /* 0x002fec00000018ff */
[----:B---3--:R-:W-:Y:S01]  /*97a0*/  HMMA.16816.F32 R44, R4, R12, R96 ;  /* 0x0000000c042c723c */ /* 0x008fe20000001860 */
[----:B------:R-:W-:Y:S01]  /*97b0*/  MUFU.TANH R112, R3 ;  /* 0x0000000300707308 */ /* 0x000fe20000002400 */
[----:B--2---:R-:W-:Y:S01]  /*97c0*/  FMUL.FTZ R0, R30, UR8 ;  /* 0x000000081e007c20 */ /* 0x004fe20008410000 */
[----:B------:R-:W-:-:S03]  /*97d0*/  FMUL.FTZ R30, R32, UR8 ;  /* 0x00000008201e7c20 */ /* 0x000fc60008410000 */
[----:B------:R-:W-:Y:S03]  /*97e0*/  HMMA.16816.F32 R96, R4, R14, R92 ;  /* 0x0000000e0460723c */ /* 0x000fe6000000185c */
[----:B------:R1:W-:Y:S01]  /*97f0*/  MUFU.TANH R175, R0 ;  /* 0x0000000000af7308 */ /* 0x0003e20000002400 */
[----:B-----5:R-:W-:Y:S02]  /*9800*/  IMAD.MOV.U32 R60, RZ, RZ, R104 ;  /* 0x000000ffff3c7224 */ /* 0x020fe400078e0068 */
[C---:B------:R-:W-:Y:S05]  /*9810*/  HMMA.16816.F32 R4, R8.reuse, R12, R64 ;  /* 0x0000000c0804723c */ /* 0x040fea0000001840 */
[----:B------:R-:W-:Y:S01]  /*9820*/  MUFU.TANH R68, R49 ;  /* 0x0000003100447308 */ /* 0x000fe20000002400 */
[----:B------:R-:W-:Y:S01]  /*9830*/  HMMA.16816.F32 R16, R8, R20, R84 ;  /* 0x000000140810723c */ /* 0x000fe20000001854 */
[----:B------:R-:W-:-:S05]  /*9840*/  FMUL.FTZ R12, R27, UR8 ;  /* 0x000000081b0c7c20 */ /* 0x000fca0008410000 */
[C---:B------:R-:W-:Y:S01]  /*9850*/  HMMA.16816.F32 R84, R8.reuse, R22, R80 ;  /* 0x000000160854723c */ /* 0x040fe20000001850 */
[----:B------:R-:W-:Y:S01]  /*9860*/  MUFU.TANH R49, R2 ;  /* 0x0000000200317308 */ /* 0x000fe20000002400 */
[----:B-1----:R-:W-:Y:S01]  /*9870*/  FMUL.FTZ R0, R31, UR8 ;  /* 0x000000081f007c20 */ /* 0x002fe20008410000 */
[----:B------:R-:W-:Y:S01]  /*9880*/  FMUL.FTZ R67, R45, UR8 ;  /* 0x000000082d437c20 */ /* 0x000fe20008410000 */
[----:B------:R-:W-:Y:S01]  /*9890*/  FMUL.FTZ R69, R46, UR8 ;  /* 0x000000082e457c20 */ /* 0x000fe20008410000 */
[----:B------:R-:W-:Y:S01]  /*98a0*/  FMUL.FTZ R79, R47, UR8 ;  /* 0x000000082f4f7c20 */ /* 0x000fe20008410000 */
[----:B------:R-:W-:Y:S01]  /*98b0*/  HMMA.16816.F32 R80, R8, R14, R56 ;  /* 0x0000000e0850723c */ /* 0x000fe20000001838 */
[----:B------:R-:W-:Y:S02]  /*98c0*/  FMUL.FTZ R31, R33, UR8 ;  /* 0x00000008211f7c20 */ /* 0x000fe40008410000 */
[----:B------:R1:W-:Y:S03]  /*98d0*/  MUFU.TANH R171, R0 ;  /* 0x0000000000ab7308 */ /* 0x0003e60000002400 */
[----:B------:R-:W-:Y:S01]  /*98e0*/  FMUL.FTZ R42, R7, UR8 ;  /* 0x00000008072a7c20 */ /* 0x000fe20008410000 */
[----:B------:R-:W-:Y:S01]  /*98f0*/  FMUL.FTZ R11, R25, UR8 ;  /* 0x00000008190b7c20 */ /* 0x000fe20008410000 */
[----:B------:R-:W-:Y:S01]  /*9900*/  FMUL.FTZ R8, R26, UR8 ;  /* 0x000000081a087c20 */ /* 0x000fe20008410000 */
[----:B------:R-:W-:Y:S01]  /*9910*/  FMUL.FTZ R36, R6, UR8 ;  /* 0x0000000806247c20 */ /* 0x000fe20008410000 */
[----:B------:R-:W-:Y:S01]  /*9920*/  FMUL.FTZ R33, R5, UR8 ;  /* 0x0000000805217c20 */ /* 0x000fe20008410000 */
[----:B------:R-:W-:Y:S01]  /*9930*/  MUFU.TANH R70, R48 ;  /* 0x0000003000467308 */ /* 0x000fe20000002400 */
[----:B------:R-:W-:Y:S01]  /*9940*/  FMUL.FTZ R32, R4, UR8 ;  /* 0x0000000804207c20 */ /* 0x000fe20008410000 */
[----:B------:R-:W-:Y:S01]  /*9950*/  FMUL.FTZ R28, R18, UR8 ;  /* 0x00000008121c7c20 */ /* 0x000fe20008410000 */
[----:B------:R-:W-:Y:S01]  /*9960*/  FMUL.FTZ R29, R19, UR8 ;  /* 0x00000008131d7c20 */ /* 0x000fe20008410000 */
[----:B------:R-:W-:Y:S01]  /*9970*/  FMUL.FTZ R13, R17, UR8 ;  /* 0x00000008110d7c20 */ /* 0x000fe20008410000 */
[----:B------:R-:W-:-:S03]  /*9980*/  FMUL.FTZ R14, R16, UR8 ;  /* 0x00000008100e7c20 */ /* 0x000fc60008410000 */
[----:B------:R-:W-:Y:S01]  /*9990*/  MUFU.TANH R90, R8 ;  /* 0x00000008005a7308 */ /* 0x000fe20000002400 */
[----:B-1----:R-:W-:-:S07]  /*99a0*/  FMUL.FTZ R0, R52, UR8 ;  /* 0x0000000834007c20 */ /* 0x002fce0008410000 */
[----:B------:R1:W-:Y:S08]  /*99b0*/  MUFU.TANH R116, R0 ;  /* 0x0000000000747308 */ /* 0x0003f00000002400 */
[----:B------:R-:W-:Y:S08]  /*99c0*/  MUFU.TANH R105, R50 ;  /* 0x0000003200697308 */ /* 0x000ff00000002400 */
[----:B------:R-:W-:Y:S01]  /*99d0*/  MUFU.TANH R104, R51 ;  /* 0x0000003300687308 */ /* 0x000fe20000002400 */
[----:B-1----:R-:W-:Y:S01]  /*99e0*/  FMUL.FTZ R0, R54, UR8 ;  /* 0x0000000836007c20 */ /* 0x002fe20008410000 */
[----:B------:R-:W-:-:S06]  /*99f0*/  FMUL.FTZ R54, R44, UR8 ;  /* 0x000000082c367c20 */ /* 0x000fcc0008410000 */
[----:B------:R1:W-:Y:S08]  /*9a00*/  MUFU.TANH R133, R0 ;  /* 0x0000000000857308 */ /* 0x0003f00000002400 */
[----:B------:R-:W-:Y:S08]  /*9a10*/  MUFU.TANH R92, R28 ;  /* 0x0000001c005c7308 */ /* 0x000ff00000002400 */
[----:B------:R-:W2:Y:S01]  /*9a20*/  MUFU.TANH R106, R61 ;  /* 0x0000003d006a7308 */ /* 0x000ea20000002400 */
[----:B-1----:R-:W-:-:S07]  /*9a30*/  FMUL.FTZ R0, R55, UR8 ;  /* 0x0000000837007c20 */ /* 0x002fce0008410000 */
[----:B------:R1:W-:Y:S08]  /*9a40*/  MUFU.TANH R126, R0 ;  /* 0x00000000007e7308 */ /* 0x0003f00000002400 */
[----:B------:R-:W-:Y:S08]  /*9a50*/  MUFU.TANH R110, R62 ;  /* 0x0000003e006e7308 */ /* 0x000ff00000002400 */
[----:B------:R-:W-:Y:S01]  /*9a60*/  MUFU.TANH R108, R63 ;  /* 0x0000003f006c7308 */ /* 0x000fe20000002400 */
[----:B-1----:R-:W-:-:S05]  /*9a70*/  VIADD R0, R219, 0xfffffffe ;  /* 0xfffffffedb007836 */ /* 0x002fca0000000000 */
[C---:B------:R-:W-:Y:S01]  /*9a80*/  ISETP.GT.AND P0, PT, R0.reuse, R60, PT ;  /* 0x0000003c0000720c */ /* 0x040fe20003f04270 */
[----:B------:R-:W-:Y:S01]  /*9a90*/  IMAD R0, R0, 0x80, R37 ;  /* 0x0000008000007824 */ /* 0x000fe200078e0225 */
[----:B------:R-:W-:Y:S03]  /*9aa0*/  MUFU.TANH R64, R14 ;  /* 0x0000000e00407308 */ /* 0x000fe60000002400 */
[C---:B------:R-:W-:Y:S01]  /*9ab0*/  VIADD R3, R0.reuse, 0x1 ;  /* 0x0000000100037836 */ /* 0x040fe20000000000 */
[C---:B------:R-:W-:Y:S01]  /*9ac0*/  ISETP.GE.AND P1, PT, R0.reuse, R203, PT ;  /* 0x000000cb0000720c */ /* 0x040fe20003f26270 */
[C---:B------:R-:W-:Y:S01]  /*9ad0*/  VIADD R10, R0.reuse, 0x9 ;  /* 0x00000009000a7836 */ /* 0x040fe20000000000 */
[C---:B------:R-:W-:Y:S01]  /*9ae0*/  IADD3 R2, R0.reuse, 0x8, RZ ;  /* 0x0000000800027810 */ /* 0x040fe20007ffe0ff */
[C---:B------:R-:W-:Y:S01]  /*9af0*/  VIADD R9, R0.reuse, 0x10 ;  /* 0x0000001000097836 */ /* 0x040fe20000000000 */
[C---:B------:R-:W-:Y:S01]  /*9b00*/  ISETP.LT.OR P1, PT, R0.reuse, R199, P1 ;  /* 0x000000c70000720c */ /* 0x040fe20000f21670 */
[----:B------:R1:W3:Y:S01]  /*9b10*/  MUFU.TANH R37, R11 ;  /* 0x0000000b00257308 */ /* 0x0002e20000002400 */
[CC--:B------:R-:W-:Y:S01]  /*9b20*/  ISETP.GE.AND P6, PT, R3.reuse, R203.reuse, PT ;  /* 0x000000cb0300720c */ /* 0x0c0fe20003fc6270 */
[----:B------:R-:W-:Y:S01]  /*9b30*/  VIADD R7, R0, 0x18 ;  /* 0x0000001800077836 */ /* 0x000fe20000000000 */
[----:B------:R-:W-:Y:S01]  /*9b40*/  ISETP.GE.AND P5, PT, R2, R203, PT ;  /* 0x000000cb0200720c */ /* 0x000fe20003fa6270 */
[C---:B------:R-:W-:Y:S01]  /*9b50*/  VIADD R6, R0.reuse, 0x19 ;  /* 0x0000001900067836 */ /* 0x040fe20000000000 */
[----:B------:R-:W-:Y:S01]  /*9b60*/  ISETP.LT.OR P6, PT, R3, R199, P6 ;  /* 0x000000c70300720c */ /* 0x000fe200037c1670 */
[C---:B------:R-:W-:Y:S01]  /*9b70*/  VIADD R4, R0.reuse, 0x21 ;  /* 0x0000002100047836 */ /* 0x040fe20000000000 */
[----:B------:R-:W-:Y:S01]  /*9b80*/  FSEL R43, R43, -INF , !P1 ;  /* 0xff8000002b2b7808 */ /* 0x000fe20004800000 */
[----:B------:R-:W-:Y:S01]  /*9b90*/  VIADD R27, R0, 0x28 ;  /* 0x00000028001b7836 */ /* 0x000fe20000000000 */
[----:B------:R-:W-:Y:S01]  /*9ba0*/  ISETP.GE.AND P4, PT, R10, R203, PT ;  /* 0x000000cb0a00720c */ /* 0x000fe20003f86270 */
[----:B------:R-:W-:Y:S01]  /*9bb0*/  VIADD R25, R0, 0x30 ;  /* 0x0000003000197836 */ /* 0x000fe20000000000 */
[----:B------:R-:W-:Y:S01]  /*9bc0*/  ISETP.LT.OR P5, PT, R2, R199, P5 ;  /* 0x000000c70200720c */ /* 0x000fe20002fa1670 */
[----:B------:R-:W-:Y:S01]  /*9bd0*/  VIADD R24, R0, 0x31 ;  /* 0x0000003100187836 */ /* 0x000fe20000000000 */
[----:B------:R-:W-:Y:S01]  /*9be0*/  FSEL R44, R252, -INF , !P6 ;  /* 0xff800000fc2c7808 */ /* 0x000fe20007000000 */
[C---:B------:R-:W-:Y:S01]  /*9bf0*/  VIADD R22, R0.reuse, 0x39 ;  /* 0x0000003900167836 */ /* 0x040fe20000000000 */
[C---:B------:R-:W-:Y:S01]  /*9c00*/  IADD3 R8, R0.reuse, 0x11, RZ ;  /* 0x0000001100087810 */ /* 0x040fe20007ffe0ff */
[C---:B------:R-:W-:Y:S01]  /*9c10*/  VIADD R21, R0.reuse, 0x40 ;  /* 0x0000004000157836 */ /* 0x040fe20000000000 */
[----:B-1----:R-:W-:Y:S01]  /*9c20*/  FMNMX.FTZ R11, R41, R43, !PT ;  /* 0x0000002b290b7209 */ /* 0x002fe20007810000 */
[C---:B------:R-:W-:Y:S01]  /*9c30*/  VIADD R19, R0.reuse, 0x48 ;  /* 0x0000004800137836 */ /* 0x040fe20000000000 */
[----:B------:R-:W-:Y:S01]  /*9c40*/  ISETP.GE.AND P3, PT, R9, R203, PT ;  /* 0x000000cb0900720c */ /* 0x000fe20003f66270 */
[----:B------:R-:W-:Y:S01]  /*9c50*/  VIADD R18, R0, 0x49 ;  /* 0x0000004900127836 */ /* 0x000fe20000000000 */
[----:B------:R-:W-:Y:S01]  /*9c60*/  ISETP.LT.OR P4, PT, R10, R199, P4 ;  /* 0x000000c70a00720c */ /* 0x000fe20002781670 */
[C---:B------:R-:W-:Y:S01]  /*9c70*/  VIADD R16, R0.reuse, 0x51 ;  /* 0x0000005100107836 */ /* 0x040fe20000000000 */
[----:B------:R-:W-:Y:S01]  /*9c80*/  FSEL R45, R251, -INF , !P5 ;  /* 0xff800000fb2d7808 */ /* 0x000fe20006800000 */
[----:B------:R-:W-:Y:S01]  /*9c90*/  VIADD R15, R0, 0x58 ;  /* 0x00000058000f7836 */ /* 0x000fe20000000000 */
[----:B------:R-:W-:Y:S01]  /*9ca0*/  FMNMX.FTZ R11, R44, R11, !PT ;  /* 0x0000000b2c0b7209 */ /* 0x000fe20007810000 */
[----:B------:R1:W5:Y:S01]  /*9cb0*/  MUFU.TANH R71, R13 ;  /* 0x0000000d00477308 */ /* 0x0003620000002400 */
[----:B------:R-:W-:-:S02]  /*9cc0*/  ISETP.GE.AND P2, PT, R8, R203, PT ;  /* 0x000000cb0800720c */ /* 0x000fc40003f46270 */
[----:B------:R-:W-:Y:S02]  /*9cd0*/  ISETP.LT.OR P3, PT, R9, R199, P3 ;  /* 0x000000c70900720c */ /* 0x000fe40001f61670 */
[----:B------:R-:W-:Y:S02]  /*9ce0*/  FSEL R46, R250, -INF , !P4 ;  /* 0xff800000fa2e7808 */ /* 0x000fe40006000000 */
[----:B------:R-:W-:Y:S01]  /*9cf0*/  FMNMX.FTZ R11, R45, R11, !PT ;  /* 0x0000000b2d0b7209 */ /* 0x000fe20007810000 */
[----:B------:R4:W-:Y:S01]  /*9d00*/  MUFU.TANH R93, R29 ;  /* 0x0000001d005d7308 */ /* 0x0009e20000002400 */
[----:B------:R-:W-:Y:S02]  /*9d10*/  ISETP.GE.AND P1, PT, R7, R203, PT ;  /* 0x000000cb0700720c */ /* 0x000fe40003f26270 */
[----:B------:R-:W-:Y:S02]  /*9d20*/  ISETP.LT.OR P2, PT, R8, R199, P2 ;  /* 0x000000c70800720c */ /* 0x000fe40001741670 */
[----:B------:R-:W-:-:S02]  /*9d30*/  FSEL R47, R249, -INF , !P3 ;  /* 0xff800000f92f7808 */ /* 0x000fc40005800000 */
[----:B------:R-:W-:Y:S01]  /*9d40*/  FMNMX.FTZ R11, R46, R11, !PT ;  /* 0x0000000b2e0b7209 */ /* 0x000fe20007810000 */
[----:B------:R2:W-:Y:S01]  /*9d50*/  MUFU.TANH R74, R33 ;  /* 0x00000021004a7308 */ /* 0x0005e20000002400 */
[C---:B------:R-:W-:Y:S01]  /*9d60*/  IADD3 R5, R0.reuse, 0x20, RZ ;  /* 0x0000002000057810 */ /* 0x040fe20007ffe0ff */
[----:B-1----:R-:W-:Y:S01]  /*9d70*/  VIADD R13, R0, 0x60 ;  /* 0x00000060000d7836 */ /* 0x002fe20000000000 */
[----:B------:R-:W-:Y:S02]  /*9d80*/  ISETP.GE.AND P6, PT, R6, R203, PT ;  /* 0x000000cb0600720c */ /* 0x000fe40003fc6270 */
[----:B------:R-:W-:Y:S02]  /*9d90*/  ISETP.LT.OR P1, PT, R7, R199, P1 ;  /* 0x000000c70700720c */ /* 0x000fe40000f21670 */
[----:B------:R-:W-:Y:S01]  /*9da0*/  FSEL R48, R248, -INF , !P2 ;  /* 0xff800000f8307808 */ /* 0x000fe20005000000 */
[----:B------:R1:W-:Y:S01]  /*9db0*/  MUFU.TANH R91, R12 ;  /* 0x0000000c005b7308 */ /* 0x0003e20000002400 */
[----:B------:R-:W-:Y:S01]  /*9dc0*/  FMNMX.FTZ R11, R47, R11, !PT ;  /* 0x0000000b2f0b7209 */ /* 0x000fe20007810000 */
[----:B----4-:R-:W-:Y:S01]  /*9dd0*/  FMUL.FTZ R29, R84, UR8 ;  /* 0x00000008541d7c20 */ /* 0x010fe20008410000 */
[----:B------:R-:W-:-:S02]  /*9de0*/  ISETP.GE.AND P5, PT, R5, R203, PT ;  /* 0x000000cb0500720c */ /* 0x000fc40003fa6270 */
[----:B------:R-:W-:Y:S02]  /*9df0*/  ISETP.LT.OR P6, PT, R6, R199, P6 ;  /* 0x000000c70600720c */ /* 0x000fe400037c1670 */
[----:B------:R-:W-:Y:S01]  /*9e00*/  FSEL R50, R247, -INF , !P1 ;  /* 0xff800000f7327808 */ /* 0x000fe20004800000 */
[----:B------:R4:W-:Y:S01]  /*9e10*/  MUFU.TANH R75, R32 ;  /* 0x00000020004b7308 */ /* 0x0009e20000002400 */
[----:B------:R-:W-:Y:S01]  /*9e20*/  FMNMX.FTZ R11, R48, R11, !PT ;  /* 0x0000000b300b7209 */ /* 0x000fe20007810000 */
[----:B--2---:R-:W-:Y:S01]  /*9e30*/  FMUL.FTZ R33, R85, UR8 ;  /* 0x0000000855217c20 */ /* 0x004fe20008410000 */
[----:B------:R-:W-:Y:S02]  /*9e40*/  ISETP.GE.AND P4, PT, R4, R203, PT ;  /* 0x000000cb0400720c */ /* 0x000fe40003f86270 */
[----:B------:R-:W-:Y:S02]  /*9e50*/  ISETP.LT.OR P5, PT, R5, R199, P5 ;  /* 0x000000c70500720c */ /* 0x000fe40002fa1670 */
[----:B------:R-:W-:Y:S01]  /*9e60*/  FSEL R51, R109, -INF , !P6 ;  /* 0xff8000006d337808 */ /* 0x000fe20007000000 */
[----:B------:R-:W-:Y:S01]  /*9e70*/  MUFU.TANH R33, R33 ;  /* 0x0000002100217308 */ /* 0x000fe20000002400 */
[----:B------:R-:W-:Y:S01]  /*9e80*/  FMNMX.FTZ R11, R50, R11, !PT ;  /* 0x0000000b320b7209 */ /* 0x000fe20007810000 */
[C---:B-1----:R-:W-:Y:S01]  /*9e90*/  VIADD R12, R0.reuse, 0x61 ;  /* 0x00000061000c7836 */ /* 0x042fe20000000000 */
[----:B------:R-:W-:-:S02]  /*9ea0*/  IADD3 R26, R0, 0x29, RZ ;  /* 0x00000029001a7810 */ /* 0x000fc40007ffe0ff */
[----:B------:R-:W-:Y:S02]  /*9eb0*/  ISETP.GE.AND P3, PT, R27, R203, PT ;  /* 0x000000cb1b00720c */ /* 0x000fe40003f66270 */
[----:B------:R-:W-:Y:S01]  /*9ec0*/  ISETP.LT.OR P4, PT, R4, R199, P4 ;  /* 0x000000c70400720c */ /* 0x000fe20002781670 */
[----:B------:R-:W-:Y:S01]  /*9ed0*/  MUFU.TANH R89, R36 ;  /* 0x0000002400597308 */ /* 0x000fe20000002400 */
[----:B------:R-:W-:Y:S01]  /*9ee0*/  FSEL R52, R243, -INF , !P5 ;  /* 0xff800000f3347808 */ /* 0x000fe20006800000 */
[----:B----4-:R-:W-:Y:S01]  /*9ef0*/  VIADD R32, R0, 0x69 ;  /* 0x0000006900207836 */ /* 0x010fe20000000000 */
[----:B------:R-:W-:Y:S02]  /*9f00*/  FMNMX.FTZ R11, R51, R11, !PT ;  /* 0x0000000b330b7209 */ /* 0x000fe40007810000 */
[----:B------:R-:W-:Y:S02]  /*9f10*/  ISETP.GE.AND P2, PT, R26, R203, PT ;  /* 0x000000cb1a00720c */ /* 0x000fe40003f46270 */
[----:B------:R-:W-:Y:S01]  /*9f20*/  ISETP.LT.OR P3, PT, R27, R199, P3 ;  /* 0x000000c71b00720c */ /* 0x000fe20001f61670 */
[----:B------:R-:W-:Y:S01]  /*9f30*/  MUFU.TANH R109, R30 ;  /* 0x0000001e006d7308 */ /* 0x000fe20000002400 */
[----:B------:R-:W-:-:S02]  /*9f40*/  FSEL R53, R111, -INF , !P4 ;  /* 0xff8000006f357808 */ /* 0x000fc40006000000 */
[----:B------:R-:W-:Y:S02]  /*9f50*/  FMNMX.FTZ R11, R52, R11, !PT ;  /* 0x0000000b340b7209 */ /* 0x000fe40007810000 */
[----:B------:R-:W-:Y:S02]  /*9f60*/  ISETP.GE.AND P1, PT, R25, R203, PT ;  /* 0x000000cb1900720c */ /* 0x000fe40003f26270 */
[----:B------:R-:W-:Y:S01]  /*9f70*/  ISETP.LT.OR P2, PT, R26, R199, P2 ;  /* 0x000000c71a00720c */ /* 0x000fe20001741670 */
[----:B------:R1:W-:Y:S01]  /*9f80*/  MUFU.TANH R111, R31 ;  /* 0x0000001f006f7308 */ /* 0x0003e20000002400 */
[----:B------:R-:W-:Y:S02]  /*9f90*/  FSEL R55, R226, -INF , !P3 ;  /* 0xff800000e2377808 */ /* 0x000fe40005800000 */
[----:B------:R-:W-:Y:S02]  /*9fa0*/  FMNMX.FTZ R11, R53, R11, !PT ;  /* 0x0000000b350b7209 */ /* 0x000fe40007810000 */
[----:B------:R-:W-:-:S02]  /*9fb0*/  IADD3 R23, R0, 0x38, RZ ;  /* 0x0000003800177810 */ /* 0x000fc40007ffe0ff */
[----:B------:R-:W-:Y:S01]  /*9fc0*/  ISETP.GE.AND P6, PT, R24, R203, PT ;  /* 0x000000cb1800720c */ /* 0x000fe20003fc6270 */
[----:B------:R-:W-:Y:S01]  /*9fd0*/  MUFU.TANH R88, R42 ;  /* 0x0000002a00587308 */ /* 0x000fe20000002400 */
[----:B------:R-:W-:Y:S02]  /*9fe0*/  FSEL R56, R124, -INF , !P2 ;  /* 0xff8000007c387808 */ /* 0x000fe40005000000 */
[----:B------:R-:W-:Y:S02]  /*9ff0*/  ISETP.LT.OR P1, PT, R25, R199, P1 ;  /* 0x000000c71900720c */ /* 0x000fe40000f21670 */
[----:B------:R-:W-:Y:S02]  /*a000*/  FMNMX.FTZ R11, R55, R11, !PT ;  /* 0x0000000b370b7209 */ /* 0x000fe40007810000 */
[----:B------:R-:W-:Y:S01]  /*a010*/  ISETP.GE.AND P5, PT, R23, R203, PT ;  /* 0x000000cb1700720c */ /* 0x000fe20003fa6270 */
[----:B------:R-:W-:Y:S01]  /*a020*/  MUFU.TANH R124, R34 ;  /* 0x00000022007c7308 */ /* 0x000fe20000002400 */
[----:B------:R-:W-:Y:S01]  /*a030*/  ISETP.LT.OR P6, PT, R24, R199, P6 ;  /* 0x000000c71800720c */ /* 0x000fe200037c1670 */
[----:B-1----:R-:W-:Y:S01]  /*a040*/  VIADD R31, R0, 0x70 ;  /* 0x00000070001f7836 */ /* 0x002fe20000000000 */
[----:B------:R-:W-:-:S02]  /*a050*/  FSEL R57, R209, -INF , !P1 ;  /* 0xff800000d1397808 */ /* 0x000fc40004800000 */
[----:B------:R-:W-:Y:S02]  /*a060*/  FMNMX.FTZ R11, R56, R11, !PT ;  /* 0x0000000b380b7209 */ /* 0x000fe40007810000 */
[----:B------:R-:W-:Y:S01]  /*a070*/  ISETP.GE.AND P4, PT, R22, R203, PT ;  /* 0x000000cb1600720c */ /* 0x000fe20003f86270 */
[----:B------:R1:W2:Y:S01]  /*a080*/  MUFU.TANH R34, R29 ;  /* 0x0000001d00227308 */ /* 0x0002a20000002400 */
[----:B------:R-:W-:Y:S02]  /*a090*/  FSEL R58, R121, -INF , !P6 ;  /* 0xff800000793a7808 */ /* 0x000fe40007000000 */
[----:B------:R-:W-:Y:S02]  /*a0a0*/  ISETP.LT.OR P5, PT, R23, R199, P5 ;  /* 0x000000c71700720c */ /* 0x000fe40002fa1670 */
[----:B------:R-:W-:Y:S02]  /*a0b0*/  FMNMX.FTZ R28, R57, R11, !PT ;  /* 0x0000000b391c7209 */ /* 0x000fe40007810000 */
[----:B------:R-:W-:Y:S01]  /*a0c0*/  IADD3 R20, R0, 0x41, RZ ;  /* 0x0000004100147810 */ /* 0x000fe20007ffe0ff */
[----:B------:R4:W-:Y:S01]  /*a0d0*/  MUFU.TANH R121, R35 ;  /* 0x0000002300797308 */ /* 0x0009e20000002400 */
[----:B------:R-:W-:-:S02]  /*a0e0*/  ISETP.GE.AND P3, PT, R21, R203, PT ;  /* 0x000000cb1500720c */ /* 0x000fc40003f66270 */
[----:B------:R-:W-:Y:S02]  /*a0f0*/  ISETP.LT.OR P4, PT, R22, R199, P4 ;  /* 0x000000c71600720c */ /* 0x000fe40002781670 */
[----:B------:R-:W-:Y:S02]  /*a100*/  FSEL R59, R132, -INF , !P5 ;  /* 0xff800000843b7808 */ /* 0x000fe40006800000 */
[----:B------:R-:W-:Y:S02]  /*a110*/  FMNMX.FTZ R28, R58, R28, !PT ;  /* 0x0000001c3a1c7209 */ /* 0x000fe40007810000 */
[----:B------:R-:W-:Y:S01]  /*a120*/  ISETP.GE.AND P2, PT, R20, R203, PT ;  /* 0x000000cb1400720c */ /* 0x000fe20003f46270 */
[----:B-1----:R-:W-:Y:S01]  /*a130*/  VIADD R29, R0, 0x78 ;  /* 0x00000078001d7836 */ /* 0x002fe20000000000 */
[----:B------:R-:W-:Y:S02]  /*a140*/  FSEL R60, R127, -INF , !P4 ;  /* 0xff8000007f3c7808 */ /* 0x000fe40006000000 */
[----:B------:R-:W-:-:S02]  /*a150*/  ISETP.LT.OR P3, PT, R21, R199, P3 ;  /* 0x000000c71500720c */ /* 0x000fc40001f61670 */
[----:B------:R-:W-:Y:S02]  /*a160*/  FMNMX.FTZ R28, R59, R28, !PT ;  /* 0x0000001c3b1c7209 */ /* 0x000fe40007810000 */
[----:B------:R-:W-:Y:S01]  /*a170*/  ISETP.GE.AND P1, PT, R19, R203, PT ;  /* 0x000000cb1300720c */ /* 0x000fe20003f26270 */
[----:B----4-:R-:W-:Y:S01]  /*a180*/  FMUL.FTZ R35, R80, UR8 ;  /* 0x0000000850237c20 */ /* 0x010fe20008410000 */
[----:B------:R-:W-:Y:S02]  /*a190*/  ISETP.LT.OR P2, PT, R20, R199, P2 ;  /* 0x000000c71400720c */ /* 0x000fe40001741670 */
[----:B------:R-:W-:Y:S01]  /*a1a0*/  FSEL R61, R117, -INF , !P3 ;  /* 0xff800000753d7808 */ /* 0x000fe20005800000 */
[----:B------:R1:W4:Y:S01]  /*a1b0*/  MUFU.TANH R36, R35 ;  /* 0x0000002300247308 */ /* 0x0003220000002400 */
[----:B------:R-:W-:Y:S02]  /*a1c0*/  FMNMX.FTZ R28, R60, R28, !PT ;  /* 0x0000001c3c1c7209 */ /* 0x000fe40007810000 */
[----:B------:R-:W-:-:S02]  /*a1d0*/  IADD3 R17, R0, 0x50, RZ ;  /* 0x0000005000117810 */ /* 0x000fc40007ffe0ff */
[----:B------:R-:W-:Y:S02]  /*a1e0*/  ISETP.GE.AND P6, PT, R18, R203, PT ;  /* 0x000000cb1200720c */ /* 0x000fe40003fc6270 */
[----:B------:R-:W-:Y:S01]  /*a1f0*/  FSEL R62, R114, -INF , !P2 ;  /* 0xff800000723e7808 */ /* 0x000fe20005000000 */
[----:B------:R5:W-:Y:S01]  /*a200*/  MUFU.TANH R117, R69 ;  /* 0x0000004500757308 */ /* 0x000be20000002400 */
[----:B------:R-:W-:Y:S02]  /*a210*/  ISETP.LT.OR P1, PT, R19, R199, P1 ;  /* 0x000000c71300720c */ /* 0x000fe40000f21670 */
[----:B------:R-:W-:Y:S02]  /*a220*/  FMNMX.FTZ R28, R61, R28, !PT ;  /* 0x0000001c3d1c7209 */ /* 0x000fe40007810000 */
[----:B------:R-:W-:Y:S02]  /*a230*/  ISETP.GE.AND P5, PT, R17, R203, PT ;  /* 0x000000cb1100720c */ /* 0x000fe40003fa6270 */
[----:B------:R-:W-:Y:S01]  /*a240*/  FSEL R63, R107, -INF , !P1 ;  /* 0xff8000006b3f7808 */ /* 0x000fe20004800000 */
[----:B------:R-:W-:Y:S01]  /*a250*/  MUFU.TANH R114, R79 ;  /* 0x0000004f00727308 */ /* 0x000fe20000002400 */
[----:B------:R-:W-:Y:S01]  /*a260*/  ISETP.LT.OR P6, PT, R18, R199, P6 ;  /* 0x000000c71200720c */ /* 0x000fe200037c1670 */
[----:B-1----:R-:W-:Y:S01]  /*a270*/  FMUL.FTZ R35, R81, UR8 ;  /* 0x0000000851237c20 */ /* 0x002fe20008410000 */
[----:B------:R-:W-:-:S02]  /*a280*/  FMNMX.FTZ R28, R62, R28, !PT ;  /* 0x0000001c3e1c7209 */ /* 0x000fc40007810000 */
[----:B------:R-:W-:Y:S02]  /*a290*/  ISETP.GE.AND P4, PT, R16, R203, PT ;  /* 0x000000cb1000720c */ /* 0x000fe40003f86270 */
[----:B------:R-:W-:Y:S01]  /*a2a0*/  FSEL R65, R106, -INF , !P6 ;  /* 0xff8000006a417808 */ /* 0x000fe20007000000 */
[----:B------:R-:W-:Y:S01]  /*a2b0*/  MUFU.TANH R107, R67 ;  /* 0x00000043006b7308 */ /* 0x000fe20000002400 */
[----:B------:R-:W-:Y:S02]  /*a2c0*/  ISETP.LT.OR P5, PT, R17, R199, P5 ;  /* 0x000000c71100720c */ /* 0x000fe40002fa1670 */
[----:B------:R-:W-:Y:S02]  /*a2d0*/  FMNMX.FTZ R28, R63, R28, !PT ;  /* 0x0000001c3f1c7209 */ /* 0x000fe40007810000 */
[----:B------:R-:W-:Y:S02]  /*a2e0*/  IADD3 R14, R0, 0x59, RZ ;  /* 0x00000059000e7810 */ /* 0x000fe40007ffe0ff */
[----:B------:R-:W-:Y:S01]  /*a2f0*/  ISETP.GE.AND P3, PT, R15, R203, PT ;  /* 0x000000cb0f00720c */ /* 0x000fe20003f66270 */
[----:B------:R-:W-:Y:S01]  /*a300*/  MUFU.TANH R106, R54 ;  /* 0x00000036006a7308 */ /* 0x000fe20000002400 */
[----:B------:R-:W-:-:S02]  /*a310*/  FSEL R66, R70, -INF , !P5 ;  /* 0xff80000046427808 */ /* 0x000fc40006800000 */
[----:B------:R-:W-:Y:S02]  /*a320*/  ISETP.LT.OR P4, PT, R16, R199, P4 ;  /* 0x000000c71000720c */ /* 0x000fe40002781670 */
[----:B------:R-:W-:Y:S02]  /*a330*/  FMNMX.FTZ R28, R65, R28, !PT ;  /* 0x0000001c411c7209 */ /* 0x000fe40007810000 */
[----:B------:R-:W-:Y:S02]  /*a340*/  ISETP.GE.AND P2, PT, R14, R203, PT ;  /* 0x000000cb0e00720c */ /* 0x000fe40003f46270 */
[----:B------:R-:W-:Y:S02]  /*a350*/  FSEL R68, R68, -INF , !P4 ;  /* 0xff80000044447808 */ /* 0x000fe40006000000 */
[----:B------:R-:W-:Y:S02]  /*a360*/  ISETP.LT.OR P3, PT, R15, R199, P3 ;  /* 0x000000c70f00720c */ /* 0x000fe40001f61670 */
[----:B------:R-:W-:-:S02]  /*a370*/  FMNMX.FTZ R28, R66, R28, !PT ;  /* 0x0000001c421c7209 */ /* 0x000fc40007810000 */
[----:B------:R-:W-:Y:S02]  /*a380*/  ISETP.GE.AND P1, PT, R13, R203, PT ;  /* 0x000000cb0d00720c */ /* 0x000fe40003f26270 */
[----:B------:R-:W-:Y:S01]  /*a390*/  FSEL R72, R49, -INF , !P3 ;  /* 0xff80000031487808 */ /* 0x000fe20005800000 */
[----:B------:R-:W-:Y:S01]  /*a3a0*/  FMUL.FTZ R49, R100, UR8 ;  /* 0x0000000864317c20 */ /* 0x000fe20008410000 */
[----:B------:R-:W-:Y:S02]  /*a3b0*/  ISETP.LT.OR P2, PT, R14, R199, P2 ;  /* 0x000000c70e00720c */ /* 0x000fe40001741670 */
[----:B------:R-:W-:Y:S02]  /*a3c0*/  FMNMX.FTZ R28, R68, R28, !PT ;  /* 0x0000001c441c7209 */ /* 0x000fe40007810000 */
[----:B------:R-:W-:Y:S02]  /*a3d0*/  ISETP.GE.AND P6, PT, R12, R203, PT ;  /* 0x000000cb0c00720c */ /* 0x000fe40003fc6270 */
[----:B------:R-:W-:-:S02]  /*a3e0*/  IADD3 R11, R0, 0x68, RZ ;  /* 0x00000068000b7810 */ /* 0x000fc40007ffe0ff */
[----:B---3--:R-:W-:Y:S01]  /*a3f0*/  FSEL R73, R37, -INF , !P2 ;  /* 0xff80000025497808 */ /* 0x008fe20005000000 */
[----:B------:R-:W-:Y:S01]  /*a400*/  BAR.SYNC.DEFER_BLOCKING 0x0 ;  /* 0x0000000000007b1d */ /* 0x000fe20000010000 */
[----:B------:R-:W-:Y:S02]  /*a410*/  ISETP.LT.OR P1, PT, R13, R199, P1 ;  /* 0x000000c70d00720c */ /* 0x000fe40000f21670 */
[----:B------:R-:W-:Y:S02]  /*a420*/  FMNMX.FTZ R28, R72, R28, !PT ;  /* 0x0000001c481c7209 */ /* 0x000fe40007810000 */
[----:B------:R-:W-:Y:S02]  /*a430*/  ISETP.GE.AND P5, PT, R11, R203, PT ;  /* 0x000000cb0b00720c */ /* 0x000fe40003fa6270 */
[----:B------:R-:W-:Y:S02]  /*a440*/  FSEL R70, R64, -INF , !P1 ;  /* 0xff80000040467808 */ /* 0x000fe40004800000 */
[----:B------:R-:W-:-:S02]  /*a450*/  ISETP.LT.OR P6, PT, R12, R199, P6 ;  /* 0x000000c70c00720c */ /* 0x000fc400037c1670 */
[----:B------:R-:W-:Y:S02]  /*a460*/  FMNMX.FTZ R28, R73, R28, !PT ;  /* 0x0000001c491c7209 */ /* 0x000fe40007810000 */
[----:B------:R-:W-:Y:S02]  /*a470*/  ISETP.GE.AND P4, PT, R32, R203, PT ;  /* 0x000000cb2000720c */ /* 0x000fe40003f86270 */
[-C--:B------:R-:W-:Y:S02]  /*a480*/  ISETP.LT.OR P5, PT, R11, R199.reuse, P5 ;  /* 0x000000c70b00720c */ /* 0x080fe40002fa1670 */
[----:B-----5:R-:W-:Y:S02]  /*a490*/  FSEL R69, R71, -INF , !P6 ;  /* 0xff80000047457808 */ /* 0x020fe40007000000 */
[----:B------:R-:W-:Y:S02]  /*a4a0*/  FMNMX.FTZ R28, R70, R28, !PT ;  /* 0x0000001c461c7209 */ /* 0x000fe40007810000 */
[----:B------:R-:W-:-:S02]  /*a4b0*/  ISETP.LT.OR P4, PT, R32, R199, P4 ;  /* 0x000000c72000720c */ /* 0x000fc40002781670 */
[-C--:B------:R-:W-:Y:S02]  /*a4c0*/  ISETP.GE.AND P3, PT, R31, R203.reuse, PT ;  /* 0x000000cb1f00720c */ /* 0x080fe40003f66270 */
[----:B------:R-:W-:Y:S02]  /*a4d0*/  IADD3 R30, R0, 0x71, RZ ;  /* 0x00000071001e7810 */ /* 0x000fe40007ffe0ff */
[----:B--2---:R-:W-:Y:S02]  /*a4e0*/  FSEL R71, R34, -INF , !P5 ;  /* 0xff80000022477808 */ /* 0x004fe40006800000 */
[----:B------:R-:W-:Y:S01]  /*a4f0*/  FMNMX.FTZ R28, R69, R28, !PT ;  /* 0x0000001c451c7209 */ /* 0x000fe20007810000 */
[----:B------:R-:W1:Y:S01]  /*a500*/  MUFU.TANH R34, R35 ;  /* 0x0000002300227308 */ /* 0x000e620000002400 */
[----:B------:R-:W-:Y:S02]  /*a510*/  FSEL R78, R33, -INF , !P4 ;  /* 0xff800000214e7808 */ /* 0x000fe40006000000 */
[----:B------:R-:W-:-:S02]  /*a520*/  ISETP.GE.AND P2, PT, R30, R203, PT ;  /* 0x000000cb1e00720c */ /* 0x000fc40003f46270 */
[----:B------:R-:W-:Y:S02]  /*a530*/  ISETP.LT.OR P3, PT, R31, R199, P3 ;  /* 0x000000c71f00720c */ /* 0x000fe40001f61670 */
[----:B------:R-:W-:Y:S02]  /*a540*/  FMNMX.FTZ R33, R71, R28, !PT ;  /* 0x0000001c47217209 */ /* 0x000fe40007810000 */
[----:B------:R-:W-:Y:S02]  /*a550*/  ISETP.GE.AND P1, PT, R29, R203, PT ;  /* 0x000000cb1d00720c */ /* 0x000fe40003f26270 */
[----:B------:R-:W-:Y:S02]  /*a560*/  ISETP.LT.OR P2, PT, R30, R199, P2 ;  /* 0x000000c71e00720c */ /* 0x000fe40001741670 */
[----:B------:R-:W-:Y:S02]  /*a570*/  IADD3 R28, R0, 0x79, RZ ;  /* 0x00000079001c7810 */ /* 0x000fe40007ffe0ff */
[----:B------:R-:W-:-:S02]  /*a580*/  FSEL R77, R75, -INF , !P3 ;  /* 0xff8000004b4d7808 */ /* 0x000fc40005800000 */
[----:B------:R-:W-:Y:S02]  /*a590*/  FMNMX.FTZ R33, R78, R33, !PT ;  /* 0x000000214e217209 */ /* 0x000fe40007810000 */
[----:B------:R-:W-:Y:S02]  /*a5a0*/  ISETP.GE.AND P3, PT, R28, R203, PT ;  /* 0x000000cb1c00720c */ /* 0x000fe40003f66270 */
[----:B------:R-:W-:Y:S02]  /*a5b0*/  ISETP.LT.OR P1, PT, R29, R199, P1 ;  /* 0x000000c71d00720c */ /* 0x000fe40000f21670 */
[----:B------:R-:W-:Y:S02]  /*a5c0*/  FSEL R76, R74, -INF , !P2 ;  /* 0xff8000004a4c7808 */ /* 0x000fe40005000000 */
[----:B------:R-:W-:Y:S02]  /*a5d0*/  FMNMX.FTZ R33, R77, R33, !PT ;  /* 0x000000214d217209 */ /* 0x000fe40007810000 */
[----:B------:R-:W-:-:S02]  /*a5e0*/  ISETP.LT.OR P3, PT, R28, R199, P3 ;  /* 0x000000c71c00720c */ /* 0x000fc40001f61670 */
[----:B----4-:R-:W-:Y:S02]  /*a5f0*/  FSEL R75, R36, -INF , !P1 ;  /* 0xff800000244b7808 */ /* 0x010fe40004800000 */
[----:B------:R-:W-:Y:S02]  /*a600*/  FMNMX.FTZ R33, R76, R33, !PT ;  /* 0x000000214c217209 */ /* 0x000fe40007810000 */
[----:B-1----:R-:W-:Y:S02]  /*a610*/  FSEL R74, R34, -INF , !P3 ;  /* 0xff800000224a7808 */ /* 0x002fe40005800000 */
        /* <DEDUP_REMOVED lines=32> */
.L_x_914:
[----:B------:R-:W2:Y:S04]  /*a820*/  LDL.LU R64, [R1+0x24] ;  /* 0x0000240001407983 */ /* 0x000ea80000300800 */
[----:B------:R-:W3:Y:S04]  /*a830*/  LDL.LU R54, [R1+0x20] ;  /* 0x0000200001367983 */ /* 0x000ee80000300800 */
[----:B-1----:R-:W4:Y:S04]  /*a840*/  LDL.LU R37, [R1+0x18] ;  /* 0x0000180001257983 */ /* 0x002f280000300800 */
[----:B------:R-:W5:Y:S01]  /*a850*/  LDL.LU R36, [R1+0x1c] ;  /* 0x00001c0001247983 */ /* 0x000f620000300800 */
[----:B------:R-:W-:Y:S01]  /*a860*/  FMUL.FTZ R33, R101, UR8 ;  /* 0x0000000865217c20 */ /* 0x000fe20008410000 */
[C---:B------:R-:W-:Y:S01]  /*a870*/  ISETP.GE.AND P4, PT, R0.reuse, R202, PT ;  /* 0x000000ca0000720c */ /* 0x040fe20003f86270 */
[----:B------:R1:W-:Y:S01]  /*a880*/  MUFU.TANH R94, R49 ;  /* 0x00000031005e7308 */ /* 0x0003e20000002400 */
[----:B------:R-:W1:Y:S01]  /*a890*/  SHFL.BFLY PT, R34, R42, 0x2, 0x1f ;  /* 0x0c401f002a227f89 */ /* 0x000e6200000e0000 */
[----:B------:R-:W-:-:S02]  /*a8a0*/  ISETP.GE.AND P2, PT, R0, R201, PT ;  /* 0x000000c90000720c */ /* 0x000fc40003f46270 */
[C---:B------:R-:W-:Y:S02]  /*a8b0*/  ISETP.GE.AND P0, PT, R0.reuse, R200, PT ;  /* 0x000000c80000720c */ /* 0x040fe40003f06270 */
[C---:B------:R-:W-:Y:S02]  /*a8c0*/  ISETP.LT.OR P4, PT, R0.reuse, R198, P4 ;  /* 0x000000c60000720c */ /* 0x040fe40002781670 */
[----:B------:R1:W-:Y:S01]  /*a8d0*/  MUFU.TANH R100, R33 ;  /* 0x0000002100647308 */ /* 0x0003e20000002400 */
[C---:B------:R-:W-:Y:S02]  /*a8e0*/  ISETP.LT.OR P2, PT, R0.reuse, R197, P2 ;  /* 0x000000c50000720c */ /* 0x040fe40001741670 */
[----:B------:R-:W-:Y:S01]  /*a8f0*/  ISETP.LT.OR P0, PT, R0, R196, P0 ;  /* 0x000000c40000720c */ /* 0x000fe20000701670 */
[----:B------:R-:W-:Y:S01]  /*a900*/  FMUL.FTZ R0, R86, UR8 ;  /* 0x0000000856007c20 */ /* 0x000fe20008410000 */
[CC--:B------:R-:W-:Y:S02]  /*a910*/  ISETP.GE.AND P3, PT, R3.reuse, R202.reuse, PT ;  /* 0x000000ca0300720c */ /* 0x0c0fe40003f66270 */
[----:B------:R-:W-:Y:S01]  /*a920*/  ISETP.GE.AND P6, PT, R2, R202, PT ;  /* 0x000000ca0200720c */ /* 0x000fe20003fc6270 */
[----:B------:R1:W-:Y:S01]  /*a930*/  MUFU.TANH R95, R0 ;  /* 0x00000000005f7308 */ /* 0x0003e20000002400 */
[----:B------:R-:W-:-:S02]  /*a940*/  ISETP.LT.OR P3, PT, R3, R198, P3 ;  /* 0x000000c60300720c */ /* 0x000fc40001f61670 */
[----:B------:R-:W-:Y:S02]  /*a950*/  FSEL R79, R215, -INF , !P2 ;  /* 0xff800000d74f7808 */ /* 0x000fe40005000000 */
[----:B-1----:R-:W-:Y:S02]  /*a960*/  FSEL R49, R220, -INF , !P3 ;  /* 0xff800000dc317808 */ /* 0x002fe40005800000 */
[----:B------:R-:W-:Y:S01]  /*a970*/  ISETP.GE.AND P3, PT, R2, R200, PT ;  /* 0x000000c80200720c */ /* 0x000fe20003f66270 */
[----:B------:R-:W-:Y:S01]  /*a980*/  FMUL.FTZ R33, R102, UR8 ;  /* 0x0000000866217c20 */ /* 0x000fe20008410000 */
[----:B------:R-:W-:Y:S02]  /*a990*/  ISETP.GE.AND P1, PT, R3, R201, PT ;  /* 0x000000c90300720c */ /* 0x000fe40003f26270 */
[C---:B------:R-:W-:Y:S01]  /*a9a0*/  ISETP.LT.OR P6, PT, R2.reuse, R198, P6 ;  /* 0x000000c60200720c */ /* 0x040fe200037c1670 */
[----:B------:R1:W-:Y:S01]  /*a9b0*/  MUFU.TANH R102, R33 ;  /* 0x0000002100667308 */ /* 0x0003e20000002400 */
[----:B------:R-:W-:-:S02]  /*a9c0*/  ISETP.LT.OR P3, PT, R2, R196, P3 ;  /* 0x000000c40200720c */ /* 0x000fc40001f61670 */
[----:B------:R-:W-:Y:S01]  /*a9d0*/  ISETP.GE.AND P5, PT, R3, R200, PT ;  /* 0x000000c80300720c */ /* 0x000fe20003fa6270 */
[----:B------:R-:W-:Y:S01]  /*a9e0*/  FMUL.FTZ R0, R87, UR8 ;  /* 0x0000000857007c20 */ /* 0x000fe20008410000 */
[C---:B------:R-:W-:Y:S02]  /*a9f0*/  ISETP.LT.OR P1, PT, R3.reuse, R197, P1 ;  /* 0x000000c50300720c */ /* 0x040fe40000f21670 */
[----:B------:R-:W-:Y:S01]  /*aa00*/  ISETP.LT.OR P5, PT, R3, R196, P5 ;  /* 0x000000c40300720c */ /* 0x000fe20002fa1670 */
[----:B------:R1:W-:Y:S01]  /*aa10*/  MUFU.TANH R67, R0 ;  /* 0x0000000000437308 */ /* 0x0003e20000002400 */
[----:B------:R-:W-:Y:S02]  /*aa20*/  FSEL R80, R218, -INF , !P1 ;  /* 0xff800000da507808 */ /* 0x000fe40004800000 */
[----:B------:R-:W-:Y:S02]  /*aa30*/  ISETP.GE.AND P1, PT, R10, R202, PT ;  /* 0x000000ca0a00720c */ /* 0x000fe40003f26270 */
[----:B------:R-:W-:-:S02]  /*aa40*/  FSEL R81, R217, -INF , !P0 ;  /* 0xff800000d9517808 */ /* 0x000fc40004000000 */
[C---:B------:R-:W-:Y:S01]  /*aa50*/  ISETP.GE.AND P0, PT, R10.reuse, R201, PT ;  /* 0x000000c90a00720c */ /* 0x040fe20003f06270 */
[----:B-1----:R-:W-:Y:S01]  /*aa60*/  FMUL.FTZ R33, R103, UR8 ;  /* 0x0000000867217c20 */ /* 0x002fe20008410000 */
[C---:B------:R-:W-:Y:S02]  /*aa70*/  ISETP.LT.OR P1, PT, R10.reuse, R198, P1 ;  /* 0x000000c60a00720c */ /* 0x040fe40000f21670 */
[----:B------:R-:W-:Y:S01]  /*aa80*/  ISETP.LT.OR P0, PT, R10, R197, P0 ;  /* 0x000000c50a00720c */ /* 0x000fe20000701670 */
[----:B------:R1:W-:Y:S01]  /*aa90*/  MUFU.TANH R132, R33 ;  /* 0x0000002100847308 */ /* 0x0003e20000002400 */
[----:B------:R-:W-:Y:S01]  /*aaa0*/  FMUL.FTZ R0, R82, UR8 ;  /* 0x0000000852007c20 */ /* 0x000fe20008410000 */
[----:B------:R-:W-:Y:S02]  /*aab0*/  FSEL R82, R210, -INF , !P5 ;  /* 0xff800000d2527808 */ /* 0x000fe40006800000 */
[----:B------:R-:W-:-:S04]  /*aac0*/  ISETP.GE.AND P5, PT, R10, R200, PT ;  /* 0x000000c80a00720c */ /* 0x000fc80003fa6270 */
[----:B------:R-:W-:Y:S01]  /*aad0*/  MUFU.TANH R84, R0 ;  /* 0x0000000000547308 */ /* 0x000fe20000002400 */
[----:B------:R-:W-:Y:S02]  /*aae0*/  ISETP.LT.OR P5, PT, R10, R196, P5 ;  /* 0x000000c40a00720c */ /* 0x000fe40002fa1670 */
[----:B------:R-:W-:Y:S02]  /*aaf0*/  FSEL R10, R181, -INF , !P1 ;  /* 0xff800000b50a7808 */ /* 0x000fe40004800000 */
[----:B------:R-:W-:Y:S01]  /*ab00*/  ISETP.GE.AND P1, PT, R8, R202, PT ;  /* 0x000000ca0800720c */ /* 0x000fe20003f26270 */
[----:B-1----:R-:W-:-:S03]  /*ab10*/  FMUL.FTZ R33, R96, UR8 ;  /* 0x0000000860217c20 */ /* 0x002fc60008410000 */
[----:B------:R-:W-:Y:S01]  /*ab20*/  ISETP.LT.OR P1, PT, R8, R198, P1 ;  /* 0x000000c60800720c */ /* 0x000fe20000f21670 */
[----:B------:R1:W-:Y:S02]  /*ab30*/  MUFU.TANH R96, R33 ;  /* 0x0000002100607308 */ /* 0x0003e40000002400 */
[----:B-1----:R-:W-:Y:S01]  /*ab40*/  FMNMX.FTZ R33, R42, R34, !PT ;  /* 0x000000222a217209 */ /* 0x002fe20007810000 */
[----:B------:R-:W-:-:S04]  /*ab50*/  FMUL.FTZ R34, R97, UR8 ;  /* 0x0000000861227c20 */ /* 0x000fc80008410000 */
[----:B------:R-:W1:Y:S01]  /*ab60*/  SHFL.BFLY PT, R35, R33, 0x1, 0x1f ;  /* 0x0c201f0021237f89 */ /* 0x000e6200000e0000 */
[----:B------:R1:W-:Y:S02]  /*ab70*/  MUFU.TANH R101, R34 ;  /* 0x0000002200657308 */ /* 0x0003e40000002400 */
[----:B-1----:R-:W-:-:S06]  /*ab80*/  FMUL.FTZ R34, R98, UR8 ;  /* 0x0000000862227c20 */ /* 0x002fcc0008410000 */
[----:B------:R1:W-:Y:S01]  /*ab90*/  MUFU.TANH R243, R34 ;  /* 0x0000002200f37308 */ /* 0x0003e20000002400 */
[----:B------:R-:W-:Y:S02]  /*aba0*/  FMNMX.FTZ R127, R33, R35, !PT ;  /* 0x00000023217f7209 */ /* 0x000fe40007810000 */
[----:B------:R-:W-:Y:S02]  /*abb0*/  FSEL R33, R208, -INF , !P6 ;  /* 0xff800000d0217808 */ /* 0x000fe40007000000 */
[C---:B------:R-:W-:Y:S01]  /*abc0*/  FSETP.NEU.FTZ.AND P2, PT, R127.reuse, -INF , PT ;  /* 0xff8000007f00780b */ /* 0x040fe20003f5d000 */
[----:B------:R-:W-:Y:S01]  /*abd0*/  FMUL.FTZ R0, R127, UR6 ;  /* 0x000000067f007c20 */ /* 0x000fe20008410000 */
[----:B------:R-:W-:-:S04]  /*abe0*/  ISETP.GE.AND P6, PT, R9, R202, PT ;  /* 0x000000ca0900720c */ /* 0x000fc80003fc6270 */
[----:B------:R-:W-:Y:S02]  /*abf0*/  FSEL R0, R0, RZ, P2 ;  /* 0x000000ff00007208 */ /* 0x000fe40001000000 */
[----:B------:R-:W-:Y:S01]  /*ac00*/  ISETP.LT.OR P6, PT, R9, R198, P6 ;  /* 0x000000c60900720c */ /* 0x000fe200037c1670 */
[----:B-1----:R-:W-:-:S03]  /*ac10*/  FMUL.FTZ R34, R99, UR8 ;  /* 0x0000000863227c20 */ /* 0x002fc60008410000 */
[----:B------:R-:W-:Y:S01]  /*ac20*/  FSEL R35, R180, -INF , !P6 ;  /* 0xff800000b4237808 */ /* 0x000fe20007000000 */
[----:B------:R-:W-:Y:S01]  /*ac30*/  FFMA.FTZ R3, R51, UR6, -R0 ;  /* 0x0000000633037c23 */ /* 0x000fe20008010800 */
[C---:B------:R-:W-:Y:S01]  /*ac40*/  ISETP.GE.AND P6, PT, R7.reuse, R202, PT ;  /* 0x000000ca0700720c */ /* 0x040fe20003fc6270 */
[----:B------:R1:W-:Y:S03]  /*ac50*/  MUFU.TANH R247, R34 ;  /* 0x0000002200f77308 */ /* 0x0003e60000002400 */
[----:B------:R-:W-:-:S05]  /*ac60*/  ISETP.LT.OR P6, PT, R7, R198, P6 ;  /* 0x000000c60700720c */ /* 0x000fca00037c1670 */
[----:B------:R1:W-:Y:S02]  /*ac70*/  MUFU.EX2 R220, R3 ;  /* 0x0000000300dc7308 */ /* 0x0003e40000000800 */
[----:B-1----:R-:W-:Y:S02]  /*ac80*/  FSEL R34, R177, -INF , !P1 ;  /* 0xff800000b1227808 */ /* 0x002fe40004800000 */
[----:B------:R-:W-:-:S04]  /*ac90*/  ISETP.GE.AND P1, PT, R6, R202, PT ;  /* 0x000000ca0600720c */ /* 0x000fc80003f26270 */
[----:B------:R-:W-:Y:S01]  /*aca0*/  ISETP.LT.OR P1, PT, R6, R198, P1 ;  /* 0x000000c60600720c */ /* 0x000fe20000f21670 */
[----:B------:R-:W-:-:S03]  /*acb0*/  FFMA.FTZ R3, R52, UR6, -R0 ;  /* 0x0000000634037c23 */ /* 0x000fc60008010800 */
[----:B------:R-:W-:Y:S02]  /*acc0*/  FSEL R42, R170, -INF , !P1 ;  /* 0xff800000aa2a7808 */ /* 0x000fe40004800000 */
[----:B------:R-:W-:-:S04]  /*acd0*/  ISETP.GE.AND P1, PT, R4, R202, PT ;  /* 0x000000ca0400720c */ /* 0x000fc80003f26270 */
[----:B------:R-:W-:Y:S01]  /*ace0*/  ISETP.LT.OR P1, PT, R4, R198, P1 ;  /* 0x000000c60400720c */ /* 0x000fe20000f21670 */
[----:B--2---:R-:W-:Y:S02]  /*acf0*/  IMAD.MOV.U32 R99, RZ, RZ, R64 ;  /* 0x000000ffff637224 */ /* 0x004fe400078e0040 */
[----:B---3--:R-:W-:Y:S02]  /*ad00*/  IMAD.MOV.U32 R86, RZ, RZ, R54 ;  /* 0x000000ffff567224 */ /* 0x008fe400078e0036 */
[----:B----4-:R-:W-:Y:S01]  /*ad10*/  IMAD.MOV.U32 R226, RZ, RZ, R37 ;  /* 0x000000ffffe27224 */ /* 0x010fe200078e0025 */
[----:B------:R-:W-:Y:S02]  /*ad20*/  FSEL R37, R223, -INF , !P4 ;  /* 0xff800000df257808 */ /* 0x000fe40006000000 */
[----:B------:R-:W-:Y:S01]  /*ad30*/  ISETP.GE.AND P4, PT, R2, R201, PT ;  /* 0x000000c90200720c */ /* 0x000fe20003f86270 */
[----:B-----5:R-:W-:Y:S01]  /*ad40*/  IMAD.MOV.U32 R219, RZ, RZ, R36 ;  /* 0x000000ffffdb7224 */ /* 0x020fe200078e0024 */
[----:B------:R-:W-:-:S02]  /*ad50*/  FSEL R36, R176, -INF , !P6 ;  /* 0xff800000b0247808 */ /* 0x000fc40007000000 */
[----:B------:R-:W-:Y:S01]  /*ad60*/  ISETP.LT.OR P4, PT, R2, R197, P4 ;  /* 0x000000c50200720c */ /* 0x000fe20002781670 */
[----:B------:R-:W-:Y:S01]  /*ad70*/  FMUL.FTZ R2, R83, UR8 ;  /* 0x0000000853027c20 */ /* 0x000fe20008410000 */
[----:B------:R-:W-:-:S03]  /*ad80*/  ISETP.GE.AND P6, PT, R5, R202, PT ;  /* 0x000000ca0500720c */ /* 0x000fc60003fc6270 */
[----:B------:R1:W-:Y:S01]  /*ad90*/  MUFU.TANH R83, R2 ;  /* 0x0000000200537308 */ /* 0x0003e20000002400 */
[----:B------:R-:W-:Y:S01]  /*ada0*/  ISETP.LT.OR P6, PT, R5, R198, P6 ;  /* 0x000000c60500720c */ /* 0x000fe200037c1670 */
[----:B-1----:R-:W-:-:S03]  /*adb0*/  FFMA.FTZ R2, R43, UR6, -R0 ;  /* 0x000000062b027c23 */ /* 0x002fc60008010800 */
[----:B------:R-:W-:Y:S02]  /*adc0*/  FSEL R43, R169, -INF , !P6 ;  /* 0xff800000a92b7808 */ /* 0x000fe40007000000 */
[C---:B------:R-:W-:Y:S01]  /*add0*/  ISETP.GE.AND P6, PT, R27.reuse, R202, PT ;  /* 0x000000ca1b00720c */ /* 0x040fe20003fc6270 */
[----:B------:R1:W-:Y:S03]  /*ade0*/  MUFU.EX2 R250, R2 ;  /* 0x0000000200fa7308 */ /* 0x0003e60000000800 */
[----:B------:R-:W-:Y:S01]  /*adf0*/  ISETP.LT.OR P6, PT, R27, R198, P6 ;  /* 0x000000c61b00720c */ /* 0x000fe200037c1670 */
[--C-:B-1----:R-:W-:Y:S01]  /*ae00*/  FFMA.FTZ R2, R44, UR6, -R0.reuse ;  /* 0x000000062c027c23 */ /* 0x102fe20008010800 */
[----:B------:R-:W-:Y:S02]  /*ae10*/  FSEL R44, R134, -INF , !P1 ;  /* 0xff800000862c7808 */ /* 0x000fe40004800000 */
[C---:B------:R-:W-:Y:S01]  /*ae20*/  ISETP.GE.AND P1, PT, R26.reuse, R202, PT ;  /* 0x000000ca1a00720c */ /* 0x040fe20003f26270 */
[----:B------:R1:W-:Y:S03]  /*ae30*/  MUFU.EX2 R251, R2 ;  /* 0x0000000200fb7308 */ /* 0x0003e60000000800 */
[----:B------:R-:W-:Y:S01]  /*ae40*/  ISETP.LT.OR P1, PT, R26, R198, P1 ;  /* 0x000000c61a00720c */ /* 0x000fe20000f21670 */
[----:B-1----:R-:W-:Y:S01]  /*ae50*/  FFMA.FTZ R2, R45, UR6, -R0 ;  /* 0x000000062d027c23 */ /* 0x002fe20008010800 */
[----:B------:R-:W-:-:S02]  /*ae60*/  FSEL R45, R131, -INF , !P6 ;  /* 0xff800000832d7808 */ /* 0x000fc40007000000 */
[C---:B------:R-:W-:Y:S01]  /*ae70*/  ISETP.GE.AND P6, PT, R25.reuse, R202, PT ;  /* 0x000000ca1900720c */ /* 0x040fe20003fc6270 */
[----:B------:R1:W-:Y:S03]  /*ae80*/  MUFU.EX2 R252, R2 ;  /* 0x0000000200fc7308 */ /* 0x0003e60000000800 */
        /* <DEDUP_REMOVED lines=14> */
[----:B------:R1:W-:Y:S03]  /*af70*/  MUFU.EX2 R170, R2 ;  /* 0x0000000200aa7308 */ /* 0x0003e60000000800 */
[----:B------:R-:W-:-:S04]  /*af80*/  ISETP.LT.OR P1, PT, R24, R198, P1 ;  /* 0x000000c61800720c */ /* 0x000fc80000f21670 */
[----:B------:R-:W-:Y:S02]  /*af90*/  FSEL R54, R128, -INF , !P1 ;  /* 0xff80000080367808 */ /* 0x000fe40004800000 */
[C---:B------:R-:W-:Y:S01]  /*afa0*/  ISETP.GE.AND P1, PT, R22.reuse, R202, PT ;  /* 0x000000ca1600720c */ /* 0x040fe20003f26270 */
[----:B------:R2:W-:Y:S03]  /*afb0*/  MUFU.EX2 R128, R3 ;  /* 0x0000000300807308 */ /* 0x0005e60000000800 */
[----:B------:R-:W-:Y:S01]  /*afc0*/  ISETP.LT.OR P1, PT, R22, R198, P1 ;  /* 0x000000c61600720c */ /* 0x000fe20000f21670 */
[----:B-1----:R-:W-:-:S03]  /*afd0*/  FFMA.FTZ R2, R50, UR6, -R0 ;  /* 0x0000000632027c23 */ /* 0x002fc60008010800 */
[----:B------:R-:W-:Y:S02]  /*afe0*/  FSEL R51, R118, -INF , !P1 ;  /* 0xff80000076337808 */ /* 0x000fe40004800000 */
[C---:B------:R-:W-:Y:S01]  /*aff0*/  ISETP.GE.AND P1, PT, R20.reuse, R202, PT ;  /* 0x000000ca1400720c */ /* 0x040fe20003f26270 */
[----:B------:R1:W-:Y:S01]  /*b000*/  MUFU.EX2 R209, R2 ;  /* 0x0000000200d17308 */ /* 0x0003e20000000800 */
[----:B------:R-:W-:Y:S02]  /*b010*/  FSEL R50, R115, -INF , !P6 ;  /* 0xff80000073327808 */ /* 0x000fe40007000000 */
[----:B------:R-:W-:Y:S02]  /*b020*/  ISETP.LT.OR P1, PT, R20, R198, P1 ;  /* 0x000000c61400720c */ /* 0x000fe40000f21670 */
[----:B------:R-:W-:Y:S01]  /*b030*/  ISETP.GE.AND P6, PT, R19, R202, PT ;  /* 0x000000ca1300720c */ /* 0x000fe20003fc6270 */
[----:B--2---:R-:W-:Y:S01]  /*b040*/  FFMA.FTZ R3, R53, UR6, -R0 ;  /* 0x0000000635037c23 */ /* 0x004fe20008010800 */
[----:B------:R-:W-:-:S02]  /*b050*/  FSEL R53, R113, -INF , !P1 ;  /* 0xff80000071357808 */ /* 0x000fc40004800000 */
[C---:B------:R-:W-:Y:S01]  /*b060*/  ISETP.GE.AND P1, PT, R18.reuse, R202, PT ;  /* 0x000000ca1200720c */ /* 0x040fe20003f26270 */
[----:B------:R2:W3:Y:S01]  /*b070*/  MUFU.EX2 R87, R3 ;  /* 0x0000000300577308 */ /* 0x0004e20000000800 */
[-C--:B------:R-:W-:Y:S02]  /*b080*/  ISETP.LT.OR P6, PT, R19, R198.reuse, P6 ;  /* 0x000000c61300720c */ /* 0x080fe400037c1670 */
[----:B------:R-:W-:Y:S02]  /*b090*/  ISETP.LT.OR P1, PT, R18, R198, P1 ;  /* 0x000000c61200720c */ /* 0x000fe40000f21670 */
[----:B------:R-:W-:Y:S02]  /*b0a0*/  FSEL R52, R110, -INF , !P6 ;  /* 0xff8000006e347808 */ /* 0x000fe40007000000 */
[----:B-1----:R-:W-:Y:S02]  /*b0b0*/  FMNMX.FTZ R2, R40, R37, !PT ;  /* 0x0000002528027209 */ /* 0x002fe40007810000 */
[----:B------:R-:W-:-:S02]  /*b0c0*/  ISETP.GE.AND P6, PT, R17, R202, PT ;  /* 0x000000ca1100720c */ /* 0x000fc40003fc6270 */
[----:B------:R-:W-:Y:S02]  /*b0d0*/  FMNMX.FTZ R2, R49, R2, !PT ;  /* 0x0000000231027209 */ /* 0x000fe40007810000 */
[----:B------:R-:W-:Y:S02]  /*b0e0*/  ISETP.LT.OR P6, PT, R17, R198, P6 ;  /* 0x000000c61100720c */ /* 0x000fe400037c1670 */
[----:B------:R-:W-:Y:S01]  /*b0f0*/  FMNMX.FTZ R2, R33, R2, !PT ;  /* 0x0000000221027209 */ /* 0x000fe20007810000 */
[----:B--2---:R-:W-:Y:S01]  /*b100*/  FFMA.FTZ R3, R55, UR6, -R0 ;  /* 0x0000000637037c23 */ /* 0x004fe20008010800 */
[----:B------:R-:W-:Y:S01]  /*b110*/  FSEL R55, R108, -INF , !P1 ;  /* 0xff8000006c377808 */ /* 0x000fe20004800000 */
[----:B---3--:R-:W-:Y:S01]  /*b120*/  IMAD.MOV.U32 R113, RZ, RZ, R87 ;  /* 0x000000ffff717224 */ /* 0x008fe200078e0057 */
[----:B------:R-:W-:Y:S01]  /*b130*/  FMNMX.FTZ R2, R10, R2, !PT ;  /* 0x000000020a027209 */ /* 0x000fe20007810000 */
[----:B------:R1:W-:Y:S01]  /*b140*/  MUFU.EX2 R118, R3 ;  /* 0x0000000300767308 */ /* 0x0003e20000000800 */
[----:B------:R-:W-:-:S02]  /*b150*/  ISETP.GE.AND P1, PT, R16, R202, PT ;  /* 0x000000ca1000720c */ /* 0x000fc40003f26270 */
[----:B------:R-:W-:Y:S02]  /*b160*/  FMNMX.FTZ R2, R35, R2, !PT ;  /* 0x0000000223027209 */ /* 0x000fe40007810000 */
[----:B------:R-:W-:Y:S02]  /*b170*/  ISETP.LT.OR P1, PT, R16, R198, P1 ;  /* 0x000000c61000720c */ /* 0x000fe40000f21670 */
[----:B------:R-:W-:-:S04]  /*b180*/  FMNMX.FTZ R2, R34, R2, !PT ;  /* 0x0000000222027209 */ /* 0x000fc80007810000 */
[----:B------:R-:W-:-:S04]  /*b190*/  FMNMX.FTZ R2, R36, R2, !PT ;  /* 0x0000000224027209 */ /* 0x000fc80007810000 */
[----:B------:R-:W-:Y:S01]  /*b1a0*/  FMNMX.FTZ R2, R42, R2, !PT ;  /* 0x000000022a027209 */ /* 0x000fe20007810000 */
[----:B-1----:R-:W-:Y:S01]  /*b1b0*/  FFMA.FTZ R3, R56, UR6, -R0 ;  /* 0x0000000638037c23 */ /* 0x002fe20008010800 */
[----:B------:R-:W-:Y:S01]  /*b1c0*/  FSEL R56, R105, -INF , !P6 ;  /* 0xff80000069387808 */ /* 0x000fe20007000000 */
[----:B------:R-:W-:Y:S01]  /*b1d0*/  IMAD.MOV.U32 R105, RZ, RZ, R85 ;  /* 0x000000ffff697224 */ /* 0x000fe200078e0055 */
[----:B------:R-:W-:Y:S01]  /*b1e0*/  FMNMX.FTZ R2, R43, R2, !PT ;  /* 0x000000022b027209 */ /* 0x000fe20007810000 */
[----:B------:R1:W-:Y:S01]  /*b1f0*/  MUFU.EX2 R119, R3 ;  /* 0x0000000300777308 */ /* 0x0003e20000000800 */
[C---:B------:R-:W-:Y:S02]  /*b200*/  ISETP.GE.AND P6, PT, R15.reuse, R202, PT ;  /* 0x000000ca0f00720c */ /* 0x040fe40003fc6270 */
[----:B------:R-:W-:Y:S02]  /*b210*/  FMNMX.FTZ R2, R44, R2, !PT ;  /* 0x000000022c027209 */ /* 0x000fe40007810000 */
[----:B------:R-:W-:-:S02]  /*b220*/  ISETP.LT.OR P6, PT, R15, R198, P6 ;  /* 0x000000c60f00720c */ /* 0x000fc400037c1670 */
[----:B------:R-:W-:-:S04]  /*b230*/  FMNMX.FTZ R2, R45, R2, !PT ;  /* 0x000000022d027209 */ /* 0x000fc80007810000 */
[----:B------:R-:W-:-:S04]  /*b240*/  FMNMX.FTZ R2, R48, R2, !PT ;  /* 0x0000000230027209 */ /* 0x000fc80007810000 */
[----:B------:R-:W-:Y:S01]  /*b250*/  FMNMX.FTZ R2, R47, R2, !PT ;  /* 0x000000022f027209 */ /* 0x000fe20007810000 */
[----:B-1----:R-:W-:Y:S01]  /*b260*/  FFMA.FTZ R3, R57, UR6, -R0 ;  /* 0x0000000639037c23 */ /* 0x002fe20008010800 */
[----:B------:R-:W-:Y:S02]  /*b270*/  FSEL R57, R104, -INF , !P1 ;  /* 0xff80000068397808 */ /* 0x000fe40004800000 */
[----:B------:R-:W-:Y:S01]  /*b280*/  FMNMX.FTZ R2, R54, R2, !PT ;  /* 0x0000000236027209 */ /* 0x000fe20007810000 */
[----:B------:R1:W-:Y:S01]  /*b290*/  MUFU.EX2 R98, R3 ;  /* 0x0000000300627308 */ /* 0x0003e20000000800 */
[----:B------:R-:W-:Y:S02]  /*b2a0*/  ISETP.GE.AND P1, PT, R14, R202, PT ;  /* 0x000000ca0e00720c */ /* 0x000fe40003f26270 */
        /* <DEDUP_REMOVED lines=8> */
[----:B------:R1:W2:Y:S01]  /*b330*/  MUFU.EX2 R210, R3 ;  /* 0x0000000300d27308 */ /* 0x0002a20000000800 */
        /* <DEDUP_REMOVED lines=18> */
[----:B------:R-:W-:Y:S02]  /*b460*/  FMNMX.FTZ R2, R60, R2, !PT ;  /* 0x000000023c027209 */ /* 0x000fe40007810000 */
[----:B------:R-:W-:Y:S02]  /*b470*/  ISETP.LT.OR P1, PT, R12, R198, P1 ;  /* 0x000000c60c00720c */ /* 0x000fe40000f21670 */
[----:B------:R-:W-:-:S02]  /*b480*/  FMNMX.FTZ R2, R59, R2, !PT ;  /* 0x000000023b027209 */ /* 0x000fc40007810000 */
[----:B------:R-:W-:Y:S02]  /*b490*/  FSEL R64, R93, -INF , !P1 ;  /* 0xff8000005d407808 */ /* 0x000fe40004800000 */
[----:B------:R-:W-:Y:S02]  /*b4a0*/  ISETP.GE.AND P1, PT, R32, R202, PT ;  /* 0x000000ca2000720c */ /* 0x000fe40003f26270 */
[----:B------:R-:W-:Y:S02]  /*b4b0*/  FMNMX.FTZ R2, R64, R2, !PT ;  /* 0x0000000240027209 */ /* 0x000fe40007810000 */
[----:B------:R-:W-:Y:S02]  /*b4c0*/  ISETP.LT.OR P1, PT, R32, R198, P1 ;  /* 0x000000c62000720c */ /* 0x000fe40000f21670 */
[----:B------:R-:W-:Y:S01]  /*b4d0*/  FMNMX.FTZ R2, R95, R2, !PT ;  /* 0x000000025f027209 */ /* 0x000fe20007810000 */
[----:B-1----:R-:W-:Y:S01]  /*b4e0*/  FFMA.FTZ R3, R61, UR6, -R0 ;  /* 0x000000063d037c23 */ /* 0x002fe20008010800 */
[----:B------:R-:W-:-:S02]  /*b4f0*/  FSEL R97, R67, -INF , !P1 ;  /* 0xff80000043617808 */ /* 0x000fc40004800000 */
[C---:B------:R-:W-:Y:S01]  /*b500*/  ISETP.GE.AND P1, PT, R30.reuse, R202, PT ;  /* 0x000000ca1e00720c */ /* 0x040fe20003f26270 */
        /* <DEDUP_REMOVED lines=8> */
[C---:B------:R-:W-:Y:S01]  /*b590*/  ISETP.GE.AND P1, PT, R9.reuse, R201, PT ;  /* 0x000000c90900720c */ /* 0x040fe20003f26270 */
[----:B------:R1:W-:Y:S03]  /*b5a0*/  MUFU.EX2 R131, R3 ;  /* 0x0000000300837308 */ /* 0x0003e60000000800 */
[----:B------:R-:W-:Y:S01]  /*b5b0*/  ISETP.LT.OR P1, PT, R9, R197, P1 ;  /* 0x000000c50900720c */ /* 0x000fe20000f21670 */
[----:B-1----:R-:W-:-:S04]  /*b5c0*/  FFMA.FTZ R3, R63, UR6, -R0 ;  /* 0x000000063f037c23 */ /* 0x002fc80008010800 */
[----:B------:R1:W3:Y:S02]  /*b5d0*/  MUFU.EX2 R176, R3 ;  /* 0x0000000300b07308 */ /* 0x0002e40000000800 */
[----:B-1----:R-:W-:Y:S01]  /*b5e0*/  FFMA.FTZ R3, R65, UR6, -R0 ;  /* 0x0000000641037c23 */ /* 0x002fe20008010800 */
[----:B------:R-:W-:Y:S02]  /*b5f0*/  FSEL R65, R89, -INF , !P6 ;  /* 0xff80000059417808 */ /* 0x000fe40007000000 */
[----:B------:R-:W-:-:S03]  /*b600*/  ISETP.GE.AND P6, PT, R29, R202, PT ;  /* 0x000000ca1d00720c */ /* 0x000fc60003fc6270 */
[----:B------:R1:W-:Y:S01]  /*b610*/  MUFU.EX2 R115, R3 ;  /* 0x0000000300737308 */ /* 0x0003e20000000800 */
[----:B------:R-:W-:Y:S02]  /*b620*/  FMNMX.FTZ R2, R65, R2, !PT ;  /* 0x0000000241027209 */ /* 0x000fe40007810000 */
[----:B------:R-:W-:Y:S02]  /*b630*/  ISETP.LT.OR P6, PT, R29, R198, P6 ;  /* 0x000000c61d00720c */ /* 0x000fe400037c1670 */
[----:B------:R-:W-:Y:S02]  /*b640*/  FMNMX.FTZ R2, R67, R2, !PT ;  /* 0x0000000243027209 */ /* 0x000fe40007810000 */
[----:B------:R-:W-:Y:S02]  /*b650*/  FSEL R249, R84, -INF , !P6 ;  /* 0xff80000054f97808 */ /* 0x000fe40007000000 */
[----:B------:R-:W-:Y:S02]  /*b660*/  ISETP.GE.AND P6, PT, R9, R200, PT ;  /* 0x000000c80900720c */ /* 0x000fe40003fc6270 */
[----:B------:R-:W-:-:S02]  /*b670*/  FMNMX.FTZ R2, R249, R2, !PT ;  /* 0x00000002f9027209 */ /* 0x000fc40007810000 */
[----:B------:R-:W-:Y:S02]  /*b680*/  ISETP.LT.OR P6, PT, R9, R196, P6 ;  /* 0x000000c40900720c */ /* 0x000fe400037c1670 */
[----:B------:R-:W-:Y:S01]  /*b690*/  FMNMX.FTZ R2, R248, R2, !PT ;  /* 0x00000002f8027209 */ /* 0x000fe20007810000 */
[----:B-1----:R-:W-:Y:S01]  /*b6a0*/  FFMA.FTZ R3, R66, UR6, -R0 ;  /* 0x0000000642037c23 */ /* 0x002fe20008010800 */
[----:B------:R-:W-:-:S03]  /*b6b0*/  FSEL R66, R240, -INF , !P1 ;  /* 0xff800000f0427808 */ /* 0x000fc60004800000 */
[----:B------:R-:W1:Y:S01]  /*b6c0*/  SHFL.BFLY PT, R9, R2, 0x2, 0x1f ;  /* 0x0c401f0002097f89 */ /* 0x000e6200000e0000 */
[----:B------:R4:W-:Y:S01]  /*b6d0*/  MUFU.EX2 R134, R3 ;  /* 0x0000000300867308 */ /* 0x0009e20000000800 */
[----:B------:R-:W-:-:S04]  /*b6e0*/  ISETP.GE.AND P1, PT, R6, R201, PT ;  /* 0x000000c90600720c */ /* 0x000fc80003f26270 */
[----:B------:R-:W-:-:S04]  /*b6f0*/  ISETP.LT.OR P1, PT, R6, R197, P1 ;  /* 0x000000c50600720c */ /* 0x000fc80000f21670 */
[----:B------:R-:W-:Y:S01]  /*b700*/  FSEL R62, R228, -INF , !P1 ;  /* 0xff800000e43e7808 */ /* 0x000fe20004800000 */
[--C-:B----4-:R-:W-:Y:S01]  /*b710*/  FFMA.FTZ R3, R68, UR6, -R0.reuse ;  /* 0x0000000644037c23 */ /* 0x110fe20008010800 */
[----:B------:R-:W-:Y:S02]  /*b720*/  FSEL R68, R246, -INF , !P4 ;  /* 0xff800000f6447808 */ /* 0x000fe40006000000 */
[----:B------:R-:W-:Y:S01]  /*b730*/  ISETP.GE.AND P4, PT, R8, R201, PT ;  /* 0x000000c90800720c */ /* 0x000fe20003f86270 */
[----:B------:R4:W5:Y:S01]  /*b740*/  MUFU.EX2 R223, R3 ;  /* 0x0000000300df7308 */ /* 0x0009620000000800 */
[----:B-1----:R-:W-:Y:S02]  /*b750*/  FMNMX.FTZ R2, R2, R9, !PT ;  /* 0x0000000902027209 */ /* 0x002fe40007810000 */
[----:B------:R-:W-:Y:S01]  /*b760*/  ISETP.LT.OR P4, PT, R8, R197, P4 ;  /* 0x000000c50800720c */ /* 0x000fe20002781670 */
[----:B----4-:R-:W-:Y:S01]  /*b770*/  FFMA.FTZ R3, R72, UR6, -R0 ;  /* 0x0000000648037c23 */ /* 0x010fe20008010800 */
[----:B------:R-:W-:-:S02]  /*b780*/  FSEL R72, R242, -INF , !P5 ;  /* 0xff800000f2487808 */ /* 0x000fc40006800000 */
[C---:B------:R-:W-:Y:S01]  /*b790*/  ISETP.GE.AND P5, PT, R7.reuse, R200, PT ;  /* 0x000000c80700720c */ /* 0x040fe20003fa6270 */
[----:B------:R1:W4:Y:S03]  /*b7a0*/  MUFU.EX2 R218, R3 ;  /* 0x0000000300da7308 */ /* 0x0003260000000800 */
[----:B------:R-:W-:Y:S01]  /*b7b0*/  ISETP.LT.OR P5, PT, R7, R196, P5 ;  /* 0x000000c40700720c */ /* 0x000fe20002fa1670 */
[--C-:B-1----:R-:W-:Y:S01]  /*b7c0*/  FFMA.FTZ R3, R73, UR6, -R0.reuse ;  /* 0x0000000649037c23 */ /* 0x102fe20008010800 */
[----:B------:R-:W-:Y:S02]  /*b7d0*/  FSEL R73, R244, -INF , !P3 ;  /* 0xff800000f4497808 */ /* 0x000fe40005800000 */
[C---:B------:R-:W-:Y:S01]  /*b7e0*/  ISETP.GE.AND P3, PT, R8.reuse, R200, PT ;  /* 0x000000c80800720c */ /* 0x040fe20003f66270 */
[----:B------:R1:W4:Y:S03]  /*b7f0*/  MUFU.EX2 R217, R3 ;  /* 0x0000000300d97308 */ /* 0x0003260000000800 */
[----:B------:R-:W-:Y:S01]  /*b800*/  ISETP.LT.OR P3, PT, R8, R196, P3 ;  /* 0x000000c40800720c */ /* 0x000fe20001f61670 */
[----:B-1----:R-:W-:Y:S01]  /*b810*/  FFMA.FTZ R3, R70, UR6, -R0 ;  /* 0x0000000646037c23 */ /* 0x002fe20008010800 */
[----:B------:R-:W-:-:S02]  /*b820*/  FSEL R70, R245, -INF , !P0 ;  /* 0xff800000f5467808 */ /* 0x000fc40004000000 */
[C---:B------:R-:W-:Y:S01]  /*b830*/  ISETP.GE.AND P0, PT, R7.reuse, R201, PT ;  /* 0x000000c90700720c */ /* 0x040fe20003f06270 */
[----:B------:R1:W4:Y:S03]  /*b840*/  MUFU.EX2 R215, R3 ;  /* 0x0000000300d77308 */ /* 0x0003260000000800 */
[----:B------:R-:W-:Y:S02]  /*b850*/  ISETP.LT.OR P0, PT, R7, R197, P0 ;  /* 0x000000c50700720c */ /* 0x000fe40000701670 */
[----:B------:R-:W2:Y:S02]  /*b860*/  SHFL.BFLY PT, R7, R2, 0x1, 0x1f ;  /* 0x0c201f0002077f89 */ /* 0x000ea400000e0000 */
[----:B------:R-:W-:Y:S02]  /*b870*/  FSEL R63, R236, -INF , !P0 ;  /* 0xff800000ec3f7808 */ /* 0x000fe40004000000 */
[----:B------:R-:W-:-:S04]  /*b880*/  ISETP.GE.AND P0, PT, R4, R201, PT ;  /* 0x000000c90400720c */ /* 0x000fc80003f06270 */
[----:B------:R-:W-:Y:S01]  /*b890*/  ISETP.LT.OR P0, PT, R4, R197, P0 ;  /* 0x000000c50400720c */ /* 0x000fe20000701670 */
[----:B-1----:R-:W-:Y:S01]  /*b8a0*/  FFMA.FTZ R3, R69, UR6, -R0 ;  /* 0x0000000645037c23 */ /* 0x002fe20008010800 */
[----:B------:R-:W-:Y:S02]  /*b8b0*/  FSEL R69, R239, -INF , !P4 ;  /* 0xff800000ef457808 */ /* 0x000fe40006000000 */
[C---:B------:R-:W-:Y:S01]  /*b8c0*/  ISETP.GE.AND P4, PT, R6.reuse, R200, PT ;  /* 0x000000c80600720c */ /* 0x040fe20003f86270 */
[----:B------:R1:W4:Y:S03]  /*b8d0*/  MUFU.EX2 R130, R3 ;  /* 0x0000000300827308 */ /* 0x0003260000000800 */
[----:B------:R-:W-:Y:S02]  /*b8e0*/  ISETP.LT.OR P4, PT, R6, R196, P4 ;  /* 0x000000c40600720c */ /* 0x000fe40002781670 */
[----:B--2---:R-:W-:-:S02]  /*b8f0*/  FMNMX.FTZ R110, R2, R7, !PT ;  /* 0x00000007026e7209 */ /* 0x004fc40007810000 */
[----:B------:R-:W-:Y:S02]  /*b900*/  FMNMX.FTZ R2, R39, R79, !PT ;  /* 0x0000004f27027209 */ /* 0x000fe40007810000 */
[----:B------:R-:W-:Y:S02]  /*b910*/  FSETP.NEU.FTZ.AND P1, PT, R110, -INF , PT ;  /* 0xff8000006e00780b */ /* 0x000fe40003f3d000 */
[----:B------:R-:W-:Y:S01]  /*b920*/  FMNMX.FTZ R2, R80, R2, !PT ;  /* 0x0000000250027209 */ /* 0x000fe20007810000 */
[----:B-1----:R-:W-:Y:S01]  /*b930*/  FFMA.FTZ R3, R71, UR6, -R0 ;  /* 0x0000000647037c23 */ /* 0x002fe20008010800 */
[----:B------:R-:W-:Y:S02]  /*b940*/  FSEL R71, R238, -INF , !P6 ;  /* 0xff800000ee477808 */ /* 0x000fe40007000000 */
[----:B------:R-:W-:Y:S01]  /*b950*/  ISETP.GE.AND P6, PT, R5, R201, PT ;  /* 0x000000c90500720c */ /* 0x000fe20003fc6270 */
[----:B------:R1:W-:Y:S01]  /*b960*/  MUFU.EX2 R246, R3 ;  /* 0x0000000300f67308 */ /* 0x0003e20000000800 */
[----:B------:R-:W-:-:S02]  /*b970*/  FMNMX.FTZ R2, R68, R2, !PT ;  /* 0x0000000244027209 */ /* 0x000fc40007810000 */
[----:B------:R-:W-:-:S04]  /*b980*/  ISETP.LT.OR P6, PT, R5, R197, P6 ;  /* 0x000000c50500720c */ /* 0x000fc800037c1670 */
[----:B------:R-:W-:Y:S02]  /*b990*/  FSEL R61, R222, -INF , !P6 ;  /* 0xff800000de3d7808 */ /* 0x000fe40007000000 */
[----:B------:R-:W-:-:S04]  /*b9a0*/  ISETP.GE.AND P6, PT, R27, R200, PT ;  /* 0x000000c81b00720c */ /* 0x000fc80003fc6270 */
        /* <DEDUP_REMOVED lines=8> */
[----:B------:R-:W-:-:S03]  /*ba30*/  FFMA.FTZ R5, R76, UR6, -R0 ;  /* 0x000000064c057c23 */ /* 0x000fc60008010800 */
[----:B------:R-:W-:-:S03]  /*ba40*/  FSEL R83, R221, -INF , !P3 ;  /* 0xff800000dd537808 */ /* 0x000fc60005800000 */
[----:B------:R-:W-:Y:S01]  /*ba50*/  MUFU.EX2 R242, R5 ;  /* 0x0000000500f27308 */ /* 0x000fe20000000800 */
[----:B------:R-:W-:-:S04]  /*ba60*/  ISETP.GE.AND P3, PT, R26, R200, PT ;  /* 0x000000c81a00720c */ /* 0x000fc80003f66270 */
[----:B------:R-:W-:Y:S01]  /*ba70*/  ISETP.LT.OR P3, PT, R26, R196, P3 ;  /* 0x000000c41a00720c */ /* 0x000fe20001f61670 */
[--C-:B-1----:R-:W-:Y:S01]  /*ba80*/  FFMA.FTZ R3, R75, UR6, -R0.reuse ;  /* 0x000000064b037c23 */ /* 0x102fe20008010800 */
[----:B------:R-:W-:Y:S01]  /*ba90*/  FFMA.FTZ R0, R74, UR6, -R0 ;  /* 0x000000064a007c23 */ /* 0x000fe20008010800 */
[----:B------:R-:W-:Y:S02]  /*baa0*/  FSEL R74, R233, -INF , !P5 ;  /* 0xff800000e94a7808 */ /* 0x000fe40006800000 */
[----:B------:R1:W-:Y:S01]  /*bab0*/  MUFU.EX2 R240, R3 ;  /* 0x0000000300f07308 */ /* 0x0003e20000000800 */
[----:B------:R-:W-:Y:S02]  /*bac0*/  ISETP.GE.AND P5, PT, R4, R200, PT ;  /* 0x000000c80400720c */ /* 0x000fe40003fa6270 */
[----:B------:R-:W-:Y:S02]  /*bad0*/  FSEL R75, R227, -INF , !P4 ;  /* 0xff800000e34b7808 */ /* 0x000fe40006000000 */
[----:B------:R-:W-:-:S02]  /*bae0*/  ISETP.GE.AND P4, PT, R27, R201, PT ;  /* 0x000000c91b00720c */ /* 0x000fc40003f86270 */
[----:B------:R-:W-:Y:S01]  /*baf0*/  ISETP.LT.OR P5, PT, R4, R196, P5 ;  /* 0x000000c40400720c */ /* 0x000fe20002fa1670 */
[----:B------:R2:W-:Y:S01]  /*bb00*/  MUFU.EX2 R239, R0 ;  /* 0x0000000000ef7308 */ /* 0x0005e20000000800 */
[----:B------:R-:W-:Y:S02]  /*bb10*/  ISETP.LT.OR P4, PT, R27, R197, P4 ;  /* 0x000000c51b00720c */ /* 0x000fe40002781670 */
[----:B------:R-:W-:Y:S02]  /*bb20*/  FSEL R85, R214, -INF , !P5 ;  /* 0xff800000d6557808 */ /* 0x000fe40006800000 */
[----:B------:R-:W-:Y:S02]  /*bb30*/  ISETP.GE.AND P5, PT, R25, R201, PT ;  /* 0x000000c91900720c */ /* 0x000fe40003fa6270 */
[----:B------:R-:W-:Y:S01]  /*bb40*/  FSEL R27, R213, -INF , !P4 ;  /* 0xff800000d51b7808 */ /* 0x000fe20006000000 */
[----:B-1----:R-:W-:Y:S01]  /*bb50*/  FMUL.FTZ R3, R110, UR6 ;  /* 0x000000066e037c20 */ /* 0x002fe20008410000 */
[----:B------:R-:W-:-:S02]  /*bb60*/  ISETP.GE.AND P4, PT, R25, R200, PT ;  /* 0x000000c81900720c */ /* 0x000fc40003f86270 */
[----:B------:R-:W-:Y:S02]  /*bb70*/  ISETP.LT.OR P5, PT, R25, R197, P5 ;  /* 0x000000c51900720c */ /* 0x000fe40002fa1670 */
[----:B------:R-:W-:Y:S02]  /*bb80*/  FSEL R3, R3, RZ, P1 ;  /* 0x000000ff03037208 */ /* 0x000fe40000800000 */
[----:B------:R-:W-:Y:S02]  /*bb90*/  ISETP.LT.OR P4, PT, R25, R196, P4 ;  /* 0x000000c41900720c */ /* 0x000fe40002781670 */
[----:B------:R-:W-:Y:S01]  /*bba0*/  FSEL R87, R211, -INF , !P3 ;  /* 0xff800000d3577808 */ /* 0x000fe20005800000 */
[--C-:B--2---:R-:W-:Y:S01]  /*bbb0*/  FFMA.FTZ R0, R37, UR6, -R3.reuse ;  /* 0x0000000625007c23 */ /* 0x104fe20008010803 */
[----:B------:R-:W-:Y:S01]  /*bbc0*/  FSEL R37, R224, -INF , !P0 ;  /* 0xff800000e0257808 */ /* 0x000fe20004000000 */
[----:B------:R-:W-:Y:S01]  /*bbd0*/  FFMA.FTZ R4, R55, UR6, -R3 ;  /* 0x0000000637047c23 */ /* 0x000fe20008010803 */
[----:B------:R-:W-:Y:S01]  /*bbe0*/  ISETP.GE.AND P0, PT, R26, R201, PT ;  /* 0x000000c91a00720c */ /* 0x000fe20003f06270 */
[----:B------:R1:W-:Y:S01]  /*bbf0*/  MUFU.EX2 R129, R0 ;  /* 0x0000000000817308 */ /* 0x0003e20000000800 */
[----:B------:R-:W-:-:S02]  /*bc00*/  FSEL R25, R205, -INF , !P5 ;  /* 0xff800000cd197808 */ /* 0x000fc40006800000 */
[----:B------:R-:W-:Y:S02]  /*bc10*/  ISETP.LT.OR P0, PT, R26, R197, P0 ;  /* 0x000000c51a00720c */ /* 0x000fe40000701670 */
[C---:B------:R-:W-:Y:S02]  /*bc20*/  ISETP.GE.AND P3, PT, R23.reuse, R201, PT ;  /* 0x000000c91700720c */ /* 0x040fe40003f66270 */
[----:B------:R-:W-:Y:S01]  /*bc30*/  FSEL R26, R212, -INF , !P0 ;  /* 0xff800000d41a7808 */ /* 0x000fe20004000000 */
[----:B------:R2:W-:Y:S01]  /*bc40*/  MUFU.EX2 R213, R4 ;  /* 0x0000000400d57308 */ /* 0x0005e20000000800 */
[CC--:B------:R-:W-:Y:S02]  /*bc50*/  ISETP.GE.AND P0, PT, R24.reuse, R200.reuse, PT ;  /* 0x000000c81800720c */ /* 0x0c0fe40003f06270 */
[----:B------:R-:W-:Y:S02]  /*bc60*/  ISETP.GE.AND P5, PT, R23, R200, PT ;  /* 0x000000c81700720c */ /* 0x000fe40003fa6270 */
[----:B------:R-:W-:-:S02]  /*bc70*/  ISETP.LT.OR P0, PT, R24, R196, P0 ;  /* 0x000000c41800720c */ /* 0x000fc40000701670 */
[----:B------:R-:W-:Y:S01]  /*bc80*/  ISETP.LT.OR P3, PT, R23, R197, P3 ;  /* 0x000000c51700720c */ /* 0x000fe20001f61670 */
[--C-:B-1----:R-:W-:Y:S01]  /*bc90*/  FFMA.FTZ R0, R49, UR6, -R3.reuse ;  /* 0x0000000631007c23 */ /* 0x102fe20008010803 */
[----:B------:R-:W-:Y:S01]  /*bca0*/  IMAD.MOV.U32 R49, RZ, RZ, R220 ;  /* 0x000000ffff317224 */ /* 0x000fe200078e00dc */
[----:B------:R-:W-:Y:S01]  /*bcb0*/  ISETP.LT.OR P5, PT, R23, R196, P5 ;  /* 0x000000c41700720c */ /* 0x000fe20002fa1670 */
[----:B------:R-:W-:Y:S01]  /*bcc0*/  IMAD.MOV.U32 R220, RZ, RZ, R86 ;  /* 0x000000ffffdc7224 */ /* 0x000fe200078e0056 */
[----:B------:R1:W-:Y:S01]  /*bcd0*/  MUFU.EX2 R177, R0 ;  /* 0x0000000000b17308 */ /* 0x0003e20000000800 */
[----:B------:R-:W-:Y:S02]  /*bce0*/  FSEL R86, R216, -INF , !P6 ;  /* 0xff800000d8567808 */ /* 0x000fe40007000000 */
[----:B------:R-:W-:Y:S01]  /*bcf0*/  ISETP.GE.AND P6, PT, R24, R201, PT ;  /* 0x000000c91800720c */ /* 0x000fe20003fc6270 */
[----:B--2---:R-:W-:Y:S01]  /*bd00*/  FFMA.FTZ R4, R56, UR6, -R3 ;  /* 0x0000000638047c23 */ /* 0x004fe20008010803 */
[----:B------:R-:W-:-:S02]  /*bd10*/  FSEL R93, R207, -INF , !P0 ;  /* 0xff800000cf5d7808 */ /* 0x000fc40004000000 */
[----:B------:R-:W-:Y:S01]  /*bd20*/  ISETP.LT.OR P6, PT, R24, R197, P6 ;  /* 0x000000c51800720c */ /* 0x000fe200037c1670 */
[----:B------:R-:W-:Y:S01]  /*bd30*/  IMAD.MOV.U32 R24, RZ, RZ, R128 ;  /* 0x000000ffff187224 */ /* 0x000fe200078e0080 */
[CC--:B------:R-:W-:Y:S01]  /*bd40*/  ISETP.GE.AND P0, PT, R21.reuse, R201.reuse, PT ;  /* 0x000000c91500720c */ /* 0x0c0fe20003f06270 */
[----:B------:R-:W-:Y:S01]  /*bd50*/  IMAD.MOV.U32 R128, RZ, RZ, R209 ;  /* 0x000000ffff807224 */ /* 0x000fe200078e00d1 */
[----:B------:R-:W-:Y:S01]  /*bd60*/  FSEL R23, R206, -INF , !P6 ;  /* 0xff800000ce177808 */ /* 0x000fe20007000000 */
[----:B------:R2:W-:Y:S01]  /*bd70*/  MUFU.EX2 R212, R4 ;  /* 0x0000000400d47308 */ /* 0x0005e20000000800 */
[C---:B------:R-:W-:Y:S02]  /*bd80*/  ISETP.GE.AND P6, PT, R22.reuse, R201, PT ;  /* 0x000000c91600720c */ /* 0x040fe40003fc6270 */
[-C--:B------:R-:W-:Y:S01]  /*bd90*/  ISETP.LT.OR P0, PT, R21, R197.reuse, P0 ;  /* 0x000000c51500720c */ /* 0x080fe20000701670 */
[----:B-1----:R-:W-:Y:S01]  /*bda0*/  FFMA.FTZ R0, R33, UR6, -R3 ;  /* 0x0000000621007c23 */ /* 0x002fe20008010803 */
[----:B------:R-:W-:-:S02]  /*bdb0*/  ISETP.LT.OR P6, PT, R22, R197, P6 ;  /* 0x000000c51600720c */ /* 0x000fc400037c1670 */
[----:B------:R-:W-:Y:S01]  /*bdc0*/  FSEL R92, R204, -INF , !P4 ;  /* 0xff800000cc5c7808 */ /* 0x000fe20006000000 */
[----:B------:R1:W-:Y:S01]  /*bdd0*/  MUFU.EX2 R180, R0 ;  /* 0x0000000000b47308 */ /* 0x0003e20000000800 */
[C---:B------:R-:W-:Y:S02]  /*bde0*/  ISETP.GE.AND P4, PT, R22.reuse, R200, PT ;  /* 0x000000c81600720c */ /* 0x040fe40003f86270 */
[----:B------:R-:W-:Y:S02]  /*bdf0*/  FSEL R9, R173, -INF , !P0 ;  /* 0xff800000ad097808 */ /* 0x000fe40004000000 */
[----:B------:R-:W-:Y:S02]  /*be00*/  ISETP.GE.AND P0, PT, R19, R201, PT ;  /* 0x000000c91300720c */ /* 0x000fe40003f06270 */
[----:B------:R-:W-:Y:S01]  /*be10*/  ISETP.LT.OR P4, PT, R22, R196, P4 ;  /* 0x000000c41600720c */ /* 0x000fe20002781670 */
[----:B--2---:R-:W-:Y:S01]  /*be20*/  FFMA.FTZ R4, R57, UR6, -R3 ;  /* 0x0000000639047c23 */ /* 0x004fe20008010803 */
[----:B------:R-:W-:-:S02]  /*be30*/  FSEL R22, R182, -INF , !P3 ;  /* 0xff800000b6167808 */ /* 0x000fc40005800000 */
[----:B------:R-:W-:Y:S01]  /*be40*/  ISETP.LT.OR P0, PT, R19, R197, P0 ;  /* 0x000000c51300720c */ /* 0x000fe20000701670 */
[----:B------:R-:W-:Y:S01]  /*be50*/  MUFU.EX2 R211, R4 ;  /* 0x0000000400d37308 */ /* 0x000fe20000000800 */
[----:B------:R-:W-:Y:S02]  /*be60*/  ISETP.GE.AND P3, PT, R21, R200, PT ;  /* 0x000000c81500720c */ /* 0x000fe40003f66270 */
[----:B------:R-:W-:Y:S01]  /*be70*/  FSEL R7, R172, -INF , !P0 ;  /* 0xff800000ac077808 */ /* 0x000fe20004000000 */
[----:B-1----:R-:W-:Y:S01]  /*be80*/  FFMA.FTZ R0, R10, UR6, -R3 ;  /* 0x000000060a007c23 */ /* 0x002fe20008010803 */
[----:B------:R-:W-:Y:S02]  /*be90*/  FSEL R10, R183, -INF , !P6 ;  /* 0xff800000b70a7808 */ /* 0x000fe40007000000 */
[-C--:B------:R-:W-:Y:S01]  /*bea0*/  ISETP.GE.AND P6, PT, R20, R201.reuse, PT ;  /* 0x000000c91400720c */ /* 0x080fe20003fc6270 */
[----:B------:R1:W2:Y:S01]  /*beb0*/  MUFU.EX2 R181, R0 ;  /* 0x0000000000b57308 */ /* 0x0002a20000000800 */
[----:B------:R-:W-:-:S02]  /*bec0*/  ISETP.GE.AND P0, PT, R17, R201, PT ;  /* 0x000000c91100720c */ /* 0x000fc40003f06270 */
[-C--:B------:R-:W-:Y:S02]  /*bed0*/  ISETP.LT.OR P6, PT, R20, R197.reuse, P6 ;  /* 0x000000c51400720c */ /* 0x080fe400037c1670 */
[----:B------:R-:W-:Y:S02]  /*bee0*/  ISETP.LT.OR P0, PT, R17, R197, P0 ;  /* 0x000000c51100720c */ /* 0x000fe40000701670 */
[----:B------:R-:W-:Y:S02]  /*bef0*/  FSEL R8, R174, -INF , !P6 ;  /* 0xff800000ae087808 */ /* 0x000fe40007000000 */
[C---:B------:R-:W-:Y:S02]  /*bf00*/  ISETP.GE.AND P6, PT, R18.reuse, R201, PT ;  /* 0x000000c91200720c */ /* 0x040fe40003fc6270 */
[----:B------:R-:W-:Y:S01]  /*bf10*/  ISETP.LT.OR P3, PT, R21, R196, P3 ;  /* 0x000000c41500720c */ /* 0x000fe20001f61670 */
[----:B------:R-:W-:Y:S01]  /*bf20*/  IMAD.MOV.U32 R21, RZ, RZ, R210 ;  /* 0x000000ffff157224 */ /* 0x000fe200078e00d2 */
[----:B------:R-:W-:-:S02]  /*bf30*/  ISETP.LT.OR P6, PT, R18, R197, P6 ;  /* 0x000000c51200720c */ /* 0x000fc400037c1670 */
[----:B------:R-:W-:Y:S01]  /*bf40*/  FSEL R55, R235, -INF , !P4 ;  /* 0xff800000eb377808 */ /* 0x000fe20006000000 */
[----:B-1----:R-:W-:Y:S01]  /*bf50*/  FFMA.FTZ R0, R35, UR6, -R3 ;  /* 0x0000000623007c23 */ /* 0x002fe20008010803 */
[----:B------:R-:W-:Y:S02]  /*bf60*/  FSEL R33, R168, -INF , !P6 ;  /* 0xff800000a8217808 */ /* 0x000fe40007000000 */
[----:B------:R-:W-:Y:S01]  /*bf70*/  ISETP.GE.AND P6, PT, R16, R201, PT ;  /* 0x000000c91000720c */ /* 0x000fe20003fc6270 */
[----:B------:R1:W-:Y:S01]  /*bf80*/  MUFU.EX2 R209, R0 ;  /* 0x0000000000d17308 */ /* 0x0003e20000000800 */
[----:B------:R-:W-:Y:S02]  /*bf90*/  FSEL R89, R230, -INF , !P3 ;  /* 0xff800000e6597808 */ /* 0x000fe40005800000 */
[----:B------:R-:W-:Y:S02]  /*bfa0*/  ISETP.LT.OR P6, PT, R16, R197, P6 ;  /* 0x000000c51000720c */ /* 0x000fe400037c1670 */
[----:B------:R-:W-:-:S02]  /*bfb0*/  ISETP.GE.AND P4, PT, R17, R200, PT ;  /* 0x000000c81100720c */ /* 0x000fc40003f86270 */
[----:B------:R-:W-:Y:S01]  /*bfc0*/  FSEL R35, R120, -INF , !P6 ;  /* 0xff80000078237808 */ /* 0x000fe20007000000 */
[----:B---3--:R-:W-:Y:S01]  /*bfd0*/  IMAD.MOV.U32 R120, RZ, RZ, R176 ;  /* 0x000000ffff787224 */ /* 0x008fe200078e00b0 */
[----:B------:R-:W-:Y:S02]  /*bfe0*/  ISETP.GE.AND P6, PT, R14, R201, PT ;  /* 0x000000c90e00720c */ /* 0x000fe40003fc6270 */
[----:B------:R-:W-:Y:S02]  /*bff0*/  ISETP.GE.AND P3, PT, R16, R200, PT ;  /* 0x000000c81000720c */ /* 0x000fe40003f66270 */
[----:B------:R-:W-:Y:S02]  /*c000*/  ISETP.LT.OR P6, PT, R14, R197, P6 ;  /* 0x000000c50e00720c */ /* 0x000fe400037c1670 */
[----:B------:R-:W-:Y:S01]  /*c010*/  ISETP.LT.OR P4, PT, R17, R196, P4 ;  /* 0x000000c41100720c */ /* 0x000fe20002781670 */
[----:B-1----:R-:W-:Y:S01]  /*c020*/  FFMA.FTZ R0, R34, UR6, -R3 ;  /* 0x0000000622007c23 */ /* 0x002fe20008010803 */
[----:B------:R-:W-:Y:S01]  /*c030*/  FSEL R34, R125, -INF , !P0 ;  /* 0xff8000007d227808 */ /* 0x000fe20004000000 */
[----:B------:R-:W-:Y:S01]  /*c040*/  IMAD.MOV.U32 R125, RZ, RZ, R208 ;  /* 0x000000ffff7d7224 */ /* 0x000fe200078e00d0 */
[C---:B------:R-:W-:Y:S01]  /*c050*/  ISETP.GE.AND P0, PT, R15.reuse, R201, PT ;  /* 0x000000c90f00720c */ /* 0x040fe20003f06270 */
[----:B------:R1:W-:Y:S01]  /*c060*/  MUFU.EX2 R222, R0 ;  /* 0x0000000000de7308 */ /* 0x0003e20000000800 */
[----:B------:R-:W-:Y:S01]  /*c070*/  FSEL R78, R112, -INF , !P6 ;  /* 0xff800000704e7808 */ /* 0x000fe20007000000 */
[----:B------:R-:W-:Y:S01]  /*c080*/  IMAD.MOV.U32 R112, RZ, RZ, R169 ;  /* 0x000000ffff707224 */ /* 0x000fe200078e00a9 */
[----:B------:R-:W-:-:S02]  /*c090*/  ISETP.LT.OR P0, PT, R15, R197, P0 ;  /* 0x000000c50f00720c */ /* 0x000fc40000701670 */
[-C--:B------:R-:W-:Y:S02]  /*c0a0*/  ISETP.GE.AND P6, PT, R12, R201.reuse, PT ;  /* 0x000000c90c00720c */ /* 0x080fe40003fc6270 */
[----:B------:R-:W-:Y:S02]  /*c0b0*/  FSEL R76, R116, -INF , !P0 ;  /* 0xff800000744c7808 */ /* 0x000fe40004000000 */
[C---:B------:R-:W-:Y:S02]  /*c0c0*/  ISETP.GE.AND P0, PT, R13.reuse, R201, PT ;  /* 0x000000c90d00720c */ /* 0x040fe40003f06270 */
[-C--:B------:R-:W-:Y:S02]  /*c0d0*/  ISETP.LT.OR P6, PT, R12, R197.reuse, P6 ;  /* 0x000000c50c00720c */ /* 0x080fe400037c1670 */
[----:B------:R-:W-:Y:S02]  /*c0e0*/  ISETP.LT.OR P0, PT, R13, R197, P0 ;  /* 0x000000c50d00720c */ /* 0x000fe40000701670 */
[----:B------:R-:W-:Y:S01]  /*c0f0*/  FSEL R91, R111, -INF , !P6 ;  /* 0xff8000006f5b7808 */ /* 0x000fe20007000000 */
[----:B-1----:R-:W-:Y:S01]  /*c100*/  FFMA.FTZ R0, R36, UR6, -R3 ;  /* 0x0000000624007c23 */ /* 0x002fe20008010803 */
[----:B------:R-:W-:Y:S01]  /*c110*/  FSEL R84, R109, -INF , !P0 ;  /* 0xff8000006d547808 */ /* 0x000fe20004000000 */
[----:B------:R-:W-:Y:S01]  /*c120*/  IMAD.MOV.U32 R36, RZ, RZ, R105 ;  /* 0x000000ffff247224 */ /* 0x000fe200078e0069 */
[CC--:B------:R-:W-:Y:S01]  /*c130*/  ISETP.GE.AND P0, PT, R11.reuse, R201.reuse, PT ;  /* 0x000000c90b00720c */ /* 0x0c0fe20003f06270 */
[----:B------:R1:W-:Y:S01]  /*c140*/  MUFU.EX2 R221, R0 ;  /* 0x0000000000dd7308 */ /* 0x0003e20000000800 */
[----:B------:R-:W-:Y:S01]  /*c150*/  ISETP.GE.AND P6, PT, R32, R201, PT ;  /* 0x000000c92000720c */ /* 0x000fe20003fc6270 */
[----:B------:R-:W-:Y:S01]  /*c160*/  IMAD.MOV.U32 R105, RZ, RZ, R98 ;  /* 0x000000ffff697224 */ /* 0x000fe200078e0062 */
[----:B------:R-:W-:-:S02]  /*c170*/  ISETP.LT.OR P0, PT, R11, R197, P0 ;  /* 0x000000c50b00720c */ /* 0x000fc40000701670 */
[----:B------:R-:W-:Y:S02]  /*c180*/  ISETP.LT.OR P6, PT, R32, R197, P6 ;  /* 0x000000c52000720c */ /* 0x000fe400037c1670 */
[----:B------:R-:W-:Y:S02]  /*c190*/  FSEL R236, R94, -INF , !P0 ;  /* 0xff8000005eec7808 */ /* 0x000fe40004000000 */
[C---:B------:R-:W-:Y:S02]  /*c1a0*/  ISETP.GE.AND P0, PT, R31.reuse, R201, PT ;  /* 0x000000c91f00720c */ /* 0x040fe40003f06270 */
[----:B------:R-:W-:Y:S02]  /*c1b0*/  FSEL R233, R100, -INF , !P6 ;  /* 0xff80000064e97808 */ /* 0x000fe40007000000 */
[----:B------:R-:W-:Y:S02]  /*c1c0*/  ISETP.LT.OR P0, PT, R31, R197, P0 ;  /* 0x000000c51f00720c */ /* 0x000fe40000701670 */
[----:B------:R-:W-:-:S02]  /*c1d0*/  ISETP.GE.AND P6, PT, R30, R201, PT ;  /* 0x000000c91e00720c */ /* 0x000fc40003fc6270 */
[----:B-1----:R-:W-:Y:S01]  /*c1e0*/  FMNMX.FTZ R0, R70, R2, !PT ;  /* 0x0000000246007209 */ /* 0x002fe20007810000 */
[----:B------:R-:W-:Y:S01]  /*c1f0*/  FFMA.FTZ R2, R42, UR6, -R3 ;  /* 0x000000062a027c23 */ /* 0x000fe20008010803 */
[----:B------:R-:W-:Y:S01]  /*c200*/  ISETP.LT.OR P6, PT, R30, R197, P6 ;  /* 0x000000c51e00720c */ /* 0x000fe200037c1670 */
[----:B------:R-:W-:Y:S01]  /*c210*/  IMAD.MOV.U32 R42, RZ, RZ, R113 ;  /* 0x000000ffff2a7224 */ /* 0x000fe200078e0071 */
[----:B------:R-:W-:Y:S01]  /*c220*/  FMNMX.FTZ R0, R66, R0, !PT ;  /* 0x0000000042007209 */ /* 0x000fe20007810000 */
[----:B------:R1:W-:Y:S01]  /*c230*/  MUFU.EX2 R228, R2 ;  /* 0x0000000200e47308 */ /* 0x0003e20000000800 */
[----:B------:R-:W-:Y:S02]  /*c240*/  FSEL R100, R107, -INF , !P6 ;  /* 0xff8000006b647808 */ /* 0x000fe40007000000 */
[----:B------:R-:W-:Y:S02]  /*c250*/  FMNMX.FTZ R0, R69, R0, !PT ;  /* 0x0000000045007209 */ /* 0x000fe40007810000 */
[----:B------:R-:W-:-:S02]  /*c260*/  ISETP.GE.AND P6, PT, R20, R200, PT ;  /* 0x000000c81400720c */ /* 0x000fc40003fc6270 */
[----:B------:R-:W-:Y:S02]  /*c270*/  FMNMX.FTZ R0, R63, R0, !PT ;  /* 0x000000003f007209 */ /* 0x000fe40007810000 */
[----:B------:R-:W-:Y:S01]  /*c280*/  ISETP.LT.OR P6, PT, R20, R196, P6 ;  /* 0x000000c41400720c */ /* 0x000fe200037c1670 */
[----:B------:R-:W-:Y:S01]  /*c290*/  IMAD.MOV.U32 R20, RZ, RZ, R103 ;  /* 0x000000ffff147224 */ /* 0x000fe200078e0067 */
[----:B------:R-:W-:Y:S02]  /*c2a0*/  FMNMX.FTZ R0, R62, R0, !PT ;  /* 0x000000003e007209 */ /* 0x000fe40007810000 */
[----:B------:R-:W-:Y:S02]  /*c2b0*/  FSEL R88, R232, -INF , !P6 ;  /* 0xff800000e8587808 */ /* 0x000fe40007000000 */
[----:B------:R-:W-:Y:S01]  /*c2c0*/  FMNMX.FTZ R0, R61, R0, !PT ;  /* 0x000000003d007209 */ /* 0x000fe20007810000 */
[----:B-1----:R-:W-:Y:S01]  /*c2d0*/  FFMA.FTZ R2, R43, UR6, -R3 ;  /* 0x000000062b027c23 */ /* 0x002fe20008010803 */
[----:B------:R-:W-:Y:S01]  /*c2e0*/  ISETP.LT.OR P3, PT, R16, R196, P3 ;  /* 0x000000c41000720c */ /* 0x000fe20001f61670 */
[----:B------:R-:W-:Y:S01]  /*c2f0*/  IMAD.MOV.U32 R43, RZ, RZ, R128 ;  /* 0x000000ffff2b7224 */ /* 0x000fe200078e0080 */
        /* <DEDUP_REMOVED lines=9> */
[----:B------:R-:W-:Y:S02]  /*c390*/  IMAD.MOV.U32 R44, RZ, RZ, R170 ;  /* 0x000000ffff2c7224 */ /* 0x000fe400078e00aa */
[----:B------:R-:W-:Y:S01]  /*c3a0*/  FMNMX.FTZ R0, R22, R0, !PT ;  /* 0x0000000016007209 */ /* 0x000fe20007810000 */
[----:B------:R-:W-:Y:S02]  /*c3b0*/  IMAD.MOV.U32 R170, RZ, RZ, R220 ;  /* 0x000000ffffaa7224 */ /* 0x000fe400078e00dc */
[----:B------:R-:W-:Y:S01]  /*c3c0*/  IMAD.MOV.U32 R220, RZ, RZ, R226 ;  /* 0x000000ffffdc7224 */ /* 0x000fe200078e00e2 */
[----:B------:R-:W-:Y:S01]  /*c3d0*/  FMNMX.FTZ R0, R10, R0, !PT ;  /* 0x000000000a007209 */ /* 0x000fe20007810000 */
[----:B------:R1:W-:Y:S03]  /*c3e0*/  MUFU.EX2 R226, R2 ;  /* 0x0000000200e27308 */ /* 0x0003e60000000800 */
[----:B------:R-:W-:-:S04]  /*c3f0*/  FMNMX.FTZ R0, R9, R0, !PT ;  /* 0x0000000009007209 */ /* 0x000fc80007810000 */
[----:B------:R-:W-:-:S04]  /*c400*/  FMNMX.FTZ R0, R8, R0, !PT ;  /* 0x0000000008007209 */ /* 0x000fc80007810000 */
[----:B------:R-:W-:-:S04]  /*c410*/  FMNMX.FTZ R0, R7, R0, !PT ;  /* 0x0000000007007209 */ /* 0x000fc80007810000 */
[----:B------:R-:W-:Y:S01]  /*c420*/  FMNMX.FTZ R0, R33, R0, !PT ;  /* 0x0000000021007209 */ /* 0x000fe20007810000 */
[----:B-1----:R-:W-:Y:S01]  /*c430*/  FFMA.FTZ R2, R45, UR6, -R3 ;  /* 0x000000062d027c23 */ /* 0x002fe20008010803 */
[----:B------:R-:W-:Y:S02]  /*c440*/  IMAD.MOV.U32 R45, RZ, RZ, R131 ;  /* 0x000000ffff2d7224 */ /* 0x000fe400078e0083 */
[----:B------:R-:W-:Y:S01]  /*c450*/  FMNMX.FTZ R0, R34, R0, !PT ;  /* 0x0000000022007209 */ /* 0x000fe20007810000 */
[----:B------:R-:W-:Y:S01]  /*c460*/  IMAD.MOV.U32 R131, RZ, RZ, R219 ;  /* 0x000000ffff837224 */ /* 0x000fe200078e00db */
[----:B------:R1:W-:Y:S02]  /*c470*/  MUFU.EX2 R224, R2 ;  /* 0x0000000200e07308 */ /* 0x0003e40000000800 */
[----:B------:R-:W-:-:S04]  /*c480*/  FMNMX.FTZ R0, R35, R0, !PT ;  /* 0x0000000023007209 */ /* 0x000fc80007810000 */
[----:B------:R-:W-:-:S04]  /*c490*/  FMNMX.FTZ R0, R76, R0, !PT ;  /* 0x000000004c007209 */ /* 0x000fc80007810000 */
[----:B------:R-:W-:-:S04]  /*c4a0*/  FMNMX.FTZ R0, R78, R0, !PT ;  /* 0x000000004e007209 */ /* 0x000fc80007810000 */
[----:B------:R-:W-:Y:S01]  /*c4b0*/  FMNMX.FTZ R0, R84, R0, !PT ;  /* 0x0000000054007209 */ /* 0x000fe20007810000 */
[----:B-1----:R-:W-:Y:S01]  /*c4c0*/  FFMA.FTZ R2, R48, UR6, -R3 ;  /* 0x0000000630027c23 */ /* 0x002fe20008010803 */
[----:B-----5:R-:W-:Y:S02]  /*c4d0*/  IMAD.MOV.U32 R48, RZ, RZ, R223 ;  /* 0x000000ffff307224 */ /* 0x020fe400078e00df */
[----:B------:R-:W-:Y:S01]  /*c4e0*/  FMNMX.FTZ R0, R91, R0, !PT ;  /* 0x000000005b007209 */ /* 0x000fe20007810000 */
[----:B------:R1:W-:Y:S03]  /*c4f0*/  MUFU.EX2 R223, R2 ;  /* 0x0000000200df7308 */ /* 0x0003e60000000800 */
[----:B------:R-:W-:-:S04]  /*c500*/  FMNMX.FTZ R0, R236, R0, !PT ;  /* 0x00000000ec007209 */ /* 0x000fc80007810000 */
[----:B------:R-:W-:Y:S01]  /*c510*/  FMNMX.FTZ R0, R233, R0, !PT ;  /* 0x00000000e9007209 */ /* 0x000fe20007810000 */
[----:B-1----:R-:W-:Y:S01]  /*c520*/  FFMA.FTZ R2, R47, UR6, -R3 ;  /* 0x000000062f027c23 */ /* 0x002fe20008010803 */
[----:B------:R-:W-:Y:S02]  /*c530*/  IMAD.MOV.U32 R47, RZ, RZ, R134 ;  /* 0x000000ffff2f7224 */ /* 0x000fe400078e0086 */
[----:B------:R-:W-:Y:S02]  /*c540*/  IMAD.MOV.U32 R134, RZ, RZ, R170 ;  /* 0x000000ffff867224 */ /* 0x000fe400078e00aa */
[----:B------:R-:W-:Y:S02]  /*c550*/  IMAD.MOV.U32 R170, RZ, RZ, R220 ;  /* 0x000000ffffaa7224 */ /* 0x000fe400078e00dc */
[----:B------:R1:W-:Y:S01]  /*c560*/  MUFU.EX2 R220, R2 ;  /* 0x0000000200dc7308 */ /* 0x0003e20000000800 */
[----:B------:R-:W-:Y:S02]  /*c570*/  IMAD.MOV.U32 R107, RZ, RZ, R134 ;  /* 0x000000ffff6b7224 */ /* 0x000fe400078e0086 */
[----:B------:R-:W-:-:S02]  /*c580*/  IMAD.MOV.U32 R116, RZ, RZ, R170 ;  /* 0x000000ffff747224 */ /* 0x000fc400078e00aa */
[--C-:B-1----:R-:W-:Y:S01]  /*c590*/  FFMA.FTZ R2, R54, UR6, -R3.reuse ;  /* 0x0000000636027c23 */ /* 0x102fe20008010803 */
[----:B------:R-:W-:Y:S02]  /*c5a0*/  FSEL R54, R234, -INF , !P5 ;  /* 0xff800000ea367808 */ /* 0x000fe40006800000 */
[C---:B------:R-:W-:Y:S01]  /*c5b0*/  ISETP.GE.AND P5, PT, R18.reuse, R200, PT ;  /* 0x000000c81200720c */ /* 0x040fe20003fa6270 */
[----:B------:R1:W-:Y:S03]  /*c5c0*/  MUFU.EX2 R219, R2 ;  /* 0x0000000200db7308 */ /* 0x0003e60000000800 */
[----:B------:R-:W-:Y:S01]  /*c5d0*/  ISETP.LT.OR P5, PT, R18, R196, P5 ;  /* 0x000000c41200720c */ /* 0x000fe20002fa1670 */
[----:B-1----:R-:W-:Y:S01]  /*c5e0*/  FFMA.FTZ R2, R46, UR6, -R3 ;  /* 0x000000062e027c23 */ /* 0x002fe20008010803 */
[----:B----4-:R-:W-:-:S03]  /*c5f0*/  IMAD.MOV.U32 R46, RZ, RZ, R218 ;  /* 0x000000ffff2e7224 */ /* 0x010fc600078e00da */
[----:B------:R1:W-:Y:S01]  /*c600*/  MUFU.EX2 R218, R2 ;  /* 0x0000000200da7308 */ /* 0x0003e20000000800 */
[----:B------:R-:W-:Y:S02]  /*c610*/  IMAD.MOV.U32 R235, RZ, RZ, R46 ;  /* 0x000000ffffeb7224 */ /* 0x000fe400078e002e */
[----:B-1----:R-:W-:Y:S01]  /*c620*/  FFMA.FTZ R2, R51, UR6, -R3 ;  /* 0x0000000633027c23 */ /* 0x002fe20008010803 */
[----:B------:R-:W-:-:S04]  /*c630*/  IMAD.MOV.U32 R51, RZ, RZ, R217 ;  /* 0x000000ffff337224 */ /* 0x000fc800078e00d9 */
[----:B------:R1:W-:Y:S02]  /*c640*/  MUFU.EX2 R217, R2 ;  /* 0x0000000200d97308 */ /* 0x0003e40000000800 */
[----:B-1----:R-:W-:Y:S01]  /*c650*/  FFMA.FTZ R2, R50, UR6, -R3 ;  /* 0x0000000632027c23 */ /* 0x002fe20008010803 */
[----:B------:R-:W-:Y:S02]  /*c660*/  IMAD.MOV.U32 R50, RZ, RZ, R131 ;  /* 0x000000ffff327224 */ /* 0x000fe400078e0083 */
[----:B------:R-:W-:-:S03]  /*c670*/  IMAD.MOV.U32 R131, RZ, RZ, R99 ;  /* 0x000000ffff837224 */ /* 0x000fc600078e0063 */
[----:B------:R1:W-:Y:S01]  /*c680*/  MUFU.EX2 R216, R2 ;  /* 0x0000000200d87308 */ /* 0x0003e20000000800 */
[----:B------:R-:W-:Y:S01]  /*c690*/  FSEL R99, R106, -INF , !P0 ;  /* 0xff8000006a637808 */ /* 0x000fe20004000000 */
[----:B------:R-:W-:Y:S01]  /*c6a0*/  IMAD.MOV.U32 R57, RZ, RZ, R50 ;  /* 0x000000ffff397224 */ /* 0x000fe200078e0032 */
[----:B------:R-:W-:Y:S01]  /*c6b0*/  ISETP.GE.AND P0, PT, R29, R201, PT ;  /* 0x000000c91d00720c */ /* 0x000fe20003f06270 */
[----:B------:R-:W-:Y:S01]  /*c6c0*/  IMAD.MOV.U32 R56, RZ, RZ, R131 ;  /* 0x000000ffff387224 */ /* 0x000fe200078e0083 */
[----:B------:R-:W-:Y:S02]  /*c6d0*/  FMNMX.FTZ R0, R99, R0, !PT ;  /* 0x0000000063007209 */ /* 0x000fe40007810000 */
[----:B------:R-:W-:Y:S02]  /*c6e0*/  ISETP.LT.OR P0, PT, R29, R197, P0 ;  /* 0x000000c51d00720c */ /* 0x000fe40000701670 */
[----:B------:R-:W-:Y:S02]  /*c6f0*/  FMNMX.FTZ R0, R100, R0, !PT ;  /* 0x0000000064007209 */ /* 0x000fe40007810000 */
[----:B------:R-:W-:-:S02]  /*c700*/  FSEL R238, R96, -INF , !P0 ;  /* 0xff80000060ee7808 */ /* 0x000fc40004000000 */
[----:B------:R-:W-:Y:S02]  /*c710*/  ISETP.GE.AND P0, PT, R28, R201, PT ;  /* 0x000000c91c00720c */ /* 0x000fe40003f06270 */
[----:B------:R-:W-:Y:S01]  /*c720*/  FMNMX.FTZ R0, R238, R0, !PT ;  /* 0x00000000ee007209 */ /* 0x000fe20007810000 */
[----:B-1----:R-:W-:Y:S01]  /*c730*/  FFMA.FTZ R2, R53, UR6, -R3 ;  /* 0x0000000635027c23 */ /* 0x002fe20008010803 */
[----:B------:R-:W-:Y:S01]  /*c740*/  IMAD.MOV.U32 R53, RZ, RZ, R215 ;  /* 0x000000ffff357224 */ /* 0x000fe200078e00d7 */
[----:B------:R-:W-:Y:S02]  /*c750*/  ISETP.LT.OR P0, PT, R28, R197, P0 ;  /* 0x000000c51c00720c */ /* 0x000fe40000701670 */
[----:B------:R1:W-:Y:S01]  /*c760*/  MUFU.EX2 R215, R2 ;  /* 0x0000000200d77308 */ /* 0x0003e20000000800 */
[----:B------:R-:W-:Y:S01]  /*c770*/  FSEL R96, R171, -INF , !P3 ;  /* 0xff800000ab607808 */ /* 0x000fe20005800000 */
[----:B------:R-:W-:Y:S01]  /*c780*/  IMAD.MOV.U32 R234, RZ, RZ, R53 ;  /* 0x000000ffffea7224 */ /* 0x000fe200078e0035 */
[----:B------:R-:W-:-:S02]  /*c790*/  FSEL R237, R101, -INF , !P0 ;  /* 0xff80000065ed7808 */ /* 0x000fc40004000000 */
[----:B------:R-:W-:Y:S02]  /*c7a0*/  ISETP.GE.AND P0, PT, R19, R200, PT ;  /* 0x000000c81300720c */ /* 0x000fe40003f06270 */
[----:B------:R-:W-:Y:S02]  /*c7b0*/  FMNMX.FTZ R0, R237, R0, !PT ;  /* 0x00000000ed007209 */ /* 0x000fe40007810000 */
[----:B------:R-:W-:Y:S02]  /*c7c0*/  ISETP.LT.OR P0, PT, R19, R196, P0 ;  /* 0x000000c41300720c */ /* 0x000fe40000701670 */
[-C--:B------:R-:W-:Y:S01]  /*c7d0*/  ISETP.GE.AND P3, PT, R11, R200.reuse, PT ;  /* 0x000000c80b00720c */ /* 0x080fe20003f66270 */
[----:B------:R-:W3:Y:S01]  /*c7e0*/  SHFL.BFLY PT, R5, R0, 0x2, 0x1f ;  /* 0x0c401f0000057f89 */ /* 0x000ee200000e0000 */
[----:B------:R-:W-:Y:S02]  /*c7f0*/  FSEL R90, R231, -INF , !P0 ;  /* 0xff800000e75a7808 */ /* 0x000fe40004000000 */
[----:B------:R-:W-:Y:S01]  /*c800*/  ISETP.GE.AND P0, PT, R14, R200, PT ;  /* 0x000000c80e00720c */ /* 0x000fe20003f06270 */
[----:B------:R-:W-:Y:S01]  /*c810*/  LDSM.16.MT88.4 R16, [R185+0x4000] ;  /* 0x00400000b910783b */ /* 0x000fe20000004200 */
[----:B-1----:R-:W-:Y:S01]  /*c820*/  FFMA.FTZ R2, R52, UR6, -R3 ;  /* 0x0000000634027c23 */ /* 0x002fe20008010803 */
[-C--:B------:R-:W-:Y:S01]  /*c830*/  ISETP.LT.OR P3, PT, R11, R196.reuse, P3 ;  /* 0x000000c40b00720c */ /* 0x080fe20001f61670 */
[----:B------:R-:W-:Y:S01]  /*c840*/  IMAD.MOV.U32 R52, RZ, RZ, R130 ;  /* 0x000000ffff347224 */ /* 0x000fe200078e0082 */
[----:B------:R-:W-:Y:S01]  /*c850*/  ISETP.LT.OR P0, PT, R14, R196, P0 ;  /* 0x000000c40e00720c */ /* 0x000fe20000701670 */
[----:B------:R1:W-:Y:S01]  /*c860*/  MUFU.EX2 R214, R2 ;  /* 0x0000000200d67308 */ /* 0x0003e20000000800 */
[----:B------:R-:W-:-:S02]  /*c870*/  FSEL R232, R102, -INF , !P3 ;  /* 0xff80000066e87808 */ /* 0x000fc40005800000 */
[----:B------:R-:W-:Y:S01]  /*c880*/  FSEL R98, R126, -INF , !P0 ;  /* 0xff8000007e627808 */ /* 0x000fe20004000000 */
[----:B------:R-:W-:Y:S01]  /*c890*/  IMAD.MOV.U32 R126, RZ, RZ, R45 ;  /* 0x000000ffff7e7224 */ /* 0x000fe200078e002d */
[----:B------:R-:W-:Y:S02]  /*c8a0*/  ISETP.GE.AND P3, PT, R29, R200, PT ;  /* 0x000000c81d00720c */ /* 0x000fe40003f66270 */
[----:B--2---:R-:W-:Y:S02]  /*c8b0*/  F2FP.F16.F32.PACK_AB R11, R181, R180 ;  /* 0x000000b4b50b723e */ /* 0x004fe400000000ff */
[----:B------:R-:W-:Y:S02]  /*c8c0*/  ISETP.LT.OR P3, PT, R29, R196, P3 ;  /* 0x000000c41d00720c */ /* 0x000fe40001f61670 */
[----:B---3--:R-:W-:Y:S02]  /*c8d0*/  FMNMX.FTZ R0, R0, R5, !PT ;  /* 0x0000000500007209 */ /* 0x008fe40007810000 */
[----:B-1----:R-:W-:-:S03]  /*c8e0*/  FMNMX.FTZ R2, R38, R81, !PT ;  /* 0x0000005126027209 */ /* 0x002fc60007810000 */
[----:B------:R-:W1:Y:S01]  /*c8f0*/  SHFL.BFLY PT, R5, R0, 0x1, 0x1f ;  /* 0x0c201f0000057f89 */ /* 0x000e6200000e0000 */
[----:B------:R-:W-:-:S04]  /*c900*/  FMNMX.FTZ R2, R82, R2, !PT ;  /* 0x0000000252027209 */ /* 0x000fc80007810000 */
[----:B------:R-:W-:-:S04]  /*c910*/  FMNMX.FTZ R2, R73, R2, !PT ;  /* 0x0000000249027209 */ /* 0x000fc80007810000 */
[----:B------:R-:W-:-:S04]  /*c920*/  FMNMX.FTZ R2, R72, R2, !PT ;  /* 0x0000000248027209 */ /* 0x000fc80007810000 */
[----:B------:R-:W-:-:S04]  /*c930*/  FMNMX.FTZ R2, R71, R2, !PT ;  /* 0x0000000247027209 */ /* 0x000fc80007810000 */
[----:B------:R-:W-:Y:S01]  /*c940*/  FMNMX.FTZ R4, R77, R2, !PT ;  /* 0x000000024d047209 */ /* 0x000fe20007810000 */
[----:B------:R-:W-:Y:S01]  /*c950*/  FFMA.FTZ R2, R58, UR6, -R3 ;  /* 0x000000063a027c23 */ /* 0x000fe20008010803 */
[----:B------:R-:W-:Y:S02]  /*c960*/  IMAD.MOV.U32 R58, RZ, RZ, R51 ;  /* 0x000000ffff3a7224 */ /* 0x000fe400078e0033 */
[----:B------:R-:W-:Y:S01]  /*c970*/  FMNMX.FTZ R4, R74, R4, !PT ;  /* 0x000000044a047209 */ /* 0x000fe20007810000 */
[----:B------:R2:W-:Y:S01]  /*c980*/  MUFU.EX2 R210, R2 ;  /* 0x0000000200d27308 */ /* 0x0005e20000000800 */
[----:B-1----:R-:W-:Y:S01]  /*c990*/  FMNMX.FTZ R94, R0, R5, !PT ;  /* 0x00000005005e7209 */ /* 0x002fe20007810000 */
[----:B------:R-:W-:Y:S01]  /*c9a0*/  FFMA.FTZ R0, R65, UR6, -R3 ;  /* 0x0000000641007c23 */ /* 0x000fe20008010803 */
[----:B------:R-:W-:Y:S02]  /*c9b0*/  FSEL R65, R133, -INF , !P6 ;  /* 0xff80000085417808 */ /* 0x000fe40007000000 */
[----:B------:R-:W-:-:S03]  /*c9c0*/  FSETP.NEU.FTZ.AND P0, PT, R94, -INF , PT ;  /* 0xff8000005e00780b */ /* 0x000fc60003f1d000 */
[----:B------:R-:W-:Y:S01]  /*c9d0*/  MUFU.EX2 R183, R0 ;  /* 0x0000000000b77308 */ /* 0x000fe20000000800 */
[----:B------:R-:W-:-:S04]  /*c9e0*/  ISETP.GE.AND P6, PT, R32, R200, PT ;  /* 0x000000c82000720c */ /* 0x000fc80003fc6270 */
[----:B------:R-:W-:Y:S01]  /*c9f0*/  ISETP.LT.OR P6, PT, R32, R196, P6 ;  /* 0x000000c42000720c */ /* 0x000fe200037c1670 */
[----:B------:R-:W-:Y:S01]  /*ca00*/  IMAD.MOV.U32 R32, RZ, RZ, R43 ;  /* 0x000000ffff207224 */ /* 0x000fe200078e002b */
[----:B--2---:R-:W-:Y:S01]  /*ca10*/  FMNMX.FTZ R2, R75, R4, !PT ;  /* 0x000000044b027209 */ /* 0x004fe20007810000 */
[----:B------:R-:W-:Y:S01]  /*ca20*/  FFMA.FTZ R4, R60, UR6, -R3 ;  /* 0x000000063c047c23 */ /* 0x000fe20008010803 */
[----:B------:R-:W-:Y:S01]  /*ca30*/  FSEL R231, R132, -INF , !P6 ;  /* 0xff80000084e77808 */ /* 0x000fe20007000000 */
        /* <DEDUP_REMOVED lines=8> */
[----:B------:R-:W-:-:S03]  /*cac0*/  IMAD.MOV.U32 R59, RZ, RZ, R47 ;  /* 0x000000ffff3b7224 */ /* 0x000fc600078e002f */
[----:B------:R1:W-:Y:S02]  /*cad0*/  MUFU.EX2 R207, R4 ;  /* 0x0000000400cf7308 */ /* 0x0003e40000000800 */
[----:B-1----:R-:W-:Y:S01]  /*cae0*/  FFMA.FTZ R4, R64, UR6, -R3 ;  /* 0x0000000640047c23 */ /* 0x002fe20008010803 */
[----:B------:R-:W-:Y:S02]  /*caf0*/  FSEL R64, R229, -INF , !P5 ;  /* 0xff800000e5407808 */ /* 0x000fe40006800000 */
[----:B------:R-:W-:-:S03]  /*cb00*/  ISETP.GE.AND P5, PT, R13, R200, PT ;  /* 0x000000c80d00720c */ /* 0x000fc60003fa6270 */
[----:B------:R1:W-:Y:S01]  /*cb10*/  MUFU.EX2 R206, R4 ;  /* 0x0000000400ce7308 */ /* 0x0003e20000000800 */
[----:B------:R-:W-:Y:S01]  /*cb20*/  FSEL R229, R243, -INF , !P3 ;  /* 0xff800000f3e57808 */ /* 0x000fe20005800000 */
[----:B------:R-:W-:Y:S01]  /*cb30*/  IMAD.MOV.U32 R243, RZ, RZ, R24 ;  /* 0x000000fffff37224 */ /* 0x000fe200078e0018 */
[----:B------:R-:W-:-:S04]  /*cb40*/  ISETP.LT.OR P5, PT, R13, R196, P5 ;  /* 0x000000c40d00720c */ /* 0x000fc80002fa1670 */
[----:B------:R-:W-:Y:S02]  /*cb50*/  FSEL R104, R124, -INF , !P5 ;  /* 0xff8000007c687808 */ /* 0x000fe40006800000 */
        /* <DEDUP_REMOVED lines=8> */
[----:B------:R-:W-:-:S02]  /*cbe0*/  FSEL R102, R117, -INF , !P5 ;  /* 0xff80000075667808 */ /* 0x000fc40006800000 */
[----:B------:R-:W-:Y:S02]  /*cbf0*/  ISETP.LT.OR P4, PT, R12, R196, P4 ;  /* 0x000000c40c00720c */ /* 0x000fe40002781670 */
[-C--:B------:R-:W-:Y:S01]  /*cc00*/  ISETP.GE.AND P5, PT, R28, R200.reuse, PT ;  /* 0x000000c81c00720c */ /* 0x080fe20003fa6270 */
[----:B------:R-:W-:Y:S01]  /*cc10*/  LDSM.16.MT88.4 R12, [R184+0x4000] ;  /* 0x00400000b80c783b */ /* 0x000fe20000004200 */
[----:B------:R-:W-:Y:S02]  /*cc20*/  FSEL R103, R121, -INF , !P4 ;  /* 0xff80000079677808 */ /* 0x000fe40006000000 */
[----:B------:R-:W-:Y:S02]  /*cc30*/  ISETP.GE.AND P4, PT, R30, R200, PT ;  /* 0x000000c81e00720c */ /* 0x000fe40003f86270 */
[-C--:B------:R-:W-:Y:S02]  /*cc40*/  ISETP.LT.OR P5, PT, R28, R196.reuse, P5 ;  /* 0x000000c41c00720c */ /* 0x080fe40002fa1670 */
[----:B------:R-:W-:-:S02]  /*cc50*/  ISETP.LT.OR P4, PT, R30, R196, P4 ;  /* 0x000000c41e00720c */ /* 0x000fc40002781670 */
[----:B-1----:R-:W-:Y:S01]  /*cc60*/  FMNMX.FTZ R2, R55, R4, !PT ;  /* 0x0000000437027209 */ /* 0x002fe20007810000 */
[----:B------:R-:W-:Y:S01]  /*cc70*/  FFMA.FTZ R4, R97, UR6, -R3 ;  /* 0x0000000661047c23 */ /* 0x000fe20008010803 */
[----:B------:R-:W-:Y:S01]  /*cc80*/  FSEL R101, R114, -INF , !P4 ;  /* 0xff80000072657808 */ /* 0x000fe20006000000 */
[----:B------:R-:W-:Y:S01]  /*cc90*/  LDSM.16.MT88.4 R28, [R184+0x4400] ;  /* 0x00440000b81c783b */ /* 0x000fe20000004200 */
[----:B------:R-:W-:Y:S01]  /*cca0*/  FMNMX.FTZ R2, R89, R2, !PT ;  /* 0x0000000259027209 */ /* 0x000fe20007810000 */
[----:B------:R1:W-:Y:S01]  /*ccb0*/  MUFU.EX2 R204, R4 ;  /* 0x0000000400cc7308 */ /* 0x0003e20000000800 */
[----:B------:R-:W-:Y:S01]  /*ccc0*/  FSEL R230, R247, -INF , !P5 ;  /* 0xff800000f7e67808 */ /* 0x000fe20006800000 */
[----:B------:R-:W-:Y:S01]  /*ccd0*/  IMAD.MOV.U32 R247, RZ, RZ, R49 ;  /* 0x000000fffff77224 */ /* 0x000fe200078e0031 */
[----:B------:R-:W-:-:S04]  /*cce0*/  FMNMX.FTZ R2, R88, R2, !PT ;  /* 0x0000000258027209 */ /* 0x000fc80007810000 */
[----:B------:R-:W-:-:S04]  /*ccf0*/  FMNMX.FTZ R2, R90, R2, !PT ;  /* 0x000000025a027209 */ /* 0x000fc80007810000 */
[----:B------:R-:W-:Y:S01]  /*cd00*/  FMNMX.FTZ R0, R64, R2, !PT ;  /* 0x0000000240007209 */ /* 0x000fe20007810000 */
[----:B------:R-:W-:-:S03]  /*cd10*/  FMUL.FTZ R2, R94, UR6 ;  /* 0x000000065e027c20 */ /* 0x000fc60008410000 */
[----:B------:R-:W-:Y:S01]  /*cd20*/  FMNMX.FTZ R0, R95, R0, !PT ;  /* 0x000000005f007209 */ /* 0x000fe20007810000 */
[----:B-1----:R-:W-:Y:S01]  /*cd30*/  FFMA.FTZ R4, R67, UR6, -R3 ;  /* 0x0000000643047c23 */ /* 0x002fe20008010803 */
[----:B------:R-:W-:Y:S01]  /*cd40*/  FSEL R2, R2, RZ, P0 ;  /* 0x000000ff02027208 */ /* 0x000fe20000000000 */
[----:B------:R-:W-:Y:S02]  /*cd50*/  IMAD.MOV.U32 R67, RZ, RZ, R44 ;  /* 0x000000ffff437224 */ /* 0x000fe400078e002c */
[----:B------:R1:W-:Y:S02]  /*cd60*/  MUFU.EX2 R182, R4 ;  /* 0x0000000400b67308 */ /* 0x0003e40000000800 */
[----:B------:R-:W-:-:S06]  /*cd70*/  FFMA.FTZ R5, R27, UR6, -R2 ;  /* 0x000000061b057c23 */ /* 0x000fcc0008010802 */
[----:B------:R-:W-:Y:S01]  /*cd80*/  MUFU.EX2 R134, R5 ;  /* 0x0000000500867308 */ /* 0x000fe20000000800 */
[----:B-1----:R-:W-:Y:S01]  /*cd90*/  FMNMX.FTZ R4, R96, R0, !PT ;  /* 0x0000000060047209 */ /* 0x002fe20007810000 */
[----:B------:R-:W-:-:S03]  /*cda0*/  FFMA.FTZ R0, R79, UR6, -R2 ;  /* 0x000000064f007c23 */ /* 0x000fc60008010802 */
[----:B------:R-:W-:-:S03]  /*cdb0*/  FMNMX.FTZ R4, R65, R4, !PT ;  /* 0x0000000441047209 */ /* 0x000fc60007810000 */
[----:B------:R1:W-:Y:S01]  /*cdc0*/  MUFU.EX2 R111, R0 ;  /* 0x00000000006f7308 */ /* 0x0003e20000000800 */
[----:B------:R-:W-:-:S04]  /*cdd0*/  FMNMX.FTZ R4, R98, R4, !PT ;  /* 0x0000000462047209 */ /* 0x000fc80007810000 */
[----:B------:R-:W-:Y:S01]  /*cde0*/  FMNMX.FTZ R4, R104, R4, !PT ;  /* 0x0000000468047209 */ /* 0x000fe20007810000 */
[----:B-1----:R-:W-:Y:S01]  /*cdf0*/  FFMA.FTZ R0, R80, UR6, -R2 ;  /* 0x0000000650007c23 */ /* 0x002fe20008010802 */
[----:B------:R-:W-:-:S03]  /*ce00*/  IMAD.MOV.U32 R80, RZ, RZ, R42 ;  /* 0x000000ffff507224 */ /* 0x000fc600078e002a */
[----:B------:R1:W-:Y:S02]  /*ce10*/  MUFU.EX2 R113, R0 ;  /* 0x0000000000717308 */ /* 0x0003e40000000800 */
[----:B-1----:R-:W-:Y:S01]  /*ce20*/  FMNMX.FTZ R0, R103, R4, !PT ;  /* 0x0000000467007209 */ /* 0x002fe20007810000 */
[----:B------:R-:W-:Y:S01]  /*ce30*/  FFMA.FTZ R4, R68, UR6, -R2 ;  /* 0x0000000644047c23 */ /* 0x000fe20008010802 */
[----:B------:R-:W-:Y:S02]  /*ce40*/  IMAD.MOV.U32 R68, RZ, RZ, R36 ;  /* 0x000000ffff447224 */ /* 0x000fe400078e0024 */
        /* <DEDUP_REMOVED lines=10> */
[----:B-1----:R-:W-:Y:S01]  /*cef0*/  FFMA.FTZ R4, R66, UR6, -R2 ;  /* 0x0000000642047c23 */ /* 0x002fe20008010802 */
[----:B------:R-:W-:-:S03]  /*cf00*/  IMAD.MOV.U32 R66, RZ, RZ, R118 ;  /* 0x000000ffff427224 */ /* 0x000fc600078e0076 */
        /* <DEDUP_REMOVED lines=11> */
[----:B------:R-:W-:Y:S02]  /*cfc0*/  IMAD.MOV.U32 R63, RZ, RZ, R119 ;  /* 0x000000ffff3f7224 */ /* 0x000fe400078e0077 */
[----:B------:R-:W-:-:S04]  /*cfd0*/  FADD.FTZ R5, R39, -R5 ;  /* 0x8000000527057221 */ /* 0x000fc80000010000 */
[----:B------:R-:W-:Y:S01]  /*cfe0*/  FMUL.FTZ R5, R5, UR6 ;  /* 0x0000000605057c20 */ /* 0x000fe20008410000 */
[----:B------:R2:W-:Y:S08]  /*cff0*/  MUFU.EX2 R131, R4 ;  /* 0x0000000400837308 */ /* 0x0005f00000000800 */
[----:B------:R3:W4:Y:S01]  /*d000*/  MUFU.EX2 R70, R5 ;  /* 0x0000000500467308 */ /* 0x0007220000000800 */
[----:B-1----:R-:W-:-:S05]  /*d010*/  FMUL.FTZ R0, R79, UR6 ;  /* 0x000000064f007c20 */ /* 0x002fca0008410000 */
[----:B------:R-:W-:Y:S01]  /*d020*/  FSEL R0, R0, RZ, P3 ;  /* 0x000000ff00007208 */ /* 0x000fe20001800000 */
[----:B--2---:R-:W-:Y:S01]  /*d030*/  FFMA.FTZ R4, R62, UR6, -R2 ;  /* 0x000000063e047c23 */ /* 0x004fe20008010802 */
[----:B------:R-:W-:-:S03]  /*d040*/  IMAD.MOV.U32 R62, RZ, RZ, R107 ;  /* 0x000000ffff3e7224 */ /* 0x000fc600078e006b */
[----:B------:R-:W-:Y:S01]  /*d050*/  FFMA.FTZ R6, R72, UR6, -R0 ;  /* 0x0000000648067c23 */ /* 0x000fe20008010800 */
[----:B------:R-:W-:Y:S01]  /*d060*/  IMAD.MOV.U32 R72, RZ, RZ, R20 ;  /* 0x000000ffff487224 */ /* 0x000fe200078e0014 */
[----:B------:R1:W-:Y:S01]  /*d070*/  MUFU.EX2 R132, R4 ;  /* 0x0000000400847308 */ /* 0x0003e20000000800 */
[----:B------:R-:W-:Y:S01]  /*d080*/  IMAD.MOV.U32 R20, RZ, RZ, R52 ;  /* 0x000000ffff147224 */ /* 0x000fe200078e0034 */
[----:B---3--:R-:W-:Y:S01]  /*d090*/  FSEL R5, R127, RZ, P2 ;  /* 0x000000ff7f057208 */ /* 0x008fe20001000000 */
[-C--:B----4-:R-:W-:Y:S01]  /*d0a0*/  FMUL.FTZ R164, R164, R70.reuse ;  /* 0x00000046a4a47220 */ /* 0x090fe20000410000 */
[-C--:B------:R-:W-:Y:S01]  /*d0b0*/  FMUL.FTZ R165, R165, R70.reuse ;  /* 0x00000046a5a57220 */ /* 0x080fe20000410000 */
[----:B------:R-:W-:-:S03]  /*d0c0*/  FMUL.FTZ R136, R136, R70 ;  /* 0x0000004688887220 */ /* 0x000fc60000410000 */
        /* <DEDUP_REMOVED lines=10> */
[----:B------:R-:W-:Y:S01]  /*d170*/  IMAD.MOV.U32 R61, RZ, RZ, R112 ;  /* 0x000000ffff3d7224 */ /* 0x000fe200078e0070 */
[----:B--2---:R-:W-:-:S06]  /*d180*/  FSEL R6, R110, RZ, P1 ;  /* 0x000000ff6e067208 */ /* 0x004fcc0000800000 */
        /* <DEDUP_REMOVED lines=20> */
[----:B------:R-:W-:-:S05]  /*d2d0*/  F2FP.F16.F32.PACK_AB R10, R72, R252 ;  /* 0x000000fc480a723e */ /* 0x000fca00000000ff */
[----:B------:R1:W-:Y:S02]  /*d2e0*/  MUFU.EX2 R174, R4 ;  /* 0x0000000400ae7308 */ /* 0x0003e40000000800 */
[----:B-1----:R-:W-:Y:S01]  /*d2f0*/  FFMA.FTZ R4, R8, UR6, -R2 ;  /* 0x0000000608047c23 */ /* 0x002fe20008010802 */
[----:B------:R-:W-:Y:S01]  /*d300*/  FFMA.FTZ R8, R77, UR6, -R0 ;  /* 0x000000064d087c23 */ /* 0x000fe20008010800 */
[----:B------:R-:W-:-:S04]  /*d310*/  IMAD.MOV.U32 R77, RZ, RZ, R67 ;  /* 0x000000ffff4d7224 */ /* 0x000fc800078e0043 */
[----:B------:R1:W-:Y:S01]  /*d320*/  MUFU.EX2 R175, R4 ;  /* 0x0000000400af7308 */ /* 0x0003e20000000800 */
[----:B------:R-:W-:-:S07]  /*d330*/  IMAD.MOV.U32 R67, RZ, RZ, R116 ;  /* 0x000000ffff437224 */ /* 0x000fce00078e0074 */
[----:B------:R2:W-:Y:S01]  /*d340*/  MUFU.EX2 R114, R8 ;  /* 0x0000000800727308 */ /* 0x0005e20000000800 */
[----:B-1----:R-:W-:-:S07]  /*d350*/  FFMA.FTZ R4, R7, UR6, -R2 ;  /* 0x0000000607047c23 */ /* 0x002fce0008010802 */
[----:B------:R1:W-:Y:S01]  /*d360*/  MUFU.EX2 R176, R4 ;  /* 0x0000000400b07308 */ /* 0x0003e20000000800 */
[----:B--2---:R-:W-:-:S07]  /*d370*/  FFMA.FTZ R8, R74, UR6, -R0 ;  /* 0x000000064a087c23 */ /* 0x004fce0008010800 */
[----:B------:R2:W-:Y:S01]  /*d380*/  MUFU.EX2 R117, R8 ;  /* 0x0000000800757308 */ /* 0x0005e20000000800 */
[----:B-1----:R-:W-:-:S07]  /*d390*/  FFMA.FTZ R4, R81, UR6, -R0 ;  /* 0x0000000651047c23 */ /* 0x002fce0008010800 */
[----:B------:R1:W-:Y:S01]  /*d3a0*/  MUFU.EX2 R97, R4 ;  /* 0x0000000400617308 */ /* 0x0003e20000000800 */
[----:B--2---:R-:W-:Y:S01]  /*d3b0*/  F2FP.F16.F32.PACK_AB R8, R251, R250 ;  /* 0x000000fafb08723e */ /* 0x004fe200000000ff */
[----:B-1----:R-:W-:-:S06]  /*d3c0*/  FFMA.FTZ R4, R82, UR6, -R0 ;  /* 0x0000000652047c23 */ /* 0x002fcc0008010800 */
[----:B------:R1:W2:Y:S02]  /*d3d0*/  MUFU.EX2 R106, R4 ;  /* 0x00000004006a7308 */ /* 0x0002a40000000800 */
[----:B-1----:R-:W-:Y:S01]  /*d3e0*/  FFMA.FTZ R4, R73, UR6, -R0 ;  /* 0x0000000649047c23 */ /* 0x002fe20008010800 */
[----:B--2---:R-:W-:Y:S01]  /*d3f0*/  F2FP.F16.F32.PACK_AB R5, R106, R97 ;  /* 0x000000616a05723e */ /* 0x004fe200000000ff */
[----:B------:R-:W-:-:S04]  /*d400*/  IMAD.MOV.U32 R73, RZ, RZ, R120 ;  /* 0x000000ffff497224 */ /* 0x000fc800078e0078 */
        /* <DEDUP_REMOVED lines=16> */
[----:B------:R-:W-:Y:S02]  /*d510*/  IMAD.MOV.U32 R71, RZ, RZ, R32 ;  /* 0x000000ffff477224 */ /* 0x000fe400078e0020 */
[----:B-1----:R-:W-:Y:S01]  /*d520*/  FADD.FTZ R4, R40, -R6 ;  /* 0x8000000628047221 */ /* 0x002fe20000010000 */
[----:B------:R-:W-:-:S03]  /*d530*/  F2FP.F16.F32.PACK_AB R6, R121, R124 ;  /* 0x0000007c7906723e */ /* 0x000fc600000000ff */
[----:B------:R-:W-:Y:S01]  /*d540*/  FMUL.FTZ R9, R4, UR6 ;  /* 0x0000000604097c20 */ /* 0x000fe20008410000 */
[----:B------:R-:W-:-:S03]  /*d550*/  F2FP.F16.F32.PACK_AB R4, R113, R111 ;  /* 0x0000006f7104723e */ /* 0x000fc600000000ff */
[----:B------:R1:W2:Y:S04]  /*d560*/  MUFU.EX2 R52, R9 ;  /* 0x0000000900347308 */ /* 0x0002a80000000800 */
[C---:B------:R-:W-:Y:S06]  /*d570*/  HMMA.16816.F32 R44, R4.reuse, R18, R164 ;  /* 0x00000012042c723c */ /* 0x040fec00000018a4 */
[----:B------:R-:W-:Y:S01]  /*d580*/  HMMA.16816.F32 R24, R4, R12, R136 ;  /* 0x0000000c0418723c */ /* 0x000fe20000001888 */
[----:B------:R-:W-:-:S02]  /*d590*/  IMAD.MOV.U32 R167, RZ, RZ, R247 ;  /* 0x000000ffffa77224 */ /* 0x000fc400078e00f7 */
[----:B------:R-:W-:Y:S02]  /*d5a0*/  IMAD.MOV.U32 R247, RZ, RZ, R235 ;  /* 0x000000fffff77224 */ /* 0x000fe400078e00eb */
[----:B------:R-:W-:Y:S01]  /*d5b0*/  IMAD.MOV.U32 R235, RZ, RZ, R234 ;  /* 0x000000ffffeb7224 */ /* 0x000fe200078e00ea */
[C---:B------:R-:W-:Y:S01]  /*d5c0*/  HMMA.16816.F32 R36, R4.reuse, R14, R148 ;  /* 0x0000000e0424723c */ /* 0x040fe20000001894 */
[----:B------:R-:W-:Y:S01]  /*d5d0*/  IMAD.MOV.U32 R234, RZ, RZ, R20 ;  /* 0x000000ffffea7224 */ /* 0x000fe200078e0014 */
[----:B-1----:R-:W-:Y:S01]  /*d5e0*/  F2FP.F16.F32.PACK_AB R9, R177, R129 ;  /* 0x00000081b109723e */ /* 0x002fe200000000ff */
[----:B------:R-:W-:Y:S02]  /*d5f0*/  IMAD.MOV.U32 R138, RZ, RZ, R21 ;  /* 0x000000ffff8a7224 */ /* 0x000fe400078e0015 */
[-C--:B--2---:R-:W-:Y:S01]  /*d600*/  FMUL.FTZ R142, R142, R52.reuse ;  /* 0x000000348e8e7220 */ /* 0x084fe20000410000 */
[----:B------:R-:W1:Y:S01]  /*d610*/  LDSM.16.MT88.4 R20, [R185+0x4400] ;  /* 0x00440000b914783b */ /* 0x000e620000004200 */
[----:B------:R-:W-:Y:S01]  /*d620*/  HMMA.16816.F32 R40, R4, R16, R156 ;  /* 0x000000100428723c */ /* 0x000fe2000000189c */
[-C--:B------:R-:W-:Y:S01]  /*d630*/  FMUL.FTZ R143, R143, R52.reuse ;  /* 0x000000348f8f7220 */ /* 0x080fe20000410000 */
[-C--:B------:R-:W-:Y:S01]  /*d640*/  FMUL.FTZ R146, R146, R52.reuse ;  /* 0x0000003492927220 */ /* 0x080fe20000410000 */
[-C--:B------:R-:W-:Y:S01]  /*d650*/  FMUL.FTZ R147, R147, R52.reuse ;  /* 0x0000003493937220 */ /* 0x080fe20000410000 */
[-C--:B------:R-:W-:Y:S01]  /*d660*/  FMUL.FTZ R154, R154, R52.reuse ;  /* 0x000000349a9a7220 */ /* 0x080fe20000410000 */
[-C--:B------:R-:W-:Y:S01]  /*d670*/  FMUL.FTZ R155, R155, R52.reuse ;  /* 0x000000349b9b7220 */ /* 0x080fe20000410000 */
[-C--:B------:R-:W-:Y:S01]  /*d680*/  FMUL.FTZ R162, R162, R52.reuse ;  /* 0x00000034a2a27220 */ /* 0x080fe20000410000 */
[----:B------:R-:W-:Y:S01]  /*d690*/  FFMA.FTZ R4, R75, UR6, -R0 ;  /* 0x000000064b047c23 */ /* 0x000fe20008010800 */
[----:B------:R-:W-:Y:S01]  /*d6a0*/  FMUL.FTZ R163, R163, R52 ;  /* 0x00000034a3a37220 */ /* 0x000fe20000410000 */
[C---:B------:R-:W-:Y:S01]  /*d6b0*/  HMMA.16816.F32 R48, R8.reuse, R12, R140 ;  /* 0x0000000c0830723c */ /* 0x040fe2000000188c */
[----:B------:R-:W-:Y:S01]  /*d6c0*/  IMAD.MOV.U32 R150, RZ, RZ, R126 ;  /* 0x000000ffff967224 */ /* 0x000fe200078e007e */
[----:B------:R2:W3:Y:S01]  /*d6d0*/  MUFU.EX2 R116, R4 ;  /* 0x0000000400747308 */ /* 0x0004e20000000800 */
[----:B------:R-:W-:Y:S01]  /*d6e0*/  IMAD.MOV.U32 R139, RZ, RZ, R125 ;  /* 0x000000ffff8b7224 */ /* 0x000fe200078e007d */
[----:B------:R-:W-:Y:S01]  /*d6f0*/  F2FP.F16.F32.PACK_AB R5, R114, R118 ;  /* 0x000000767205723e */ /* 0x000fe200000000ff */
[----:B------:R-:W-:Y:S01]  /*d700*/  IMAD.MOV.U32 R137, RZ, RZ, R105 ;  /* 0x000000ffff897224 */ /* 0x000fe200078e0069 */
[----:B------:R-:W-:Y:S01]  /*d710*/  HMMA.16816.F32 R144, R8, R14, R144 ;  /* 0x0000000e0890723c */ /* 0x000fe20000001890 */
[----:B------:R-:W-:Y:S01]  /*d720*/  LDSM.16.MT88.4 R12, [R185+0x4800] ;  /* 0x00480000b90c783b */ /* 0x000fe20000004200 */
[----:B------:R-:W-:Y:S01]  /*d730*/  F2FP.F16.F32.PACK_AB R6, R132, R131 ;  /* 0x000000838406723e */ /* 0x000fe200000000ff */
[----:B------:R-:W-:-:S02]  /*d740*/  IMAD.MOV.U32 R165, RZ, RZ, R68 ;  /* 0x000000ffffa57224 */ /* 0x000fc400078e0044 */
[----:B------:R-:W-:Y:S01]  /*d750*/  IMAD.MOV.U32 R143, RZ, RZ, R63 ;  /* 0x000000ffff8f7224 */ /* 0x000fe200078e003f */
[C---:B------:R-:W-:Y:S01]  /*d760*/  HMMA.16816.F32 R152, R8.reuse, R16, R152 ;  /* 0x000000100898723c */ /* 0x040fe20000001898 */
[----:B------:R-:W-:Y:S02]  /*d770*/  IMAD.MOV.U32 R140, RZ, RZ, R66 ;  /* 0x000000ffff8c7224 */ /* 0x000fe400078e0042 */
[----:B------:R-:W-:Y:S02]  /*d780*/  IMAD.MOV.U32 R166, RZ, RZ, R243 ;  /* 0x000000ffffa67224 */ /* 0x000fe400078e00f3 */
[----:B------:R-:W-:Y:S01]  /*d790*/  IMAD.MOV.U32 R66, RZ, RZ, R59 ;  /* 0x000000ffff427224 */ /* 0x000fe200078e003b */
[----:B------:R-:W-:Y:S01]  /*d7a0*/  HMMA.16816.F32 R160, R8, R18, R160 ;  /* 0x0000001208a0723c */ /* 0x000fe200000018a0 */
[----:B--2---:R-:W-:Y:S01]  /*d7b0*/  FFMA.FTZ R4, R33, UR6, -R2 ;  /* 0x0000000621047c23 */ /* 0x004fe20008010802 */
[----:B------:R-:W2:Y:S01]  /*d7c0*/  LDSM.16.MT88.4 R16, [R184+0x4800] ;  /* 0x00480000b810783b */ /* 0x000ea20000004200 */
[----:B---3--:R-:W-:Y:S01]  /*d7d0*/  F2FP.F16.F32.PACK_AB R7, R116, R117 ;  /* 0x000000757407723e */ /* 0x008fe200000000ff */
[----:B------:R-:W-:Y:S01]  /*d7e0*/  IMAD.MOV.U32 R243, RZ, RZ, R58 ;  /* 0x000000fffff37224 */ /* 0x000fe200078e003a */
[----:B------:R3:W-:Y:S01]  /*d7f0*/  MUFU.EX2 R126, R4 ;  /* 0x00000004007e7308 */ /* 0x0007e20000000800 */
[----:B------:R-:W-:-:S02]  /*d800*/  IMAD.MOV.U32 R68, RZ, RZ, R57 ;  /* 0x000000ffff447224 */ /* 0x000fc400078e0039 */
[----:B------:R-:W-:Y:S01]  /*d810*/  FFMA.FTZ R8, R35, UR6, -R2 ;  /* 0x0000000623087c23 */ /* 0x000fe20008010802 */
[----:B------:R-:W-:Y:S01]  /*d820*/  F2FP.F16.F32.PACK_AB R9, R222, R209 ;  /* 0x000000d1de09723e */ /* 0x000fe200000000ff */
[----:B------:R-:W-:Y:S01]  /*d830*/  IMAD.MOV.U32 R63, RZ, RZ, R56 ;  /* 0x000000ffff3f7224 */ /* 0x000fe200078e0038 */
[----:B------:R-:W-:Y:S01]  /*d840*/  F2FP.F16.F32.PACK_AB R10, R167, R71 ;  /* 0x00000047a70a723e */ /* 0x000fe200000000ff */
[----:B------:R-:W-:Y:S01]  /*d850*/  IMAD.MOV.U32 R151, RZ, RZ, R115 ;  /* 0x000000ffff977224 */ /* 0x000fe200078e0073 */
[----:B------:R-:W-:Y:S01]  /*d860*/  F2FP.F16.F32.PACK_AB R11, R228, R221 ;  /* 0x000000dde40b723e */ /* 0x000fe200000000ff */
[----:B------:R4:W-:Y:S01]  /*d870*/  MUFU.EX2 R120, R8 ;  /* 0x0000000800787308 */ /* 0x0009e20000000800 */
[----:B------:R-:W-:Y:S02]  /*d880*/  IMAD.MOV.U32 R136, RZ, RZ, R108 ;  /* 0x000000ffff887224 */ /* 0x000fe400078e006c */
[----:B------:R-:W-:Y:S02]  /*d890*/  IMAD.MOV.U32 R164, RZ, RZ, R80 ;  /* 0x000000ffffa47224 */ /* 0x000fe400078e0050 */
[----:B------:R-:W-:-:S02]  /*d8a0*/  IMAD.MOV.U32 R142, RZ, RZ, R137 ;  /* 0x000000ffff8e7224 */ /* 0x000fc400078e0089 */
[----:B------:R-:W-:Y:S02]  /*d8b0*/  IMAD.MOV.U32 R141, RZ, RZ, R138 ;  /* 0x000000ffff8d7224 */ /* 0x000fe400078e008a */
[----:B---3--:R-:W-:Y:S01]  /*d8c0*/  FFMA.FTZ R4, R34, UR6, -R2 ;  /* 0x0000000622047c23 */ /* 0x008fe20008010802 */
[----:B------:R-:W-:Y:S02]  /*d8d0*/  IMAD.MOV.U32 R137, RZ, RZ, R61 ;  /* 0x000000ffff897224 */ /* 0x000fe400078e003d */
[----:B------:R-:W-:Y:S01]  /*d8e0*/  IMAD.MOV.U32 R138, RZ, RZ, R62 ;  /* 0x000000ffff8a7224 */ /* 0x000fe200078e003e */
[----:B------:R3:W-:Y:S01]  /*d8f0*/  MUFU.EX2 R125, R4 ;  /* 0x00000004007d7308 */ /* 0x0007e20000000800 */
[----:B----4-:R-:W-:-:S07]  /*d900*/  FFMA.FTZ R8, R83, UR6, -R0 ;  /* 0x0000000653087c23 */ /* 0x010fce0008010800 */
[----:B------:R4:W-:Y:S01]  /*d910*/  MUFU.EX2 R107, R8 ;  /* 0x00000008006b7308 */ /* 0x0009e20000000800 */
[----:B---3--:R-:W-:-:S07]  /*d920*/  F2FP.F16.F32.PACK_AB R4, R130, R128 ;  /* 0x000000808204723e */ /* 0x008fce00000000ff */
[----:B------:R-:W-:Y:S01]  /*d930*/  HMMA.16816.F32 R24, R4, R28, R24 ;  /* 0x0000001c0418723c */ /* 0x000fe20000001818 */
[----:B----4-:R-:W-:-:S04]  /*d940*/  FFMA.FTZ R8, R85, UR6, -R0 ;  /* 0x0000000655087c23 */ /* 0x010fc80008010800 */
[----:B------:R3:W4:Y:S01]  /*d950*/  MUFU.EX2 R105, R8 ;  /* 0x0000000800697308 */ /* 0x0007220000000800 */
[C---:B------:R-:W-:Y:S06]  /*d960*/  HMMA.16816.F32 R36, R4.reuse, R30, R36 ;  /* 0x0000001e0424723c */ /* 0x040fec0000001824 */
[C---:B-1----:R-:W-:Y:S06]  /*d970*/  HMMA.16816.F32 R40, R4.reuse, R20, R40 ;  /* 0x000000140428723c */ /* 0x042fec0000001828 */
[----:B------:R-:W-:Y:S01]  /*d980*/  HMMA.16816.F32 R44, R4, R22, R44 ;  /* 0x00000016042c723c */ /* 0x000fe2000000182c */
[----:B---3--:R-:W-:-:S06]  /*d990*/  FFMA.FTZ R8, R86, UR6, -R0 ;  /* 0x0000000656087c23 */ /* 0x008fcc0008010800 */
[----:B------:R-:W-:Y:S01]  /*d9a0*/  FFMA.FTZ R4, R87, UR6, -R0 ;  /* 0x0000000657047c23 */ /* 0x000fe20008010800 */
[----:B------:R1:W-:Y:S01]  /*d9b0*/  MUFU.EX2 R86, R8 ;  /* 0x0000000800567308 */ /* 0x0003e20000000800 */
[----:B----4-:R-:W-:Y:S02]  /*d9c0*/  F2FP.F16.F32.PACK_AB R5, R105, R107 ;  /* 0x0000006b6905723e */ /* 0x010fe400000000ff */
[----:B------:R-:W-:-:S05]  /*d9d0*/  F2FP.F16.F32.PACK_AB R6, R169, R134 ;  /* 0x00000086a906723e */ /* 0x000fca00000000ff */
[----:B------:R3:W4:Y:S01]  /*d9e0*/  MUFU.EX2 R87, R4 ;  /* 0x0000000400577308 */ /* 0x0007220000000800 */
[----:B-1----:R-:W-:-:S07]  /*d9f0*/  F2FP.F16.F32.PACK_AB R8, R77, R165 ;  /* 0x000000a54d08723e */ /* 0x002fce00000000ff */
[----:B------:R-:W-:Y:S01]  /*da00*/  HMMA.16816.F32 R48, R8, R28, R48 ;  /* 0x0000001c0830723c */ /* 0x000fe20000001830 */
[----:B---3--:R-:W-:Y:S01]  /*da10*/  FFMA.FTZ R4, R76, UR6, -R2 ;  /* 0x000000064c047c23 */ /* 0x008fe20008010802 */
[----:B----4-:R-:W-:-:S03]  /*da20*/  F2FP.F16.F32.PACK_AB R7, R87, R86 ;  /* 0x000000565707723e */ /* 0x010fc600000000ff */
[----:B------:R1:W-:Y:S01]  /*da30*/  MUFU.EX2 R115, R4 ;  /* 0x0000000400737308 */ /* 0x0003e20000000800 */
[C---:B------:R-:W-:Y:S01]  /*da40*/  HMMA.16816.F32 R56, R8.reuse, R30, R144 ;  /* 0x0000001e0838723c */ /* 0x040fe20000001890 */
[----:B------:R-:W3:Y:S05]  /*da50*/  LDSM.16.MT88.4 R28, [R184+0x4c00] ;  /* 0x004c0000b81c783b */ /* 0x000eea0000004200 */
[----:B------:R-:W-:Y:S01]  /*da60*/  HMMA.16816.F32 R152, R8, R20, R152 ;  /* 0x000000140898723c */ /* 0x000fe20000001898 */
[----:B------:R-:W-:Y:S02]  /*da70*/  IMAD.MOV.U32 R147, RZ, RZ, R72 ;  /* 0x000000ffff937224 */ /* 0x000fe400078e0048 */
[----:B------:R-:W-:-:S02]  /*da80*/  IMAD.MOV.U32 R145, RZ, RZ, R77 ;  /* 0x000000ffff917224 */ /* 0x000fc400078e004d */
[----:B------:R-:W-:Y:S01]  /*da90*/  IMAD.MOV.U32 R146, RZ, RZ, R71 ;  /* 0x000000ffff927224 */ /* 0x000fe200078e0047 */
[----:B------:R-:W-:Y:S01]  /*daa0*/  HMMA.16816.F32 R160, R8, R22, R160 ;  /* 0x0000001608a0723c */ /* 0x000fe200000018a0 */
[----:B------:R-:W-:Y:S01]  /*dab0*/  FFMA.FTZ R71, R248, UR6, -R3 ;  /* 0x00000006f8477c23 */ /* 0x000fe20008010803 */
[----:B------:R-:W-:Y:S02]  /*dac0*/  IMAD.MOV.U32 R248, RZ, RZ, R166 ;  /* 0x000000fffff87224 */ /* 0x000fe400078e00a6 */
[----:B-1----:R-:W-:-:S03]  /*dad0*/  FFMA.FTZ R4, R78, UR6, -R2 ;  /* 0x000000064e047c23 */ /* 0x002fc60008010802 */
[----:B------:R-:W-:Y:S01]  /*dae0*/  FFMA.FTZ R8, R84, UR6, -R2 ;  /* 0x0000000654087c23 */ /* 0x000fe20008010802 */
[----:B------:R1:W-:Y:S01]  /*daf0*/  MUFU.EX2 R112, R4 ;  /* 0x0000000400707308 */ /* 0x0003e20000000800 */
[----:B------:R-:W-:Y:S02]  /*db00*/  F2FP.F16.F32.PACK_AB R9, R226, R227 ;  /* 0x000000e3e209723e */ /* 0x000fe400000000ff */
[----:B------:R-:W-:Y:S02]  /*db10*/  F2FP.F16.F32.PACK_AB R10, R143, R140 ;  /* 0x0000008c8f0a723e */ /* 0x000fe400000000ff */
[----:B------:R-:W-:-:S03]  /*db20*/  F2FP.F16.F32.PACK_AB R11, R223, R224 ;  /* 0x000000e0df0b723e */ /* 0x000fc600000000ff */
[----:B------:R4:W-:Y:S01]  /*db30*/  MUFU.EX2 R108, R8 ;  /* 0x00000008006c7308 */ /* 0x0009e20000000800 */
[----:B-1----:R-:W-:-:S07]  /*db40*/  F2FP.F16.F32.PACK_AB R4, R168, R133 ;  /* 0x00000085a804723e */ /* 0x002fce00000000ff */
[----:B--2---:R-:W-:Y:S01]  /*db50*/  HMMA.16816.F32 R20, R4, R18, R36 ;  /* 0x000000120414723c */ /* 0x004fe20000001824 */
[----:B----4-:R-:W-:-:S04]  /*db60*/  FFMA.FTZ R8, R92, UR6, -R0 ;  /* 0x000000065c087c23 */ /* 0x010fc80008010800 */
[----:B------:R1:W-:Y:S01]  /*db70*/  MUFU.EX2 R82, R8 ;  /* 0x0000000800527308 */ /* 0x0003e20000000800 */
[C---:B------:R-:W-:Y:S01]  /*db80*/  HMMA.16816.F32 R32, R4.reuse, R16, R24 ;  /* 0x000000100420723c */ /* 0x040fe20000001818 */
[----:B------:R-:W2:Y:S05]  /*db90*/  LDSM.16.MT88.4 R24, [R185+0x4c00] ;  /* 0x004c0000b918783b */ /* 0x000eaa0000004200 */
[C---:B------:R-:W-:Y:S06]  /*dba0*/  HMMA.16816.F32 R36, R4.reuse, R12, R40 ;  /* 0x0000000c0424723c */ /* 0x040fec0000001828 */
[----:B------:R-:W-:Y:S01]  /*dbb0*/  HMMA.16816.F32 R44, R4, R14, R44 ;  /* 0x0000000e042c723c */ /* 0x000fe2000000182c */
[----:B-1----:R-:W-:-:S06]  /*dbc0*/  FFMA.FTZ R8, R93, UR6, -R0 ;  /* 0x000000065d087c23 */ /* 0x002fcc0008010800 */
[----:B------:R-:W-:Y:S01]  /*dbd0*/  FFMA.FTZ R4, R55, UR6, -R0 ;  /* 0x0000000637047c23 */ /* 0x000fe20008010800 */
[----:B------:R1:W4:Y:S01]  /*dbe0*/  MUFU.EX2 R81, R8 ;  /* 0x0000000800517308 */ /* 0x0003220000000800 */
[----:B------:R-:W-:Y:S01]  /*dbf0*/  F2FP.F16.F32.PACK_AB R6, R174, R172 ;  /* 0x000000acae06723e */ /* 0x000fe200000000ff */
[----:B------:R-:W-:-:S06]  /*dc00*/  IMAD.MOV.U32 R55, RZ, RZ, R68 ;  /* 0x000000ffff377224 */ /* 0x000fcc00078e0044 */
[----:B------:R5:W-:Y:S01]  /*dc10*/  MUFU.EX2 R80, R4 ;  /* 0x0000000400507308 */ /* 0x000be20000000800 */
[----:B-1----:R-:W-:Y:S01]  /*dc20*/  FFMA.FTZ R8, R54, UR6, -R0 ;  /* 0x0000000636087c23 */ /* 0x002fe20008010800 */
[----:B----4-:R-:W-:Y:S01]  /*dc30*/  F2FP.F16.F32.PACK_AB R5, R81, R82 ;  /* 0x000000525105723e */ /* 0x010fe200000000ff */
[----:B------:R-:W-:-:S05]  /*dc40*/  IMAD.MOV.U32 R54, RZ, RZ, R138 ;  /* 0x000000ffff367224 */ /* 0x000fca00078e008a */
[----:B------:R1:W4:Y:S01]  /*dc50*/  MUFU.EX2 R78, R8 ;  /* 0x00000008004e7308 */ /* 0x0003220000000800 */
[----:B-----5:R-:W-:Y:S01]  /*dc60*/  FFMA.FTZ R4, R91, UR6, -R2 ;  /* 0x000000065b047c23 */ /* 0x020fe20008010802 */
[----:B------:R-:W-:Y:S02]  /*dc70*/  IMAD.MOV.U32 R91, RZ, RZ, R151 ;  /* 0x000000ffff5b7224 */ /* 0x000fe400078e0097 */
[----:B------:R-:W-:-:S04]  /*dc80*/  IMAD.MOV.U32 R151, RZ, RZ, R136 ;  /* 0x000000ffff977224 */ /* 0x000fc800078e0088 */
[----:B------:R5:W-:Y:S01]  /*dc90*/  MUFU.EX2 R85, R4 ;  /* 0x0000000400557308 */ /* 0x000be20000000800 */
[----:B------:R-:W-:Y:S02]  /*dca0*/  IMAD.MOV.U32 R136, RZ, RZ, R139 ;  /* 0x000000ffff887224 */ /* 0x000fe400078e008b */
[----:B------:R-:W-:-:S04]  /*dcb0*/  IMAD.MOV.U32 R139, RZ, RZ, R63 ;  /* 0x000000ffff8b7224 */ /* 0x000fc800078e003f */
[----:B------:R-:W-:Y:S01]  /*dcc0*/  IMAD.MOV.U32 R144, RZ, RZ, R139 ;  /* 0x000000ffff907224 */ /* 0x000fe200078e008b */
[----:B-1----:R-:W-:Y:S02]  /*dcd0*/  F2FP.F16.F32.PACK_AB R8, R164, R166 ;  /* 0x000000a6a408723e */ /* 0x002fe400000000ff */
[----:B----4-:R-:W-:-:S05]  /*dce0*/  F2FP.F16.F32.PACK_AB R7, R80, R78 ;  /* 0x0000004e5007723e */ /* 0x010fca00000000ff */
[C---:B------:R-:W-:Y:S01]  /*dcf0*/  HMMA.16816.F32 R48, R8.reuse, R16, R48 ;  /* 0x000000100830723c */ /* 0x040fe20000001830 */
[----:B-----5:R-:W-:Y:S01]  /*dd00*/  FFMA.FTZ R4, R236, UR6, -R2 ;  /* 0x00000006ec047c23 */ /* 0x020fe20008010802 */
[----:B------:R-:W-:Y:S02]  /*dd10*/  IMAD.MOV.U32 R236, RZ, RZ, R73 ;  /* 0x000000ffffec7224 */ /* 0x000fe400078e0049 */
[----:B------:R-:W-:Y:S01]  /*dd20*/  IMAD.MOV.U32 R73, RZ, RZ, R66 ;  /* 0x000000ffff497224 */ /* 0x000fe200078e0042 */
[----:B------:R1:W-:Y:S01]  /*dd30*/  MUFU.EX2 R84, R4 ;  /* 0x0000000400547308 */ /* 0x0003e20000000800 */
[----:B------:R-:W-:Y:S01]  /*dd40*/  IMAD.MOV.U32 R66, RZ, RZ, R60 ;  /* 0x000000ffff427224 */ /* 0x000fe200078e003c */
[----:B------:R-:W-:Y:S01]  /*dd50*/  HMMA.16816.F32 R56, R8, R18, R56 ;  /* 0x000000120838723c */ /* 0x000fe20000001838 */
[----:B------:R-:W-:Y:S01]  /*dd60*/  IMAD.MOV.U32 R93, RZ, RZ, R73 ;  /* 0x000000ffff5d7224 */ /* 0x000fe200078e0049 */
[----:B------:R-:W-:Y:S01]  /*dd70*/  LDSM.16.MT88.4 R16, [R185+0x5000] ;  /* 0x00500000b910783b */ /* 0x000fe20000004200 */
[----:B------:R-:W-:-:S02]  /*dd80*/  IMAD.MOV.U32 R92, RZ, RZ, R66 ;  /* 0x000000ffff5c7224 */ /* 0x000fc400078e0042 */
[----:B------:R-:W-:Y:S01]  /*dd90*/  FFMA.FTZ R66, R249, UR6, -R3 ;  /* 0x00000006f9427c23 */ /* 0x000fe20008010803 */
[----:B------:R-:W-:Y:S01]  /*dda0*/  FFMA.FTZ R3, R65, UR6, -R0 ;  /* 0x0000000641037c23 */ /* 0x000fe20008010800 */
[C---:B------:R-:W-:Y:S03]  /*ddb0*/  HMMA.16816.F32 R60, R8.reuse, R12, R152 ;  /* 0x0000000c083c723c */ /* 0x040fe60000001898 */
[----:B------:R4:W-:Y:S03]  /*ddc0*/  MUFU.EX2 R65, R3 ;  /* 0x0000000300417308 */ /* 0x0009e60000000800 */
[----:B------:R-:W-:Y:S01]  /*ddd0*/  HMMA.16816.F32 R160, R8, R14, R160 ;  /* 0x0000000e08a0723c */ /* 0x000fe200000018a0 */
[----:B------:R-:W-:Y:S01]  /*dde0*/  IMAD.MOV.U32 R155, RZ, RZ, R67 ;  /* 0x000000ffff9b7224 */ /* 0x000fe200078e0043 */
[----:B-1----:R-:W-:Y:S01]  /*ddf0*/  F2FP.F16.F32.PACK_AB R4, R171, R170 ;  /* 0x000000aaab04723e */ /* 0x002fe200000000ff */
[----:B------:R-:W-:-:S02]  /*de00*/  IMAD.MOV.U32 R153, RZ, RZ, R147 ;  /* 0x000000ffff997224 */ /* 0x000fc400078e0093 */
[----:B------:R-:W-:Y:S02]  /*de10*/  IMAD.MOV.U32 R154, RZ, RZ, R145 ;  /* 0x000000ffff9a7224 */ /* 0x000fe400078e0091 */
[----:B------:R-:W-:Y:S01]  /*de20*/  FFMA.FTZ R8, R233, UR6, -R2 ;  /* 0x00000006e9087c23 */ /* 0x000fe20008010802 */
[----:B------:R-:W-:Y:S01]  /*de30*/  F2FP.F16.F32.PACK_AB R9, R219, R220 ;  /* 0x000000dcdb09723e */ /* 0x000fe200000000ff */
[----:B------:R-:W-:Y:S01]  /*de40*/  IMAD.MOV.U32 R233, RZ, RZ, R150 ;  /* 0x000000ffffe97224 */ /* 0x000fe200078e0096 */
[C---:B---3--:R-:W-:Y:S01]  /*de50*/  HMMA.16816.F32 R12, R4.reuse, R30, R20 ;  /* 0x0000001e040c723c */ /* 0x048fe20000001814 */
[----:B------:R-:W1:Y:S01]  /*de60*/  LDSM.16.MT88.4 R20, [R184+0x5000] ;  /* 0x00500000b814783b */ /* 0x000e620000004200 */
[----:B------:R3:W-:Y:S01]  /*de70*/  MUFU.EX2 R83, R8 ;  /* 0x0000000800537308 */ /* 0x0007e20000000800 */
[----:B------:R-:W-:Y:S01]  /*de80*/  F2FP.F16.F32.PACK_AB R11, R217, R218 ;  /* 0x000000dad90b723e */ /* 0x000fe200000000ff */
[--C-:B----4-:R-:W-:Y:S02]  /*de90*/  FFMA.FTZ R3, R103, UR6, -R0.reuse ;  /* 0x0000000667037c23 */ /* 0x110fe40008010800 */
[C---:B------:R-:W-:Y:S06]  /*dea0*/  HMMA.16816.F32 R40, R4.reuse, R28, R32 ;  /* 0x0000001c0428723c */ /* 0x040fec0000001820 */
[C---:B--2---:R-:W-:Y:S06]  /*deb0*/  HMMA.16816.F32 R36, R4.reuse, R24, R36 ;  /* 0x000000180424723c */ /* 0x044fec0000001824 */
[----:B------:R-:W-:Y:S01]  /*dec0*/  HMMA.16816.F32 R32, R4, R26, R44 ;  /* 0x0000001a0420723c */ /* 0x000fe2000000182c */
[----:B---3--:R-:W-:Y:S01]  /*ded0*/  FFMA.FTZ R8, R89, UR6, -R0 ;  /* 0x0000000659087c23 */ /* 0x008fe20008010800 */
[----:B------:R-:W-:-:S03]  /*dee0*/  IMAD.MOV.U32 R89, RZ, RZ, R151 ;  /* 0x000000ffff597224 */ /* 0x000fc600078e0097 */
[----:B------:R2:W-:Y:S02]  /*def0*/  MUFU.EX2 R75, R8 ;  /* 0x00000008004b7308 */ /* 0x0005e40000000800 */
[----:B------:R-:W-:Y:S01]  /*df00*/  FFMA.FTZ R4, R64, UR6, -R0 ;  /* 0x0000000640047c23 */ /* 0x000fe20008010800 */
[----:B------:R-:W-:-:S05]  /*df10*/  F2FP.F16.F32.PACK_AB R6, R126, R176 ;  /* 0x000000b07e06723e */ /* 0x000fca00000000ff */
[----:B------:R3:W-:Y:S01]  /*df20*/  MUFU.EX2 R73, R4 ;  /* 0x0000000400497308 */ /* 0x0007e20000000800 */
[----:B--2---:R-:W-:Y:S01]  /*df30*/  FFMA.FTZ R8, R88, UR6, -R0 ;  /* 0x0000000658087c23 */ /* 0x004fe20008010800 */
[----:B------:R-:W-:-:S06]  /*df40*/  IMAD.MOV.U32 R88, RZ, RZ, R136 ;  /* 0x000000ffff587224 */ /* 0x000fcc00078e0088 */
[----:B------:R2:W4:Y:S01]  /*df50*/  MUFU.EX2 R74, R8 ;  /* 0x00000008004a7308 */ /* 0x0005220000000800 */
[----:B---3--:R-:W-:Y:S01]  /*df60*/  FFMA.FTZ R4, R99, UR6, -R2 ;  /* 0x0000000663047c23 */ /* 0x008fe20008010802 */
[----:B------:R-:W-:-:S06]  /*df70*/  IMAD.MOV.U32 R99, RZ, RZ, R141 ;  /* 0x000000ffff637224 */ /* 0x000fcc00078e008d */
[----:B------:R3:W-:Y:S01]  /*df80*/  MUFU.EX2 R77, R4 ;  /* 0x00000004004d7308 */ /* 0x0007e20000000800 */
[----:B--2---:R-:W-:Y:S01]  /*df90*/  FFMA.FTZ R8, R90, UR6, -R0 ;  /* 0x000000065a087c23 */ /* 0x004fe20008010800 */
[----:B------:R-:W-:Y:S01]  /*dfa0*/  IMAD.MOV.U32 R90, RZ, RZ, R137 ;  /* 0x000000ffff5a7224 */ /* 0x000fe200078e0089 */
[----:B----4-:R-:W-:-:S05]  /*dfb0*/  F2FP.F16.F32.PACK_AB R5, R74, R75 ;  /* 0x0000004b4a05723e */ /* 0x010fca00000000ff */
[----:B------:R2:W4:Y:S01]  /*dfc0*/  MUFU.EX2 R72, R8 ;  /* 0x0000000800487308 */ /* 0x0005220000000800 */
[----:B------:R-:W-:Y:S01]  /*dfd0*/  F2FP.F16.F32.PACK_AB R10, R88, R90 ;  /* 0x0000005a580a723e */ /* 0x000fe200000000ff */
[----:B---3--:R-:W-:Y:S01]  /*dfe0*/  FFMA.FTZ R4, R100, UR6, -R2 ;  /* 0x0000000664047c23 */ /* 0x008fe20008010802 */
[----:B------:R-:W-:-:S05]  /*dff0*/  IMAD.MOV.U32 R100, RZ, RZ, R142 ;  /* 0x000000ffff647224 */ /* 0x000fca00078e008e */
[----:B------:R3:W-:Y:S01]  /*e000*/  MUFU.EX2 R76, R4 ;  /* 0x00000004004c7308 */ /* 0x0007e20000000800 */
[----:B--2---:R-:W-:Y:S02]  /*e010*/  F2FP.F16.F32.PACK_AB R8, R141, R142 ;  /* 0x0000008e8d08723e */ /* 0x004fe400000000ff */
[----:B----4-:R-:W-:-:S05]  /*e020*/  F2FP.F16.F32.PACK_AB R7, R73, R72 ;  /* 0x000000484907723e */ /* 0x010fca00000000ff */
[C---:B------:R-:W-:Y:S01]  /*e030*/  HMMA.16816.F32 R44, R8.reuse, R28, R48 ;  /* 0x0000001c082c723c */ /* 0x040fe20000001830 */
[----:B---3--:R-:W-:Y:S01]  /*e040*/  F2FP.F16.F32.PACK_AB R4, R175, R173 ;  /* 0x000000adaf04723e */ /* 0x008fe200000000ff */
[----:B------:R2:W-:Y:S04]  /*e050*/  MUFU.EX2 R51, R3 ;  /* 0x0000000300337308 */ /* 0x0005e80000000800 */
[C---:B------:R-:W-:Y:S01]  /*e060*/  HMMA.16816.F32 R56, R8.reuse, R30, R56 ;  /* 0x0000001e0838723c */ /* 0x040fe20000001838 */
[----:B------:R-:W-:Y:S01]  /*e070*/  FFMA.FTZ R49, R155, R53, R250 ;  /* 0x000000359b317223 */ /* 0x000fe200000100fa */
[----:B------:R-:W-:Y:S01]  /*e080*/  FFMA.FTZ R48, R55, R52, R129 ;  /* 0x0000003437307223 */ /* 0x000fe20000010081 */
[----:B------:R-:W-:Y:S02]  /*e090*/  IMAD.MOV.U32 R155, RZ, RZ, R54 ;  /* 0x000000ffff9b7224 */ /* 0x000fe400078e0036 */
[----:B------:R-:W-:Y:S01]  /*e0a0*/  FFMA.FTZ R50, R230, UR6, -R0 ;  /* 0x00000006e6327c23 */ /* 0x000fe20008010800 */
[----:B------:R-:W-:Y:S01]  /*e0b0*/  FADD.FTZ R49, R251, R49 ;  /* 0x00000031fb317221 */ /* 0x000fe20000010000 */
[C---:B------:R-:W-:Y:S04]  /*e0c0*/  HMMA.16816.F32 R60, R8.reuse, R24, R60 ;  /* 0x00000018083c723c */ /* 0x040fe8000000183c */
[----:B------:R-:W-:Y:S02]  /*e0d0*/  MUFU.EX2 R50, R50 ;  /* 0x0000003200327308 */ /* 0x000fe40000000800 */
[----:B------:R-:W-:Y:S01]  /*e0e0*/  HMMA.16816.F32 R28, R8, R26, R160 ;  /* 0x0000001a081c723c */ /* 0x000fe200000018a0 */
[----:B------:R-:W3:Y:S01]  /*e0f0*/  LDSM.16.MT88.4 R24, [R184+0x5400] ;  /* 0x00540000b818783b */ /* 0x000ee20000004200 */
[----:B--2---:R-:W-:-:S04]  /*e100*/  FADD.FTZ R3, R177, R48 ;  /* 0x00000030b1037221 */ /* 0x004fc80000010000 */
[C---:B-1----:R-:W-:Y:S01]  /*e110*/  HMMA.16816.F32 R148, R4.reuse, R22, R12 ;  /* 0x000000160494723c */ /* 0x042fe2000000180c */
[----:B------:R-:W1:Y:S01]  /*e120*/  LDSM.16.MT88.4 R12, [R185+0x5400] ;  /* 0x00540000b90c783b */ /* 0x000e620000004200 */
[----:B------:R-:W-:Y:S01]  /*e130*/  FFMA.FTZ R8, R95, UR6, -R0 ;  /* 0x000000065f087c23 */ /* 0x000fe20008010800 */
[----:B------:R-:W-:Y:S01]  /*e140*/  FFMA.FTZ R9, R238, UR6, -R2 ;  /* 0x00000006ee097c23 */ /* 0x000fe20008010802 */
[----:B------:R-:W-:Y:S01]  /*e150*/  F2FP.F16.F32.PACK_AB R10, R112, R115 ;  /* 0x00000073700a723e */ /* 0x000fe200000000ff */
[----:B------:R-:W-:Y:S01]  /*e160*/  FADD.FTZ R3, R180, R3 ;  /* 0x00000003b4037221 */ /* 0x000fe20000010000 */
[----:B------:R2:W-:Y:S01]  /*e170*/  MUFU.EX2 R68, R8 ;  /* 0x0000000800447308 */ /* 0x0005e20000000800 */
[C---:B------:R-:W-:Y:S01]  /*e180*/  HMMA.16816.F32 R136, R4.reuse, R20, R40 ;  /* 0x000000140488723c */ /* 0x040fe20000001828 */
[----:B------:R-:W-:Y:S02]  /*e190*/  IMAD.MOV.U32 R238, RZ, RZ, R167 ;  /* 0x000000ffffee7224 */ /* 0x000fe400078e00a7 */
[----:B------:R-:W-:Y:S01]  /*e1a0*/  FADD.FTZ R3, R181, R3 ;  /* 0x00000003b5037221 */ /* 0x000fe20000010000 */
[----:B------:R-:W-:Y:S01]  /*e1b0*/  IMAD.MOV.U32 R95, RZ, RZ, R143 ;  /* 0x000000ffff5f7224 */ /* 0x000fe200078e008f */
[----:B------:R-:W-:Y:S01]  /*e1c0*/  F2FP.F16.F32.PACK_AB R160, R242, R244 ;  /* 0x000000f4f2a0723e */ /* 0x000fe200000000ff */
[----:B------:R-:W-:Y:S01]  /*e1d0*/  HMMA.16816.F32 R156, R4, R16, R36 ;  /* 0x00000010049c723c */ /* 0x000fe20000001824 */
[----:B------:R-:W-:Y:S01]  /*e1e0*/  FADD.FTZ R3, R209, R3 ;  /* 0x00000003d1037221 */ /* 0x000fe20000010000 */
[----:B------:R-:W-:-:S02]  /*e1f0*/  F2FP.F16.F32.PACK_AB R161, R182, R183 ;  /* 0x000000b7b6a1723e */ /* 0x000fc400000000ff */
[----:B------:R-:W-:Y:S01]  /*e200*/  F2FP.F16.F32.PACK_AB R162, R239, R240 ;  /* 0x000000f0efa2723e */ /* 0x000fe200000000ff */
[----:B------:R-:W-:Y:S01]  /*e210*/  FADD.FTZ R3, R222, R3 ;  /* 0x00000003de037221 */ /* 0x000fe20000010000 */
[----:B------:R-:W-:Y:S01]  /*e220*/  HMMA.16816.F32 R52, R4, R18, R32 ;  /* 0x000000120434723c */ /* 0x000fe20000001820 */
[----:B--2---:R-:W-:Y:S01]  /*e230*/  FFMA.FTZ R8, R96, UR6, -R0 ;  /* 0x0000000660087c23 */ /* 0x004fe20008010800 */
[----:B------:R-:W-:-:S05]  /*e240*/  IMAD.MOV.U32 R96, RZ, RZ, R140 ;  /* 0x000000ffff607224 */ /* 0x000fca00078e008c */
[----:B------:R-:W-:Y:S01]  /*e250*/  F2FP.F16.F32.PACK_AB R4, R233, R89 ;  /* 0x00000059e904723e */ /* 0x000fe200000000ff */
[----:B------:R2:W4:Y:S01]  /*e260*/  MUFU.EX2 R67, R8 ;  /* 0x0000000800437308 */ /* 0x0005220000000800 */
[----:B------:R-:W-:Y:S02]  /*e270*/  F2FP.F16.F32.PACK_AB R5, R215, R216 ;  /* 0x000000d8d705723e */ /* 0x000fe400000000ff */
[----:B------:R-:W-:Y:S02]  /*e280*/  F2FP.F16.F32.PACK_AB R6, R91, R236 ;  /* 0x000000ec5b06723e */ /* 0x000fe400000000ff */
[----:B------:R-:W-:-:S07]  /*e290*/  F2FP.F16.F32.PACK_AB R7, R213, R214 ;  /* 0x000000d6d507723e */ /* 0x000fce00000000ff */
[----:B------:R-:W-:Y:S01]  /*e2a0*/  HMMA.16816.F32 R44, R4, R20, R44 ;  /* 0x00000014042c723c */ /* 0x000fe2000000182c */
[----:B--2---:R-:W-:Y:S01]  /*e2b0*/  FFMA.FTZ R8, R237, UR6, -R2 ;  /* 0x00000006ed087c23 */ /* 0x004fe20008010802 */
[----:B------:R-:W-:-:S04]  /*e2c0*/  FFMA.FTZ R2, R98, UR6, -R0 ;  /* 0x0000000662027c23 */ /* 0x000fc80008010800 */
[C---:B------:R-:W-:Y:S01]  /*e2d0*/  HMMA.16816.F32 R40, R4.reuse, R22, R56 ;  /* 0x000000160428723c */ /* 0x040fe20000001838 */
[----:B------:R-:W-:Y:S01]  /*e2e0*/  LDSM.16.MT88.4 R20, [R185+0x5800] ;  /* 0x00580000b914783b */ /* 0x000fe20000004200 */
[----:B------:R4:W-:Y:S04]  /*e2f0*/  MUFU.EX2 R58, R9 ;  /* 0x00000009003a7308 */ /* 0x0009e80000000800 */
[C---:B------:R-:W-:Y:S04]  /*e300*/  HMMA.16816.F32 R36, R4.reuse, R16, R60 ;  /* 0x000000100424723c */ /* 0x040fe8000000183c */
[----:B------:R-:W2:Y:S02]  /*e310*/  MUFU.EX2 R64, R2 ;  /* 0x0000000200407308 */ /* 0x000ea40000000800 */
[----:B------:R-:W-:Y:S01]  /*e320*/  HMMA.16816.F32 R32, R4, R18, R28 ;  /* 0x000000120420723c */ /* 0x000fe2000000181c */
[----:B------:R-:W5:Y:S05]  /*e330*/  LDSM.16.MT88.4 R16, [R184+0x5800] ;  /* 0x00580000b810783b */ /* 0x000f6a0000004200 */
[----:B------:R3:W1:Y:S01]  /*e340*/  MUFU.EX2 R57, R8 ;  /* 0x0000000800397308 */ /* 0x0006620000000800 */
[----:B----4-:R-:W-:Y:S01]  /*e350*/  F2FP.F16.F32.PACK_AB R9, R67, R68 ;  /* 0x000000444309723e */ /* 0x010fe200000000ff */
[--C-:B------:R-:W-:Y:S01]  /*e360*/  FFMA.FTZ R29, R231, UR6, -R0.reuse ;  /* 0x00000006e71d7c23 */ /* 0x100fe20008010800 */
[--C-:B------:R-:W-:Y:S01]  /*e370*/  FFMA.FTZ R4, R232, UR6, -R0.reuse ;  /* 0x00000006e8047c23 */ /* 0x100fe20008010800 */
[----:B------:R-:W-:Y:S01]  /*e380*/  F2FP.F16.F32.PACK_AB R5, R211, R212 ;  /* 0x000000d4d305723e */ /* 0x000fe200000000ff */
[--C-:B------:R-:W-:Y:S01]  /*e390*/  FFMA.FTZ R28, R102, UR6, -R0.reuse ;  /* 0x00000006661c7c23 */ /* 0x100fe20008010800 */
[----:B------:R-:W-:Y:S01]  /*e3a0*/  F2FP.F16.F32.PACK_AB R6, R243, R247 ;  /* 0x000000f7f306723e */ /* 0x000fe200000000ff */
[--C-:B------:R-:W-:Y:S01]  /*e3b0*/  FFMA.FTZ R30, R101, UR6, -R0.reuse ;  /* 0x00000006651e7c23 */ /* 0x100fe20008010800 */
[----:B------:R4:W-:Y:S01]  /*e3c0*/  MUFU.EX2 R48, R4 ;  /* 0x0000000400307308 */ /* 0x0009e20000000800 */
[----:B--2---:R-:W-:Y:S01]  /*e3d0*/  F2FP.F16.F32.PACK_AB R11, R64, R65 ;  /* 0x00000041400b723e */ /* 0x004fe200000000ff */
[--C-:B------:R-:W-:Y:S01]  /*e3e0*/  FFMA.FTZ R2, R104, UR6, -R0.reuse ;  /* 0x0000000668027c23 */ /* 0x100fe20008010800 */
[----:B------:R-:W-:Y:S01]  /*e3f0*/  F2FP.F16.F32.PACK_AB R7, R208, R210 ;  /* 0x000000d2d007723e */ /* 0x000fe200000000ff */
[----:B------:R-:W-:Y:S01]  /*e400*/  FFMA.FTZ R31, R229, UR6, -R0 ;  /* 0x00000006e51f7c23 */ /* 0x000fe20008010800 */
[----:B------:R-:W-:Y:S01]  /*e410*/  FFMA.FTZ R0, R155, R70, R111 ;  /* 0x000000469b007223 */ /* 0x000fe2000001006f */
[----:B------:R-:W-:-:S02]  /*e420*/  IMAD.MOV.U32 R155, RZ, RZ, R146 ;  /* 0x000000ffff9b7224 */ /* 0x000fc400078e0092 */
[----:B------:R2:W5:Y:S01]  /*e430*/  MUFU.EX2 R56, R2 ;  /* 0x0000000200387308 */ /* 0x0005620000000800 */
[----:B---3--:R-:W-:Y:S01]  /*e440*/  F2FP.F16.F32.PACK_AB R8, R120, R125 ;  /* 0x0000007d7808723e */ /* 0x008fe200000000ff */
[----:B------:R-:W-:Y:S01]  /*e450*/  FADD.FTZ R0, R113, R0 ;  /* 0x0000000071007221 */ /* 0x000fe20000010000 */
[----:B-1----:R-:W-:-:S03]  /*e460*/  F2FP.F16.F32.PACK_AB R166, R57, R58 ;  /* 0x0000003a39a6723e */ /* 0x002fc600000000ff */
[----:B------:R-:W-:Y:S02]  /*e470*/  FADD.FTZ R0, R124, R0 ;  /* 0x000000007c007221 */ /* 0x000fe40000010000 */
[----:B------:R-:W-:Y:S01]  /*e480*/  HMMA.16816.F32 R136, R8, R24, R136 ;  /* 0x000000180888723c */ /* 0x000fe20000001888 */
[----:B------:R-:W1:Y:S01]  /*e490*/  MUFU.EX2 R29, R29 ;  /* 0x0000001d001d7308 */ /* 0x000e620000000800 */
[----:B----4-:R-:W-:-:S04]  /*e4a0*/  F2FP.F16.F32.PACK_AB R4, R92, R93 ;  /* 0x0000005d5c04723e */ /* 0x010fc800000000ff */
[C---:B------:R-:W-:Y:S01]  /*e4b0*/  HMMA.16816.F32 R148, R8.reuse, R26, R148 ;  /* 0x0000001a0894723c */ /* 0x040fe20000001894 */
[----:B--2---:R-:W-:Y:S02]  /*e4c0*/  FFMA.FTZ R2, R144, R69, R97 ;  /* 0x0000004590027223 */ /* 0x004fe40000010061 */
[----:B------:R-:W-:Y:S01]  /*e4d0*/  MUFU.EX2 R28, R28 ;  /* 0x0000001c001c7308 */ /* 0x000fe20000000800 */
[----:B------:R-:W2:Y:S02]  /*e4e0*/  LDSM.16.MT88.4 R144, [R184+0x5c00] ;  /* 0x005c0000b890783b */ /* 0x000ea40000004200 */
[----:B------:R-:W-:Y:S01]  /*e4f0*/  HMMA.16816.F32 R156, R8, R12, R156 ;  /* 0x0000000c089c723c */ /* 0x000fe2000000189c */
[----:B------:R-:W-:-:S04]  /*e500*/  FADD.FTZ R2, R106, R2 ;  /* 0x000000026a027221 */ /* 0x000fc80000010000 */
[----:B------:R-:W-:Y:S01]  /*e510*/  FADD.FTZ R2, R109, R2 ;  /* 0x000000026d027221 */ /* 0x000fe20000010000 */
[----:B------:R-:W-:Y:S01]  /*e520*/  HMMA.16816.F32 R52, R8, R14, R52 ;  /* 0x0000000e0834723c */ /* 0x000fe20000001834 */
[----:B------:R-:W-:Y:S05]  /*e530*/  MUFU.EX2 R30, R30 ;  /* 0x0000001e001e7308 */ /* 0x000fea0000000800 */
[----:B------:R-:W-:Y:S01]  /*e540*/  HMMA.16816.F32 R44, R4, R24, R44 ;  /* 0x00000018042c723c */ /* 0x000fe2000000182c */
[----:B------:R-:W-:Y:S01]  /*e550*/  FADD.FTZ R8, R252, R49 ;  /* 0x00000031fc087221 */ /* 0x000fe20000010000 */
[----:B------:R-:W-:Y:S01]  /*e560*/  F2FP.F16.F32.PACK_AB R9, R206, R207 ;  /* 0x000000cfce09723e */ /* 0x000fe200000000ff */
[----:B------:R-:W3:Y:S01]  /*e570*/  MUFU.EX2 R31, R31 ;  /* 0x0000001f001f7308 */ /* 0x000ee20000000800 */
[----:B------:R-:W-:-:S02]  /*e580*/  F2FP.F16.F32.PACK_AB R10, R245, R246 ;  /* 0x000000f6f50a723e */ /* 0x000fc400000000ff */
[----:B------:R-:W-:Y:S01]  /*e590*/  HMMA.16816.F32 R40, R4, R26, R40 ;  /* 0x0000001a0428723c */ /* 0x000fe20000001828 */
[----:B------:R-:W4:Y:S01]  /*e5a0*/  LDSM.16.MT88.4 R24, [R185+0x5c00] ;  /* 0x005c0000b918783b */ /* 0x000f220000004200 */
[----:B------:R-:W-:-:S04]  /*e5b0*/  F2FP.F16.F32.PACK_AB R11, R204, R205 ;  /* 0x000000cdcc0b723e */ /* 0x000fc800000000ff */
[C---:B------:R-:W-:Y:S06]  /*e5c0*/  HMMA.16816.F32 R36, R4.reuse, R12, R36 ;  /* 0x0000000c0424723c */ /* 0x040fec0000001824 */
[----:B------:R-:W-:Y:S01]  /*e5d0*/  HMMA.16816.F32 R32, R4, R14, R32 ;  /* 0x0000000e0420723c */ /* 0x000fe20000001820 */
[----:B------:R-:W-:Y:S01]  /*e5e0*/  FADD.FTZ R13, R153, R8 ;  /* 0x00000008990d7221 */ /* 0x000fe20000010000 */
[----:B------:R-:W-:Y:S01]  /*e5f0*/  FADD.FTZ R12, R121, R0 ;  /* 0x00000000790c7221 */ /* 0x000fe20000010000 */
[----:B------:R-:W-:Y:S01]  /*e600*/  FADD.FTZ R0, R119, R2 ;  /* 0x0000000277007221 */ /* 0x000fe20000010000 */
[----:B------:R-:W-:Y:S01]  /*e610*/  IMAD.MOV.U32 R153, RZ, RZ, R154 ;  /* 0x000000ffff997224 */ /* 0x000fe200078e009a */
[----:B------:R-:W-:Y:S01]  /*e620*/  F2FP.F16.F32.PACK_AB R8, R234, R235 ;  /* 0x000000ebea08723e */ /* 0x000fe200000000ff */
[----:B------:R-:W-:Y:S01]  /*e630*/  FADD.FTZ R2, R128, R12 ;  /* 0x0000000c80027221 */ /* 0x000fe20000010000 */
[----:B------:R-:W-:Y:S01]  /*e640*/  F2FP.F16.F32.PACK_AB R4, R85, R108 ;  /* 0x0000006c5504723e */ /* 0x000fe200000000ff */
[----:B------:R-:W-:Y:S01]  /*e650*/  IMAD.MOV.U32 R154, RZ, RZ, R164 ;  /* 0x000000ffff9a7224 */ /* 0x000fe200078e00a4 */
[----:B-----5:R-:W-:Y:S01]  /*e660*/  F2FP.F16.F32.PACK_AB R5, R51, R56 ;  /* 0x000000383305723e */ /* 0x020fe200000000ff */
[----:B------:R-:W-:Y:S01]  /*e670*/  FADD.FTZ R2, R130, R2 ;  /* 0x0000000282027221 */ /* 0x000fe20000010000 */
[----:B------:R-:W-:Y:S01]  /*e680*/  F2FP.F16.F32.PACK_AB R6, R83, R84 ;  /* 0x000000545306723e */ /* 0x000fe200000000ff */
[----:B------:R-:W-:Y:S01]  /*e690*/  IMAD.MOV.U32 R249, RZ, RZ, R154 ;  /* 0x000000fffff97224 */ /* 0x000fe200078e009a */
[----:B-1----:R-:W-:Y:S01]  /*e6a0*/  F2FP.F16.F32.PACK_AB R7, R29, R48 ;  /* 0x000000301d07723e */ /* 0x002fe200000000ff */
[----:B------:R-:W-:Y:S01]  /*e6b0*/  MUFU.EX2 R14, R66 ;  /* 0x00000042000e7308 */ /* 0x000fe20000000800 */
[----:B------:R-:W-:Y:S01]  /*e6c0*/  HMMA.16816.F32 R44, R8, R16, R44 ;  /* 0x00000010082c723c */ /* 0x000fe2000000182c */
[----:B------:R-:W-:-:S02]  /*e6d0*/  F2FP.F16.F32.PACK_AB R164, R76, R77 ;  /* 0x0000004d4ca4723e */ /* 0x000fc400000000ff */
[----:B---3--:R-:W-:-:S03]  /*e6e0*/  F2FP.F16.F32.PACK_AB R167, R50, R31 ;  /* 0x0000001f32a7723e */ /* 0x008fc600000000ff */
[C---:B------:R-:W-:Y:S01]  /*e6f0*/  HMMA.16816.F32 R136, R4.reuse, R16, R136 ;  /* 0x000000100488723c */ /* 0x040fe20000001888 */
[----:B------:R-:W1:Y:S05]  /*e700*/  MUFU.EX2 R12, R71 ;  /* 0x00000047000c7308 */ /* 0x000e6a0000000800 */
[C---:B------:R-:W-:Y:S06]  /*e710*/  HMMA.16816.F32 R148, R4.reuse, R18, R148 ;  /* 0x000000120494723c */ /* 0x040fec0000001894 */
[C---:B------:R-:W-:Y:S06]  /*e720*/  HMMA.16816.F32 R156, R4.reuse, R20, R156 ;  /* 0x00000014049c723c */ /* 0x040fec000000189c */
[----:B------:R-:W-:Y:S01]  /*e730*/  HMMA.16816.F32 R52, R4, R22, R52 ;  /* 0x000000160434723c */ /* 0x000fe20000001834 */
[----:B-1----:R-:W-:-:S05]  /*e740*/  F2FP.F16.F32.PACK_AB R163, R12, R14 ;  /* 0x0000000e0ca3723e */ /* 0x002fca00000000ff */
[C---:B------:R-:W-:Y:S01]  /*e750*/  HMMA.16816.F32 R40, R8.reuse, R18, R40 ;  /* 0x000000120828723c */ /* 0x040fe20000001828 */
[----:B------:R-:W-:Y:S01]  /*e760*/  FADD.FTZ R5, R165, R13 ;  /* 0x0000000da5057221 */ /* 0x000fe20000010000 */
[----:B------:R-:W-:Y:S01]  /*e770*/  FADD.FTZ R4, R118, R0 ;  /* 0x0000000076047221 */ /* 0x000fe20000010000 */
[----:B------:R-:W-:Y:S02]  /*e780*/  F2FP.F16.F32.PACK_AB R165, R30, R28 ;  /* 0x0000001c1ea5723e */ /* 0x000fe400000000ff */
        /* <DEDUP_REMOVED lines=14> */
[C---:B------:R-:W-:Y:S02]  /*e870*/  HMMA.16816.F32 R36, R8.reuse, R20, R36 ;  /* 0x000000140824723c */ /* 0x040fe40000001824 */
        /* <DEDUP_REMOVED lines=93> */
[C---:B--2---:R-:W-:Y:S01]  /*ee50*/  HMMA.16816.F32 R136, R164.reuse, R144, R136 ;  /* 0x00000090a488723c */ /* 0x044fe20000001888 */
[----:B------:R2:W-:Y:S04]  /*ee60*/  STL [R1+0x18], R4 ;  /* 0x0000180401007387 */ /* 0x0005e80000100800 */
[----:B------:R2:W-:Y:S01]  /*ee70*/  STL [R1+0x1c], R3 ;  /* 0x00001c0301007387 */ /* 0x0005e20000100800 */
[----:B------:R-:W-:Y:S03]  /*ee80*/  HMMA.16816.F32 R148, R164, R146, R148 ;  /* 0x00000092a494723c */ /* 0x000fe60000001894 */
[----:B------:R2:W-:Y:S03]  /*ee90*/  STL [R1+0x20], R2 ;  /* 0x0000200201007387 */ /* 0x0005e60000100800 */
[----:B------:R-:W-:Y:S01]  /*eea0*/  HMMA.16816.F32 R140, R160, R144, R44 ;  /* 0x00000090a08c723c */ /* 0x000fe2000000182c */
[----:B------:R2:W-:Y:S05]  /*eeb0*/  STL [R1+0x24], R0 ;  /* 0x0000240001007387 */ /* 0x0005ea0000100800 */
[----:B----4-:R-:W-:Y:S06]  /*eec0*/  HMMA.16816.F32 R156, R164, R24, R156 ;  /* 0x00000018a49c723c */ /* 0x010fec000000189c */
[C---:B------:R-:W-:Y:S06]  /*eed0*/  HMMA.16816.F32 R144, R160.reuse, R146, R40 ;  /* 0x00000092a090723c */ /* 0x040fec0000001828 */
[----:B------:R-:W-:Y:S01]  /*eee0*/  HMMA.16816.F32 R152, R160, R24, R36 ;  /* 0x00000018a098723c */ /* 0x000fe20000001824 */
[----:B------:R-:W-:-:S02]  /*eef0*/  IMAD.MOV.U32 R40, RZ, RZ, R110 ;  /* 0x000000ffff287224 */ /* 0x000fc400078e006e */
[----:B------:R-:W-:-:S03]  /*ef00*/  IMAD.MOV.U32 R41, RZ, RZ, R127 ;  /* 0x000000ffff297224 */ /* 0x000fc600078e007f */
[----:B------:R-:W-:Y:S01]  /*ef10*/  HMMA.16816.F32 R164, R164, R26, R52 ;  /* 0x0000001aa4a4723c */ /* 0x000fe20000001834 */
[----:B------:R-:W-:Y:S02]  /*ef20*/  IMAD.MOV.U32 R38, RZ, RZ, R79 ;  /* 0x000000ffff267224 */ /* 0x000fe400078e004f */
[----:B------:R-:W-:-:S03]  /*ef30*/  IMAD.MOV.U32 R39, RZ, RZ, R94 ;  /* 0x000000ffff277224 */ /* 0x000fc600078e005e */
[----:B--2---:R-:W-:-:S15]  /*ef40*/  HMMA.16816.F32 R160, R160, R26, R32 ;  /* 0x0000001aa0a0723c */ /* 0x004fde0000001820 */
[----:B------:R-:W-:-:S09]  /*ef50*/  NOP ;  /* 0x0000000000007918 */ /* 0x000fd20000000000 */
.L_x_913:
[----:B-1----:R-:W2:Y:S02]  /*ef60*/  LDL R0, [R1+0x38] ;  /* 0x0000380001007983 */ /* 0x002ea40000100800 */
[----:B--2---:R-:W-:-:S13]  /*ef70*/  ISETP.GT.AND P0, PT, R225, R0, PT ;  /* 0x00000000e100720c */ /* 0x004fda0003f04270 */
[----:B------:R-:W-:Y:S05]  /*ef80*/  @!P0 BRA `(.L_x_915) ;  /* 0x0000006400808947 */ /* 0x000fea0003800000 */
[C---:B------:R-:W-:Y:S01]  /*ef90*/  SHF.L.U64.HI R0, R178.reuse, 0x6, R179 ;  /* 0x00000006b2007819 */ /* 0x040fe200000102b3 */
[----:B------:R-:W-:Y:S01]  /*efa0*/  IMAD.SHL.U32 R3, R178, 0x40, RZ ;  /* 0x00000040b2037824 */ /* 0x000fe200078e00ff */
[C---:B------:R-:W-:Y:S01]  /*efb0*/  SHF.L.U64.HI R2, R122.reuse, 0x6, R123 ;  /* 0x000000067a027819 */ /* 0x040fe2000001027b */
[----:B------:R-:W-:Y:S01]  /*efc0*/  IMAD.MOV.U32 R132, RZ, RZ, R40 ;  /* 0x000000ffff847224 */ /* 0x000fe200078e0028 */
[----:B------:R-:W-:Y:S01]  /*efd0*/  MOV R133, R39 ;  /* 0x0000002700857202 */ /* 0x000fe20000000f00 */
[----:B------:R1:W-:Y:S01]  /*efe0*/  STL [R1+0x14], R0 ;  /* 0x0000140001007387 */ /* 0x0003e20000100800 */
[----:B------:R-:W-:Y:S01]  /*eff0*/  IMAD.MOV.U32 R134, RZ, RZ, R38 ;  /* 0x000000ffff867224 */ /* 0x000fe200078e0026 */
[----:B------:R-:W-:Y:S01]  /*f000*/  ULDC UR5, c[0x0][0x39c] ;  /* 0x0000e70000057ab9 */ /* 0x000fe20000000800 */
[----:B------:R-:W-:Y:S01]  /*f010*/  ULDC UR4, c[0x0][0x2ec] ;  /* 0x0000bb0000047ab9 */ /* 0x000fe20000000800 */
[----:B------:R2:W-:Y:S01]  /*f020*/  STL [R1+0x10], R3 ;  /* 0x0000100301007387 */ /* 0x0005e20000100800 */
[----:B------:R-:W-:Y:S01]  /*f030*/  ULDC.64 UR6, c[0x0][0x218] ;  /* 0x0000860000067ab9 */ /* 0x000fe20000000a00 */
[----:B------:R-:W-:Y:S01]  /*f040*/  ULDC.64 UR10, c[0x0][0x220] ;  /* 0x00008800000a7ab9 */ /* 0x000fe20000000a00 */
[----:B------:R-:W-:Y:S01]  /*f050*/  ULDC.64 UR8, c[0x0][0x248] ;  /* 0x0000920000087ab9 */ /* 0x000fe20000000a00 */
[----:B------:R3:W-:Y:S01]  /*f060*/  STL [R1+0xc], R2 ;  /* 0x00000c0201007387 */ /* 0x0007e20000100800 */
[----:B-1----:R-:W-:-:S02]  /*f070*/  SHF.L.U32 R0, R122, 0x6, RZ ;  /* 0x000000067a007819 */ /* 0x002fc400000006ff */
[----:B--2---:R-:W-:-:S03]  /*f080*/  MOV R3, R41 ;  /* 0x0000002900037202 */ /* 0x004fc60000000f00 */
[----:B------:R3:W-:Y:S04]  /*f090*/  STL [R1+0x8], R0 ;  /* 0x0000080001007387 */ /* 0x0007e80000100800 */
[----:B------:R-:W2:Y:S04]  /*f0a0*/  LDL.LU.64 R6, [R1] ;  /* 0x0000000001067983 */ /* 0x000ea80000300a00 */
[----:B------:R-:W2:Y:S02]  /*f0b0*/  LDL.LU.64 R4, [R1+0x30] ;  /* 0x0000300001047983 */ /* 0x000ea40000300a00 */
[----:B--2---:R-:W-:-:S05]  /*f0c0*/  IMAD.MOV.U32 R5, RZ, RZ, R7 ;  /* 0x000000ffff057224 */ /* 0x004fca00078e0007 */
[----:B------:R3:W-:Y:S01]  /*f0d0*/  STL.64 [R1+0x30], R4 ;  /* 0x0000300401007387 */ /* 0x0007e20000100a00 */
[----:B------:R-:W-:Y:S05]  /*f0e0*/  BRA `(.L_x_916) ;  /* 0x0000000000747947 */ /* 0x000fea0003800000 */
.L_x_918:
[----:B-1----:R-:W2:Y:S01]  /*f0f0*/  LDL.64 R38, [R1+0x48] ;  /* 0x0000480001267983 */ /* 0x002ea20000100a00 */
[----:B------:R-:W-:Y:S03]  /*f100*/  VIADD R2, R225, 0xfffffffe ;  /* 0xfffffffee1027836 */ /* 0x000fe60000000000 */
[----:B------:R-:W3:Y:S01]  /*f110*/  LDL.64 R26, [R1+0x40] ;  /* 0x00004000011a7983 */ /* 0x000ee20000100a00 */
[----:B------:R-:W-:Y:S01]  /*f120*/  IMAD.WIDE.U32 R4, R2, UR8, RZ ;  /* 0x0000000802047c25 */ /* 0x000fe2000f8e00ff */
[----:B------:R-:W-:Y:S02]  /*f130*/  SHF.R.S32.HI R6, RZ, 0x1f, R2 ;  /* 0x0000001fff067819 */ /* 0x000fe40000011402 */
[----:B------:R-:W4:Y:S03]  /*f140*/  LDL R10, [R1+0x8] ;  /* 0x00000800010a7983 */ /* 0x000f260000100800 */
[----:B------:R-:W-:Y:S01]  /*f150*/  IMAD R6, R6, UR8, RZ ;  /* 0x0000000806067c24 */ /* 0x000fe2000f8e02ff */
[----:B------:R-:W5:Y:S03]  /*f160*/  LDL R21, [R1+0xc] ;  /* 0x00000c0001157983 */ /* 0x000f660000100800 */
[----:B------:R-:W-:Y:S04]  /*f170*/  IMAD R6, R2, UR9, R6 ;  /* 0x0000000902067c24 */ /* 0x000fe8000f8e0206 */
[----:B------:R-:W-:Y:S01]  /*f180*/  IMAD.IADD R6, R5, 0x1, R6 ;  /* 0x0000000105067824 */ /* 0x000fe200078e0206 */
[----:B--2---:R-:W-:Y:S04]  /*f190*/  LEA R2, P0, R4, R38, 0x7 ;  /* 0x0000002604027211 */ /* 0x004fe800078038ff */
[----:B------:R-:W-:Y:S02]  /*f1a0*/  LEA R8, P1, R2, UR6, 0x1 ;  /* 0x0000000602087c11 */ /* 0x000fe4000f8208ff */
[----:B---3--:R-:W-:Y:S02]  /*f1b0*/  LEA.HI.X R4, R4, R27, R6, 0x7, P0 ;  /* 0x0000001b04047211 */ /* 0x008fe400000f3c06 */
[-C--:B----4-:R-:W-:Y:S02]  /*f1c0*/  IADD3 R6, P0, R8, R10.reuse, RZ ;  /* 0x0000000a08067210 */ /* 0x090fe40007f1e0ff */
[----:B------:R-:W-:Y:S02]  /*f1d0*/  LEA.HI.X R9, R2, UR7, R4, 0x1, P1 ;  /* 0x0000000702097c11 */ /* 0x000fe400088f0c04 */
[-C--:B------:R-:W-:Y:S03]  /*f1e0*/  IADD3 R4, P1, R6, R10.reuse, RZ ;  /* 0x0000000a06047210 */ /* 0x080fe60007f3e0ff */
[----:B------:R-:W-:Y:S01]  /*f1f0*/  @!PT LDS RZ, [RZ] ;  /* 0x00000000fffff984 */ /* 0x000fe20000000800 */
[----:B------:R-:W-:Y:S01]  /*f200*/  @!PT LDS RZ, [RZ] ;  /* 0x00000000fffff984 */ /* 0x000fe20000000800 */
[----:B------:R-:W-:Y:S01]  /*f210*/  @!PT LDS RZ, [RZ] ;  /* 0x00000000fffff984 */ /* 0x000fe20000000800 */
[----:B------:R2:W-:Y:S01]  /*f220*/  LDGSTS.E.BYPASS.LTC128B.128 [R241+0x2000], desc[UR12][R8.64] ;  /* 0x0200000008f17fae */ /* 0x0005e2000b901d4c */
[--C-:B-----5:R-:W-:Y:S01]  /*f230*/  IMAD.X R7, R9, 0x1, R21.reuse, P0 ;  /* 0x0000000109077824 */ /* 0x120fe200000e0615 */
[----:B------:R-:W-:Y:S03]  /*f240*/  IADD3 R10, P0, R4, R10, RZ ;  /* 0x0000000a040a7210 */ /* 0x000fe60007f1e0ff */
[--C-:B------:R-:W-:Y:S01]  /*f250*/  IMAD.X R5, R7, 0x1, R21.reuse, P1 ;  /* 0x0000000107057824 */ /* 0x100fe200008e0615 */
[----:B------:R2:W-:Y:S03]  /*f260*/  LDGSTS.E.BYPASS.LTC128B.128 [R241+0x2800], desc[UR12][R6.64] ;  /* 0x0280000006f17fae */ /* 0x0005e6000b901d4c */
[----:B------:R-:W-:Y:S01]  /*f270*/  IMAD.X R11, R5, 0x1, R21, P0 ;  /* 0x00000001050b7824 */ /* 0x000fe200000e0615 */
[----:B------:R2:W-:Y:S04]  /*f280*/  LDGSTS.E.BYPASS.LTC128B.128 [R241+0x3000], desc[UR12][R4.64] ;  /* 0x0300000004f17fae */ /* 0x0005e8000b901d4c */
[----:B------:R2:W-:Y:S04]  /*f290*/  LDGSTS.E.BYPASS.LTC128B.128 [R241+0x3800], desc[UR12][R10.64] ;  /* 0x038000000af17fae */ /* 0x0005e8000b901d4c */
[----:B------:R-:W0:Y:S01]  /*f2a0*/  LDGDEPBAR ;  /* 0x00000000000079af */ /* 0x000e220000000000 */
[----:B------:R-:W-:Y:S05]  /*f2b0*/  BRA `(.L_x_917) ;  /* 0x0000000c00c87947 */ /* 0x000fea0003800000 */
.L_x_916:
[----:B--23--:R-:W2:Y:S01]  /*f2c0*/  LDL R0, [R1+0x3c] ;  /* 0x00003c0001007983 */ /* 0x00cea20000100800 */
[----:B------:R-:W-:Y:S04]  /*f2d0*/  DEPBAR.LE SB0, 0x0 ;  /* 0x000080000000791a */ /* 0x000fe80000000000 */
[----:B------:R-:W3:Y:S01]  /*f2e0*/  LDL.64 R4, [R1+0x30] ;  /* 0x0000300001047983 */ /* 0x000ee20000100a00 */
[----:B------:R-:W-:Y:S04]  /*f2f0*/  IADD3 R204, R225, -0x1, RZ ;  /* 0xffffffffe1cc7810 */ /* 0x000fe80007ffe0ff */
[----:B------:R-:W-:Y:S01]  /*f300*/  SHF.R.S32.HI R2, RZ, 0x1f, R204 ;  /* 0x0000001fff027819 */ /* 0x000fe200000114cc */
[----:B------:R-:W3:Y:S04]  /*f310*/  LDL R6, [R1+0x28] ;  /* 0x0000280001067983 */ /* 0x000ee80000100800 */
[----:B------:R-:W4:Y:S04]  /*f320*/  LDL R10, [R1+0x10] ;  /* 0x00001000010a7983 */ /* 0x000f280000100800 */
[----:B------:R-:W5:Y:S01]  /*f330*/  LDL R12, [R1+0x14] ;  /* 0x00001400010c7983 */ /* 0x000f620000100800 */
[----:B------:R-:W-:Y:S06]  /*f340*/  BAR.SYNC.DEFER_BLOCKING 0x0 ;  /* 0x0000000000007b1d */ /* 0x000fec0000010000 */
[----:B------:R-:W5:Y:S01]  /*f350*/  LDL R226, [R1+0x38] ;  /* 0x0000380001e27983 */ /* 0x000f620000100800 */
[----:B--2---:R-:W-:Y:S02]  /*f360*/  IMAD R0, R0, R204, RZ ;  /* 0x000000cc00007224 */ /* 0x004fe400078e02ff */
[-C--:B---3--:R-:W-:Y:S04]  /*f370*/  IMAD.WIDE.U32 R4, R204, R6.reuse, R4 ;  /* 0x00000006cc047225 */ /* 0x088fe800078e0004 */
[----:B------:R-:W-:Y:S01]  /*f380*/  IMAD R0, R2, R6, R0 ;  /* 0x0000000602007224 */ /* 0x000fe200078e0200 */
[----:B------:R-:W-:Y:S01]  /*f390*/  LEA R8, P1, R4, UR10, 0x1 ;  /* 0x0000000a04087c11 */ /* 0x000fe2000f8208ff */
[----:B------:R-:W1:Y:S03]  /*f3a0*/  S2R R2, SR_TID.X ;  /* 0x0000000000027919 */ /* 0x000e660000002100 */
[----:B------:R-:W-:Y:S02]  /*f3b0*/  IADD3 R0, R5, R0, RZ ;  /* 0x0000000005007210 */ /* 0x000fe40007ffe0ff */
[-C--:B----4-:R-:W-:Y:S02]  /*f3c0*/  IADD3 R6, P0, R8, R10.reuse, RZ ;  /* 0x0000000a08067210 */ /* 0x090fe40007f1e0ff */
[----:B------:R-:W-:Y:S02]  /*f3d0*/  LEA.HI.X R9, R4, UR11, R0, 0x1, P1 ;  /* 0x0000000b04097c11 */ /* 0x000fe400088f0c00 */
[----:B------:R-:W-:Y:S02]  /*f3e0*/  IADD3 R4, P1, R6, R10, RZ ;  /* 0x0000000a06047210 */ /* 0x000fe40007f3e0ff */
[----:B-----5:R-:W-:Y:S01]  /*f3f0*/  IADD3.X R7, R9, R12, RZ, P0, !PT ;  /* 0x0000000c09077210 */ /* 0x020fe200007fe4ff */
[----:B------:R-:W-:Y:S01]  /*f400*/  @!PT LDS RZ, [RZ] ;  /* 0x00000000fffff984 */ /* 0x000fe20000000800 */
[----:B------:R-:W-:Y:S01]  /*f410*/  @!PT LDS RZ, [RZ] ;  /* 0x00000000fffff984 */ /* 0x000fe20000000800 */
[----:B------:R-:W-:Y:S01]  /*f420*/  @!PT LDS RZ, [RZ] ;  /* 0x00000000fffff984 */ /* 0x000fe20000000800 */
[----:B------:R-:W-:Y:S01]  /*f430*/  LDGSTS.E.BYPASS.LTC128B.128 [R241+0x4000], desc[UR12][R8.64] ;  /* 0x0400000008f17fae */ /* 0x000fe2000b901d4c */
[----:B------:R-:W-:Y:S02]  /*f440*/  IADD3 R10, P0, R4, R10, RZ ;  /* 0x0000000a040a7210 */ /* 0x000fe40007f1e0ff */
[-C--:B------:R-:W-:Y:S04]  /*f450*/  IADD3.X R5, R7, R12.reuse, RZ, P1, !PT ;  /* 0x0000000c07057210 */ /* 0x080fe80000ffe4ff */
[----:B------:R-:W-:Y:S01]  /*f460*/  IADD3.X R11, R5, R12, RZ, P0, !PT ;  /* 0x0000000c050b7210 */ /* 0x000fe200007fe4ff */
[----:B------:R-:W-:Y:S01]  /*f470*/  LDGSTS.E.BYPASS.LTC128B.128 [R241+0x4800], desc[UR12][R6.64] ;  /* 0x0480000006f17fae */ /* 0x000fe2000b901d4c */
[----:B------:R-:W-:Y:S07]  /*f480*/  ISETP.GT.AND P0, PT, R204, R226, PT ;  /* 0x000000e2cc00720c */ /* 0x000fee0003f04270 */
[----:B------:R2:W-:Y:S01]  /*f490*/  LDGSTS.E.BYPASS.LTC128B.128 [R241+0x5000], desc[UR12][R4.64] ;  /* 0x0500000004f17fae */ /* 0x0005e2000b901d4c */
[----:B-1----:R-:W-:Y:S07]  /*f4a0*/  SHF.L.U32 R2, R2, 0x1, RZ ;  /* 0x0000000102027819 */ /* 0x002fee00000006ff */
[----:B------:R1:W-:Y:S01]  /*f4b0*/  LDGSTS.E.BYPASS.LTC128B.128 [R241+0x5800], desc[UR12][R10.64] ;  /* 0x058000000af17fae */ /* 0x0003e2000b901d4c */
[----:B------:R-:W-:Y:S07]  /*f4c0*/  LOP3.LUT R2, R2, 0x6, RZ, 0xc0, !PT ;  /* 0x0000000602027812 */ /* 0x000fee00078ec0ff */
[----:B------:R-:W-:Y:S08]  /*f4d0*/  LDSM.16.M88.4 R128, [R186] ;  /* 0x00000000ba80783b */ /* 0x000ff00000000200 */
[----:B------:R-:W2:Y:S08]  /*f4e0*/  LDSM.16.M88.4 R16, [R135+0x2000] ;  /* 0x002000008710783b */ /* 0x000eb00000000200 */
[----:B------:R-:W1:Y:S08]  /*f4f0*/  LDSM.16.M88.4 R124, [R186+0x1000] ;  /* 0x00100000ba7c783b */ /* 0x000e700000000200 */
[----:B------:R-:W3:Y:S08]  /*f500*/  LDSM.16.M88.4 R32, [R135+0x2400] ;  /* 0x002400008720783b */ /* 0x000ef00000000200 */
[----:B------:R-:W4:Y:S08]  /*f510*/  LDSM.16.M88.4 R48, [R135+0x2800] ;  /* 0x002800008730783b */ /* 0x000f300000000200 */
[----:B------:R-:W5:Y:S01]  /*f520*/  LDSM.16.M88.4 R64, [R135+0x2c00] ;  /* 0x002c00008740783b */ /* 0x000f620000000200 */
[-C--:B--2---:R-:W-:Y:S07]  /*f530*/  HMMA.16816.F32 R4, R128, R16.reuse, RZ ;  /* 0x000000108004723c */ /* 0x084fee00000018ff */
[----:B------:R-:W0:Y:S08]  /*f540*/  LDGDEPBAR ;  /* 0x00000000000079af */ /* 0x000e300000000000 */
[----:B------:R-:W2:Y:S01]  /*f550*/  LDSM.16.M88.4 R80, [R135+0x3000] ;  /* 0x003000008750783b */ /* 0x000ea20000000200 */
[C---:B-1----:R-:W-:Y:S07]  /*f560*/  HMMA.16816.F32 R8, R124.reuse, R16, RZ ;  /* 0x000000107c08723c */ /* 0x042fee00000018ff */
[----:B------:R-:W1:Y:S01]  /*f570*/  LDSM.16.M88.4 R96, [R135+0x3400] ;  /* 0x003400008760783b */ /* 0x000e620000000200 */
[-C--:B------:R-:W-:Y:S06]  /*f580*/  HMMA.16816.F32 R12, R124, R18.reuse, RZ ;  /* 0x000000127c0c723c */ /* 0x080fec00000018ff */
[C---:B------:R-:W-:Y:S01]  /*f590*/  HMMA.16816.F32 R16, R128.reuse, R18, RZ ;  /* 0x000000128010723c */ /* 0x040fe200000018ff */
[----:B------:R-:W1:Y:S05]  /*f5a0*/  LDSM.16.M88.4 R112, [R135+0x3800] ;  /* 0x003800008770783b */ /* 0x000e6a0000000200 */
        /* <DEDUP_REMOVED lines=9> */
[C---:B------:R-:W-:Y:S06]  /*f640*/  HMMA.16816.F32 R40, R124.reuse, R48, RZ ;  /* 0x000000307c28723c */ /* 0x040fec00000018ff */
[-C--:B------:R-:W-:Y:S06]  /*f650*/  HMMA.16816.F32 R44, R124, R50.reuse, RZ ;  /* 0x000000327c2c723c */ /* 0x080fec00000018ff */
[C---:B------:R-:W-:Y:S06]  /*f660*/  HMMA.16816.F32 R48, R128.reuse, R50, RZ ;  /* 0x000000328030723c */ /* 0x040fec00000018ff */
[-C--:B-----5:R-:W-:Y:S06]  /*f670*/  HMMA.16816.F32 R52, R128, R64.reuse, RZ ;  /* 0x000000408034723c */ /* 0x0a0fec00000018ff */
[C---:B------:R-:W-:Y:S06]  /*f680*/  HMMA.16816.F32 R56, R124.reuse, R64, RZ ;  /* 0x000000407c38723c */ /* 0x040fec00000018ff */
[-C--:B------:R-:W-:Y:S06]  /*f690*/  HMMA.16816.F32 R60, R124, R66.reuse, RZ ;  /* 0x000000427c3c723c */ /* 0x080fec00000018ff */
[C---:B------:R-:W-:Y:S06]  /*f6a0*/  HMMA.16816.F32 R64, R128.reuse, R66, RZ ;  /* 0x000000428040723c */ /* 0x040fec00000018ff */
[-C--:B--2---:R-:W-:Y:S06]  /*f6b0*/  HMMA.16816.F32 R68, R128, R80.reuse, RZ ;  /* 0x000000508044723c */ /* 0x084fec00000018ff */
[C---:B------:R-:W-:Y:S06]  /*f6c0*/  HMMA.16816.F32 R72, R124.reuse, R80, RZ ;  /* 0x000000507c48723c */ /* 0x040fec00000018ff */
[-C--:B------:R-:W-:Y:S06]  /*f6d0*/  HMMA.16816.F32 R76, R124, R82.reuse, RZ ;  /* 0x000000527c4c723c */ /* 0x080fec00000018ff */
[C---:B------:R-:W-:Y:S06]  /*f6e0*/  HMMA.16816.F32 R80, R128.reuse, R82, RZ ;  /* 0x000000528050723c */ /* 0x040fec00000018ff */
[-C--:B-1----:R-:W-:Y:S06]  /*f6f0*/  HMMA.16816.F32 R84, R128, R96.reuse, RZ ;  /* 0x000000608054723c */ /* 0x082fec00000018ff */
        /* <DEDUP_REMOVED lines=24> */
[----:B------:R-:W2:Y:S01]  /*f880*/  MUFU.TANH R224, R6 ;  /* 0x0000000600e07308 */ /* 0x000ea20000002400 */
[----:B------:R-:W-:Y:S01]  /*f890*/  FMUL.FTZ R12, R12, UR5 ;  /* 0x000000050c0c7c20 */ /* 0x000fe20008410000 */
[----:B------:R-:W-:Y:S01]  /*f8a0*/  FMUL.FTZ R13, R13, UR5 ;  /* 0x000000050d0d7c20 */ /* 0x000fe20008410000 */
[----:B------:R-:W-:Y:S01]  /*f8b0*/  FMUL.FTZ R14, R14, UR5 ;  /* 0x000000050e0e7c20 */ /* 0x000fe20008410000 */
[----:B------:R-:W-:Y:S01]  /*f8c0*/  FMUL.FTZ R15, R15, UR5 ;  /* 0x000000050f0f7c20 */ /* 0x000fe20008410000 */
[----:B------:R-:W-:Y:S01]  /*f8d0*/  FMUL.FTZ R16, R16, UR5 ;  /* 0x0000000510107c20 */ /* 0x000fe20008410000 */
[----:B------:R-:W-:Y:S04]  /*f8e0*/  FMUL.FTZ R18, R18, UR5 ;  /* 0x0000000512127c20 */ /* 0x000fe80008410000 */
[----:B------:R3:W4:Y:S01]  /*f8f0*/  MUFU.TANH R222, R5 ;  /* 0x0000000500de7308 */ /* 0x0007220000002400 */
[----:B------:R-:W-:Y:S01]  /*f900*/  FMUL.FTZ R17, R17, UR5 ;  /* 0x0000000511117c20 */ /* 0x000fe20008410000 */
[----:B------:R-:W-:Y:S08]  /*f910*/  FMUL.FTZ R19, R19, UR5 ;  /* 0x0000000513137c20 */ /* 0x000ff00008410000 */
[----:B------:R-:W1:Y:S10]  /*f920*/  MUFU.TANH R168, R8 ;  /* 0x0000000800a87308 */ /* 0x000e740000002400 */
[----:B------:R-:W1:Y:S01]  /*f930*/  MUFU.TANH R221, R9 ;  /* 0x0000000900dd7308 */ /* 0x000e620000002400 */
[----:B---3--:R-:W3:Y:S09]  /*f940*/  LDSM.16.M88.4 R4, [R195] ;  /* 0x00000000c304783b */ /* 0x008ef20000000200 */
[----:B------:R-:W1:Y:S10]  /*f950*/  MUFU.TANH R220, R10 ;  /* 0x0000000a00dc7308 */ /* 0x000e740000002400 */
[----:B------:R5:W1:Y:S10]  /*f960*/  MUFU.TANH R170, R11 ;  /* 0x0000000b00aa7308 */ /* 0x000a740000002400 */
[----:B------:R-:W1:Y:S10]  /*f970*/  MUFU.TANH R169, R12 ;  /* 0x0000000c00a97308 */ /* 0x000e740000002400 */
[----:B------:R-:W1:Y:S01]  /*f980*/  MUFU.TANH R218, R13 ;  /* 0x0000000d00da7308 */ /* 0x000e620000002400 */
[----:B-----5:R-:W5:Y:S09]  /*f990*/  LDSM.16.M88.4 R8, [R194] ;  /* 0x00000000c208783b */ /* 0x020f720000000200 */
[----:B------:R-:W1:Y:S01]  /*f9a0*/  MUFU.TANH R217, R14 ;  /* 0x0000000e00d97308 */ /* 0x000e620000002400 */
[-C--:B---3--:R-:W-:Y:S06]  /*f9b0*/  HMMA.16816.F32 R20, R172, R4.reuse, R20 ;  /* 0x00000004ac14723c */ /* 0x088fec0000001814 */
[C---:B------:R-:W-:Y:S03]  /*f9c0*/  HMMA.16816.F32 R24, R180.reuse, R4, R24 ;  /* 0x00000004b418723c */ /* 0x040fe60000001818 */
[----:B------:R3:W1:Y:S03]  /*f9d0*/  MUFU.TANH R216, R15 ;  /* 0x0000000f00d87308 */ /* 0x0006660000002400 */
        /* <DEDUP_REMOVED lines=8> */
[----:B---3--:R-:W3:Y:S01]  /*fa60*/  LDSM.16.M88.4 R12, [R192] ;  /* 0x00000000c00c783b */ /* 0x008ee20000000200 */
[----:B------:R-:W-:Y:S01]  /*fa70*/  FMUL.FTZ R21, R21, UR5 ;  /* 0x0000000515157c20 */ /* 0x000fe20008410000 */
[----:B------:R-:W-:Y:S03]  /*fa80*/  FMUL.FTZ R24, R24, UR5 ;  /* 0x0000000518187c20 */ /* 0x000fe60008410000 */
[----:B------:R-:W1:Y:S01]  /*fa90*/  MUFU.TANH R213, R17 ;  /* 0x0000001100d57308 */ /* 0x000e620000002400 */
[-C--:B-----5:R-:W-:Y:S03]  /*faa0*/  HMMA.16816.F32 R36, R172, R8.reuse, R36 ;  /* 0x00000008ac24723c */ /* 0x0a0fe60000001824 */
[----:B------:R-:W-:Y:S01]  /*fab0*/  FMUL.FTZ R25, R25, UR5 ;  /* 0x0000000519197c20 */ /* 0x000fe20008410000 */
[----:B------:R-:W-:Y:S01]  /*fac0*/  FMUL.FTZ R29, R29, UR5 ;  /* 0x000000051d1d7c20 */ /* 0x000fe20008410000 */
[----:B------:R-:W-:Y:S01]  /*fad0*/  FMUL.FTZ R30, R30, UR5 ;  /* 0x000000051e1e7c20 */ /* 0x000fe20008410000 */
[C---:B------:R-:W-:Y:S03]  /*fae0*/  HMMA.16816.F32 R40, R180.reuse, R8, R40 ;  /* 0x00000008b428723c */ /* 0x040fe60000001828 */
[----:B------:R-:W1:Y:S02]  /*faf0*/  MUFU.TANH R209, R19 ;  /* 0x0000001300d17308 */ /* 0x000e640000002400 */
[----:B------:R-:W-:Y:S01]  /*fb00*/  FMUL.FTZ R31, R31, UR5 ;  /* 0x000000051f1f7c20 */ /* 0x000fe20008410000 */
[-C--:B------:R-:W-:Y:S07]  /*fb10*/  HMMA.16816.F32 R44, R180, R10.reuse, R44 ;  /* 0x0000000ab42c723c */ /* 0x080fee000000182c */
[----:B------:R5:W1:Y:S01]  /*fb20*/  MUFU.TANH R208, R20 ;  /* 0x0000001400d07308 */ /* 0x000a620000002400 */
[----:B------:R-:W-:Y:S01]  /*fb30*/  FMUL.FTZ R32, R32, UR5 ;  /* 0x0000000520207c20 */ /* 0x000fe20008410000 */
[C---:B------:R-:W-:Y:S01]  /*fb40*/  HMMA.16816.F32 R48, R172.reuse, R10, R48 ;  /* 0x0000000aac30723c */ /* 0x040fe20000001830 */
[----:B------:R-:W4:Y:S07]  /*fb50*/  LDSM.16.M88.4 R8, [R191] ;  /* 0x00000000bf08783b */ /* 0x000f2e0000000200 */
[----:B------:R1:W1:Y:S03]  /*fb60*/  MUFU.TANH R219, R0 ;  /* 0x0000000000db7308 */ /* 0x0002660000002400 */
[----:B------:R-:W-:Y:S01]  /*fb70*/  FMUL.FTZ R34, R34, UR5 ;  /* 0x0000000522227c20 */ /* 0x000fe20008410000 */
[----:B------:R-:W-:Y:S01]  /*fb80*/  FMUL.FTZ R33, R33, UR5 ;  /* 0x0000000521217c20 */ /* 0x000fe20008410000 */
[----:B------:R-:W-:Y:S01]  /*fb90*/  FMUL.FTZ R35, R35, UR5 ;  /* 0x0000000523237c20 */ /* 0x000fe20008410000 */
[-C--:B--2---:R-:W-:Y:S03]  /*fba0*/  HMMA.16816.F32 R52, R172, R4.reuse, R52 ;  /* 0x00000004ac34723c */ /* 0x084fe60000001834 */
[----:B------:R-:W-:Y:S01]  /*fbb0*/  FMUL.FTZ R36, R36, UR5 ;  /* 0x0000000524247c20 */ /* 0x000fe20008410000 */
[----:B------:R2:W1:Y:S01]  /*fbc0*/  MUFU.TANH R212, R22 ;  /* 0x0000001600d47308 */ /* 0x0004620000002400 */
[----:B------:R-:W-:Y:S01]  /*fbd0*/  FMUL.FTZ R40, R40, UR5 ;  /* 0x0000000528287c20 */ /* 0x000fe20008410000 */
[C---:B------:R-:W-:Y:S05]  /*fbe0*/  HMMA.16816.F32 R56, R180.reuse, R4, R56 ;  /* 0x00000004b438723c */ /* 0x040fea0000001838 */
[----:B------:R-:W-:Y:S03]  /*fbf0*/  FMUL.FTZ R43, R43, UR5 ;  /* 0x000000052b2b7c20 */ /* 0x000fe60008410000 */
[----:B------:R2:W1:Y:S01]  /*fc00*/  MUFU.TANH R210, R23 ;  /* 0x0000001700d27308 */ /* 0x0004620000002400 */
[-C--:B------:R-:W-:Y:S03]  /*fc10*/  HMMA.16816.F32 R60, R180, R6.reuse, R60 ;  /* 0x00000006b43c723c */ /* 0x080fe6000000183c */
[----:B------:R-:W-:Y:S01]  /*fc20*/  FMUL.FTZ R46, R46, UR5 ;  /* 0x000000052e2e7c20 */ /* 0x000fe20008410000 */
[----:B------:R-:W-:Y:S02]  /*fc30*/  FMUL.FTZ R47, R47, UR5 ;  /* 0x000000052f2f7c20 */ /* 0x000fe40008410000 */
[C---:B------:R-:W-:Y:S03]  /*fc40*/  HMMA.16816.F32 R64, R172.reuse, R6, R64 ;  /* 0x00000006ac40723c */ /* 0x040fe60000001840 */
[----:B------:R2:W1:Y:S01]  /*fc50*/  MUFU.TANH R171, R24 ;  /* 0x0000001800ab7308 */ /* 0x0004620000002400 */
[----:B------:R-:W1:Y:S01]  /*fc60*/  LDSM.16.M88.4 R4, [R190] ;  /* 0x00000000be04783b */ /* 0x000e620000000200 */
[----:B------:R-:W-:Y:S01]  /*fc70*/  FMUL.FTZ R48, R48, UR5 ;  /* 0x0000000530307c20 */ /* 0x000fe20008410000 */
[-C--:B---3--:R-:W-:Y:S07]  /*fc80*/  HMMA.16816.F32 R68, R172, R12.reuse, R68 ;  /* 0x0000000cac44723c */ /* 0x088fee0000001844 */
[----:B------:R2:W3:Y:S01]  /*fc90*/  MUFU.TANH R207, R25 ;  /* 0x0000001900cf7308 */ /* 0x0004e20000002400 */
[----:B------:R-:W-:Y:S01]  /*fca0*/  FMUL.FTZ R50, R50, UR5 ;  /* 0x0000000532327c20 */ /* 0x000fe20008410000 */
[C---:B------:R-:W-:Y:S08]  /*fcb0*/  HMMA.16816.F32 R72, R180.reuse, R12, R72 ;  /* 0x0000000cb448723c */ /* 0x040ff00000001848 */
[----:B------:R2:W1:Y:S01]  /*fcc0*/  MUFU.TANH R179, R29 ;  /* 0x0000001d00b37308 */ /* 0x0004620000002400 */
[-C--:B------:R-:W-:Y:S03]  /*fcd0*/  HMMA.16816.F32 R76, R180, R14.reuse, R76 ;  /* 0x0000000eb44c723c */ /* 0x080fe6000000184c */
[----:B-----5:R-:W-:Y:S03]  /*fce0*/  FMUL.FTZ R20, R49, UR5 ;  /* 0x0000000531147c20 */ /* 0x020fe60008410000 */
[C---:B------:R-:W-:Y:S03]  /*fcf0*/  HMMA.16816.F32 R80, R172.reuse, R14, R80 ;  /* 0x0000000eac50723c */ /* 0x040fe60000001850 */
[----:B------:R2:W1:Y:S01]  /*fd00*/  MUFU.TANH R178, R30 ;  /* 0x0000001e00b27308 */ /* 0x0004620000002400 */
[----:B------:R-:W5:Y:S01]  /*fd10*/  LDSM.16.M88.4 R12, [R189] ;  /* 0x00000000bd0c783b */ /* 0x000f620000000200 */
[----:B------:R-:W-:Y:S01]  /*fd20*/  FMUL.FTZ R19, R51, UR5 ;  /* 0x0000000533137c20 */ /* 0x000fe20008410000 */
[----:B------:R-:W-:Y:S07]  /*fd30*/  DEPBAR.LE SB0, 0x0 ;  /* 0x000080000000791a */ /* 0x000fee0000000000 */
[----:B------:R2:W1:Y:S01]  /*fd40*/  MUFU.TANH R176, R31 ;  /* 0x0000001f00b07308 */ /* 0x0004620000002400 */
[----:B------:R-:W-:Y:S01]  /*fd50*/  BAR.SYNC.DEFER_BLOCKING 0x0 ;  /* 0x0000000000007b1d */ /* 0x000fe20000010000 */
[-C--:B----4-:R-:W-:Y:S05]  /*fd60*/  HMMA.16816.F32 R84, R172, R8.reuse, R84 ;  /* 0x00000008ac54723c */ /* 0x090fea0000001854 */
[----:B------:R-:W-:Y:S03]  /*fd70*/  FMUL.FTZ R18, R52, UR5 ;  /* 0x0000000534127c20 */ /* 0x000fe60008410000 */
[----:B------:R2:W4:Y:S01]  /*fd80*/  MUFU.TANH R25, R32 ;  /* 0x0000002000197308 */ /* 0x0005220000002400 */
[C---:B------:R-:W-:Y:S04]  /*fd90*/  HMMA.16816.F32 R88, R180.reuse, R8, R88 ;  /* 0x00000008b458723c */ /* 0x040fe80000001858 */
[----:B------:R-:W-:Y:S01]  /*fda0*/  FMUL.FTZ R17, R54, UR5 ;  /* 0x0000000536117c20 */ /* 0x000fe20008410000 */
[----:B------:R-:W-:Y:S01]  /*fdb0*/  FMUL.FTZ R16, R53, UR5 ;  /* 0x0000000535107c20 */ /* 0x000fe20008410000 */
[-C--:B------:R-:W-:Y:S03]  /*fdc0*/  HMMA.16816.F32 R92, R180, R10.reuse, R92 ;  /* 0x0000000ab45c723c */ /* 0x080fe6000000185c */
[----:B------:R2:W2:Y:S02]  /*fdd0*/  MUFU.TANH R24, R34 ;  /* 0x0000002200187308 */ /* 0x0004a40000002400 */
[----:B------:R-:W-:Y:S01]  /*fde0*/  FMUL.FTZ R26, R26, UR5 ;  /* 0x000000051a1a7c20 */ /* 0x000fe20008410000 */
[C---:B------:R-:W-:Y:S07]  /*fdf0*/  HMMA.16816.F32 R96, R172.reuse, R10, R96 ;  /* 0x0000000aac60723c */ /* 0x040fee0000001860 */
[----:B------:R2:W2:Y:S01]  /*fe00*/  MUFU.TANH R22, R33 ;  /* 0x0000002100167308 */ /* 0x0004a20000002400 */
[----:B------:R-:W-:Y:S01]  /*fe10*/  FMUL.FTZ R27, R27, UR5 ;  /* 0x000000051b1b7c20 */ /* 0x000fe20008410000 */
[-C--:B-1----:R-:W-:Y:S08]  /*fe20*/  HMMA.16816.F32 R100, R172, R4.reuse, R100 ;  /* 0x00000004ac64723c */ /* 0x082ff00000001864 */
[----:B------:R1:W1:Y:S01]  /*fe30*/  MUFU.TANH R23, R35 ;  /* 0x0000002300177308 */ /* 0x0002620000002400 */
[C---:B------:R-:W-:Y:S04]  /*fe40*/  HMMA.16816.F32 R104, R180.reuse, R4, R104 ;  /* 0x00000004b468723c */ /* 0x040fe80000001868 */
[----:B------:R-:W-:Y:S02]  /*fe50*/  FMUL.FTZ R28, R28, UR5 ;  /* 0x000000051c1c7c20 */ /* 0x000fe40008410000 */
[-C--:B------:R-:W-:Y:S03]  /*fe60*/  HMMA.16816.F32 R108, R180, R6.reuse, R108 ;  /* 0x00000006b46c723c */ /* 0x080fe6000000186c */
[----:B------:R1:W1:Y:S02]  /*fe70*/  MUFU.TANH R211, R21 ;  /* 0x0000001500d37308 */ /* 0x0002640000002400 */
[----:B------:R-:W-:Y:S01]  /*fe80*/  FMUL.FTZ R38, R38, UR5 ;  /* 0x0000000526267c20 */ /* 0x000fe20008410000 */
[C---:B------:R-:W-:Y:S07]  /*fe90*/  HMMA.16816.F32 R112, R172.reuse, R6, R112 ;  /* 0x00000006ac70723c */ /* 0x040fee0000001870 */
[----:B------:R1:W1:Y:S01]  /*fea0*/  MUFU.TANH R206, R26 ;  /* 0x0000001a00ce7308 */ /* 0x0002620000002400 */
[----:B------:R-:W-:Y:S01]  /*feb0*/  FMUL.FTZ R37, R37, UR5 ;  /* 0x0000000525257c20 */ /* 0x000fe20008410000 */
[-C--:B-----5:R-:W-:Y:S08]  /*fec0*/  HMMA.16816.F32 R116, R172, R12.reuse, R116 ;  /* 0x0000000cac74723c */ /* 0x0a0ff00000001874 */
[----:B------:R1:W1:Y:S01]  /*fed0*/  MUFU.TANH R205, R27 ;  /* 0x0000001b00cd7308 */ /* 0x0002620000002400 */
[C---:B------:R-:W-:Y:S04]  /*fee0*/  HMMA.16816.F32 R120, R180.reuse, R12, R120 ;  /* 0x0000000cb478723c */ /* 0x040fe80000001878 */
[----:B------:R-:W-:Y:S01]  /*fef0*/  FMUL.FTZ R39, R39, UR5 ;  /* 0x0000000527277c20 */ /* 0x000fe20008410000 */
[----:B------:R-:W-:Y:S04]  /*ff00*/  FMUL.FTZ R41, R41, UR5 ;  /* 0x0000000529297c20 */ /* 0x000fe80008410000 */
[----:B------:R1:W1:Y:S02]  /*ff10*/  MUFU.TANH R177, R28 ;  /* 0x0000001c00b17308 */ /* 0x0002640000002400 */
[----:B------:R-:W-:Y:S01]  /*ff20*/  FMUL.FTZ R12, R56, UR5 ;  /* 0x00000005380c7c20 */ /* 0x000fe20008410000 */
[-C--:B------:R-:W-:Y:S03]  /*ff30*/  HMMA.16816.F32 R124, R180, R14.reuse, R124 ;  /* 0x0000000eb47c723c */ /* 0x080fe6000000187c */
[----:B------:R-:W-:Y:S01]  /*ff40*/  FMUL.FTZ R42, R42, UR5 ;  /* 0x000000052a2a7c20 */ /* 0x000fe20008410000 */
[----:B------:R-:W-:Y:S01]  /*ff50*/  FMUL.FTZ R44, R44, UR5 ;  /* 0x000000052c2c7c20 */ /* 0x000fe20008410000 */
[----:B------:R-:W-:Y:S02]  /*ff60*/  FMUL.FTZ R45, R45, UR5 ;  /* 0x000000052d2d7c20 */ /* 0x000fe40008410000 */
[----:B------:R-:W1:Y:S01]  /*ff70*/  MUFU.TANH R36, R36 ;  /* 0x0000002400247308 */ /* 0x000e620000002400 */
[----:B------:R-:W-:Y:S01]  /*ff80*/  FMUL.FTZ R55, R55, UR5 ;  /* 0x0000000537377c20 */ /* 0x000fe20008410000 */
[----:B------:R-:W-:Y:S04]  /*ff90*/  HMMA.16816.F32 R128, R172, R14, R128 ;  /* 0x0000000eac80723c */ /* 0x000fe80000001880 */
[----:B------:R-:W-:Y:S01]  /*ffa0*/  LEA R0, R204, R2, 0x7 ;  /* 0x00000002cc007211 */ /* 0x000fe200078e38ff */
[----:B------:R-:W-:Y:S03]  /*ffb0*/  FMUL.FTZ R57, R57, UR5 ;  /* 0x0000000539397c20 */ /* 0x000fe60008410000 */
[----:B------:R1:W1:Y:S03]  /*ffc0*/  MUFU.TANH R34, R38 ;  /* 0x0000002600227308 */ /* 0x0002660000002400 */
[----:B------:R-:W-:Y:S01]  /*ffd0*/  FMUL.FTZ R58, R58, UR5 ;  /* 0x000000053a3a7c20 */ /* 0x000fe20008410000 */
[C---:B------:R-:W-:Y:S02]  /*ffe0*/  IADD3 R2, R0.reuse, 0x1, RZ ;  /* 0x0000000100027810 */ /* 0x040fe40007ffe0ff */
[-C--:B------:R-:W-:Y:S01]  /*fff0*/  ISETP.GE.AND P6, PT, R0, R199.reuse, PT ;  /* 0x000000c70000720c */ /* 0x080fe20003fc6270 */
[----:B------:R-:W-:Y:S01]  /*10000*/  FMUL.FTZ R59, R59, UR5 ;  /* 0x000000053b3b7c20 */ /* 0x000fe20008410000 */
[C---:B------:R-:W-:Y:S02]  /*10010*/  ISETP.GE.AND P5, PT, R2.reuse, R199, PT ;  /* 0x000000c70200720c */ /* 0x040fe40003fa6270 */
[----:B------:R1:W1:Y:S01]  /*10020*/  MUFU.TANH R31, R37 ;  /* 0x00000025001f7308 */ /* 0x0002620000002400 */
[C---:B------:R-:W-:Y:S02]  /*10030*/  ISETP.GE.AND P4, PT, R2.reuse, R198, PT ;  /* 0x000000c60200720c */ /* 0x040fe40003f86270 */
[C---:B------:R-:W-:Y:S02]  /*10040*/  ISETP.GE.AND P3, PT, R2.reuse, R197, PT ;  /* 0x000000c50200720c */ /* 0x040fe40003f66270 */
[C---:B------:R-:W-:Y:S02]  /*10050*/  ISETP.GE.AND P2, PT, R2.reuse, R196, PT ;  /* 0x000000c40200720c */ /* 0x040fe40003f46270 */
[C---:B------:R-:W-:Y:S03]  /*10060*/  ISETP.GE.OR P5, PT, R2.reuse, R203, !P5 ;  /* 0x000000cb0200720c */ /* 0x040fe60006fa6670 */
[----:B------:R1:W1:Y:S01]  /*10070*/  MUFU.TANH R33, R39 ;  /* 0x0000002700217308 */ /* 0x0002620000002400 */
[C---:B------:R-:W-:Y:S02]  /*10080*/  ISETP.GE.OR P4, PT, R2.reuse, R202, !P4 ;  /* 0x000000ca0200720c */ /* 0x040fe40006786670 */
[C---:B------:R-:W-:Y:S02]  /*10090*/  ISETP.GE.OR P3, PT, R2.reuse, R201, !P3 ;  /* 0x000000c90200720c */ /* 0x040fe40005f66670 */
[----:B------:R-:W-:Y:S02]  /*100a0*/  ISETP.GE.OR P2, PT, R2, R200, !P2 ;  /* 0x000000c80200720c */ /* 0x000fe40005746670 */
[----:B------:R-:W-:Y:S03]  /*100b0*/  ISETP.GE.OR P6, PT, R0, R203, !P6 ;  /* 0x000000cb0000720c */ /* 0x000fe600077c6670 */
[----:B------:R-:W1:Y:S10]  /*100c0*/  MUFU.TANH R40, R40 ;  /* 0x0000002800287308 */ /* 0x000e740000002400 */
[----:B------:R1:W1:Y:S10]  /*100d0*/  MUFU.TANH R30, R41 ;  /* 0x00000029001e7308 */ /* 0x0002740000002400 */
[----:B------:R1:W1:Y:S10]  /*100e0*/  MUFU.TANH R35, R42 ;  /* 0x0000002a00237308 */ /* 0x0002740000002400 */
[----:B------:R-:W1:Y:S10]  /*100f0*/  MUFU.TANH R43, R43 ;  /* 0x0000002b002b7308 */ /* 0x000e740000002400 */
[----:B------:R1:W1:Y:S10]  /*10100*/  MUFU.TANH R32, R44 ;  /* 0x0000002c00207308 */ /* 0x0002740000002400 */
[----:B------:R1:W1:Y:S10]  /*10110*/  MUFU.TANH R29, R45 ;  /* 0x0000002d001d7308 */ /* 0x0002740000002400 */
[----:B------:R-:W1:Y:S10]  /*10120*/  MUFU.TANH R46, R46 ;  /* 0x0000002e002e7308 */ /* 0x000e740000002400 */
        /* <DEDUP_REMOVED lines=8> */
[----:B------:R1:W1:Y:S10]  /*101b0*/  MUFU.TANH R13, R55 ;  /* 0x00000037000d7308 */ /* 0x0002740000002400 */
[----:B------:R-:W1:Y:S01]  /*101c0*/  MUFU.TANH R12, R12 ;  /* 0x0000000c000c7308 */ /* 0x000e620000002400 */
[----:B--234-:R-:W-:Y:S05]  /*101d0*/  @P0 BRA `(.L_x_918) ;  /* 0xffffffec00c40947 */ /* 0x01cfea000383ffff */
.L_x_917:
[----:B------:R-:W3:Y:S01]  /*101e0*/  MUFU.TANH R57, R57 ;  /* 0x0000003900397308 */ /* 0x000ee20000002400 */
[C---:B------:R-:W-:Y:S01]  /*101f0*/  ISETP.GE.AND P0, PT, R0.reuse, R197, PT ;  /* 0x000000c50000720c */ /* 0x040fe20003f06270 */
[C---:B------:R-:W-:Y:S01]  /*10200*/  VIADD R2, R0.reuse, 0x8 ;  /* 0x0000000800027836 */ /* 0x040fe20000000000 */
[----:B------:R-:W-:Y:S01]  /*10210*/  ISETP.GE.AND P1, PT, R0, R198, PT ;  /* 0x000000c60000720c */ /* 0x000fe20003f26270 */
[----:B------:R-:W-:Y:S01]  /*10220*/  FMUL.FTZ R60, R60, UR5 ;  /* 0x000000053c3c7c20 */ /* 0x000fe20008410000 */
[C---:B------:R-:W-:Y:S01]  /*10230*/  ISETP.GE.OR P0, PT, R0.reuse, R201, !P0 ;  /* 0x000000c90000720c */ /* 0x040fe20004706670 */
[----:B------:R-:W-:Y:S01]  /*10240*/  FMUL.FTZ R63, R63, UR5 ;  /* 0x000000053f3f7c20 */ /* 0x000fe20008410000 */
[----:B------:R-:W-:Y:S03]  /*10250*/  ISETP.GE.OR P1, PT, R0, R202, !P1 ;  /* 0x000000ca0000720c */ /* 0x000fe60004f26670 */
[----:B-1----:R1:W-:Y:S01]  /*10260*/  MUFU.TANH R38, R60 ;  /* 0x0000003c00267308 */ /* 0x0023e20000002400 */
[----:B------:R-:W-:Y:S01]  /*10270*/  FSEL R26, R222, -INF , !P5 ;  /* 0xff800000de1a7808 */ /* 0x000fe20006800000 */
[----:B--2---:R-:W-:Y:S01]  /*10280*/  VIADD R4, R0, 0x10 ;  /* 0x0000001000047836 */ /* 0x004fe20000000000 */
[----:B------:R-:W-:Y:S01]  /*10290*/  FSEL R27, R168, -INF , !P0 ;  /* 0xff800000a81b7808 */ /* 0x000fe20004000000 */
[----:B------:R-:W-:Y:S01]  /*102a0*/  FMUL.FTZ R62, R62, UR5 ;  /* 0x000000053e3e7c20 */ /* 0x000fe20008410000 */
[----:B------:R-:W-:Y:S01]  /*102b0*/  FSEL R10, R224, -INF , !P1 ;  /* 0xff800000e00a7808 */ /* 0x000fe20004800000 */
[----:B------:R-:W-:Y:S01]  /*102c0*/  FMUL.FTZ R67, R67, UR5 ;  /* 0x0000000543437c20 */ /* 0x000fe20008410000 */
[----:B------:R-:W-:Y:S03]  /*102d0*/  FSEL R28, R219, -INF , !P4 ;  /* 0xff800000db1c7808 */ /* 0x000fe60006000000 */
[----:B------:R-:W-:Y:S01]  /*102e0*/  MUFU.TANH R7, R62 ;  /* 0x0000003e00077308 */ /* 0x000fe20000002400 */
[----:B------:R-:W-:Y:S01]  /*102f0*/  FSEL R9, R223, -INF , !P6 ;  /* 0xff800000df097808 */ /* 0x000fe20007000000 */
[----:B------:R-:W-:Y:S01]  /*10300*/  FMUL.FTZ R61, R61, UR5 ;  /* 0x000000053d3d7c20 */ /* 0x000fe20008410000 */
[C---:B------:R-:W-:Y:S01]  /*10310*/  ISETP.GE.AND P1, PT, R2.reuse, R197, PT ;  /* 0x000000c50200720c */ /* 0x040fe20003f26270 */
[----:B------:R-:W-:Y:S01]  /*10320*/  FMUL.FTZ R65, R65, UR5 ;  /* 0x0000000541417c20 */ /* 0x000fe20008410000 */
[----:B------:R-:W-:Y:S01]  /*10330*/  ISETP.GE.AND P5, PT, R2, R196, PT ;  /* 0x000000c40200720c */ /* 0x000fe20003fa6270 */
[----:B------:R-:W-:Y:S01]  /*10340*/  FMUL.FTZ R80, R80, UR5 ;  /* 0x0000000550507c20 */ /* 0x000fe20008410000 */
[C---:B------:R-:W-:Y:S03]  /*10350*/  ISETP.GE.AND P4, PT, R2.reuse, R199, PT ;  /* 0x000000c70200720c */ /* 0x040fe60003f86270 */
[----:B------:R2:W-:Y:S01]  /*10360*/  MUFU.TANH R6, R63 ;  /* 0x0000003f00067308 */ /* 0x0005e20000002400 */
[----:B------:R-:W-:Y:S01]  /*10370*/  ISETP.GE.AND P0, PT, R2, R198, PT ;  /* 0x000000c60200720c */ /* 0x000fe20003f06270 */
[----:B------:R-:W-:Y:S01]  /*10380*/  FMUL.FTZ R82, R82, UR5 ;  /* 0x0000000552527c20 */ /* 0x000fe20008410000 */
[----:B------:R-:W-:Y:S01]  /*10390*/  ISETP.GE.AND P6, PT, R0, R196, PT ;  /* 0x000000c40000720c */ /* 0x000fe20003fc6270 */
[----:B------:R-:W-:Y:S01]  /*103a0*/  FMUL.FTZ R127, R127, UR5 ;  /* 0x000000057f7f7c20 */ /* 0x000fe20008410000 */
[C---:B------:R-:W-:Y:S01]  /*103b0*/  ISETP.GE.OR P1, PT, R2.reuse, R201, !P1 ;  /* 0x000000c90200720c */ /* 0x040fe20004f26670 */
[----:B------:R-:W-:Y:S01]  /*103c0*/  FMUL.FTZ R83, R83, UR5 ;  /* 0x0000000553537c20 */ /* 0x000fe20008410000 */
[C---:B------:R-:W-:Y:S03]  /*103d0*/  ISETP.GE.OR P5, PT, R2.reuse, R200, !P5 ;  /* 0x000000c80200720c */ /* 0x040fe60006fa6670 */
[----:B------:R4:W-:Y:S01]  /*103e0*/  MUFU.TANH R5, R67 ;  /* 0x0000004300057308 */ /* 0x0009e20000002400 */
[----:B------:R-:W-:Y:S01]  /*103f0*/  ISETP.GE.OR P4, PT, R2, R203, !P4 ;  /* 0x000000cb0200720c */ /* 0x000fe20006786670 */
[----:B------:R-:W-:Y:S01]  /*10400*/  FMUL.FTZ R84, R84, UR5 ;  /* 0x0000000554547c20 */ /* 0x000fe20008410000 */
[----:B------:R-:W-:Y:S01]  /*10410*/  ISETP.GE.OR P0, PT, R2, R202, !P0 ;  /* 0x000000ca0200720c */ /* 0x000fe20004706670 */
[C---:B------:R-:W-:Y:S01]  /*10420*/  VIADD R2, R0.reuse, 0x9 ;  /* 0x0000000900027836 */ /* 0x040fe20000000000 */
[----:B------:R-:W-:Y:S01]  /*10430*/  ISETP.GE.OR P6, PT, R0, R200, !P6 ;  /* 0x000000c80000720c */ /* 0x000fe200077c6670 */
[----:B------:R-:W-:Y:S01]  /*10440*/  FMUL.FTZ R97, R97, UR5 ;  /* 0x0000000561617c20 */ /* 0x000fe20008410000 */
[----:B------:R-:W-:Y:S03]  /*10450*/  FSEL R168, R221, -INF , !P3 ;  /* 0xff800000dda87808 */ /* 0x000fe60005800000 */
[----:B------:R5:W-:Y:S01]  /*10460*/  MUFU.TANH R8, R61 ;  /* 0x0000003d00087308 */ /* 0x000be20000002400 */
[----:B------:R-:W-:Y:S01]  /*10470*/  FSEL R37, R220, -INF , !P6 ;  /* 0xff800000dc257808 */ /* 0x000fe20007000000 */
[----:B------:R-:W-:Y:S01]  /*10480*/  FMUL.FTZ R101, R101, UR5 ;  /* 0x0000000565657c20 */ /* 0x000fe20008410000 */
[C---:B------:R-:W-:Y:S01]  /*10490*/  ISETP.GE.AND P3, PT, R2.reuse, R197, PT ;  /* 0x000000c50200720c */ /* 0x040fe20003f66270 */
[----:B------:R-:W-:Y:S01]  /*104a0*/  FMUL.FTZ R103, R103, UR5 ;  /* 0x0000000567677c20 */ /* 0x000fe20008410000 */
[----:B------:R-:W-:Y:S01]  /*104b0*/  ISETP.GE.AND P6, PT, R2, R196, PT ;  /* 0x000000c40200720c */ /* 0x000fe20003fc6270 */
[----:B------:R-:W-:Y:S01]  /*104c0*/  FMUL.FTZ R106, R106, UR5 ;  /* 0x000000056a6a7c20 */ /* 0x000fe20008410000 */
[C---:B------:R-:W-:Y:S03]  /*104d0*/  ISETP.GE.OR P3, PT, R2.reuse, R201, !P3 ;  /* 0x000000c90200720c */ /* 0x040fe60005f66670 */
[----:B------:R-:W3:Y:S01]  /*104e0*/  MUFU.TANH R58, R58 ;  /* 0x0000003a003a7308 */ /* 0x000ee20000002400 */
[----:B------:R-:W-:Y:S01]  /*104f0*/  ISETP.GE.OR P6, PT, R2, R200, !P6 ;  /* 0x000000c80200720c */ /* 0x000fe200077c6670 */
[----:B------:R-:W-:Y:S01]  /*10500*/  FMUL.FTZ R114, R114, UR5 ;  /* 0x0000000572727c20 */ /* 0x000fe20008410000 */
[----:B------:R-:W-:Y:S01]  /*10510*/  FSEL R169, R169, -INF , !P1 ;  /* 0xff800000a9a97808 */ /* 0x000fe20004800000 */
[----:B------:R-:W-:Y:S01]  /*10520*/  FMUL.FTZ R115, R115, UR5 ;  /* 0x0000000573737c20 */ /* 0x000fe20008410000 */
[----:B------:R-:W-:Y:S01]  /*10530*/  FSEL R173, R170, -INF , !P2 ;  /* 0xff800000aaad7808 */ /* 0x000fe20005000000 */
[----:B------:R-:W-:Y:S01]  /*10540*/  FMUL.FTZ R119, R119, UR5 ;  /* 0x0000000577777c20 */ /* 0x000fe20008410000 */
[----:B------:R-:W-:Y:S03]  /*10550*/  FSEL R55, R218, -INF , !P3 ;  /* 0xff800000da377808 */ /* 0x000fe60005800000 */
[----:B------:R-:W3:Y:S01]  /*10560*/  MUFU.TANH R59, R59 ;  /* 0x0000003b003b7308 */ /* 0x000ee20000002400 */
[----:B------:R-:W-:Y:S01]  /*10570*/  FSEL R172, R216, -INF , !P6 ;  /* 0xff800000d8ac7808 */ /* 0x000fe20007000000 */
[----:B------:R-:W-:Y:S01]  /*10580*/  FMUL.FTZ R64, R64, UR5 ;  /* 0x0000000540407c20 */ /* 0x000fe20008410000 */
[----:B------:R-:W-:Y:S01]  /*10590*/  FSEL R14, R215, -INF , !P4 ;  /* 0xff800000d70e7808 */ /* 0x000fe20006000000 */
[----:B------:R-:W-:Y:S01]  /*105a0*/  FMUL.FTZ R66, R66, UR5 ;  /* 0x0000000542427c20 */ /* 0x000fe20008410000 */
[CC--:B------:R-:W-:Y:S01]  /*105b0*/  ISETP.GE.AND P2, PT, R2.reuse, R199.reuse, PT ;  /* 0x000000c70200720c */ /* 0x0c0fe20003f46270 */
[----:B------:R-:W-:Y:S01]  /*105c0*/  FMUL.FTZ R129, R129, UR5 ;  /* 0x0000000581817c20 */ /* 0x000fe20008410000 */
[----:B------:R-:W-:Y:S03]  /*105d0*/  ISETP.GE.AND P1, PT, R2, R198, PT ;  /* 0x000000c60200720c */ /* 0x000fe60003f26270 */
[----:B------:R-:W3:Y:S01]  /*105e0*/  MUFU.TANH R64, R64 ;  /* 0x0000004000407308 */ /* 0x000ee20000002400 */
[----:B------:R-:W-:Y:S01]  /*105f0*/  FSEL R170, R217, -INF , !P5 ;  /* 0xff800000d9aa7808 */ /* 0x000fe20006800000 */
[----:B------:R-:W-:Y:S01]  /*10600*/  FMUL.FTZ R125, R125, UR5 ;  /* 0x000000057d7d7c20 */ /* 0x000fe20008410000 */
[C---:B------:R-:W-:Y:S01]  /*10610*/  ISETP.GE.AND P4, PT, R4.reuse, R196, PT ;  /* 0x000000c40400720c */ /* 0x040fe20003f86270 */
[----:B------:R-:W-:Y:S01]  /*10620*/  FMUL.FTZ R107, R107, UR5 ;  /* 0x000000056b6b7c20 */ /* 0x000fe20008410000 */
[C---:B------:R-:W-:Y:S01]  /*10630*/  ISETP.GE.AND P3, PT, R4.reuse, R199, PT ;  /* 0x000000c70400720c */ /* 0x040fe20003f66270 */
[----:B------:R-:W-:Y:S01]  /*10640*/  FMUL.FTZ R69, R69, UR5 ;  /* 0x0000000545457c20 */ /* 0x000fe20008410000 */
[C---:B------:R-:W-:Y:S03]  /*10650*/  ISETP.GE.AND P5, PT, R4.reuse, R198, PT ;  /* 0x000000c60400720c */ /* 0x040fe60003fa6270 */
[----:B------:R-:W-:Y:S01]  /*10660*/  MUFU.TANH R66, R66 ;  /* 0x0000004200427308 */ /* 0x000fe20000002400 */
[----:B------:R-:W-:Y:S01]  /*10670*/  ISETP.GE.AND P6, PT, R4, R197, PT ;  /* 0x000000c50400720c */ /* 0x000fe20003fc6270 */
[----:B------:R-:W-:Y:S01]  /*10680*/  FMUL.FTZ R71, R71, UR5 ;  /* 0x0000000547477c20 */ /* 0x000fe20008410000 */
[-C--:B------:R-:W-:Y:S01]  /*10690*/  ISETP.GE.OR P2, PT, R2, R203.reuse, !P2 ;  /* 0x000000cb0200720c */ /* 0x080fe20005746670 */
[----:B------:R-:W-:Y:S01]  /*106a0*/  FMUL.FTZ R76, R76, UR5 ;  /* 0x000000054c4c7c20 */ /* 0x000fe20008410000 */
[----:B------:R-:W-:Y:S01]  /*106b0*/  ISETP.GE.OR P1, PT, R2, R202, !P1 ;  /* 0x000000ca0200720c */ /* 0x000fe20004f26670 */
[----:B------:R-:W-:Y:S01]  /*106c0*/  VIADD R2, R0, 0x11 ;  /* 0x0000001100027836 */ /* 0x000fe20000000000 */
[C---:B------:R-:W-:Y:S03]  /*106d0*/  ISETP.GE.OR P4, PT, R4.reuse, R200, !P4 ;  /* 0x000000c80400720c */ /* 0x040fe60006786670 */
[----:B------:R-:W3:Y:S01]  /*106e0*/  MUFU.TANH R65, R65 ;  /* 0x0000004100417308 */ /* 0x000ee20000002400 */
[----:B------:R-:W-:Y:S01]  /*106f0*/  ISETP.GE.OR P3, PT, R4, R203, !P3 ;  /* 0x000000cb0400720c */ /* 0x000fe20005f66670 */
[----:B------:R-:W-:Y:S01]  /*10700*/  FMUL.FTZ R70, R70, UR5 ;  /* 0x0000000546467c20 */ /* 0x000fe20008410000 */
[----:B------:R-:W-:Y:S01]  /*10710*/  ISETP.GE.OR P5, PT, R4, R202, !P5 ;  /* 0x000000ca0400720c */ /* 0x000fe20006fa6670 */
[----:B------:R-:W-:Y:S01]  /*10720*/  FMUL.FTZ R72, R72, UR5 ;  /* 0x0000000548487c20 */ /* 0x000fe20008410000 */
[----:B------:R-:W-:Y:S01]  /*10730*/  ISETP.GE.OR P6, PT, R4, R201, !P6 ;  /* 0x000000c90400720c */ /* 0x000fe200077c6670 */
[----:B------:R-:W-:Y:S01]  /*10740*/  VIADD R4, R0, 0x18 ;  /* 0x0000001800047836 */ /* 0x000fe20000000000 */
[----:B-1----:R-:W-:Y:S03]  /*10750*/  FSEL R60, R208, -INF , !P3 ;  /* 0xff800000d03c7808 */ /* 0x002fe60005800000 */
[----:B------:R-:W-:Y:S01]  /*10760*/  MUFU.TANH R70, R70 ;  /* 0x0000004600467308 */ /* 0x000fe20000002400 */
[----:B------:R-:W-:Y:S01]  /*10770*/  FSEL R11, R213, -INF , !P2 ;  /* 0xff800000d50b7808 */ /* 0x000fe20005000000 */
[----:B------:R-:W-:Y:S01]  /*10780*/  FMUL.FTZ R77, R77, UR5 ;  /* 0x000000054d4d7c20 */ /* 0x000fe20008410000 */
[----:B------:R-:W-:Y:S01]  /*10790*/  FSEL R21, R209, -INF , !P1 ;  /* 0xff800000d1157808 */ /* 0x000fe20004800000 */
[----:B------:R-:W-:Y:S01]  /*107a0*/  FMUL.FTZ R78, R78, UR5 ;  /* 0x000000054e4e7c20 */ /* 0x000fe20008410000 */
[----:B------:R-:W-:Y:S01]  /*107b0*/  FSEL R15, R214, -INF , !P0 ;  /* 0xff800000d60f7808 */ /* 0x000fe20004000000 */
[----:B------:R-:W-:Y:S01]  /*107c0*/  FMUL.FTZ R79, R79, UR5 ;  /* 0x000000054f4f7c20 */ /* 0x000fe20008410000 */
[----:B------:R-:W-:Y:S03]  /*107d0*/  ISETP.GE.AND P2, PT, R2, R198, PT ;  /* 0x000000c60200720c */ /* 0x000fe60003f46270 */
[----:B------:R-:W1:Y:S01]  /*107e0*/  MUFU.TANH R69, R69 ;  /* 0x0000004500457308 */ /* 0x000e620000002400 */
[----:B------:R-:W-:Y:S01]  /*107f0*/  FSEL R51, R212, -INF , !P5 ;  /* 0xff800000d4337808 */ /* 0x000fe20006800000 */
[----:B------:R-:W-:Y:S01]  /*10800*/  FMUL.FTZ R88, R88, UR5 ;  /* 0x0000000558587c20 */ /* 0x000fe20008410000 */
[----:B------:R-:W-:Y:S01]  /*10810*/  ISETP.GE.AND P0, PT, R2, R199, PT ;  /* 0x000000c70200720c */ /* 0x000fe20003f06270 */
[----:B------:R-:W-:Y:S01]  /*10820*/  FMUL.FTZ R90, R90, UR5 ;  /* 0x000000055a5a7c20 */ /* 0x000fe20008410000 */
[-C--:B------:R-:W-:Y:S01]  /*10830*/  ISETP.GE.AND P1, PT, R2, R197.reuse, PT ;  /* 0x000000c50200720c */ /* 0x080fe20003f26270 */
[----:B------:R-:W-:Y:S01]  /*10840*/  FMUL.FTZ R92, R92, UR5 ;  /* 0x000000055c5c7c20 */ /* 0x000fe20008410000 */
[----:B------:R-:W-:Y:S03]  /*10850*/  ISETP.GE.AND P3, PT, R2, R196, PT ;  /* 0x000000c40200720c */ /* 0x000fe60003f66270 */
[----:B------:R-:W1:Y:S01]  /*10860*/  MUFU.TANH R71, R71 ;  /* 0x0000004700477308 */ /* 0x000e620000002400 */
[----:B------:R-:W-:Y:S01]  /*10870*/  ISETP.GE.AND P5, PT, R4, R197, PT ;  /* 0x000000c50400720c */ /* 0x000fe20003fa6270 */
[----:B------:R-:W-:Y:S01]  /*10880*/  FMUL.FTZ R95, R95, UR5 ;  /* 0x000000055f5f7c20 */ /* 0x000fe20008410000 */
[----:B------:R-:W-:Y:S01]  /*10890*/  ISETP.GE.OR P2, PT, R2, R202, !P2 ;  /* 0x000000ca0200720c */ /* 0x000fe20005746670 */
[----:B------:R-:W-:Y:S01]  /*108a0*/  FMUL.FTZ R98, R98, UR5 ;  /* 0x0000000562627c20 */ /* 0x000fe20008410000 */
[----:B------:R-:W-:Y:S01]  /*108b0*/  ISETP.GE.OR P1, PT, R2, R201, !P1 ;  /* 0x000000c90200720c */ /* 0x000fe20004f26670 */
[----:B------:R-:W-:Y:S01]  /*108c0*/  FMUL.FTZ R100, R100, UR5 ;  /* 0x0000000564647c20 */ /* 0x000fe20008410000 */
[C---:B------:R-:W-:Y:S03]  /*108d0*/  ISETP.GE.OR P0, PT, R2.reuse, R203, !P0 ;  /* 0x000000cb0200720c */ /* 0x040fe60004706670 */
[----:B------:R-:W1:Y:S01]  /*108e0*/  MUFU.TANH R72, R72 ;  /* 0x0000004800487308 */ /* 0x000e620000002400 */
[----:B------:R-:W-:Y:S01]  /*108f0*/  ISETP.GE.OR P3, PT, R2, R200, !P3 ;  /* 0x000000c80200720c */ /* 0x000fe20005f66670 */
[----:B------:R-:W-:Y:S01]  /*10900*/  VIADD R2, R0, 0x19 ;  /* 0x0000001900027836 */ /* 0x000fe20000000000 */
[----:B------:R-:W-:Y:S01]  /*10910*/  ISETP.GE.OR P5, PT, R4, R201, !P5 ;  /* 0x000000c90400720c */ /* 0x000fe20006fa6670 */
[----:B------:R-:W-:Y:S01]  /*10920*/  FMUL.FTZ R68, R68, UR5 ;  /* 0x0000000544447c20 */ /* 0x000fe20008410000 */
[----:B--2---:R-:W-:Y:S01]  /*10930*/  FSEL R63, R206, -INF , !P4 ;  /* 0xff800000ce3f7808 */ /* 0x004fe20006000000 */
[----:B------:R-:W-:Y:S01]  /*10940*/  FMUL.FTZ R73, R73, UR5 ;  /* 0x0000000549497c20 */ /* 0x000fe20008410000 */
[----:B------:R-:W-:Y:S03]  /*10950*/  FSEL R62, R207, -INF , !P1 ;  /* 0xff800000cf3e7808 */ /* 0x000fe60004800000 */
[----:B------:R-:W-:Y:S01]  /*10960*/  MUFU.TANH R76, R76 ;  /* 0x0000004c004c7308 */ /* 0x000fe20000002400 */
[----:B------:R-:W-:Y:S01]  /*10970*/  FSEL R56, R177, -INF , !P5 ;  /* 0xff800000b1387808 */ /* 0x000fe20006800000 */
[----:B------:R-:W-:Y:S01]  /*10980*/  FMUL.FTZ R104, R104, UR5 ;  /* 0x0000000568687c20 */ /* 0x000fe20008410000 */
[----:B----4-:R-:W-:Y:S01]  /*10990*/  FSEL R67, R205, -INF , !P3 ;  /* 0xff800000cd437808 */ /* 0x010fe20005800000 */
[----:B------:R-:W-:Y:S01]  /*109a0*/  FMUL.FTZ R105, R105, UR5 ;  /* 0x0000000569697c20 */ /* 0x000fe20008410000 */
[----:B------:R-:W-:Y:S01]  /*109b0*/  ISETP.GE.AND P4, PT, R2, R196, PT ;  /* 0x000000c40200720c */ /* 0x000fe20003f86270 */
[----:B------:R-:W-:Y:S01]  /*109c0*/  FMUL.FTZ R108, R108, UR5 ;  /* 0x000000056c6c7c20 */ /* 0x000fe20008410000 */
[C---:B------:R-:W-:Y:S03]  /*109d0*/  ISETP.GE.AND P1, PT, R2.reuse, R197, PT ;  /* 0x000000c50200720c */ /* 0x040fe60003f26270 */
[----:B------:R-:W2:Y:S01]  /*109e0*/  MUFU.TANH R68, R68 ;  /* 0x0000004400447308 */ /* 0x000ea20000002400 */
[C---:B------:R-:W-:Y:S01]  /*109f0*/  ISETP.GE.AND P3, PT, R2.reuse, R199, PT ;  /* 0x000000c70200720c */ /* 0x040fe20003f66270 */
[----:B------:R-:W-:Y:S01]  /*10a00*/  FMUL.FTZ R113, R113, UR5 ;  /* 0x0000000571717c20 */ /* 0x000fe20008410000 */
[----:B------:R-:W-:Y:S01]  /*10a10*/  ISETP.GE.AND P5, PT, R2, R198, PT ;  /* 0x000000c60200720c */ /* 0x000fe20003fa6270 */
[----:B------:R-:W-:Y:S01]  /*10a20*/  FMUL.FTZ R116, R116, UR5 ;  /* 0x0000000574747c20 */ /* 0x000fe20008410000 */
[----:B------:R-:W-:Y:S01]  /*10a30*/  ISETP.GE.OR P4, PT, R2, R200, !P4 ;  /* 0x000000c80200720c */ /* 0x000fe20006786670 */
[----:B------:R-:W-:Y:S01]  /*10a40*/  FMUL.FTZ R118, R118, UR5 ;  /* 0x0000000576767c20 */ /* 0x000fe20008410000 */
[C---:B------:R-:W-:Y:S03]  /*10a50*/  ISETP.GE.OR P1, PT, R2.reuse, R201, !P1 ;  /* 0x000000c90200720c */ /* 0x040fe60004f26670 */
[----:B------:R-:W4:Y:S01]  /*10a60*/  MUFU.TANH R73, R73 ;  /* 0x0000004900497308 */ /* 0x000f220000002400 */
[----:B------:R-:W-:Y:S01]  /*10a70*/  ISETP.GE.OR P3, PT, R2, R203, !P3 ;  /* 0x000000cb0200720c */ /* 0x000fe20005f66670 */
[----:B------:R-:W-:Y:S01]  /*10a80*/  FMUL.FTZ R74, R74, UR5 ;  /* 0x000000054a4a7c20 */ /* 0x000fe20008410000 */
[----:B------:R-:W-:Y:S01]  /*10a90*/  ISETP.GE.OR P5, PT, R2, R202, !P5 ;  /* 0x000000ca0200720c */ /* 0x000fe20006fa6670 */
[----:B------:R-:W-:Y:S01]  /*10aa0*/  VIADD R2, R0, 0x20 ;  /* 0x0000002000027836 */ /* 0x000fe20000000000 */
[----:B------:R-:W-:Y:S01]  /*10ab0*/  FSEL R53, R210, -INF , !P2 ;  /* 0xff800000d2357808 */ /* 0x000fe20005000000 */
[----:B------:R-:W-:Y:S01]  /*10ac0*/  FMUL.FTZ R75, R75, UR5 ;  /* 0x000000054b4b7c20 */ /* 0x000fe20008410000 */
[----:B------:R-:W-:Y:S03]  /*10ad0*/  FSEL R49, R211, -INF , !P0 ;  /* 0xff800000d3317808 */ /* 0x000fe60004000000 */
[----:B------:R-:W4:Y:S01]  /*10ae0*/  MUFU.TANH R74, R74 ;  /* 0x0000004a004a7308 */ /* 0x000f220000002400 */
[----:B------:R-:W-:Y:S01]  /*10af0*/  FSEL R171, R171, -INF , !P6 ;  /* 0xff800000abab7808 */ /* 0x000fe20007000000 */
[----:B------:R-:W-:Y:S01]  /*10b00*/  FMUL.FTZ R117, R117, UR5 ;  /* 0x0000000575757c20 */ /* 0x000fe20008410000 */
[----:B------:R-:W-:Y:S01]  /*10b10*/  ISETP.GE.AND P0, PT, R4, R196, PT ;  /* 0x000000c40400720c */ /* 0x000fe20003f06270 */
[----:B------:R-:W-:Y:S01]  /*10b20*/  FMUL.FTZ R128, R128, UR5 ;  /* 0x0000000580807c20 */ /* 0x000fe20008410000 */
[-C--:B------:R-:W-:Y:S01]  /*10b30*/  ISETP.GE.AND P2, PT, R4, R199.reuse, PT ;  /* 0x000000c70400720c */ /* 0x080fe20003f46270 */
[----:B------:R-:W-:Y:S01]  /*10b40*/  FMUL.FTZ R130, R130, UR5 ;  /* 0x0000000582827c20 */ /* 0x000fe20008410000 */
[----:B------:R-:W-:Y:S03]  /*10b50*/  ISETP.GE.AND P6, PT, R4, R198, PT ;  /* 0x000000c60400720c */ /* 0x000fe60003fc6270 */
[----:B------:R-:W4:Y:S01]  /*10b60*/  MUFU.TANH R75, R75 ;  /* 0x0000004b004b7308 */ /* 0x000f220000002400 */
[----:B------:R-:W-:Y:S01]  /*10b70*/  FSEL R45, R179, -INF , !P1 ;  /* 0xff800000b32d7808 */ /* 0x000fe20004800000 */
[----:B------:R-:W-:Y:S01]  /*10b80*/  FMUL.FTZ R131, R131, UR5 ;  /* 0x0000000583837c20 */ /* 0x000fe20008410000 */
[----:B------:R-:W-:Y:S01]  /*10b90*/  ISETP.GE.AND P1, PT, R2, R199, PT ;  /* 0x000000c70200720c */ /* 0x000fe20003f26270 */
[----:B------:R-:W-:Y:S01]  /*10ba0*/  FMUL.FTZ R120, R120, UR5 ;  /* 0x0000000578787c20 */ /* 0x000fe20008410000 */
[C---:B------:R-:W-:Y:S01]  /*10bb0*/  ISETP.GE.OR P0, PT, R4.reuse, R200, !P0 ;  /* 0x000000c80400720c */ /* 0x040fe20004706670 */
[----:B------:R-:W-:Y:S01]  /*10bc0*/  FMUL.FTZ R121, R121, UR5 ;  /* 0x0000000579797c20 */ /* 0x000fe20008410000 */
[CC--:B------:R-:W-:Y:S03]  /*10bd0*/  ISETP.GE.OR P2, PT, R4.reuse, R203.reuse, !P2 ;  /* 0x000000cb0400720c */ /* 0x0c0fe60005746670 */
[----:B------:R-:W4:Y:S01]  /*10be0*/  MUFU.TANH R77, R77 ;  /* 0x0000004d004d7308 */ /* 0x000f220000002400 */
[----:B------:R-:W-:Y:S01]  /*10bf0*/  ISETP.GE.OR P6, PT, R4, R202, !P6 ;  /* 0x000000ca0400720c */ /* 0x000fe200077c6670 */
[----:B------:R-:W-:Y:S01]  /*10c00*/  VIADD R4, R0, 0x21 ;  /* 0x0000002100047836 */ /* 0x000fe20000000000 */
[----:B------:R-:W-:Y:S01]  /*10c10*/  ISETP.GE.OR P1, PT, R2, R203, !P1 ;  /* 0x000000cb0200720c */ /* 0x000fe20004f26670 */
[----:B------:R-:W-:Y:S01]  /*10c20*/  FMUL.FTZ R81, R81, UR5 ;  /* 0x0000000551517c20 */ /* 0x000fe20008410000 */
[----:B------:R-:W-:Y:S01]  /*10c30*/  FSEL R54, R178, -INF , !P0 ;  /* 0xff800000b2367808 */ /* 0x000fe20004000000 */
[----:B------:R-:W-:Y:S01]  /*10c40*/  FMUL.FTZ R124, R124, UR5 ;  /* 0x000000057c7c7c20 */ /* 0x000fe20008410000 */
[----:B-----5:R-:W-:Y:S03]  /*10c50*/  FSEL R61, R176, -INF , !P4 ;  /* 0xff800000b03d7808 */ /* 0x020fe60006000000 */
[----:B------:R-:W-:Y:S01]  /*10c60*/  MUFU.TANH R78, R78 ;  /* 0x0000004e004e7308 */ /* 0x000fe20000002400 */
[----:B------:R-:W-:Y:S01]  /*10c70*/  FSEL R25, R25, -INF , !P2 ;  /* 0xff80000019197808 */ /* 0x000fe20005000000 */
[----:B------:R-:W-:Y:S01]  /*10c80*/  FMUL.FTZ R122, R122, UR5 ;  /* 0x000000057a7a7c20 */ /* 0x000fe20008410000 */
[----:B------:R-:W-:Y:S01]  /*10c90*/  FSEL R24, R24, -INF , !P6 ;  /* 0xff80000018187808 */ /* 0x000fe20007000000 */
[----:B------:R-:W-:Y:S01]  /*10ca0*/  FMUL.FTZ R111, R111, UR5 ;  /* 0x000000056f6f7c20 */ /* 0x000fe20008410000 */
[----:B------:R-:W-:Y:S01]  /*10cb0*/  ISETP.GE.AND P4, PT, R2, R197, PT ;  /* 0x000000c50200720c */ /* 0x000fe20003f86270 */
[----:B------:R-:W-:Y:S01]  /*10cc0*/  FMUL.FTZ R123, R123, UR5 ;  /* 0x000000057b7b7c20 */ /* 0x000fe20008410000 */
[----:B------:R-:W-:Y:S03]  /*10cd0*/  FSEL R36, R36, -INF , !P1 ;  /* 0xff80000024247808 */ /* 0x000fe60004800000 */
[----:B------:R-:W-:Y:S01]  /*10ce0*/  MUFU.TANH R79, R79 ;  /* 0x0000004f004f7308 */ /* 0x000fe20000002400 */
[----:B------:R-:W-:Y:S01]  /*10cf0*/  FSEL R22, R22, -INF , !P3 ;  /* 0xff80000016167808 */ /* 0x000fe20005800000 */
[----:B------:R-:W-:Y:S01]  /*10d00*/  FMUL.FTZ R126, R126, UR5 ;  /* 0x000000057e7e7c20 */ /* 0x000fe20008410000 */
[----:B------:R-:W-:Y:S01]  /*10d10*/  FSEL R23, R23, -INF , !P5 ;  /* 0xff80000017177808 */ /* 0x000fe20006800000 */
[----:B------:R-:W-:Y:S01]  /*10d20*/  FMUL.FTZ R85, R85, UR5 ;  /* 0x0000000555557c20 */ /* 0x000fe20008410000 */
[C---:B------:R-:W-:Y:S01]  /*10d30*/  ISETP.GE.AND P0, PT, R2.reuse, R198, PT ;  /* 0x000000c60200720c */ /* 0x040fe20003f06270 */
[----:B------:R-:W-:Y:S01]  /*10d40*/  FMUL.FTZ R87, R87, UR5 ;  /* 0x0000000557577c20 */ /* 0x000fe20008410000 */
[----:B------:R-:W-:Y:S03]  /*10d50*/  ISETP.GE.AND P2, PT, R2, R196, PT ;  /* 0x000000c40200720c */ /* 0x000fe60003f46270 */
[----:B------:R-:W5:Y:S01]  /*10d60*/  MUFU.TANH R80, R80 ;  /* 0x0000005000507308 */ /* 0x000f620000002400 */
[C---:B------:R-:W-:Y:S01]  /*10d70*/  ISETP.GE.AND P6, PT, R4.reuse, R199, PT ;  /* 0x000000c70400720c */ /* 0x040fe20003fc6270 */
[----:B------:R-:W-:Y:S01]  /*10d80*/  FMUL.FTZ R89, R89, UR5 ;  /* 0x0000000559597c20 */ /* 0x000fe20008410000 */
[C---:B------:R-:W-:Y:S01]  /*10d90*/  ISETP.GE.AND P3, PT, R4.reuse, R198, PT ;  /* 0x000000c60400720c */ /* 0x040fe20003f66270 */
[----:B------:R-:W-:Y:S01]  /*10da0*/  FMUL.FTZ R91, R91, UR5 ;  /* 0x000000055b5b7c20 */ /* 0x000fe20008410000 */
[----:B------:R-:W-:Y:S01]  /*10db0*/  ISETP.GE.AND P5, PT, R4, R197, PT ;  /* 0x000000c50400720c */ /* 0x000fe20003fa6270 */
[----:B------:R-:W-:Y:S01]  /*10dc0*/  FMUL.FTZ R96, R96, UR5 ;  /* 0x0000000560607c20 */ /* 0x000fe20008410000 */
[----:B------:R-:W-:Y:S03]  /*10dd0*/  ISETP.GE.AND P1, PT, R4, R196, PT ;  /* 0x000000c40400720c */ /* 0x000fe60003f26270 */
[----:B------:R-:W5:Y:S01]  /*10de0*/  MUFU.TANH R82, R82 ;  /* 0x0000005200527308 */ /* 0x000f620000002400 */
[----:B------:R-:W-:Y:S01]  /*10df0*/  ISETP.GE.OR P4, PT, R2, R201, !P4 ;  /* 0x000000c90200720c */ /* 0x000fe20006786670 */
[----:B------:R-:W-:Y:S01]  /*10e00*/  FMUL.FTZ R102, R102, UR5 ;  /* 0x0000000566667c20 */ /* 0x000fe20008410000 */
[C---:B------:R-:W-:Y:S01]  /*10e10*/  ISETP.GE.OR P0, PT, R2.reuse, R202, !P0 ;  /* 0x000000ca0200720c */ /* 0x040fe20004706670 */
[----:B------:R-:W-:Y:S01]  /*10e20*/  FMUL.FTZ R109, R109, UR5 ;  /* 0x000000056d6d7c20 */ /* 0x000fe20008410000 */
[----:B------:R-:W-:Y:S01]  /*10e30*/  ISETP.GE.OR P2, PT, R2, R200, !P2 ;  /* 0x000000c80200720c */ /* 0x000fe20005746670 */
[----:B------:R-:W-:Y:S01]  /*10e40*/  VIADD R2, R0, 0x28 ;  /* 0x0000002800027836 */ /* 0x000fe20000000000 */
[C---:B------:R-:W-:Y:S03]  /*10e50*/  ISETP.GE.OR P6, PT, R4.reuse, R203, !P6 ;  /* 0x000000cb0400720c */ /* 0x040fe600077c6670 */
[----:B------:R-:W-:Y:S01]  /*10e60*/  MUFU.TANH R81, R81 ;  /* 0x0000005100517308 */ /* 0x000fe20000002400 */
[----:B------:R-:W-:Y:S01]  /*10e70*/  ISETP.GE.OR P3, PT, R4, R202, !P3 ;  /* 0x000000ca0400720c */ /* 0x000fe20005f66670 */
[----:B------:R-:W-:Y:S01]  /*10e80*/  FMUL.FTZ R112, R112, UR5 ;  /* 0x0000000570707c20 */ /* 0x000fe20008410000 */
[----:B------:R-:W-:Y:S01]  /*10e90*/  ISETP.GE.OR P5, PT, R4, R201, !P5 ;  /* 0x000000c90400720c */ /* 0x000fe20006fa6670 */
[----:B------:R-:W-:Y:S01]  /*10ea0*/  FMUL.FTZ R110, R110, UR5 ;  /* 0x000000056e6e7c20 */ /* 0x000fe20008410000 */
[----:B------:R-:W-:Y:S01]  /*10eb0*/  ISETP.GE.OR P1, PT, R4, R200, !P1 ;  /* 0x000000c80400720c */ /* 0x000fe20004f26670 */
[----:B------:R-:W-:Y:S01]  /*10ec0*/  VIADD R4, R0, 0x29 ;  /* 0x0000002900047836 */ /* 0x000fe20000000000 */
[----:B------:R-:W-:Y:S03]  /*10ed0*/  FSEL R52, R40, -INF , !P4 ;  /* 0xff80000028347808 */ /* 0x000fe60006000000 */
[----:B------:R-:W5:Y:S01]  /*10ee0*/  MUFU.TANH R83, R83 ;  /* 0x0000005300537308 */ /* 0x000f620000002400 */
[----:B------:R-:W-:Y:S01]  /*10ef0*/  FSEL R34, R34, -INF , !P0 ;  /* 0xff80000022227808 */ /* 0x000fe20004000000 */
[----:B------:R-:W-:Y:S01]  /*10f00*/  FMUL.FTZ R86, R86, UR5 ;  /* 0x0000000556567c20 */ /* 0x000fe20008410000 */
[----:B------:R-:W-:Y:S01]  /*10f10*/  FSEL R31, R31, -INF , !P6 ;  /* 0xff8000001f1f7808 */ /* 0x000fe20007000000 */
[----:B------:R-:W-:Y:S01]  /*10f20*/  FMUL.FTZ R93, R93, UR5 ;  /* 0x000000055d5d7c20 */ /* 0x000fe20008410000 */
[----:B------:R-:W-:Y:S01]  /*10f30*/  FSEL R33, R33, -INF , !P3 ;  /* 0xff80000021217808 */ /* 0x000fe20005800000 */
[----:B------:R-:W-:Y:S01]  /*10f40*/  FMUL.FTZ R99, R99, UR5 ;  /* 0x0000000563637c20 */ /* 0x000fe20008410000 */
[----:B------:R-:W-:Y:S03]  /*10f50*/  FSEL R30, R30, -INF , !P5 ;  /* 0xff8000001e1e7808 */ /* 0x000fe60006800000 */
[----:B------:R-:W5:Y:S01]  /*10f60*/  MUFU.TANH R84, R84 ;  /* 0x0000005400547308 */ /* 0x000f620000002400 */
[----:B------:R-:W-:Y:S01]  /*10f70*/  FSEL R35, R35, -INF , !P2 ;  /* 0xff80000023237808 */ /* 0x000fe20005000000 */
[----:B------:R-:W-:Y:S01]  /*10f80*/  FMUL.FTZ R94, R94, UR5 ;  /* 0x000000055e5e7c20 */ /* 0x000fe20008410000 */
[C---:B------:R-:W-:Y:S02]  /*10f90*/  ISETP.GE.AND P0, PT, R2.reuse, R197, PT ;  /* 0x000000c50200720c */ /* 0x040fe40003f06270 */
[C---:B------:R-:W-:Y:S02]  /*10fa0*/  ISETP.GE.AND P6, PT, R2.reuse, R196, PT ;  /* 0x000000c40200720c */ /* 0x040fe40003fc6270 */
[C---:B------:R-:W-:Y:S03]  /*10fb0*/  ISETP.GE.AND P3, PT, R2.reuse, R199, PT ;  /* 0x000000c70200720c */ /* 0x040fe60003f66270 */
[----:B------:R-:W-:Y:S01]  /*10fc0*/  MUFU.TANH R86, R86 ;  /* 0x0000005600567308 */ /* 0x000fe20000002400 */
[----:B------:R-:W-:Y:S02]  /*10fd0*/  ISETP.GE.AND P4, PT, R2, R198, PT ;  /* 0x000000c60200720c */ /* 0x000fe40003f86270 */
[C---:B------:R-:W-:Y:S02]  /*10fe0*/  ISETP.GE.AND P5, PT, R4.reuse, R197, PT ;  /* 0x000000c50400720c */ /* 0x040fe40003fa6270 */
[----:B------:R-:W-:Y:S02]  /*10ff0*/  ISETP.GE.AND P2, PT, R4, R196, PT ;  /* 0x000000c40400720c */ /* 0x000fe40003f46270 */
[C---:B------:R-:W-:Y:S03]  /*11000*/  ISETP.GE.OR P0, PT, R2.reuse, R201, !P0 ;  /* 0x000000c90200720c */ /* 0x040fe60004706670 */
[----:B------:R-:W5:Y:S01]  /*11010*/  MUFU.TANH R85, R85 ;  /* 0x0000005500557308 */ /* 0x000f620000002400 */
[C---:B------:R-:W-:Y:S02]  /*11020*/  ISETP.GE.OR P6, PT, R2.reuse, R200, !P6 ;  /* 0x000000c80200720c */ /* 0x040fe400077c6670 */
[C---:B------:R-:W-:Y:S02]  /*11030*/  ISETP.GE.OR P3, PT, R2.reuse, R203, !P3 ;  /* 0x000000cb0200720c */ /* 0x040fe40005f66670 */
[----:B------:R-:W-:Y:S01]  /*11040*/  ISETP.GE.OR P4, PT, R2, R202, !P4 ;  /* 0x000000ca0200720c */ /* 0x000fe20006786670 */
[----:B------:R-:W-:Y:S01]  /*11050*/  VIADD R2, R0, 0x30 ;  /* 0x0000003000027836 */ /* 0x000fe20000000000 */
[C---:B------:R-:W-:Y:S03]  /*11060*/  ISETP.GE.OR P5, PT, R4.reuse, R201, !P5 ;  /* 0x000000c90400720c */ /* 0x040fe60006fa6670 */
[----:B------:R-:W5:Y:S01]  /*11070*/  MUFU.TANH R87, R87 ;  /* 0x0000005700577308 */ /* 0x000f620000002400 */
[----:B------:R-:W-:Y:S02]  /*11080*/  ISETP.GE.OR P2, PT, R4, R200, !P2 ;  /* 0x000000c80400720c */ /* 0x000fe40005746670 */
[----:B------:R-:W-:Y:S02]  /*11090*/  FSEL R44, R43, -INF , !P1 ;  /* 0xff8000002b2c7808 */ /* 0x000fe40004800000 */
[----:B------:R-:W-:Y:S02]  /*110a0*/  FSEL R32, R32, -INF , !P0 ;  /* 0xff80000020207808 */ /* 0x000fe40004000000 */
[----:B------:R-:W-:Y:S03]  /*110b0*/  FSEL R29, R29, -INF , !P5 ;  /* 0xff8000001d1d7808 */ /* 0x000fe60006800000 */
[----:B------:R-:W5:Y:S01]  /*110c0*/  MUFU.TANH R88, R88 ;  /* 0x0000005800587308 */ /* 0x000f620000002400 */
[----:B------:R-:W-:Y:S02]  /*110d0*/  FSEL R46, R46, -INF , !P6 ;  /* 0xff8000002e2e7808 */ /* 0x000fe40007000000 */
[----:B------:R-:W-:Y:S02]  /*110e0*/  FSEL R47, R47, -INF , !P2 ;  /* 0xff8000002f2f7808 */ /* 0x000fe40005000000 */
[----:B------:R-:W-:Y:S02]  /*110f0*/  FSEL R48, R48, -INF , !P3 ;  /* 0xff80000030307808 */ /* 0x000fe40005800000 */
[CC--:B------:R-:W-:Y:S03]  /*11100*/  ISETP.GE.AND P0, PT, R4.reuse, R198.reuse, PT ;  /* 0x000000c60400720c */ /* 0x0c0fe60003f06270 */
[----:B------:R-:W5:Y:S01]  /*11110*/  MUFU.TANH R89, R89 ;  /* 0x0000005900597308 */ /* 0x000f620000002400 */
[-C--:B------:R-:W-:Y:S02]  /*11120*/  ISETP.GE.AND P1, PT, R4, R199.reuse, PT ;  /* 0x000000c70400720c */ /* 0x080fe40003f26270 */
[C---:B------:R-:W-:Y:S02]  /*11130*/  ISETP.GE.AND P5, PT, R2.reuse, R199, PT ;  /* 0x000000c70200720c */ /* 0x040fe40003fa6270 */
[C---:B------:R-:W-:Y:S02]  /*11140*/  ISETP.GE.AND P6, PT, R2.reuse, R198, PT ;  /* 0x000000c60200720c */ /* 0x040fe40003fc6270 */
[C---:B------:R-:W-:Y:S03]  /*11150*/  ISETP.GE.AND P3, PT, R2.reuse, R196, PT ;  /* 0x000000c40200720c */ /* 0x040fe60003f66270 */
[----:B------:R-:W5:Y:S01]  /*11160*/  MUFU.TANH R91, R91 ;  /* 0x0000005b005b7308 */ /* 0x000f620000002400 */
[----:B------:R-:W-:Y:S02]  /*11170*/  ISETP.GE.AND P2, PT, R2, R197, PT ;  /* 0x000000c50200720c */ /* 0x000fe40003f46270 */
[CC--:B------:R-:W-:Y:S02]  /*11180*/  ISETP.GE.OR P0, PT, R4.reuse, R202.reuse, !P0 ;  /* 0x000000ca0400720c */ /* 0x0c0fe40004706670 */
[-C--:B------:R-:W-:Y:S01]  /*11190*/  ISETP.GE.OR P1, PT, R4, R203.reuse, !P1 ;  /* 0x000000cb0400720c */ /* 0x080fe20004f26670 */
[----:B------:R-:W-:Y:S01]  /*111a0*/  VIADD R4, R0, 0x31 ;  /* 0x0000003100047836 */ /* 0x000fe20000000000 */
[C---:B------:R-:W-:Y:S03]  /*111b0*/  ISETP.GE.OR P5, PT, R2.reuse, R203, !P5 ;  /* 0x000000cb0200720c */ /* 0x040fe60006fa6670 */
[----:B------:R-:W5:Y:S01]  /*111c0*/  MUFU.TANH R90, R90 ;  /* 0x0000005a005a7308 */ /* 0x000f620000002400 */
[C---:B------:R-:W-:Y:S02]  /*111d0*/  ISETP.GE.OR P6, PT, R2.reuse, R202, !P6 ;  /* 0x000000ca0200720c */ /* 0x040fe400077c6670 */
[C---:B------:R-:W-:Y:S02]  /*111e0*/  ISETP.GE.OR P3, PT, R2.reuse, R200, !P3 ;  /* 0x000000c80200720c */ /* 0x040fe40005f66670 */
[----:B------:R-:W-:Y:S01]  /*111f0*/  ISETP.GE.OR P2, PT, R2, R201, !P2 ;  /* 0x000000c90200720c */ /* 0x000fe20005746670 */
[----:B------:R-:W-:Y:S01]  /*11200*/  VIADD R2, R0, 0x38 ;  /* 0x0000003800027836 */ /* 0x000fe20000000000 */
[----:B------:R-:W-:Y:S03]  /*11210*/  FSEL R19, R19, -INF , !P0 ;  /* 0xff80000013137808 */ /* 0x000fe60004000000 */
[----:B------:R-:W5:Y:S01]  /*11220*/  MUFU.TANH R92, R92 ;  /* 0x0000005c005c7308 */ /* 0x000f620000002400 */
[----:B------:R-:W-:Y:S02]  /*11230*/  FSEL R18, R18, -INF , !P5 ;  /* 0xff80000012127808 */ /* 0x000fe40006800000 */
[----:B------:R-:W-:Y:S02]  /*11240*/  FSEL R50, R50, -INF , !P4 ;  /* 0xff80000032327808 */ /* 0x000fe40006000000 */
[----:B------:R-:W-:Y:S02]  /*11250*/  FSEL R20, R20, -INF , !P1 ;  /* 0xff80000014147808 */ /* 0x000fe40004800000 */
[----:B------:R-:W-:Y:S03]  /*11260*/  FSEL R17, R17, -INF , !P6 ;  /* 0xff80000011117808 */ /* 0x000fe60007000000 */
[----:B------:R-:W5:Y:S01]  /*11270*/  MUFU.TANH R93, R93 ;  /* 0x0000005d005d7308 */ /* 0x000f620000002400 */
[C---:B------:R-:W-:Y:S02]  /*11280*/  ISETP.GE.AND P4, PT, R4.reuse, R199, PT ;  /* 0x000000c70400720c */ /* 0x040fe40003f86270 */
[C---:B------:R-:W-:Y:S02]  /*11290*/  ISETP.GE.AND P1, PT, R4.reuse, R198, PT ;  /* 0x000000c60400720c */ /* 0x040fe40003f26270 */
[CC--:B------:R-:W-:Y:S02]  /*112a0*/  ISETP.GE.AND P0, PT, R4.reuse, R197.reuse, PT ;  /* 0x000000c50400720c */ /* 0x0c0fe40003f06270 */
[----:B------:R-:W-:Y:S03]  /*112b0*/  ISETP.GE.AND P5, PT, R4, R196, PT ;  /* 0x000000c40400720c */ /* 0x000fe60003fa6270 */
[----:B------:R-:W5:Y:S01]  /*112c0*/  MUFU.TANH R95, R95 ;  /* 0x0000005f005f7308 */ /* 0x000f620000002400 */
[----:B------:R-:W-:Y:S02]  /*112d0*/  ISETP.GE.AND P6, PT, R2, R197, PT ;  /* 0x000000c50200720c */ /* 0x000fe40003fc6270 */
[C---:B------:R-:W-:Y:S02]  /*112e0*/  ISETP.GE.OR P4, PT, R4.reuse, R203, !P4 ;  /* 0x000000cb0400720c */ /* 0x040fe40006786670 */
[CC--:B------:R-:W-:Y:S02]  /*112f0*/  ISETP.GE.OR P0, PT, R4.reuse, R201.reuse, !P0 ;  /* 0x000000c90400720c */ /* 0x0c0fe40004706670 */
[C---:B------:R-:W-:Y:S03]  /*11300*/  ISETP.GE.OR P5, PT, R4.reuse, R200, !P5 ;  /* 0x000000c80400720c */ /* 0x040fe60006fa6670 */
[----:B------:R-:W-:Y:S01]  /*11310*/  MUFU.TANH R98, R98 ;  /* 0x0000006200627308 */ /* 0x000fe20000002400 */
[----:B------:R-:W-:Y:S01]  /*11320*/  ISETP.GE.OR P1, PT, R4, R202, !P1 ;  /* 0x000000ca0400720c */ /* 0x000fe20004f26670 */
[----:B------:R-:W-:Y:S01]  /*11330*/  VIADD R4, R0, 0x39 ;  /* 0x0000003900047836 */ /* 0x000fe20000000000 */
[----:B------:R-:W-:Y:S02]  /*11340*/  ISETP.GE.OR P6, PT, R2, R201, !P6 ;  /* 0x000000c90200720c */ /* 0x000fe400077c6670 */
[----:B------:R-:W-:Y:S02]  /*11350*/  FSEL R16, R16, -INF , !P4 ;  /* 0xff80000010107808 */ /* 0x000fe40006000000 */
[----:B------:R-:W-:Y:S03]  /*11360*/  FSEL R13, R13, -INF , !P1 ;  /* 0xff8000000d0d7808 */ /* 0x000fe60004800000 */
[----:B------:R-:W5:Y:S01]  /*11370*/  MUFU.TANH R97, R97 ;  /* 0x0000006100617308 */ /* 0x000f620000002400 */
[----:B------:R-:W-:Y:S02]  /*11380*/  FSEL R12, R12, -INF , !P2 ;  /* 0xff8000000c0c7808 */ /* 0x000fe40005000000 */
[C---:B------:R-:W-:Y:S02]  /*11390*/  ISETP.GE.AND P4, PT, R2.reuse, R196, PT ;  /* 0x000000c40200720c */ /* 0x040fe40003f86270 */
[C---:B------:R-:W-:Y:S02]  /*113a0*/  ISETP.GE.AND P1, PT, R2.reuse, R199, PT ;  /* 0x000000c70200720c */ /* 0x040fe40003f26270 */
[C---:B------:R-:W-:Y:S03]  /*113b0*/  ISETP.GE.AND P2, PT, R2.reuse, R198, PT ;  /* 0x000000c60200720c */ /* 0x040fe60003f46270 */
[----:B------:R-:W-:Y:S01]  /*113c0*/  MUFU.TANH R99, R99 ;  /* 0x0000006300637308 */ /* 0x000fe20000002400 */
[C---:B------:R-:W-:Y:S02]  /*113d0*/  ISETP.GE.OR P1, PT, R2.reuse, R203, !P1 ;  /* 0x000000cb0200720c */ /* 0x040fe40004f26670 */
[C---:B------:R-:W-:Y:S02]  /*113e0*/  ISETP.GE.OR P4, PT, R2.reuse, R200, !P4 ;  /* 0x000000c80200720c */ /* 0x040fe40006786670 */
[----:B------:R-:W-:Y:S01]  /*113f0*/  ISETP.GE.OR P2, PT, R2, R202, !P2 ;  /* 0x000000ca0200720c */ /* 0x000fe20005746670 */
[----:B------:R-:W-:Y:S04]  /*11400*/  VIADD R2, R0, 0x40 ;  /* 0x0000004000027836 */ /* 0x000fe80000000000 */
[----:B------:R-:W5:Y:S10]  /*11410*/  MUFU.TANH R100, R100 ;  /* 0x0000006400647308 */ /* 0x000f740000002400 */
[----:B------:R-:W5:Y:S10]  /*11420*/  MUFU.TANH R94, R94 ;  /* 0x0000005e005e7308 */ /* 0x000f740000002400 */
[----:B------:R-:W5:Y:S10]  /*11430*/  MUFU.TANH R96, R96 ;  /* 0x0000006000607308 */ /* 0x000f740000002400 */
[----:B------:R-:W5:Y:S10]  /*11440*/  MUFU.TANH R102, R102 ;  /* 0x0000006600667308 */ /* 0x000f740000002400 */
[----:B------:R-:W5:Y:S10]  /*11450*/  MUFU.TANH R101, R101 ;  /* 0x0000006500657308 */ /* 0x000f740000002400 */
[----:B------:R-:W5:Y:S10]  /*11460*/  MUFU.TANH R103, R103 ;  /* 0x0000006700677308 */ /* 0x000f740000002400 */
[----:B------:R-:W-:Y:S10]  /*11470*/  MUFU.TANH R104, R104 ;  /* 0x0000006800687308 */ /* 0x000ff40000002400 */
[----:B------:R-:W5:Y:S10]  /*11480*/  MUFU.TANH R105, R105 ;  /* 0x0000006900697308 */ /* 0x000f740000002400 */
[----:B------:R-:W5:Y:S10]  /*11490*/  MUFU.TANH R106, R106 ;  /* 0x0000006a006a7308 */ /* 0x000f740000002400 */
[----:B------:R-:W5:Y:S10]  /*114a0*/  MUFU.TANH R108, R108 ;  /* 0x0000006c006c7308 */ /* 0x000f740000002400 */
[----:B------:R-:W5:Y:S10]  /*114b0*/  MUFU.TANH R109, R109 ;  /* 0x0000006d006d7308 */ /* 0x000f740000002400 */
[----:B------:R-:W-:Y:S10]  /*114c0*/  MUFU.TANH R112, R112 ;  /* 0x0000007000707308 */ /* 0x000ff40000002400 */
[----:B------:R-:W5:Y:S10]  /*114d0*/  MUFU.TANH R114, R114 ;  /* 0x0000007200727308 */ /* 0x000f740000002400 */
[----:B------:R-:W-:Y:S10]  /*114e0*/  MUFU.TANH R113, R113 ;  /* 0x0000007100717308 */ /* 0x000ff40000002400 */
[----:B------:R-:W5:Y:S10]  /*114f0*/  MUFU.TANH R115, R115 ;  /* 0x0000007300737308 */ /* 0x000f740000002400 */
        /* <DEDUP_REMOVED lines=17> */
[----:B------:R-:W5:Y:S01]  /*11610*/  MUFU.TANH R126, R126 ;  /* 0x0000007e007e7308 */ /* 0x000f620000002400 */
[----:B---3--:R-:W-:Y:S02]  /*11620*/  FSEL R220, R57, -INF , !P0 ;  /* 0xff80000039dc7808 */ /* 0x008fe40004000000 */
        /* <DEDUP_REMOVED lines=14> */
[C---:B------:R-:W-:Y:S01]  /*11710*/  VIADD R8, R0.reuse, 0x78 ;  /* 0x0000007800087836 */ /* 0x040fe20000000000 */
[----:B------:R-:W-:Y:S01]  /*11720*/  FSEL R221, R7, -INF , !P4 ;  /* 0xff80000007dd7808 */ /* 0x000fe20006000000 */
[----:B------:R-:W-:Y:S01]  /*11730*/  VIADD R7, R0, 0x79 ;  /* 0x0000007900077836 */ /* 0x000fe20000000000 */
[----:B------:R-:W-:Y:S01]  /*11740*/  FSEL R218, R6, -INF , !P3 ;  /* 0xff80000006da7808 */ /* 0x000fe20005800000 */
[----:B------:R-:W-:Y:S01]  /*11750*/  VIADD R6, R0, 0x71 ;  /* 0x0000007100067836 */ /* 0x000fe20000000000 */
[----:B------:R-:W-:Y:S02]  /*11760*/  FSEL R59, R65, -INF , !P5 ;  /* 0xff800000413b7808 */ /* 0x000fe40006800000 */
[C---:B------:R-:W-:Y:S02]  /*11770*/  ISETP.GE.AND P0, PT, R2.reuse, R199, PT ;  /* 0x000000c70200720c */ /* 0x040fe40003f06270 */
[C---:B------:R-:W-:Y:S02]  /*11780*/  ISETP.GE.AND P4, PT, R2.reuse, R198, PT ;  /* 0x000000c60200720c */ /* 0x040fe40003f86270 */
[C---:B------:R-:W-:Y:S02]  /*11790*/  ISETP.GE.AND P3, PT, R2.reuse, R197, PT ;  /* 0x000000c50200720c */ /* 0x040fe40003f66270 */
[----:B------:R-:W-:Y:S02]  /*117a0*/  ISETP.GE.AND P1, PT, R2, R196, PT ;  /* 0x000000c40200720c */ /* 0x000fe40003f26270 */
[----:B------:R-:W-:Y:S02]  /*117b0*/  FSEL R182, R66, -INF , !P2 ;  /* 0xff80000042b67808 */ /* 0x000fe40005000000 */
[C---:B------:R-:W-:Y:S02]  /*117c0*/  ISETP.GE.AND P2, PT, R4.reuse, R199, PT ;  /* 0x000000c70400720c */ /* 0x040fe40003f46270 */
[----:B------:R-:W-:Y:S02]  /*117d0*/  ISETP.GE.AND P5, PT, R4, R198, PT ;  /* 0x000000c60400720c */ /* 0x000fe40003fa6270 */
[C---:B------:R-:W-:Y:S02]  /*117e0*/  ISETP.GE.OR P0, PT, R2.reuse, R203, !P0 ;  /* 0x000000cb0200720c */ /* 0x040fe40004706670 */
[C---:B------:R-:W-:Y:S02]  /*117f0*/  ISETP.GE.OR P4, PT, R2.reuse, R202, !P4 ;  /* 0x000000ca0200720c */ /* 0x040fe40006786670 */
[C---:B------:R-:W-:Y:S02]  /*11800*/  ISETP.GE.OR P3, PT, R2.reuse, R201, !P3 ;  /* 0x000000c90200720c */ /* 0x040fe40005f66670 */
[----:B------:R-:W-:Y:S01]  /*11810*/  ISETP.GE.OR P1, PT, R2, R200, !P1 ;  /* 0x000000c80200720c */ /* 0x000fe20004f26670 */
[----:B------:R-:W-:Y:S01]  /*11820*/  VIADD R2, R0, 0x48 ;  /* 0x0000004800027836 */ /* 0x000fe20000000000 */
[C---:B------:R-:W-:Y:S02]  /*11830*/  ISETP.GE.OR P2, PT, R4.reuse, R203, !P2 ;  /* 0x000000cb0400720c */ /* 0x040fe40005746670 */
[----:B------:R-:W-:Y:S02]  /*11840*/  ISETP.GE.OR P5, PT, R4, R202, !P5 ;  /* 0x000000ca0400720c */ /* 0x000fe40006fa6670 */
[----:B-1----:R-:W-:Y:S02]  /*11850*/  FSEL R69, R69, -INF , !P2 ;  /* 0xff80000045457808 */ /* 0x002fe40005000000 */
[----:B------:R-:W-:Y:S02]  /*11860*/  FSEL R71, R71, -INF , !P5 ;  /* 0xff80000047477808 */ /* 0x000fe40006800000 */
[----:B------:R-:W-:Y:S02]  /*11870*/  FSEL R70, R70, -INF , !P4 ;  /* 0xff80000046467808 */ /* 0x000fe40006000000 */
[----:B------:R-:W-:Y:S02]  /*11880*/  FSEL R219, R72, -INF , !P3 ;  /* 0xff80000048db7808 */ /* 0x000fe40005800000 */
[----:B------:R-:W-:Y:S02]  /*11890*/  FSEL R181, R5, -INF , !P6 ;  /* 0xff80000005b57808 */ /* 0x000fe40007000000 */
[C---:B------:R-:W-:Y:S02]  /*118a0*/  ISETP.GE.AND P5, PT, R2.reuse, R199, PT ;  /* 0x000000c70200720c */ /* 0x040fe40003fa6270 */
[C---:B------:R-:W-:Y:S02]  /*118b0*/  ISETP.GE.AND P3, PT, R2.reuse, R198, PT ;  /* 0x000000c60200720c */ /* 0x040fe40003f66270 */
[CC--:B------:R-:W-:Y:S02]  /*118c0*/  ISETP.GE.AND P4, PT, R2.reuse, R197.reuse, PT ;  /* 0x000000c50200720c */ /* 0x0c0fe40003f86270 */
[----:B------:R-:W-:Y:S02]  /*118d0*/  ISETP.GE.AND P2, PT, R2, R196, PT ;  /* 0x000000c40200720c */ /* 0x000fe40003f46270 */
[----:B------:R-:W-:Y:S02]  /*118e0*/  ISETP.GE.AND P6, PT, R4, R197, PT ;  /* 0x000000c50400720c */ /* 0x000fe40003fc6270 */
[C---:B------:R-:W-:Y:S02]  /*118f0*/  ISETP.GE.OR P5, PT, R2.reuse, R203, !P5 ;  /* 0x000000cb0200720c */ /* 0x040fe40006fa6670 */
[C---:B------:R-:W-:Y:S02]  /*11900*/  ISETP.GE.OR P3, PT, R2.reuse, R202, !P3 ;  /* 0x000000ca0200720c */ /* 0x040fe40005f66670 */
[C---:B------:R-:W-:Y:S02]  /*11910*/  ISETP.GE.OR P2, PT, R2.reuse, R200, !P2 ;  /* 0x000000c80200720c */ /* 0x040fe40005746670 */
[-C--:B------:R-:W-:Y:S01]  /*11920*/  ISETP.GE.OR P4, PT, R2, R201.reuse, !P4 ;  /* 0x000000c90200720c */ /* 0x080fe20006786670 */
[----:B------:R-:W-:Y:S01]  /*11930*/  VIADD R2, R0, 0x49 ;  /* 0x0000004900027836 */ /* 0x000fe20000000000 */
[----:B------:R-:W-:Y:S02]  /*11940*/  ISETP.GE.OR P6, PT, R4, R201, !P6 ;  /* 0x000000c90400720c */ /* 0x000fe400077c6670 */
[----:B--2---:R-:W-:Y:S02]  /*11950*/  FSEL R214, R68, -INF , !P0 ;  /* 0xff80000044d67808 */ /* 0x004fe40004000000 */
[----:B------:R-:W-:Y:S02]  /*11960*/  ISETP.GE.AND P0, PT, R4, R196, PT ;  /* 0x000000c40400720c */ /* 0x000fe40003f06270 */
[----:B----4-:R-:W-:Y:S02]  /*11970*/  FSEL R73, R73, -INF , !P6 ;  /* 0xff80000049497808 */ /* 0x010fe40007000000 */
[----:B------:R-:W-:Y:S02]  /*11980*/  ISETP.GE.AND P6, PT, R2, R197, PT ;  /* 0x000000c50200720c */ /* 0x000fe40003fc6270 */
[----:B------:R-:W-:Y:S01]  /*11990*/  ISETP.GE.OR P0, PT, R4, R200, !P0 ;  /* 0x000000c80400720c */ /* 0x000fe20004706670 */
[----:B------:R-:W-:Y:S01]  /*119a0*/  VIADD R4, R0, 0x50 ;  /* 0x0000005000047836 */ /* 0x000fe20000000000 */
[----:B------:R-:W-:Y:S02]  /*119b0*/  ISETP.GE.OR P6, PT, R2, R201, !P6 ;  /* 0x000000c90200720c */ /* 0x000fe400077c6670 */
[----:B------:R-:W-:Y:S02]  /*119c0*/  FSEL R225, R74, -INF , !P1 ;  /* 0xff8000004ae17808 */ /* 0x000fe40004800000 */
[----:B------:R-:W-:Y:S02]  /*119d0*/  FSEL R232, R75, -INF , !P0 ;  /* 0xff8000004be87808 */ /* 0x000fe40004000000 */
[----:B------:R-:W-:Y:S02]  /*119e0*/  FSEL R72, R76, -INF , !P4 ;  /* 0xff8000004c487808 */ /* 0x000fe40006000000 */
[C---:B------:R-:W-:Y:S02]  /*119f0*/  ISETP.GE.AND P4, PT, R2.reuse, R198, PT ;  /* 0x000000c60200720c */ /* 0x040fe40003f86270 */
[----:B------:R-:W-:Y:S02]  /*11a00*/  FSEL R68, R77, -INF , !P6 ;  /* 0xff8000004d447808 */ /* 0x000fe40007000000 */
[C---:B------:R-:W-:Y:S02]  /*11a10*/  ISETP.GE.AND P1, PT, R2.reuse, R196, PT ;  /* 0x000000c40200720c */ /* 0x040fe40003f26270 */
[-C--:B------:R-:W-:Y:S02]  /*11a20*/  ISETP.GE.AND P0, PT, R2, R199.reuse, PT ;  /* 0x000000c70200720c */ /* 0x080fe40003f06270 */
[----:B------:R-:W-:Y:S02]  /*11a30*/  ISETP.GE.AND P6, PT, R4, R199, PT ;  /* 0x000000c70400720c */ /* 0x000fe40003fc6270 */
[C---:B------:R-:W-:Y:S02]  /*11a40*/  ISETP.GE.OR P4, PT, R2.reuse, R202, !P4 ;  /* 0x000000ca0200720c */ /* 0x040fe40006786670 */
[C---:B------:R-:W-:Y:S02]  /*11a50*/  ISETP.GE.OR P1, PT, R2.reuse, R200, !P1 ;  /* 0x000000c80200720c */ /* 0x040fe40004f26670 */
[-C--:B------:R-:W-:Y:S01]  /*11a60*/  ISETP.GE.OR P0, PT, R2, R203.reuse, !P0 ;  /* 0x000000cb0200720c */ /* 0x080fe20004706670 */
[----:B------:R-:W-:Y:S01]  /*11a70*/  VIADD R2, R0, 0x51 ;  /* 0x0000005100027836 */ /* 0x000fe20000000000 */
[----:B------:R-:W-:Y:S02]  /*11a80*/  ISETP.GE.OR P6, PT, R4, R203, !P6 ;  /* 0x000000cb0400720c */ /* 0x000fe400077c6670 */
[----:B-----5:R-:W-:Y:S02]  /*11a90*/  FSEL R58, R80, -INF , !P5 ;  /* 0xff800000503a7808 */ /* 0x020fe40006800000 */
        /* <DEDUP_REMOVED lines=11> */
[C---:B------:R-:W-:Y:S02]  /*11b50*/  ISETP.GE.AND P4, PT, R2.reuse, R197, PT ;  /* 0x000000c50200720c */ /* 0x040fe40003f86270 */
[----:B------:R-:W-:Y:S02]  /*11b60*/  ISETP.GE.AND P6, PT, R2, R196, PT ;  /* 0x000000c40200720c */ /* 0x000fe40003fc6270 */
[C---:B------:R-:W-:Y:S02]  /*11b70*/  ISETP.GE.OR P1, PT, R4.reuse, R201, !P1 ;  /* 0x000000c90400720c */ /* 0x040fe40004f26670 */
[C---:B------:R-:W-:Y:S02]  /*11b80*/  ISETP.GE.OR P5, PT, R4.reuse, R200, !P5 ;  /* 0x000000c80400720c */ /* 0x040fe40006fa6670 */
[-C--:B------:R-:W-:Y:S01]  /*11b90*/  ISETP.GE.OR P2, PT, R4, R202.reuse, !P2 ;  /* 0x000000ca0400720c */ /* 0x080fe20005746670 */
[----:B------:R-:W-:Y:S01]  /*11ba0*/  VIADD R4, R0, 0x58 ;  /* 0x0000005800047836 */ /* 0x000fe20000000000 */
        /* <DEDUP_REMOVED lines=24> */
[C---:B------:R-:W-:Y:S02]  /*11d30*/  ISETP.GE.AND P5, PT, R2.reuse, R196, PT ;  /* 0x000000c40200720c */ /* 0x040fe40003fa6270 */
[CC--:B------:R-:W-:Y:S02]  /*11d40*/  ISETP.GE.AND P6, PT, R2.reuse, R199.reuse, PT ;  /* 0x000000c70200720c */ /* 0x0c0fe40003fc6270 */
[----:B------:R-:W-:Y:S02]  /*11d50*/  ISETP.GE.AND P2, PT, R2, R198, PT ;  /* 0x000000c60200720c */ /* 0x000fe40003f46270 */
[----:B------:R-:W-:Y:S02]  /*11d60*/  FSEL R93, R93, -INF , !P4 ;  /* 0xff8000005d5d7808 */ /* 0x000fe40006000000 */
[----:B------:R-:W-:Y:S02]  /*11d70*/  ISETP.GE.AND P4, PT, R4, R199, PT ;  /* 0x000000c70400720c */ /* 0x000fe40003f86270 */
[C---:B------:R-:W-:Y:S02]  /*11d80*/  ISETP.GE.OR P5, PT, R2.reuse, R200, !P5 ;  /* 0x000000c80200720c */ /* 0x040fe40006fa6670 */
[CC--:B------:R-:W-:Y:S02]  /*11d90*/  ISETP.GE.OR P6, PT, R2.reuse, R203.reuse, !P6 ;  /* 0x000000cb0200720c */ /* 0x0c0fe400077c6670 */
[----:B------:R-:W-:Y:S01]  /*11da0*/  ISETP.GE.OR P2, PT, R2, R202, !P2 ;  /* 0x000000ca0200720c */ /* 0x000fe20005746670 */
[----:B------:R-:W-:Y:S01]  /*11db0*/  VIADD R2, R0, 0x61 ;  /* 0x0000006100027836 */ /* 0x000fe20000000000 */
[----:B------:R-:W-:Y:S02]  /*11dc0*/  ISETP.GE.OR P4, PT, R4, R203, !P4 ;  /* 0x000000cb0400720c */ /* 0x000fe40006786670 */
[----:B------:R-:W-:Y:S02]  /*11dd0*/  FSEL R41, R95, -INF , !P5 ;  /* 0xff8000005f297808 */ /* 0x000fe40006800000 */
[----:B------:R-:W-:Y:S02]  /*11de0*/  FSEL R88, R97, -INF , !P6 ;  /* 0xff80000061587808 */ /* 0x000fe40007000000 */
[----:B------:R-:W-:Y:S02]  /*11df0*/  FSEL R95, R100, -INF , !P4 ;  /* 0xff800000645f7808 */ /* 0x000fe40006000000 */
[----:B------:R-:W-:Y:S02]  /*11e00*/  FSEL R89, R98, -INF , !P1 ;  /* 0xff80000062597808 */ /* 0x000fe40004800000 */
[----:B------:R-:W-:Y:S02]  /*11e10*/  FSEL R99, R99, -INF , !P2 ;  /* 0xff80000063637808 */ /* 0x000fe40005000000 */
[C---:B------:R-:W-:Y:S02]  /*11e20*/  ISETP.GE.AND P1, PT, R2.reuse, R199, PT ;  /* 0x000000c70200720c */ /* 0x040fe40003f26270 */
[----:B------:R-:W-:Y:S02]  /*11e30*/  ISETP.GE.AND P4, PT, R2, R196, PT ;  /* 0x000000c40200720c */ /* 0x000fe40003f86270 */
[----:B------:R-:W-:Y:S02]  /*11e40*/  FSEL R94, R94, -INF , !P3 ;  /* 0xff8000005e5e7808 */ /* 0x000fe40005800000 */
[CC--:B------:R-:W-:Y:S02]  /*11e50*/  ISETP.GE.AND P6, PT, R2.reuse, R198.reuse, PT ;  /* 0x000000c60200720c */ /* 0x0c0fe40003fc6270 */
[----:B------:R-:W-:Y:S02]  /*11e60*/  ISETP.GE.AND P2, PT, R2, R197, PT ;  /* 0x000000c50200720c */ /* 0x000fe40003f46270 */
[----:B------:R-:W-:Y:S02]  /*11e70*/  ISETP.GE.AND P3, PT, R4, R198, PT ;  /* 0x000000c60400720c */ /* 0x000fe40003f66270 */
[C---:B------:R-:W-:Y:S02]  /*11e80*/  ISETP.GE.OR P1, PT, R2.reuse, R203, !P1 ;  /* 0x000000cb0200720c */ /* 0x040fe40004f26670 */
[C---:B------:R-:W-:Y:S02]  /*11e90*/  ISETP.GE.OR P4, PT, R2.reuse, R200, !P4 ;  /* 0x000000c80200720c */ /* 0x040fe40006786670 */
[CC--:B------:R-:W-:Y:S02]  /*11ea0*/  ISETP.GE.OR P6, PT, R2.reuse, R202.reuse, !P6 ;  /* 0x000000ca0200720c */ /* 0x0c0fe400077c6670 */
[----:B------:R-:W-:Y:S01]  /*11eb0*/  ISETP.GE.OR P2, PT, R2, R201, !P2 ;  /* 0x000000c90200720c */ /* 0x000fe20005746670 */
[----:B------:R-:W-:Y:S01]  /*11ec0*/  VIADD R2, R0, 0x68 ;  /* 0x0000006800027836 */ /* 0x000fe20000000000 */
[----:B------:R-:W-:Y:S02]  /*11ed0*/  ISETP.GE.OR P3, PT, R4, R202, !P3 ;  /* 0x000000ca0400720c */ /* 0x000fe40005f66670 */
[----:B------:R-:W-:Y:S02]  /*11ee0*/  FSEL R96, R96, -INF , !P0 ;  /* 0xff80000060607808 */ /* 0x000fe40004000000 */
[CC--:B------:R-:W-:Y:S02]  /*11ef0*/  ISETP.GE.AND P5, PT, R4.reuse, R197.reuse, PT ;  /* 0x000000c50400720c */ /* 0x0c0fe40003fa6270 */
[----:B------:R-:W-:Y:S02]  /*11f00*/  ISETP.GE.AND P0, PT, R4, R196, PT ;  /* 0x000000c40400720c */ /* 0x000fe40003f06270 */
[----:B------:R-:W-:Y:S02]  /*11f10*/  FSEL R39, R102, -INF , !P3 ;  /* 0xff80000066277808 */ /* 0x000fe40005800000 */
[----:B------:R-:W-:Y:S02]  /*11f20*/  ISETP.GE.AND P3, PT, R2, R197, PT ;  /* 0x000000c50200720c */ /* 0x000fe40003f66270 */
[C---:B------:R-:W-:Y:S02]  /*11f30*/  ISETP.GE.OR P0, PT, R4.reuse, R200, !P0 ;  /* 0x000000c80400720c */ /* 0x040fe40004706670 */
[-C--:B------:R-:W-:Y:S01]  /*11f40*/  ISETP.GE.OR P5, PT, R4, R201.reuse, !P5 ;  /* 0x000000c90400720c */ /* 0x080fe20006fa6670 */
[----:B------:R-:W-:Y:S01]  /*11f50*/  VIADD R4, R0, 0x69 ;  /* 0x0000006900047836 */ /* 0x000fe20000000000 */
[----:B------:R-:W-:Y:S02]  /*11f60*/  ISETP.GE.OR P3, PT, R2, R201, !P3 ;  /* 0x000000c90200720c */ /* 0x000fe40005f66670 */
[----:B------:R-:W-:Y:S02]  /*11f70*/  FSEL R237, R101, -INF , !P1 ;  /* 0xff80000065ed7808 */ /* 0x000fe40004800000 */
[----:B------:R-:W-:Y:S02]  /*11f80*/  FSEL R175, R103, -INF , !P6 ;  /* 0xff80000067af7808 */ /* 0x000fe40007000000 */
[----:B------:R-:W-:Y:S02]  /*11f90*/  FSEL R105, R105, -INF , !P2 ;  /* 0xff80000069697808 */ /* 0x000fe40005000000 */
[----:B------:R-:W-:Y:S01]  /*11fa0*/  FSEL R42, R104, -INF , !P5 ;  /* 0xff800000682a7808 */ /* 0x000fe20006800000 */
[----:B------:R-:W-:Y:S01]  /*11fb0*/  IMAD.MOV.U32 R104, RZ, RZ, R41 ;  /* 0x000000ffff687224 */ /* 0x000fe200078e0029 */
[----:B------:R-:W-:Y:S02]  /*11fc0*/  FSEL R103, R106, -INF , !P0 ;  /* 0xff8000006a677808 */ /* 0x000fe40004000000 */
[----:B------:R-:W-:Y:S02]  /*11fd0*/  ISETP.GE.AND P2, PT, R4, R197, PT ;  /* 0x000000c50400720c */ /* 0x000fe40003f46270 */
[----:B------:R-:W-:Y:S02]  /*11fe0*/  ISETP.GE.AND P6, PT, R2, R198, PT ;  /* 0x000000c60200720c */ /* 0x000fe40003fc6270 */
[----:B------:R-:W-:Y:S02]  /*11ff0*/  FSEL R75, R108, -INF , !P3 ;  /* 0xff8000006c4b7808 */ /* 0x000fe40005800000 */
[CC--:B------:R-:W-:Y:S02]  /*12000*/  ISETP.GE.AND P1, PT, R2.reuse, R199.reuse, PT ;  /* 0x000000c70200720c */ /* 0x0c0fe40003f26270 */
[----:B------:R-:W-:Y:S02]  /*12010*/  ISETP.GE.AND P5, PT, R2, R196, PT ;  /* 0x000000c40200720c */ /* 0x000fe40003fa6270 */
[C---:B------:R-:W-:Y:S02]  /*12020*/  ISETP.GE.AND P0, PT, R4.reuse, R199, PT ;  /* 0x000000c70400720c */ /* 0x040fe40003f06270 */
[----:B------:R-:W-:Y:S02]  /*12030*/  ISETP.GE.AND P3, PT, R4, R198, PT ;  /* 0x000000c60400720c */ /* 0x000fe40003f66270 */
[----:B------:R-:W-:Y:S02]  /*12040*/  ISETP.GE.OR P6, PT, R2, R202, !P6 ;  /* 0x000000ca0200720c */ /* 0x000fe400077c6670 */
[----:B------:R-:W-:Y:S02]  /*12050*/  ISETP.GE.OR P2, PT, R4, R201, !P2 ;  /* 0x000000c90400720c */ /* 0x000fe40005746670 */
[CC--:B------:R-:W-:Y:S02]  /*12060*/  ISETP.GE.OR P1, PT, R2.reuse, R203.reuse, !P1 ;  /* 0x000000cb0200720c */ /* 0x0c0fe40004f26670 */
[----:B------:R-:W-:Y:S01]  /*12070*/  ISETP.GE.OR P5, PT, R2, R200, !P5 ;  /* 0x000000c80200720c */ /* 0x000fe20006fa6670 */
[----:B------:R-:W-:Y:S01]  /*12080*/  VIADD R2, R0, 0x70 ;  /* 0x0000007000027836 */ /* 0x000fe20000000000 */
[C---:B------:R-:W-:Y:S02]  /*12090*/  ISETP.GE.OR P0, PT, R4.reuse, R203, !P0 ;  /* 0x000000cb0400720c */ /* 0x040fe40004706670 */
[----:B------:R-:W-:Y:S02]  /*120a0*/  ISETP.GE.OR P3, PT, R4, R202, !P3 ;  /* 0x000000ca0400720c */ /* 0x000fe40005f66670 */
[----:B------:R-:W-:Y:S01]  /*120b0*/  FSEL R64, R109, -INF , !P2 ;  /* 0xff8000006d407808 */ /* 0x000fe20005000000 */
[----:B------:R-:W-:Y:S01]  /*120c0*/  IMAD.MOV.U32 R109, RZ, RZ, R39 ;  /* 0x000000ffff6d7224 */ /* 0x000fe200078e0027 */
[----:B------:R-:W-:Y:S02]  /*120d0*/  FSEL R97, R114, -INF , !P6 ;  /* 0xff80000072617808 */ /* 0x000fe40007000000 */
[----:B------:R-:W-:Y:S02]  /*120e0*/  ISETP.GE.AND P2, PT, R4, R196, PT ;  /* 0x000000c40400720c */ /* 0x000fe40003f46270 */
[----:B------:R-:W-:Y:S02]  /*120f0*/  FSEL R65, R115, -INF , !P3 ;  /* 0xff80000073417808 */ /* 0x000fe40005800000 */
[----:B------:R-:W-:Y:S02]  /*12100*/  FSEL R106, R112, -INF , !P1 ;  /* 0xff800000706a7808 */ /* 0x000fe40004800000 */
[----:B------:R-:W-:Y:S02]  /*12110*/  FSEL R238, R113, -INF , !P0 ;  /* 0xff80000071ee7808 */ /* 0x000fe40004000000 */
[C---:B------:R-:W-:Y:S02]  /*12120*/  ISETP.GE.AND P1, PT, R2.reuse, R199, PT ;  /* 0x000000c70200720c */ /* 0x040fe40003f26270 */
[C---:B------:R-:W-:Y:S02]  /*12130*/  ISETP.GE.AND P6, PT, R2.reuse, R198, PT ;  /* 0x000000c60200720c */ /* 0x040fe40003fc6270 */
[C---:B------:R-:W-:Y:S02]  /*12140*/  ISETP.GE.AND P0, PT, R2.reuse, R197, PT ;  /* 0x000000c50200720c */ /* 0x040fe40003f06270 */
[----:B------:R-:W-:Y:S02]  /*12150*/  ISETP.GE.AND P3, PT, R2, R196, PT ;  /* 0x000000c40200720c */ /* 0x000fe40003f66270 */
[----:B------:R-:W-:Y:S02]  /*12160*/  ISETP.GE.OR P2, PT, R4, R200, !P2 ;  /* 0x000000c80400720c */ /* 0x000fe40005746670 */
[----:B------:R-:W-:Y:S02]  /*12170*/  FMNMX.FTZ R4, R9, R3, !PT ;  /* 0x0000000309047209 */ /* 0x000fe40007810000 */
[C---:B------:R-:W-:Y:S02]  /*12180*/  ISETP.GE.OR P1, PT, R2.reuse, R203, !P1 ;  /* 0x000000cb0200720c */ /* 0x040fe40004f26670 */
[C---:B------:R-:W-:Y:S02]  /*12190*/  ISETP.GE.OR P6, PT, R2.reuse, R202, !P6 ;  /* 0x000000ca0200720c */ /* 0x040fe400077c6670 */
        /* <DEDUP_REMOVED lines=73> */
[----:B------:R-:W-:Y:S02]  /*12630*/  FMNMX.FTZ R4, R47, R0, !PT ;  /* 0x000000002f047209 */ /* 0x000fe40007810000 */
[----:B------:R-:W-:Y:S02]  /*12640*/  ISETP.GE.AND P1, PT, R6, R199, PT ;  /* 0x000000c70600720c */ /* 0x000fe40003f26270 */
[----:B------:R-:W-:Y:S02]  /*12650*/  FMNMX.FTZ R0, R220, R2, !PT ;  /* 0x00000002dc007209 */ /* 0x000fe40007810000 */
[----:B------:R-:W-:Y:S02]  /*12660*/  FMNMX.FTZ R40, R99, R40, !PT ;  /* 0x0000002863287209 */ /* 0x000fe40007810000 */
[----:B------:R-:W-:Y:S02]  /*12670*/  FSEL R39, R118, -INF , !P6 ;  /* 0xff80000076277808 */ /* 0x000fe40007000000 */
[----:B------:R-:W-:Y:S02]  /*12680*/  FMNMX.FTZ R41, R95, R41, !PT ;  /* 0x000000295f297209 */ /* 0x000fe40007810000 */
[C---:B------:R-:W-:Y:S02]  /*12690*/  ISETP.GE.AND P6, PT, R6.reuse, R198, PT ;  /* 0x000000c60600720c */ /* 0x040fe40003fc6270 */
[----:B------:R-:W-:Y:S02]  /*126a0*/  ISETP.GE.OR P1, PT, R6, R203, !P1 ;  /* 0x000000cb0600720c */ /* 0x000fe40004f26670 */
[----:B------:R-:W-:Y:S02]  /*126b0*/  FMNMX.FTZ R40, R109, R40, !PT ;  /* 0x000000286d287209 */ /* 0x000fe40007810000 */
[----:B------:R-:W-:Y:S02]  /*126c0*/  FMNMX.FTZ R0, R212, R0, !PT ;  /* 0x00000000d4007209 */ /* 0x000fe40007810000 */
[----:B------:R-:W-:Y:S02]  /*126d0*/  FMNMX.FTZ R41, R237, R41, !PT ;  /* 0x00000029ed297209 */ /* 0x000fe40007810000 */
[----:B------:R-:W-:Y:S02]  /*126e0*/  ISETP.GE.OR P6, PT, R6, R202, !P6 ;  /* 0x000000ca0600720c */ /* 0x000fe400077c6670 */
[----:B------:R-:W-:Y:S02]  /*126f0*/  FSEL R38, R117, -INF , !P1 ;  /* 0xff80000075267808 */ /* 0x000fe40004800000 */
[----:B------:R-:W-:Y:S02]  /*12700*/  FMNMX.FTZ R40, R175, R40, !PT ;  /* 0x00000028af287209 */ /* 0x000fe40007810000 */
[----:B------:R-:W-:Y:S02]  /*12710*/  FMNMX.FTZ R0, R216, R0, !PT ;  /* 0x00000000d8007209 */ /* 0x000fe40007810000 */
[----:B------:R-:W-:Y:S02]  /*12720*/  ISETP.GE.AND P1, PT, R8, R199, PT ;  /* 0x000000c70800720c */ /* 0x000fe40003f26270 */
[----:B------:R-:W-:Y:S02]  /*12730*/  FMNMX.FTZ R41, R106, R41, !PT ;  /* 0x000000296a297209 */ /* 0x000fe40007810000 */
[----:B------:R-:W-:Y:S02]  /*12740*/  FSEL R43, R119, -INF , !P6 ;  /* 0xff800000772b7808 */ /* 0x000fe40007000000 */
[C---:B------:R-:W-:Y:S02]  /*12750*/  ISETP.GE.AND P6, PT, R8.reuse, R198, PT ;  /* 0x000000c60800720c */ /* 0x040fe40003fc6270 */
[----:B------:R-:W-:Y:S02]  /*12760*/  ISETP.GE.OR P1, PT, R8, R203, !P1 ;  /* 0x000000cb0800720c */ /* 0x000fe40004f26670 */
[----:B------:R-:W-:Y:S02]  /*12770*/  FMNMX.FTZ R40, R97, R40, !PT ;  /* 0x0000002861287209 */ /* 0x000fe40007810000 */
[----:B------:R-:W-:Y:S02]  /*12780*/  FMNMX.FTZ R0, R219, R0, !PT ;  /* 0x00000000db007209 */ /* 0x000fe40007810000 */
[----:B------:R-:W-:Y:S02]  /*12790*/  FMNMX.FTZ R41, R238, R41, !PT ;  /* 0x00000029ee297209 */ /* 0x000fe40007810000 */
[----:B------:R-:W-:Y:S02]  /*127a0*/  ISETP.GE.OR P6, PT, R8, R202, !P6 ;  /* 0x000000ca0800720c */ /* 0x000fe400077c6670 */
[----:B------:R-:W-:Y:S02]  /*127b0*/  FMNMX.FTZ R2, R224, R4, !PT ;  /* 0x00000004e0027209 */ /* 0x000fe40007810000 */
[----:B------:R-:W-:Y:S02]  /*127c0*/  FSEL R66, R128, -INF , !P1 ;  /* 0xff80000080427808 */ /* 0x000fe40004800000 */
[----:B------:R-:W-:Y:S02]  /*127d0*/  FMNMX.FTZ R40, R65, R40, !PT ;  /* 0x0000002841287209 */ /* 0x000fe40007810000 */
[----:B------:R-:W-:Y:S02]  /*127e0*/  FMNMX.FTZ R0, R73, R0, !PT ;  /* 0x0000000049007209 */ /* 0x000fe40007810000 */
[----:B------:R-:W-:Y:S02]  /*127f0*/  ISETP.GE.AND P1, PT, R7, R199, PT ;  /* 0x000000c70700720c */ /* 0x000fe40003f26270 */
[----:B------:R-:W-:Y:S02]  /*12800*/  FMNMX.FTZ R41, R102, R41, !PT ;  /* 0x0000002966297209 */ /* 0x000fe40007810000 */
[----:B------:R-:W-:Y:S02]  /*12810*/  FSEL R76, R130, -INF , !P6 ;  /* 0xff800000824c7808 */ /* 0x000fe40007000000 */
[----:B------:R-:W-:Y:S02]  /*12820*/  FMNMX.FTZ R4, R223, R2, !PT ;  /* 0x00000002df047209 */ /* 0x000fe40007810000 */
[----:B------:R-:W-:Y:S02]  /*12830*/  ISETP.GE.AND P6, PT, R7, R198, PT ;  /* 0x000000c60700720c */ /* 0x000fe40003fc6270 */
[----:B------:R-:W-:Y:S02]  /*12840*/  FMNMX.FTZ R40, R39, R40, !PT ;  /* 0x0000002827287209 */ /* 0x000fe40007810000 */
[----:B------:R-:W-:Y:S02]  /*12850*/  FMNMX.FTZ R2, R72, R0, !PT ;  /* 0x0000000048027209 */ /* 0x000fe40007810000 */
[----:B------:R-:W-:Y:S02]  /*12860*/  ISETP.GE.OR P1, PT, R7, R203, !P1 ;  /* 0x000000cb0700720c */ /* 0x000fe40004f26670 */
[----:B------:R-:W-:Y:S02]  /*12870*/  FMNMX.FTZ R41, R38, R41, !PT ;  /* 0x0000002926297209 */ /* 0x000fe40007810000 */
[----:B------:R-:W-:Y:S02]  /*12880*/  FMNMX.FTZ R0, R221, R4, !PT ;  /* 0x00000004dd007209 */ /* 0x000fe40007810000 */
[----:B------:R-:W-:Y:S02]  /*12890*/  ISETP.GE.OR P6, PT, R7, R202, !P6 ;  /* 0x000000ca0700720c */ /* 0x000fe400077c6670 */
[----:B------:R-:W-:Y:S02]  /*128a0*/  FMNMX.FTZ R40, R43, R40, !PT ;  /* 0x000000282b287209 */ /* 0x000fe40007810000 */
[----:B------:R-:W-:Y:S02]  /*128b0*/  FMNMX.FTZ R2, R68, R2, !PT ;  /* 0x0000000244027209 */ /* 0x000fe40007810000 */
[----:B------:R-:W-:Y:S02]  /*128c0*/  FSEL R174, R129, -INF , !P1 ;  /* 0xff80000081ae7808 */ /* 0x000fe40004800000 */
[----:B------:R-:W-:Y:S02]  /*128d0*/  FMNMX.FTZ R41, R66, R41, !PT ;  /* 0x0000002942297209 */ /* 0x000fe40007810000 */
[----:B------:R-:W-:Y:S02]  /*128e0*/  FMNMX.FTZ R0, R218, R0, !PT ;  /* 0x00000000da007209 */ /* 0x000fe40007810000 */
[----:B------:R-:W-:Y:S02]  /*128f0*/  FSEL R112, R131, -INF , !P6 ;  /* 0xff80000083707808 */ /* 0x000fe40007000000 */
[----:B------:R-:W-:Y:S02]  /*12900*/  FMNMX.FTZ R40, R76, R40, !PT ;  /* 0x000000284c287209 */ /* 0x000fe40007810000 */
[----:B------:R-:W-:Y:S02]  /*12910*/  FMNMX.FTZ R2, R249, R2, !PT ;  /* 0x00000002f9027209 */ /* 0x000fe40007810000 */
[----:B------:R-:W-:Y:S02]  /*12920*/  FMNMX.FTZ R41, R174, R41, !PT ;  /* 0x00000029ae297209 */ /* 0x000fe40007810000 */
[----:B------:R-:W-:Y:S02]  /*12930*/  FMNMX.FTZ R0, R225, R0, !PT ;  /* 0x00000000e1007209 */ /* 0x000fe40007810000 */
[----:B------:R-:W-:Y:S01]  /*12940*/  FMNMX.FTZ R40, R112, R40, !PT ;  /* 0x0000002870287209 */ /* 0x000fe20007810000 */
[----:B------:R-:W1:Y:S01]  /*12950*/  SHFL.BFLY PT, R4, R41, 0x2, 0x1f ;  /* 0x0c401f0029047f89 */ /* 0x000e6200000e0000 */
[----:B------:R-:W-:Y:S02]  /*12960*/  FMNMX.FTZ R2, R250, R2, !PT ;  /* 0x00000002fa027209 */ /* 0x000fe40007810000 */
[----:B------:R-:W-:Y:S05]  /*12970*/  FMNMX.FTZ R0, R232, R0, !PT ;  /* 0x00000000e8007209 */ /* 0x000fea0007810000 */
[----:B------:R-:W2:Y:S01]  /*12980*/  SHFL.BFLY PT, R5, R40, 0x2, 0x1f ;  /* 0x0c401f0028057f89 */ /* 0x000ea200000e0000 */
        /* <DEDUP_REMOVED lines=10> */
[----:B------:R-:W-:Y:S02]  /*12a30*/  ISETP.GE.OR P1, PT, R6, R201, !P1 ;  /* 0x000000c90600720c */ /* 0x000fe40004f26670 */
[----:B------:R-:W-:Y:S02]  /*12a40*/  FSEL R248, R120, -INF , !P0 ;  /* 0xff80000078f87808 */ /* 0x000fe40004000000 */
[----:B------:R-:W-:Y:S02]  /*12a50*/  FMNMX.FTZ R0, R94, R0, !PT ;  /* 0x000000005e007209 */ /* 0x000fe40007810000 */
[----:B------:R-:W-:Y:S02]  /*12a60*/  FMNMX.FTZ R2, R64, R2, !PT ;  /* 0x0000000240027209 */ /* 0x000fe40007810000 */
[-C--:B------:R-:W-:Y:S02]  /*12a70*/  ISETP.GE.AND P0, PT, R8, R197.reuse, PT ;  /* 0x000000c50800720c */ /* 0x080fe40003f06270 */
[----:B-1----:R-:W-:Y:S02]  /*12a80*/  FMNMX.FTZ R41, R41, R4, !PT ;  /* 0x0000000429297209 */ /* 0x002fe40007810000 */
[----:B------:R-:W-:Y:S02]  /*12a90*/  FMNMX.FTZ R4, R104, R0, !PT ;  /* 0x0000000068047209 */ /* 0x000fe40007810000 */
[----:B------:R-:W-:Y:S02]  /*12aa0*/  FSEL R246, R121, -INF , !P1 ;  /* 0xff80000079f67808 */ /* 0x000fe40004800000 */
[C---:B------:R-:W-:Y:S02]  /*12ab0*/  ISETP.GE.AND P1, PT, R7.reuse, R197, PT ;  /* 0x000000c50700720c */ /* 0x040fe40003f26270 */
[----:B------:R-:W-:Y:S02]  /*12ac0*/  FMNMX.FTZ R0, R248, R2, !PT ;  /* 0x00000002f8007209 */ /* 0x000fe40007810000 */
[----:B------:R-:W-:Y:S02]  /*12ad0*/  ISETP.GE.OR P0, PT, R8, R201, !P0 ;  /* 0x000000c90800720c */ /* 0x000fe40004706670 */
[----:B--2---:R-:W-:Y:S02]  /*12ae0*/  FMNMX.FTZ R40, R40, R5, !PT ;  /* 0x0000000528287209 */ /* 0x004fe40007810000 */
[----:B------:R-:W1:Y:S01]  /*12af0*/  SHFL.BFLY PT, R5, R41, 0x1, 0x1f ;  /* 0x0c201f0029057f89 */ /* 0x000e6200000e0000 */
[----:B------:R-:W-:Y:S02]  /*12b00*/  ISETP.GE.OR P1, PT, R7, R201, !P1 ;  /* 0x000000c90700720c */ /* 0x000fe40004f26670 */
[----:B------:R-:W-:Y:S02]  /*12b10*/  FSEL R243, R124, -INF , !P0 ;  /* 0xff8000007cf37808 */ /* 0x000fe40004000000 */
[----:B------:R-:W-:Y:S02]  /*12b20*/  FMNMX.FTZ R2, R246, R0, !PT ;  /* 0x00000000f6027209 */ /* 0x000fe40007810000 */
[----:B------:R-:W-:Y:S02]  /*12b30*/  FSEL R90, R125, -INF , !P1 ;  /* 0xff8000007d5a7808 */ /* 0x000fe40004800000 */
[----:B------:R-:W-:Y:S02]  /*12b40*/  FMNMX.FTZ R2, R243, R2, !PT ;  /* 0x00000002f3027209 */ /* 0x000fe40007810000 */
[----:B------:R-:W-:Y:S01]  /*12b50*/  FSEL R245, R110, -INF , !P5 ;  /* 0xff8000006ef57808 */ /* 0x000fe20006800000 */
[----:B------:R-:W-:Y:S01]  /*12b60*/  IMAD.MOV.U32 R110, RZ, RZ, R39 ;  /* 0x000000ffff6e7224 */ /* 0x000fe200078e0027 */
[----:B------:R-:W-:Y:S02]  /*12b70*/  FMNMX.FTZ R39, R90, R2, !PT ;  /* 0x000000025a277209 */ /* 0x000fe40007810000 */
[----:B------:R-:W-:Y:S01]  /*12b80*/  FMNMX.FTZ R0, R103, R4, !PT ;  /* 0x0000000467007209 */ /* 0x000fe20007810000 */
[----:B------:R-:W2:Y:S01]  /*12b90*/  SHFL.BFLY PT, R2, R40, 0x1, 0x1f ;  /* 0x0c201f0028027f89 */ /* 0x000ea200000e0000 */
[----:B------:R-:W-:Y:S02]  /*12ba0*/  ISETP.GE.AND P0, PT, R8, R196, PT ;  /* 0x000000c40800720c */ /* 0x000fe40003f06270 */
[----:B------:R-:W-:Y:S05]  /*12bb0*/  FSEL R242, R122, -INF , !P3 ;  /* 0xff8000007af27808 */ /* 0x000fea0005800000 */
[----:B------:R-:W3:Y:S01]  /*12bc0*/  SHFL.BFLY PT, R4, R39, 0x2, 0x1f ;  /* 0x0c401f0027047f89 */ /* 0x000ee200000e0000 */
[----:B------:R-:W-:Y:S01]  /*12bd0*/  ISETP.GE.OR P0, PT, R8, R200, !P0 ;  /* 0x000000c80800720c */ /* 0x000fe20004706670 */
[----:B------:R-:W-:Y:S01]  /*12be0*/  IMAD.MOV.U32 R8, RZ, RZ, R43 ;  /* 0x000000ffff087224 */ /* 0x000fe200078e002b */
[----:B------:R-:W-:Y:S01]  /*12bf0*/  FSEL R247, R107, -INF , !P4 ;  /* 0xff8000006bf77808 */ /* 0x000fe20006000000 */
[----:B------:R-:W-:Y:S01]  /*12c00*/  IMAD.MOV.U32 R107, RZ, RZ, R42 ;  /* 0x000000ffff6b7224 */ /* 0x000fe200078e002a */
[----:B-1----:R-:W-:Y:S01]  /*12c10*/  FMNMX.FTZ R41, R41, R5, !PT ;  /* 0x0000000529297209 */ /* 0x002fe20007810000 */
[----:B------:R-:W1:Y:S01]  /*12c20*/  MUFU.TANH R42, R127 ;  /* 0x0000007f002a7308 */ /* 0x000e620000002400 */
[----:B------:R-:W-:Y:S02]  /*12c30*/  FMNMX.FTZ R0, R247, R0, !PT ;  /* 0x00000000f7007209 */ /* 0x000fe40007810000 */
[C---:B------:R-:W-:Y:S01]  /*12c40*/  FSETP.NEU.FTZ.AND P3, PT, R41.reuse, -INF , PT ;  /* 0xff8000002900780b */ /* 0x040fe20003f7d000 */
[----:B------:R-:W-:Y:S01]  /*12c50*/  FMUL.FTZ R43, R41, UR4 ;  /* 0x00000004292b7c20 */ /* 0x000fe20008410000 */
[----:B------:R-:W-:Y:S02]  /*12c60*/  FSEL R244, R111, -INF , !P2 ;  /* 0xff8000006ff47808 */ /* 0x000fe40005000000 */
[C---:B------:R-:W-:Y:S02]  /*12c70*/  ISETP.GE.AND P6, PT, R6.reuse, R196, PT ;  /* 0x000000c40600720c */ /* 0x040fe40003fc6270 */
[----:B------:R-:W-:Y:S02]  /*12c80*/  FSEL R43, R43, RZ, P3 ;  /* 0x000000ff2b2b7208 */ /* 0x000fe40001800000 */
[----:B------:R-:W-:Y:S02]  /*12c90*/  FMNMX.FTZ R0, R245, R0, !PT ;  /* 0x00000000f5007209 */ /* 0x000fe40007810000 */
[----:B------:R-:W-:Y:S01]  /*12ca0*/  ISETP.GE.OR P6, PT, R6, R200, !P6 ;  /* 0x000000c80600720c */ /* 0x000fe200077c6670 */
[--C-:B------:R-:W-:Y:S01]  /*12cb0*/  FFMA.FTZ R6, R49, UR4, -R43.reuse ;  /* 0x0000000431067c23 */ /* 0x100fe2000801082b */
[----:B--2---:R-:W-:Y:S01]  /*12cc0*/  FMNMX.FTZ R40, R40, R2, !PT ;  /* 0x0000000228287209 */ /* 0x004fe20007810000 */
[----:B------:R-:W-:Y:S01]  /*12cd0*/  IMAD.MOV.U32 R49, RZ, RZ, R106 ;  /* 0x000000ffff317224 */ /* 0x000fe200078e006a */
[----:B------:R-:W-:Y:S01]  /*12ce0*/  FMNMX.FTZ R0, R244, R0, !PT ;  /* 0x00000000f4007209 */ /* 0x000fe20007810000 */
[----:B------:R2:W-:Y:S01]  /*12cf0*/  MUFU.EX2 R121, R6 ;  /* 0x0000000600797308 */ /* 0x0005e20000000800 */
[----:B---3--:R-:W-:Y:S01]  /*12d00*/  FMNMX.FTZ R39, R39, R4, !PT ;  /* 0x0000000427277209 */ /* 0x008fe20007810000 */
[--C-:B------:R-:W-:Y:S01]  /*12d10*/  FFMA.FTZ R4, R9, UR4, -R43.reuse ;  /* 0x0000000409047c23 */ /* 0x100fe2000801082b */
[----:B------:R-:W-:Y:S02]  /*12d20*/  IMAD.MOV.U32 R9, RZ, RZ, R64 ;  /* 0x000000ffff097224 */ /* 0x000fe400078e0040 */
[C---:B------:R-:W-:Y:S01]  /*12d30*/  FMUL.FTZ R64, R40.reuse, UR4 ;  /* 0x0000000428407c20 */ /* 0x040fe20008410000 */
[----:B------:R-:W-:Y:S01]  /*12d40*/  FSETP.NEU.FTZ.AND P2, PT, R40, -INF , PT ;  /* 0xff8000002800780b */ /* 0x000fe20003f5d000 */
[----:B------:R-:W3:Y:S01]  /*12d50*/  SHFL.BFLY PT, R5, R39, 0x1, 0x1f ;  /* 0x0c201f0027057f89 */ /* 0x000ee200000e0000 */
[----:B------:R-:W-:Y:S02]  /*12d60*/  ISETP.GE.AND P1, PT, R7, R196, PT ;  /* 0x000000c40700720c */ /* 0x000fe40003f26270 */
[----:B------:R4:W-:Y:S01]  /*12d70*/  MUFU.EX2 R82, R4 ;  /* 0x0000000400527308 */ /* 0x0009e20000000800 */
[----:B------:R-:W-:Y:S02]  /*12d80*/  FSEL R64, R64, RZ, P2 ;  /* 0x000000ff40407208 */ /* 0x000fe40001000000 */
[----:B------:R-:W-:Y:S02]  /*12d90*/  FSEL R101, R123, -INF , !P6 ;  /* 0xff8000007b657808 */ /* 0x000fe40007000000 */
[----:B------:R-:W-:Y:S02]  /*12da0*/  FMNMX.FTZ R0, R242, R0, !PT ;  /* 0x00000000f2007209 */ /* 0x000fe40007810000 */
[----:B------:R-:W-:Y:S01]  /*12db0*/  ISETP.GE.OR P1, PT, R7, R200, !P1 ;  /* 0x000000c80700720c */ /* 0x000fe20004f26670 */
[--C-:B------:R-:W-:Y:S01]  /*12dc0*/  FFMA.FTZ R7, R60, UR4, -R43.reuse ;  /* 0x000000043c077c23 */ /* 0x100fe2000801082b */
[----:B------:R-:W-:Y:S01]  /*12dd0*/  FSEL R129, R126, -INF , !P0 ;  /* 0xff8000007e817808 */ /* 0x000fe20004000000 */
[----:B------:R-:W-:Y:S01]  /*12de0*/  IMAD.MOV.U32 R60, RZ, RZ, R174 ;  /* 0x000000ffff3c7224 */ /* 0x000fe200078e00ae */
[----:B------:R-:W-:Y:S01]  /*12df0*/  FMNMX.FTZ R0, R101, R0, !PT ;  /* 0x0000000065007209 */ /* 0x000fe20007810000 */
[----:B------:R5:W-:Y:S01]  /*12e00*/  MUFU.EX2 R114, R7 ;  /* 0x0000000700727308 */ /* 0x000be20000000800 */
[----:B-1----:R-:W-:Y:S01]  /*12e10*/  FSEL R42, R42, -INF , !P1 ;  /* 0xff8000002a2a7808 */ /* 0x002fe20004800000 */
[--C-:B--2---:R-:W-:Y:S01]  /*12e20*/  FFMA.FTZ R6, R31, UR4, -R43.reuse ;  /* 0x000000041f067c23 */ /* 0x104fe2000801082b */
[----:B------:R-:W-:Y:S01]  /*12e30*/  FMNMX.FTZ R0, R129, R0, !PT ;  /* 0x0000000081007209 */ /* 0x000fe20007810000 */
[--C-:B----4-:R-:W-:Y:S03]  /*12e40*/  FFMA.FTZ R4, R26, UR4, -R43.reuse ;  /* 0x000000041a047c23 */ /* 0x110fe6000801082b */
[----:B------:R-:W-:Y:S03]  /*12e50*/  FMNMX.FTZ R0, R42, R0, !PT ;  /* 0x000000002a007209 */ /* 0x000fe60007810000 */
[----:B------:R1:W-:Y:S01]  /*12e60*/  MUFU.EX2 R179, R6 ;  /* 0x0000000600b37308 */ /* 0x0003e20000000800 */
[----:B---3--:R-:W-:Y:S01]  /*12e70*/  FMNMX.FTZ R39, R39, R5, !PT ;  /* 0x0000000527277209 */ /* 0x008fe20007810000 */
[--C-:B------:R-:W-:Y:S01]  /*12e80*/  FFMA.FTZ R5, R25, UR4, -R43.reuse ;  /* 0x0000000419057c23 */ /* 0x100fe2000801082b */
[----:B------:R-:W2:Y:S02]  /*12e90*/  SHFL.BFLY PT, R2, R0, 0x2, 0x1f ;  /* 0x0c401f0000027f89 */ /* 0x000ea400000e0000 */
[C---:B------:R-:W-:Y:S05]  /*12ea0*/  FSETP.NEU.FTZ.AND P1, PT, R39.reuse, -INF , PT ;  /* 0xff8000002700780b */ /* 0x040fea0003f3d000 */
[----:B------:R3:W-:Y:S01]  /*12eb0*/  MUFU.EX2 R92, R4 ;  /* 0x00000004005c7308 */ /* 0x0007e20000000800 */
[--C-:B-----5:R-:W-:Y:S09]  /*12ec0*/  FFMA.FTZ R7, R36, UR4, -R43.reuse ;  /* 0x0000000424077c23 */ /* 0x120ff2000801082b */
[----:B------:R4:W-:Y:S01]  /*12ed0*/  MUFU.EX2 R124, R5 ;  /* 0x00000005007c7308 */ /* 0x0009e20000000800 */
[--C-:B-1----:R-:W-:Y:S09]  /*12ee0*/  FFMA.FTZ R6, R16, UR4, -R43.reuse ;  /* 0x0000000410067c23 */ /* 0x102ff2000801082b */
[----:B------:R1:W-:Y:S01]  /*12ef0*/  MUFU.EX2 R174, R7 ;  /* 0x0000000700ae7308 */ /* 0x0003e20000000800 */
[----:B---3--:R-:W-:Y:S01]  /*12f00*/  FFMA.FTZ R4, R10, UR4, -R64 ;  /* 0x000000040a047c23 */ /* 0x008fe20008010840 */
[----:B------:R-:W-:Y:S01]  /*12f10*/  IMAD.MOV.U32 R10, RZ, RZ, R76 ;  /* 0x000000ffff0a7224 */ /* 0x000fe200078e004c */
[----:B--2---:R-:W-:Y:S01]  /*12f20*/  FMNMX.FTZ R0, R0, R2, !PT ;  /* 0x0000000200007209 */ /* 0x004fe20007810000 */
[----:B------:R-:W-:Y:S01]  /*12f30*/  FFMA.FTZ R2, R14, UR4, -R43 ;  /* 0x000000040e027c23 */ /* 0x000fe2000801082b */
[----:B------:R-:W-:Y:S02]  /*12f40*/  IMAD.MOV.U32 R14, RZ, RZ, R65 ;  /* 0x000000ffff0e7224 */ /* 0x000fe400078e0041 */
[----:B------:R-:W-:Y:S03]  /*12f50*/  FMUL.FTZ R65, R39, UR4 ;  /* 0x0000000427417c20 */ /* 0x000fe60008410000 */
[----:B------:R2:W-:Y:S01]  /*12f60*/  MUFU.EX2 R80, R4 ;  /* 0x0000000400507308 */ /* 0x0005e20000000800 */
[--C-:B----4-:R-:W-:Y:S01]  /*12f70*/  FFMA.FTZ R5, R48, UR4, -R43.reuse ;  /* 0x0000000430057c23 */ /* 0x110fe2000801082b */
[----:B------:R-:W-:Y:S08]  /*12f80*/  FSEL R65, R65, RZ, P1 ;  /* 0x000000ff41417208 */ /* 0x000ff00000800000 */
[----:B------:R3:W-:Y:S01]  /*12f90*/  MUFU.EX2 R123, R2 ;  /* 0x00000002007b7308 */ /* 0x0007e20000000800 */
[----:B-1----:R-:W-:Y:S09]  /*12fa0*/  FFMA.FTZ R7, R18, UR4, -R43 ;  /* 0x0000000412077c23 */ /* 0x002ff2000801082b */
[----:B------:R1:W-:Y:S01]  /*12fb0*/  MUFU.EX2 R207, R5 ;  /* 0x0000000500cf7308 */ /* 0x0003e20000000800 */
[--C-:B--2---:R-:W-:Y:S01]  /*12fc0*/  FFMA.FTZ R4, R28, UR4, -R64.reuse ;  /* 0x000000041c047c23 */ /* 0x104fe20008010840 */
[----:B------:R-:W-:Y:S08]  /*12fd0*/  IMAD.MOV.U32 R28, RZ, RZ, R75 ;  /* 0x000000ffff1c7224 */ /* 0x000ff000078e004b */
[----:B------:R2:W-:Y:S01]  /*12fe0*/  MUFU.EX2 R98, R4 ;  /* 0x0000000400627308 */ /* 0x0005e20000000800 */
[----:B---3--:R-:W3:Y:S09]  /*12ff0*/  SHFL.BFLY PT, R2, R0, 0x1, 0x1f ;  /* 0x0c201f0000027f89 */ /* 0x008ef200000e0000 */
[----:B------:R4:W-:Y:S01]  /*13000*/  MUFU.EX2 R178, R7 ;  /* 0x0000000700b27308 */ /* 0x0009e20000000800 */
[--C-:B-1----:R-:W-:Y:S09]  /*13010*/  FFMA.FTZ R5, R211, UR4, -R43.reuse ;  /* 0x00000004d3057c23 */ /* 0x102ff2000801082b */
[----:B------:R1:W-:Y:S01]  /*13020*/  MUFU.EX2 R206, R6 ;  /* 0x0000000600ce7308 */ /* 0x0003e20000000800 */
[----:B--2---:R-:W-:Y:S01]  /*13030*/  FFMA.FTZ R4, R11, UR4, -R43 ;  /* 0x000000040b047c23 */ /* 0x004fe2000801082b */
[----:B------:R-:W-:Y:S08]  /*13040*/  IMAD.MOV.U32 R11, RZ, RZ, R175 ;  /* 0x000000ffff0b7224 */ /* 0x000ff000078e00af */
[----:B------:R2:W-:Y:S01]  /*13050*/  MUFU.EX2 R128, R4 ;  /* 0x0000000400807308 */ /* 0x0005e20000000800 */
[--C-:B----4-:R-:W-:Y:S09]  /*13060*/  FFMA.FTZ R7, R214, UR4, -R43.reuse ;  /* 0x00000004d6077c23 */ /* 0x110ff2000801082b */
[----:B------:R4:W-:Y:S01]  /*13070*/  MUFU.EX2 R215, R5 ;  /* 0x0000000500d77308 */ /* 0x0009e20000000800 */
[--C-:B-1----:R-:W-:Y:S09]  /*13080*/  FFMA.FTZ R6, R69, UR4, -R43.reuse ;  /* 0x0000000445067c23 */ /* 0x102ff2000801082b */
[----:B------:R-:W-:Y:S01]  /*13090*/  MUFU.EX2 R227, R6 ;  /* 0x0000000600e37308 */ /* 0x000fe20000000800 */
[----:B--2---:R-:W-:Y:S01]  /*130a0*/  FFMA.FTZ R4, R15, UR4, -R64 ;  /* 0x000000040f047c23 */ /* 0x004fe20008010840 */
[----:B------:R-:W-:Y:S08]  /*130b0*/  IMAD.MOV.U32 R15, RZ, RZ, R66 ;  /* 0x000000ffff0f7224 */ /* 0x000ff000078e0042 */
[----:B------:R1:W-:Y:S01]  /*130c0*/  MUFU.EX2 R117, R4 ;  /* 0x0000000400757308 */ /* 0x0003e20000000800 */
[----:B----4-:R-:W-:Y:S09]  /*130d0*/  FFMA.FTZ R5, R58, UR4, -R43 ;  /* 0x000000043a057c23 */ /* 0x010ff2000801082b */
[----:B------:R2:W-:Y:S01]  /*130e0*/  MUFU.EX2 R230, R5 ;  /* 0x0000000500e67308 */ /* 0x0005e20000000800 */
[----:B-1----:R-:W-:Y:S01]  /*130f0*/  FFMA.FTZ R4, R21, UR4, -R64 ;  /* 0x0000000415047c23 */ /* 0x002fe20008010840 */
[----:B------:R-:W-:Y:S01]  /*13100*/  IMAD.MOV.U32 R21, RZ, RZ, R38 ;  /* 0x000000ffff157224 */ /* 0x000fe200078e0026 */
[----:B---3--:R-:W-:Y:S01]  /*13110*/  FMNMX.FTZ R38, R0, R2, !PT ;  /* 0x0000000200267209 */ /* 0x008fe20007810000 */
[--C-:B------:R-:W-:Y:S06]  /*13120*/  FFMA.FTZ R0, R168, UR4, -R65.reuse ;  /* 0x00000004a8007c23 */ /* 0x100fec0008010841 */
[----:B------:R1:W-:Y:S01]  /*13130*/  MUFU.EX2 R127, R4 ;  /* 0x00000004007f7308 */ /* 0x0003e20000000800 */
[----:B------:R-:W-:Y:S01]  /*13140*/  FFMA.FTZ R2, R55, UR4, -R65 ;  /* 0x0000000437027c23 */ /* 0x000fe20008010841 */
[C---:B------:R-:W-:Y:S01]  /*13150*/  FSETP.NEU.FTZ.AND P0, PT, R38.reuse, -INF , PT ;  /* 0xff8000002600780b */ /* 0x040fe20003f1d000 */
[----:B------:R-:W-:Y:S01]  /*13160*/  FMUL.FTZ R66, R38, UR4 ;  /* 0x0000000426427c20 */ /* 0x000fe20008410000 */
[----:B--2---:R-:W-:Y:S01]  /*13170*/  FFMA.FTZ R5, R84, UR4, -R43 ;  /* 0x0000000454057c23 */ /* 0x004fe2000801082b */
[----:B------:R-:W-:Y:S05]  /*13180*/  IMAD.MOV.U32 R84, RZ, RZ, R60 ;  /* 0x000000ffff547224 */ /* 0x000fea00078e003c */
[----:B------:R2:W-:Y:S01]  /*13190*/  MUFU.EX2 R77, R0 ;  /* 0x00000000004d7308 */ /* 0x0005e20000000800 */
[----:B------:R-:W-:Y:S05]  /*131a0*/  FSEL R66, R66, RZ, P0 ;  /* 0x000000ff42427208 */ /* 0x000fea0000000000 */
[--C-:B------:R-:W-:Y:S01]  /*131b0*/  FFMA.FTZ R101, R101, UR4, -R66.reuse ;  /* 0x0000000465657c23 */ /* 0x100fe20008010842 */
[----:B------:R-:W-:Y:S03]  /*131c0*/  FFMA.FTZ R129, R129, UR4, -R66 ;  /* 0x0000000481817c23 */ /* 0x000fe60008010842 */
[----:B------:R3:W-:Y:S01]  /*131d0*/  MUFU.EX2 R116, R2 ;  /* 0x0000000200747308 */ /* 0x0007e20000000800 */
[--C-:B-1----:R-:W-:Y:S09]  /*131e0*/  FFMA.FTZ R4, R27, UR4, -R65.reuse ;  /* 0x000000041b047c23 */ /* 0x102ff20008010841 */
[----:B------:R1:W4:Y:S01]  /*131f0*/  MUFU.EX2 R76, R4 ;  /* 0x00000004004c7308 */ /* 0x0003220000000800 */
[----:B--2---:R-:W-:Y:S09]  /*13200*/  FFMA.FTZ R0, R169, UR4, -R65 ;  /* 0x00000004a9007c23 */ /* 0x004ff20008010841 */
[----:B------:R2:W-:Y:S01]  /*13210*/  MUFU.EX2 R108, R0 ;  /* 0x00000000006c7308 */ /* 0x0005e20000000800 */
[----:B---3--:R-:W-:Y:S01]  /*13220*/  FFMA.FTZ R2, R51, UR4, -R64 ;  /* 0x0000000433027c23 */ /* 0x008fe20008010840 */
[----:B------:R-:W-:Y:S08]  /*13230*/  IMAD.MOV.U32 R51, RZ, RZ, R226 ;  /* 0x000000ffff337224 */ /* 0x000ff000078e00e2 */
[----:B------:R3:W-:Y:S01]  /*13240*/  MUFU.EX2 R111, R2 ;  /* 0x00000002006f7308 */ /* 0x0007e20000000800 */
[----:B-1----:R-:W-:Y:S01]  /*13250*/  FFMA.FTZ R4, R22, UR4, -R43 ;  /* 0x0000000416047c23 */ /* 0x002fe2000801082b */
[----:B------:R-:W-:Y:S01]  /*13260*/  IMAD.MOV.U32 R22, RZ, RZ, R105 ;  /* 0x000000ffff167224 */ /* 0x000fe200078e0069 */
[----:B----4-:R-:W-:Y:S07]  /*13270*/  F2FP.F16.F32.PACK_AB R48, R77, R76 ;  /* 0x0000004c4d30723e */ /* 0x010fee00000000ff */
[----:B------:R1:W-:Y:S01]  /*13280*/  MUFU.EX2 R130, R4 ;  /* 0x0000000400827308 */ /* 0x0003e20000000800 */
[----:B--2---:R-:W-:Y:S09]  /*13290*/  FFMA.FTZ R0, R37, UR4, -R66 ;  /* 0x0000000425007c23 */ /* 0x004ff20008010842 */
[----:B------:R2:W-:Y:S01]  /*132a0*/  MUFU.EX2 R75, R0 ;  /* 0x00000000004b7308 */ /* 0x0005e20000000800 */
[----:B---3--:R-:W-:Y:S09]  /*132b0*/  FFMA.FTZ R2, R34, UR4, -R64 ;  /* 0x0000000422027c23 */ /* 0x008ff20008010840 */
[----:B------:R-:W-:Y:S01]  /*132c0*/  MUFU.EX2 R233, R5 ;  /* 0x0000000500e97308 */ /* 0x000fe20000000800 */
        /* <DEDUP_REMOVED lines=8> */
[----:B-1----:R-:W-:Y:S01]  /*13350*/  FFMA.FTZ R4, R81, UR4, -R43 ;  /* 0x0000000451047c23 */ /* 0x002fe2000801082b */
[----:B------:R-:W-:Y:S08]  /*13360*/  IMAD.MOV.U32 R81, RZ, RZ, R9 ;  /* 0x000000ffff517224 */ /* 0x000ff000078e0009 */
[----:B------:R1:W-:Y:S01]  /*13370*/  MUFU.EX2 R231, R4 ;  /* 0x0000000400e77308 */ /* 0x0003e20000000800 */
[----:B--2---:R-:W-:Y:S09]  /*13380*/  FFMA.FTZ R0, R172, UR4, -R66 ;  /* 0x00000004ac007c23 */ /* 0x004ff20008010842 */
[----:B------:R2:W3:Y:S10]  /*13390*/  MUFU.EX2 R115, R0 ;  /* 0x0000000000737308 */ /* 0x0004f40000000800 */
[----:B------:R4:W-:Y:S01]  /*133a0*/  MUFU.EX2 R172, R2 ;  /* 0x0000000200ac7308 */ /* 0x0009e20000000800 */
[----:B-1----:R-:W-:Y:S01]  /*133b0*/  FFMA.FTZ R4, R85, UR4, -R43 ;  /* 0x0000000455047c23 */ /* 0x002fe2000801082b */
[----:B------:R-:W-:Y:S08]  /*133c0*/  IMAD.MOV.U32 R85, RZ, RZ, R22 ;  /* 0x000000ffff557224 */ /* 0x000ff000078e0016 */
[----:B------:R1:W-:Y:S01]  /*133d0*/  MUFU.EX2 R240, R4 ;  /* 0x0000000400f07308 */ /* 0x0003e20000000800 */
[--C-:B--2---:R-:W-:Y:S09]  /*133e0*/  FFMA.FTZ R0, R53, UR4, -R64.reuse ;  /* 0x0000000435007c23 */ /* 0x104ff20008010840 */
[----:B------:R2:W-:Y:S01]  /*133f0*/  MUFU.EX2 R119, R0 ;  /* 0x0000000000777308 */ /* 0x0005e20000000800 */
[--C-:B----4-:R-:W-:Y:S09]  /*13400*/  FFMA.FTZ R2, R17, UR4, -R64.reuse ;  /* 0x0000000411027c23 */ /* 0x110ff20008010840 */
[----:B------:R4:W-:Y:S01]  /*13410*/  MUFU.EX2 R177, R2 ;  /* 0x0000000200b17308 */ /* 0x0009e20000000800 */
[----:B-1----:R-:W-:Y:S01]  /*13420*/  FFMA.FTZ R4, R87, UR4, -R64 ;  /* 0x0000000457047c23 */ /* 0x002fe20008010840 */
[----:B------:R-:W-:Y:S08]  /*13430*/  IMAD.MOV.U32 R87, RZ, RZ, R14 ;  /* 0x000000ffff577224 */ /* 0x000ff000078e000e */
[----:B------:R-:W-:Y:S01]  /*13440*/  MUFU.EX2 R239, R4 ;  /* 0x0000000400ef7308 */ /* 0x000fe20000000800 */
[--C-:B--2---:R-:W-:Y:S02]  /*13450*/  FFMA.FTZ R0, R24, UR4, -R64.reuse ;  /* 0x0000000418007c23 */ /* 0x104fe40008010840 */
[----:B------:R-:W1:Y:S07]  /*13460*/  LDSM.16.MT88.4 R24, [R184+0x4000] ;  /* 0x00400000b818783b */ /* 0x000e6e0000004200 */
[----:B------:R2:W-:Y:S01]  /*13470*/  MUFU.EX2 R120, R0 ;  /* 0x0000000000787308 */ /* 0x0005e20000000800 */
[--C-:B----4-:R-:W-:Y:S01]  /*13480*/  FFMA.FTZ R2, R70, UR4, -R64.reuse ;  /* 0x0000000446027c23 */ /* 0x110fe20008010840 */
[----:B------:R-:W-:Y:S04]  /*13490*/  IMAD.MOV.U32 R70, RZ, RZ, R21 ;  /* 0x000000ffff467224 */ /* 0x000fe800078e0015 */
[----:B------:R-:W-:Y:S01]  /*134a0*/  FFMA.FTZ R70, R70, UR4, -R43 ;  /* 0x0000000446467c23 */ /* 0x000fe2000801082b */
[----:B--2---:R-:W-:Y:S01]  /*134b0*/  FFMA.FTZ R0, R23, UR4, -R64 ;  /* 0x0000000417007c23 */ /* 0x004fe20008010840 */
[----:B------:R-:W-:Y:S03]  /*134c0*/  IMAD.MOV.U32 R23, RZ, RZ, R102 ;  /* 0x000000ffff177224 */ /* 0x000fe600078e0066 */
[----:B------:R2:W-:Y:S01]  /*134d0*/  MUFU.EX2 R131, R0 ;  /* 0x0000000000837308 */ /* 0x0005e20000000800 */
[----:B------:R-:W-:Y:S04]  /*134e0*/  IMAD.MOV.U32 R69, RZ, RZ, R23 ;  /* 0x000000ffff457224 */ /* 0x000fe800078e0017 */
[----:B------:R-:W-:Y:S01]  /*134f0*/  FFMA.FTZ R69, R69, UR4, -R43 ;  /* 0x0000000445457c23 */ /* 0x000fe2000801082b */
[--C-:B--2---:R-:W-:Y:S04]  /*13500*/  FFMA.FTZ R0, R171, UR4, -R65.reuse ;  /* 0x00000004ab007c23 */ /* 0x104fe80008010841 */
[----:B------:R2:W-:Y:S02]  /*13510*/  MUFU.EX2 R102, R0 ;  /* 0x0000000000667308 */ /* 0x0005e40000000800 */
[----:B--2---:R-:W-:Y:S01]  /*13520*/  FFMA.FTZ R0, R62, UR4, -R65 ;  /* 0x000000043e007c23 */ /* 0x004fe20008010841 */
[----:B------:R-:W-:Y:S07]  /*13530*/  IMAD.MOV.U32 R62, RZ, RZ, R103 ;  /* 0x000000ffff3e7224 */ /* 0x000fee00078e0067 */
[----:B------:R2:W-:Y:S02]  /*13540*/  MUFU.EX2 R106, R0 ;  /* 0x00000000006a7308 */ /* 0x0005e40000000800 */
[----:B--2---:R-:W-:Y:S01]  /*13550*/  FFMA.FTZ R0, R56, UR4, -R65 ;  /* 0x0000000438007c23 */ /* 0x004fe20008010841 */
[----:B------:R-:W-:Y:S07]  /*13560*/  IMAD.MOV.U32 R56, RZ, RZ, R97 ;  /* 0x000000ffff387224 */ /* 0x000fee00078e0061 */
[----:B------:R2:W-:Y:S02]  /*13570*/  MUFU.EX2 R113, R0 ;  /* 0x0000000000717308 */ /* 0x0005e40000000800 */
[----:B--2---:R-:W-:Y:S01]  /*13580*/  FFMA.FTZ R0, R45, UR4, -R65 ;  /* 0x000000042d007c23 */ /* 0x004fe20008010841 */
[----:B------:R-:W-:Y:S07]  /*13590*/  F2FP.F16.F32.PACK_AB R45, R98, R80 ;  /* 0x00000050622d723e */ /* 0x000fee00000000ff */
[----:B------:R2:W-:Y:S02]  /*135a0*/  MUFU.EX2 R125, R0 ;  /* 0x00000000007d7308 */ /* 0x0005e40000000800 */
[--C-:B--2---:R-:W-:Y:S08]  /*135b0*/  FFMA.FTZ R0, R63, UR4, -R66.reuse ;  /* 0x000000043f007c23 */ /* 0x104ff00008010842 */
[----:B------:R2:W-:Y:S02]  /*135c0*/  MUFU.EX2 R97, R0 ;  /* 0x0000000000617308 */ /* 0x0005e40000000800 */
[--C-:B--2---:R-:W-:Y:S01]  /*135d0*/  FFMA.FTZ R0, R67, UR4, -R66.reuse ;  /* 0x0000000443007c23 */ /* 0x104fe20008010842 */
[----:B------:R-:W-:Y:S01]  /*135e0*/  IMAD.MOV.U32 R67, RZ, RZ, R51 ;  /* 0x000000ffff437224 */ /* 0x000fe200078e0033 */
[----:B---3--:R-:W-:Y:S06]  /*135f0*/  F2FP.F16.F32.PACK_AB R51, R115, R100 ;  /* 0x000000647333723e */ /* 0x008fec00000000ff */
[----:B------:R2:W-:Y:S02]  /*13600*/  MUFU.EX2 R103, R0 ;  /* 0x0000000000677308 */ /* 0x0005e40000000800 */
[--C-:B--2---:R-:W-:Y:S08]  /*13610*/  FFMA.FTZ R0, R54, UR4, -R66.reuse ;  /* 0x0000000436007c23 */ /* 0x104ff00008010842 */
[----:B------:R2:W-:Y:S02]  /*13620*/  MUFU.EX2 R105, R0 ;  /* 0x0000000000697308 */ /* 0x0005e40000000800 */
[----:B--2---:R-:W-:Y:S08]  /*13630*/  FFMA.FTZ R0, R61, UR4, -R66 ;  /* 0x000000043d007c23 */ /* 0x004ff00008010842 */
[----:B------:R2:W-:Y:S02]  /*13640*/  MUFU.EX2 R122, R0 ;  /* 0x00000000007a7308 */ /* 0x0005e40000000800 */
[--C-:B--2---:R-:W-:Y:S08]  /*13650*/  FFMA.FTZ R0, R33, UR4, -R64.reuse ;  /* 0x0000000421007c23 */ /* 0x104ff00008010840 */
[----:B------:R2:W-:Y:S02]  /*13660*/  MUFU.EX2 R180, R0 ;  /* 0x0000000000b47308 */ /* 0x0005e40000000800 */
[--C-:B--2---:R-:W-:Y:S01]  /*13670*/  FFMA.FTZ R0, R50, UR4, -R64.reuse ;  /* 0x0000000432007c23 */ /* 0x104fe20008010840 */
        /* <DEDUP_REMOVED lines=8> */
[----:B------:R3:W-:Y:S02]  /*13700*/  MUFU.EX2 R171, R0 ;  /* 0x0000000000ab7308 */ /* 0x0007e40000000800 */
[--C-:B---3--:R-:W-:Y:S08]  /*13710*/  FFMA.FTZ R0, R32, UR4, -R65.reuse ;  /* 0x0000000420007c23 */ /* 0x108ff00008010841 */
[----:B------:R3:W-:Y:S02]  /*13720*/  MUFU.EX2 R176, R0 ;  /* 0x0000000000b07308 */ /* 0x0007e40000000800 */
[--C-:B---3--:R-:W-:Y:S08]  /*13730*/  FFMA.FTZ R0, R29, UR4, -R65.reuse ;  /* 0x000000041d007c23 */ /* 0x108ff00008010841 */
[----:B------:R3:W-:Y:S02]  /*13740*/  MUFU.EX2 R183, R0 ;  /* 0x0000000000b77308 */ /* 0x0007e40000000800 */
[--C-:B---3--:R-:W-:Y:S08]  /*13750*/  FFMA.FTZ R0, R35, UR4, -R66.reuse ;  /* 0x0000000423007c23 */ /* 0x108ff00008010842 */
[----:B------:R3:W-:Y:S02]  /*13760*/  MUFU.EX2 R118, R0 ;  /* 0x0000000000767308 */ /* 0x0007e40000000800 */
[--C-:B---3--:R-:W-:Y:S01]  /*13770*/  FFMA.FTZ R0, R44, UR4, -R66.reuse ;  /* 0x000000042c007c23 */ /* 0x108fe20008010842 */
[----:B------:R-:W-:Y:S07]  /*13780*/  F2FP.F16.F32.PACK_AB R44, R92, R82 ;  /* 0x000000525c2c723e */ /* 0x000fee00000000ff */
[----:B------:R3:W-:Y:S02]  /*13790*/  MUFU.EX2 R169, R0 ;  /* 0x0000000000a97308 */ /* 0x0007e40000000800 */
[--C-:B---3--:R-:W-:Y:S01]  /*137a0*/  FFMA.FTZ R0, R46, UR4, -R66.reuse ;  /* 0x000000042e007c23 */ /* 0x108fe20008010842 */
[----:B------:R-:W-:Y:S07]  /*137b0*/  F2FP.F16.F32.PACK_AB R46, R128, R123 ;  /* 0x0000007b802e723e */ /* 0x000fee00000000ff */
[----:B------:R3:W-:Y:S02]  /*137c0*/  MUFU.EX2 R170, R0 ;  /* 0x0000000000aa7308 */ /* 0x0007e40000000800 */
[----:B---3--:R-:W-:Y:S01]  /*137d0*/  FFMA.FTZ R0, R47, UR4, -R66 ;  /* 0x000000042f007c23 */ /* 0x008fe20008010842 */
[----:B------:R-:W-:Y:S07]  /*137e0*/  F2FP.F16.F32.PACK_AB R47, R127, R117 ;  /* 0x000000757f2f723e */ /* 0x000fee00000000ff */
[----:B------:R3:W-:Y:S02]  /*137f0*/  MUFU.EX2 R175, R0 ;  /* 0x0000000000af7308 */ /* 0x0007e40000000800 */
[--C-:B---3--:R-:W-:Y:S08]  /*13800*/  FFMA.FTZ R0, R13, UR4, -R64.reuse ;  /* 0x000000040d007c23 */ /* 0x108ff00008010840 */
[----:B------:R3:W-:Y:S02]  /*13810*/  MUFU.EX2 R208, R0 ;  /* 0x0000000000d07308 */ /* 0x0007e40000000800 */
[--C-:B---3--:R-:W-:Y:S08]  /*13820*/  FFMA.FTZ R0, R182, UR4, -R64.reuse ;  /* 0x00000004b6007c23 */ /* 0x108ff00008010840 */
[----:B------:R3:W-:Y:S02]  /*13830*/  MUFU.EX2 R213, R0 ;  /* 0x0000000000d57308 */ /* 0x0007e40000000800 */
[----:B---3--:R-:W-:Y:S08]  /*13840*/  FFMA.FTZ R0, R181, UR4, -R64 ;  /* 0x00000004b5007c23 */ /* 0x008ff00008010840 */
[----:B------:R3:W-:Y:S02]  /*13850*/  MUFU.EX2 R222, R0 ;  /* 0x0000000000de7308 */ /* 0x0007e40000000800 */
[--C-:B---3--:R-:W-:Y:S08]  /*13860*/  FFMA.FTZ R0, R12, UR4, -R65.reuse ;  /* 0x000000040c007c23 */ /* 0x108ff00008010841 */
        /* <DEDUP_REMOVED lines=10> */
[----:B------:R-:W-:Y:S10]  /*13910*/  MUFU.EX2 R223, R7 ;  /* 0x0000000700df7308 */ /* 0x000ff40000000800 */
[----:B------:R3:W-:Y:S02]  /*13920*/  MUFU.EX2 R182, R0 ;  /* 0x0000000000b67308 */ /* 0x0007e40000000800 */
[----:B---3--:R-:W-:Y:S08]  /*13930*/  FFMA.FTZ R0, R221, UR4, -R66 ;  /* 0x00000004dd007c23 */ /* 0x008ff00008010842 */
[----:B------:R3:W-:Y:S10]  /*13940*/  MUFU.EX2 R221, R2 ;  /* 0x0000000200dd7308 */ /* 0x0007f40000000800 */
[----:B------:R4:W-:Y:S01]  /*13950*/  MUFU.EX2 R211, R0 ;  /* 0x0000000000d37308 */ /* 0x0009e20000000800 */
[----:B---3--:R-:W-:Y:S01]  /*13960*/  FFMA.FTZ R2, R86, UR4, -R64 ;  /* 0x0000000456027c23 */ /* 0x008fe20008010840 */
[----:B------:R-:W-:Y:S08]  /*13970*/  IMAD.MOV.U32 R86, RZ, RZ, R107 ;  /* 0x000000ffff567224 */ /* 0x000ff000078e006b */
[----:B------:R-:W-:Y:S01]  /*13980*/  MUFU.EX2 R236, R2 ;  /* 0x0000000200ec7308 */ /* 0x000fe20000000800 */
[----:B----4-:R-:W-:Y:S09]  /*13990*/  FFMA.FTZ R0, R218, UR4, -R66 ;  /* 0x00000004da007c23 */ /* 0x010ff20008010842 */
[----:B------:R3:W-:Y:S02]  /*139a0*/  MUFU.EX2 R218, R0 ;  /* 0x0000000000da7308 */ /* 0x0007e40000000800 */
[----:B---3--:R-:W-:Y:S01]  /*139b0*/  FFMA.FTZ R0, R71, UR4, -R64 ;  /* 0x0000000447007c23 */ /* 0x008fe20008010840 */
[----:B------:R-:W-:Y:S07]  /*139c0*/  IMAD.MOV.U32 R71, RZ, RZ, R110 ;  /* 0x000000ffff477224 */ /* 0x000fee00078e006e */
[----:B------:R3:W-:Y:S01]  /*139d0*/  MUFU.EX2 R226, R0 ;  /* 0x0000000000e27308 */ /* 0x0007e20000000800 */
[--C-:B------:R-:W-:Y:S01]  /*139e0*/  FFMA.FTZ R71, R71, UR4, -R64.reuse ;  /* 0x0000000447477c23 */ /* 0x100fe20008010840 */
[--C-:B---3--:R-:W-:Y:S08]  /*139f0*/  FFMA.FTZ R0, R57, UR4, -R64.reuse ;  /* 0x0000000439007c23 */ /* 0x108ff00008010840 */
[----:B------:R3:W-:Y:S02]  /*13a00*/  MUFU.EX2 R229, R0 ;  /* 0x0000000000e57308 */ /* 0x0007e40000000800 */
[----:B---3--:R-:W-:Y:S01]  /*13a10*/  FFMA.FTZ R0, R83, UR4, -R64 ;  /* 0x0000000453007c23 */ /* 0x008fe20008010840 */
[----:B------:R-:W-:Y:S02]  /*13a20*/  IMAD.MOV.U32 R83, RZ, RZ, R62 ;  /* 0x000000ffff537224 */ /* 0x000fe400078e003e */
[----:B------:R-:W-:Y:S05]  /*13a30*/  LDSM.16.MT88.4 R60, [R185+0x4400] ;  /* 0x00440000b93c783b */ /* 0x000fea0000004200 */
[----:B------:R3:W-:Y:S02]  /*13a40*/  MUFU.EX2 R234, R0 ;  /* 0x0000000000ea7308 */ /* 0x0007e40000000800 */
[--C-:B---3--:R-:W-:Y:S08]  /*13a50*/  FFMA.FTZ R0, R219, UR4, -R65.reuse ;  /* 0x00000004db007c23 */ /* 0x108ff00008010841 */
[----:B------:R3:W-:Y:S02]  /*13a60*/  MUFU.EX2 R216, R0 ;  /* 0x0000000000d87308 */ /* 0x0007e40000000800 */
[----:B---3--:R-:W-:Y:S01]  /*13a70*/  FFMA.FTZ R0, R73, UR4, -R65 ;  /* 0x0000000449007c23 */ /* 0x008fe20008010841 */
[----:B------:R-:W-:Y:S07]  /*13a80*/  IMAD.MOV.U32 R73, RZ, RZ, R15 ;  /* 0x000000ffff497224 */ /* 0x000fee00078e000f */
[----:B------:R3:W-:Y:S01]  /*13a90*/  MUFU.EX2 R224, R0 ;  /* 0x0000000000e07308 */ /* 0x0007e20000000800 */
[----:B------:R-:W-:Y:S09]  /*13aa0*/  FFMA.FTZ R73, R73, UR4, -R43 ;  /* 0x0000000449497c23 */ /* 0x000ff2000801082b */
[----:B------:R-:W-:Y:S01]  /*13ab0*/  MUFU.EX2 R73, R73 ;  /* 0x0000004900497308 */ /* 0x000fe20000000800 */
[--C-:B---3--:R-:W-:Y:S01]  /*13ac0*/  FFMA.FTZ R0, R72, UR4, -R65.reuse ;  /* 0x0000000448007c23 */ /* 0x108fe20008010841 */
[----:B------:R-:W-:Y:S08]  /*13ad0*/  IMAD.MOV.U32 R72, RZ, RZ, R8 ;  /* 0x000000ffff487224 */ /* 0x000ff000078e0008 */
[----:B------:R3:W-:Y:S01]  /*13ae0*/  MUFU.EX2 R228, R0 ;  /* 0x0000000000e47308 */ /* 0x0007e20000000800 */
[----:B------:R-:W-:Y:S09]  /*13af0*/  FFMA.FTZ R72, R72, UR4, -R64 ;  /* 0x0000000448487c23 */ /* 0x000ff20008010840 */
[----:B------:R-:W-:Y:S01]  /*13b00*/  MUFU.EX2 R72, R72 ;  /* 0x0000004800487308 */ /* 0x000fe20000000800 */
[----:B---3--:R-:W-:Y:S01]  /*13b10*/  FFMA.FTZ R0, R68, UR4, -R65 ;  /* 0x0000000444007c23 */ /* 0x008fe20008010841 */
[----:B------:R-:W-:Y:S08]  /*13b20*/  IMAD.MOV.U32 R68, RZ, RZ, R112 ;  /* 0x000000ffff447224 */ /* 0x000ff000078e0070 */
[----:B------:R3:W-:Y:S02]  /*13b30*/  MUFU.EX2 R235, R0 ;  /* 0x0000000000eb7308 */ /* 0x0007e40000000800 */
[--C-:B---3--:R-:W-:Y:S08]  /*13b40*/  FFMA.FTZ R0, R225, UR4, -R66.reuse ;  /* 0x00000004e1007c23 */ /* 0x108ff00008010842 */
[----:B------:R3:W-:Y:S02]  /*13b50*/  MUFU.EX2 R214, R0 ;  /* 0x0000000000d67308 */ /* 0x0007e40000000800 */
[--C-:B---3--:R-:W-:Y:S08]  /*13b60*/  FFMA.FTZ R0, R232, UR4, -R66.reuse ;  /* 0x00000004e8007c23 */ /* 0x108ff00008010842 */
[----:B------:R3:W-:Y:S02]  /*13b70*/  MUFU.EX2 R219, R0 ;  /* 0x0000000000db7308 */ /* 0x0007e40000000800 */
[----:B---3--:R-:W-:Y:S01]  /*13b80*/  FFMA.FTZ R0, R78, UR4, -R66 ;  /* 0x000000044e007c23 */ /* 0x008fe20008010842 */
[----:B------:R-:W-:Y:S07]  /*13b90*/  IMAD.MOV.U32 R78, RZ, RZ, R10 ;  /* 0x000000ffff4e7224 */ /* 0x000fee00078e000a */
[----:B------:R3:W-:Y:S02]  /*13ba0*/  MUFU.EX2 R225, R0 ;  /* 0x0000000000e17308 */ /* 0x0007e40000000800 */
[----:B---3--:R-:W-:Y:S01]  /*13bb0*/  FFMA.FTZ R0, R74, UR4, -R66 ;  /* 0x000000044a007c23 */ /* 0x008fe20008010842 */
[----:B------:R-:W-:Y:S07]  /*13bc0*/  IMAD.MOV.U32 R74, RZ, RZ, R28 ;  /* 0x000000ffff4a7224 */ /* 0x000fee00078e001c */
[----:B------:R3:W-:Y:S02]  /*13bd0*/  MUFU.EX2 R232, R0 ;  /* 0x0000000000e87308 */ /* 0x0007e40000000800 */
[----:B---3--:R-:W-:Y:S05]  /*13be0*/  FSEL R0, R41, RZ, P3 ;  /* 0x000000ff29007208 */ /* 0x008fea0001800000 */
[----:B------:R-:W-:Y:S01]  /*13bf0*/  FADD.FTZ R2, -R0, R3 ;  /* 0x0000000300027221 */ /* 0x000fe20000010100 */
[----:B------:R-:W-:Y:S02]  /*13c00*/  FSEL R0, R40, RZ, P2 ;  /* 0x000000ff28007208 */ /* 0x000fe40001000000 */
[----:B------:R-:W-:Y:S01]  /*13c10*/  FSEL R3, R39, RZ, P1 ;  /* 0x000000ff27037208 */ /* 0x000fe20000800000 */
[----:B------:R-:W-:Y:S02]  /*13c20*/  FMUL.FTZ R2, R2, UR4 ;  /* 0x0000000402027c20 */ /* 0x000fe40008410000 */
[----:B------:R-:W-:Y:S02]  /*13c30*/  FADD.FTZ R0, -R0, R132 ;  /* 0x0000008400007221 */ /* 0x000fe40000010100 */
[----:B------:R3:W4:Y:S01]  /*13c40*/  MUFU.EX2 R37, R2 ;  /* 0x0000000200257308 */ /* 0x0007220000000800 */
[----:B------:R-:W-:Y:S01]  /*13c50*/  FADD.FTZ R3, -R3, R133 ;  /* 0x0000008503037221 */ /* 0x000fe20000010100 */
[----:B---3--:R-:W-:Y:S01]  /*13c60*/  FMUL.FTZ R2, R0, UR4 ;  /* 0x0000000400027c20 */ /* 0x008fe20008410000 */
[C---:B----4-:R-:W-:Y:S01]  /*13c70*/  FMUL.FTZ R20, R37.reuse, R152 ;  /* 0x0000009825147220 */ /* 0x050fe20000410000 */
[----:B------:R-:W-:Y:S01]  /*13c80*/  FSEL R0, R38, RZ, P0 ;  /* 0x000000ff26007208 */ /* 0x000fe20000000000 */
[C---:B------:R-:W-:Y:S05]  /*13c90*/  FMUL.FTZ R5, R37.reuse, R141 ;  /* 0x0000008d25057220 */ /* 0x040fea0000410000 */
[----:B------:R3:W4:Y:S01]  /*13ca0*/  MUFU.EX2 R36, R2 ;  /* 0x0000000200247308 */ /* 0x0007220000000800 */
[----:B------:R-:W-:Y:S02]  /*13cb0*/  IMAD.MOV.U32 R141, RZ, RZ, R49 ;  /* 0x000000ffff8d7224 */ /* 0x000fe400078e0031 */
[----:B------:R-:W-:Y:S01]  /*13cc0*/  FMUL.FTZ R4, R37, R140 ;  /* 0x0000008c25047220 */ /* 0x000fe20000410000 */
[----:B------:R-:W-:Y:S01]  /*13cd0*/  FADD.FTZ R0, -R0, R134 ;  /* 0x0000008600007221 */ /* 0x000fe20000010100 */
[----:B------:R-:W-:Y:S01]  /*13ce0*/  IMAD.MOV.U32 R140, RZ, RZ, R56 ;  /* 0x000000ffff8c7224 */ /* 0x000fe200078e0038 */
[----:B------:R-:W-:Y:S01]  /*13cf0*/  F2FP.F16.F32.PACK_AB R49, R79, R75 ;  /* 0x0000004b4f31723e */ /* 0x000fe200000000ff */
[C---:B------:R-:W-:Y:S01]  /*13d00*/  FMUL.FTZ R16, R37.reuse, R144 ;  /* 0x0000009025107220 */ /* 0x040fe20000410000 */
[----:B------:R-:W-:Y:S01]  /*13d10*/  FMUL.FTZ R0, R0, UR4 ;  /* 0x0000000400007c20 */ /* 0x000fe20008410000 */
[C---:B------:R-:W-:Y:S01]  /*13d20*/  FMUL.FTZ R17, R37.reuse, R145 ;  /* 0x0000009125117220 */ /* 0x040fe20000410000 */
[----:B------:R-:W5:Y:S01]  /*13d30*/  LDSM.16.MT88.4 R56, [R184+0x4400] ;  /* 0x00440000b838783b */ /* 0x000f620000004200 */
[C---:B------:R-:W-:Y:S01]  /*13d40*/  FMUL.FTZ R21, R37.reuse, R153 ;  /* 0x0000009925157220 */ /* 0x040fe20000410000 */
[C---:B------:R-:W-:Y:S01]  /*13d50*/  FMUL.FTZ R32, R37.reuse, R160 ;  /* 0x000000a025207220 */ /* 0x040fe20000410000 */
[----:B------:R-:W-:Y:S01]  /*13d60*/  FMUL.FTZ R33, R37, R161 ;  /* 0x000000a125217220 */ /* 0x000fe20000410000 */
[----:B------:R-:W2:Y:S01]  /*13d70*/  MUFU.EX2 R0, R0 ;  /* 0x0000000000007308 */ /* 0x000ea20000000800 */
[----:B---3--:R-:W-:Y:S01]  /*13d80*/  FMUL.FTZ R2, R3, UR4 ;  /* 0x0000000403027c20 */ /* 0x008fe20008410000 */
[----:B------:R-:W-:Y:S01]  /*13d90*/  FFMA.FTZ R3, R96, UR4, -R43 ;  /* 0x0000000460037c23 */ /* 0x000fe2000801082b */
[----:B------:R-:W-:Y:S02]  /*13da0*/  IMAD.MOV.U32 R96, RZ, RZ, R238 ;  /* 0x000000ffff607224 */ /* 0x000fe400078e00ee */
[C---:B----4-:R-:W-:Y:S01]  /*13db0*/  FMUL.FTZ R7, R36.reuse, R143 ;  /* 0x0000008f24077220 */ /* 0x050fe20000410000 */
[----:B------:R-:W-:Y:S04]  /*13dc0*/  IMAD.MOV.U32 R143, RZ, RZ, R109 ;  /* 0x000000ffff8f7224 */ /* 0x000fe800078e006d */
[----:B------:R3:W-:Y:S01]  /*13dd0*/  MUFU.EX2 R238, R3 ;  /* 0x0000000300ee7308 */ /* 0x0007e20000000800 */
[C---:B------:R-:W-:Y:S01]  /*13de0*/  FMUL.FTZ R6, R36.reuse, R142 ;  /* 0x0000008e24067220 */ /* 0x040fe20000410000 */
[----:B------:R-:W-:Y:S02]  /*13df0*/  IMAD.MOV.U32 R142, RZ, RZ, R11 ;  /* 0x000000ffff8e7224 */ /* 0x000fe400078e000b */
[C---:B------:R-:W-:Y:S01]  /*13e00*/  FMUL.FTZ R18, R36.reuse, R146 ;  /* 0x0000009224127220 */ /* 0x040fe20000410000 */
[C---:B------:R-:W-:Y:S01]  /*13e10*/  FMUL.FTZ R19, R36.reuse, R147 ;  /* 0x0000009324137220 */ /* 0x040fe20000410000 */
[C---:B------:R-:W-:Y:S01]  /*13e20*/  FMUL.FTZ R22, R36.reuse, R154 ;  /* 0x0000009a24167220 */ /* 0x040fe20000410000 */
[----:B------:R-:W-:Y:S01]  /*13e30*/  LDSM.16.MT88.4 R144, [R184+0x5c00] ;  /* 0x005c0000b890783b */ /* 0x000fe20000004200 */
[----:B------:R-:W-:Y:S01]  /*13e40*/  FMUL.FTZ R23, R36, R155 ;  /* 0x0000009b24177220 */ /* 0x000fe20000410000 */
[-C--:B-1----:R-:W-:Y:S01]  /*13e50*/  HMMA.16816.F32 R4, R44, R24.reuse, R4 ;  /* 0x000000182c04723c */ /* 0x082fe20000001804 */
[----:B------:R-:W1:Y:S04]  /*13e60*/  MUFU.EX2 R2, R2 ;  /* 0x0000000200027308 */ /* 0x000e680000000800 */
[C---:B--2---:R-:W-:Y:S01]  /*13e70*/  FMUL.FTZ R11, R0.reuse, R139 ;  /* 0x0000008b000b7220 */ /* 0x044fe20000410000 */
[C---:B------:R-:W-:Y:S01]  /*13e80*/  FMUL.FTZ R10, R0.reuse, R138 ;  /* 0x0000008a000a7220 */ /* 0x040fe20000410000 */
[C---:B------:R-:W-:Y:S01]  /*13e90*/  FMUL.FTZ R14, R0.reuse, R150 ;  /* 0x00000096000e7220 */ /* 0x040fe20000410000 */
[----:B------:R-:W-:Y:S03]  /*13ea0*/  FMUL.FTZ R15, R0, R151 ;  /* 0x00000097000f7220 */ /* 0x000fe60000410000 */
[----:B---3--:R-:W-:Y:S01]  /*13eb0*/  FFMA.FTZ R3, R88, UR4, -R43 ;  /* 0x0000000458037c23 */ /* 0x008fe2000801082b */
[C---:B------:R-:W-:Y:S01]  /*13ec0*/  FMUL.FTZ R30, R0.reuse, R166 ;  /* 0x000000a6001e7220 */ /* 0x040fe20000410000 */
[----:B------:R-:W-:Y:S01]  /*13ed0*/  FMUL.FTZ R31, R0, R167 ;  /* 0x000000a7001f7220 */ /* 0x000fe20000410000 */
[C---:B------:R-:W-:Y:S01]  /*13ee0*/  FMUL.FTZ R34, R36.reuse, R162 ;  /* 0x000000a224227220 */ /* 0x040fe20000410000 */
[----:B------:R-:W-:Y:S01]  /*13ef0*/  FMUL.FTZ R35, R36, R163 ;  /* 0x000000a324237220 */ /* 0x000fe20000410000 */
[C---:B-1----:R-:W-:Y:S01]  /*13f00*/  FMUL.FTZ R9, R2.reuse, R137 ;  /* 0x0000008902097220 */ /* 0x042fe20000410000 */
[----:B------:R-:W-:Y:S02]  /*13f10*/  IMAD.MOV.U32 R137, RZ, RZ, R237 ;  /* 0x000000ffff897224 */ /* 0x000fe400078e00ed */
[C---:B------:R-:W-:Y:S01]  /*13f20*/  FMUL.FTZ R12, R2.reuse, R148 ;  /* 0x00000094020c7220 */ /* 0x040fe20000410000 */
[----:B------:R1:W-:Y:S01]  /*13f30*/  MUFU.EX2 R237, R3 ;  /* 0x0000000300ed7308 */ /* 0x0003e20000000800 */
[C---:B------:R-:W-:Y:S01]  /*13f40*/  FMUL.FTZ R8, R2.reuse, R136 ;  /* 0x0000008802087220 */ /* 0x040fe20000410000 */
[C---:B------:R-:W-:Y:S01]  /*13f50*/  FMUL.FTZ R13, R2.reuse, R149 ;  /* 0x00000095020d7220 */ /* 0x040fe20000410000 */
[C---:B------:R-:W-:Y:S01]  /*13f60*/  FMUL.FTZ R28, R2.reuse, R164 ;  /* 0x000000a4021c7220 */ /* 0x040fe20000410000 */
[C---:B------:R-:W-:Y:S04]  /*13f70*/  FMUL.FTZ R29, R2.reuse, R165 ;  /* 0x000000a5021d7220 */ /* 0x040fe80000410000 */
[C---:B------:R-:W-:Y:S06]  /*13f80*/  HMMA.16816.F32 R8, R48.reuse, R24, R8 ;  /* 0x000000183008723c */ /* 0x040fec0000001808 */
[-C--:B------:R-:W-:Y:S05]  /*13f90*/  HMMA.16816.F32 R12, R48, R26.reuse, R12 ;  /* 0x0000001a300c723c */ /* 0x080fea000000180c */
[--C-:B-1----:R-:W-:Y:S01]  /*13fa0*/  FFMA.FTZ R3, R89, UR4, -R64.reuse ;  /* 0x0000000459037c23 */ /* 0x102fe20008010840 */
[C---:B------:R-:W-:Y:S03]  /*13fb0*/  HMMA.16816.F32 R16, R44.reuse, R26, R16 ;  /* 0x0000001a2c10723c */ /* 0x040fe60000001810 */
[----:B------:R1:W-:Y:S02]  /*13fc0*/  MUFU.EX2 R148, R3 ;  /* 0x0000000300947308 */ /* 0x0003e40000000800 */
[C---:B------:R-:W-:Y:S01]  /*13fd0*/  FMUL.FTZ R24, R2.reuse, R156 ;  /* 0x0000009c02187220 */ /* 0x040fe20000410000 */
[-C--:B------:R-:W-:Y:S05]  /*13fe0*/  HMMA.16816.F32 R20, R44, R52.reuse, R20 ;  /* 0x000000342c14723c */ /* 0x080fea0000001814 */
[----:B------:R-:W-:Y:S01]  /*13ff0*/  FMUL.FTZ R25, R2, R157 ;  /* 0x0000009d02197220 */ /* 0x000fe20000410000 */
[C---:B------:R-:W-:Y:S01]  /*14000*/  FMUL.FTZ R26, R0.reuse, R158 ;  /* 0x0000009e001a7220 */ /* 0x040fe20000410000 */
[----:B------:R-:W-:Y:S07]  /*14010*/  FMUL.FTZ R27, R0, R159 ;  /* 0x0000009f001b7220 */ /* 0x000fee0000410000 */
[C---:B------:R-:W-:Y:S04]  /*14020*/  HMMA.16816.F32 R24, R48.reuse, R52, R24 ;  /* 0x000000343018723c */ /* 0x040fe80000001818 */
[----:B-1----:R-:W-:Y:S02]  /*14030*/  FFMA.FTZ R3, R99, UR4, -R64 ;  /* 0x0000000463037c23 */ /* 0x002fe40008010840 */
[-C--:B------:R-:W-:Y:S02]  /*14040*/  HMMA.16816.F32 R28, R48, R54.reuse, R28 ;  /* 0x00000036301c723c */ /* 0x080fe4000000181c */
[----:B------:R1:W-:Y:S04]  /*14050*/  MUFU.EX2 R152, R3 ;  /* 0x0000000300987308 */ /* 0x0003e80000000800 */
[----:B------:R-:W-:Y:S01]  /*14060*/  HMMA.16816.F32 R32, R44, R54, R32 ;  /* 0x000000362c20723c */ /* 0x000fe20000001820 */
[----:B------:R-:W2:Y:S04]  /*14070*/  LDSM.16.MT88.4 R52, [R184+0x4800] ;  /* 0x00480000b834783b */ /* 0x000ea80000004200 */
[----:B------:R-:W-:Y:S02]  /*14080*/  F2FP.F16.F32.PACK_AB R48, R121, R114 ;  /* 0x000000727930723e */ /* 0x000fe400000000ff */
[----:B------:R-:W-:Y:S04]  /*14090*/  F2FP.F16.F32.PACK_AB R49, R119, R111 ;  /* 0x0000006f7731723e */ /* 0x000fe800000000ff */
[----:B------:R-:W-:Y:S01]  /*140a0*/  F2FP.F16.F32.PACK_AB R50, R130, R124 ;  /* 0x0000007c8232723e */ /* 0x000fe200000000ff */
[----:B-1----:R-:W-:Y:S01]  /*140b0*/  FFMA.FTZ R3, R249, UR4, -R65 ;  /* 0x00000004f9037c23 */ /* 0x002fe20008010841 */
[----:B------:R-:W-:Y:S01]  /*140c0*/  F2FP.F16.F32.PACK_AB R51, R131, R120 ;  /* 0x000000788333723e */ /* 0x000fe200000000ff */
[----:B------:R-:W-:Y:S01]  /*140d0*/  IMAD.MOV.U32 R249, RZ, RZ, R67 ;  /* 0x000000fffff97224 */ /* 0x000fe200078e0043 */
[----:B------:R-:W-:Y:S01]  /*140e0*/  F2FP.F16.F32.PACK_AB R44, R106, R102 ;  /* 0x000000666a2c723e */ /* 0x000fe200000000ff */
[----:B------:R1:W-:Y:S01]  /*140f0*/  MUFU.EX2 R134, R3 ;  /* 0x0000000300867308 */ /* 0x0003e20000000800 */
[----:B------:R-:W-:Y:S01]  /*14100*/  F2FP.F16.F32.PACK_AB R46, R125, R113 ;  /* 0x000000717d2e723e */ /* 0x000fe200000000ff */
[--C-:B------:R-:W-:Y:S01]  /*14110*/  FFMA.FTZ R67, R245, UR4, -R66.reuse ;  /* 0x00000004f5437c23 */ /* 0x100fe20008010842 */
[----:B------:R-:W-:Y:S01]  /*14120*/  F2FP.F16.F32.PACK_AB R45, R103, R97 ;  /* 0x00000061672d723e */ /* 0x000fe200000000ff */
[-C--:B-----5:R-:W-:Y:S05]  /*14130*/  HMMA.16816.F32 R4, R48, R56.reuse, R4 ;  /* 0x000000383004723c */ /* 0x0a0fea0000001804 */
[----:B------:R-:W-:Y:S02]  /*14140*/  F2FP.F16.F32.PACK_AB R47, R122, R105 ;  /* 0x000000697a2f723e */ /* 0x000fe400000000ff */
[----:B------:R-:W-:Y:S05]  /*14150*/  ISETP.GT.AND P0, PT, R204, R249, PT ;  /* 0x000000f9cc00720c */ /* 0x000fea0003f04270 */
[C---:B------:R-:W-:Y:S04]  /*14160*/  HMMA.16816.F32 R8, R44.reuse, R56, R8 ;  /* 0x000000382c08723c */ /* 0x040fe80000001808 */
[--C-:B-1----:R-:W-:Y:S02]  /*14170*/  FFMA.FTZ R3, R250, UR4, -R65.reuse ;  /* 0x00000004fa037c23 */ /* 0x102fe40008010841 */
[-C--:B------:R-:W-:Y:S02]  /*14180*/  HMMA.16816.F32 R12, R44, R58.reuse, R12 ;  /* 0x0000003a2c0c723c */ /* 0x080fe4000000180c */
[----:B------:R1:W-:Y:S04]  /*14190*/  MUFU.EX2 R136, R3 ;  /* 0x0000000300887308 */ /* 0x0003e80000000800 */
[C---:B------:R-:W-:Y:S01]  /*141a0*/  HMMA.16816.F32 R16, R48.reuse, R58, R16 ;  /* 0x0000003a3010723c */ /* 0x040fe20000001810 */
[----:B------:R-:W3:Y:S05]  /*141b0*/  LDSM.16.MT88.4 R56, [R185+0x4800] ;  /* 0x00480000b938783b */ /* 0x000eea0000004200 */
[-C--:B------:R-:W-:Y:S06]  /*141c0*/  HMMA.16816.F32 R20, R48, R60.reuse, R20 ;  /* 0x0000003c3014723c */ /* 0x080fec0000001814 */
[C---:B------:R-:W-:Y:S05]  /*141d0*/  HMMA.16816.F32 R24, R44.reuse, R60, R24 ;  /* 0x0000003c2c18723c */ /* 0x040fea0000001818 */
[--C-:B-1----:R-:W-:Y:S01]  /*141e0*/  FFMA.FTZ R3, R91, UR4, -R65.reuse ;  /* 0x000000045b037c23 */ /* 0x102fe20008010841 */
[-C--:B------:R-:W-:Y:S03]  /*141f0*/  HMMA.16816.F32 R28, R44, R62.reuse, R28 ;  /* 0x0000003e2c1c723c */ /* 0x080fe6000000181c */
[----:B------:R1:W-:Y:S03]  /*14200*/  MUFU.EX2 R132, R3 ;  /* 0x0000000300847308 */ /* 0x0003e60000000800 */
[----:B------:R-:W-:Y:S01]  /*14210*/  HMMA.16816.F32 R32, R48, R62, R32 ;  /* 0x0000003e3020723c */ /* 0x000fe20000001820 */
[----:B------:R-:W4:Y:S04]  /*14220*/  LDSM.16.MT88.4 R60, [R184+0x4c00] ;  /* 0x004c0000b83c783b */ /* 0x000f280000004200 */
[----:B------:R-:W-:Y:S02]  /*14230*/  F2FP.F16.F32.PACK_AB R44, R179, R174 ;  /* 0x000000aeb32c723e */ /* 0x000fe400000000ff */
[----:B------:R-:W-:Y:S04]  /*14240*/  F2FP.F16.F32.PACK_AB R45, R180, R172 ;  /* 0x000000acb42d723e */ /* 0x000fe800000000ff */
[----:B------:R-:W-:Y:S02]  /*14250*/  F2FP.F16.F32.PACK_AB R46, R210, R207 ;  /* 0x000000cfd22e723e */ /* 0x000fe400000000ff */
[----:B------:R-:W-:Y:S01]  /*14260*/  F2FP.F16.F32.PACK_AB R47, R209, R205 ;  /* 0x000000cdd12f723e */ /* 0x000fe200000000ff */
[----:B-1----:R-:W-:Y:S01]  /*14270*/  FFMA.FTZ R3, R93, UR4, -R65 ;  /* 0x000000045d037c23 */ /* 0x002fe20008010841 */
[----:B------:R-:W-:Y:S02]  /*14280*/  F2FP.F16.F32.PACK_AB R48, R171, R126 ;  /* 0x0000007eab30723e */ /* 0x000fe400000000ff */
[----:B------:R-:W-:Y:S01]  /*14290*/  F2FP.F16.F32.PACK_AB R50, R183, R176 ;  /* 0x000000b0b732723e */ /* 0x000fe200000000ff */
[----:B------:R1:W-:Y:S01]  /*142a0*/  MUFU.EX2 R133, R3 ;  /* 0x0000000300857308 */ /* 0x0003e20000000800 */
[----:B------:R-:W-:Y:S01]  /*142b0*/  F2FP.F16.F32.PACK_AB R49, R169, R118 ;  /* 0x00000076a931723e */ /* 0x000fe200000000ff */
[-C--:B--2---:R-:W-:Y:S05]  /*142c0*/  HMMA.16816.F32 R4, R44, R52.reuse, R4 ;  /* 0x000000342c04723c */ /* 0x084fea0000001804 */
[----:B------:R-:W-:Y:S07]  /*142d0*/  F2FP.F16.F32.PACK_AB R51, R175, R170 ;  /* 0x000000aaaf33723e */ /* 0x000fee00000000ff */
[C---:B------:R-:W-:Y:S04]  /*142e0*/  HMMA.16816.F32 R8, R48.reuse, R52, R8 ;  /* 0x000000343008723c */ /* 0x040fe80000001808 */
[--C-:B-1----:R-:W-:Y:S02]  /*142f0*/  FFMA.FTZ R3, R251, UR4, -R66.reuse ;  /* 0x00000004fb037c23 */ /* 0x102fe40008010842 */
[-C--:B------:R-:W-:Y:S02]  /*14300*/  HMMA.16816.F32 R12, R48, R54.reuse, R12 ;  /* 0x00000036300c723c */ /* 0x080fe4000000180c */
[----:B------:R1:W-:Y:S04]  /*14310*/  MUFU.EX2 R110, R3 ;  /* 0x00000003006e7308 */ /* 0x0003e80000000800 */
[C---:B------:R-:W-:Y:S01]  /*14320*/  HMMA.16816.F32 R16, R44.reuse, R54, R16 ;  /* 0x000000362c10723c */ /* 0x040fe20000001810 */
[----:B------:R-:W2:Y:S05]  /*14330*/  LDSM.16.MT88.4 R52, [R185+0x4c00] ;  /* 0x004c0000b934783b */ /* 0x000eaa0000004200 */
[-C--:B---3--:R-:W-:Y:S06]  /*14340*/  HMMA.16816.F32 R20, R44, R56.reuse, R20 ;  /* 0x000000382c14723c */ /* 0x088fec0000001814 */
[C---:B------:R-:W-:Y:S05]  /*14350*/  HMMA.16816.F32 R24, R48.reuse, R56, R24 ;  /* 0x000000383018723c */ /* 0x040fea0000001818 */
[--C-:B-1----:R-:W-:Y:S01]  /*14360*/  FFMA.FTZ R3, R252, UR4, -R66.reuse ;  /* 0x00000004fc037c23 */ /* 0x102fe20008010842 */
[-C--:B------:R-:W-:Y:S03]  /*14370*/  HMMA.16816.F32 R28, R48, R58.reuse, R28 ;  /* 0x0000003a301c723c */ /* 0x080fe6000000181c */
[----:B------:R1:W-:Y:S03]  /*14380*/  MUFU.EX2 R107, R3 ;  /* 0x00000003006b7308 */ /* 0x0003e60000000800 */
[----:B------:R-:W-:Y:S01]  /*14390*/  HMMA.16816.F32 R32, R44, R58, R32 ;  /* 0x0000003a2c20723c */ /* 0x000fe20000001820 */
[----:B------:R-:W3:Y:S04]  /*143a0*/  LDSM.16.MT88.4 R56, [R184+0x5000] ;  /* 0x00500000b838783b */ /* 0x000ee80000004200 */
[----:B------:R-:W-:Y:S02]  /*143b0*/  F2FP.F16.F32.PACK_AB R48, R181, R173 ;  /* 0x000000adb530723e */ /* 0x000fe400000000ff */
[----:B------:R-:W-:Y:S04]  /*143c0*/  F2FP.F16.F32.PACK_AB R44, R206, R178 ;  /* 0x000000b2ce2c723e */ /* 0x000fe800000000ff */
[----:B------:R-:W-:Y:S02]  /*143d0*/  F2FP.F16.F32.PACK_AB R45, R208, R177 ;  /* 0x000000b1d02d723e */ /* 0x000fe400000000ff */
[----:B------:R-:W-:Y:S01]  /*143e0*/  F2FP.F16.F32.PACK_AB R46, R217, R215 ;  /* 0x000000d7d92e723e */ /* 0x000fe200000000ff */
[--C-:B-1----:R-:W-:Y:S01]  /*143f0*/  FFMA.FTZ R3, R94, UR4, -R66.reuse ;  /* 0x000000045e037c23 */ /* 0x102fe20008010842 */
[----:B------:R-:W-:Y:S02]  /*14400*/  F2FP.F16.F32.PACK_AB R47, R222, R213 ;  /* 0x000000d5de2f723e */ /* 0x000fe400000000ff */
[----:B------:R-:W-:Y:S01]  /*14410*/  F2FP.F16.F32.PACK_AB R50, R220, R212 ;  /* 0x000000d4dc32723e */ /* 0x000fe200000000ff */
[----:B------:R1:W-:Y:S01]  /*14420*/  MUFU.EX2 R109, R3 ;  /* 0x00000003006d7308 */ /* 0x0003e20000000800 */
[----:B------:R-:W-:Y:S02]  /*14430*/  F2FP.F16.F32.PACK_AB R49, R182, R168 ;  /* 0x000000a8b631723e */ /* 0x000fe400000000ff */
[----:B------:R-:W-:Y:S01]  /*14440*/  F2FP.F16.F32.PACK_AB R51, R218, R211 ;  /* 0x000000d3da33723e */ /* 0x000fe200000000ff */
[-C--:B----4-:R-:W-:Y:S06]  /*14450*/  HMMA.16816.F32 R4, R44, R60.reuse, R4 ;  /* 0x0000003c2c04723c */ /* 0x090fec0000001804 */
[C---:B------:R-:W-:Y:S06]  /*14460*/  HMMA.16816.F32 R8, R48.reuse, R60, R8 ;  /* 0x0000003c3008723c */ /* 0x040fec0000001808 */
[-C--:B------:R-:W-:Y:S05]  /*14470*/  HMMA.16816.F32 R12, R48, R62.reuse, R12 ;  /* 0x0000003e300c723c */ /* 0x080fea000000180c */
[--C-:B-1----:R-:W-:Y:S01]  /*14480*/  FFMA.FTZ R3, R104, UR4, -R66.reuse ;  /* 0x0000000468037c23 */ /* 0x102fe20008010842 */
[----:B------:R-:W-:Y:S01]  /*14490*/  FFMA.FTZ R60, R247, UR4, -R66 ;  /* 0x00000004f73c7c23 */ /* 0x000fe20008010842 */
[C---:B------:R-:W-:Y:S02]  /*144a0*/  HMMA.16816.F32 R16, R44.reuse, R62, R16 ;  /* 0x0000003e2c10723c */ /* 0x040fe40000001810 */
[----:B------:R1:W-:Y:S04]  /*144b0*/  MUFU.EX2 R112, R3 ;  /* 0x0000000300707308 */ /* 0x0003e80000000800 */
[-C--:B--2---:R-:W-:Y:S06]  /*144c0*/  HMMA.16816.F32 R20, R44, R52.reuse, R20 ;  /* 0x000000342c14723c */ /* 0x084fec0000001814 */
[C---:B------:R-:W-:Y:S06]  /*144d0*/  HMMA.16816.F32 R24, R48.reuse, R52, R24 ;  /* 0x000000343018723c */ /* 0x040fec0000001818 */
[-C--:B------:R-:W-:Y:S05]  /*144e0*/  HMMA.16816.F32 R28, R48, R54.reuse, R28 ;  /* 0x00000036301c723c */ /* 0x080fea000000181c */
[--C-:B-1----:R-:W-:Y:S01]  /*144f0*/  FFMA.FTZ R3, R95, UR4, -R43.reuse ;  /* 0x000000045f037c23 */ /* 0x102fe2000801082b */
[----:B------:R-:W-:Y:S01]  /*14500*/  HMMA.16816.F32 R32, R44, R54, R32 ;  /* 0x000000362c20723c */ /* 0x000fe20000001820 */
[----:B------:R-:W-:Y:S02]  /*14510*/  LDSM.16.MT88.4 R52, [R184+0x5400] ;  /* 0x00540000b834783b */ /* 0x000fe40000004200 */
        /* <DEDUP_REMOVED lines=8> */
[--C-:B-1----:R-:W-:Y:S01]  /*145a0*/  FFMA.FTZ R3, R137, UR4, -R43.reuse ;  /* 0x0000000489037c23 */ /* 0x102fe2000801082b */
[-C--:B---3--:R-:W-:Y:S03]  /*145b0*/  HMMA.16816.F32 R4, R48, R56.reuse, R4 ;  /* 0x000000383004723c */ /* 0x088fe60000001804 */
[----:B------:R1:W-:Y:S02]  /*145c0*/  MUFU.EX2 R99, R3 ;  /* 0x0000000300637308 */ /* 0x0003e40000000800 */
[----:B------:R-:W-:Y:S07]  /*145d0*/  F2FP.F16.F32.PACK_AB R47, R232, R225 ;  /* 0x000000e1e82f723e */ /* 0x000fee00000000ff */
[C---:B------:R-:W-:Y:S06]  /*145e0*/  HMMA.16816.F32 R8, R44.reuse, R56, R8 ;  /* 0x000000382c08723c */ /* 0x040fec0000001808 */
[-C--:B------:R-:W-:Y:S05]  /*145f0*/  HMMA.16816.F32 R12, R44, R58.reuse, R12 ;  /* 0x0000003a2c0c723c */ /* 0x080fea000000180c */
[--C-:B-1----:R-:W-:Y:S01]  /*14600*/  FFMA.FTZ R3, R143, UR4, -R64.reuse ;  /* 0x000000048f037c23 */ /* 0x102fe20008010840 */
[C---:B------:R-:W-:Y:S01]  /*14610*/  HMMA.16816.F32 R16, R48.reuse, R58, R16 ;  /* 0x0000003a3010723c */ /* 0x040fe20000001810 */
[----:B------:R-:W-:Y:S02]  /*14620*/  LDSM.16.MT88.4 R56, [R185+0x5400] ;  /* 0x00540000b938783b */ /* 0x000fe40000004200 */
[----:B------:R1:W-:Y:S02]  /*14630*/  MUFU.EX2 R93, R3 ;  /* 0x00000003005d7308 */ /* 0x0003e40000000800 */
[--C-:B-1----:R-:W-:Y:S08]  /*14640*/  FFMA.FTZ R3, R142, UR4, -R64.reuse ;  /* 0x000000048e037c23 */ /* 0x102ff00008010840 */
[----:B------:R1:W-:Y:S02]  /*14650*/  MUFU.EX2 R94, R3 ;  /* 0x00000003005e7308 */ /* 0x0003e40000000800 */
[--C-:B-1----:R-:W-:Y:S08]  /*14660*/  FFMA.FTZ R3, R141, UR4, -R43.reuse ;  /* 0x000000048d037c23 */ /* 0x102ff0000801082b */
[----:B------:R1:W-:Y:S02]  /*14670*/  MUFU.EX2 R95, R3 ;  /* 0x00000003005f7308 */ /* 0x0003e40000000800 */
[--C-:B-1----:R-:W-:Y:S01]  /*14680*/  FFMA.FTZ R3, R96, UR4, -R43.reuse ;  /* 0x0000000460037c23 */ /* 0x102fe2000801082b */
[----:B------:R-:W-:Y:S01]  /*14690*/  FFMA.FTZ R43, R84, UR4, -R43 ;  /* 0x00000004542b7c23 */ /* 0x000fe2000801082b */
[--C-:B------:R-:W-:Y:S06]  /*146a0*/  FFMA.FTZ R84, R243, UR4, -R65.reuse ;  /* 0x00000004f3547c23 */ /* 0x100fec0008010841 */
[----:B------:R1:W-:Y:S02]  /*146b0*/  MUFU.EX2 R96, R3 ;  /* 0x0000000300607308 */ /* 0x0003e40000000800 */
[--C-:B-1----:R-:W-:Y:S02]  /*146c0*/  FFMA.FTZ R3, R140, UR4, -R64.reuse ;  /* 0x000000048c037c23 */ /* 0x102fe40008010840 */
[----:B------:R-:W2:Y:S06]  /*146d0*/  LDL.LU R140, [R1+0x18] ;  /* 0x00001800018c7983 */ /* 0x000eac0000300800 */
[----:B------:R1:W-:Y:S01]  /*146e0*/  MUFU.EX2 R91, R3 ;  /* 0x00000003005b7308 */ /* 0x0003e20000000800 */
[----:B------:R-:W3:Y:S04]  /*146f0*/  LDL.LU R139, [R1+0x1c] ;  /* 0x00001c00018b7983 */ /* 0x000ee80000300800 */
[----:B------:R-:W4:Y:S04]  /*14700*/  LDL.LU R138, [R1+0x20] ;  /* 0x00002000018a7983 */ /* 0x000f280000300800 */
[----:B------:R-:W5:Y:S01]  /*14710*/  LDL.LU R137, [R1+0x24] ;  /* 0x0000240001897983 */ /* 0x000f620000300800 */
[--C-:B-1----:R-:W-:Y:S04]  /*14720*/  FFMA.FTZ R3, R87, UR4, -R64.reuse ;  /* 0x0000000457037c23 */ /* 0x102fe80008010840 */
[----:B------:R1:W-:Y:S02]  /*14730*/  MUFU.EX2 R89, R3 ;  /* 0x0000000300597308 */ /* 0x0003e40000000800 */
[--C-:B-1----:R-:W-:Y:S08]  /*14740*/  FFMA.FTZ R3, R86, UR4, -R65.reuse ;  /* 0x0000000456037c23 */ /* 0x102ff00008010841 */
[----:B------:R1:W-:Y:S02]  /*14750*/  MUFU.EX2 R87, R3 ;  /* 0x0000000300577308 */ /* 0x0003e40000000800 */
[--C-:B-1----:R-:W-:Y:S08]  /*14760*/  FFMA.FTZ R3, R85, UR4, -R65.reuse ;  /* 0x0000000455037c23 */ /* 0x102ff00008010841 */
[----:B------:R1:W-:Y:S02]  /*14770*/  MUFU.EX2 R86, R3 ;  /* 0x0000000300567308 */ /* 0x0003e40000000800 */
[--C-:B-1----:R-:W-:Y:S01]  /*14780*/  FFMA.FTZ R3, R74, UR4, -R65.reuse ;  /* 0x000000044a037c23 */ /* 0x102fe20008010841 */
[--C-:B------:R-:W-:Y:S01]  /*14790*/  FFMA.FTZ R74, R78, UR4, -R64.reuse ;  /* 0x000000044e4a7c23 */ /* 0x100fe20008010840 */
[----:B------:R-:W-:Y:S01]  /*147a0*/  FFMA.FTZ R64, R68, UR4, -R64 ;  /* 0x0000000444407c23 */ /* 0x000fe20008010840 */
[--C-:B------:R-:W-:Y:S05]  /*147b0*/  FFMA.FTZ R68, R244, UR4, -R66.reuse ;  /* 0x00000004f4447c23 */ /* 0x100fea0008010842 */
[----:B------:R1:W-:Y:S01]  /*147c0*/  MUFU.EX2 R85, R3 ;  /* 0x0000000300557308 */ /* 0x0003e20000000800 */
[--C-:B------:R-:W-:Y:S01]  /*147d0*/  FFMA.FTZ R78, R248, UR4, -R65.reuse ;  /* 0x00000004f84e7c23 */ /* 0x100fe20008010841 */
[--C-:B-1----:R-:W-:Y:S01]  /*147e0*/  FFMA.FTZ R3, R81, UR4, -R65.reuse ;  /* 0x0000000451037c23 */ /* 0x102fe20008010841 */
[--C-:B------:R-:W-:Y:S01]  /*147f0*/  FFMA.FTZ R81, R246, UR4, -R65.reuse ;  /* 0x00000004f6517c23 */ /* 0x100fe20008010841 */
[----:B------:R-:W-:Y:S01]  /*14800*/  FFMA.FTZ R65, R90, UR4, -R65 ;  /* 0x000000045a417c23 */ /* 0x000fe20008010841 */
[--C-:B------:R-:W-:Y:S05]  /*14810*/  FFMA.FTZ R90, R242, UR4, -R66.reuse ;  /* 0x00000004f25a7c23 */ /* 0x100fea0008010842 */
[----:B------:R1:W-:Y:S10]  /*14820*/  MUFU.EX2 R88, R3 ;  /* 0x0000000300587308 */ /* 0x0003f40000000800 */
[----:B------:R-:W-:Y:S01]  /*14830*/  MUFU.EX2 R65, R65 ;  /* 0x0000004100417308 */ /* 0x000fe20000000800 */
[--C-:B-1----:R-:W-:Y:S01]  /*14840*/  FFMA.FTZ R3, R83, UR4, -R66.reuse ;  /* 0x0000000453037c23 */ /* 0x102fe20008010842 */
[----:B------:R-:W-:Y:S08]  /*14850*/  FFMA.FTZ R66, R42, UR4, -R66 ;  /* 0x000000042a427c23 */ /* 0x000ff00008010842 */
[----:B------:R1:W-:Y:S10]  /*14860*/  MUFU.EX2 R83, R3 ;  /* 0x0000000300537308 */ /* 0x0003f40000000800 */
[----:B------:R-:W-:Y:S01]  /*14870*/  MUFU.EX2 R66, R66 ;  /* 0x0000004200427308 */ /* 0x000fe20000000800 */
[----:B--2---:R-:W-:Y:S09]  /*14880*/  FFMA.FTZ R37, R37, R140, R82 ;  /* 0x0000008c25257223 */ /* 0x004ff20000010052 */
[----:B------:R2:W-:Y:S01]  /*14890*/  MUFU.EX2 R82, R60 ;  /* 0x0000003c00527308 */ /* 0x0005e20000000800 */
[----:B---3--:R-:W-:Y:S01]  /*148a0*/  FFMA.FTZ R36, R36, R139, R80 ;  /* 0x0000008b24247223 */ /* 0x008fe20000010050 */
[----:B------:R-:W-:Y:S01]  /*148b0*/  FADD.FTZ R37, R92, R37 ;  /* 0x000000255c257221 */ /* 0x000fe20000010000 */
[----:B----4-:R-:W-:Y:S02]  /*148c0*/  FFMA.FTZ R2, R2, R138, R76 ;  /* 0x0000008a02027223 */ /* 0x010fe4000001004c */
[----:B-1----:R-:W-:Y:S05]  /*148d0*/  FADD.FTZ R3, R98, R36 ;  /* 0x0000002462037221 */ /* 0x002fea0000010000 */
[----:B------:R-:W-:Y:S01]  /*148e0*/  MUFU.EX2 R76, R70 ;  /* 0x00000046004c7308 */ /* 0x000fe20000000800 */
[----:B-----5:R-:W-:Y:S01]  /*148f0*/  FFMA.FTZ R0, R0, R137, R75 ;  /* 0x0000008900007223 */ /* 0x020fe2000001004b */
[----:B------:R-:W-:Y:S01]  /*14900*/  FADD.FTZ R2, R77, R2 ;  /* 0x000000024d027221 */ /* 0x000fe20000010000 */
[----:B------:R-:W-:Y:S02]  /*14910*/  FADD.FTZ R3, R117, R3 ;  /* 0x0000000375037221 */ /* 0x000fe40000010000 */
[----:B------:R-:W-:Y:S01]  /*14920*/  FADD.FTZ R36, R79, R0 ;  /* 0x000000004f247221 */ /* 0x000fe20000010000 */
[----:B------:R-:W-:Y:S04]  /*14930*/  FADD.FTZ R0, R123, R37 ;  /* 0x000000257b007221 */ /* 0x000fe80000010000 */
[----:B------:R-:W1:Y:S01]  /*14940*/  MUFU.EX2 R77, R69 ;  /* 0x00000045004d7308 */ /* 0x000e620000000800 */
[----:B--2---:R-:W2:Y:S01]  /*14950*/  LDSM.16.MT88.4 R60, [R185+0x5000] ;  /* 0x00500000b93c783b */ /* 0x004ea20000004200 */
        /* <DEDUP_REMOVED lines=8> */
[----:B------:R-:W-:Y:S03]  /*149e0*/  FADD.FTZ R2, R116, R2 ;  /* 0x0000000274027221 */ /* 0x000fe60000010000 */
[----:B------:R-:W-:Y:S01]  /*149f0*/  FADD.FTZ R36, R119, R36 ;  /* 0x0000002477247221 */ /* 0x000fe20000010000 */
[----:B------:R-:W-:Y:S01]  /*14a00*/  FADD.FTZ R3, R102, R2 ;  /* 0x0000000266037221 */ /* 0x000fe20000010000 */
[----:B------:R-:W-:Y:S03]  /*14a10*/  FADD.FTZ R2, R97, R0 ;  /* 0x0000000061027221 */ /* 0x000fe60000010000 */
[----:B------:R-:W3:Y:S01]  /*14a20*/  MUFU.EX2 R75, R71 ;  /* 0x00000047004b7308 */ /* 0x000ee20000000800 */
[----:B-1----:R-:W-:Y:S01]  /*14a30*/  F2FP.F16.F32.PACK_AB R160, R76, R77 ;  /* 0x0000004d4ca0723e */ /* 0x002fe200000000ff */
[----:B------:R-:W-:Y:S01]  /*14a40*/  FADD.FTZ R36, R120, R36 ;  /* 0x0000002478247221 */ /* 0x000fe20000010000 */
[----:B------:R-:W-:Y:S01]  /*14a50*/  FADD.FTZ R0, R121, R37 ;  /* 0x0000002579007221 */ /* 0x000fe20000010000 */
[----:B------:R-:W-:Y:S01]  /*14a60*/  FADD.FTZ R3, R106, R3 ;  /* 0x000000036a037221 */ /* 0x000fe20000010000 */
[----:B------:R-:W-:Y:S01]  /*14a70*/  FADD.FTZ R2, R103, R2 ;  /* 0x0000000267027221 */ /* 0x000fe20000010000 */
[----:B------:R-:W-:Y:S01]  /*14a80*/  FADD.FTZ R42, R131, R36 ;  /* 0x00000024832a7221 */ /* 0x000fe20000010000 */
[----:B------:R-:W-:Y:S03]  /*14a90*/  FADD.FTZ R0, R124, R0 ;  /* 0x000000007c007221 */ /* 0x000fe60000010000 */
[----:B------:R-:W1:Y:S01]  /*14aa0*/  MUFU.EX2 R71, R43 ;  /* 0x0000002b00477308 */ /* 0x000e620000000800 */
[----:B------:R-:W-:Y:S01]  /*14ab0*/  FADD.FTZ R3, R113, R3 ;  /* 0x0000000371037221 */ /* 0x000fe20000010000 */
[----:B------:R-:W-:Y:S01]  /*14ac0*/  FADD.FTZ R2, R105, R2 ;  /* 0x0000000269027221 */ /* 0x000fe20000010000 */
[----:B------:R-:W-:Y:S02]  /*14ad0*/  FADD.FTZ R0, R130, R0 ;  /* 0x0000000082007221 */ /* 0x000fe40000010000 */
[----:B------:R-:W-:Y:S01]  /*14ae0*/  FADD.FTZ R37, R125, R3 ;  /* 0x000000037d257221 */ /* 0x000fe20000010000 */
[----:B------:R-:W-:Y:S01]  /*14af0*/  FADD.FTZ R3, R172, R42 ;  /* 0x0000002aac037221 */ /* 0x000fe20000010000 */
[----:B------:R-:W-:Y:S03]  /*14b00*/  FADD.FTZ R36, R122, R2 ;  /* 0x000000027a247221 */ /* 0x000fe60000010000 */
[----:B------:R-:W4:Y:S01]  /*14b10*/  MUFU.EX2 R70, R74 ;  /* 0x0000004a00467308 */ /* 0x000f220000000800 */
[----:B---3--:R-:W-:Y:S01]  /*14b20*/  F2FP.F16.F32.PACK_AB R161, R72, R75 ;  /* 0x0000004b48a1723e */ /* 0x008fe200000000ff */
[----:B------:R-:W-:Y:S01]  /*14b30*/  FADD.FTZ R0, R174, R0 ;  /* 0x00000000ae007221 */ /* 0x000fe20000010000 */
[----:B------:R-:W-:Y:S01]  /*14b40*/  FADD.FTZ R2, R126, R37 ;  /* 0x000000257e027221 */ /* 0x000fe20000010000 */
[----:B------:R-:W-:Y:S01]  /*14b50*/  FADD.FTZ R37, R118, R36 ;  /* 0x0000002476257221 */ /* 0x000fe20000010000 */
[----:B------:R-:W-:Y:S01]  /*14b60*/  FADD.FTZ R3, R180, R3 ;  /* 0x00000003b4037221 */ /* 0x000fe20000010000 */
[----:B------:R-:W-:Y:S01]  /*14b70*/  FADD.FTZ R36, R179, R0 ;  /* 0x00000000b3247221 */ /* 0x000fe20000010000 */
[----:B------:R-:W-:Y:S03]  /*14b80*/  FADD.FTZ R2, R171, R2 ;  /* 0x00000002ab027221 */ /* 0x000fe60000010000 */
[----:B------:R-:W-:Y:S01]  /*14b90*/  MUFU.EX2 R64, R84 ;  /* 0x0000005400407308 */ /* 0x000fe20000000800 */
[-C--:B--2---:R-:W-:Y:S03]  /*14ba0*/  HMMA.16816.F32 R20, R48, R60.reuse, R20 ;  /* 0x0000003c3014723c */ /* 0x084fe60000001814 */
[----:B-1----:R-:W-:Y:S01]  /*14bb0*/  F2FP.F16.F32.PACK_AB R162, R71, R73 ;  /* 0x0000004947a2723e */ /* 0x002fe200000000ff */
[----:B------:R-:W-:Y:S01]  /*14bc0*/  FADD.FTZ R0, R169, R37 ;  /* 0x00000025a9007221 */ /* 0x000fe20000010000 */
[----:B------:R-:W-:Y:S01]  /*14bd0*/  FADD.FTZ R37, R207, R36 ;  /* 0x00000024cf257221 */ /* 0x000fe20000010000 */
[C---:B------:R-:W-:Y:S03]  /*14be0*/  HMMA.16816.F32 R24, R44.reuse, R60, R24 ;  /* 0x0000003c2c18723c */ /* 0x040fe60000001818 */
[----:B------:R-:W-:Y:S02]  /*14bf0*/  MUFU.EX2 R43, R129 ;  /* 0x00000081002b7308 */ /* 0x000fe40000000800 */
[----:B----4-:R-:W-:Y:S01]  /*14c00*/  F2FP.F16.F32.PACK_AB R163, R69, R70 ;  /* 0x0000004645a3723e */ /* 0x010fe200000000ff */
[-C--:B------:R-:W-:Y:S07]  /*14c10*/  HMMA.16816.F32 R28, R44, R62.reuse, R28 ;  /* 0x0000003e2c1c723c */ /* 0x080fee000000181c */
[----:B------:R-:W-:Y:S01]  /*14c20*/  MUFU.EX2 R80, R67 ;  /* 0x0000004300507308 */ /* 0x000fe20000000800 */
[----:B------:R-:W-:Y:S01]  /*14c30*/  FADD.FTZ R36, R205, R3 ;  /* 0x00000003cd247221 */ /* 0x000fe20000010000 */
[----:B------:R-:W-:Y:S01]  /*14c40*/  HMMA.16816.F32 R32, R48, R62, R32 ;  /* 0x0000003e3020723c */ /* 0x000fe20000001820 */
[----:B------:R-:W1:Y:S03]  /*14c50*/  LDSM.16.MT88.4 R60, [R184+0x5800] ;  /* 0x00580000b83c783b */ /* 0x000e660000004200 */
[----:B------:R-:W-:Y:S04]  /*14c60*/  F2FP.F16.F32.PACK_AB R44, R240, R233 ;  /* 0x000000e9f02c723e */ /* 0x000fe800000000ff */
[----:B------:R-:W2:Y:S03]  /*14c70*/  MUFU.EX2 R79, R68 ;  /* 0x00000044004f7308 */ /* 0x000ea60000000800 */
[----:B------:R-:W-:Y:S01]  /*14c80*/  F2FP.F16.F32.PACK_AB R45, R239, R236 ;  /* 0x000000ecef2d723e */ /* 0x000fe200000000ff */
[----:B------:R-:W-:Y:S01]  /*14c90*/  FADD.FTZ R36, R209, R36 ;  /* 0x00000024d1247221 */ /* 0x000fe20000010000 */
[----:B------:R-:W-:Y:S03]  /*14ca0*/  F2FP.F16.F32.PACK_AB R46, R237, R238 ;  /* 0x000000eeed2e723e */ /* 0x000fe600000000ff */
[----:B------:R-:W-:Y:S01]  /*14cb0*/  FADD.FTZ R36, R177, R36 ;  /* 0x00000024b1247221 */ /* 0x000fe20000010000 */
[----:B------:R-:W-:Y:S01]  /*14cc0*/  F2FP.F16.F32.PACK_AB R47, R152, R148 ;  /* 0x00000094982f723e */ /* 0x000fe200000000ff */
[----:B------:R-:W-:Y:S01]  /*14cd0*/  MUFU.EX2 R67, R81 ;  /* 0x0000005100437308 */ /* 0x000fe20000000800 */
[----:B------:R-:W-:Y:S01]  /*14ce0*/  F2FP.F16.F32.PACK_AB R48, R136, R134 ;  /* 0x000000868830723e */ /* 0x000fe200000000ff */
[----:B------:R-:W-:Y:S01]  /*14cf0*/  FADD.FTZ R36, R208, R36 ;  /* 0x00000024d0247221 */ /* 0x000fe20000010000 */
[----:B------:R-:W-:Y:S01]  /*14d00*/  F2FP.F16.F32.PACK_AB R50, R133, R132 ;  /* 0x000000848532723e */ /* 0x000fe200000000ff */
[----:B------:R-:W-:Y:S01]  /*14d10*/  FADD.FTZ R3, R176, R2 ;  /* 0x00000002b0037221 */ /* 0x000fe20000010000 */
[----:B------:R-:W-:Y:S01]  /*14d20*/  F2FP.F16.F32.PACK_AB R49, R107, R110 ;  /* 0x0000006e6b31723e */ /* 0x000fe200000000ff */
[-C--:B------:R-:W-:Y:S04]  /*14d30*/  HMMA.16816.F32 R4, R44, R52.reuse, R4 ;  /* 0x000000342c04723c */ /* 0x080fe80000001804 */
[----:B------:R-:W3:Y:S01]  /*14d40*/  MUFU.EX2 R68, R78 ;  /* 0x0000004e00447308 */ /* 0x000ee20000000800 */
        /* <DEDUP_REMOVED lines=11> */
[----:B------:R-:W4:Y:S04]  /*14e00*/  LDSM.16.MT88.4 R52, [R185+0x5800] ;  /* 0x00580000b934783b */ /* 0x000f280000004200 */
[----:B------:R-:W-:Y:S01]  /*14e10*/  FADD.FTZ R0, R215, R0 ;  /* 0x00000000d7007221 */ /* 0x000fe20000010000 */
[-C--:B------:R-:W-:Y:S05]  /*14e20*/  HMMA.16816.F32 R20, R44, R56.reuse, R20 ;  /* 0x000000382c14723c */ /* 0x080fea0000001814 */
[----:B------:R-:W-:Y:S01]  /*14e30*/  FADD.FTZ R42, R217, R0 ;  /* 0x00000000d92a7221 */ /* 0x000fe20000010000 */
[C---:B------:R-:W-:Y:S05]  /*14e40*/  HMMA.16816.F32 R24, R48.reuse, R56, R24 ;  /* 0x000000383018723c */ /* 0x040fea0000001818 */
[----:B------:R-:W-:Y:S01]  /*14e50*/  FADD.FTZ R2, R175, R2 ;  /* 0x00000002af027221 */ /* 0x000fe20000010000 */
[-C--:B------:R-:W-:Y:S05]  /*14e60*/  HMMA.16816.F32 R28, R48, R58.reuse, R28 ;  /* 0x0000003a301c723c */ /* 0x080fea000000181c */
[----:B------:R-:W-:Y:S01]  /*14e70*/  FADD.FTZ R2, R168, R2 ;  /* 0x00000002a8027221 */ /* 0x000fe20000010000 */
[----:B------:R-:W-:Y:S01]  /*14e80*/  HMMA.16816.F32 R32, R44, R58, R32 ;  /* 0x0000003a2c20723c */ /* 0x000fe20000001820 */
[----:B------:R-:W5:Y:S04]  /*14e90*/  LDSM.16.MT88.4 R56, [R185+0x5c00] ;  /* 0x005c0000b938783b */ /* 0x000f680000004200 */
        /* <DEDUP_REMOVED lines=14> */
[----:B--2---:R-:W-:Y:S01]  /*14f80*/  F2FP.F16.F32.PACK_AB R47, R79, R80 ;  /* 0x000000504f2f723e */ /* 0x004fe200000000ff */
[----:B------:R-:W-:Y:S01]  /*14f90*/  FADD.FTZ R2, R216, R2 ;  /* 0x00000002d8027221 */ /* 0x000fe20000010000 */
[----:B------:R-:W-:Y:S01]  /*14fa0*/  FADD.FTZ R37, R211, R37 ;  /* 0x00000025d3257221 */ /* 0x000fe20000010000 */
[----:B---3--:R-:W-:Y:S03]  /*14fb0*/  F2FP.F16.F32.PACK_AB R164, R67, R68 ;  /* 0x0000004443a4723e */ /* 0x008fe600000000ff */
[----:B------:R-:W-:Y:S01]  /*14fc0*/  FADD.FTZ R0, R218, R37 ;  /* 0x00000025da007221 */ /* 0x000fe20000010000 */
[C---:B------:R-:W-:Y:S01]  /*14fd0*/  HMMA.16816.F32 R8, R44.reuse, R60, R8 ;  /* 0x0000003c2c08723c */ /* 0x040fe20000001808 */
[----:B------:R-:W-:Y:S03]  /*14fe0*/  MUFU.EX2 R61, R90 ;  /* 0x0000005a003d7308 */ /* 0x000fe60000000800 */
[----:B------:R-:W-:Y:S01]  /*14ff0*/  FADD.FTZ R37, R221, R3 ;  /* 0x00000003dd257221 */ /* 0x000fe20000010000 */
[----:B------:R-:W-:Y:S01]  /*15000*/  FADD.FTZ R3, R214, R0 ;  /* 0x00000000d6037221 */ /* 0x000fe20000010000 */
[-C--:B------:R-:W-:Y:S05]  /*15010*/  HMMA.16816.F32 R12, R44, R62.reuse, R12 ;  /* 0x0000003e2c0c723c */ /* 0x080fea000000180c */
[----:B------:R-:W1:Y:S01]  /*15020*/  MUFU.EX2 R60, R101 ;  /* 0x00000065003c7308 */ /* 0x000e620000000800 */
[----:B------:R-:W-:Y:S01]  /*15030*/  FADD.FTZ R37, R226, R37 ;  /* 0x00000025e2257221 */ /* 0x000fe20000010000 */
[C---:B------:R-:W-:Y:S04]  /*15040*/  HMMA.16816.F32 R16, R48.reuse, R62, R16 ;  /* 0x0000003e3010723c */ /* 0x040fe80000001810 */
[----:B------:R-:W-:Y:S02]  /*15050*/  FADD.FTZ R3, R219, R3 ;  /* 0x00000003db037221 */ /* 0x000fe40000010000 */
[-C--:B----4-:R-:W-:Y:S05]  /*15060*/  HMMA.16816.F32 R20, R48, R52.reuse, R20 ;  /* 0x000000343014723c */ /* 0x090fea0000001814 */
[----:B------:R-:W-:Y:S01]  /*15070*/  FADD.FTZ R3, R225, R3 ;  /* 0x00000003e1037221 */ /* 0x000fe20000010000 */
[C---:B------:R-:W-:Y:S05]  /*15080*/  HMMA.16816.F32 R24, R44.reuse, R52, R24 ;  /* 0x000000342c18723c */ /* 0x040fea0000001818 */
[----:B------:R-:W-:Y:S01]  /*15090*/  FADD.FTZ R3, R232, R3 ;  /* 0x00000003e8037221 */ /* 0x000fe20000010000 */
[-C--:B------:R-:W-:Y:S05]  /*150a0*/  HMMA.16816.F32 R28, R44, R54.reuse, R28 ;  /* 0x000000362c1c723c */ /* 0x080fea000000181c */
[----:B------:R-:W-:Y:S01]  /*150b0*/  FADD.FTZ R0, R227, R36 ;  /* 0x00000024e3007221 */ /* 0x000fe20000010000 */
[----:B------:R-:W-:Y:S05]  /*150c0*/  HMMA.16816.F32 R32, R48, R54, R32 ;  /* 0x000000363020723c */ /* 0x000fea0000001820 */
[----:B------:R-:W-:Y:S01]  /*150d0*/  FADD.FTZ R0, R230, R0 ;  /* 0x00000000e6007221 */ /* 0x000fe20000010000 */
[-C--:B------:R-:W-:Y:S05]  /*150e0*/  HMMA.16816.F32 R140, R160, R144.reuse, R4 ;  /* 0x00000090a08c723c */ /* 0x080fea0000001804 */
[----:B------:R-:W-:Y:S01]  /*150f0*/  FADD.FTZ R0, R231, R0 ;  /* 0x00000000e7007221 */ /* 0x000fe20000010000 */
[----:B------:R-:W-:Y:S01]  /*15100*/  FADD.FTZ R36, R224, R2 ;  /* 0x00000002e0247221 */ /* 0x000fe20000010000 */
[----:B------:R-:W-:Y:S01]  /*15110*/  FADD.FTZ R2, R229, R37 ;  /* 0x00000025e5027221 */ /* 0x000fe20000010000 */
[----:B------:R-:W-:Y:S03]  /*15120*/  F2FP.F16.F32.PACK_AB R166, R65, R64 ;  /* 0x0000004041a6723e */ /* 0x000fe600000000ff */
        /* <DEDUP_REMOVED lines=13> */
[----:B------:R-:W-:Y:S01]  /*15200*/  IMAD.MOV.U32 R225, RZ, RZ, R204 ;  /* 0x000000ffffe17224 */ /* 0x000fe200078e00cc */
[----:B------:R-:W-:Y:S01]  /*15210*/  F2FP.F16.F32.PACK_AB R167, R66, R43 ;  /* 0x0000002b42a7723e */ /* 0x000fe200000000ff */
[----:B------:R-:W-:Y:S01]  /*15220*/  FADD.FTZ R5, R136, R2 ;  /* 0x0000000288057221 */ /* 0x000fe20000010000 */
[----:B------:R-:W-:Y:S01]  /*15230*/  FADD.FTZ R2, R148, R6 ;  /* 0x0000000694027221 */ /* 0x000fe20000010000 */
[----:B------:R-:W-:Y:S02]  /*15240*/  IMAD.MOV.U32 R134, RZ, RZ, R38 ;  /* 0x000000ffff867224 */ /* 0x000fe400078e0026 */
[----:B------:R-:W-:Y:S01]  /*15250*/  FADD.FTZ R3, R132, R5 ;  /* 0x0000000584037221 */ /* 0x000fe20000010000 */
[----:B------:R-:W-:Y:S01]  /*15260*/  FADD.FTZ R5, R237, R0 ;  /* 0x00000000ed057221 */ /* 0x000fe20000010000 */
[C---:B------:R-:W-:Y:S04]  /*15270*/  HMMA.16816.F32 R136, R164.reuse, R144, R8 ;  /* 0x00000090a488723c */ /* 0x040fe80000001808 */
[----:B------:R-:W-:Y:S01]  /*15280*/  FADD.FTZ R0, R152, R2 ;  /* 0x0000000298007221 */ /* 0x000fe20000010000 */
        /* <DEDUP_REMOVED lines=32> */
[----:B------:R-:W-:Y:S04]  /*15490*/  IMAD.MOV.U32 R132, RZ, RZ, R40 ;  /* 0x000000ffff847224 */ /* 0x000fe800078e0028 */
        /* <DEDUP_REMOVED lines=9> */
[----:B------:R-:W-:Y:S03]  /*15530*/  FADD.FTZ R0, R66, R0 ;  /* 0x0000000042007221 */ /* 0x000fe60000010000 */
[----:B------:R1:W-:Y:S04]  /*15540*/  STL [R1+0x1c], R3 ;  /* 0x00001c0301007387 */ /* 0x0003e80000100800 */
[----:B------:R2:W-:Y:S04]  /*15550*/  STL [R1+0x20], R2 ;  /* 0x0000200201007387 */ /* 0x0005e80000100800 */
[----:B------:R2:W-:Y:S01]  /*15560*/  STL [R1+0x24], R0 ;  /* 0x0000240001007387 */ /* 0x0005e20000100800 */
[----:B-1----:R-:W-:Y:S01]  /*15570*/  IMAD.MOV.U32 R3, RZ, RZ, R41 ;  /* 0x000000ffff037224 */ /* 0x002fe200078e0029 */
[----:B------:R-:W-:Y:S06]  /*15580*/  @P0 BRA `(.L_x_916) ;  /* 0xffffff9c004c0947 */ /* 0x000fec000383ffff */
.L_x_915:
        /* <DEDUP_REMOVED lines=60> */
.L_x_919:
        /* <DEDUP_REMOVED lines=23> */
.L_x_920:
        /* <DEDUP_REMOVED lines=60> */
[----:B------:R-:W-:Y:S01]  /*15e80*/  STS [R16], R7 ;  /* 0x0000000710007388 */ /* 0x000fe20000000800 */
[----:B------:R-:W-:Y:S01]  /*15e90*/  F2FP.F16.F32.PACK_AB R3, R145, R144 ;  /* 0x000000909103723e */ /* 0x000fe200000000ff */
[----:B--2---:R-:W1:Y:S01]  /*15ea0*/  @P3 LDC R18, c[0x0][0x2e4] ;  /* 0x0000b900ff123b82 */ /* 0x004e620000000800 */
        /* <DEDUP_REMOVED lines=17> */
[----:B------:R-:W-:-:S03]  /*15fc0*/  F2FP.F16.F32.PACK_AB R20, R167, R20 ;  /* 0x00000014a714723e */ /* 0x000fc600000000ff */
[----:B------:R1:W-:Y:S01]  /*15fd0*/  STS [R2+0x1200], R15 ;  /* 0x0012000f02007388 */ /* 0x0003e20000000800 */
[----:B--2---:R-:W2:Y:S03]  /*15fe0*/  @P0 LDC.64 R6, c[0x0][0x2c0] ;  /* 0x0000b000ff060b82 */ /* 0x004ea60000000a00 */
[----:B------:R2:W-:Y:S01]  /*15ff0*/  STS [R19], R14 ;  /* 0x0000000e13007388 */ /* 0x0005e20000000800 */
[----:B---3--:R-:W-:-:S03]  /*16000*/  IMAD.IADD R0, R27, 0x1, R19 ;  /* 0x000000011b007824 */ /* 0x008fc600078e0213 */
[----:B------:R-:W-:Y:S01]  /*16010*/  STS [R19+0x200], R13 ;  /* 0x0002000d13007388 */ /* 0x000fe20000000800 */
[----:B----4-:R-:W3:Y:S03]  /*16020*/  @P6 MUFU.LG2 R3, R25 ;  /* 0x0000001900036308 */ /* 0x010ee60000000c00 */
[----:B------:R4:W-:Y:S01]  /*16030*/  STS [R0], R10 ;  /* 0x0000000a00007388 */ /* 0x0009e20000000800 */
[----:B------:R-:W4:Y:S03]  /*16040*/  @P6 LDC R5, c[0x0][0x2e8] ;  /* 0x0000ba00ff056b82 */ /* 0x000f260000000800 */
[----:B------:R-:W-:Y:S04]  /*16050*/  STS [R0+0x200], R9 ;  /* 0x0002000900007388 */ /* 0x000fe80000000800 */
[----:B------:R4:W-:Y:S04]  /*16060*/  STS [R19+0x1000], R12 ;  /* 0x0010000c13007388 */ /* 0x0009e80000000800 */
[----:B------:R4:W-:Y:S01]  /*16070*/  STS [R19+0x1200], R11 ;  /* 0x0012000b13007388 */ /* 0x0009e20000000800 */
[----:B-1----:R-:W1:Y:S01]  /*16080*/  @P2 LDC R15, c[0x0][0x2e8] ;  /* 0x0000ba00ff0f2b82 */ /* 0x002e620000000800 */
[----:B------:R-:W-:Y:S01]  /*16090*/  LOP3.LUT R2, R31, 0xffffffe0, RZ, 0xc0, !PT ;  /* 0xffffffe01f027812 */ /* 0x000fe200078ec0ff */
[----:B---3--:R-:W-:Y:S01]  /*160a0*/  @P6 FMUL.FTZ R3, R3, 0.69314718246459960938 ;  /* 0x3f31721803036820 */ /* 0x008fe20000410000 */
[----:B------:R3:W-:Y:S01]  /*160b0*/  STS [R0+0x1000], R8 ;  /* 0x0010000800007388 */ /* 0x0007e20000000800 */
[----:B------:R-:W-:Y:S01]  /*160c0*/  IMAD.MOV.U32 R25, RZ, RZ, 0x7f800000 ;  /* 0x7f800000ff197424 */ /* 0x000fe200078e00ff */
[----:B------:R-:W-:Y:S01]  /*160d0*/  IADD3 R4, -R2, R36, RZ ;  /* 0x0000002402047210 */ /* 0x000fe20007ffe1ff */
[----:B--2---:R-:W-:Y:S01]  /*160e0*/  @P0 IMAD R2, R7, R6, RZ ;  /* 0x0000000607020224 */ /* 0x004fe200078e02ff */
[----:B------:R2:W-:Y:S01]  /*160f0*/  STS [R0+0x1200], R20 ;  /* 0x0012001400007388 */ /* 0x0005e20000000800 */
[----:B------:R-:W1:Y:S01]  /*16100*/  @!P0 LDC R14, c[0x0][0x270] ;  /* 0x00009c00ff0e8b82 */ /* 0x000e620000000800 */
[----:B------:R3:W-:Y:S01]  /*16110*/  @P1 MUFU.LG2 R6, R24 ;  /* 0x0000001800061308 */ /* 0x0007e20000000c00 */
[----:B------:R-:W-:-:S06]  /*16120*/  LOP3.LUT P3, RZ, R4, 0x3, RZ, 0xc0, !PT ;  /* 0x0000000304ff7812 */ /* 0x000fcc000786c0ff */
[----:B------:R-:W-:Y:S01]  /*16130*/  BAR.SYNC.DEFER_BLOCKING 0x0 ;  /* 0x0000000000007b1d */ /* 0x000fe20000010000 */
[----:B----4-:R-:W-:Y:S01]  /*16140*/  @P6 FFMA.FTZ R25, R41, R5, R3 ;  /* 0x0000000529196223 */ /* 0x010fe20000010003 */
[----:B------:R-:W-:-:S04]  /*16150*/  @!P0 MOV R2, R18 ;  /* 0x0000001200028202 */ /* 0x000fc80000000f00 */
[----:B------:R-:W4:Y:S01]  /*16160*/  @P2 MUFU.LG2 R10, R21 ;  /* 0x00000015000a2308 */ /* 0x000f220000000c00 */
[----:B------:R-:W4:Y:S01]  /*16170*/  S2R R16, SR_CTAID.Y ;  /* 0x0000000000107919 */ /* 0x000f220000002600 */
[----:B------:R-:W-:Y:S01]  /*16180*/  SHF.R.S32.HI R12, RZ, 0x1f, R37 ;  /* 0x0000001fff0c7819 */ /* 0x000fe20000011425 */
[----:B------:R-:W4:Y:S01]  /*16190*/  S2R R27, SR_CTAID.Z ;  /* 0x00000000001b7919 */ /* 0x000f220000002700 */
[----:B------:R-:W4:Y:S04]  /*161a0*/  @P5 LDC R11, c[0x0][0x2e8] ;  /* 0x0000ba00ff0b5b82 */ /* 0x000f280000000800 */
[----:B------:R-:W4:Y:S01]  /*161b0*/  @P5 MUFU.LG2 R9, R26 ;  /* 0x0000001a00095308 */ /* 0x000f220000000c00 */
[----:B------:R-:W-:Y:S01]  /*161c0*/  LEA.HI R12, R12, R37, RZ, 0x2 ;  /* 0x000000250c0c7211 */ /* 0x000fe200078f10ff */
[----:B------:R-:W-:Y:S01]  /*161d0*/  IMAD.MOV.U32 R19, RZ, RZ, 0x7f800000 ;  /* 0x7f800000ff137424 */ /* 0x000fe200078e00ff */
[----:B---3--:R-:W-:-:S02]  /*161e0*/  MOV R24, 0x7f800000 ;  /* 0x7f80000000187802 */ /* 0x008fc40000000f00 */
[----:B------:R-:W-:Y:S01]  /*161f0*/  LOP3.LUT R13, R12, 0xfffffffc, RZ, 0xc0, !PT ;  /* 0xfffffffc0c0d7812 */ /* 0x000fe200078ec0ff */
[----:B------:R-:W3:Y:S01]  /*16200*/  @P0 LDC R8, c[0x0][0x2c0] ;  /* 0x0000b000ff080b82 */ /* 0x000ee20000000800 */
[----:B--2---:R-:W-:Y:S01]  /*16210*/  @P0 MOV R0, 0x1 ;  /* 0x0000000100000802 */ /* 0x004fe20000000f00 */
[----:B-1----:R-:W-:Y:S01]  /*16220*/  @!P0 IMAD R0, R18, R14, RZ ;  /* 0x0000000e12008224 */ /* 0x002fe200078e02ff */
[----:B------:R1:W2:Y:S01]  /*16230*/  LDS.128 R32, [R241+0x1800] ;  /* 0x00180000f1207984 */ /* 0x0002a20000000c00 */
[----:B----4-:R-:W-:Y:S01]  /*16240*/  @P2 FMUL.FTZ R5, R10, 0.69314718246459960938 ;  /* 0x3f3172180a052820 */ /* 0x010fe20000410000 */
[----:B------:R-:W-:Y:S02]  /*16250*/  IADD3 R13, -R13, R37, RZ ;  /* 0x000000250d0d7210 */ /* 0x000fe40007ffe1ff */
[----:B------:R-:W-:Y:S01]  /*16260*/  SHF.R.S32.HI R10, RZ, 0x2, R12 ;  /* 0x00000002ff0a7819 */ /* 0x000fe2000001140c */
[----:B------:R-:W4:Y:S01]  /*16270*/  @P1 LDC R14, c[0x0][0x2e8] ;  /* 0x0000ba00ff0e1b82 */ /* 0x000f220000000800 */
[----:B------:R-:W-:Y:S01]  /*16280*/  @P2 FFMA.FTZ R19, R39, R15, R5 ;  /* 0x0000000f27132223 */ /* 0x000fe20000010005 */
[----:B------:R-:W-:Y:S01]  /*16290*/  @P5 FMUL.FTZ R4, R9, 0.69314718246459960938 ;  /* 0x3f31721809045820 */ /* 0x000fe20000410000 */
[----:B------:R-:W-:-:S03]  /*162a0*/  SHF.L.U32 R18, R13, 0x3, RZ ;  /* 0x000000030d127819 */ /* 0x000fc600000006ff */
[----:B------:R-:W-:Y:S01]  /*162b0*/  @P5 FFMA.FTZ R24, R40, R11, R4 ;  /* 0x0000000b28185223 */ /* 0x000fe20000010004 */
[----:B------:R-:W-:Y:S01]  /*162c0*/  MOV R11, 0x7f800000 ;  /* 0x7f800000000b7802 */ /* 0x000fe20000000f00 */
[----:B------:R-:W-:Y:S01]  /*162d0*/  IMAD R0, R16, R0, RZ ;  /* 0x0000000010007224 */ /* 0x000fe200078e02ff */
[----:B------:R-:W-:-:S04]  /*162e0*/  @!P0 MOV R8, 0x1 ;  /* 0x0000000100088802 */ /* 0x000fc80000000f00 */
[----:B------:R-:W-:Y:S01]  /*162f0*/  SEL R0, R0, RZ, !P4 ;  /* 0x000000ff00007207 */ /* 0x000fe20006000000 */
[----:B---3--:R-:W-:-:S04]  /*16300*/  IMAD R3, R8, UR4, RZ ;  /* 0x0000000408037c24 */ /* 0x008fc8000f8e02ff */
[----:B------:R-:W-:Y:S02]  /*16310*/  IMAD R0, R27, R2, R0 ;  /* 0x000000021b007224 */ /* 0x000fe400078e0200 */
[----:B------:R-:W-:Y:S01]  /*16320*/  @P1 FMUL.FTZ R2, R6, 0.69314718246459960938 ;  /* 0x3f31721806021820 */ /* 0x000fe20000410000 */
[----:B------:R-:W-:-:S03]  /*16330*/  SHF.L.U32 R3, R3, 0x7, RZ ;  /* 0x0000000703037819 */ /* 0x000fc600000006ff */
[----:B----4-:R-:W-:Y:S01]  /*16340*/  @P1 FFMA.FTZ R11, R38, R14, R2 ;  /* 0x0000000e260b1223 */ /* 0x010fe20000010002 */
[--C-:B------:R-:W-:Y:S02]  /*16350*/  IADD3 R6, P2, P0, R3, R22, R0.reuse ;  /* 0x0000001603067210 */ /* 0x100fe4000785e000 */
[----:B------:R-:W-:Y:S02]  /*16360*/  SHF.R.S32.HI R4, RZ, 0x1f, R3 ;  /* 0x0000001fff047819 */ /* 0x000fe40000011403 */
[----:B------:R-:W-:-:S04]  /*16370*/  SHF.R.S32.HI R0, RZ, 0x1f, R0 ;  /* 0x0000001fff007819 */ /* 0x000fc80000011400 */
[----:B------:R-:W-:Y:S01]  /*16380*/  IADD3.X R9, R4, R23, R0, P2, P0 ;  /* 0x0000001704097210 */ /* 0x000fe200017e0400 */
[----:B-12---:R-:W-:Y:S06]  /*16390*/  @P3 BRA `(.L_x_922) ;  /* 0x0000000000c03947 */ /* 0x006fec0003800000 */
        /* <DEDUP_REMOVED lines=31> */
[----:B------:R-:W-:Y:S02]  /*16590*/  @!P5 LEA.HI.X.SX32 R2, R2, R9, 0x1, P2 ;  /* 0x000000090202d211 */ /* 0x000fe400010f0eff */
[----:B------:R-:W-:-:S05]  /*165a0*/  @!P3 IADD3 R12, P0, R5, R6, RZ ;  /* 0x00000006050cb210 */ /* 0x000fca0007f1e0ff */
        /* <DEDUP_REMOVED lines=15> */
.L_x_922:
[----:B------:R-:W-:Y:S05]  /*166a0*/  BSYNC B0 ;  /* 0x0000000000007941 */ /* 0x000fea0003800000 */
.L_x_921:
[----:B------:R2:W3:Y:S01]  /*166b0*/  LDS.128 R12, [R241] ;  /* 0x00000000f10c7984 */ /* 0x0004e20000000c00 */
[C---:B------:R-:W-:Y:S01]  /*166c0*/  VIADD R0, R10.reuse, 0x40 ;  /* 0x000000400a007836 */ /* 0x040fe20000000000 */
[CC--:B-----5:R-:W-:Y:S01]  /*166d0*/  ISETP.GE.AND P3, PT, R10.reuse, R42.reuse, PT ;  /* 0x0000002a0a00720c */ /* 0x0e0fe20003f66270 */
[----:B-1----:R-:W-:Y:S01]  /*166e0*/  VIADD R3, R10, 0x20 ;  /* 0x000000200a037836 */ /* 0x002fe20000000000 */
[----:B------:R-:W1:Y:S01]  /*166f0*/  S2R R8, SR_CTAID.X ;  /* 0x0000000000087919 */ /* 0x000e620000002500 */
[----:B------:R-:W-:Y:S01]  /*16700*/  IADD3 R2, P0, R18, R29, RZ ;  /* 0x0000001d12027210 */ /* 0x000fe20007f1e0ff */
[----:B------:R-:W-:Y:S01]  /*16710*/  ULDC.64 UR4, c[0x0][0x2a0] ;  /* 0x0000a80000047ab9 */ /* 0x000fe20000000a00 */
[----:B------:R-:W-:Y:S01]  /*16720*/  SHF.R.S32.HI R4, RZ, 0x1f, R18 ;  /* 0x0000001fff047819 */ /* 0x000fe20000011412 */
[----:B------:R-:W-:Y:S01]  /*16730*/  BSSY B0, `(.L_x_923) ;  /* 0x0000018000007945 */ /* 0x000fe20003800000 */
[----:B------:R-:W-:Y:S02]  /*16740*/  SHF.R.S32.HI R5, RZ, 0x1f, R27 ;  /* 0x0000001fff057819 */ /* 0x000fe4000001141b */
[-C--:B------:R-:W-:Y:S01]  /*16750*/  ISETP.GE.AND P1, PT, R0, R42.reuse, PT ;  /* 0x0000002a0000720c */ /* 0x080fe20003f26270 */
[----:B------:R-:W-:Y:S01]  /*16760*/  VIADD R0, R10, 0x60 ;  /* 0x000000600a007836 */ /* 0x000fe20000000000 */
[----:B------:R-:W-:-:S02]  /*16770*/  ISETP.GE.AND P2, PT, R3, R42, PT ;  /* 0x0000002a0300720c */ /* 0x000fc40003f46270 */
[----:B------:R-:W-:Y:S01]  /*16780*/  IADD3.X R3, R4, R30, RZ, P0, !PT ;  /* 0x0000001e04037210 */ /* 0x000fe200007fe4ff */
[----:B------:R-:W-:Y:S01]  /*16790*/  IMAD R4, R5, UR4, RZ ;  /* 0x0000000405047c24 */ /* 0x000fe2000f8e02ff */
[----:B------:R-:W-:Y:S02]  /*167a0*/  ISETP.GE.AND P0, PT, R0, R42, PT ;  /* 0x0000002a0000720c */ /* 0x000fe40003f06270 */
[----:B------:R-:W-:Y:S01]  /*167b0*/  SHF.R.S32.HI R11, RZ, 0x1f, R10 ;  /* 0x0000001fff0b7819 */ /* 0x000fe2000001140a */
[C---:B------:R-:W-:Y:S02]  /*167c0*/  IMAD R0, R27.reuse, UR5, R4 ;  /* 0x000000051b007c24 */ /* 0x040fe4000f8e0204 */
        /* <DEDUP_REMOVED lines=14> */
.L_x_924:
[----:B------:R-:W-:Y:S05]  /*168b0*/  BSYNC B0 ;  /* 0x0000000000007941 */ /* 0x000fea0003800000 */
.L_x_923:
        /* <DEDUP_REMOVED lines=16> */
.L_x_926:
[----:B------:R-:W-:Y:S05]  /*169c0*/  BSYNC B0 ;  /* 0x0000000000007941 */ /* 0x000fea0003800000 */
.L_x_925:
        /* <DEDUP_REMOVED lines=16> */
.L_x_928:
[----:B------:R-:W-:Y:S05]  /*16ad0*/  BSYNC B0 ;  /* 0x0000000000007941 */ /* 0x000fea0003800000 */
.L_x_927:
        /* <DEDUP_REMOVED lines=15> */
.L_x_929:
        /* <DEDUP_REMOVED lines=11> */
.L_x_1323:


//--------------------- .text._ZN5flash16flash_fwd_kernelI23Flash_fwd_kernel_traitsILi32ELi128ELi128ELi4ELb0ELb0EN7cutlass6half_tE19Flash_kernel_traitsILi32ELi128ELi128ELi4ES3_EELb1ELb0ELb1ELb1ELb0ELb0ELb0ELb0EEEvNS_16Flash_fwd_paramsE --------------------------
	.section	.text._ZN5flash16flash_fwd_kernelI23Flash_fwd_kernel_traitsILi32ELi128ELi128ELi4ELb0ELb0EN7cutlass6half_tE19Flash_kernel_traitsILi32ELi128ELi128ELi4ES3_EELb1ELb0ELb1ELb1ELb0ELb0ELb0ELb0EEEvNS_16Flash_fwd_paramsE,"ax",@progbits
	.align	128
        .global         _ZN5flash16flash_fwd_kernelI23Flash_fwd_kernel_traitsILi32ELi128ELi128ELi4ELb0ELb0EN7cutlass6half_tE19Flash_kernel_traitsILi32ELi128ELi128ELi4ES3_EELb1ELb0ELb1ELb1ELb0ELb0ELb0ELb0EEEvNS_16Flash_fwd_paramsE
        .type           _ZN5flash16flash_fwd_kernelI23Flash_fwd_kernel_traitsILi32ELi128ELi128ELi4ELb0ELb0EN7cutlass6half_tE19Flash_kernel_traitsILi32ELi128ELi128ELi4ES3_EELb1ELb0ELb1ELb1ELb0ELb0ELb0ELb0EEEvNS_16Flash_fwd_paramsE,@function
        .size           _ZN5flash16flash_fwd_kernelI23Flash_fwd_kernel_traitsILi32ELi128ELi128ELi4ELb0ELb0EN7cutlass6half_tE19Flash_kernel_traitsILi32ELi128ELi128ELi4ES3_EELb1ELb0ELb1ELb1ELb0ELb0ELb0ELb0EEEvNS_16Flash_fwd_paramsE,(.L_x_1324 - _ZN5flash16flash_fwd_kernelI23Flash_fwd_kernel_traitsILi32ELi128ELi128ELi4ELb0ELb0EN7cutlass6half_tE19Flash_kernel_traitsILi32ELi128ELi128ELi4ES3_EELb1ELb0ELb1ELb1ELb0ELb0ELb0ELb0EEEvNS_16Flash_fwd_paramsE)
        .other          _ZN5flash16flash_fwd_kernelI23Flash_fwd_kernel_traitsILi32ELi128ELi128ELi4ELb0ELb0EN7cutlass6half_tE19Flash_kernel_traitsILi32ELi128ELi128ELi4ES3_EELb1ELb0ELb1ELb1ELb0ELb0ELb0ELb0EEEvNS_16Flash_fwd_paramsE,@"STO_CUDA_ENTRY STV_DEFAULT"
_ZN5flash16flash_fwd_kernelI23Flash_fwd_kernel_traitsILi32ELi128ELi128ELi4ELb0ELb0EN7cutlass6half_tE19Flash_kernel_traitsILi32ELi128ELi128ELi4ES3_EELb1ELb0ELb1ELb1ELb0ELb0ELb0ELb0EEEvNS_16Flash_fwd_paramsE:
.text._ZN5flash16flash_fwd_kernelI23Flash_fwd_kernel_traitsILi32ELi128ELi128ELi4ELb0ELb0EN7cutlass6half_tE19Flash_kernel_traitsILi32ELi128ELi128ELi4ES3_EELb1ELb0ELb1ELb1ELb0ELb0ELb0ELb0EEEvNS_16Flash_fwd_paramsE:
        /* <DEDUP_REMOVED lines=56> */
[----:B-1----:R-:W-:Y:S01]  /*0380*/  IMAD.U32 R2, RZ, RZ, UR8 ;  /* 0x00000008ff027e24 */ /* 0x002fe2000f8e00ff */
[----:B------:R-:W-:Y:S01]  /*0390*/  SHF.R.S32.HI R19, RZ, 0x1f, R105 ;  /* 0x0000001fff137819 */ /* 0x000fe20000011469 */
[----:B------:R-:W-:Y:S01]  /*03a0*/  IMAD.U32 R3, RZ, RZ, UR9 ;  /* 0x00000009ff037e24 */ /* 0x000fe2000f8e00ff */
[----:B------:R-:W-:-:S04]  /*03b0*/  ULDC UR8, c[0x0][0x270] ;  /* 0x00009c0000087ab9 */ /* 0x000fc80000000800 */
[----:B------:R1:W4:Y:S02]  /*03c0*/  @P1 LDG.E R0, desc[UR22][R2.64] ;  /* 0x0000001602001981 */ /* 0x000324000c1e1900 */
[----:B-1----:R-:W-:Y:S02]  /*03d0*/  IMAD.U32 R2, RZ, RZ, UR6 ;  /* 0x00000006ff027e24 */ /* 0x002fe4000f8e00ff */
[----:B------:R-:W-:-:S05]  /*03e0*/  IMAD.U32 R3, RZ, RZ, UR7 ;  /* 0x00000007ff037e24 */ /* 0x000fca000f8e00ff */
        /* <DEDUP_REMOVED lines=30> */
.L_x_930:
[----:B------:R-:W-:Y:S01]  /*05d0*/  ULDC UR9, c[0x0][0x2c8] ;  /* 0x0000b20000097ab9 */ /* 0x000fe20000000800 */
.L_x_931:
        /* <DEDUP_REMOVED lines=131> */
.L_x_934:
[----:B------:R-:W-:Y:S05]  /*0e10*/  BSYNC B0 ;  /* 0x0000000000007941 */ /* 0x000fea0003800000 */
.L_x_933:
        /* <DEDUP_REMOVED lines=17> */
.L_x_936:
[----:B------:R-:W-:Y:S05]  /*0f30*/  BSYNC B0 ;  /* 0x0000000000007941 */ /* 0x000fea0003800000 */
.L_x_935:
        /* <DEDUP_REMOVED lines=15> */
.L_x_938:
[----:B------:R-:W-:Y:S05]  /*1030*/  BSYNC B0 ;  /* 0x0000000000007941 */ /* 0x000fea0003800000 */
.L_x_937:
        /* <DEDUP_REMOVED lines=14> */
.L_x_940:
[----:B------:R-:W-:Y:S05]  /*1120*/  BSYNC B0 ;  /* 0x0000000000007941 */ /* 0x000fea0003800000 */
.L_x_939:
        /* <DEDUP_REMOVED lines=10> */
.L_x_942:
[----:B------:R-:W-:Y:S05]  /*11d0*/  BSYNC B0 ;  /* 0x0000000000007941 */ /* 0x000fea0003800000 */
.L_x_941:
        /* <DEDUP_REMOVED lines=10> */
.L_x_944:
[----:B------:R-:W-:Y:S05]  /*1280*/  BSYNC B0 ;  /* 0x0000000000007941 */ /* 0x000fea0003800000 */
.L_x_943:
        /* <DEDUP_REMOVED lines=10> */
.L_x_946:
[----:B------:R-:W-:Y:S05]  /*1330*/  BSYNC B0 ;  /* 0x0000000000007941 */ /* 0x000fea0003800000 */
.L_x_945:
        /* <DEDUP_REMOVED lines=10> */
.L_x_932:
[----:B------:R-:W2:Y:S01]  /*13e0*/  LDC R21, c[0x0][0x278] ;  /* 0x00009e00ff157b82 */ /* 0x000ea20000000800 */
[----:B------:R-:W3:Y:S01]  /*13f0*/  S2R R4, SR_CTAID.Z ;  /* 0x0000000000047919 */ /* 0x000ee20000002700 */
[CC--:B------:R-:W-:Y:S01]  /*1400*/  LEA.HI R6, R19.reuse, R105.reuse, RZ, 0x2 ;  /* 0x0000006913067211 */ /* 0x0c0fe200078f10ff */
[----:B------:R-:W-:Y:S01]  /*1410*/  UISETP.NE.AND UP0, UPT, UR15, -0x1, UPT ;  /* 0xffffffff0f00788c */ /* 0x000fe2000bf05270 */
[----:B------:R-:W-:Y:S01]  /*1420*/  LEA.HI R20, R19, R105, RZ, 0x3 ;  /* 0x0000006913147211 */ /* 0x000fe200078f18ff */
[----:B------:R-:W-:Y:S01]  /*1430*/  UISETP.NE.AND UP1, UPT, UR7, -0x1, UPT ;  /* 0xffffffff0700788c */ /* 0x000fe2000bf25270 */
[----:B------:R-:W-:Y:S02]  /*1440*/  SHF.R.S32.HI R95, RZ, 0x5, R5 ;  /* 0x00000005ff5f7819 */ /* 0x000fe40000011405 */
[----:B------:R-:W-:Y:S02]  /*1450*/  SHF.R.S32.HI R18, RZ, 0x3, R20 ;  /* 0x00000003ff127819 */ /* 0x000fe40000011414 */
[----:B------:R-:W-:-:S02]  /*1460*/  MOV R23, R9 ;  /* 0x0000000900177202 */ /* 0x000fc40000000f00 */
[----:B------:R-:W-:Y:S01]  /*1470*/  PLOP3.LUT P0, PT, PT, PT, UP1, 0x80, 0x0 ;  /* 0x000000000000781c */ /* 0x000fe20003f0f018 */
[----:B------:R-:W-:Y:S01]  /*1480*/  IMAD.SHL.U32 R5, R18, 0x40, RZ ;  /* 0x0000004012057824 */ /* 0x000fe200078e00ff */
[----:B------:R-:W-:Y:S01]  /*1490*/  @UP0 ULDC.64 UR4, c[0x0][0x240] ;  /* 0x0000900000040ab9 */ /* 0x000fe20000000a00 */
[----:B------:R-:W-:Y:S02]  /*14a0*/  @!UP0 USHF.R.S32.HI UR8, URZ, 0x1f, UR33 ;  /* 0x0000001f3f088899 */ /* 0x000fe40008011421 */
[----:B------:R-:W-:Y:S02]  /*14b0*/  @UP0 UIMAD.WIDE.U32 UR34, UR15, UR4, URZ ;  /* 0x000000040f2202a5 */ /* 0x000fe4000f8e003f */
[----:B------:R-:W-:Y:S02]  /*14c0*/  @UP1 UIADD3 UR9, UR6, UR7, URZ ;  /* 0x0000000706091290 */ /* 0x000fe4000fffe03f */
[----:B------:R-:W-:Y:S01]  /*14d0*/  @UP0 UIMAD UR17, UR15, UR5, UR35 ;  /* 0x000000050f1102a4 */ /* 0x000fe2000f8e0223 */
[----:B------:R-:W-:Y:S01]  /*14e0*/  @UP1 ULDC.64 UR12, c[0x0][0x248] ;  /* 0x00009200000c1ab9 */ /* 0x000fe20000000a00 */
[----:B--2---:R-:W-:Y:S01]  /*14f0*/  IABS R0, R21 ;  /* 0x0000001500007213 */ /* 0x004fe20000000000 */
[----:B------:R-:W-:Y:S01]  /*1500*/  @!UP0 ULDC.64 UR4, c[0x0][0x228] ;  /* 0x00008a0000048ab9 */ /* 0x000fe20000000a00 */
[----:B------:R-:W-:-:S02]  /*1510*/  @UP1 UIMAD.WIDE.U32 UR28, UR9, UR12, URZ ;  /* 0x0000000c091c12a5 */ /* 0x000fc4000f8e003f */
[----:B------:R-:W-:Y:S01]  /*1520*/  @!UP0 UIMAD UR8, UR8, UR4, URZ ;  /* 0x00000004080882a4 */ /* 0x000fe2000f8e023f */
[----:B------:R-:W-:Y:S01]  /*1530*/  IMAD.MOV.U32 R7, RZ, RZ, R0 ;  /* 0x000000ffff077224 */ /* 0x000fe200078e0000 */
[----:B------:R-:W-:Y:S02]  /*1540*/  @!UP0 UIMAD.WIDE.U32 UR10, UR33, UR4, URZ ;  /* 0x00000004210a82a5 */ /* 0x000fe4000f8e003f */
[----:B------:R-:W-:Y:S01]  /*1550*/  @!UP0 UIMAD UR5, UR33, UR5, UR8 ;  /* 0x00000005210582a4 */ /* 0x000fe2000f8e0208 */
[----:B------:R-:W2:Y:S01]  /*1560*/  I2F.RP R2, R7 ;  /* 0x0000000700027306 */ /* 0x000ea20000209400 */
[----:B---3--:R-:W-:Y:S01]  /*1570*/  IABS R4, R4 ;  /* 0x0000000400047213 */ /* 0x008fe20000000000 */
[----:B------:R-:W-:Y:S02]  /*1580*/  @UP1 UIMAD UR9, UR9, UR13, URZ ;  /* 0x0000000d090912a4 */ /* 0x000fe4000f8e023f */
[----:B------:R-:W-:Y:S02]  /*1590*/  @!UP0 UIADD3 UR17, UR11, UR5, URZ ;  /* 0x000000050b118290 */ /* 0x000fe4000fffe03f */
[----:B------:R-:W-:Y:S01]  /*15a0*/  @UP1 UIADD3 UR9, UR29, UR9, URZ ;  /* 0x000000091d091290 */ /* 0x000fe2000fffe03f */
[----:B------:R-:W-:Y:S01]  /*15b0*/  @!UP0 UMOV UR34, UR10 ;  /* 0x0000000a00228c82 */ /* 0x000fe20008000000 */
[----:B--2---:R-:W2:Y:S02]  /*15c0*/  MUFU.RCP R2, R2 ;  /* 0x0000000200027308 */ /* 0x004ea40000001000 */
[----:B--2---:R-:W-:-:S06]  /*15d0*/  VIADD R2, R2, 0xffffffe ;  /* 0x0ffffffe02027836 */ /* 0x004fcc0000000000 */
[----:B------:R-:W2:Y:S02]  /*15e0*/  F2I.FTZ.U32.TRUNC.NTZ R3, R2 ;  /* 0x0000000200037305 */ /* 0x000ea4000021f000 */
[----:B--2---:R-:W-:Y:S02]  /*15f0*/  IMAD.MOV R0, RZ, RZ, -R3 ;  /* 0x000000ffff007224 */ /* 0x004fe400078e0a03 */
[----:B------:R-:W-:Y:S02]  /*1600*/  IMAD.MOV.U32 R2, RZ, RZ, RZ ;  /* 0x000000ffff027224 */ /* 0x000fe400078e00ff */
[----:B------:R-:W-:-:S04]  /*1610*/  IMAD R0, R0, R7, RZ ;  /* 0x0000000700007224 */ /* 0x000fc800078e02ff */
[----:B------:R-:W-:-:S04]  /*1620*/  IMAD.HI.U32 R2, R3, R0, R2 ;  /* 0x0000000003027227 */ /* 0x000fc800078e0002 */
[----:B------:R-:W-:Y:S01]  /*1630*/  IMAD.MOV.U32 R3, RZ, RZ, R4 ;  /* 0x000000ffff037224 */ /* 0x000fe200078e0004 */
[----:B------:R-:W-:-:S03]  /*1640*/  LOP3.LUT R4, R6, 0xfffffffc, RZ, 0xc0, !PT ;  /* 0xfffffffc06047812 */ /* 0x000fc600078ec0ff */
[----:B------:R-:W-:Y:S01]  /*1650*/  IMAD.HI.U32 R14, R2, R3, RZ ;  /* 0x00000003020e7227 */ /* 0x000fe200078e00ff */
[----:B------:R-:W-:Y:S02]  /*1660*/  IADD3 R4, -R4, R105, RZ ;  /* 0x0000006904047210 */ /* 0x000fe40007ffe1ff */
[----:B------:R-:W-:Y:S01]  /*1670*/  SHF.R.S32.HI R2, RZ, 0x2, R6 ;  /* 0x00000002ff027819 */ /* 0x000fe20000011406 */
[----:B------:R-:W-:Y:S02]  /*1680*/  IMAD.MOV R0, RZ, RZ, -R14 ;  /* 0x000000ffff007224 */ /* 0x000fe400078e0a0e */
[----:B------:R-:W-:Y:S01]  /*1690*/  IMAD.SHL.U32 R8, R4, 0x8, RZ ;  /* 0x0000000804087824 */ /* 0x000fe200078e00ff */
[----:B------:R-:W-:Y:S01]  /*16a0*/  LEA.HI R6, R6, R2, RZ, 0x1 ;  /* 0x0000000206067211 */ /* 0x000fe200078f08ff */
[----:B------:R-:W-:Y:S01]  /*16b0*/  IMAD R0, R7, R0, R3 ;  /* 0x0000000007007224 */ /* 0x000fe200078e0203 */
[----:B------:R-:W-:Y:S01]  /*16c0*/  LOP3.LUT R4, R5, 0xc0, RZ, 0xc0, !PT ;  /* 0x000000c005047812 */ /* 0x000fe200078ec0ff */
[--C-:B------:R-:W-:Y:S01]  /*16d0*/  IMAD.MOV.U32 R22, RZ, RZ, R8.reuse ;  /* 0x000000ffff167224 */ /* 0x100fe200078e0008 */
[----:B------:R2:W-:Y:S01]  /*16e0*/  STL [R1+0x78], R8 ;  /* 0x0000780801007387 */ /* 0x0005e20000100800 */
[----:B------:R-:W-:Y:S01]  /*16f0*/  IMAD.MOV.U32 R22, RZ, RZ, R8 ;  /* 0x000000ffff167224 */ /* 0x000fe200078e0008 */
[----:B------:R-:W-:-:S04]  /*1700*/  LOP3.LUT R5, R6, 0x7fffffe, RZ, 0xc0, !PT ;  /* 0x07fffffe06057812 */ /* 0x000fc800078ec0ff */
        /* <DEDUP_REMOVED lines=15> */
.L_x_947:
        /* <DEDUP_REMOVED lines=26> */
.L_x_948:
[----:B------:R-:W3:Y:S01]  /*19a0*/  S2UR UR29, SR_CgaCtaId ;  /* 0x00000000001d79c3 */ /* 0x000ee20000008800 */
[----:B------:R-:W-:Y:S01]  /*19b0*/  SHF.R.S32.HI R23, RZ, 0x1f, R22 ;  /* 0x0000001fff177819 */ /* 0x000fe20000011416 */
[----:B------:R-:W-:Y:S01]  /*19c0*/  UIADD3 UR5, -UR21, UR25, URZ ;  /* 0x0000001915057290 */ /* 0x000fe2000fffe13f */
[----:B------:R-:W-:Y:S01]  /*19d0*/  @!P1 IMAD.IADD R0, R0, 0x1, -R7 ;  /* 0x0000000100009824 */ /* 0x000fe200078e0a07 */
[----:B------:R-:W-:Y:S01]  /*19e0*/  ULDC.64 UR6, c[0x0][0x258] ;  /* 0x0000960000067ab9 */ /* 0x000fe20000000a00 */
[----:B--2---:R-:W-:Y:S01]  /*19f0*/  IADD3 R8, P0, R22, UR34, RZ ;  /* 0x0000002216087c10 */ /* 0x004fe2000ff1e0ff */
[----:B------:R2:W-:Y:S01]  /*1a00*/  STL [R1+0x7c], R23 ;  /* 0x00007c1701007387 */ /* 0x0005e20000100800 */
[----:B------:R-:W-:Y:S01]  /*1a10*/  UIMAD UR4, UR31, UR6, URZ ;  /* 0x000000061f0472a4 */ /* 0x000fe2000f8e023f */
[C---:B------:R-:W-:Y:S01]  /*1a20*/  ISETP.GE.AND P3, PT, R2.reuse, UR5, PT ;  /* 0x0000000502007c0c */ /* 0x040fe2000bf66270 */
[----:B------:R-:W-:Y:S01]  /*1a30*/  VIADD R15, R2, 0x20 ;  /* 0x00000020020f7836 */ /* 0x000fe20000000000 */
[----:B------:R-:W-:Y:S01]  /*1a40*/  ISETP.GE.U32.AND P6, PT, R0, R7, PT ;  /* 0x000000070000720c */ /* 0x000fe20003fc6070 */
[----:B------:R-:W-:Y:S01]  /*1a50*/  IMAD.U32 R0, RZ, RZ, UR6 ;  /* 0x00000006ff007e24 */ /* 0x000fe2000f8e00ff */
[----:B------:R-:W-:Y:S01]  /*1a60*/  IADD3.X R9, R23, UR17, RZ, P0, !PT ;  /* 0x0000001117097c10 */ /* 0x000fe200087fe4ff */
[----:B------:R-:W-:Y:S01]  /*1a70*/  UIMAD UR7, UR32, UR7, UR4 ;  /* 0x00000007200772a4 */ /* 0x000fe2000f8e0204 */
[----:B------:R-:W-:Y:S01]  /*1a80*/  LOP3.LUT R3, R21, UR32, RZ, 0x3c, !PT ;  /* 0x0000002015037c12 */ /* 0x000fe2000f8e3cff */
[----:B------:R-:W-:Y:S01]  /*1a90*/  VIADD R16, R2, 0x40 ;  /* 0x0000004002107836 */ /* 0x000fe20000000000 */
[----:B------:R-:W-:Y:S01]  /*1aa0*/  UMOV UR4, 0x400 ;  /* 0x0000040000047882 */ /* 0x000fe20000000000 */
[----:B------:R-:W-:Y:S01]  /*1ab0*/  IMAD.WIDE.U32 R8, R0, UR32, R8 ;  /* 0x0000002000087c25 */ /* 0x000fe2000f8e0008 */
[----:B------:R-:W-:Y:S01]  /*1ac0*/  ISETP.GE.AND P4, PT, R3, RZ, PT ;  /* 0x000000ff0300720c */ /* 0x000fe20003f86270 */
[----:B------:R-:W-:Y:S01]  /*1ad0*/  BSSY B0, `(.L_x_949) ;  /* 0x0000022000007945 */ /* 0x000fe20003800000 */
[--C-:B------:R-:W-:Y:S01]  /*1ae0*/  SHF.R.S32.HI R3, RZ, 0x1f, R2.reuse ;  /* 0x0000001fff037819 */ /* 0x100fe20000011402 */
[----:B------:R-:W-:Y:S01]  /*1af0*/  VIADD R17, R2, 0x60 ;  /* 0x0000006002117836 */ /* 0x000fe20000000000 */
[----:B------:R-:W-:Y:S01]  /*1b00*/  ISETP.NE.AND P5, PT, R21, RZ, PT ;  /* 0x000000ff1500720c */ /* 0x000fe20003fa5270 */
[----:B------:R-:W-:Y:S01]  /*1b10*/  IMAD.U32 R4, RZ, RZ, UR16 ;  /* 0x00000010ff047e24 */ /* 0x000fe2000f8e00ff */
[----:B---3--:R-:W-:Y:S01]  /*1b20*/  ULEA UR4, UR29, UR4, 0x18 ;  /* 0x000000041d047291 */ /* 0x008fe2000f8ec03f */
        /* <DEDUP_REMOVED lines=8> */
[----:B--2---:R-:W-:Y:S09]  /*1bb0*/  @P3 BRA `(.L_x_950) ;  /* 0x00000000004c3947 */ /* 0x004ff20003800000 */
        /* <DEDUP_REMOVED lines=19> */
.L_x_950:
[----:B------:R-:W-:Y:S05]  /*1cf0*/  BSYNC B0 ;  /* 0x0000000000007941 */ /* 0x000fea0003800000 */
.L_x_949:
        /* <DEDUP_REMOVED lines=22> */
.L_x_952:
[----:B------:R-:W-:Y:S05]  /*1e60*/  BSYNC B0 ;  /* 0x0000000000007941 */ /* 0x000fea0003800000 */
.L_x_951:
        /* <DEDUP_REMOVED lines=22> */
.L_x_954:
[----:B------:R-:W-:Y:S05]  /*1fd0*/  BSYNC B0 ;  /* 0x0000000000007941 */ /* 0x000fea0003800000 */
.L_x_953:
        /* <DEDUP_REMOVED lines=21> */
.L_x_956:
[----:B------:R-:W-:Y:S05]  /*2130*/  BSYNC B0 ;  /* 0x0000000000007941 */ /* 0x000fea0003800000 */
.L_x_955:
[----:B-1----:R-:W-:Y:S01]  /*2140*/  IMAD R4, R3, UR12, RZ ;  /* 0x0000000c03047c24 */ /* 0x002fe2000f8e02ff */
[----:B------:R-:W-:Y:S01]  /*2150*/  MOV R0, R14 ;  /* 0x0000000e00007202 */ /* 0x000fe20000000f00 */
[----:B------:R-:W-:Y:S01]  /*2160*/  IMAD.WIDE.U32 R6, R2, UR12, R22 ;  /* 0x0000000c02067c25 */ /* 0x000fe2000f8e0016 */
[----:B------:R-:W-:Y:S01]  /*2170*/  ULDC.64 UR6, c[0x0][0x260] ;  /* 0x0000980000067ab9 */ /* 0x000fe20000000a00 */
[----:B------:R-:W-:Y:S01]  /*2180*/  UIADD3 UR17, UR18, -0x1, URZ ;  /* 0xffffffff12117890 */ /* 0x000fe2000fffe03f */
[----:B------:R-:W-:Y:S01]  /*2190*/  @!P4 IADD3 R0, -R0, RZ, RZ ;  /* 0x000000ff0000c210 */ /* 0x000fe20007ffe1ff */
[----:B------:R-:W-:Y:S01]  /*21a0*/  IMAD R8, R2, UR13, R4 ;  /* 0x0000000d02087c24 */ /* 0x000fe2000f8e0204 */
[----:B------:R-:W-:Y:S01]  /*21b0*/  IADD3 R6, P0, R6, UR28, RZ ;  /* 0x0000001c06067c10 */ /* 0x000fe2000ff1e0ff */
[----:B------:R-:W-:Y:S01]  /*21c0*/  IMAD.WIDE.U32 R4, R2, UR10, R22 ;  /* 0x0000000a02047c25 */ /* 0x000fe2000f8e0016 */
[----:B------:R-:W-:Y:S01]  /*21d0*/  @!P5 LOP3.LUT R0, RZ, R21, RZ, 0x33, !PT ;  /* 0x00000015ff00d212 */ /* 0x000fe200078e33ff */
[----:B------:R-:W-:Y:S01]  /*21e0*/  UIMAD UR28, UR17, -0x80, UR24 ;  /* 0xffffff80111c78a4 */ /* 0x000fe2000f8e0218 */
[----:B------:R-:W-:Y:S01]  /*21f0*/  IADD3.X R7, R7, UR9, R8, P0, !PT ;  /* 0x0000000907077c10 */ /* 0x000fe200087fe408 */
[----:B------:R-:W-:Y:S01]  /*2200*/  IMAD R9, R3, UR10, RZ ;  /* 0x0000000a03097c24 */ /* 0x000fe2000f8e02ff */
[----:B------:R-:W-:Y:S01]  /*2210*/  SHF.R.S32.HI R8, RZ, 0x1f, R0 ;  /* 0x0000001fff087819 */ /* 0x000fe20000011400 */
[----:B------:R-:W-:Y:S01]  /*2220*/  USHF.L.U64.HI UR29, UR12, 0x7, UR13 ;  /* 0x000000070c1d7899 */ /* 0x000fe2000801020d */
[----:B------:R-:W-:Y:S01]  /*2230*/  IADD3 R4, P0, R4, UR30, RZ ;  /* 0x0000001e04047c10 */ /* 0x000fe2000ff1e0ff */
[----:B------:R-:W-:Y:S01]  /*2240*/  IMAD R9, R2, UR11, R9 ;  /* 0x0000000b02097c24 */ /* 0x000fe2000f8e0209 */
[----:B------:R-:W-:Y:S01]  /*2250*/  USHF.L.U32 UR30, UR12, 0x7, URZ ;  /* 0x000000070c1e7899 */ /* 0x000fe2000800063f */
[----:B------:R-:W-:Y:S01]  /*2260*/  IMAD R10, R8, UR6, RZ ;  /* 0x00000006080a7c24 */ /* 0x000fe2000f8e02ff */
[----:B------:R-:W-:Y:S01]  /*2270*/  USHF.R.S32.HI UR36, URZ, 0x1f, UR17 ;  /* 0x0000001f3f247899 */ /* 0x000fe20008011411 */
[----:B------:R-:W-:Y:S01]  /*2280*/  IMAD.WIDE.U32 R24, R0, UR6, R6 ;  /* 0x0000000600187c25 */ /* 0x000fe2000f8e0006 */
[----:B------:R-:W-:Y:S01]  /*2290*/  IADD3.X R5, R5, UR8, R9, P0, !PT ;  /* 0x0000000805057c10 */ /* 0x000fe200087fe409 */
[----:B------:R-:W-:Y:S01]  /*22a0*/  UIMAD UR8, UR29, UR17, URZ ;  /* 0x000000111d0872a4 */ /* 0x000fe2000f8e023f */
[----:B------:R-:W-:Y:S01]  /*22b0*/  ISETP.GE.AND P0, PT, R2, UR28, PT ;  /* 0x0000001c02007c0c */ /* 0x000fe2000bf06270 */
[C---:B------:R-:W-:Y:S01]  /*22c0*/  IMAD R9, R0.reuse, UR7, R10 ;  /* 0x0000000700097c24 */ /* 0x040fe2000f8e020a */
[----:B------:R-:W-:Y:S01]  /*22d0*/  ULDC.64 UR6, c[0x0][0x268] ;  /* 0x00009a0000067ab9 */ /* 0x000fe20000000a00 */
[----:B---3--:R-:W-:Y:S01]  /*22e0*/  MOV R12, R24 ;  /* 0x00000018000c7202 */ /* 0x008fe20000000f00 */
[----:B------:R-:W-:Y:S01]  /*22f0*/  IMAD.WIDE.U32 R26, R0, UR6, R4 ;  /* 0x00000006001a7c25 */ /* 0x000fe2000f8e0004 */
[----:B------:R1:W-:Y:S01]  /*2300*/  STL.64 [R1+0x88], R24 ;  /* 0x0000881801007387 */ /* 0x0003e20000100a00 */
[----:B------:R-:W-:Y:S01]  /*2310*/  IADD3 R13, R25, R9, RZ ;  /* 0x00000009190d7210 */ /* 0x000fe20007ffe0ff */
[----:B------:R-:W-:Y:S01]  /*2320*/  UIMAD UR8, UR36, UR30, UR8 ;  /* 0x0000001e240872a4 */ /* 0x000fe2000f8e0208 */
[----:B------:R-:W-:Y:S01]  /*2330*/  MOV R6, UR17 ;  /* 0x0000001100067c02 */ /* 0x000fe20008000f00 */
[----:B------:R-:W-:Y:S01]  /*2340*/  IMAD R8, R8, UR6, RZ ;  /* 0x0000000608087c24 */ /* 0x000fe2000f8e02ff */
[----:B------:R-:W-:Y:S01]  /*2350*/  BSSY B0, `(.L_x_957) ;  /* 0x0000017000007945 */ /* 0x000fe20003800000 */
[----:B------:R1:W-:Y:S01]  /*2360*/  STL.64 [R1+0x80], R12 ;  /* 0x0000800c01007387 */ /* 0x0003e20000100a00 */
[----:B------:R-:W-:Y:S01]  /*2370*/  ISETP.GE.AND P3, PT, R15, UR28, PT ;  /* 0x0000001c0f007c0c */ /* 0x000fe2000bf66270 */
[----:B------:R-:W-:Y:S01]  /*2380*/  IMAD.WIDE.U32 R6, R6, UR30, R12 ;  /* 0x0000001e06067c25 */ /* 0x000fe2000f8e000c */
[----:B------:R-:W-:Y:S01]  /*2390*/  ISETP.GE.AND P2, PT, R16, UR28, PT ;  /* 0x0000001c10007c0c */ /* 0x000fe2000bf46270 */
[----:B------:R1:W-:Y:S01]  /*23a0*/  STL.64 [R1+0x98], R26 ;  /* 0x0000981a01007387 */ /* 0x0003e20000100a00 */
[----:B------:R-:W-:Y:S01]  /*23b0*/  ISETP.GE.AND P1, PT, R17, UR28, PT ;  /* 0x0000001c11007c0c */ /* 0x000fe2000bf26270 */
[----:B------:R-:W-:Y:S01]  /*23c0*/  IMAD R14, R0, UR7, R8 ;  /* 0x00000007000e7c24 */ /* 0x000fe2000f8e0208 */
[----:B------:R-:W-:Y:S01]  /*23d0*/  IADD3 R5, R7, UR8, RZ ;  /* 0x0000000807057c10 */ /* 0x000fe2000fffe0ff */
[----:B------:R-:W-:Y:S10]  /*23e0*/  @P0 BRA `(.L_x_958) ;  /* 0x0000000000340947 */ /* 0x000ff40003800000 */
        /* <DEDUP_REMOVED lines=13> */
.L_x_958:
[----:B------:R-:W-:Y:S05]  /*24c0*/  BSYNC B0 ;  /* 0x0000000000007941 */ /* 0x000fea0003800000 */
.L_x_957:
        /* <DEDUP_REMOVED lines=17> */
.L_x_960:
[----:B------:R-:W-:Y:S05]  /*25e0*/  BSYNC B0 ;  /* 0x0000000000007941 */ /* 0x000fea0003800000 */
.L_x_959:
        /* <DEDUP_REMOVED lines=18> */
.L_x_962:
[----:B------:R-:W-:Y:S05]  /*2710*/  BSYNC B0 ;  /* 0x0000000000007941 */ /* 0x000fea0003800000 */
.L_x_961:
        /* <DEDUP_REMOVED lines=18> */
.L_x_964:
[----:B------:R-:W-:Y:S05]  /*2840*/  BSYNC B0 ;  /* 0x0000000000007941 */ /* 0x000fea0003800000 */
.L_x_963:
        /* <DEDUP_REMOVED lines=23> */
[----:B------:R-:W-:Y:S01]  /*29c0*/  IMAD.IADD R8, R105, 0x1, -R0 ;  /* 0x0000000169087824 */ /* 0x000fe200078e0a00 */
        /* <DEDUP_REMOVED lines=40> */
[----:B------:R-:W-:Y:S01]  /*2c50*/  IMAD.SHL.U32 R3, R5, 0x8, RZ ;  /* 0x0000000805037824 */ /* 0x000fe200078e00ff */
        /* <DEDUP_REMOVED lines=36> */
.L_x_966:
[----:B------:R-:W-:Y:S05]  /*2ea0*/  BSYNC B0 ;  /* 0x0000000000007941 */ /* 0x000fea0003800000 */
.L_x_965:
        /* <DEDUP_REMOVED lines=12> */
[----:B--2---:R-:W-:Y:S02]  /*2f70*/  IADD3.X R7, R3, UR32, RZ, P0, !PT ;  /* 0x0000002003077c10 */ /* 0x004fe400087fe4ff */
[----:B------:R-:W-:-:S04]  /*2f80*/  LEA R6, P0, R0, UR6, 0x1 ;  /* 0x0000000600067c11 */ /* 0x000fc8000f8008ff */
[----:B------:R-:W-:-:S05]  /*2f90*/  LEA.HI.X R7, R0, UR7, R7, 0x1, P0 ;  /* 0x0000000700077c11 */ /* 0x000fca00080f0c07 */
[----:B------:R-:W-:Y:S01]  /*2fa0*/  @!PT LDS RZ, [RZ] ;  /* 0x00000000fffff984 */ /* 0x000fe20000000800 */
[----:B------:R-:W-:Y:S01]  /*2fb0*/  @!PT LDS RZ, [RZ] ;  /* 0x00000000fffff984 */ /* 0x000fe20000000800 */
[----:B------:R-:W-:Y:S01]  /*2fc0*/  @!PT LDS RZ, [RZ] ;  /* 0x00000000fffff984 */ /* 0x000fe20000000800 */
[----:B------:R2:W-:Y:S04]  /*2fd0*/  LDGSTS.E.BYPASS.LTC128B.128 [R228+0x4800], desc[UR22][R6.64] ;  /* 0x0480000006e47fae */ /* 0x0005e8000b901d56 */
.L_x_968:
[----:B------:R-:W-:Y:S05]  /*2fe0*/  BSYNC B0 ;  /* 0x0000000000007941 */ /* 0x000fea0003800000 */
.L_x_967:
        /* <DEDUP_REMOVED lines=9> */
[----:B--2---:R-:W-:Y:S02]  /*3080*/  IMAD.U32 R7, RZ, RZ, UR10 ;  /* 0x0000000aff077e24 */ /* 0x004fe4000f8e00ff */
        /* <DEDUP_REMOVED lines=9> */
.L_x_970:
[----:B------:R-:W-:Y:S05]  /*3120*/  BSYNC B0 ;  /* 0x0000000000007941 */ /* 0x000fea0003800000 */
.L_x_969:
        /* <DEDUP_REMOVED lines=19> */
.L_x_972:
[----:B------:R-:W-:Y:S05]  /*3260*/  BSYNC B0 ;  /* 0x0000000000007941 */ /* 0x000fea0003800000 */
.L_x_971:
[----:B------:R-:W-:Y:S01]  /*3270*/  LDSM.16.M88.4 R12, [R206] ;  /* 0x00000000ce0c783b */ /* 0x000fe20000000200 */
[----:B------:R-:W-:Y:S01]  /*3280*/  LOP3.LUT P0, RZ, R17, 0x2, RZ, 0xc0, !PT ;  /* 0x0000000211ff7812 */ /* 0x000fe2000780c0ff */
[----:B------:R-:W-:Y:S01]  /*3290*/  IMAD.MOV.U32 R0, RZ, RZ, 0x10 ;  /* 0x00000010ff007424 */ /* 0x000fe200078e00ff */
[----:B------:R-:W-:Y:S01]  /*32a0*/  LOP3.LUT P1, RZ, R16, 0x2, RZ, 0xc0, !PT ;  /* 0x0000000210ff7812 */ /* 0x000fe2000782c0ff */
[----:B-12---:R-:W1:Y:S01]  /*32b0*/  LDSM.16.M88.4 R4, [R135+0x2000] ;  /* 0x002000008704783b */ /* 0x006e620000000200 */
[C---:B------:R-:W-:Y:S01]  /*32c0*/  VIADD R2, R135.reuse, 0x2000 ;  /* 0x0000200087027836 */ /* 0x040fe20000000000 */
[----:B------:R-:W-:Y:S01]  /*32d0*/  UIADD3 UR6, UR24, -UR25, URZ ;  /* 0x8000001918067290 */ /* 0x000fe2000fffe03f */
[----:B------:R-:W-:Y:S01]  /*32e0*/  SEL R0, R0, 0xfffffff0, !P1 ;  /* 0xfffffff000007807 */ /* 0x000fe20004800000 */
[----:B------:R-:W2:Y:S01]  /*32f0*/  LDSM.16.M88.4 R8, [R206+0x1000] ;  /* 0x00100000ce08783b */ /* 0x000ea20000000200 */
[----:B------:R-:W-:Y:S01]  /*3300*/  VIADD R208, R135, 0x2020 ;  /* 0x0000202087d07836 */ /* 0x000fe20000000000 */
[----:B------:R-:W-:Y:S01]  /*3310*/  UIADD3 UR25, UR24, 0x1, -UR25 ;  /* 0x0000000118197890 */ /* 0x000fe2000fffe819 */
[----:B------:R-:W-:Y:S01]  /*3320*/  IMAD.U32 R3, RZ, RZ, UR16 ;  /* 0x00000010ff037e24 */ /* 0x000fe2000f8e00ff */
[----:B------:R-:W5:Y:S01]  /*3330*/  LDSM.16.M88.4 R68, [R135+0x2400] ;  /* 0x002400008744783b */ /* 0x000f620000000200 */
[----:B------:R-:W-:Y:S01]  /*3340*/  IMAD R207, R0, 0x2, R206 ;  /* 0x0000000200cf7824 */ /* 0x000fe200078e02ce */
[----:B------:R-:W-:Y:S01]  /*3350*/  UIADD3 UR25, UR25, UR19, URZ ;  /* 0x0000001319197290 */ /* 0x000fe2000fffe03f */
[----:B------:R-:W-:Y:S01]  /*3360*/  @P0 VIADD R208, R2, 0xffffffe0 ;  /* 0xffffffe002d00836 */ /* 0x000fe20000000000 */
[----:B------:R-:W3:Y:S01]  /*3370*/  LDSM.16.M88.4 R64, [R135+0x2800] ;  /* 0x002800008740783b */ /* 0x000ee20000000200 */
[----:B------:R-:W-:Y:S01]  /*3380*/  SHF.R.S32.HI R2, RZ, 0x1f, R104 ;  /* 0x0000001fff027819 */ /* 0x000fe20000011468 */
[----:B------:R-:W-:Y:S01]  /*3390*/  IMAD R205, R3, 0x8, R95 ;  /* 0x0000000803cd7824 */ /* 0x000fe200078e025f */
[----:B------:R-:W-:Y:S01]  /*33a0*/  UISETP.GT.AND UP0, UPT, UR17, UR14, UPT ;  /* 0x0000000e1100728c */ /* 0x000fe2000bf04270 */
[----:B------:R-:W4:Y:S01]  /*33b0*/  LDSM.16.M88.4 R60, [R135+0x2c00] ;  /* 0x002c0000873c783b */ /* 0x000f220000000200 */
[----:B------:R-:W-:Y:S01]  /*33c0*/  LEA.HI R2, R2, R104, RZ, 0x2 ;  /* 0x0000006802027211 */ /* 0x000fe200078f10ff */
[----:B------:R-:W-:Y:S01]  /*33d0*/  IMAD.U32 R3, RZ, RZ, UR17 ;  /* 0x00000011ff037e24 */ /* 0x000fe2000f8e00ff */
[----:B------:R-:W-:Y:S01]  /*33e0*/  UIADD3 UR36, UR27, 0x646e171e, URZ ;  /* 0x646e171e1b247890 */ /* 0x000fe2000fffe03f */
[----:B------:R-:W4:Y:S01]  /*33f0*/  LDSM.16.M88.4 R56, [R135+0x3000] ;  /* 0x003000008738783b */ /* 0x000f220000000200 */
[----:B------:R-:W-:Y:S01]  /*3400*/  SHF.R.S32.HI R2, RZ, 0x2, R2 ;  /* 0x00000002ff027819 */ /* 0x000fe20000011402 */
[----:B------:R-:W-:Y:S01]  /*3410*/  UIADD3 UR37, UR26, -0x4ab325aa, URZ ;  /* 0xb54cda561a257890 */ /* 0x000fe2000fffe03f */
[C---:B------:R-:W-:Y:S01]  /*3420*/  VIADD R211, R208.reuse, 0x1400 ;  /* 0x00001400d0d37836 */ /* 0x040fe20000000000 */
[----:B------:R-:W4:Y:S01]  /*3430*/  LDSM.16.M88.4 R52, [R135+0x3400] ;  /* 0x003400008734783b */ /* 0x000f220000000200 */
[----:B------:R-:W-:-:S02]  /*3440*/  VIADD R210, R208, 0x1800 ;  /* 0x00001800d0d27836 */ /* 0x000fc40000000000 */
[----:B------:R-:W-:Y:S01]  /*3450*/  VIADD R209, R208, 0x1c00 ;  /* 0x00001c00d0d17836 */ /* 0x000fe20000000000 */
[----:B------:R-:W4:Y:S04]  /*3460*/  LDSM.16.M88.4 R48, [R135+0x3800] ;  /* 0x003800008730783b */ /* 0x000f280000000200 */
[----:B------:R-:W4:Y:S04]  /*3470*/  LDSM.16.M88.4 R44, [R135+0x3c00] ;  /* 0x003c0000872c783b */ /* 0x000f280000000200 */
[----:B------:R-:W-:Y:S01]  /*3480*/  LDSM.16.M88.4 R40, [R208] ;  /* 0x00000000d028783b */ /* 0x000fe20000000200 */
[-C--:B-1----:R-:W-:Y:S03]  /*3490*/  HMMA.16816.F32 R184, R12, R4.reuse, RZ ;  /* 0x000000040cb8723c */ /* 0x082fe600000018ff */
[----:B------:R-:W-:Y:S04]  /*34a0*/  LDSM.16.M88.4 R36, [R208+0x400] ;  /* 0x00040000d024783b */ /* 0x000fe80000000200 */
[----:B------:R-:W-:Y:S01]  /*34b0*/  LDSM.16.M88.4 R32, [R208+0x800] ;  /* 0x00080000d020783b */ /* 0x000fe20000000200 */
[C---:B--2---:R-:W-:Y:S03]  /*34c0*/  HMMA.16816.F32 R180, R8.reuse, R4, RZ ;  /* 0x0000000408b4723c */ /* 0x044fe600000018ff */
[----:B------:R-:W-:Y:S03]  /*34d0*/  LDSM.16.M88.4 R28, [R208+0xc00] ;  /* 0x000c0000d01c783b */ /* 0x000fe60000000200 */
[-C--:B------:R-:W-:Y:S01]  /*34e0*/  HMMA.16816.F32 R176, R8, R6.reuse, RZ ;  /* 0x0000000608b0723c */ /* 0x080fe200000018ff */
[----:B------:R-:W-:Y:S04]  /*34f0*/  LDSM.16.M88.4 R24, [R208+0x1000] ;  /* 0x00100000d018783b */ /* 0x000fe80000000200 */
[----:B------:R-:W-:Y:S01]  /*3500*/  LDSM.16.M88.4 R20, [R208+0x1400] ;  /* 0x00140000d014783b */ /* 0x000fe20000000200 */
[----:B------:R-:W-:Y:S03]  /*3510*/  HMMA.16816.F32 R172, R12, R6, RZ ;  /* 0x000000060cac723c */ /* 0x000fe600000018ff */
[----:B------:R-:W1:Y:S03]  /*3520*/  LDSM.16.M88.4 R4, [R207+0x1000] ;  /* 0x00100000cf04783b */ /* 0x000e660000000200 */
[C---:B-----5:R-:W-:Y:S01]  /*3530*/  HMMA.16816.F32 R168, R8.reuse, R68, RZ ;  /* 0x0000004408a8723c */ /* 0x060fe200000018ff */
[----:B------:R-:W2:Y:S04]  /*3540*/  LDSM.16.M88.4 R72, [R208+0x1800] ;  /* 0x00180000d048783b */ /* 0x000ea80000000200 */
[----:B------:R-:W5:Y:S01]  /*3550*/  LDSM.16.M88.4 R76, [R208+0x1c00] ;  /* 0x001c0000d04c783b */ /* 0x000f620000000200 */
[C---:B------:R-:W-:Y:S03]  /*3560*/  HMMA.16816.F32 R164, R8.reuse, R70, RZ ;  /* 0x0000004608a4723c */ /* 0x040fe600000018ff */
[----:B------:R-:W5:Y:S03]  /*3570*/  LDSM.16.M88.4 R16, [R207] ;  /* 0x00000000cf10783b */ /* 0x000f660000000200 */
[C---:B---3--:R-:W-:Y:S01]  /*3580*/  HMMA.16816.F32 R160, R8.reuse, R64, RZ ;  /* 0x0000004008a0723c */ /* 0x048fe200000018ff */
[----:B------:R-:W0:Y:S04]  /*3590*/  LDGDEPBAR ;  /* 0x00000000000079af */ /* 0x000e280000000000 */
[----:B------:R3:W-:Y:S01]  /*35a0*/  STL [R1+0x18], R205 ;  /* 0x000018cd01007387 */ /* 0x0007e20000100800 */
[C---:B------:R-:W-:Y:S06]  /*35b0*/  HMMA.16816.F32 R156, R8.reuse, R66, RZ ;  /* 0x00000042089c723c */ /* 0x040fec00000018ff */
[C---:B----4-:R-:W-:Y:S06]  /*35c0*/  HMMA.16816.F32 R152, R8.reuse, R60, RZ ;  /* 0x0000003c0898723c */ /* 0x050fec00000018ff */
        /* <DEDUP_REMOVED lines=36> */
[C---:B--2---:R-:W-:Y:S06]  /*3810*/  HMMA.16816.F32 R232, R4.reuse, R72, R124 ;  /* 0x0000004804e8723c */ /* 0x044fec000000187c */
[C---:B-----5:R-:W-:Y:S06]  /*3820*/  HMMA.16816.F32 R244, R4.reuse, R76, R116 ;  /* 0x0000004c04f4723c */ /* 0x060fec0000001874 */
[C---:B------:R-:W-:Y:S06]  /*3830*/  HMMA.16816.F32 R240, R4.reuse, R74, R120 ;  /* 0x0000004a04f0723c */ /* 0x040fec0000001878 */
[----:B------:R-:W-:Y:S06]  /*3840*/  HMMA.16816.F32 R248, R4, R78, R112 ;  /* 0x0000004e04f8723c */ /* 0x000fec0000001870 */
[----:B------:R-:W-:Y:S01]  /*3850*/  HMMA.16816.F32 R172, R16, R42, R172 ;  /* 0x0000002a10ac723c */ /* 0x000fe200000018ac */
[----:B------:R-:W-:-:S02]  /*3860*/  IMAD.SHL.U32 R4, R105, 0x2, RZ ;  /* 0x0000000269047824 */ /* 0x000fc400078e00ff */
[----:B------:R-:W-:Y:S02]  /*3870*/  IMAD R5, R93, 0x20, R94 ;  /* 0x000000205d057824 */ /* 0x000fe400078e025e */
[----:B------:R-:W-:Y:S01]  /*3880*/  IMAD.U32 R6, RZ, RZ, UR6 ;  /* 0x00000006ff067e24 */ /* 0x000fe2000f8e00ff */
[----:B------:R-:W-:Y:S01]  /*3890*/  LOP3.LUT R132, R4, 0x6, RZ, 0xc0, !PT ;  /* 0x0000000604847812 */ /* 0x000fe200078ec0ff */
[C---:B------:R-:W-:Y:S01]  /*38a0*/  HMMA.16816.F32 R184, R16.reuse, R40, R184 ;  /* 0x0000002810b8723c */ /* 0x040fe200000018b8 */
[----:B------:R-:W-:Y:S01]  /*38b0*/  LEA R4, R95, UR21, 0x4 ;  /* 0x000000155f047c11 */ /* 0x000fe2000f8e20ff */
[----:B------:R-:W-:Y:S02]  /*38c0*/  IMAD.U32 R7, RZ, RZ, UR6 ;  /* 0x00000006ff077e24 */ /* 0x000fe4000f8e00ff */
[----:B------:R-:W-:Y:S02]  /*38d0*/  IMAD R3, R3, 0x80, R132 ;  /* 0x0000008003037824 */ /* 0x000fe400078e0284 */
[----:B------:R-:W-:Y:S01]  /*38e0*/  IMAD.IADD R4, R2, 0x1, R4 ;  /* 0x0000000102047824 */ /* 0x000fe200078e0204 */
[C---:B------:R-:W-:Y:S01]  /*38f0*/  HMMA.16816.F32 R104, R16.reuse, R76, R8 ;  /* 0x0000004c1068723c */ /* 0x040fe20000001808 */
[----:B------:R-:W-:Y:S01]  /*3900*/  IMAD.IADD R2, R92, 0x1, R5 ;  /* 0x000000015c027824 */ /* 0x000fe200078e0205 */
[----:B------:R-:W1:Y:S01]  /*3910*/  LDC.U8 R132, c[0x0][0x388] ;  /* 0x0000e200ff847b82 */ /* 0x000e620000000000 */
[----:B------:R-:W-:Y:S01]  /*3920*/  VIADD R220, R4, UR6 ;  /* 0x0000000604dc7c36 */ /* 0x000fe20008000000 */
[--C-:B------:R-:W-:Y:S01]  /*3930*/  IADD3 R221, R6, 0x40, R4.reuse ;  /* 0x0000004006dd7810 */ /* 0x100fe20007ffe004 */
[----:B------:R-:W-:Y:S01]  /*3940*/  IMAD.U32 R5, RZ, RZ, UR6 ;  /* 0x00000006ff057e24 */ /* 0x000fe2000f8e00ff */
[C---:B------:R-:W-:Y:S01]  /*3950*/  HMMA.16816.F32 R92, R16.reuse, R78, R12 ;  /* 0x0000004e105c723c */ /* 0x040fe2000000180c */
[----:B------:R-:W-:Y:S01]  /*3960*/  VIADD R11, R3, 0x1 ;  /* 0x00000001030b7836 */ /* 0x000fe20000000000 */
[--C-:B------:R-:W-:Y:S01]  /*3970*/  IADD3 R223, R7, 0x48, R4.reuse ;  /* 0x0000004807df7810 */ /* 0x100fe20007ffe004 */
[C---:B------:R-:W-:Y:S01]  /*3980*/  IMAD.IADD R6, R220.reuse, 0x1, -R3 ;  /* 0x00000001dc067824 */ /* 0x040fe200078e0a03 */
[----:B------:R-:W-:Y:S01]  /*3990*/  IADD3 R222, R5, 0x8, R4 ;  /* 0x0000000805de7810 */ /* 0x000fe20007ffe004 */
[C---:B------:R-:W-:Y:S01]  /*39a0*/  IMAD.IADD R5, R220.reuse, 0x1, -R11 ;  /* 0x00000001dc057824 */ /* 0x040fe200078e0a0b */
[C---:B------:R-:W-:Y:S01]  /*39b0*/  HMMA.16816.F32 R120, R16.reuse, R72, R52 ;  /* 0x000000481078723c */ /* 0x040fe20000001834 */
[----:B------:R-:W-:Y:S01]  /*39c0*/  VIADD R14, R3, 0x8 ;  /* 0x00000008030e7836 */ /* 0x000fe20000000000 */
[----:B------:R-:W-:Y:S01]  /*39d0*/  IABS R8, R6 ;  /* 0x0000000600087213 */ /* 0x000fe20000000000 */
        /* <DEDUP_REMOVED lines=9> */
[----:B------:R-:W-:Y:S01]  /*3a70*/  IADD3 R43, R12, 0x48, R4 ;  /* 0x000000480c2b7810 */ /* 0x000fe20007ffe004 */
[----:B------:R-:W-:Y:S01]  /*3a80*/  IMAD.U32 R10, RZ, RZ, UR25 ;  /* 0x00000019ff0a7e24 */ /* 0x000fe2000f8e00ff */
[----:B------:R-:W-:Y:S01]  /*3a90*/  I2FP.F32.S32 R5, R5 ;  /* 0x0000000500057245 */ /* 0x000fe20000201400 */
[C---:B------:R-:W-:Y:S01]  /*3aa0*/  VIADD R12, R3.reuse, 0x9 ;  /* 0x00000009030c7836 */ /* 0x040fe20000000000 */
[----:B------:R-:W-:Y:S01]  /*3ab0*/  I2FP.F32.S32 R7, R7 ;  /* 0x0000000700077245 */ /* 0x000fe20000201400 */
[C---:B------:R-:W-:Y:S01]  /*3ac0*/  VIADD R13, R3.reuse, 0x10 ;  /* 0x00000010030d7836 */ /* 0x040fe20000000000 */
[C---:B------:R-:W-:Y:S01]  /*3ad0*/  HMMA.16816.F32 R100, R16.reuse, R38, R100 ;  /* 0x000000261064723c */ /* 0x040fe20000001864 */
[----:B------:R-:W-:Y:S01]  /*3ae0*/  VIADD R15, R3, 0x11 ;  /* 0x00000011030f7836 */ /* 0x000fe20000000000 */
[----:B------:R-:W-:Y:S01]  /*3af0*/  VIADDMNMX R227, R4, R9, UR24, PT ;  /* 0x0000001804e37e46 */ /* 0x000fe2000b800109 */
[----:B------:R-:W-:Y:S01]  /*3b00*/  FFMA.FTZ R45, R7, -UR31, R184 ;  /* 0x8000001f072d7c23 */ /* 0x000fe200080100b8 */
[----:B------:R-:W-:Y:S01]  /*3b10*/  IADD3 R46, R10, 0x8, R4 ;  /* 0x000000080a2e7810 */ /* 0x000fe20007ffe004 */
[C---:B------:R-:W-:Y:S01]  /*3b20*/  IMAD.IADD R4, R220.reuse, 0x1, -R13 ;  /* 0x00000001dc047824 */ /* 0x040fe200078e0a0d */
[C---:B------:R-:W-:Y:S01]  /*3b30*/  HMMA.16816.F32 R96, R16.reuse, R32, R96 ;  /* 0x000000201060723c */ /* 0x040fe20000001860 */
[----:B------:R-:W-:Y:S01]  /*3b40*/  I2FP.F32.S32 R6, R6 ;  /* 0x0000000600067245 */ /* 0x000fe20000201400 */
[----:B------:R-:W-:Y:S01]  /*3b50*/  IMAD.IADD R7, R220, 0x1, -R15 ;  /* 0x00000001dc077824 */ /* 0x000fe200078e0a0f */
[----:B------:R-:W-:Y:S01]  /*3b60*/  VIMNMX R226, R46, UR24, PT ;  /* 0x000000182ee27c48 */ /* 0x000fe2000bfe0100 */
[C---:B------:R-:W-:Y:S01]  /*3b70*/  VIADD R36, R3.reuse, 0x68 ;  /* 0x0000006803247836 */ /* 0x040fe20000000000 */
[----:B------:R-:W-:Y:S01]  /*3b80*/  VIMNMX R225, R44, UR24, PT ;  /* 0x000000182ce17c48 */ /* 0x000fe2000bfe0100 */
[C---:B------:R-:W-:Y:S01]  /*3b90*/  HMMA.16816.F32 R88, R16.reuse, R34, R88 ;  /* 0x000000221058723c */ /* 0x040fe20000001858 */
[----:B------:R-:W-:Y:S01]  /*3ba0*/  FFMA.FTZ R47, R6, -UR31, R185 ;  /* 0x8000001f062f7c23 */ /* 0x000fe200080100b9 */
[----:B------:R-:W-:Y:S01]  /*3bb0*/  IABS R6, R4 ;  /* 0x0000000400067213 */ /* 0x000fe20000000000 */
[----:B------:R-:W-:Y:S01]  /*3bc0*/  VIADD R32, R3, 0x58 ;  /* 0x0000005803207836 */ /* 0x000fe20000000000 */
[----:B------:R-:W-:Y:S01]  /*3bd0*/  VIMNMX R224, R43, UR24, PT ;  /* 0x000000182be07c48 */ /* 0x000fe2000bfe0100 */
[C---:B------:R-:W-:Y:S01]  /*3be0*/  VIADD R33, R3.reuse, 0x59 ;  /* 0x0000005903217836 */ /* 0x040fe20000000000 */
[C---:B------:R-:W-:Y:S01]  /*3bf0*/  HMMA.16816.F32 R84, R16.reuse, R28, R84 ;  /* 0x0000001c1054723c */ /* 0x040fe20000001854 */
[C---:B------:R-:W-:Y:S01]  /*3c00*/  VIADD R34, R3.reuse, 0x60 ;  /* 0x0000006003227836 */ /* 0x040fe20000000000 */
[----:B------:R-:W-:Y:S01]  /*3c10*/  VIADDMNMX R219, R220, -UR20, RZ, !PT ;  /* 0x80000014dcdb7c46 */ /* 0x000fe2000f8001ff */
[C---:B------:R-:W-:Y:S01]  /*3c20*/  VIADD R35, R3.reuse, 0x61 ;  /* 0x0000006103237836 */ /* 0x040fe20000000000 */
[----:B------:R-:W-:Y:S01]  /*3c30*/  VIADDMNMX R218, R222, -UR20, RZ, !PT ;  /* 0x80000014deda7c46 */ /* 0x000fe2000f8001ff */
[C---:B------:R-:W-:Y:S01]  /*3c40*/  VIADD R38, R3.reuse, 0x69 ;  /* 0x0000006903267836 */ /* 0x040fe20000000000 */
[C---:B------:R-:W-:Y:S01]  /*3c50*/  HMMA.16816.F32 R80, R16.reuse, R30, R80 ;  /* 0x0000001e1050723c */ /* 0x040fe20000001850 */
[----:B------:R-:W-:Y:S01]  /*3c60*/  VIADD R28, R3, 0x48 ;  /* 0x00000048031c7836 */ /* 0x000fe20000000000 */
[----:B------:R-:W-:Y:S01]  /*3c70*/  VIADDMNMX R217, R221, -UR20, RZ, !PT ;  /* 0x80000014ddd97c46 */ /* 0x000fe2000f8001ff */
[----:B------:R-:W-:Y:S01]  /*3c80*/  VIADD R29, R3, 0x49 ;  /* 0x00000049031d7836 */ /* 0x000fe20000000000 */
        /* <DEDUP_REMOVED lines=16> */
[C---:B------:R-:W-:Y:S01]  /*3d90*/  ISETP.LT.OR P3, PT, R3.reuse, R219, P3 ;  /* 0x000000db0300720c */ /* 0x040fe20001f61670 */
[C---:B------:R-:W-:Y:S01]  /*3da0*/  VIADD R27, R3.reuse, 0x41 ;  /* 0x00000041031b7836 */ /* 0x040fe20000000000 */
[C---:B------:R-:W-:Y:S01]  /*3db0*/  ISETP.LT.OR P1, PT, R3.reuse, R218, P1 ;  /* 0x000000da0300720c */ /* 0x040fe20000f21670 */
[C---:B------:R-:W-:Y:S01]  /*3dc0*/  VIADD R42, R3.reuse, 0x79 ;  /* 0x00000079032a7836 */ /* 0x040fe20000000000 */
[----:B------:R-:W-:Y:S01]  /*3dd0*/  HMMA.16816.F32 R116, R16, R22, R56 ;  /* 0x000000161074723c */ /* 0x000fe20000001838 */
[C---:B------:R-:W-:Y:S01]  /*3de0*/  VIADD R20, R3.reuse, 0x28 ;  /* 0x0000002803147836 */ /* 0x040fe20000000000 */
[C---:B------:R-:W-:Y:S01]  /*3df0*/  ISETP.LT.OR P0, PT, R3.reuse, R217, P0 ;  /* 0x000000d90300720c */ /* 0x040fe20000701670 */
[C---:B------:R-:W-:Y:S01]  /*3e00*/  VIADD R21, R3.reuse, 0x29 ;  /* 0x0000002903157836 */ /* 0x040fe20000000000 */
[----:B------:R-:W-:-:S02]  /*3e10*/  ISETP.LT.OR P4, PT, R3, R216, P4 ;  /* 0x000000d80300720c */ /* 0x000fc40002781670 */
[----:B------:R-:W-:Y:S01]  /*3e20*/  HMMA.16816.F32 R72, R16, R74, R48 ;  /* 0x0000004a1048723c */ /* 0x000fe20000001830 */
[----:B------:R-:W-:Y:S01]  /*3e30*/  VIADD R22, R3, 0x30 ;  /* 0x0000003003167836 */ /* 0x000fe20000000000 */
[----:B------:R-:W-:Y:S01]  /*3e40*/  ISETP.GE.AND P2, PT, R11, R227, PT ;  /* 0x000000e30b00720c */ /* 0x000fe20003f46270 */
[----:B------:R-:W-:Y:S01]  /*3e50*/  VIADD R23, R3, 0x31 ;  /* 0x0000003103177836 */ /* 0x000fe20000000000 */
[----:B------:R-:W-:Y:S02]  /*3e60*/  FSEL R127, R45, -INF , !P3 ;  /* 0xff8000002d7f7808 */ /* 0x000fe40005800000 */
[----:B------:R-:W-:Y:S01]  /*3e70*/  ISETP.LT.OR P2, PT, R11, R219, P2 ;  /* 0x000000db0b00720c */ /* 0x000fe20001741670 */
[----:B------:R-:W-:Y:S02]  /*3e80*/  VIADD R16, R3, 0x18 ;  /* 0x0000001803107836 */ /* 0x000fe40000000000 */
[----:B------:R-:W-:Y:S01]  /*3e90*/  FFMA.FTZ R49, R5, -UR31, R172 ;  /* 0x8000001f05317c23 */ /* 0x000fe200080100ac */
[----:B------:R-:W-:Y:S01]  /*3ea0*/  VIADD R17, R3, 0x19 ;  /* 0x0000001903117836 */ /* 0x000fe20000000000 */
[C---:B------:R-:W-:Y:S01]  /*3eb0*/  ISETP.GE.AND P6, PT, R11.reuse, R226, PT ;  /* 0x000000e20b00720c */ /* 0x040fe20003fc6270 */
[C---:B------:R-:W-:Y:S01]  /*3ec0*/  IMAD.IADD R5, R220.reuse, 0x1, -R12 ;  /* 0x00000001dc057824 */ /* 0x040fe200078e0a0c */
[C---:B------:R-:W-:Y:S01]  /*3ed0*/  ISETP.GE.AND P5, PT, R11.reuse, R225, PT ;  /* 0x000000e10b00720c */ /* 0x040fe20003fa6270 */
[C---:B------:R-:W-:Y:S01]  /*3ee0*/  IMAD.IADD R8, R220.reuse, 0x1, -R16 ;  /* 0x00000001dc087824 */ /* 0x040fe200078e0a10 */
[----:B------:R-:W-:Y:S01]  /*3ef0*/  ISETP.GE.AND P3, PT, R11, R224, PT ;  /* 0x000000e00b00720c */ /* 0x000fe20003f66270 */
[C---:B------:R-:W-:Y:S01]  /*3f00*/  IMAD.IADD R10, R220.reuse, 0x1, -R17 ;  /* 0x00000001dc0a7824 */ /* 0x040fe200078e0a11 */
        /* <DEDUP_REMOVED lines=15> */
[C---:B------:R-:W-:Y:S01]  /*4000*/  IMAD.IADD R10, R220.reuse, 0x1, -R22 ;  /* 0x00000001dc0a7824 */ /* 0x040fe200078e0a16 */
        /* <DEDUP_REMOVED lines=83> */
[C---:B------:R-:W-:Y:S01]  /*4540*/  IMAD.IADD R7, R220.reuse, 0x1, -R35 ;  /* 0x00000001dc077824 */ /* 0x040fe200078e0a23 */
[----:B------:R-:W-:Y:S01]  /*4550*/  IABS R9, R5 ;  /* 0x0000000500097213 */ /* 0x000fe20000000000 */
[C---:B------:R-:W-:Y:S01]  /*4560*/  IMAD.IADD R10, R220.reuse, 0x1, -R38 ;  /* 0x00000001dc0a7824 */ /* 0x040fe200078e0a26 */
        /* <DEDUP_REMOVED lines=32> */
[----:B------:R-:W-:Y:S01]  /*4770*/  ISETP.GE.AND P2, PT, R14, R224, PT ;  /* 0x000000e00e00720c */ /* 0x000fe20003f46270 */
[----:B------:R-:W-:Y:S02]  /*4780*/  IMAD.MOV.U32 R5, RZ, RZ, R4 ;  /* 0x000000ffff057224 */ /* 0x000fe400078e0004 */
        /* <DEDUP_REMOVED lines=8> */
[----:B------:R-:W-:Y:S02]  /*4810*/  IMAD.IADD R5, R222, 0x1, -R11 ;  /* 0x00000001de057824 */ /* 0x000fe400078e0a0b */
[----:B------:R-:W-:Y:S01]  /*4820*/  FFMA.FTZ R37, R4, -UR31, R186 ;  /* 0x8000001f04257c23 */ /* 0x000fe200080100ba */
[----:B------:R-:W-:Y:S02]  /*4830*/  IMAD.IADD R4, R221, 0x1, -R3 ;  /* 0x00000001dd047824 */ /* 0x000fe400078e0a03 */
[----:B------:R-:W-:Y:S01]  /*4840*/  FFMA.FTZ R105, R7, -UR31, R105 ;  /* 0x8000001f07697c23 */ /* 0x000fe20008010069 */
[C---:B------:R-:W-:Y:S01]  /*4850*/  IMAD.IADD R3, R223.reuse, 0x1, -R3 ;  /* 0x00000001df037824 */ /* 0x040fe200078e0a03 */
        /* <DEDUP_REMOVED lines=15> */
[----:B------:R-:W-:Y:S02]  /*4950*/  I2FP.F32.S32 R5, R7 ;  /* 0x0000000700057245 */ /* 0x000fe40000201400 */
        /* <DEDUP_REMOVED lines=27> */
[----:B------:R-:W-:Y:S01]  /*4b10*/  ISETP.GE.AND P4, PT, R14, R225, PT ;  /* 0x000000e10e00720c */ /* 0x000fe20003f86270 */
[----:B------:R-:W-:Y:S01]  /*4b20*/  FFMA.FTZ R5, R5, -UR31, R178 ;  /* 0x8000001f05057c23 */ /* 0x000fe200080100b2 */
[----:B------:R-:W-:Y:S01]  /*4b30*/  I2FP.F32.S32 R6, R6 ;  /* 0x0000000600067245 */ /* 0x000fe20000201400 */
[----:B------:R-:W-:Y:S01]  /*4b40*/  IMAD.IADD R7, R221, 0x1, -R13 ;  /* 0x00000001dd077824 */ /* 0x000fe200078e0a0d */
[----:B------:R-:W-:Y:S02]  /*4b50*/  I2FP.F32.S32 R4, R4 ;  /* 0x0000000400047245 */ /* 0x000fe40000201400 */
[----:B------:R-:W-:Y:S01]  /*4b60*/  I2FP.F32.S32 R3, R3 ;  /* 0x0000000300037245 */ /* 0x000fe20000201400 */
[----:B------:R-:W-:Y:S01]  /*4b70*/  FFMA.FTZ R6, R6, -UR31, R176 ;  /* 0x8000001f06067c23 */ /* 0x000fe200080100b0 */
[----:B------:R-:W-:-:S02]  /*4b80*/  ISETP.LT.OR P2, PT, R14, R216, P2 ;  /* 0x000000d80e00720c */ /* 0x000fc40001741670 */
[C---:B------:R-:W-:Y:S01]  /*4b90*/  ISETP.LT.OR P1, PT, R14.reuse, R219, P1 ;  /* 0x000000db0e00720c */ /* 0x040fe20000f21670 */
[----:B------:R-:W-:Y:S01]  /*4ba0*/  FFMA.FTZ R11, R3, -UR31, R177 ;  /* 0x8000001f030b7c23 */ /* 0x000fe200080100b1 */
[C---:B------:R-:W-:Y:S01]  /*4bb0*/  ISETP.LT.OR P0, PT, R14.reuse, R218, P0 ;  /* 0x000000da0e00720c */ /* 0x040fe20000701670 */
[----:B------:R-:W-:Y:S01]  /*4bc0*/  IMAD.IADD R3, R223, 0x1, -R12 ;  /* 0x00000001df037824 */ /* 0x000fe200078e0a0c */
[----:B------:R-:W-:Y:S01]  /*4bd0*/  ISETP.LT.OR P4, PT, R14, R217, P4 ;  /* 0x000000d90e00720c */ /* 0x000fe20002781670 */
[----:B------:R-:W-:Y:S01]  /*4be0*/  FFMA.FTZ R14, R4, -UR31, R175 ;  /* 0x8000001f040e7c23 */ /* 0x000fe200080100af */
[--C-:B------:R-:W-:Y:S01]  /*4bf0*/  IMAD.IADD R4, R222, 0x1, -R13.reuse ;  /* 0x00000001de047824 */ /* 0x100fe200078e0a0d */
[----:B------:R-:W-:Y:S01]  /*4c00*/  FSEL R80, R5, -INF , !P2 ;  /* 0xff80000005507808 */ /* 0x000fe20005000000 */
[----:B------:R-:W-:Y:S01]  /*4c10*/  IMAD.IADD R5, R223, 0x1, -R13 ;  /* 0x00000001df057824 */ /* 0x000fe200078e0a0d */
[----:B------:R-:W-:Y:S02]  /*4c20*/  FSEL R112, R49, -INF , !P1 ;  /* 0xff80000031707808 */ /* 0x000fe40004800000 */
        /* <DEDUP_REMOVED lines=17> */
[C---:B------:R-:W-:Y:S02]  /*4d40*/  ISETP.GE.AND P1, PT, R12.reuse, R224, PT ;  /* 0x000000e00c00720c */ /* 0x040fe40003f26270 */
[----:B------:R-:W-:Y:S02]  /*4d50*/  ISETP.LT.OR P6, PT, R12, R219, P6 ;  /* 0x000000db0c00720c */ /* 0x000fe400037c1670 */
[----:B------:R-:W-:Y:S02]  /*4d60*/  I2FP.F32.S32 R3, R3 ;  /* 0x0000000300037245 */ /* 0x000fe40000201400 */
[----:B------:R-:W-:Y:S02]  /*4d70*/  ISETP.GE.AND P2, PT, R13, R225, PT ;  /* 0x000000e10d00720c */ /* 0x000fe40003f46270 */
[----:B------:R-:W-:-:S02]  /*4d80*/  FSEL R68, R10, -INF , !P5 ;  /* 0xff8000000a447808 */ /* 0x000fc40006800000 */
        /* <DEDUP_REMOVED lines=12> */
[C---:B------:R-:W-:Y:S01]  /*4e50*/  ISETP.GE.AND P6, PT, R13.reuse, R224, PT ;  /* 0x000000e00d00720c */ /* 0x040fe20003fc6270 */
[----:B-1----:R-:W-:Y:S01]  /*4e60*/  IMAD R179, R132, 0x10000, R132 ;  /* 0x0001000084b37824 */ /* 0x002fe200078e0284 */
[----:B------:R-:W-:-:S02]  /*4e70*/  ISETP.LT.OR P2, PT, R13, R217, P2 ;  /* 0x000000d90d00720c */ /* 0x000fc40001741670 */
        /* <DEDUP_REMOVED lines=51> */
[CC--:B------:R-:W-:Y:S01]  /*51b0*/  ISETP.GE.AND P5, PT, R15.reuse, R227.reuse, PT ;  /* 0x000000e30f00720c */ /* 0x0c0fe20003fa6270 */
        /* <DEDUP_REMOVED lines=11> */
[C---:B------:R-:W-:Y:S02]  /*5270*/  ISETP.LT.OR P4, PT, R16.reuse, R219, P4 ;  /* 0x000000db1000720c */ /* 0x040fe40002781670 */
        /* <DEDUP_REMOVED lines=13> */
[----:B------:R-:W-:Y:S01]  /*5350*/  ISETP.GE.AND P4, PT, R17, R224, PT ;  /* 0x000000e01100720c */ /* 0x000fe20003f86270 */
[----:B------:R-:W-:Y:S01]  /*5360*/  IMAD.IADD R3, R223, 0x1, -R18 ;  /* 0x00000001df037824 */ /* 0x000fe200078e0a12 */
[----:B------:R-:W-:Y:S01]  /*5370*/  ISETP.LT.OR P0, PT, R17, R217, P0 ;  /* 0x000000d91100720c */ /* 0x000fe20000701670 */
[----:B------:R-:W-:Y:S01]  /*5380*/  IMAD.IADD R4, R222, 0x1, -R19 ;  /* 0x00000001de047824 */ /* 0x000fe200078e0a13 */
[----:B------:R-:W-:-:S02]  /*5390*/  ISETP.LT.OR P5, PT, R16, R216, P5 ;  /* 0x000000d81000720c */ /* 0x000fc40002fa1670 */
[----:B------:R-:W-:Y:S02]  /*53a0*/  ISETP.GE.AND P3, PT, R15, R226, PT ;  /* 0x000000e20f00720c */ /* 0x000fe40003f66270 */
[C---:B------:R-:W-:Y:S02]  /*53b0*/  ISETP.LT.OR P1, PT, R17.reuse, R218, P1 ;  /* 0x000000da1100720c */ /* 0x040fe40000f21670 */
[----:B------:R-:W-:Y:S02]  /*53c0*/  ISETP.LT.OR P4, PT, R17, R216, P4 ;  /* 0x000000d81100720c */ /* 0x000fe40002781670 */
[----:B------:R-:W-:Y:S01]  /*53d0*/  FSEL R44, R6, -INF , !P0 ;  /* 0xff800000062c7808 */ /* 0x000fe20004000000 */
[----:B------:R-:W-:Y:S01]  /*53e0*/  IMAD.IADD R6, R223, 0x1, -R19 ;  /* 0x00000001df067824 */ /* 0x000fe200078e0a13 */
[----:B------:R-:W-:Y:S01]  /*53f0*/  FSEL R48, R9, -INF , !P5 ;  /* 0xff80000009307808 */ /* 0x000fe20006800000 */
[----:B------:R-:W-:Y:S01]  /*5400*/  IMAD.IADD R9, R222, 0x1, -R20 ;  /* 0x00000001de097824 */ /* 0x000fe200078e0a14 */
[----:B------:R-:W-:-:S02]  /*5410*/  ISETP.LT.OR P3, PT, R15, R218, P3 ;  /* 0x000000da0f00720c */ /* 0x000fc40001f61670 */
[----:B------:R-:W-:Y:S02]  /*5420*/  FSEL R101, R8, -INF , !P1 ;  /* 0xff80000008657808 */ /* 0x000fe40004800000 */
[----:B------:R-:W-:Y:S02]  /*5430*/  FSEL R50, R5, -INF , !P4 ;  /* 0xff80000005327808 */ /* 0x000fe40006000000 */
[----:B------:R-:W-:Y:S02]  /*5440*/  ISETP.GE.AND P2, PT, R16, R226, PT ;  /* 0x000000e21000720c */ /* 0x000fe40003f46270 */
[----:B------:R-:W-:Y:S02]  /*5450*/  IABS R8, R3 ;  /* 0x0000000300087213 */ /* 0x000fe40000000000 */
[----:B------:R-:W-:Y:S02]  /*5460*/  IABS R5, R4 ;  /* 0x0000000400057213 */ /* 0x000fe40000000000 */
[----:B------:R-:W-:-:S02]  /*5470*/  IABS R4, R7 ;  /* 0x0000000700047213 */ /* 0x000fc40000000000 */
[----:B------:R-:W-:Y:S02]  /*5480*/  IABS R3, R6 ;  /* 0x0000000600037213 */ /* 0x000fe40000000000 */
[----:B------:R-:W-:Y:S01]  /*5490*/  IABS R6, R9 ;  /* 0x0000000900067213 */ /* 0x000fe20000000000 */
[----:B------:R-:W-:Y:S01]  /*54a0*/  IMAD.MOV.U32 R7, RZ, RZ, R4 ;  /* 0x000000ffff077224 */ /* 0x000fe200078e0004 */
[----:B------:R-:W-:Y:S01]  /*54b0*/  FSEL R120, R12, -INF , !P3 ;  /* 0xff8000000c787808 */ /* 0x000fe20005800000 */
[----:B------:R-:W-:Y:S01]  /*54c0*/  IMAD.MOV.U32 R9, RZ, RZ, R5 ;  /* 0x000000ffff097224 */ /* 0x000fe200078e0005 */
[----:B------:R-:W-:Y:S01]  /*54d0*/  ISETP.LT.OR P2, PT, R16, R218, P2 ;  /* 0x000000da1000720c */ /* 0x000fe20001741670 */
[----:B------:R-:W-:Y:S01]  /*54e0*/  IMAD.MOV.U32 R4, RZ, RZ, R6 ;  /* 0x000000ffff047224 */ /* 0x000fe200078e0006 */
[----:B------:R-:W-:Y:S02]  /*54f0*/  ISETP.GE.AND P3, PT, R17, R227, PT ;  /* 0x000000e31100720c */ /* 0x000fe40003f66270 */
[----:B------:R-:W-:-:S02]  /*5500*/  FSEL R102, R11, -INF , !P2 ;  /* 0xff8000000b667808 */ /* 0x000fc40005000000 */
        /* <DEDUP_REMOVED lines=100> */
[----:B------:R-:W-:Y:S01]  /*5b50*/  ISETP.GE.AND P3, PT, R22, R226, PT ;  /* 0x000000e21600720c */ /* 0x000fe20003f66270 */
        /* <DEDUP_REMOVED lines=54> */
[C---:B------:R-:W-:Y:S01]  /*5ec0*/  ISETP.LT.OR P4, PT, R24.reuse, R216, P4 ;  /* 0x000000d81800720c */ /* 0x040fe20002781670 */
        /* <DEDUP_REMOVED lines=16> */
[C---:B------:R-:W-:Y:S01]  /*5fd0*/  ISETP.GE.AND P3, PT, R24.reuse, R227, PT ;  /* 0x000000e31800720c */ /* 0x040fe20003f66270 */
        /* <DEDUP_REMOVED lines=28> */
[----:B------:R-:W-:-:S02]  /*61a0*/  ISETP.GE.AND P6, PT, R23, R225, PT ;  /* 0x000000e11700720c */ /* 0x000fc40003fc6270 */
        /* <DEDUP_REMOVED lines=8> */
[----:B------:R-:W-:Y:S01]  /*6230*/  ISETP.LT.OR P6, PT, R23, R217, P6 ;  /* 0x000000d91700720c */ /* 0x000fe200037c1670 */
[----:B------:R-:W-:Y:S01]  /*6240*/  IMAD.MOV.U32 R5, RZ, RZ, R3 ;  /* 0x000000ffff057224 */ /* 0x000fe200078e0003 */
[----:B------:R-:W-:Y:S01]  /*6250*/  ISETP.GE.AND P1, PT, R26, R227, PT ;  /* 0x000000e31a00720c */ /* 0x000fe20003f26270 */
[----:B------:R-:W-:Y:S01]  /*6260*/  IMAD.MOV.U32 R3, RZ, RZ, R6 ;  /* 0x000000ffff037224 */ /* 0x000fe200078e0006 */
[----:B------:R-:W-:-:S02]  /*6270*/  ISETP.LT.OR P2, PT, R25, R219, P2 ;  /* 0x000000db1900720c */ /* 0x000fc40001741670 */
[----:B------:R-:W-:Y:S02]  /*6280*/  FSEL R134, R13, -INF , !P6 ;  /* 0xff8000000d867808 */ /* 0x000fe40007000000 */
[----:B------:R-:W-:Y:S02]  /*6290*/  I2FP.F32.S32 R6, R8 ;  /* 0x0000000800067245 */ /* 0x000fe40000201400 */
[----:B------:R-:W-:Y:S02]  /*62a0*/  ISETP.GE.AND P6, PT, R25, R226, PT ;  /* 0x000000e21900720c */ /* 0x000fe40003fc6270 */
[----:B------:R-:W-:Y:S01]  /*62b0*/  IABS R4, R4 ;  /* 0x0000000400047213 */ /* 0x000fe20000000000 */
[----:B------:R-:W-:Y:S01]  /*62c0*/  FFMA.FTZ R8, R6, -UR31, R71 ;  /* 0x8000001f06087c23 */ /* 0x000fe20008010047 */
[----:B------:R-:W-:Y:S02]  /*62d0*/  I2FP.F32.S32 R7, R7 ;  /* 0x0000000700077245 */ /* 0x000fe40000201400 */
[----:B------:R-:W-:-:S02]  /*62e0*/  ISETP.LT.OR P1, PT, R26, R219, P1 ;  /* 0x000000db1a00720c */ /* 0x000fc40000f21670 */
[----:B------:R-:W-:Y:S01]  /*62f0*/  FSEL R149, R61, -INF , !P2 ;  /* 0xff8000003d957808 */ /* 0x000fe20005000000 */
[----:B------:R-:W-:Y:S01]  /*6300*/  FFMA.FTZ R6, R7, -UR31, R193 ;  /* 0x8000001f07067c23 */ /* 0x000fe200080100c1 */
[----:B------:R-:W-:Y:S01]  /*6310*/  ISETP.GE.AND P3, PT, R27, R225, PT ;  /* 0x000000e11b00720c */ /* 0x000fe20003f66270 */
[----:B------:R-:W-:Y:S01]  /*6320*/  IMAD.IADD R7, R221, 0x1, -R29 ;  /* 0x00000001dd077824 */ /* 0x000fe200078e0a1d */
[----:B------:R-:W-:Y:S02]  /*6330*/  ISETP.GE.AND P2, PT, R26, R224, PT ;  /* 0x000000e01a00720c */ /* 0x000fe40003f46270 */
[----:B------:R-:W-:Y:S02]  /*6340*/  ISETP.LT.OR P6, PT, R25, R218, P6 ;  /* 0x000000da1900720c */ /* 0x000fe400037c1670 */
[----:B------:R-:W-:Y:S02]  /*6350*/  I2FP.F32.S32 R5, R5 ;  /* 0x0000000500057245 */ /* 0x000fe40000201400 */
[----:B------:R-:W-:-:S02]  /*6360*/  I2FP.F32.S32 R4, R4 ;  /* 0x0000000400047245 */ /* 0x000fc40000201400 */
[----:B------:R-:W-:Y:S01]  /*6370*/  I2FP.F32.S32 R3, R3 ;  /* 0x0000000300037245 */ /* 0x000fe20000201400 */
[----:B------:R-:W-:Y:S01]  /*6380*/  FFMA.FTZ R5, R5, -UR31, R195 ;  /* 0x8000001f05057c23 */ /* 0x000fe200080100c3 */
[----:B------:R-:W-:Y:S01]  /*6390*/  FSEL R175, R62, -INF , !P1 ;  /* 0xff8000003eaf7808 */ /* 0x000fe20004800000 */
[----:B------:R-:W-:Y:S01]  /*63a0*/  FFMA.FTZ R14, R4, -UR31, R66 ;  /* 0x8000001f040e7c23 */ /* 0x000fe20008010042 */
[C---:B------:R-:W-:Y:S01]  /*63b0*/  ISETP.GE.AND P5, PT, R27.reuse, R226, PT ;  /* 0x000000e21b00720c */ /* 0x040fe20003fa6270 */
[----:B------:R-:W-:Y:S01]  /*63c0*/  IMAD.IADD R4, R222, 0x1, -R29 ;  /* 0x00000001de047824 */ /* 0x000fe200078e0a1d */
[C---:B------:R-:W-:Y:S02]  /*63d0*/  ISETP.GE.AND P1, PT, R27.reuse, R224, PT ;  /* 0x000000e01b00720c */ /* 0x040fe40003f26270 */
[----:B------:R-:W-:Y:S02]  /*63e0*/  ISETP.LT.OR P3, PT, R27, R217, P3 ;  /* 0x000000d91b00720c */ /* 0x000fe40001f61670 */
[----:B------:R-:W-:-:S02]  /*63f0*/  ISETP.LT.OR P2, PT, R26, R216, P2 ;  /* 0x000000d81a00720c */ /* 0x000fc40001741670 */
[----:B------:R-:W-:Y:S01]  /*6400*/  FSEL R145, R12, -INF , !P6 ;  /* 0xff8000000c917808 */ /* 0x000fe20007000000 */
[----:B------:R-:W-:Y:S01]  /*6410*/  FFMA.FTZ R12, R3, -UR31, R196 ;  /* 0x8000001f030c7c23 */ /* 0x000fe200080100c4 */
[----:B------:R-:W-:Y:S01]  /*6420*/  ISETP.LT.OR P5, PT, R27, R218, P5 ;  /* 0x000000da1b00720c */ /* 0x000fe20002fa1670 */
[----:B------:R-:W-:Y:S01]  /*6430*/  IMAD.IADD R3, R223, 0x1, -R28 ;  /* 0x00000001df037824 */ /* 0x000fe200078e0a1c */
        /* <DEDUP_REMOVED lines=16> */
[----:B------:R-:W-:Y:S01]  /*6540*/  ISETP.GE.AND P6, PT, R27, R227, PT ;  /* 0x000000e31b00720c */ /* 0x000fe20003fc6270 */
[----:B------:R-:W-:Y:S01]  /*6550*/  IMAD.MOV.U32 R4, RZ, RZ, R6 ;  /* 0x000000ffff047224 */ /* 0x000fe200078e0006 */
[----:B------:R-:W-:Y:S02]  /*6560*/  FSEL R174, R11, -INF , !P0 ;  /* 0xff8000000bae7808 */ /* 0x000fe40004000000 */
[----:B------:R-:W-:Y:S02]  /*6570*/  ISETP.LT.OR P6, PT, R27, R219, P6 ;  /* 0x000000db1b00720c */ /* 0x000fe400037c1670 */
[----:B------:R-:W-:-:S02]  /*6580*/  ISETP.GE.AND P0, PT, R28, R227, PT ;  /* 0x000000e31c00720c */ /* 0x000fc40003f06270 */
[----:B------:R-:W-:Y:S01]  /*6590*/  I2FP.F32.S32 R5, R8 ;  /* 0x0000000800057245 */ /* 0x000fe20000201400 */
[----:B------:R-:W-:Y:S01]  /*65a0*/  IMAD.IADD R8, R221, 0x1, -R31 ;  /* 0x00000001dd087824 */ /* 0x000fe200078e0a1f */
[----:B------:R-:W-:Y:S02]  /*65b0*/  FSEL R171, R69, -INF , !P6 ;  /* 0xff80000045ab7808 */ /* 0x000fe40007000000 */
[----:B------:R-:W-:Y:S01]  /*65c0*/  I2FP.F32.S32 R7, R7 ;  /* 0x0000000700077245 */ /* 0x000fe20000201400 */
[----:B------:R-:W-:Y:S01]  /*65d0*/  FFMA.FTZ R5, R5, -UR31, R198 ;  /* 0x8000001f05057c23 */ /* 0x000fe200080100c6 */
[----:B------:R-:W-:Y:S02]  /*65e0*/  I2FP.F32.S32 R6, R4 ;  /* 0x0000000400067245 */ /* 0x000fe40000201400 */
[C---:B------:R-:W-:Y:S01]  /*65f0*/  ISETP.GE.AND P6, PT, R28.reuse, R224, PT ;  /* 0x000000e01c00720c */ /* 0x040fe20003fc6270 */
[----:B------:R-:W-:Y:S01]  /*6600*/  FFMA.FTZ R7, R7, -UR31, R197 ;  /* 0x8000001f07077c23 */ /* 0x000fe200080100c5 */
[----:B------:R-:W-:Y:S01]  /*6610*/  ISETP.LT.OR P0, PT, R28, R219, P0 ;  /* 0x000000db1c00720c */ /* 0x000fe20000701670 */
[----:B------:R-:W-:Y:S01]  /*6620*/  FFMA.FTZ R13, R6, -UR31, R114 ;  /* 0x8000001f060d7c23 */ /* 0x000fe20008010072 */
[----:B------:R-:W-:Y:S01]  /*6630*/  I2FP.F32.S32 R3, R3 ;  /* 0x0000000300037245 */ /* 0x000fe20000201400 */
[----:B------:R-:W-:Y:S01]  /*6640*/  IMAD.IADD R6, R221, 0x1, -R30 ;  /* 0x00000001dd067824 */ /* 0x000fe200078e0a1e */
[----:B------:R-:W-:-:S02]  /*6650*/  ISETP.GE.AND P1, PT, R29, R225, PT ;  /* 0x000000e11d00720c */ /* 0x000fc40003f26270 */
[----:B------:R-:W-:Y:S01]  /*6660*/  ISETP.LT.OR P6, PT, R28, R216, P6 ;  /* 0x000000d81c00720c */ /* 0x000fe200037c1670 */
[----:B------:R-:W-:Y:S01]  /*6670*/  FFMA.FTZ R4, R3, -UR31, R199 ;  /* 0x8000001f03047c23 */ /* 0x000fe200080100c7 */
[----:B------:R-:W-:Y:S01]  /*6680*/  FSEL R170, R63, -INF , !P0 ;  /* 0xff8000003faa7808 */ /* 0x000fe20004000000 */
[----:B------:R-:W-:Y:S01]  /*6690*/  IMAD.IADD R3, R223, 0x1, -R30 ;  /* 0x00000001df037824 */ /* 0x000fe200078e0a1e */
[C---:B------:R-:W-:Y:S02]  /*66a0*/  ISETP.GE.AND P0, PT, R29.reuse, R224, PT ;  /* 0x000000e01d00720c */ /* 0x040fe40003f06270 */
        /* <DEDUP_REMOVED lines=72> */
[----:B------:R-:W-:Y:S01]  /*6b30*/  ISETP.GE.AND P4, PT, R31, R224, PT ;  /* 0x000000e01f00720c */ /* 0x000fe20003f86270 */
[----:B------:R-:W-:Y:S01]  /*6b40*/  VIADD R212, R208, 0x1000 ;  /* 0x00001000d0d47836 */ /* 0x000fe20000000000 */
[----:B------:R-:W-:-:S02]  /*6b50*/  ISETP.LT.OR P2, PT, R28, R217, P2 ;  /* 0x000000d91c00720c */ /* 0x000fc40001741670 */
        /* <DEDUP_REMOVED lines=8> */
[----:B------:R-:W-:Y:S01]  /*6be0*/  ISETP.GE.AND P3, PT, R32, R224, PT ;  /* 0x000000e02000720c */ /* 0x000fe20003f66270 */
[----:B------:R-:W-:Y:S01]  /*6bf0*/  VIADD R214, R208, 0x800 ;  /* 0x00000800d0d67836 */ /* 0x000fe20000000000 */
[----:B------:R-:W-:-:S02]  /*6c00*/  ISETP.LT.OR P5, PT, R32, R217, P5 ;  /* 0x000000d92000720c */ /* 0x000fc40002fa1670 */
[----:B------:R-:W-:Y:S02]  /*6c10*/  ISETP.LT.OR P4, PT, R31, R216, P4 ;  /* 0x000000d81f00720c */ /* 0x000fe40002781670 */
[----:B------:R-:W-:Y:S01]  /*6c20*/  FSEL R148, R12, -INF , !P2 ;  /* 0xff8000000c947808 */ /* 0x000fe20005000000 */
[----:B------:R-:W-:Y:S01]  /*6c30*/  FFMA.FTZ R12, R3, -UR31, R213 ;  /* 0x8000001f030c7c23 */ /* 0x000fe200080100d5 */
[----:B------:R-:W-:Y:S01]  /*6c40*/  ISETP.GE.AND P2, PT, R30, R226, PT ;  /* 0x000000e21e00720c */ /* 0x000fe20003f46270 */
[C---:B------:R-:W-:Y:S01]  /*6c50*/  IMAD.IADD R3, R223.reuse, 0x1, -R33 ;  /* 0x00000001df037824 */ /* 0x040fe200078e0a21 */
[----:B------:R-:W-:Y:S01]  /*6c60*/  ISETP.LT.OR P6, PT, R32, R218, P6 ;  /* 0x000000da2000720c */ /* 0x000fe200037c1670 */
[----:B------:R-:W-:Y:S01]  /*6c70*/  VIADD R213, R208, 0xc00 ;  /* 0x00000c00d0d57836 */ /* 0x000fe20000000000 */
        /* <DEDUP_REMOVED lines=30> */
[----:B------:R-:W-:Y:S01]  /*6e60*/  ISETP.GE.AND P2, PT, R33, R224, PT ;  /* 0x000000e02100720c */ /* 0x000fe20003f46270 */
        /* <DEDUP_REMOVED lines=40> */
[----:B------:R-:W-:Y:S01]  /*70f0*/  ISETP.LT.OR P6, PT, R34, R219, P6 ;  /* 0x000000db2200720c */ /* 0x000fe200037c1670 */
[----:B------:R-:W-:Y:S01]  /*7100*/  FFMA.FTZ R7, R7, -UR31, R233 ;  /* 0x8000001f07077c23 */ /* 0x000fe200080100e9 */
[----:B------:R-:W-:Y:S01]  /*7110*/  ISETP.GE.AND P2, PT, R35, R225, PT ;  /* 0x000000e12300720c */ /* 0x000fe20003f46270 */
[----:B------:R-:W-:Y:S01]  /*7120*/  IMAD.IADD R5, R221, 0x1, -R38 ;  /* 0x00000001dd057824 */ /* 0x000fe200078e0a26 */
[----:B------:R-:W-:-:S02]  /*7130*/  I2FP.F32.S32 R9, R9 ;  /* 0x0000000900097245 */ /* 0x000fc40000201400 */
[----:B------:R-:W-:Y:S02]  /*7140*/  I2FP.F32.S32 R3, R3 ;  /* 0x0000000300037245 */ /* 0x000fe40000201400 */
[----:B------:R-:W-:Y:S01]  /*7150*/  FSEL R163, R10, -INF , !P0 ;  /* 0xff8000000aa37808 */ /* 0x000fe20004000000 */
[----:B------:R-:W-:Y:S01]  /*7160*/  FFMA.FTZ R10, R6, -UR31, R240 ;  /* 0x8000001f060a7c23 */ /* 0x000fe200080100f0 */
[----:B------:R-:W-:Y:S01]  /*7170*/  FSEL R184, R88, -INF , !P6 ;  /* 0xff80000058b87808 */ /* 0x000fe20007000000 */
[----:B------:R-:W-:Y:S01]  /*7180*/  IMAD.IADD R6, R222, 0x1, -R38 ;  /* 0x00000001de067824 */ /* 0x000fe200078e0a26 */
[----:B------:R-:W-:Y:S01]  /*7190*/  ISETP.GE.AND P6, PT, R35, R224, PT ;  /* 0x000000e02300720c */ /* 0x000fe20003fc6270 */
[----:B------:R-:W-:Y:S01]  /*71a0*/  FFMA.FTZ R11, R9, -UR31, R74 ;  /* 0x8000001f090b7c23 */ /* 0x000fe2000801004a */
[----:B------:R-:W-:Y:S01]  /*71b0*/  ISETP.LT.OR P2, PT, R35, R217, P2 ;  /* 0x000000d92300720c */ /* 0x000fe20001741670 */
[----:B------:R-:W-:Y:S01]  /*71c0*/  FFMA.FTZ R9, R3, -UR31, R242 ;  /* 0x8000001f03097c23 */ /* 0x000fe200080100f2 */
[----:B------:R-:W-:Y:S01]  /*71d0*/  ISETP.GE.AND P0, PT, R33, R226, PT ;  /* 0x000000e22100720c */ /* 0x000fe20003f06270 */
[----:B------:R-:W-:Y:S01]  /*71e0*/  IMAD.IADD R3, R223, 0x1, -R38 ;  /* 0x00000001df037824 */ /* 0x000fe200078e0a26 */
[----:B------:R-:W-:-:S02]  /*71f0*/  ISETP.LT.OR P6, PT, R35, R216, P6 ;  /* 0x000000d82300720c */ /* 0x000fc400037c1670 */
[----:B------:R-:W-:Y:S02]  /*7200*/  FSEL R229, R7, -INF , !P2 ;  /* 0xff80000007e57808 */ /* 0x000fe40005000000 */
[C---:B------:R-:W-:Y:S02]  /*7210*/  ISETP.GE.AND P4, PT, R33.reuse, R225, PT ;  /* 0x000000e12100720c */ /* 0x040fe40003f86270 */
[----:B------:R-:W-:Y:S02]  /*7220*/  ISETP.LT.OR P0, PT, R33, R218, P0 ;  /* 0x000000da2100720c */ /* 0x000fe40000701670 */
[----:B------:R-:W-:Y:S02]  /*7230*/  IABS R7, R6 ;  /* 0x0000000600077213 */ /* 0x000fe40000000000 */
[----:B------:R-:W-:Y:S02]  /*7240*/  IABS R5, R5 ;  /* 0x0000000500057213 */ /* 0x000fe40000000000 */
[----:B------:R-:W-:Y:S01]  /*7250*/  FSEL R232, R4, -INF , !P6 ;  /* 0xff80000004e87808 */ /* 0x000fe20007000000 */
[----:B------:R-:W-:Y:S01]  /*7260*/  IMAD.IADD R4, R222, 0x1, -R39 ;  /* 0x00000001de047824 */ /* 0x000fe200078e0a27 */
[----:B------:R-:W-:-:S02]  /*7270*/  IABS R3, R3 ;  /* 0x0000000300037213 */ /* 0x000fc40000000000 */
[----:B------:R-:W-:Y:S02]  /*7280*/  ISETP.LT.OR P4, PT, R33, R217, P4 ;  /* 0x000000d92100720c */ /* 0x000fe40002781670 */
[----:B------:R-:W-:Y:S02]  /*7290*/  FSEL R202, R14, -INF , !P0 ;  /* 0xff8000000eca7808 */ /* 0x000fe40004000000 */
[----:B------:R-:W-:Y:S01]  /*72a0*/  IABS R6, R8 ;  /* 0x0000000800067213 */ /* 0x000fe20000000000 */
[----:B------:R-:W-:Y:S01]  /*72b0*/  IMAD.MOV.U32 R8, RZ, RZ, R7 ;  /* 0x000000ffff087224 */ /* 0x000fe200078e0007 */
[CC--:B------:R-:W-:Y:S01]  /*72c0*/  ISETP.GE.AND P0, PT, R35.reuse, R227.reuse, PT ;  /* 0x000000e32300720c */ /* 0x0c0fe20003f06270 */
[----:B------:R-:W-:Y:S01]  /*72d0*/  IMAD.MOV.U32 R7, RZ, RZ, R5 ;  /* 0x000000ffff077224 */ /* 0x000fe200078e0005 */
[----:B------:R-:W-:Y:S01]  /*72e0*/  ISETP.GE.AND P5, PT, R36, R227, PT ;  /* 0x000000e32400720c */ /* 0x000fe20003fa6270 */
[----:B------:R-:W-:Y:S01]  /*72f0*/  IMAD.MOV.U32 R5, RZ, RZ, R3 ;  /* 0x000000ffff057224 */ /* 0x000fe200078e0003 */
[----:B------:R-:W-:Y:S01]  /*7300*/  FSEL R115, R12, -INF , !P4 ;  /* 0xff8000000c737808 */ /* 0x000fe20006000000 */
[----:B------:R-:W-:Y:S01]  /*7310*/  IMAD.MOV.U32 R3, RZ, RZ, R6 ;  /* 0x000000ffff037224 */ /* 0x000fe200078e0006 */
[----:B------:R-:W-:-:S02]  /*7320*/  ISETP.GE.AND P4, PT, R35, R226, PT ;  /* 0x000000e22300720c */ /* 0x000fc40003f86270 */
[CC--:B------:R-:W-:Y:S02]  /*7330*/  ISETP.LT.OR P0, PT, R35.reuse, R219.reuse, P0 ;  /* 0x000000db2300720c */ /* 0x0c0fe40000701670 */
[----:B------:R-:W-:Y:S02]  /*7340*/  IABS R4, R4 ;  /* 0x0000000400047213 */ /* 0x000fe40000000000 */
[----:B------:R-:W-:Y:S02]  /*7350*/  ISETP.LT.OR P5, PT, R36, R219, P5 ;  /* 0x000000db2400720c */ /* 0x000fe40002fa1670 */
[----:B------:R-:W-:Y:S02]  /*7360*/  I2FP.F32.S32 R6, R8 ;  /* 0x0000000800067245 */ /* 0x000fe40000201400 */
[----:B------:R-:W-:Y:S02]  /*7370*/  I2FP.F32.S32 R7, R7 ;  /* 0x0000000700077245 */ /* 0x000fe40000201400 */
[----:B------:R-:W-:Y:S01]  /*7380*/  ISETP.LT.OR P4, PT, R35, R218, P4 ;  /* 0x000000da2300720c */ /* 0x000fe20002781670 */
[----:B------:R-:W-:Y:S01]  /*7390*/  FFMA.FTZ R8, R6, -UR31, R75 ;  /* 0x8000001f06087c23 */ /* 0x000fe2000801004b */
[----:B------:R-:W-:Y:S01]  /*73a0*/  FSEL R186, R89, -INF , !P0 ;  /* 0xff80000059ba7808 */ /* 0x000fe20004000000 */
[----:B------:R-:W-:Y:S01]  /*73b0*/  FFMA.FTZ R6, R7, -UR31, R241 ;  /* 0x8000001f07067c23 */ /* 0x000fe200080100f1 */
[----:B------:R-:W-:Y:S01]  /*73c0*/  ISETP.GE.AND P6, PT, R38, R225, PT ;  /* 0x000000e12600720c */ /* 0x000fe20003fc6270 */
[----:B------:R-:W-:Y:S01]  /*73d0*/  IMAD.IADD R7, R221, 0x1, -R40 ;  /* 0x00000001dd077824 */ /* 0x000fe200078e0a28 */
[----:B------:R-:W-:-:S02]  /*73e0*/  I2FP.F32.S32 R5, R5 ;  /* 0x0000000500057245 */ /* 0x000fc40000201400 */
[----:B------:R-:W-:Y:S02]  /*73f0*/  I2FP.F32.S32 R4, R4 ;  /* 0x0000000400047245 */ /* 0x000fe40000201400 */
[-C--:B------:R-:W-:Y:S01]  /*7400*/  ISETP.GE.AND P0, PT, R36, R224.reuse, PT ;  /* 0x000000e02400720c */ /* 0x080fe20003f06270 */
[----:B------:R-:W-:Y:S01]  /*7410*/  FFMA.FTZ R5, R5, -UR31, R243 ;  /* 0x8000001f05057c23 */ /* 0x000fe200080100f3 */
[----:B------:R-:W-:Y:S02]  /*7420*/  FSEL R178, R96, -INF , !P5 ;  /* 0xff80000060b27808 */ /* 0x000fe40006800000 */
[----:B------:R-:W-:Y:S02]  /*7430*/  ISETP.GE.AND P5, PT, R38, R224, PT ;  /* 0x000000e02600720c */ /* 0x000fe40003fa6270 */
[----:B------:R-:W-:Y:S02]  /*7440*/  I2FP.F32.S32 R3, R3 ;  /* 0x0000000300037245 */ /* 0x000fe40000201400 */
[----:B------:R-:W-:Y:S01]  /*7450*/  FSEL R196, R13, -INF , !P4 ;  /* 0xff8000000dc47808 */ /* 0x000fe20006000000 */
[----:B------:R-:W-:Y:S01]  /*7460*/  FFMA.FTZ R13, R4, -UR31, R106 ;  /* 0x8000001f040d7c23 */ /* 0x000fe2000801006a */
[----:B------:R-:W-:Y:S01]  /*7470*/  ISETP.GE.AND P2, PT, R38, R226, PT ;  /* 0x000000e22600720c */ /* 0x000fe20003f46270 */
[----:B------:R-:W-:Y:S01]  /*7480*/  IMAD.IADD R4, R222, 0x1, -R40 ;  /* 0x00000001de047824 */ /* 0x000fe200078e0a28 */
[----:B------:R-:W-:Y:S01]  /*7490*/  ISETP.LT.OR P6, PT, R38, R217, P6 ;  /* 0x000000d92600720c */ /* 0x000fe200037c1670 */
[----:B------:R-:W-:Y:S01]  /*74a0*/  FFMA.FTZ R12, R3, -UR31, R244 ;  /* 0x8000001f030c7c23 */ /* 0x000fe200080100f4 */
[-C--:B------:R-:W-:Y:S01]  /*74b0*/  ISETP.LT.OR P0, PT, R36, R216.reuse, P0 ;  /* 0x000000d82400720c */ /* 0x080fe20000701670 */
[----:B------:R-:W-:Y:S01]  /*74c0*/  IMAD.IADD R3, R223, 0x1, -R39 ;  /* 0x00000001df037824 */ /* 0x000fe200078e0a27 */
[----:B------:R-:W-:-:S02]  /*74d0*/  ISETP.LT.OR P5, PT, R38, R216, P5 ;  /* 0x000000d82600720c */ /* 0x000fc40002fa1670 */
[----:B------:R-:W-:Y:S02]  /*74e0*/  ISETP.LT.OR P2, PT, R38, R218, P2 ;  /* 0x000000da2600720c */ /* 0x000fe40001741670 */
[----:B------:R-:W-:Y:S01]  /*74f0*/  FSEL R198, R6, -INF , !P6 ;  /* 0xff80000006c67808 */ /* 0x000fe20007000000 */
[----:B------:R-:W-:Y:S01]  /*7500*/  IMAD.IADD R6, R223, 0x1, -R40 ;  /* 0x00000001df067824 */ /* 0x000fe200078e0a28 */
[----:B------:R-:W-:Y:S01]  /*7510*/  FSEL R203, R9, -INF , !P0 ;  /* 0xff80000009cb7808 */ /* 0x000fe20004000000 */
[----:B------:R-:W-:Y:S01]  /*7520*/  IMAD.IADD R9, R222, 0x1, -R41 ;  /* 0x00000001de097824 */ /* 0x000fe200078e0a29 */
[----:B------:R-:W-:Y:S02]  /*7530*/  FSEL R200, R5, -INF , !P5 ;  /* 0xff80000005c87808 */ /* 0x000fe40006800000 */
[----:B------:R-:W-:Y:S02]  /*7540*/  ISETP.GE.AND P3, PT, R36, R226, PT ;  /* 0x000000e22400720c */ /* 0x000fe40003f66270 */
[----:B------:R-:W-:-:S02]  /*7550*/  IABS R5, R4 ;  /* 0x0000000400057213 */ /* 0x000fc40000000000 */
[----:B------:R-:W-:Y:S02]  /*7560*/  FSEL R188, R8, -INF , !P2 ;  /* 0xff80000008bc7808 */ /* 0x000fe40005000000 */
[----:B------:R-:W-:Y:S02]  /*7570*/  IABS R4, R7 ;  /* 0x0000000700047213 */ /* 0x000fe40000000000 */
[----:B------:R-:W-:Y:S02]  /*7580*/  IABS R8, R3 ;  /* 0x0000000300087213 */ /* 0x000fe40000000000 */
[----:B------:R-:W-:Y:S01]  /*7590*/  IABS R3, R6 ;  /* 0x0000000600037213 */ /* 0x000fe20000000000 */
[----:B------:R-:W-:Y:S01]  /*75a0*/  IMAD.MOV.U32 R7, RZ, RZ, R4 ;  /* 0x000000ffff077224 */ /* 0x000fe200078e0004 */
[----:B------:R-:W-:Y:S02]  /*75b0*/  ISETP.LT.OR P3, PT, R36, R218, P3 ;  /* 0x000000da2400720c */ /* 0x000fe40001f61670 */
[----:B------:R-:W-:Y:S01]  /*75c0*/  IABS R6, R9 ;  /* 0x0000000900067213 */ /* 0x000fe20000000000 */
[----:B------:R-:W-:Y:S01]  /*75d0*/  IMAD.MOV.U32 R9, RZ, RZ, R5 ;  /* 0x000000ffff097224 */ /* 0x000fe200078e0005 */
[----:B------:R-:W-:-:S02]  /*75e0*/  ISETP.GE.AND P4, PT, R38, R227, PT ;  /* 0x000000e32600720c */ /* 0x000fc40003f86270 */
[----:B------:R-:W-:Y:S01]  /*75f0*/  FSEL R189, R11, -INF , !P3 ;  /* 0xff8000000bbd7808 */ /* 0x000fe20005800000 */
[----:B------:R-:W-:Y:S01]  /*7600*/  IMAD.MOV.U32 R4, RZ, RZ, R6 ;  /* 0x000000ffff047224 */ /* 0x000fe200078e0006 */
[C---:B------:R-:W-:Y:S02]  /*7610*/  ISETP.GE.AND P3, PT, R39.reuse, R227, PT ;  /* 0x000000e32700720c */ /* 0x040fe40003f66270 */
[----:B------:R-:W-:Y:S02]  /*7620*/  ISETP.GE.AND P1, PT, R36, R225, PT ;  /* 0x000000e12400720c */ /* 0x000fe40003f26270 */
[----:B------:R-:W-:Y:S02]  /*7630*/  ISETP.LT.OR P4, PT, R38, R219, P4 ;  /* 0x000000db2600720c */ /* 0x000fe40002781670 */
[----:B------:R-:W-:Y:S02]  /*7640*/  I2FP.F32.S32 R7, R7 ;  /* 0x0000000700077245 */ /* 0x000fe40000201400 */
[----:B------:R-:W-:-:S02]  /*7650*/  ISETP.LT.OR P3, PT, R39, R219, P3 ;  /* 0x000000db2700720c */ /* 0x000fc40001f61670 */
[-C--:B------:R-:W-:Y:S01]  /*7660*/  ISETP.GE.AND P5, PT, R40, R225.reuse, PT ;  /* 0x000000e12800720c */ /* 0x080fe20003fa6270 */
[----:B------:R-:W-:Y:S01]  /*7670*/  FFMA.FTZ R7, R7, -UR31, R245 ;  /* 0x8000001f07077c23 */ /* 0x000fe200080100f5 */
[----:B------:R-:W-:Y:S02]  /*7680*/  ISETP.GE.AND P0, PT, R39, R225, PT ;  /* 0x000000e12700720c */ /* 0x000fe40003f06270 */
[----:B------:R-:W-:Y:S01]  /*7690*/  I2FP.F32.S32 R5, R8 ;  /* 0x0000000800057245 */ /* 0x000fe20000201400 */
[----:B------:R-:W-:Y:S01]  /*76a0*/  IMAD.IADD R8, R222, 0x1, -R42 ;  /* 0x00000001de087824 */ /* 0x000fe200078e0a2a */
[----:B------:R-:W-:Y:S02]  /*76b0*/  I2FP.F32.S32 R6, R4 ;  /* 0x0000000400067245 */ /* 0x000fe40000201400 */
[----:B------:R-:W-:Y:S01]  /*76c0*/  ISETP.LT.OR P1, PT, R36, R217, P1 ;  /* 0x000000d92400720c */ /* 0x000fe20000f21670 */
[----:B------:R-:W-:Y:S01]  /*76d0*/  FFMA.FTZ R4, R5, -UR31, R246 ;  /* 0x8000001f05047c23 */ /* 0x000fe200080100f6 */
[----:B------:R-:W-:Y:S01]  /*76e0*/  FSEL R123, R100, -INF , !P4 ;  /* 0xff800000647b7808 */ /* 0x000fe20006000000 */
[----:B------:R-:W-:Y:S01]  /*76f0*/  FFMA.FTZ R11, R6, -UR31, R94 ;  /* 0x8000001f060b7c23 */ /* 0x000fe2000801005e */
[----:B------:R-:W-:Y:S01]  /*7700*/  I2FP.F32.S32 R9, R9 ;  /* 0x0000000900097245 */ /* 0x000fe20000201400 */
[--C-:B------:R-:W-:Y:S01]  /*7710*/  IMAD.IADD R6, R221, 0x1, -R41.reuse ;  /* 0x00000001dd067824 */ /* 0x100fe200078e0a29 */
[----:B------:R-:W-:Y:S01]  /*7720*/  ISETP.GE.AND P4, PT, R39, R224, PT ;  /* 0x000000e02700720c */ /* 0x000fe20003f86270 */
[----:B------:R-:W-:Y:S01]  /*7730*/  IMAD.IADD R5, R223, 0x1, -R41 ;  /* 0x00000001df057824 */ /* 0x000fe200078e0a29 */
[----:B------:R-:W-:-:S02]  /*7740*/  I2FP.F32.S32 R3, R3 ;  /* 0x0000000300037245 */ /* 0x000fc40000201400 */
[----:B------:R-:W-:Y:S02]  /*7750*/  FSEL R122, R97, -INF , !P3 ;  /* 0xff800000617a7808 */ /* 0x000fe40005800000 */
[CC--:B------:R-:W-:Y:S01]  /*7760*/  ISETP.LT.OR P5, PT, R40.reuse, R217.reuse, P5 ;  /* 0x000000d92800720c */ /* 0x0c0fe20002fa1670 */
[----:B------:R-:W-:Y:S01]  /*7770*/  FFMA.FTZ R3, R3, -UR31, R247 ;  /* 0x8000001f03037c23 */ /* 0x000fe200080100f7 */
[----:B------:R-:W-:Y:S02]  /*7780*/  ISETP.LT.OR P0, PT, R39, R217, P0 ;  /* 0x000000d92700720c */ /* 0x000fe40000701670 */
[----:B------:R-:W-:Y:S02]  /*7790*/  ISETP.GE.AND P3, PT, R40, R224, PT ;  /* 0x000000e02800720c */ /* 0x000fe40003f66270 */
[----:B------:R-:W-:Y:S01]  /*77a0*/  FSEL R199, R10, -INF , !P1 ;  /* 0xff8000000ac77808 */ /* 0x000fe20004800000 */
[----:B------:R-:W-:Y:S01]  /*77b0*/  FFMA.FTZ R10, R9, -UR31, R107 ;  /* 0x8000001f090a7c23 */ /* 0x000fe2000801006b */
[----:B------:R-:W-:Y:S01]  /*77c0*/  ISETP.LT.OR P4, PT, R39, R216, P4 ;  /* 0x000000d82700720c */ /* 0x000fe20002781670 */
[----:B------:R-:W-:Y:S01]  /*77d0*/  IMAD.IADD R9, R221, 0x1, -R42 ;  /* 0x00000001dd097824 */ /* 0x000fe200078e0a2a */
[----:B------:R-:W-:-:S02]  /*77e0*/  ISETP.GE.AND P1, PT, R39, R226, PT ;  /* 0x000000e22700720c */ /* 0x000fc40003f26270 */
[----:B------:R-:W-:Y:S01]  /*77f0*/  FSEL R190, R7, -INF , !P5 ;  /* 0xff80000007be7808 */ /* 0x000fe20006800000 */
[----:B------:R-:W-:Y:S01]  /*7800*/  IMAD.IADD R7, R223, 0x1, -R42 ;  /* 0x00000001df077824 */ /* 0x000fe200078e0a2a */
[----:B------:R-:W-:Y:S02]  /*7810*/  ISETP.LT.OR P3, PT, R40, R216, P3 ;  /* 0x000000d82800720c */ /* 0x000fe40001f61670 */
[----:B------:R-:W-:Y:S02]  /*7820*/  FSEL R193, R12, -INF , !P0 ;  /* 0xff8000000cc17808 */ /* 0x000fe40004000000 */
[----:B------:R-:W-:Y:S02]  /*7830*/  ISETP.GE.AND P0, PT, R41, R226, PT ;  /* 0x000000e22900720c */ /* 0x000fe40003f06270 */
[----:B------:R-:W-:Y:S02]  /*7840*/  FSEL R195, R4, -INF , !P4 ;  /* 0xff80000004c37808 */ /* 0x000fe40006000000 */
[----:B------:R-:W-:-:S02]  /*7850*/  ISETP.LT.OR P1, PT, R39, R218, P1 ;  /* 0x000000da2700720c */ /* 0x000fc40000f21670 */
[----:B------:R-:W-:Y:S02]  /*7860*/  IABS R4, R6 ;  /* 0x0000000600047213 */ /* 0x000fe40000000000 */
[----:B------:R-:W-:Y:S02]  /*7870*/  FSEL R194, R3, -INF , !P3 ;  /* 0xff80000003c27808 */ /* 0x000fe40005800000 */
[----:B------:R-:W-:Y:S02]  /*7880*/  IABS R6, R9 ;  /* 0x0000000900067213 */ /* 0x000fe40000000000 */
[----:B------:R-:W-:Y:S02]  /*7890*/  ISETP.LT.OR P0, PT, R41, R218, P0 ;  /* 0x000000da2900720c */ /* 0x000fe40000701670 */
[----:B------:R-:W-:Y:S02]  /*78a0*/  IABS R3, R5 ;  /* 0x0000000500037213 */ /* 0x000fe40000000000 */
[----:B------:R-:W-:Y:S01]  /*78b0*/  IABS R9, R7 ;  /* 0x0000000700097213 */ /* 0x000fe20000000000 */
[----:B------:R-:W-:Y:S01]  /*78c0*/  IMAD.MOV.U32 R7, RZ, RZ, R6 ;  /* 0x000000ffff077224 */ /* 0x000fe200078e0006 */
[----:B------:R-:W-:-:S02]  /*78d0*/  FSEL R181, R13, -INF , !P1 ;  /* 0xff8000000db57808 */ /* 0x000fc40004800000 */
[----:B------:R-:W-:Y:S02]  /*78e0*/  IABS R5, R8 ;  /* 0x0000000800057213 */ /* 0x000fe40000000000 */
[CC--:B------:R-:W-:Y:S02]  /*78f0*/  ISETP.GE.AND P2, PT, R40.reuse, R227.reuse, PT ;  /* 0x000000e32800720c */ /* 0x0c0fe40003f46270 */
[----:B------:R-:W-:Y:S02]  /*7900*/  ISETP.GE.AND P6, PT, R40, R226, PT ;  /* 0x000000e22800720c */ /* 0x000fe40003fc6270 */
[----:B------:R-:W-:Y:S02]  /*7910*/  ISETP.GE.AND P1, PT, R41, R227, PT ;  /* 0x000000e32900720c */ /* 0x000fe40003f26270 */
[----:B------:R-:W-:Y:S02]  /*7920*/  I2FP.F32.S32 R8, R4 ;  /* 0x0000000400087245 */ /* 0x000fe40000201400 */
[----:B------:R-:W-:Y:S01]  /*7930*/  I2FP.F32.S32 R4, R3 ;  /* 0x0000000300047245 */ /* 0x000fe20000201400 */
[----:B------:R-:W-:Y:S01]  /*7940*/  IMAD.MOV.U32 R3, RZ, RZ, R9 ;  /* 0x000000ffff037224 */ /* 0x000fe200078e0009 */
[----:B------:R-:W-:Y:S01]  /*7950*/  FSEL R177, R11, -INF , !P0 ;  /* 0xff8000000bb17808 */ /* 0x000fe20004000000 */
[----:B------:R-:W-:Y:S01]  /*7960*/  FFMA.FTZ R8, R8, -UR31, R248 ;  /* 0x8000001f08087c23 */ /* 0x000fe200080100f8 */
[----:B------:R-:W-:Y:S01]  /*7970*/  PLOP3.LUT P0, PT, PT, PT, UP0, 0x80, 0x0 ;  /* 0x000000000000781c */ /* 0x000fe20003f0f008 */
[----:B------:R-:W-:Y:S01]  /*7980*/  FFMA.FTZ R4, R4, -UR31, R250 ;  /* 0x8000001f04047c23 */ /* 0x000fe200080100fa */
[----:B------:R-:W-:-:S02]  /*7990*/  ISETP.LT.OR P2, PT, R40, R219, P2 ;  /* 0x000000db2800720c */ /* 0x000fc40001741670 */
[----:B------:R-:W-:Y:S02]  /*79a0*/  ISETP.LT.OR P6, PT, R40, R218, P6 ;  /* 0x000000da2800720c */ /* 0x000fe400037c1670 */
[----:B------:R-:W-:Y:S02]  /*79b0*/  ISETP.LT.OR P1, PT, R41, R219, P1 ;  /* 0x000000db2900720c */ /* 0x000fe40000f21670 */
[----:B------:R-:W-:Y:S02]  /*79c0*/  I2FP.F32.S32 R6, R5 ;  /* 0x0000000500067245 */ /* 0x000fe40000201400 */
[----:B------:R-:W-:Y:S02]  /*79d0*/  I2FP.F32.S32 R5, R7 ;  /* 0x0000000700057245 */ /* 0x000fe40000201400 */
[----:B------:R-:W-:Y:S01]  /*79e0*/  I2FP.F32.S32 R3, R3 ;  /* 0x0000000300037245 */ /* 0x000fe20000201400 */
[----:B------:R-:W-:Y:S01]  /*79f0*/  FFMA.FTZ R6, R6, -UR31, R95 ;  /* 0x8000001f06067c23 */ /* 0x000fe2000801005f */
[----:B------:R-:W-:Y:S01]  /*7a00*/  FSEL R100, R105, -INF , !P2 ;  /* 0xff80000069647808 */ /* 0x000fe20005000000 */
[----:B------:R-:W-:Y:S01]  /*7a10*/  FFMA.FTZ R5, R5, -UR31, R249 ;  /* 0x8000001f05057c23 */ /* 0x000fe200080100f9 */
[----:B------:R-:W-:Y:S01]  /*7a20*/  FSEL R180, R10, -INF , !P6 ;  /* 0xff8000000ab47808 */ /* 0x000fe20007000000 */
[----:B------:R-:W-:Y:S01]  /*7a30*/  FFMA.FTZ R3, R3, -UR31, R251 ;  /* 0x8000001f03037c23 */ /* 0x000fe200080100fb */
[----:B------:R-:W-:-:S02]  /*7a40*/  FSEL R97, R92, -INF , !P1 ;  /* 0xff8000005c617808 */ /* 0x000fc40004800000 */
[C---:B------:R-:W-:Y:S02]  /*7a50*/  ISETP.GE.AND P4, PT, R41.reuse, R225, PT ;  /* 0x000000e12900720c */ /* 0x040fe40003f86270 */
[----:B------:R-:W-:Y:S02]  /*7a60*/  ISETP.GE.AND P2, PT, R41, R224, PT ;  /* 0x000000e02900720c */ /* 0x000fe40003f46270 */
[C---:B------:R-:W-:Y:S02]  /*7a70*/  ISETP.GE.AND P6, PT, R42.reuse, R227, PT ;  /* 0x000000e32a00720c */ /* 0x040fe40003fc6270 */
[C---:B------:R-:W-:Y:S02]  /*7a80*/  ISETP.GE.AND P5, PT, R42.reuse, R226, PT ;  /* 0x000000e22a00720c */ /* 0x040fe40003fa6270 */
[C---:B------:R-:W-:Y:S02]  /*7a90*/  ISETP.GE.AND P3, PT, R42.reuse, R225, PT ;  /* 0x000000e12a00720c */ /* 0x040fe40003f66270 */
[----:B------:R-:W-:-:S02]  /*7aa0*/  ISETP.GE.AND P1, PT, R42, R224, PT ;  /* 0x000000e02a00720c */ /* 0x000fc40003f26270 */
[C---:B------:R-:W-:Y:S02]  /*7ab0*/  ISETP.LT.OR P4, PT, R41.reuse, R217, P4 ;  /* 0x000000d92900720c */ /* 0x040fe40002781670 */
[----:B------:R-:W-:Y:S02]  /*7ac0*/  ISETP.LT.OR P2, PT, R41, R216, P2 ;  /* 0x000000d82900720c */ /* 0x000fe40001741670 */
[C---:B------:R-:W-:Y:S02]  /*7ad0*/  ISETP.LT.OR P6, PT, R42.reuse, R219, P6 ;  /* 0x000000db2a00720c */ /* 0x040fe400037c1670 */
[C---:B------:R-:W-:Y:S02]  /*7ae0*/  ISETP.LT.OR P5, PT, R42.reuse, R218, P5 ;  /* 0x000000da2a00720c */ /* 0x040fe40002fa1670 */
        /* <DEDUP_REMOVED lines=8> */
[----:B---3--:R-:W-:Y:S06]  /*7b70*/  @!P0 BRA `(.L_x_973) ;  /* 0x0000000000f48947 */ /* 0x008fec0003800000 */
[----:B------:R-:W2:Y:S01]  /*7b80*/  LDL.64 R16, [R1+0x78] ;  /* 0x0000780001107983 */ /* 0x000ea20000100a00 */
[----:B------:R-:W-:-:S03]  /*7b90*/  ULDC UR6, c[0x0][0x2d0] ;  /* 0x0000b40000067ab9 */ /* 0x000fc60000000800 */
[----:B------:R-:W3:Y:S01]  /*7ba0*/  LDL.64 R52, [R1+0x80] ;  /* 0x0000800001347983 */ /* 0x000ee20000100a00 */
[----:B------:R-:W-:Y:S01]  /*7bb0*/  UIADD3 UR7, UR18, -0x2, URZ ;  /* 0xfffffffe12077890 */ /* 0x000fe2000fffe03f */
[----:B------:R-:W-:Y:S01]  /*7bc0*/  IMAD.U32 R6, RZ, RZ, UR12 ;  /* 0x0000000cff067e24 */ /* 0x000fe2000f8e00ff */
[----:B------:R-:W-:Y:S01]  /*7bd0*/  BSSY B0, `(.L_x_974) ;  /* 0x0000036000007945 */ /* 0x000fe20003800000 */
[----:B------:R-:W-:Y:S02]  /*7be0*/  IMAD.U32 R9, RZ, RZ, UR12 ;  /* 0x0000000cff097e24 */ /* 0x000fe4000f8e00ff */
[----:B------:R-:W-:Y:S02]  /*7bf0*/  IMAD.U32 R8, RZ, RZ, UR13 ;  /* 0x0000000dff087e24 */ /* 0x000fe4000f8e00ff */
[----:B------:R-:W-:Y:S01]  /*7c00*/  IMAD.U32 R4, RZ, RZ, UR7 ;  /* 0x00000007ff047e24 */ /* 0x000fe2000f8e00ff */
[----:B--2---:R-:W-:Y:S01]  /*7c10*/  ISETP.GE.AND P1, PT, R16, UR6, PT ;  /* 0x0000000610007c0c */ /* 0x004fe2000bf26270 */
[----:B------:R-:W-:-:S02]  /*7c20*/  USHF.R.S32.HI UR6, URZ, 0x1f, UR7 ;  /* 0x0000001f3f067899 */ /* 0x000fc40008011407 */
[----:B------:R-:W-:Y:S01]  /*7c30*/  UIMAD UR7, UR29, UR7, URZ ;  /* 0x000000071d0772a4 */ /* 0x000fe2000f8e023f */
[----:B---3--:R-:W-:-:S03]  /*7c40*/  IMAD.WIDE.U32 R4, R4, UR30, R52 ;  /* 0x0000001e04047c25 */ /* 0x008fc6000f8e0034 */
[----:B------:R-:W-:-:S06]  /*7c50*/  UIMAD UR6, UR6, UR30, UR7 ;  /* 0x0000001e060672a4 */ /* 0x000fcc000f8e0207 */
[----:B------:R-:W1:Y:S01]  /*7c60*/  @!P1 LDC.64 R12, c[0x0][0x218] ;  /* 0x00008600ff0c9b82 */ /* 0x000e620000000a00 */
[----:B------:R-:W-:Y:S01]  /*7c70*/  VIADD R7, R5, UR6 ;  /* 0x0000000605077c36 */ /* 0x000fe20008000000 */
[----:B------:R-:W-:Y:S01]  /*7c80*/  @!P1 LEA R6, P2, R6, R4, 0x6 ;  /* 0x0000000406069211 */ /* 0x000fe200078430ff */
[----:B------:R2:W-:Y:S01]  /*7c90*/  @P1 STS [R228+0x2000], RZ ;  /* 0x002000ffe4001388 */ /* 0x0005e20000000800 */
[C---:B------:R-:W-:Y:S02]  /*7ca0*/  @!P1 IADD3 R3, P3, R4.reuse, UR35, RZ ;  /* 0x0000002304039c10 */ /* 0x040fe4000ff7e0ff */
[----:B------:R-:W-:Y:S01]  /*7cb0*/  @!P1 LEA.HI.X R14, R9, R7, R8, 0x6, P2 ;  /* 0x00000007090e9211 */ /* 0x000fe200010f3408 */
[----:B------:R2:W-:Y:S01]  /*7cc0*/  @P1 STS [R228+0x2004], RZ ;  /* 0x002004ffe4001388 */ /* 0x0005e20000000800 */
[----:B------:R-:W3:Y:S01]  /*7cd0*/  @!P1 LDC.64 R10, c[0x0][0x218] ;  /* 0x00008600ff0a9b82 */ /* 0x000ee20000000a00 */
[----:B------:R-:W-:Y:S02]  /*7ce0*/  @!P1 IADD3.X R9, R7, UR34, RZ, P3, !PT ;  /* 0x0000002207099c10 */ /* 0x000fe40009ffe4ff */
        /* <DEDUP_REMOVED lines=36> */
.L_x_975:
[----:B------:R-:W-:Y:S05]  /*7f30*/  BSYNC B0 ;  /* 0x0000000000007941 */ /* 0x000fea0003800000 */
.L_x_974:
[----:B------:R-:W0:Y:S02]  /*7f40*/  LDGDEPBAR ;  /* 0x00000000000079af */ /* 0x000e240000000000 */
.L_x_973:
[----:B------:R-:W-:Y:S01]  /*7f50*/  FMNMX.FTZ R3, R72, R68, !PT ;  /* 0x0000004448037209 */ /* 0x000fe20007810000 */
[----:B------:R-:W-:Y:S01]  /*7f60*/  STL [R1+0xe8], R222 ;  /* 0x0000e8de01007387 */ /* 0x000fe20000100800 */
[----:B-1----:R-:W-:Y:S01]  /*7f70*/  VIADD R5, R205, 0x4 ;  /* 0x00000004cd057836 */ /* 0x002fe20000000000 */
[----:B--2---:R-:W-:Y:S01]  /*7f80*/  LOP3.LUT R13, R204, UR26, RZ, 0x3c, !PT ;  /* 0x0000001acc0d7c12 */ /* 0x004fe2000f8e3cff */
[----:B------:R-:W-:Y:S01]  /*7f90*/  USHF.L.U32 UR38, UR17, 0x2, URZ ;  /* 0x0000000211267899 */ /* 0x000fe2000800063f */
[----:B------:R-:W-:Y:S01]  /*7fa0*/  FMNMX.FTZ R3, R49, R3, !PT ;  /* 0x0000000331037209 */ /* 0x000fe20007810000 */
[----:B------:R-:W-:Y:S01]  /*7fb0*/  STL [R1+0xe4], R221 ;  /* 0x0000e4dd01007387 */ /* 0x000fe20000100800 */
[----:B------:R-:W-:Y:S01]  /*7fc0*/  IMAD.WIDE.U32 R90, R5, -0x326172a9, RZ ;  /* 0xcd9e8d57055a7825 */ /* 0x000fe200078e00ff */
[----:B------:R-:W-:Y:S01]  /*7fd0*/  UIADD3 UR29, UR27, -0x4498517b, URZ ;  /* 0xbb67ae851b1d7890 */ /* 0x000fe2000fffe03f */
[----:B------:R-:W-:Y:S01]  /*7fe0*/  FMNMX.FTZ R3, R46, R3, !PT ;  /* 0x000000032e037209 */ /* 0x000fe20007810000 */
[----:B------:R-:W-:Y:S01]  /*7ff0*/  STL [R1+0xe0], R220 ;  /* 0x0000e0dc01007387 */ /* 0x000fe20000100800 */
[----:B------:R-:W-:Y:S01]  /*8000*/  IMAD.WIDE.U32 R94, R239, -0x2daee0ad, RZ ;  /* 0xd2511f53ef5e7825 */ /* 0x000fe200078e00ff */
[----:B------:R-:W-:Y:S01]  /*8010*/  UIADD3 UR30, UR26, -0x61c88647, URZ ;  /* 0x9e3779b91a1e7890 */ /* 0x000fe2000fffe03f */
[----:B------:R-:W-:Y:S01]  /*8020*/  FMNMX.FTZ R3, R47, R3, !PT ;  /* 0x000000032f037209 */ /* 0x000fe20007810000 */
[----:B------:R-:W-:Y:S01]  /*8030*/  STL [R1+0xdc], R219 ;  /* 0x0000dcdb01007387 */ /* 0x000fe20000100800 */
[----:B------:R-:W-:Y:S01]  /*8040*/  IMAD.U32 R6, RZ, RZ, UR38 ;  /* 0x00000026ff067e24 */ /* 0x000fe2000f8e00ff */
[----:B------:R-:W-:Y:S01]  /*8050*/  UIADD3 UR7, UR26, 0x3c6ef372, URZ ;  /* 0x3c6ef3721a077890 */ /* 0x000fe2000fffe03f */
[----:B------:R-:W-:Y:S01]  /*8060*/  FMNMX.FTZ R3, R45, R3, !PT ;  /* 0x000000032d037209 */ /* 0x000fe20007810000 */
[----:B------:R-:W-:Y:S01]  /*8070*/  STL [R1+0xd8], R218 ;  /* 0x0000d8da01007387 */ /* 0x000fe20000100800 */
[----:B------:R-:W-:Y:S01]  /*8080*/  UIADD3 UR6, UR27, 0x76cf5d0a, URZ ;  /* 0x76cf5d0a1b067890 */ /* 0x000fe2000fffe03f */
[----:B------:R-:W-:Y:S01]  /*8090*/  LOP3.LUT R6, R95, UR27, R6, 0x96, !PT ;  /* 0x0000001b5f067c12 */ /* 0x000fe2000f8e9606 */
[----:B------:R-:W-:Y:S01]  /*80a0*/  UIADD3 UR25, UR27, 0x32370b8f, URZ ;  /* 0x32370b8f1b197890 */ /* 0x000fe2000fffe03f */
[----:B------:R-:W-:Y:S01]  /*80b0*/  FMNMX.FTZ R3, R43, R3, !PT ;  /* 0x000000032b037209 */ /* 0x000fe20007810000 */
[----:B------:R-:W-:Y:S01]  /*80c0*/  STL [R1+0xd4], R217 ;  /* 0x0000d4d901007387 */ /* 0x000fe20000100800 */
[----:B------:R-:W-:Y:S01]  /*80d0*/  UIADD3 UR28, UR26, -0x255992d5, URZ ;  /* 0xdaa66d2b1a1c7890 */ /* 0x000fe2000fffe03f */
[----:B------:R-:W-:Y:S01]  /*80e0*/  IMAD.WIDE.U32 R14, R6, -0x326172a9, RZ ;  /* 0xcd9e8d57060e7825 */ /* 0x000fe200078e00ff */
[----:B------:R-:W-:Y:S01]  /*80f0*/  FMNMX.FTZ R3, R44, R3, !PT ;  /* 0x000000032c037209 */ /* 0x000fe20007810000 */
[----:B------:R-:W-:Y:S01]  /*8100*/  STL [R1+0xd0], R216 ;  /* 0x0000d0d801007387 */ /* 0x000fe20000100800 */
[----:B------:R-:W-:Y:S01]  /*8110*/  UIADD3 UR24, UR26, 0x78dde6e4, URZ ;  /* 0x78dde6e41a187890 */ /* 0x000fe2000fffe03f */
[----:B------:R-:W-:Y:S01]  /*8120*/  IMAD.WIDE.U32 R106, R205, -0x326172a9, RZ ;  /* 0xcd9e8d57cd6a7825 */ /* 0x000fe200078e00ff */
[----:B------:R-:W-:Y:S01]  /*8130*/  FMNMX.FTZ R3, R111, R3, !PT ;  /* 0x000000036f037209 */ /* 0x000fe20007810000 */
[----:B------:R-:W-:Y:S01]  /*8140*/  STL [R1+0xcc], R215 ;  /* 0x0000ccd701007387 */ /* 0x000fe20000100800 */
[----:B------:R-:W-:Y:S01]  /*8150*/  UIADD3 UR21, UR27, -0x126145ec, URZ ;  /* 0xed9eba141b157890 */ /* 0x000fe2000fffe03f */
[----:B------:R-:W-:Y:S01]  /*8160*/  LEA R204, R2, UR4, 0x1 ;  /* 0x0000000402cc7c11 */ /* 0x000fe2000f8e08ff */
[----:B------:R-:W-:Y:S01]  /*8170*/  UIADD3 UR19, UR27, -0x56f99767, URZ ;  /* 0xa90668991b137890 */ /* 0x000fe2000fffe03f */
[----:B------:R-:W-:Y:S01]  /*8180*/  FMNMX.FTZ R3, R110, R3, !PT ;  /* 0x000000036e037209 */ /* 0x000fe20007810000 */
[----:B------:R-:W-:Y:S01]  /*8190*/  STL [R1+0xc8], R214 ;  /* 0x0000c8d601007387 */ /* 0x000fe20000100800 */
[----:B------:R-:W-:Y:S01]  /*81a0*/  UIADD3 UR20, UR26, 0x1715609d, URZ ;  /* 0x1715609d1a147890 */ /* 0x000fe2000fffe03f */
[----:B------:R-:W-:Y:S01]  /*81b0*/  LOP3.LUT R39, R15, UR30, R106, 0x96, !PT ;  /* 0x0000001e0f277c12 */ /* 0x000fe2000f8e966a */
[----:B------:R-:W-:Y:S01]  /*81c0*/  IMAD R205, R0, 0x2, R204 ;  /* 0x0000000200cd7824 */ /* 0x000fe200078e02cc */
[----:B------:R-:W-:Y:S01]  /*81d0*/  FMNMX.FTZ R3, R99, R3, !PT ;  /* 0x0000000363037209 */ /* 0x000fe20007810000 */
[----:B------:R-:W-:Y:S01]  /*81e0*/  STL [R1+0xc4], R213 ;  /* 0x0000c4d501007387 */ /* 0x000fe20000100800 */
[----:B------:R-:W-:-:S02]  /*81f0*/  UIADD3 UR4, UR38, 0x1, URZ ;  /* 0x0000000126047890 */ /* 0x000fc4000fffe03f */
        /* <DEDUP_REMOVED lines=20> */
[----:B------:R1:W-:Y:S01]  /*8340*/  STL [R1+0xa0], R5 ;  /* 0x0000a00501007387 */ /* 0x0003e20000100800 */
[----:B------:R-:W-:-:S02]  /*8350*/  FMNMX.FTZ R3, R78, R3, !PT ;  /* 0x000000034e037209 */ /* 0x000fc40007810000 */
[----:B------:R-:W-:Y:S01]  /*8360*/  FMNMX.FTZ R4, R168, R4, !PT ;  /* 0x00000004a8047209 */ /* 0x000fe20007810000 */
[----:B------:R-:W-:Y:S01]  /*8370*/  STL [R1+0x1c], R13 ;  /* 0x00001c0d01007387 */ /* 0x000fe20000100800 */
[----:B------:R-:W-:Y:S02]  /*8380*/  FMNMX.FTZ R3, R79, R3, !PT ;  /* 0x000000034f037209 */ /* 0x000fe40007810000 */
[----:B------:R-:W-:Y:S01]  /*8390*/  FMNMX.FTZ R4, R163, R4, !PT ;  /* 0x00000004a3047209 */ /* 0x000fe20007810000 */
[----:B------:R-:W-:Y:S01]  /*83a0*/  LDSM.16.MT88.4 R52, [R204+0x4400] ;  /* 0x00440000cc34783b */ /* 0x000fe20000004200 */
        /* <DEDUP_REMOVED lines=8> */
[----:B-1----:R-:W-:-:S02]  /*8430*/  LOP3.LUT R5, R91, R13, RZ, 0x3c, !PT ;  /* 0x0000000d5b057212 */ /* 0x002fc400078e3cff */
[----:B------:R-:W-:Y:S02]  /*8440*/  FMNMX.FTZ R3, R103, R3, !PT ;  /* 0x0000000367037209 */ /* 0x000fe40007810000 */
[----:B------:R-:W-:Y:S01]  /*8450*/  FMNMX.FTZ R4, R199, R4, !PT ;  /* 0x00000004c7047209 */ /* 0x000fe20007810000 */
[----:B------:R-:W-:Y:S01]  /*8460*/  IMAD.WIDE.U32 R92, R5, -0x2daee0ad, RZ ;  /* 0xd2511f53055c7825 */ /* 0x000fe200078e00ff */
[----:B------:R-:W-:-:S04]  /*8470*/  FMNMX.FTZ R3, R87, R3, !PT ;  /* 0x0000000357037209 */ /* 0x000fc80007810000 */
[----:B------:R-:W-:Y:S02]  /*8480*/  LOP3.LUT R5, R93, UR29, R94, 0x96, !PT ;  /* 0x0000001d5d057c12 */ /* 0x000fe4000f8e965e */
[----:B------:R-:W-:-:S03]  /*8490*/  FMNMX.FTZ R3, R143, R3, !PT ;  /* 0x000000038f037209 */ /* 0x000fc60007810000 */
[----:B------:R-:W-:Y:S01]  /*84a0*/  IMAD.WIDE.U32 R58, R5, -0x326172a9, RZ ;  /* 0xcd9e8d57053a7825 */ /* 0x000fe200078e00ff */
        /* <DEDUP_REMOVED lines=11> */
[----:B------:R-:W-:Y:S02]  /*8560*/  FMNMX.FTZ R37, R182, R8, !PT ;  /* 0x00000008b6257209 */ /* 0x000fe40007810000 */
[----:B------:R-:W-:Y:S02]  /*8570*/  LOP3.LUT R5, R5, UR6, R92, 0x96, !PT ;  /* 0x0000000605057c12 */ /* 0x000fe4000f8e965c */
[----:B------:R-:W-:Y:S01]  /*8580*/  FMNMX.FTZ R3, R160, R3, !PT ;  /* 0x00000003a0037209 */ /* 0x000fe20007810000 */
[----:B------:R-:W1:Y:S01]  /*8590*/  SHFL.BFLY PT, R12, R37, 0x2, 0x1f ;  /* 0x0c401f00250c7f89 */ /* 0x000e6200000e0000 */
        /* <DEDUP_REMOVED lines=9> */
[----:B------:R-:W-:Y:S02]  /*8630*/  FMNMX.FTZ R7, R172, R3, !PT ;  /* 0x00000003ac077209 */ /* 0x000fe40007810000 */
[----:B------:R-:W-:Y:S01]  /*8640*/  LOP3.LUT R3, R107, R13, RZ, 0x3c, !PT ;  /* 0x0000000d6b037212 */ /* 0x000fe200078e3cff */
[----:B------:R-:W-:Y:S01]  /*8650*/  IMAD.WIDE.U32 R10, R10, -0x2daee0ad, RZ ;  /* 0xd2511f530a0a7825 */ /* 0x000fe200078e00ff */
[----:B------:R-:W-:-:S02]  /*8660*/  LOP3.LUT R6, R5, UR21, R6, 0x96, !PT ;  /* 0x0000001505067c12 */ /* 0x000fc4000f8e9606 */
[----:B------:R-:W-:Y:S01]  /*8670*/  FMNMX.FTZ R5, R166, R7, !PT ;  /* 0x00000007a6057209 */ /* 0x000fe20007810000 */
[----:B------:R-:W-:Y:S01]  /*8680*/  IMAD.WIDE.U32 R88, R3, -0x2daee0ad, RZ ;  /* 0xd2511f5303587825 */ /* 0x000fe200078e00ff */
[----:B------:R-:W-:Y:S02]  /*8690*/  LOP3.LUT R9, R11, UR19, R4, 0x96, !PT ;  /* 0x000000130b097c12 */ /* 0x000fe4000f8e9604 */
[----:B------:R-:W-:Y:S01]  /*86a0*/  FMNMX.FTZ R5, R165, R5, !PT ;  /* 0x00000005a5057209 */ /* 0x000fe20007810000 */
[----:B------:R-:W-:Y:S01]  /*86b0*/  IMAD.WIDE.U32 R6, R6, -0x326172a9, RZ ;  /* 0xcd9e8d5706067825 */ /* 0x000fe200078e00ff */
[----:B-1----:R-:W-:Y:S02]  /*86c0*/  FMNMX.FTZ R37, R37, R12, !PT ;  /* 0x0000000c25257209 */ /* 0x002fe40007810000 */
[----:B------:R-:W-:Y:S02]  /*86d0*/  FMNMX.FTZ R3, R118, R5, !PT ;  /* 0x0000000576037209 */ /* 0x000fe40007810000 */
[----:B------:R-:W-:Y:S01]  /*86e0*/  FMNMX.FTZ R4, R127, R113, !PT ;  /* 0x000000717f047209 */ /* 0x000fe20007810000 */
[----:B------:R-:W1:Y:S01]  /*86f0*/  SHFL.BFLY PT, R12, R37, 0x1, 0x1f ;  /* 0x0c201f00250c7f89 */ /* 0x000e6200000e0000 */
[----:B------:R-:W-:-:S02]  /*8700*/  FMNMX.FTZ R3, R238, R3, !PT ;  /* 0x00000003ee037209 */ /* 0x000fc40007810000 */
[----:B------:R-:W-:Y:S02]  /*8710*/  FMNMX.FTZ R4, R112, R4, !PT ;  /* 0x0000000470047209 */ /* 0x000fe40007810000 */
[----:B------:R-:W-:Y:S01]  /*8720*/  LOP3.LUT R5, R89, UR29, R94, 0x96, !PT ;  /* 0x0000001d59057c12 */ /* 0x000fe2000f8e965e */
[----:B------:R-:W-:Y:S01]  /*8730*/  ULDC UR29, c[0x0][0x2ec] ;  /* 0x0000bb00001d7ab9 */ /* 0x000fe20000000800 */
[----:B------:R-:W-:Y:S02]  /*8740*/  LOP3.LUT R11, R7, UR20, R8, 0x96, !PT ;  /* 0x00000014070b7c12 */ /* 0x000fe4000f8e9608 */
[----:B------:R-:W-:Y:S01]  /*8750*/  FMNMX.FTZ R3, R232, R3, !PT ;  /* 0x00000003e8037209 */ /* 0x000fe20007810000 */
[----:B------:R-:W-:Y:S01]  /*8760*/  IMAD.WIDE.U32 R56, R5, -0x326172a9, RZ ;  /* 0xcd9e8d5705387825 */ /* 0x000fe200078e00ff */
[----:B------:R-:W-:Y:S02]  /*8770*/  FMNMX.FTZ R7, R109, R4, !PT ;  /* 0x000000046d077209 */ /* 0x000fe40007810000 */
[----:B------:R-:W-:Y:S01]  /*8780*/  FMNMX.FTZ R8, R203, R3, !PT ;  /* 0x00000003cb087209 */ /* 0x000fe20007810000 */
[----:B------:R-:W-:Y:S01]  /*8790*/  IMAD.WIDE.U32 R4, R9, -0x326172a9, RZ ;  /* 0xcd9e8d5709047825 */ /* 0x000fe200078e00ff */
[----:B------:R-:W-:-:S02]  /*87a0*/  FMNMX.FTZ R7, R125, R7, !PT ;  /* 0x000000077d077209 */ /* 0x000fc40007810000 */
[----:B------:R-:W-:Y:S02]  /*87b0*/  FMNMX.FTZ R8, R200, R8, !PT ;  /* 0x00000008c8087209 */ /* 0x000fe40007810000 */
[----:B------:R-:W-:Y:S02]  /*87c0*/  LOP3.LUT R3, R5, UR37, R6, 0x96, !PT ;  /* 0x0000002505037c12 */ /* 0x000fe4000f8e9606 */
[----:B------:R-:W-:Y:S01]  /*87d0*/  FMNMX.FTZ R9, R124, R7, !PT ;  /* 0x000000077c097209 */ /* 0x000fe20007810000 */
[----:B------:R-:W-:Y:S01]  /*87e0*/  IMAD.WIDE.U32 R6, R11, -0x2daee0ad, RZ ;  /* 0xd2511f530b067825 */ /* 0x000fe200078e00ff */
[----:B------:R-:W-:Y:S02]  /*87f0*/  LOP3.LUT R11, R4, 0xffff, RZ, 0xc0, !PT ;  /* 0x0000ffff040b7812 */ /* 0x000fe400078ec0ff */
[----:B------:R-:W-:Y:S02]  /*8800*/  FMNMX.FTZ R5, R195, R8, !PT ;  /* 0x00000008c3057209 */ /* 0x000fe40007810000 */
[----:B------:R-:W-:-:S02]  /*8810*/  FMNMX.FTZ R8, R108, R9, !PT ;  /* 0x000000096c087209 */ /* 0x000fc40007810000 */
[----:B------:R-:W-:Y:S02]  /*8820*/  LOP3.LUT R15, R4, 0xff, RZ, 0xc0, !PT ;  /* 0x000000ff040f7812 */ /* 0x000fe400078ec0ff */
[--C-:B------:R-:W-:Y:S02]  /*8830*/  SHF.R.U32.HI R16, RZ, 0x10, R4.reuse ;  /* 0x00000010ff107819 */ /* 0x100fe40000011604 */
[----:B------:R-:W-:Y:S02]  /*8840*/  SHF.R.U32.HI R17, RZ, 0x18, R4 ;  /* 0x00000018ff117819 */ /* 0x000fe40000011604 */
[----:B------:R-:W-:Y:S02]  /*8850*/  FMNMX.FTZ R4, R128, R116, !PT ;  /* 0x0000007480047209 */ /* 0x000fe40007810000 */
[----:B------:R-:W-:Y:S02]  /*8860*/  FMNMX.FTZ R5, R194, R5, !PT ;  /* 0x00000005c2057209 */ /* 0x000fe40007810000 */
[----:B------:R-:W-:-:S02]  /*8870*/  FMNMX.FTZ R8, R98, R8, !PT ;  /* 0x0000000862087209 */ /* 0x000fc40007810000 */
[----:B-1----:R-:W-:Y:S02]  /*8880*/  FMNMX.FTZ R37, R37, R12, !PT ;  /* 0x0000000c25257209 */ /* 0x002fe40007810000 */
[----:B------:R-:W-:Y:S02]  /*8890*/  FMNMX.FTZ R4, R117, R4, !PT ;  /* 0x0000000475047209 */ /* 0x000fe40007810000 */
[----:B------:R-:W-:Y:S02]  /*88a0*/  FMNMX.FTZ R36, R187, R5, !PT ;  /* 0x00000005bb247209 */ /* 0x000fe40007810000 */
[----:B------:R-:W-:Y:S02]  /*88b0*/  FMNMX.FTZ R5, R151, R8, !PT ;  /* 0x0000000897057209 */ /* 0x000fe40007810000 */
[----:B------:R-:W-:Y:S01]  /*88c0*/  FMNMX.FTZ R8, R104, R4, !PT ;  /* 0x0000000468087209 */ /* 0x000fe20007810000 */
[----:B------:R-:W-:Y:S01]  /*88d0*/  FMUL.FTZ R4, R37, UR29 ;  /* 0x0000001d25047c20 */ /* 0x000fe20008410000 */
[----:B------:R-:W-:-:S02]  /*88e0*/  FMNMX.FTZ R36, R185, R36, !PT ;  /* 0x00000024b9247209 */ /* 0x000fc40007810000 */
[----:B------:R-:W-:Y:S02]  /*88f0*/  FMNMX.FTZ R9, R144, R5, !PT ;  /* 0x0000000590097209 */ /* 0x000fe40007810000 */
[----:B------:R-:W-:Y:S01]  /*8900*/  FSETP.NEU.FTZ.AND P1, PT, R37, -INF , PT ;  /* 0xff8000002500780b */ /* 0x000fe20003f3d000 */
[----:B------:R-:W1:Y:S01]  /*8910*/  SHFL.BFLY PT, R12, R36, 0x2, 0x1f ;  /* 0x0c401f00240c7f89 */ /* 0x000e6200000e0000 */
[----:B------:R-:W-:Y:S02]  /*8920*/  LOP3.LUT R18, R7, UR36, R10, 0x96, !PT ;  /* 0x0000002407127c12 */ /* 0x000fe4000f8e960a */
[----:B------:R-:W-:Y:S02]  /*8930*/  LOP3.LUT R10, R6, 0xffff, RZ, 0xc0, !PT ;  /* 0x0000ffff060a7812 */ /* 0x000fe400078ec0ff */
[----:B------:R-:W-:Y:S02]  /*8940*/  LOP3.LUT R38, R57, UR7, R14, 0x96, !PT ;  /* 0x0000000739267c12 */ /* 0x000fe4000f8e960e */
[----:B------:R-:W-:-:S02]  /*8950*/  SHF.R.U32.HI R5, RZ, 0x8, R11 ;  /* 0x00000008ff057819 */ /* 0x000fc4000001160b */
[----:B------:R-:W-:Y:S02]  /*8960*/  FSEL R4, R4, RZ, P1 ;  /* 0x000000ff04047208 */ /* 0x000fe40000800000 */
[----:B------:R-:W-:Y:S02]  /*8970*/  FMNMX.FTZ R7, R142, R9, !PT ;  /* 0x000000098e077209 */ /* 0x000fe40007810000 */
[----:B------:R-:W-:Y:S02]  /*8980*/  LOP3.LUT R11, R6, 0xff, RZ, 0xc0, !PT ;  /* 0x000000ff060b7812 */ /* 0x000fe400078ec0ff */
[--C-:B------:R-:W-:Y:S02]  /*8990*/  SHF.R.U32.HI R13, RZ, 0x10, R6.reuse ;  /* 0x00000010ff0d7819 */ /* 0x100fe40000011606 */
[----:B------:R-:W-:Y:S02]  /*89a0*/  SHF.R.U32.HI R14, RZ, 0x18, R6 ;  /* 0x00000018ff0e7819 */ /* 0x000fe40000011606 */
[----:B------:R-:W-:-:S02]  /*89b0*/  FMNMX.FTZ R6, R130, R8, !PT ;  /* 0x0000000882067209 */ /* 0x000fc40007810000 */
[----:B------:R-:W-:Y:S02]  /*89c0*/  LOP3.LUT R8, R16, 0xff, RZ, 0xc0, !PT ;  /* 0x000000ff10087812 */ /* 0x000fe400078ec0ff */
[----:B------:R-:W-:Y:S01]  /*89d0*/  PRMT R19, R15, 0x5410, R5 ;  /* 0x000054100f137816 */ /* 0x000fe20000000005 */
[--C-:B------:R-:W-:Y:S01]  /*89e0*/  FFMA.FTZ R5, R72, UR29, -R4.reuse ;  /* 0x0000001d48057c23 */ /* 0x100fe20008010804 */
[----:B------:R-:W-:Y:S01]  /*89f0*/  FMNMX.FTZ R9, R137, R7, !PT ;  /* 0x0000000789097209 */ /* 0x000fe20007810000 */
[----:B------:R-:W-:Y:S01]  /*8a00*/  FFMA.FTZ R7, R68, UR29, -R4 ;  /* 0x0000001d44077c23 */ /* 0x000fe20008010804 */
[----:B------:R-:W-:Y:S01]  /*8a10*/  FMNMX.FTZ R6, R120, R6, !PT ;  /* 0x0000000678067209 */ /* 0x000fe20007810000 */
[----:B------:R2:W-:Y:S01]  /*8a20*/  MUFU.EX2 R221, R5 ;  /* 0x0000000500dd7308 */ /* 0x0005e20000000800 */
[----:B------:R-:W-:Y:S02]  /*8a30*/  PRMT R17, R8, 0x5410, R17 ;  /* 0x0000541008117816 */ /* 0x000fe40000000011 */
[----:B------:R-:W-:-:S02]  /*8a40*/  FMNMX.FTZ R8, R159, R9, !PT ;  /* 0x000000099f087209 */ /* 0x000fc40007810000 */
[----:B------:R-:W-:Y:S02]  /*8a50*/  FMNMX.FTZ R6, R102, R6, !PT ;  /* 0x0000000666067209 */ /* 0x000fe40007810000 */
[----:B-1----:R-:W-:Y:S01]  /*8a60*/  FMNMX.FTZ R36, R36, R12, !PT ;  /* 0x0000000c24247209 */ /* 0x002fe20007810000 */
[----:B------:R1:W-:Y:S01]  /*8a70*/  MUFU.EX2 R220, R7 ;  /* 0x0000000700dc7308 */ /* 0x0003e20000000800 */
[----:B------:R-:W-:-:S03]  /*8a80*/  FMNMX.FTZ R6, R101, R6, !PT ;  /* 0x0000000665067209 */ /* 0x000fc60007810000 */
[----:B------:R-:W3:Y:S01]  /*8a90*/  SHFL.BFLY PT, R12, R36, 0x1, 0x1f ;  /* 0x0c201f00240c7f89 */ /* 0x000ee200000e0000 */
[----:B------:R-:W-:Y:S02]  /*8aa0*/  FMNMX.FTZ R6, R147, R6, !PT ;  /* 0x0000000693067209 */ /* 0x000fe40007810000 */
[----:B--2---:R-:W-:Y:S02]  /*8ab0*/  SHF.R.U32.HI R5, RZ, 0x8, R10 ;  /* 0x00000008ff057819 */ /* 0x004fe4000001160a */
[----:B------:R-:W-:Y:S01]  /*8ac0*/  FMNMX.FTZ R9, R146, R6, !PT ;  /* 0x0000000692097209 */ /* 0x000fe20007810000 */
[--C-:B------:R-:W-:Y:S01]  /*8ad0*/  FFMA.FTZ R6, R46, UR29, -R4.reuse ;  /* 0x0000001d2e067c23 */ /* 0x100fe20008010804 */
[----:B------:R-:W-:Y:S01]  /*8ae0*/  PRMT R21, R11, 0x5410, R5 ;  /* 0x000054100b157816 */ /* 0x000fe20000000005 */
[----:B------:R-:W-:Y:S01]  /*8af0*/  FFMA.FTZ R5, R49, UR29, -R4 ;  /* 0x0000001d31057c23 */ /* 0x000fe20008010804 */
[----:B------:R-:W-:Y:S01]  /*8b00*/  FMNMX.FTZ R11, R141, R9, !PT ;  /* 0x000000098d0b7209 */ /* 0x000fe20007810000 */
[----:B------:R-:W-:Y:S01]  /*8b10*/  MUFU.EX2 R233, R6 ;  /* 0x0000000600e97308 */ /* 0x000fe20000000800 */
[----:B-1----:R-:W-:-:S02]  /*8b20*/  FMNMX.FTZ R7, R158, R8, !PT ;  /* 0x000000089e077209 */ /* 0x002fc40007810000 */
[----:B------:R-:W-:Y:S02]  /*8b30*/  LOP3.LUT R8, R13, 0xff, RZ, 0xc0, !PT ;  /* 0x000000ff0d087812 */ /* 0x000fe400078ec0ff */
[----:B------:R-:W-:Y:S02]  /*8b40*/  FMNMX.FTZ R7, R150, R7, !PT ;  /* 0x0000000796077209 */ /* 0x000fe40007810000 */
[----:B------:R-:W-:Y:S01]  /*8b50*/  PRMT R20, R8, 0x5410, R14 ;  /* 0x0000541008147816 */ /* 0x000fe2000000000e */
[----:B------:R1:W2:Y:S01]  /*8b60*/  MUFU.EX2 R241, R5 ;  /* 0x0000000500f17308 */ /* 0x0002a20000000800 */
[----:B------:R-:W-:Y:S02]  /*8b70*/  LOP3.LUT R10, R3, 0xff, RZ, 0xc0, !PT ;  /* 0x000000ff030a7812 */ /* 0x000fe400078ec0ff */
[--C-:B------:R-:W-:Y:S02]  /*8b80*/  SHF.R.U32.HI R8, RZ, 0x10, R3.reuse ;  /* 0x00000010ff087819 */ /* 0x100fe40000011603 */
[----:B------:R-:W-:-:S02]  /*8b90*/  SHF.R.U32.HI R9, RZ, 0x18, R3 ;  /* 0x00000018ff097819 */ /* 0x000fc40000011603 */
[----:B---3--:R-:W-:Y:S02]  /*8ba0*/  FMNMX.FTZ R36, R36, R12, !PT ;  /* 0x0000000c24247209 */ /* 0x008fe40007810000 */
[----:B------:R-:W-:Y:S02]  /*8bb0*/  LOP3.LUT R8, R8, 0xff, RZ, 0xc0, !PT ;  /* 0x000000ff08087812 */ /* 0x000fe400078ec0ff */
[----:B------:R-:W-:Y:S02]  /*8bc0*/  FSETP.NEU.FTZ.AND P1, PT, R36, -INF , PT ;  /* 0xff8000002400780b */ /* 0x000fe40003f3d000 */
[----:B------:R-:W-:Y:S02]  /*8bd0*/  PRMT R15, R8, 0x5410, R9 ;  /* 0x00005410080f7816 */ /* 0x000fe40000000009 */
[----:B------:R-:W-:Y:S02]  /*8be0*/  LOP3.LUT R9, R18, 0xff, RZ, 0xc0, !PT ;  /* 0x000000ff12097812 */ /* 0x000fe400078ec0ff */
[----:B-1----:R-:W-:-:S02]  /*8bf0*/  FMNMX.FTZ R5, R149, R7, !PT ;  /* 0x0000000795057209 */ /* 0x002fc40007810000 */
[----:B------:R-:W-:Y:S02]  /*8c00*/  LOP3.LUT R7, R3, 0xffff, RZ, 0xc0, !PT ;  /* 0x0000ffff03077812 */ /* 0x000fe400078ec0ff */
[----:B------:R-:W-:Y:S02]  /*8c10*/  FMNMX.FTZ R5, R175, R5, !PT ;  /* 0x00000005af057209 */ /* 0x000fe40007810000 */
[----:B------:R-:W-:Y:S02]  /*8c20*/  FMNMX.FTZ R3, R136, R11, !PT ;  /* 0x0000000b88037209 */ /* 0x000fe40007810000 */
[----:B------:R-:W-:Y:S01]  /*8c30*/  FMNMX.FTZ R6, R171, R5, !PT ;  /* 0x00000005ab067209 */ /* 0x000fe20007810000 */
[----:B------:R-:W-:Y:S01]  /*8c40*/  FFMA.FTZ R5, R47, UR29, -R4 ;  /* 0x0000001d2f057c23 */ /* 0x000fe20008010804 */
[----:B------:R-:W-:Y:S02]  /*8c50*/  FMNMX.FTZ R3, R162, R3, !PT ;  /* 0x00000003a2037209 */ /* 0x000fe40007810000 */
[----:B------:R-:W-:Y:S01]  /*8c60*/  SHF.R.U32.HI R7, RZ, 0x8, R7 ;  /* 0x00000008ff077819 */ /* 0x000fe20000011607 */
[----:B------:R1:W-:Y:S03]  /*8c70*/  MUFU.EX2 R207, R5 ;  /* 0x0000000500cf7308 */ /* 0x0003e60000000800 */
[----:B------:R-:W-:-:S02]  /*8c80*/  PRMT R14, R10, 0x5410, R7 ;  /* 0x000054100a0e7816 */ /* 0x000fc40000000007 */
[----:B-1----:R-:W-:Y:S01]  /*8c90*/  FMNMX.FTZ R5, R170, R6, !PT ;  /* 0x00000006aa057209 */ /* 0x002fe20007810000 */
[----:B------:R-:W-:-:S03]  /*8ca0*/  FFMA.FTZ R6, R45, UR29, -R4 ;  /* 0x0000001d2d067c23 */ /* 0x000fc60008010804 */
[----:B------:R-:W-:Y:S01]  /*8cb0*/  FMNMX.FTZ R5, R164, R5, !PT ;  /* 0x00000005a4057209 */ /* 0x000fe20007810000 */
[----:B------:R1:W-:Y:S03]  /*8cc0*/  MUFU.EX2 R206, R6 ;  /* 0x0000000600ce7308 */ /* 0x0003e60000000800 */
[----:B-1----:R-:W-:Y:S02]  /*8cd0*/  FMNMX.FTZ R6, R230, R5, !PT ;  /* 0x00000005e6067209 */ /* 0x002fe40007810000 */
[----:B------:R-:W-:Y:S01]  /*8ce0*/  FMNMX.FTZ R5, R157, R3, !PT ;  /* 0x000000039d057209 */ /* 0x000fe20007810000 */
[--C-:B------:R-:W-:Y:S01]  /*8cf0*/  FFMA.FTZ R3, R43, UR29, -R4.reuse ;  /* 0x0000001d2b037c23 */ /* 0x100fe20008010804 */
[----:B------:R-:W-:Y:S01]  /*8d00*/  FMNMX.FTZ R6, R197, R6, !PT ;  /* 0x00000006c5067209 */ /* 0x000fe20007810000 */
[----:B------:R-:W-:Y:S01]  /*8d10*/  LDSM.16.MT88.4 R40, [R204+0x4000] ;  /* 0x00400000cc28783b */ /* 0x000fe20000004200 */
[----:B------:R-:W-:Y:S01]  /*8d20*/  FMNMX.FTZ R7, R152, R5, !PT ;  /* 0x0000000598077209 */ /* 0x000fe20007810000 */
[----:B------:R-:W-:Y:S01]  /*8d30*/  FFMA.FTZ R5, R44, UR29, -R4 ;  /* 0x0000001d2c057c23 */ /* 0x000fe20008010804 */
[----:B------:R-:W-:Y:S01]  /*8d40*/  FMNMX.FTZ R2, R192, R6, !PT ;  /* 0x00000006c0027209 */ /* 0x000fe20007810000 */
[----:B------:R1:W-:Y:S01]  /*8d50*/  MUFU.EX2 R235, R3 ;  /* 0x0000000300eb7308 */ /* 0x0003e20000000800 */
[----:B------:R-:W-:Y:S01]  /*8d60*/  FMNMX.FTZ R6, R145, R7, !PT ;  /* 0x0000000791067209 */ /* 0x000fe20007810000 */
[----:B------:R-:W-:Y:S01]  /*8d70*/  LDSM.16.MT88.4 R44, [R205+0x4000] ;  /* 0x00400000cd2c783b */ /* 0x000fe20000004200 */
[----:B------:R-:W-:-:S02]  /*8d80*/  FMNMX.FTZ R7, R191, R2, !PT ;  /* 0x00000002bf077209 */ /* 0x000fc40007810000 */
[----:B------:R-:W-:-:S03]  /*8d90*/  FMNMX.FTZ R2, R174, R6, !PT ;  /* 0x00000006ae027209 */ /* 0x000fc60007810000 */
[----:B------:R3:W-:Y:S01]  /*8da0*/  MUFU.EX2 R242, R5 ;  /* 0x0000000500f27308 */ /* 0x0007e20000000800 */
[----:B------:R-:W-:-:S04]  /*8db0*/  FMNMX.FTZ R0, R173, R2, !PT ;  /* 0x00000002ad007209 */ /* 0x000fc80007810000 */
[----:B------:R-:W-:Y:S01]  /*8dc0*/  FMNMX.FTZ R0, R169, R0, !PT ;  /* 0x00000000a9007209 */ /* 0x000fe20007810000 */
[----:B-1----:R-:W-:-:S03]  /*8dd0*/  FMUL.FTZ R3, R36, UR29 ;  /* 0x0000001d24037c20 */ /* 0x002fc60008410000 */
[----:B------:R-:W-:Y:S02]  /*8de0*/  FMNMX.FTZ R0, R167, R0, !PT ;  /* 0x00000000a7007209 */ /* 0x000fe40007810000 */
[----:B------:R-:W-:Y:S02]  /*8df0*/  FSEL R3, R3, RZ, P1 ;  /* 0x000000ff03037208 */ /* 0x000fe40000800000 */
[----:B------:R-:W-:Y:S02]  /*8e00*/  FMNMX.FTZ R0, R237, R0, !PT ;  /* 0x00000000ed007209 */ /* 0x000fe40007810000 */
[----:B---3--:R-:W-:Y:S01]  /*8e10*/  FMNMX.FTZ R5, R184, R7, !PT ;  /* 0x00000007b8057209 */ /* 0x008fe20007810000 */
[--C-:B------:R-:W-:Y:S01]  /*8e20*/  FFMA.FTZ R6, R84, UR29, -R3.reuse ;  /* 0x0000001d54067c23 */ /* 0x100fe20008010803 */
[----:B------:R-:W-:Y:S02]  /*8e30*/  FMNMX.FTZ R0, R236, R0, !PT ;  /* 0x00000000ec007209 */ /* 0x000fe40007810000 */
[----:B------:R-:W-:Y:S01]  /*8e40*/  FMNMX.FTZ R2, R186, R5, !PT ;  /* 0x00000005ba027209 */ /* 0x000fe20007810000 */
[----:B------:R-:W-:Y:S01]  /*8e50*/  FFMA.FTZ R5, R80, UR29, -R3 ;  /* 0x0000001d50057c23 */ /* 0x000fe20008010803 */
[----:B------:R1:W-:Y:S02]  /*8e60*/  MUFU.EX2 R218, R6 ;  /* 0x0000000600da7308 */ /* 0x0003e40000000800 */
[----:B------:R-:W-:-:S04]  /*8e70*/  FMNMX.FTZ R2, R178, R2, !PT ;  /* 0x00000002b2027209 */ /* 0x000fc80007810000 */
[----:B------:R-:W-:Y:S02]  /*8e80*/  FMNMX.FTZ R2, R123, R2, !PT ;  /* 0x000000027b027209 */ /* 0x000fe40007810000 */
[----:B------:R3:W-:Y:S01]  /*8e90*/  MUFU.EX2 R214, R5 ;  /* 0x0000000500d67308 */ /* 0x0007e20000000800 */
[----:B-1----:R-:W-:-:S04]  /*8ea0*/  LOP3.LUT R6, R18, 0xffff, RZ, 0xc0, !PT ;  /* 0x0000ffff12067812 */ /* 0x002fc800078ec0ff */
[----:B------:R-:W-:Y:S02]  /*8eb0*/  SHF.R.U32.HI R8, RZ, 0x8, R6 ;  /* 0x00000008ff087819 */ /* 0x000fe40000011606 */
[----:B---3--:R-:W-:Y:S01]  /*8ec0*/  FMNMX.FTZ R5, R122, R2, !PT ;  /* 0x000000027a057209 */ /* 0x008fe20007810000 */
[--C-:B------:R-:W-:Y:S01]  /*8ed0*/  FFMA.FTZ R2, R73, UR29, -R3.reuse ;  /* 0x0000001d49027c23 */ /* 0x100fe20008010803 */
[----:B------:R-:W-:Y:S01]  /*8ee0*/  PRMT R13, R9, 0x5410, R8 ;  /* 0x00005410090d7816 */ /* 0x000fe20000000008 */
[--C-:B------:R-:W-:Y:S01]  /*8ef0*/  FFMA.FTZ R9, R48, UR29, -R3.reuse ;  /* 0x0000001d30097c23 */ /* 0x100fe20008010803 */
[----:B------:R-:W-:Y:S01]  /*8f00*/  FMNMX.FTZ R5, R100, R5, !PT ;  /* 0x0000000564057209 */ /* 0x000fe20007810000 */
[----:B------:R1:W3:Y:S03]  /*8f10*/  MUFU.EX2 R210, R2 ;  /* 0x0000000200d27308 */ /* 0x0002e60000000800 */
[----:B------:R-:W-:Y:S01]  /*8f20*/  FMNMX.FTZ R7, R97, R5, !PT ;  /* 0x0000000561077209 */ /* 0x000fe20007810000 */
[----:B------:R-:W-:-:S03]  /*8f30*/  FFMA.FTZ R5, R81, UR29, -R3 ;  /* 0x0000001d51057c23 */ /* 0x000fc60008010803 */
[----:B------:R-:W-:Y:S01]  /*8f40*/  FMNMX.FTZ R7, R96, R7, !PT ;  /* 0x0000000760077209 */ /* 0x000fe20007810000 */
[----:B------:R4:W3:Y:S04]  /*8f50*/  MUFU.EX2 R219, R5 ;  /* 0x0000000500db7308 */ /* 0x0008e80000000800 */
[----:B------:R-:W3:Y:S04]  /*8f60*/  SHFL.BFLY PT, R12, R7, 0x2, 0x1f ;  /* 0x0c401f00070c7f89 */ /* 0x000ee800000e0000 */
[----:B------:R-:W-:Y:S01]  /*8f70*/  MUFU.EX2 R132, R9 ;  /* 0x0000000900847308 */ /* 0x000fe20000000800 */
[----:B-1----:R-:W-:-:S02]  /*8f80*/  FMNMX.FTZ R2, R231, R0, !PT ;  /* 0x00000000e7027209 */ /* 0x002fc40007810000 */
[----:B------:R-:W-:Y:S02]  /*8f90*/  HSET2.LE.AND R0, R19, R179, PT ;  /* 0x000000b313007233 */ /* 0x000fe40003803000 */
[----:B------:R-:W-:Y:S02]  /*8fa0*/  FMNMX.FTZ R6, R202, R2, !PT ;  /* 0x00000002ca067209 */ /* 0x000fe40007810000 */
[----:B--2---:R-:W-:Y:S02]  /*8fb0*/  F2FP.F16.F32.PACK_AB R2, R233, R241 ;  /* 0x000000f1e902723e */ /* 0x004fe400000000ff */
[----:B----4-:R-:W-:Y:S02]  /*8fc0*/  FMNMX.FTZ R5, R201, R6, !PT ;  /* 0x00000006c9057209 */ /* 0x010fe40007810000 */
[----:B------:R-:W-:Y:S01]  /*8fd0*/  LOP3.LUT R10, R0, R2, RZ, 0xc0, !PT ;  /* 0x00000002000a7212 */ /* 0x000fe200078ec0ff */
[----:B------:R-:W-:Y:S01]  /*8fe0*/  FFMA.FTZ R2, R78, UR29, -R3 ;  /* 0x0000001d4e027c23 */ /* 0x000fe20008010803 */
[----:B------:R-:W-:-:S02]  /*8ff0*/  FMNMX.FTZ R6, R196, R5, !PT ;  /* 0x00000005c4067209 */ /* 0x000fc40007810000 */
[--C-:B------:R-:W-:Y:S01]  /*9000*/  HSET2.LE.AND R0, R17, R179.reuse, PT ;  /* 0x000000b311007233 */ /* 0x100fe20003803000 */
[----:B------:R1:W-:Y:S01]  /*9010*/  MUFU.EX2 R85, R2 ;  /* 0x0000000200557308 */ /* 0x0003e20000000800 */
[----:B------:R-:W-:Y:S02]  /*9020*/  FMNMX.FTZ R8, R189, R6, !PT ;  /* 0x00000006bd087209 */ /* 0x000fe40007810000 */
[----:B------:R-:W-:Y:S02]  /*9030*/  HSET2.LE.AND R5, R14, R179, PT ;  /* 0x000000b30e057233 */ /* 0x000fe40003803000 */
[----:B------:R-:W-:Y:S02]  /*9040*/  F2FP.F16.F32.PACK_AB R6, R220, R221 ;  /* 0x000000dddc06723e */ /* 0x000fe400000000ff */
[----:B---3--:R-:W-:-:S05]  /*9050*/  FMNMX.FTZ R17, R7, R12, !PT ;  /* 0x0000000c07117209 */ /* 0x008fca0007810000 */
[----:B------:R-:W-:Y:S01]  /*9060*/  SHFL.BFLY PT, R19, R17, 0x1, 0x1f ;  /* 0x0c201f0011137f89 */ /* 0x000fe200000e0000 */
[----:B-1----:R-:W-:-:S04]  /*9070*/  F2FP.F16.F32.PACK_AB R2, R210, R214 ;  /* 0x000000d6d202723e */ /* 0x002fc800000000ff */
[----:B------:R-:W-:Y:S02]  /*9080*/  LOP3.LUT R11, R0, R2, RZ, 0xc0, !PT ;  /* 0x00000002000b7212 */ /* 0x000fe400078ec0ff */
[----:B------:R-:W-:Y:S02]  /*9090*/  FMNMX.FTZ R0, R188, R8, !PT ;  /* 0x00000008bc007209 */ /* 0x000fe40007810000 */
[----:B------:R-:W-:Y:S01]  /*90a0*/  LOP3.LUT R8, R5, R6, RZ, 0xc0, !PT ;  /* 0x0000000605087212 */ /* 0x000fe200078ec0ff */
[----:B------:R-:W-:Y:S01]  /*90b0*/  FFMA.FTZ R5, R50, UR29, -R3 ;  /* 0x0000001d32057c23 */ /* 0x000fe20008010803 */
[----:B------:R-:W-:Y:S01]  /*90c0*/  FMNMX.FTZ R6, R181, R0, !PT ;  /* 0x00000000b5067209 */ /* 0x000fe20007810000 */
[----:B------:R-:W-:Y:S01]  /*90d0*/  LDSM.16.MT88.4 R48, [R205+0x4400] ;  /* 0x00440000cd30783b */ /* 0x000fe20000004200 */
[----:B------:R-:W-:Y:S01]  /*90e0*/  HSET2.LE.AND R0, R15, R179, PT ;  /* 0x000000b30f007233 */ /* 0x000fe20003803000 */
[----:B------:R1:W-:Y:S01]  /*90f0*/  MUFU.EX2 R240, R5 ;  /* 0x0000000500f07308 */ /* 0x0003e20000000800 */
[----:B------:R-:W-:-:S02]  /*9100*/  F2FP.F16.F32.PACK_AB R2, R219, R218 ;  /* 0x000000dadb02723e */ /* 0x000fc400000000ff */
[----:B------:R-:W-:Y:S02]  /*9110*/  FMNMX.FTZ R6, R180, R6, !PT ;  /* 0x00000006b4067209 */ /* 0x000fe40007810000 */
[----:B------:R-:W-:Y:S02]  /*9120*/  LOP3.LUT R9, R0, R2, RZ, 0xc0, !PT ;  /* 0x0000000200097212 */ /* 0x000fe400078ec0ff */
[----:B------:R-:W-:Y:S02]  /*9130*/  FMNMX.FTZ R2, R177, R6, !PT ;  /* 0x00000006b1027209 */ /* 0x000fe40007810000 */
[--C-:B------:R-:W-:Y:S02]  /*9140*/  SHF.R.U32.HI R0, RZ, 0x10, R18.reuse ;  /* 0x00000010ff007819 */ /* 0x100fe40000011612 */
[----:B------:R-:W-:Y:S01]  /*9150*/  FMNMX.FTZ R16, R176, R2, !PT ;  /* 0x00000002b0107209 */ /* 0x000fe20007810000 */
[----:B------:R-:W-:Y:S01]  /*9160*/  HMMA.16816.F32 R24, R8, R40, RZ ;  /* 0x000000280818723c */ /* 0x000fe200000018ff */
[----:B------:R-:W-:-:S02]  /*9170*/  SHF.R.U32.HI R6, RZ, 0x18, R18 ;  /* 0x00000018ff067819 */ /* 0x000fc40000011612 */
[----:B------:R-:W-:Y:S01]  /*9180*/  F2FP.F16.F32.PACK_AB R2, R242, R235 ;  /* 0x000000ebf202723e */ /* 0x000fe200000000ff */
[----:B------:R-:W2:Y:S01]  /*9190*/  SHFL.BFLY PT, R18, R16, 0x2, 0x1f ;  /* 0x0c401f0010127f89 */ /* 0x000ea200000e0000 */
[----:B-1----:R-:W-:Y:S01]  /*91a0*/  FFMA.FTZ R5, R79, UR29, -R3 ;  /* 0x0000001d4f057c23 */ /* 0x002fe20008010803 */
[C---:B------:R-:W-:Y:S03]  /*91b0*/  HMMA.16816.F32 R28, R8.reuse, R44, RZ ;  /* 0x0000002c081c723c */ /* 0x040fe600000018ff */
[----:B------:R1:W3:Y:S03]  /*91c0*/  MUFU.EX2 R216, R5 ;  /* 0x0000000500d87308 */ /* 0x0002e60000000800 */
[----:B------:R-:W-:Y:S01]  /*91d0*/  HMMA.16816.F32 R32, R8, R42, RZ ;  /* 0x0000002a0820723c */ /* 0x000fe200000018ff */
[----:B-1----:R-:W-:-:S02]  /*91e0*/  LOP3.LUT R5, R0, 0xff, RZ, 0xc0, !PT ;  /* 0x000000ff00057812 */ /* 0x002fc400078ec0ff */
[--C-:B------:R-:W-:Y:S02]  /*91f0*/  HSET2.LE.AND R0, R21, R179.reuse, PT ;  /* 0x000000b315007233 */ /* 0x100fe40003803000 */
[----:B------:R-:W-:Y:S02]  /*9200*/  PRMT R7, R5, 0x5410, R6 ;  /* 0x0000541005077816 */ /* 0x000fe40000000006 */
[--C-:B------:R-:W-:Y:S02]  /*9210*/  HSET2.LE.AND R5, R13, R179.reuse, PT ;  /* 0x000000b30d057233 */ /* 0x100fe40003803000 */
[----:B------:R-:W-:Y:S02]  /*9220*/  LOP3.LUT R14, R0, R2, RZ, 0xc0, !PT ;  /* 0x00000002000e7212 */ /* 0x000fe400078ec0ff */
[--C-:B------:R-:W-:Y:S02]  /*9230*/  HSET2.LE.AND R7, R7, R179.reuse, PT ;  /* 0x000000b307077233 */ /* 0x100fe40003803000 */
[----:B------:R-:W-:-:S02]  /*9240*/  HSET2.LE.AND R0, R20, R179, PT ;  /* 0x000000b314007233 */ /* 0x000fc40003803000 */
[----:B------:R-:W-:Y:S01]  /*9250*/  F2FP.F16.F32.PACK_AB R6, R206, R207 ;  /* 0x000000cfce06723e */ /* 0x000fe200000000ff */
[----:B------:R-:W-:Y:S01]  /*9260*/  HMMA.16816.F32 R20, R8, R46, RZ ;  /* 0x0000002e0814723c */ /* 0x000fe200000018ff */
[----:B---3--:R-:W-:Y:S02]  /*9270*/  F2FP.F16.F32.PACK_AB R13, R216, R85 ;  /* 0x00000055d80d723e */ /* 0x008fe400000000ff */
[----:B------:R-:W-:Y:S02]  /*9280*/  F2FP.F16.F32.PACK_AB R2, R240, R132 ;  /* 0x00000084f002723e */ /* 0x000fe400000000ff */
[----:B------:R-:W-:Y:S02]  /*9290*/  LOP3.LUT R12, R5, R6, RZ, 0xc0, !PT ;  /* 0x00000006050c7212 */ /* 0x000fe400078ec0ff */
[----:B------:R-:W-:Y:S01]  /*92a0*/  LOP3.LUT R13, R7, R13, RZ, 0xc0, !PT ;  /* 0x0000000d070d7212 */ /* 0x000fe200078ec0ff */
[----:B------:R-:W-:Y:S01]  /*92b0*/  IMAD.WIDE.U32 R6, R39, -0x2daee0ad, RZ ;  /* 0xd2511f5327067825 */ /* 0x000fe200078e00ff */
[----:B------:R-:W-:-:S02]  /*92c0*/  LOP3.LUT R15, R0, R2, RZ, 0xc0, !PT ;  /* 0x00000002000f7212 */ /* 0x000fc400078ec0ff */
[----:B--2---:R-:W-:Y:S01]  /*92d0*/  FMNMX.FTZ R0, R16, R18, !PT ;  /* 0x0000001210007209 */ /* 0x004fe20007810000 */
[----:B------:R-:W-:Y:S01]  /*92e0*/  IMAD.WIDE.U32 R10, R38, -0x2daee0ad, RZ ;  /* 0xd2511f53260a7825 */ /* 0x000fe200078e00ff */
[----:B------:R-:W-:Y:S02]  /*92f0*/  LOP3.LUT R7, R7, UR6, R88, 0x96, !PT ;  /* 0x0000000607077c12 */ /* 0x000fe4000f8e9658 */
[----:B------:R-:W-:Y:S01]  /*9300*/  FMNMX.FTZ R39, R17, R19, !PT ;  /* 0x0000001311277209 */ /* 0x000fe20007810000 */
[----:B------:R-:W-:Y:S01]  /*9310*/  HMMA.16816.F32 R72, R12, R52, R24 ;  /* 0x000000340c48723c */ /* 0x000fe20000001818 */
[----:B------:R-:W-:Y:S01]  /*9320*/  LOP3.LUT R2, R11, UR25, R6, 0x96, !PT ;  /* 0x000000190b027c12 */ /* 0x000fe2000f8e9606 */
[----:B------:R-:W-:Y:S01]  /*9330*/  IMAD.WIDE.U32 R6, R7, -0x326172a9, RZ ;  /* 0xcd9e8d5707067825 */ /* 0x000fe200078e00ff */
[----:B------:R-:W1:Y:S01]  /*9340*/  SHFL.BFLY PT, R11, R0, 0x1, 0x1f ;  /* 0x0c201f00000b7f89 */ /* 0x000e6200000e0000 */
[----:B------:R-:W-:Y:S02]  /*9350*/  FSETP.NEU.FTZ.AND P1, PT, R39, -INF , PT ;  /* 0xff8000002700780b */ /* 0x000fe40003f3d000 */
[----:B------:R-:W-:-:S04]  /*9360*/  IMAD.WIDE.U32 R16, R2, -0x326172a9, RZ ;  /* 0xcd9e8d5702107825 */ /* 0x000fc800078e00ff */
[----:B------:R-:W-:Y:S01]  /*9370*/  FMUL.FTZ R2, R39, UR29 ;  /* 0x0000001d27027c20 */ /* 0x000fe20008410000 */
[----:B------:R-:W-:Y:S01]  /*9380*/  LOP3.LUT R5, R7, UR28, R56, 0x96, !PT ;  /* 0x0000001c07057c12 */ /* 0x000fe2000f8e9638 */
[C---:B------:R-:W-:Y:S01]  /*9390*/  HMMA.16816.F32 R64, R12.reuse, R48, R28 ;  /* 0x000000300c40723c */ /* 0x040fe2000000181c */
[----:B------:R-:W-:Y:S02]  /*93a0*/  LOP3.LUT R6, R17, UR24, R6, 0x96, !PT ;  /* 0x0000001811067c12 */ /* 0x000fe4000f8e9606 */
[----:B------:R-:W-:Y:S01]  /*93b0*/  FSEL R2, R2, RZ, P1 ;  /* 0x000000ff02027208 */ /* 0x000fe20000800000 */
[----:B------:R-:W-:Y:S02]  /*93c0*/  IMAD.WIDE.U32 R8, R5, -0x2daee0ad, RZ ;  /* 0xd2511f5305087825 */ /* 0x000fe400078e00ff */
[----:B------:R-:W-:Y:S02]  /*93d0*/  HMMA.16816.F32 R68, R12, R54, R32 ;  /* 0x000000360c44723c */ /* 0x000fe40000001820 */
[----:B------:R-:W-:-:S04]  /*93e0*/  FFMA.FTZ R5, R127, UR29, -R2 ;  /* 0x0000001d7f057c23 */ /* 0x000fc80008010802 */
[----:B------:R-:W-:Y:S01]  /*93f0*/  HMMA.16816.F32 R60, R12, R50, R20 ;  /* 0x000000320c3c723c */ /* 0x000fe20000001814 */
[----:B------:R2:W3:Y:S01]  /*9400*/  MUFU.EX2 R76, R5 ;  /* 0x00000005004c7308 */ /* 0x0004e20000000800 */
[----:B-1----:R-:W-:-:S05]  /*9410*/  FMNMX.FTZ R38, R0, R11, !PT ;  /* 0x0000000b00267209 */ /* 0x002fca0007810000 */
[----:B------:R-:W-:Y:S01]  /*9420*/  IMAD.WIDE.U32 R14, R6, -0x2daee0ad, RZ ;  /* 0xd2511f53060e7825 */ /* 0x000fe200078e00ff */
[----:B------:R-:W-:-:S04]  /*9430*/  FSETP.NEU.FTZ.AND P1, PT, R38, -INF , PT ;  /* 0xff8000002600780b */ /* 0x000fc80003f3d000 */
[----:B------:R-:W-:Y:S02]  /*9440*/  LOP3.LUT R6, R15, UR19, R8, 0x96, !PT ;  /* 0x000000130f067c12 */ /* 0x000fe4000f8e9608 */
[----:B------:R-:W-:Y:S01]  /*9450*/  LOP3.LUT R8, R9, UR21, R10, 0x96, !PT ;  /* 0x0000001509087c12 */ /* 0x000fe2000f8e960a */
[----:B------:R-:W-:Y:S02]  /*9460*/  FFMA.FTZ R9, R109, UR29, -R2 ;  /* 0x0000001d6d097c23 */ /* 0x000fe40008010802 */
[----:B------:R-:W-:-:S04]  /*9470*/  IMAD.WIDE.U32 R6, R6, -0x326172a9, RZ ;  /* 0xcd9e8d5706067825 */ /* 0x000fc800078e00ff */
[----:B--2---:R-:W-:Y:S01]  /*9480*/  FFMA.FTZ R5, R113, UR29, -R2 ;  /* 0x0000001d71057c23 */ /* 0x004fe20008010802 */
[----:B------:R1:W-:Y:S01]  /*9490*/  MUFU.EX2 R213, R9 ;  /* 0x0000000900d57308 */ /* 0x0003e20000000800 */
[----:B------:R-:W-:Y:S01]  /*94a0*/  IMAD.WIDE.U32 R12, R8, -0x326172a9, RZ ;  /* 0xcd9e8d57080c7825 */ /* 0x000fe200078e00ff */
[C---:B------:R-:W-:Y:S02]  /*94b0*/  LOP3.LUT R0, R6.reuse, 0xffff, RZ, 0xc0, !PT ;  /* 0x0000ffff06007812 */ /* 0x040fe400078ec0ff */
[----:B------:R-:W-:Y:S01]  /*94c0*/  LOP3.LUT R11, R6, 0xff, RZ, 0xc0, !PT ;  /* 0x000000ff060b7812 */ /* 0x000fe200078ec0ff */
[----:B---3--:R-:W-:Y:S01]  /*94d0*/  IMAD.MOV.U32 R113, RZ, RZ, R76 ;  /* 0x000000ffff717224 */ /* 0x008fe200078e004c */
[----:B------:R-:W-:Y:S02]  /*94e0*/  SHF.R.U32.HI R10, RZ, 0x8, R0 ;  /* 0x00000008ff0a7819 */ /* 0x000fe40000011600 */
[----:B------:R2:W-:Y:S02]  /*94f0*/  MUFU.EX2 R105, R5 ;  /* 0x0000000500697308 */ /* 0x0005e40000000800 */
[----:B------:R-:W-:-:S02]  /*9500*/  PRMT R15, R11, 0x5410, R10 ;  /* 0x000054100b0f7816 */ /* 0x000fc4000000000a */
[----:B-1----:R-:W-:Y:S01]  /*9510*/  SHF.R.U32.HI R9, RZ, 0x18, R6 ;  /* 0x00000018ff097819 */ /* 0x002fe20000011606 */
[----:B--2---:R-:W-:-:S04]  /*9520*/  FFMA.FTZ R5, R112, UR29, -R2 ;  /* 0x0000001d70057c23 */ /* 0x004fc80008010802 */
[----:B------:R1:W2:Y:S02]  /*9530*/  MUFU.EX2 R217, R5 ;  /* 0x0000000500d97308 */ /* 0x0002a40000000800 */
[----:B-1----:R-:W-:-:S05]  /*9540*/  FMUL.FTZ R5, R38, UR29 ;  /* 0x0000001d26057c20 */ /* 0x002fca0008410000 */
[----:B------:R-:W-:Y:S02]  /*9550*/  FSEL R0, R5, RZ, P1 ;  /* 0x000000ff05007208 */ /* 0x000fe40000800000 */
[----:B------:R-:W-:Y:S02]  /*9560*/  SHF.R.U32.HI R5, RZ, 0x10, R6 ;  /* 0x00000010ff057819 */ /* 0x000fe40000011606 */
[----:B------:R-:W-:Y:S01]  /*9570*/  LOP3.LUT R6, R7, UR37, R12, 0x96, !PT ;  /* 0x0000002507067c12 */ /* 0x000fe2000f8e960c */
[--C-:B------:R-:W-:Y:S01]  /*9580*/  FFMA.FTZ R7, R104, UR29, -R0.reuse ;  /* 0x0000001d68077c23 */ /* 0x100fe20008010800 */
[----:B------:R-:W-:Y:S01]  /*9590*/  LOP3.LUT R5, R5, 0xff, RZ, 0xc0, !PT ;  /* 0x000000ff05057812 */ /* 0x000fe200078ec0ff */
[----:B------:R-:W-:Y:S01]  /*95a0*/  FFMA.FTZ R8, R117, UR29, -R0 ;  /* 0x0000001d75087c23 */ /* 0x000fe20008010800 */
[C---:B------:R-:W-:Y:S01]  /*95b0*/  LOP3.LUT R10, R6.reuse, 0xff, RZ, 0xc0, !PT ;  /* 0x000000ff060a7812 */ /* 0x040fe200078ec0ff */
[----:B------:R1:W-:Y:S01]  /*95c0*/  MUFU.EX2 R212, R7 ;  /* 0x0000000700d47308 */ /* 0x0003e20000000800 */
[----:B------:R-:W-:Y:S01]  /*95d0*/  PRMT R11, R5, 0x5410, R9 ;  /* 0x00005410050b7816 */ /* 0x000fe20000000009 */
[----:B------:R-:W-:Y:S01]  /*95e0*/  IMAD.MOV.U32 R117, RZ, RZ, R233 ;  /* 0x000000ffff757224 */ /* 0x000fe200078e00e9 */
[----:B------:R-:W-:-:S02]  /*95f0*/  LOP3.LUT R5, R6, 0xffff, RZ, 0xc0, !PT ;  /* 0x0000ffff06057812 */ /* 0x000fc400078ec0ff */
[----:B------:R-:W-:-:S03]  /*9600*/  SHF.R.U32.HI R9, RZ, 0x18, R6 ;  /* 0x00000018ff097819 */ /* 0x000fc60000011606 */
[----:B------:R3:W4:Y:S01]  /*9610*/  MUFU.EX2 R109, R8 ;  /* 0x00000008006d7308 */ /* 0x0007220000000800 */
[----:B-1----:R-:W-:Y:S01]  /*9620*/  SHF.R.U32.HI R7, RZ, 0x10, R6 ;  /* 0x00000010ff077819 */ /* 0x002fe20000011606 */
[----:B------:R-:W-:-:S06]  /*9630*/  FFMA.FTZ R6, R128, UR29, -R0 ;  /* 0x0000001d80067c23 */ /* 0x000fcc0008010800 */
[----:B------:R1:W-:Y:S01]  /*9640*/  MUFU.EX2 R104, R6 ;  /* 0x0000000600687308 */ /* 0x0003e20000000800 */
[----:B---3--:R-:W-:Y:S02]  /*9650*/  SHF.R.U32.HI R8, RZ, 0x8, R5 ;  /* 0x00000008ff087819 */ /* 0x008fe40000011605 */
[----:B------:R-:W-:Y:S02]  /*9660*/  LOP3.LUT R5, R7, 0xff, RZ, 0xc0, !PT ;  /* 0x000000ff07057812 */ /* 0x000fe400078ec0ff */
[----:B------:R-:W-:Y:S02]  /*9670*/  PRMT R8, R10, 0x5410, R8 ;  /* 0x000054100a087816 */ /* 0x000fe40000000008 */
[----:B------:R-:W-:Y:S02]  /*9680*/  PRMT R7, R5, 0x5410, R9 ;  /* 0x0000541005077816 */ /* 0x000fe40000000009 */
[----:B------:R-:W-:Y:S01]  /*9690*/  HSET2.LE.AND R5, R15, R179, PT ;  /* 0x000000b30f057233 */ /* 0x000fe20003803000 */
[----:B-1----:R-:W-:-:S04]  /*96a0*/  FFMA.FTZ R6, R116, UR29, -R0 ;  /* 0x0000001d74067c23 */ /* 0x002fc80008010800 */
[----:B------:R2:W1:Y:S02]  /*96b0*/  MUFU.EX2 R91, R6 ;  /* 0x00000006005b7308 */ /* 0x0004640000000800 */
[----:B--2---:R-:W-:-:S04]  /*96c0*/  F2FP.F16.F32.PACK_AB R6, R213, R217 ;  /* 0x000000d9d506723e */ /* 0x004fc800000000ff */
        /* <DEDUP_REMOVED lines=11> */
[----:B------:R-:W-:-:S03]  /*9780*/  LOP3.LUT R6, R13, UR20, R16, 0x96, !PT ;  /* 0x000000140d067c12 */ /* 0x000fc6000f8e9610 */
[----:B------:R1:W-:Y:S02]  /*9790*/  MUFU.EX2 R209, R5 ;  /* 0x0000000500d17308 */ /* 0x0003e40000000800 */
[----:B------:R-:W-:Y:S01]  /*97a0*/  IMAD.WIDE.U32 R6, R6, -0x2daee0ad, RZ ;  /* 0xd2511f5306067825 */ /* 0x000fe200078e00ff */
[C---:B------:R-:W-:Y:S06]  /*97b0*/  HMMA.16816.F32 R20, R8.reuse, R40, RZ ;  /* 0x000000280814723c */ /* 0x040fec00000018ff */
[C---:B------:R-:W-:Y:S06]  /*97c0*/  HMMA.16816.F32 R28, R8.reuse, R42, RZ ;  /* 0x0000002a081c723c */ /* 0x040fec00000018ff */
[----:B------:R-:W-:Y:S01]  /*97d0*/  HMMA.16816.F32 R16, R8, R44, RZ ;  /* 0x0000002c0810723c */ /* 0x000fe200000018ff */
[----:B-1----:R-:W-:-:S04]  /*97e0*/  FFMA.FTZ R5, R124, UR29, -R2 ;  /* 0x0000001d7c057c23 */ /* 0x002fc80008010802 */
[----:B------:R1:W-:Y:S01]  /*97f0*/  MUFU.EX2 R135, R5 ;  /* 0x0000000500877308 */ /* 0x0003e20000000800 */
[----:B------:R-:W-:Y:S07]  /*9800*/  HMMA.16816.F32 R24, R8, R46, RZ ;  /* 0x0000002e0818723c */ /* 0x000fee00000018ff */
[----:B------:R-:W-:Y:S01]  /*9810*/  LOP3.LUT R11, R6, 0xff, RZ, 0xc0, !PT ;  /* 0x000000ff060b7812 */ /* 0x000fe200078ec0ff */
[----:B------:R-:W-:Y:S01]  /*9820*/  FFMA.FTZ R8, R98, UR29, -R2 ;  /* 0x0000001d62087c23 */ /* 0x000fe20008010802 */
[----:B------:R-:W-:-:S02]  /*9830*/  SHF.R.U32.HI R10, RZ, 0x10, R6 ;  /* 0x00000010ff0a7819 */ /* 0x000fc40000011606 */
[----:B------:R-:W-:Y:S01]  /*9840*/  SHF.R.U32.HI R9, RZ, 0x18, R6 ;  /* 0x00000018ff097819 */ /* 0x000fe20000011606 */
[----:B------:R-:W-:Y:S01]  /*9850*/  MUFU.EX2 R239, R8 ;  /* 0x0000000800ef7308 */ /* 0x000fe20000000800 */
[----:B-1----:R-:W-:-:S07]  /*9860*/  FFMA.FTZ R5, R108, UR29, -R2 ;  /* 0x0000001d6c057c23 */ /* 0x002fce0008010802 */
[----:B------:R1:W2:Y:S02]  /*9870*/  MUFU.EX2 R35, R5 ;  /* 0x0000000500237308 */ /* 0x0002a40000000800 */
[----:B-1----:R-:W-:Y:S02]  /*9880*/  LOP3.LUT R5, R7, UR36, R14, 0x96, !PT ;  /* 0x0000002407057c12 */ /* 0x002fe4000f8e960e */
[----:B------:R-:W-:-:S04]  /*9890*/  LOP3.LUT R7, R6, 0xffff, RZ, 0xc0, !PT ;  /* 0x0000ffff06077812 */ /* 0x000fc800078ec0ff */
[----:B------:R-:W-:Y:S01]  /*98a0*/  SHF.R.U32.HI R6, RZ, 0x8, R7 ;  /* 0x00000008ff067819 */ /* 0x000fe20000011607 */
[----:B------:R-:W-:-:S03]  /*98b0*/  FFMA.FTZ R7, R102, UR29, -R0 ;  /* 0x0000001d66077c23 */ /* 0x000fc60008010800 */
[----:B------:R-:W-:Y:S01]  /*98c0*/  PRMT R12, R11, 0x5410, R6 ;  /* 0x000054100b0c7816 */ /* 0x000fe20000000006 */
[----:B------:R1:W-:Y:S01]  /*98d0*/  MUFU.EX2 R102, R7 ;  /* 0x0000000700667308 */ /* 0x0003e20000000800 */
[----:B------:R-:W-:Y:S02]  /*98e0*/  LOP3.LUT R6, R10, 0xff, RZ, 0xc0, !PT ;  /* 0x000000ff0a067812 */ /* 0x000fe400078ec0ff */
[C---:B------:R-:W-:Y:S02]  /*98f0*/  LOP3.LUT R10, R5.reuse, 0xff, RZ, 0xc0, !PT ;  /* 0x000000ff050a7812 */ /* 0x040fe400078ec0ff */
[----:B------:R-:W-:Y:S02]  /*9900*/  PRMT R11, R6, 0x5410, R9 ;  /* 0x00005410060b7816 */ /* 0x000fe40000000009 */
[----:B------:R-:W-:Y:S02]  /*9910*/  LOP3.LUT R6, R5, 0xffff, RZ, 0xc0, !PT ;  /* 0x0000ffff05067812 */ /* 0x000fe400078ec0ff */
[----:B------:R-:W-:-:S02]  /*9920*/  SHF.R.U32.HI R9, RZ, 0x18, R5 ;  /* 0x00000018ff097819 */ /* 0x000fc40000011605 */
[----:B------:R-:W-:Y:S01]  /*9930*/  SHF.R.U32.HI R8, RZ, 0x8, R6 ;  /* 0x00000008ff087819 */ /* 0x000fe20000011606 */
[----:B------:R-:W-:-:S03]  /*9940*/  FFMA.FTZ R6, R130, UR29, -R0 ;  /* 0x0000001d82067c23 */ /* 0x000fc60008010800 */
[----:B------:R-:W-:Y:S01]  /*9950*/  PRMT R8, R10, 0x5410, R8 ;  /* 0x000054100a087816 */ /* 0x000fe20000000008 */
[----:B------:R3:W-:Y:S01]  /*9960*/  MUFU.EX2 R208, R6 ;  /* 0x0000000600d07308 */ /* 0x0007e20000000800 */
[----:B-1----:R-:W-:Y:S01]  /*9970*/  FFMA.FTZ R7, R101, UR29, -R0 ;  /* 0x0000001d65077c23 */ /* 0x002fe20008010800 */
[----:B------:R-:W-:-:S06]  /*9980*/  IMAD.MOV.U32 R101, RZ, RZ, R242 ;  /* 0x000000ffff657224 */ /* 0x000fcc00078e00f2 */
[----:B------:R1:W4:Y:S01]  /*9990*/  MUFU.EX2 R84, R7 ;  /* 0x0000000700547308 */ /* 0x0003220000000800 */
[----:B---3--:R-:W-:-:S07]  /*99a0*/  FFMA.FTZ R6, R120, UR29, -R0 ;  /* 0x0000001d78067c23 */ /* 0x008fce0008010800 */
[----:B------:R2:W3:Y:S01]  /*99b0*/  MUFU.EX2 R34, R6 ;  /* 0x0000000600227308 */ /* 0x0004e20000000800 */
[----:B-1----:R-:W-:-:S04]  /*99c0*/  SHF.R.U32.HI R7, RZ, 0x10, R5 ;  /* 0x00000010ff077819 */ /* 0x002fc80000011605 */
[----:B------:R-:W-:-:S04]  /*99d0*/  LOP3.LUT R5, R7, 0xff, RZ, 0xc0, !PT ;  /* 0x000000ff07057812 */ /* 0x000fc800078ec0ff */
[----:B------:R-:W-:Y:S02]  /*99e0*/  PRMT R7, R5, 0x5410, R9 ;  /* 0x0000541005077816 */ /* 0x000fe40000000009 */
[----:B------:R-:W-:Y:S02]  /*99f0*/  HSET2.LE.AND R5, R12, R179, PT ;  /* 0x000000b30c057233 */ /* 0x000fe40003803000 */
        /* <DEDUP_REMOVED lines=9> */
[----:B---3--:R-:W-:-:S04]  /*9a90*/  F2FP.F16.F32.PACK_AB R6, R34, R208 ;  /* 0x000000d02206723e */ /* 0x008fc800000000ff */
[----:B------:R-:W-:Y:S01]  /*9aa0*/  LOP3.LUT R9, R5, R6, RZ, 0xc0, !PT ;  /* 0x0000000605097212 */ /* 0x000fe200078ec0ff */
[----:B------:R-:W-:Y:S01]  /*9ab0*/  IMAD.U32 R5, RZ, RZ, UR4 ;  /* 0x00000004ff057e24 */ /* 0x000fe2000f8e00ff */
[----:B------:R-:W-:Y:S02]  /*9ac0*/  UIADD3 UR4, UR38, 0x2, URZ ;  /* 0x0000000226047890 */ /* 0x000fe4000fffe03f */
[----:B------:R-:W-:Y:S02]  /*9ad0*/  UIADD3 UR38, UR38, 0x3, URZ ;  /* 0x0000000326267890 */ /* 0x000fe4000fffe03f */
[----:B------:R-:W-:Y:S01]  /*9ae0*/  LOP3.LUT R5, R95, UR27, R5, 0x96, !PT ;  /* 0x0000001b5f057c12 */ /* 0x000fe2000f8e9605 */
[----:B------:R-:W-:Y:S01]  /*9af0*/  HMMA.16816.F32 R76, R8, R52, R20 ;  /* 0x00000034084c723c */ /* 0x000fe20000001814 */
[----:B------:R-:W1:Y:S03]  /*9b00*/  LDSM.16.MT88.4 R20, [R204+0x4800] ;  /* 0x00480000cc14783b */ /* 0x000e660000004200 */
[----:B------:R-:W-:-:S02]  /*9b10*/  IMAD.WIDE.U32 R14, R5, -0x326172a9, RZ ;  /* 0xcd9e8d57050e7825 */ /* 0x000fc400078e00ff */
[C---:B------:R-:W-:Y:S01]  /*9b20*/  HMMA.16816.F32 R80, R8.reuse, R48, R16 ;  /* 0x000000300850723c */ /* 0x040fe20000001810 */
[----:B------:R-:W2:Y:S02]  /*9b30*/  LDSM.16.MT88.4 R16, [R205+0x4800] ;  /* 0x00480000cd10783b */ /* 0x000ea40000004200 */
[----:B------:R-:W-:Y:S02]  /*9b40*/  LOP3.LUT R6, R15, UR30, R90, 0x96, !PT ;  /* 0x0000001e0f067c12 */ /* 0x000fe4000f8e965a */
[----:B------:R-:W-:Y:S01]  /*9b50*/  LOP3.LUT R5, R59, UR7, R14, 0x96, !PT ;  /* 0x000000073b057c12 */ /* 0x000fe2000f8e960e */
[----:B------:R-:W-:Y:S02]  /*9b60*/  HMMA.16816.F32 R44, R8, R54, R28 ;  /* 0x00000036082c723c */ /* 0x000fe4000000181c */
[----:B------:R-:W-:-:S04]  /*9b70*/  IMAD.WIDE.U32 R6, R6, -0x2daee0ad, RZ ;  /* 0xd2511f5306067825 */ /* 0x000fc800078e00ff */
[----:B------:R-:W-:Y:S01]  /*9b80*/  HMMA.16816.F32 R40, R8, R50, R24 ;  /* 0x000000320828723c */ /* 0x000fe20000001818 */
[----:B------:R-:W-:-:S06]  /*9b90*/  LOP3.LUT R7, R7, UR6, R92, 0x96, !PT ;  /* 0x0000000607077c12 */ /* 0x000fcc000f8e965c */
[----:B------:R-:W-:-:S05]  /*9ba0*/  IMAD.WIDE.U32 R8, R5, -0x2daee0ad, RZ ;  /* 0xd2511f5305087825 */ /* 0x000fca00078e00ff */
[----:B------:R-:W-:Y:S01]  /*9bb0*/  LOP3.LUT R5, R9, UR25, R6, 0x96, !PT ;  /* 0x0000001909057c12 */ /* 0x000fe2000f8e9606 */
        /* <DEDUP_REMOVED lines=28> */
[----:B------:R1:W3:Y:S01]  /*9d80*/  MUFU.EX2 R127, R8 ;  /* 0x00000008007f7308 */ /* 0x0002e20000000800 */
[----:B------:R-:W-:Y:S02]  /*9d90*/  LOP3.LUT R10, R6, 0xff, RZ, 0xc0, !PT ;  /* 0x000000ff060a7812 */ /* 0x000fe400078ec0ff */
[----:B------:R-:W-:-:S02]  /*9da0*/  PRMT R11, R5, 0x5410, R9 ;  /* 0x00005410050b7816 */ /* 0x000fc40000000009 */
[----:B------:R-:W-:Y:S02]  /*9db0*/  LOP3.LUT R5, R6, 0xffff, RZ, 0xc0, !PT ;  /* 0x0000ffff06057812 */ /* 0x000fe400078ec0ff */
[----:B------:R-:W-:Y:S01]  /*9dc0*/  SHF.R.U32.HI R9, RZ, 0x18, R6 ;  /* 0x00000018ff097819 */ /* 0x000fe20000011606 */
[----:B------:R4:W-:Y:S01]  /*9dd0*/  MUFU.EX2 R215, R7 ;  /* 0x0000000700d77308 */ /* 0x0009e20000000800 */
[----:B-1----:R-:W-:Y:S01]  /*9de0*/  SHF.R.U32.HI R8, RZ, 0x8, R5 ;  /* 0x00000008ff087819 */ /* 0x002fe20000011605 */
[----:B---3--:R-:W-:-:S03]  /*9df0*/  IMAD.MOV.U32 R121, RZ, RZ, R127 ;  /* 0x000000ffff797224 */ /* 0x008fc600078e007f */
[----:B------:R-:W-:Y:S02]  /*9e00*/  PRMT R8, R10, 0x5410, R8 ;  /* 0x000054100a087816 */ /* 0x000fe40000000008 */
[----:B----4-:R-:W-:Y:S01]  /*9e10*/  SHF.R.U32.HI R7, RZ, 0x10, R6 ;  /* 0x00000010ff077819 */ /* 0x010fe20000011606 */
[----:B------:R-:W-:Y:S01]  /*9e20*/  FFMA.FTZ R6, R103, UR29, -R3 ;  /* 0x0000001d67067c23 */ /* 0x000fe20008010803 */
[----:B------:R-:W-:Y:S02]  /*9e30*/  IMAD.MOV.U32 R103, RZ, RZ, R34 ;  /* 0x000000ffff677224 */ /* 0x000fe400078e0022 */
[----:B------:R-:W-:Y:S01]  /*9e40*/  LOP3.LUT R5, R7, 0xff, RZ, 0xc0, !PT ;  /* 0x000000ff07057812 */ /* 0x000fe200078ec0ff */
[----:B------:R1:W-:Y:S03]  /*9e50*/  MUFU.EX2 R124, R6 ;  /* 0x00000006007c7308 */ /* 0x0003e60000000800 */
[----:B------:R-:W-:Y:S01]  /*9e60*/  PRMT R7, R5, 0x5410, R9 ;  /* 0x0000541005077816 */ /* 0x000fe20000000009 */
[----:B------:R-:W-:-:S04]  /*9e70*/  FFMA.FTZ R5, R87, UR29, -R3 ;  /* 0x0000001d57057c23 */ /* 0x000fc80008010803 */
[----:B------:R3:W4:Y:S01]  /*9e80*/  MUFU.EX2 R112, R5 ;  /* 0x0000000500707308 */ /* 0x0007220000000800 */
[----:B-1----:R-:W-:-:S07]  /*9e90*/  FFMA.FTZ R6, R126, UR29, -R3 ;  /* 0x0000001d7e067c23 */ /* 0x002fce0008010803 */
[----:B------:R1:W2:Y:S01]  /*9ea0*/  MUFU.EX2 R13, R6 ;  /* 0x00000006000d7308 */ /* 0x0002a20000000800 */
[----:B---3--:R-:W-:Y:S02]  /*9eb0*/  HSET2.LE.AND R5, R12, R179, PT ;  /* 0x000000b30c057233 */ /* 0x008fe40003803000 */
        /* <DEDUP_REMOVED lines=10> */
[----:B------:R-:W-:Y:S02]  /*9f60*/  LOP3.LUT R9, R5, R6, RZ, 0xc0, !PT ;  /* 0x0000000605097212 */ /* 0x000fe400078ec0ff */
[----:B------:R-:W-:Y:S02]  /*9f70*/  LOP3.LUT R6, R15, UR30, R106, 0x96, !PT ;  /* 0x0000001e0f067c12 */ /* 0x000fe4000f8e966a */
[----:B------:R-:W-:-:S03]  /*9f80*/  LOP3.LUT R5, R57, UR7, R14, 0x96, !PT ;  /* 0x0000000739057c12 */ /* 0x000fc6000f8e960e */
[----:B------:R-:W-:Y:S01]  /*9f90*/  HMMA.16816.F32 R72, R8, R20, R72 ;  /* 0x000000140848723c */ /* 0x000fe20000001848 */
[----:B------:R-:W-:-:S05]  /*9fa0*/  IMAD.WIDE.U32 R6, R6, -0x2daee0ad, RZ ;  /* 0xd2511f5306067825 */ /* 0x000fca00078e00ff */
[----:B------:R-:W-:Y:S01]  /*9fb0*/  HMMA.16816.F32 R64, R8, R16, R64 ;  /* 0x000000100840723c */ /* 0x000fe20000001840 */
[----:B------:R-:W-:-:S05]  /*9fc0*/  LOP3.LUT R7, R7, UR6, R88, 0x96, !PT ;  /* 0x0000000607077c12 */ /* 0x000fca000f8e9658 */
[C---:B------:R-:W-:Y:S06]  /*9fd0*/  HMMA.16816.F32 R68, R8.reuse, R22, R68 ;  /* 0x000000160844723c */ /* 0x040fec0000001844 */
[----:B------:R-:W-:Y:S07]  /*9fe0*/  HMMA.16816.F32 R60, R8, R18, R60 ;  /* 0x00000012083c723c */ /* 0x000fee000000183c */
[----:B------:R-:W-:-:S05]  /*9ff0*/  IMAD.WIDE.U32 R8, R5, -0x2daee0ad, RZ ;  /* 0xd2511f5305087825 */ /* 0x000fca00078e00ff */
[----:B------:R-:W-:Y:S01]  /*a000*/  LOP3.LUT R5, R9, UR25, R6, 0x96, !PT ;  /* 0x0000001909057c12 */ /* 0x000fe2000f8e9606 */
[----:B------:R-:W-:-:S04]  /*a010*/  IMAD.WIDE.U32 R6, R7, -0x326172a9, RZ ;  /* 0xcd9e8d5707067825 */ /* 0x000fc800078e00ff */
[----:B------:R-:W-:Y:S01]  /*a020*/  FFMA.FTZ R9, R144, UR29, -R2 ;  /* 0x0000001d90097c23 */ /* 0x000fe20008010802 */
[----:B------:R-:W-:Y:S01]  /*a030*/  IMAD.WIDE.U32 R26, R5, -0x326172a9, RZ ;  /* 0xcd9e8d57051a7825 */ /* 0x000fe200078e00ff */
[----:B------:R-:W-:Y:S02]  /*a040*/  LOP3.LUT R7, R7, UR28, R56, 0x96, !PT ;  /* 0x0000001c07077c12 */ /* 0x000fe4000f8e9638 */
[----:B------:R-:W-:Y:S02]  /*a050*/  MUFU.EX2 R127, R9 ;  /* 0x00000009007f7308 */ /* 0x000fe40000000800 */
[----:B------:R-:W-:Y:S01]  /*a060*/  LOP3.LUT R5, R27, UR24, R6, 0x96, !PT ;  /* 0x000000181b057c12 */ /* 0x000fe2000f8e9606 */
[----:B------:R-:W-:-:S04]  /*a070*/  IMAD.WIDE.U32 R6, R7, -0x2daee0ad, RZ ;  /* 0xd2511f5307067825 */ /* 0x000fc800078e00ff */
[----:B------:R-:W-:Y:S01]  /*a080*/  IMAD.WIDE.U32 R28, R5, -0x2daee0ad, RZ ;  /* 0xd2511f53051c7825 */ /* 0x000fe200078e00ff */
[----:B------:R-:W-:-:S03]  /*a090*/  LOP3.LUT R10, R7, UR21, R8, 0x96, !PT ;  /* 0x00000015070a7c12 */ /* 0x000fc6000f8e9608 */
[----:B------:R-:W-:Y:S01]  /*a0a0*/  FFMA.FTZ R8, R151, UR29, -R2 ;  /* 0x0000001d97087c23 */ /* 0x000fe20008010802 */
[----:B------:R-:W-:-:S03]  /*a0b0*/  LOP3.LUT R6, R29, UR19, R6, 0x96, !PT ;  /* 0x000000131d067c12 */ /* 0x000fc6000f8e9606 */
[----:B------:R1:W2:Y:S01]  /*a0c0*/  MUFU.EX2 R48, R8 ;  /* 0x0000000800307308 */ /* 0x0002a20000000800 */
[----:B------:R-:W-:-:S04]  /*a0d0*/  IMAD.WIDE.U32 R14, R10, -0x326172a9, RZ ;  /* 0xcd9e8d570a0e7825 */ /* 0x000fc800078e00ff */
[----:B------:R-:W-:-:S03]  /*a0e0*/  IMAD.WIDE.U32 R6, R6, -0x326172a9, RZ ;  /* 0xcd9e8d5706067825 */ /* 0x000fc600078e00ff */
[----:B------:R-:W-:-:S04]  /*a0f0*/  LOP3.LUT R5, R6, 0xffff, RZ, 0xc0, !PT ;  /* 0x0000ffff06057812 */ /* 0x000fc800078ec0ff */
[----:B-1----:R-:W-:Y:S02]  /*a100*/  SHF.R.U32.HI R8, RZ, 0x8, R5 ;  /* 0x00000008ff087819 */ /* 0x002fe40000011605 */
[----:B------:R-:W-:-:S04]  /*a110*/  LOP3.LUT R5, R6, 0xff, RZ, 0xc0, !PT ;  /* 0x000000ff06057812 */ /* 0x000fc800078ec0ff */
[----:B------:R-:W-:Y:S01]  /*a120*/  PRMT R12, R5, 0x5410, R8 ;  /* 0x00005410050c7816 */ /* 0x000fe20000000008 */
[----:B------:R-:W-:Y:S01]  /*a130*/  FFMA.FTZ R8, R142, UR29, -R2 ;  /* 0x0000001d8e087c23 */ /* 0x000fe20008010802 */
[--C-:B------:R-:W-:Y:S01]  /*a140*/  SHF.R.U32.HI R5, RZ, 0x10, R6.reuse ;  /* 0x00000010ff057819 */ /* 0x100fe20000011606 */
[----:B------:R-:W-:Y:S02]  /*a150*/  IMAD.MOV.U32 R142, RZ, RZ, R13 ;  /* 0x000000ffff8e7224 */ /* 0x000fe400078e000d */
[----:B------:R1:W-:Y:S01]  /*a160*/  MUFU.EX2 R128, R8 ;  /* 0x0000000800807308 */ /* 0x0003e20000000800 */
[----:B------:R-:W-:Y:S02]  /*a170*/  LOP3.LUT R9, R5, 0xff, RZ, 0xc0, !PT ;  /* 0x000000ff05097812 */ /* 0x000fe400078ec0ff */
[----:B------:R-:W-:Y:S02]  /*a180*/  SHF.R.U32.HI R5, RZ, 0x18, R6 ;  /* 0x00000018ff057819 */ /* 0x000fe40000011606 */
[----:B------:R-:W-:Y:S01]  /*a190*/  LOP3.LUT R6, R7, UR37, R14, 0x96, !PT ;  /* 0x0000002507067c12 */ /* 0x000fe2000f8e960e */
[----:B------:R-:W-:Y:S01]  /*a1a0*/  FFMA.FTZ R7, R147, UR29, -R0 ;  /* 0x0000001d93077c23 */ /* 0x000fe20008010800 */
[----:B------:R-:W-:-:S02]  /*a1b0*/  PRMT R11, R9, 0x5410, R5 ;  /* 0x00005410090b7816 */ /* 0x000fc40000000005 */
[----:B------:R-:W-:Y:S01]  /*a1c0*/  LOP3.LUT R5, R6, 0xffff, RZ, 0xc0, !PT ;  /* 0x0000ffff06057812 */ /* 0x000fe200078ec0ff */
[----:B------:R3:W-:Y:S01]  /*a1d0*/  MUFU.EX2 R98, R7 ;  /* 0x0000000700627308 */ /* 0x0007e20000000800 */
[----:B-1----:R-:W-:-:S07]  /*a1e0*/  FFMA.FTZ R8, R137, UR29, -R2 ;  /* 0x0000001d89087c23 */ /* 0x002fce0008010802 */
[----:B------:R1:W-:Y:S01]  /*a1f0*/  MUFU.EX2 R130, R8 ;  /* 0x0000000800827308 */ /* 0x0003e20000000800 */
[----:B---3--:R-:W-:Y:S02]  /*a200*/  SHF.R.U32.HI R7, RZ, 0x8, R5 ;  /* 0x00000008ff077819 */ /* 0x008fe40000011605 */
[----:B------:R-:W-:-:S04]  /*a210*/  LOP3.LUT R5, R6, 0xff, RZ, 0xc0, !PT ;  /* 0x000000ff06057812 */ /* 0x000fc800078ec0ff */
[----:B------:R-:W-:Y:S02]  /*a220*/  PRMT R9, R5, 0x5410, R7 ;  /* 0x0000541005097816 */ /* 0x000fe40000000007 */
[--C-:B------:R-:W-:Y:S02]  /*a230*/  SHF.R.U32.HI R5, RZ, 0x10, R6.reuse ;  /* 0x00000010ff057819 */ /* 0x100fe40000011606 */
[----:B------:R-:W-:Y:S01]  /*a240*/  SHF.R.U32.HI R7, RZ, 0x18, R6 ;  /* 0x00000018ff077819 */ /* 0x000fe20000011606 */
[--C-:B-1----:R-:W-:Y:S01]  /*a250*/  FFMA.FTZ R8, R146, UR29, -R0.reuse ;  /* 0x0000001d92087c23 */ /* 0x102fe20008010800 */
[----:B------:R-:W-:Y:S01]  /*a260*/  FFMA.FTZ R6, R141, UR29, -R0 ;  /* 0x0000001d8d067c23 */ /* 0x000fe20008010800 */
[----:B------:R-:W-:Y:S01]  /*a270*/  LOP3.LUT R5, R5, 0xff, RZ, 0xc0, !PT ;  /* 0x000000ff05057812 */ /* 0x000fe200078ec0ff */
[----:B------:R-:W-:Y:S01]  /*a280*/  IMAD.MOV.U32 R141, RZ, RZ, R35 ;  /* 0x000000ffff8d7224 */ /* 0x000fe200078e0023 */
[----:B------:R-:W1:Y:S02]  /*a290*/  MUFU.EX2 R222, R8 ;  /* 0x0000000800de7308 */ /* 0x000e640000000800 */
[----:B------:R-:W-:-:S02]  /*a2a0*/  PRMT R7, R5, 0x5410, R7 ;  /* 0x0000541005077816 */ /* 0x000fc40000000007 */
[----:B------:R-:W-:-:S04]  /*a2b0*/  HSET2.LE.AND R5, R9, R179, PT ;  /* 0x000000b309057233 */ /* 0x000fc80003803000 */
[----:B------:R3:W-:Y:S02]  /*a2c0*/  MUFU.EX2 R116, R6 ;  /* 0x0000000600747308 */ /* 0x0007e40000000800 */
[----:B---3--:R-:W-:Y:S01]  /*a2d0*/  FFMA.FTZ R6, R136, UR29, -R0 ;  /* 0x0000001d88067c23 */ /* 0x008fe20008010800 */
[----:B--2---:R-:W-:-:S05]  /*a2e0*/  IMAD.MOV.U32 R136, RZ, RZ, R48 ;  /* 0x000000ffff887224 */ /* 0x004fca00078e0030 */
[----:B------:R2:W3:Y:S02]  /*a2f0*/  MUFU.EX2 R120, R6 ;  /* 0x0000000600787308 */ /* 0x0004e40000000800 */
[----:B--2---:R-:W-:-:S04]  /*a300*/  F2FP.F16.F32.PACK_AB R6, R127, R136 ;  /* 0x000000887f06723e */ /* 0x004fc800000000ff */
        /* <DEDUP_REMOVED lines=28> */
[----:B-1----:R-:W-:Y:S02]  /*a4d0*/  LOP3.LUT R5, R7, UR36, R32, 0x96, !PT ;  /* 0x0000002407057c12 */ /* 0x002fe4000f8e9620 */
[----:B------:R-:W-:-:S04]  /*a4e0*/  LOP3.LUT R7, R6, 0xffff, RZ, 0xc0, !PT ;  /* 0x0000ffff06077812 */ /* 0x000fc800078ec0ff */
[----:B------:R-:W-:Y:S01]  /*a4f0*/  SHF.R.U32.HI R6, RZ, 0x8, R7 ;  /* 0x00000008ff067819 */ /* 0x000fe20000011607 */
[----:B------:R-:W-:-:S03]  /*a500*/  FFMA.FTZ R7, R129, UR29, -R4 ;  /* 0x0000001d81077c23 */ /* 0x000fc60008010804 */
[----:B------:R-:W-:Y:S01]  /*a510*/  PRMT R12, R11, 0x5410, R6 ;  /* 0x000054100b0c7816 */ /* 0x000fe20000000006 */
[----:B------:R1:W4:Y:S01]  /*a520*/  MUFU.EX2 R13, R7 ;  /* 0x00000007000d7308 */ /* 0x0003220000000800 */
[----:B------:R-:W-:Y:S02]  /*a530*/  LOP3.LUT R6, R10, 0xff, RZ, 0xc0, !PT ;  /* 0x000000ff0a067812 */ /* 0x000fe400078ec0ff */
[C---:B------:R-:W-:Y:S02]  /*a540*/  LOP3.LUT R10, R5.reuse, 0xff, RZ, 0xc0, !PT ;  /* 0x000000ff050a7812 */ /* 0x040fe400078ec0ff */
[----:B------:R-:W-:Y:S02]  /*a550*/  PRMT R11, R6, 0x5410, R9 ;  /* 0x00005410060b7816 */ /* 0x000fe40000000009 */
[----:B------:R-:W-:Y:S02]  /*a560*/  LOP3.LUT R6, R5, 0xffff, RZ, 0xc0, !PT ;  /* 0x0000ffff05067812 */ /* 0x000fe400078ec0ff */
[----:B------:R-:W-:-:S02]  /*a570*/  SHF.R.U32.HI R9, RZ, 0x18, R5 ;  /* 0x00000018ff097819 */ /* 0x000fc40000011605 */
[----:B---3--:R-:W-:Y:S01]  /*a580*/  SHF.R.U32.HI R8, RZ, 0x8, R6 ;  /* 0x00000008ff087819 */ /* 0x008fe20000011606 */
[----:B------:R-:W-:Y:S01]  /*a590*/  FFMA.FTZ R6, R138, UR29, -R3 ;  /* 0x0000001d8a067c23 */ /* 0x000fe20008010803 */
[----:B------:R-:W-:Y:S02]  /*a5a0*/  IMAD.MOV.U32 R138, RZ, RZ, R85 ;  /* 0x000000ffff8a7224 */ /* 0x000fe400078e0055 */
[----:B------:R-:W-:Y:S01]  /*a5b0*/  PRMT R8, R10, 0x5410, R8 ;  /* 0x000054100a087816 */ /* 0x000fe20000000008 */
[----:B------:R3:W-:Y:S01]  /*a5c0*/  MUFU.EX2 R151, R6 ;  /* 0x0000000600977308 */ /* 0x0007e20000000800 */
[----:B-1----:R-:W-:Y:S01]  /*a5d0*/  FFMA.FTZ R7, R143, UR29, -R3 ;  /* 0x0000001d8f077c23 */ /* 0x002fe20008010803 */
[----:B------:R-:W-:-:S06]  /*a5e0*/  IMAD.MOV.U32 R143, RZ, RZ, R206 ;  /* 0x000000ffff8f7224 */ /* 0x000fcc00078e00ce */
[----:B------:R1:W-:Y:S01]  /*a5f0*/  MUFU.EX2 R206, R7 ;  /* 0x0000000700ce7308 */ /* 0x0003e20000000800 */
[----:B---3--:R-:W-:-:S07]  /*a600*/  FFMA.FTZ R6, R131, UR29, -R3 ;  /* 0x0000001d83067c23 */ /* 0x008fce0008010803 */
[----:B------:R4:W3:Y:S01]  /*a610*/  MUFU.EX2 R216, R6 ;  /* 0x0000000600d87308 */ /* 0x0008e20000000800 */
[----:B-1----:R-:W-:-:S04]  /*a620*/  SHF.R.U32.HI R7, RZ, 0x10, R5 ;  /* 0x00000010ff077819 */ /* 0x002fc80000011605 */
[----:B------:R-:W-:Y:S01]  /*a630*/  LOP3.LUT R5, R7, 0xff, RZ, 0xc0, !PT ;  /* 0x000000ff07057812 */ /* 0x000fe200078ec0ff */
[----:B------:R-:W-:-:S03]  /*a640*/  FFMA.FTZ R7, R139, UR29, -R3 ;  /* 0x0000001d8b077c23 */ /* 0x000fc60008010803 */
[----:B------:R-:W-:Y:S01]  /*a650*/  PRMT R9, R5, 0x5410, R9 ;  /* 0x0000541005097816 */ /* 0x000fe20000000009 */
[----:B------:R-:W1:Y:S01]  /*a660*/  MUFU.EX2 R139, R7 ;  /* 0x00000007008b7308 */ /* 0x000e620000000800 */
[----:B------:R-:W-:Y:S02]  /*a670*/  HSET2.LE.AND R5, R12, R179, PT ;  /* 0x000000b30c057233 */ /* 0x000fe40003803000 */
        /* <DEDUP_REMOVED lines=15> */
[C---:B--2---:R-:W-:Y:S06]  /*a770*/  HMMA.16816.F32 R76, R8.reuse, R16, R72 ;  /* 0x00000010084c723c */ /* 0x044fec0000001848 */
[C---:B------:R-:W-:Y:S06]  /*a780*/  HMMA.16816.F32 R72, R8.reuse, R18, R68 ;  /* 0x000000120848723c */ /* 0x040fec0000001844 */
[----:B------:R-:W-:Y:S01]  /*a790*/  HMMA.16816.F32 R68, R8, R20, R64 ;  /* 0x000000140844723c */ /* 0x000fe20000001840 */
[----:B-1----:R-:W-:-:S04]  /*a7a0*/  FFMA.FTZ R5, R158, UR29, -R2 ;  /* 0x0000001d9e057c23 */ /* 0x002fc80008010802 */
[----:B------:R1:W-:Y:S01]  /*a7b0*/  MUFU.EX2 R251, R5 ;  /* 0x0000000500fb7308 */ /* 0x0003e20000000800 */
[----:B------:R-:W-:Y:S07]  /*a7c0*/  HMMA.16816.F32 R32, R8, R22, R60 ;  /* 0x000000160820723c */ /* 0x000fee000000183c */
        /* <DEDUP_REMOVED lines=21> */
[----:B------:R-:W-:Y:S01]  /*a920*/  FFMA.FTZ R6, R162, UR29, -R0 ;  /* 0x0000001da2067c23 */ /* 0x000fe20008010800 */
[----:B------:R-:W-:Y:S02]  /*a930*/  IMAD.MOV.U32 R162, RZ, RZ, R128 ;  /* 0x000000ffffa27224 */ /* 0x000fe400078e0080 */
[----:B------:R-:W-:Y:S01]  /*a940*/  PRMT R8, R10, 0x5410, R8 ;  /* 0x000054100a087816 */ /* 0x000fe20000000008 */
[----:B------:R3:W-:Y:S01]  /*a950*/  MUFU.EX2 R246, R6 ;  /* 0x0000000600f67308 */ /* 0x0007e20000000800 */
[----:B-1----:R-:W-:-:S07]  /*a960*/  FFMA.FTZ R7, R145, UR29, -R0 ;  /* 0x0000001d91077c23 */ /* 0x002fce0008010800 */
        /* <DEDUP_REMOVED lines=18> */
[----:B------:R-:W-:-:S05]  /*aa90*/  IMAD.U32 R5, RZ, RZ, UR4 ;  /* 0x00000004ff057e24 */ /* 0x000fca000f8e00ff */
[----:B------:R-:W-:Y:S01]  /*aaa0*/  LOP3.LUT R5, R95, UR27, R5, 0x96, !PT ;  /* 0x0000001b5f057c12 */ /* 0x000fe2000f8e9605 */
[C---:B------:R-:W-:Y:S04]  /*aab0*/  HMMA.16816.F32 R84, R8.reuse, R16, R52 ;  /* 0x000000100854723c */ /* 0x040fe80000001834 */
[----:B------:R-:W-:Y:S02]  /*aac0*/  IMAD.WIDE.U32 R14, R5, -0x326172a9, RZ ;  /* 0xcd9e8d57050e7825 */ /* 0x000fe400078e00ff */
[----:B------:R-:W-:Y:S01]  /*aad0*/  HMMA.16816.F32 R80, R8, R18, R44 ;  /* 0x000000120850723c */ /* 0x000fe2000000182c */
[----:B------:R-:W-:Y:S02]  /*aae0*/  LDSM.16.MT88.4 R16, [R205+0x5000] ;  /* 0x00500000cd10783b */ /* 0x000fe40000004200 */
[----:B------:R-:W-:-:S02]  /*aaf0*/  LOP3.LUT R6, R15, UR30, R90, 0x96, !PT ;  /* 0x0000001e0f067c12 */ /* 0x000fc4000f8e965a */
[----:B------:R-:W-:Y:S01]  /*ab00*/  LOP3.LUT R5, R59, UR7, R14, 0x96, !PT ;  /* 0x000000073b057c12 */ /* 0x000fe2000f8e960e */
[----:B------:R-:W-:Y:S02]  /*ab10*/  HMMA.16816.F32 R64, R8, R20, R48 ;  /* 0x000000140840723c */ /* 0x000fe40000001830 */
[----:B------:R-:W-:-:S04]  /*ab20*/  IMAD.WIDE.U32 R6, R6, -0x2daee0ad, RZ ;  /* 0xd2511f5306067825 */ /* 0x000fc800078e00ff */
[----:B------:R-:W-:Y:S01]  /*ab30*/  HMMA.16816.F32 R60, R8, R22, R40 ;  /* 0x00000016083c723c */ /* 0x000fe20000001828 */
[----:B------:R-:W-:Y:S01]  /*ab40*/  LOP3.LUT R7, R7, UR6, R92, 0x96, !PT ;  /* 0x0000000607077c12 */ /* 0x000fe2000f8e965c */
[----:B------:R-:W1:Y:S05]  /*ab50*/  LDSM.16.MT88.4 R20, [R204+0x5000] ;  /* 0x00500000cc14783b */ /* 0x000e6a0000004200 */
[----:B------:R-:W-:-:S05]  /*ab60*/  IMAD.WIDE.U32 R8, R5, -0x2daee0ad, RZ ;  /* 0xd2511f5305087825 */ /* 0x000fca00078e00ff */
        /* <DEDUP_REMOVED lines=13> */
[----:B------:R-:W-:Y:S02]  /*ac40*/  LOP3.LUT R6, R31, UR19, R6, 0x96, !PT ;  /* 0x000000131f067c12 */ /* 0x000fe4000f8e9606 */
[----:B------:R3:W-:Y:S01]  /*ac50*/  MUFU.EX2 R242, R5 ;  /* 0x0000000500f27308 */ /* 0x0007e20000000800 */
[----:B------:R-:W-:-:S04]  /*ac60*/  IMAD.WIDE.U32 R24, R10, -0x326172a9, RZ ;  /* 0xcd9e8d570a187825 */ /* 0x000fc800078e00ff */
[----:B------:R-:W-:-:S03]  /*ac70*/  IMAD.WIDE.U32 R6, R6, -0x326172a9, RZ ;  /* 0xcd9e8d5706067825 */ /* 0x000fc600078e00ff */
[----:B------:R4:W-:Y:S01]  /*ac80*/  MUFU.EX2 R244, R8 ;  /* 0x0000000800f47308 */ /* 0x0009e20000000800 */
[----:B--2---:R-:W-:Y:S02]  /*ac90*/  SHF.R.U32.HI R9, RZ, 0x18, R6 ;  /* 0x00000018ff097819 */ /* 0x004fe40000011606 */
[----:B---3--:R-:W-:-:S04]  /*aca0*/  LOP3.LUT R5, R6, 0xffff, RZ, 0xc0, !PT ;  /* 0x0000ffff06057812 */ /* 0x008fc800078ec0ff */
[----:B----4-:R-:W-:Y:S02]  /*acb0*/  SHF.R.U32.HI R8, RZ, 0x8, R5 ;  /* 0x00000008ff087819 */ /* 0x010fe40000011605 */
[----:B------:R-:W-:-:S04]  /*acc0*/  LOP3.LUT R5, R6, 0xff, RZ, 0xc0, !PT ;  /* 0x000000ff06057812 */ /* 0x000fc800078ec0ff */
[----:B------:R-:W-:Y:S01]  /*acd0*/  PRMT R12, R5, 0x5410, R8 ;  /* 0x00005410050c7816 */ /* 0x000fe20000000008 */
[----:B------:R-:W-:Y:S01]  /*ace0*/  FFMA.FTZ R8, R114, UR29, -R4 ;  /* 0x0000001d72087c23 */ /* 0x000fe20008010804 */
[----:B------:R-:W-:Y:S01]  /*acf0*/  SHF.R.U32.HI R5, RZ, 0x10, R6 ;  /* 0x00000010ff057819 */ /* 0x000fe20000011606 */
[----:B------:R-:W-:Y:S01]  /*ad00*/  IMAD.MOV.U32 R114, RZ, RZ, R112 ;  /* 0x000000ffff727224 */ /* 0x000fe200078e0070 */
[----:B------:R-:W-:Y:S01]  /*ad10*/  LOP3.LUT R6, R7, UR37, R24, 0x96, !PT ;  /* 0x0000002507067c12 */ /* 0x000fe2000f8e9618 */
[----:B------:R-:W-:Y:S01]  /*ad20*/  FFMA.FTZ R7, R160, UR29, -R3 ;  /* 0x0000001da0077c23 */ /* 0x000fe20008010803 */
[----:B------:R-:W-:Y:S01]  /*ad30*/  LOP3.LUT R5, R5, 0xff, RZ, 0xc0, !PT ;  /* 0x000000ff05057812 */ /* 0x000fe200078ec0ff */
[----:B------:R2:W3:Y:S01]  /*ad40*/  MUFU.EX2 R241, R8 ;  /* 0x0000000800f17308 */ /* 0x0004e20000000800 */
[C---:B------:R-:W-:Y:S01]  /*ad50*/  LOP3.LUT R10, R6.reuse, 0xff, RZ, 0xc0, !PT ;  /* 0x000000ff060a7812 */ /* 0x040fe200078ec0ff */
[----:B------:R-:W-:Y:S01]  /*ad60*/  IMAD.MOV.U32 R112, RZ, RZ, R235 ;  /* 0x000000ffff707224 */ /* 0x000fe200078e00eb */
[----:B------:R-:W-:Y:S01]  /*ad70*/  PRMT R11, R5, 0x5410, R9 ;  /* 0x00005410050b7816 */ /* 0x000fe20000000009 */
[----:B------:R-:W-:Y:S01]  /*ad80*/  IMAD.MOV.U32 R160, RZ, RZ, R116 ;  /* 0x000000ffffa07224 */ /* 0x000fe200078e0074 */
[----:B------:R-:W-:-:S02]  /*ad90*/  LOP3.LUT R5, R6, 0xffff, RZ, 0xc0, !PT ;  /* 0x0000ffff06057812 */ /* 0x000fc400078ec0ff */
[----:B------:R-:W-:Y:S01]  /*ada0*/  SHF.R.U32.HI R9, RZ, 0x18, R6 ;  /* 0x00000018ff097819 */ /* 0x000fe20000011606 */
[----:B------:R4:W-:Y:S01]  /*adb0*/  MUFU.EX2 R239, R7 ;  /* 0x0000000700ef7308 */ /* 0x0009e20000000800 */
[----:B--2---:R-:W-:-:S04]  /*adc0*/  SHF.R.U32.HI R8, RZ, 0x8, R5 ;  /* 0x00000008ff087819 */ /* 0x004fc80000011605 */
[----:B------:R-:W-:Y:S02]  /*add0*/  PRMT R8, R10, 0x5410, R8 ;  /* 0x000054100a087816 */ /* 0x000fe40000000008 */
[----:B----4-:R-:W-:Y:S01]  /*ade0*/  SHF.R.U32.HI R7, RZ, 0x10, R6 ;  /* 0x00000010ff077819 */ /* 0x010fe20000011606 */
[----:B------:R-:W-:-:S03]  /*adf0*/  FFMA.FTZ R6, R154, UR29, -R3 ;  /* 0x0000001d9a067c23 */ /* 0x000fc60008010803 */
[----:B------:R-:W-:Y:S01]  /*ae00*/  LOP3.LUT R5, R7, 0xff, RZ, 0xc0, !PT ;  /* 0x000000ff07057812 */ /* 0x000fe200078ec0ff */
[----:B------:R2:W-:Y:S01]  /*ae10*/  MUFU.EX2 R240, R6 ;  /* 0x0000000600f07308 */ /* 0x0005e20000000800 */
[----:B------:R-:W-:Y:S01]  /*ae20*/  FFMA.FTZ R7, R161, UR29, -R3 ;  /* 0x0000001da1077c23 */ /* 0x000fe20008010803 */
[----:B------:R-:W-:Y:S01]  /*ae30*/  IMAD.MOV.U32 R161, RZ, RZ, R125 ;  /* 0x000000ffffa17224 */ /* 0x000fe200078e007d */
[----:B------:R-:W-:Y:S02]  /*ae40*/  PRMT R9, R5, 0x5410, R9 ;  /* 0x0000541005097816 */ /* 0x000fe40000000009 */
[----:B------:R-:W-:-:S03]  /*ae50*/  HSET2.LE.AND R5, R12, R179, PT ;  /* 0x000000b30c057233 */ /* 0x000fc60003803000 */
[----:B------:R-:W-:Y:S01]  /*ae60*/  MUFU.EX2 R233, R7 ;  /* 0x0000000700e97308 */ /* 0x000fe20000000800 */
[----:B--2---:R-:W-:-:S07]  /*ae70*/  FFMA.FTZ R6, R153, UR29, -R3 ;  /* 0x0000001d99067c23 */ /* 0x004fce0008010803 */
[----:B------:R3:W2:Y:S02]  /*ae80*/  MUFU.EX2 R235, R6 ;  /* 0x0000000600eb7308 */ /* 0x0006a40000000800 */
        /* <DEDUP_REMOVED lines=13> */
[----:B-1----:R-:W-:Y:S01]  /*af60*/  HMMA.16816.F32 R52, R8, R20, R76 ;  /* 0x000000140834723c */ /* 0x002fe2000000184c */
[----:B------:R-:W-:-:S05]  /*af70*/  IMAD.WIDE.U32 R6, R6, -0x2daee0ad, RZ ;  /* 0xd2511f5306067825 */ /* 0x000fca00078e00ff */
[C---:B------:R-:W-:Y:S01]  /*af80*/  HMMA.16816.F32 R48, R8.reuse, R22, R72 ;  /* 0x000000160830723c */ /* 0x040fe20000001848 */
[----:B------:R-:W-:Y:S01]  /*af90*/  LOP3.LUT R7, R7, UR6, R88, 0x96, !PT ;  /* 0x0000000607077c12 */ /* 0x000fe2000f8e9658 */
[----:B------:R-:W-:Y:S02]  /*afa0*/  IMAD.MOV.U32 R77, RZ, RZ, R130 ;  /* 0x000000ffff4d7224 */ /* 0x000fe400078e0082 */
[----:B------:R-:W-:Y:S02]  /*afb0*/  IMAD.MOV.U32 R76, RZ, RZ, R124 ;  /* 0x000000ffff4c7224 */ /* 0x000fe400078e007c */
[----:B------:R-:W-:Y:S01]  /*afc0*/  HMMA.16816.F32 R44, R8, R16, R68 ;  /* 0x00000010082c723c */ /* 0x000fe20000001844 */
[----:B------:R-:W-:Y:S02]  /*afd0*/  IMAD.MOV.U32 R78, RZ, RZ, R120 ;  /* 0x000000ffff4e7224 */ /* 0x000fe400078e0078 */
[----:B------:R-:W-:-:S03]  /*afe0*/  IMAD.MOV.U32 R79, RZ, RZ, R121 ;  /* 0x000000ffff4f7224 */ /* 0x000fc600078e0079 */
[----:B------:R-:W-:Y:S01]  /*aff0*/  HMMA.16816.F32 R40, R8, R18, R32 ;  /* 0x000000120828723c */ /* 0x000fe20000001820 */
[----:B------:R-:W-:Y:S02]  /*b000*/  IMAD.MOV.U32 R70, RZ, RZ, R127 ;  /* 0x000000ffff467224 */ /* 0x000fe400078e007f */
[----:B------:R-:W-:-:S04]  /*b010*/  IMAD.MOV.U32 R71, RZ, RZ, R117 ;  /* 0x000000ffff477224 */ /* 0x000fc800078e0075 */
[----:B------:R-:W-:-:S04]  /*b020*/  IMAD.WIDE.U32 R8, R5, -0x2daee0ad, RZ ;  /* 0xd2511f5305087825 */ /* 0x000fc800078e00ff */
[----:B------:R-:W-:Y:S01]  /*b030*/  IMAD.MOV.U32 R35, RZ, RZ, R76 ;  /* 0x000000ffff237224 */ /* 0x000fe200078e004c */
[----:B------:R-:W-:Y:S01]  /*b040*/  LOP3.LUT R5, R9, UR25, R6, 0x96, !PT ;  /* 0x0000001909057c12 */ /* 0x000fe2000f8e9606 */
[----:B------:R-:W-:-:S04]  /*b050*/  IMAD.WIDE.U32 R6, R7, -0x326172a9, RZ ;  /* 0xcd9e8d5707067825 */ /* 0x000fc800078e00ff */
[----:B------:R-:W-:Y:S01]  /*b060*/  FFMA.FTZ R9, R171, UR29, -R2 ;  /* 0x0000001dab097c23 */ /* 0x000fe20008010802 */
[----:B------:R-:W-:Y:S01]  /*b070*/  IMAD.WIDE.U32 R26, R5, -0x326172a9, RZ ;  /* 0xcd9e8d57051a7825 */ /* 0x000fe200078e00ff */
[----:B------:R-:W-:Y:S02]  /*b080*/  LOP3.LUT R7, R7, UR28, R56, 0x96, !PT ;  /* 0x0000001c07077c12 */ /* 0x000fe4000f8e9638 */
[----:B------:R-:W-:Y:S01]  /*b090*/  MUFU.EX2 R131, R9 ;  /* 0x0000000900837308 */ /* 0x000fe20000000800 */
[----:B------:R-:W-:Y:S01]  /*b0a0*/  IMAD.MOV.U32 R76, RZ, RZ, R77 ;  /* 0x000000ffff4c7224 */ /* 0x000fe200078e004d */
[----:B------:R-:W-:Y:S01]  /*b0b0*/  LOP3.LUT R5, R27, UR24, R6, 0x96, !PT ;  /* 0x000000181b057c12 */ /* 0x000fe2000f8e9606 */
[----:B------:R-:W-:-:S04]  /*b0c0*/  IMAD.WIDE.U32 R6, R7, -0x2daee0ad, RZ ;  /* 0xd2511f5307067825 */ /* 0x000fc800078e00ff */
[----:B------:R-:W-:Y:S01]  /*b0d0*/  IMAD.WIDE.U32 R32, R5, -0x2daee0ad, RZ ;  /* 0xd2511f5305207825 */ /* 0x000fe200078e00ff */
[----:B------:R-:W-:-:S03]  /*b0e0*/  LOP3.LUT R10, R7, UR21, R8, 0x96, !PT ;  /* 0x00000015070a7c12 */ /* 0x000fc6000f8e9608 */
[----:B------:R-:W-:Y:S01]  /*b0f0*/  FFMA.FTZ R8, R175, UR29, -R2 ;  /* 0x0000001daf087c23 */ /* 0x000fe20008010802 */
[----:B------:R-:W-:Y:S01]  /*b100*/  IMAD.MOV.U32 R77, RZ, RZ, R78 ;  /* 0x000000ffff4d7224 */ /* 0x000fe200078e004e */
[----:B------:R-:W-:Y:S02]  /*b110*/  LOP3.LUT R6, R33, UR19, R6, 0x96, !PT ;  /* 0x0000001321067c12 */ /* 0x000fe4000f8e9606 */
[----:B------:R1:W2:Y:S01]  /*b120*/  MUFU.EX2 R134, R8 ;  /* 0x0000000800867308 */ /* 0x0002a20000000800 */
[----:B------:R-:W-:-:S04]  /*b130*/  IMAD.WIDE.U32 R14, R10, -0x326172a9, RZ ;  /* 0xcd9e8d570a0e7825 */ /* 0x000fc800078e00ff */
[----:B------:R-:W-:-:S04]  /*b140*/  IMAD.WIDE.U32 R6, R6, -0x326172a9, RZ ;  /* 0xcd9e8d5706067825 */ /* 0x000fc800078e00ff */
[----:B------:R-:W-:Y:S01]  /*b150*/  IMAD.MOV.U32 R78, RZ, RZ, R79 ;  /* 0x000000ffff4e7224 */ /* 0x000fe200078e004f */
[C---:B------:R-:W-:Y:S01]  /*b160*/  LOP3.LUT R5, R6.reuse, 0xffff, RZ, 0xc0, !PT ;  /* 0x0000ffff06057812 */ /* 0x040fe200078ec0ff */
[----:B------:R-:W-:Y:S02]  /*b170*/  IMAD.MOV.U32 R79, RZ, RZ, R114 ;  /* 0x000000ffff4f7224 */ /* 0x000fe400078e0072 */
[----:B------:R-:W-:Y:S02]  /*b180*/  IMAD.MOV.U32 R114, RZ, RZ, R148 ;  /* 0x000000ffff727224 */ /* 0x000fe400078e0094 */
[----:B------:R-:W-:Y:S01]  /*b190*/  IMAD.MOV.U32 R148, RZ, RZ, R149 ;  /* 0x000000ffff947224 */ /* 0x000fe200078e0095 */
[----:B-1----:R-:W-:Y:S01]  /*b1a0*/  SHF.R.U32.HI R8, RZ, 0x8, R5 ;  /* 0x00000008ff087819 */ /* 0x002fe20000011605 */
[----:B------:R-:W-:Y:S01]  /*b1b0*/  IMAD.MOV.U32 R149, RZ, RZ, R150 ;  /* 0x000000ffff957224 */ /* 0x000fe200078e0096 */
[----:B------:R-:W-:Y:S01]  /*b1c0*/  LOP3.LUT R5, R6, 0xff, RZ, 0xc0, !PT ;  /* 0x000000ff06057812 */ /* 0x000fe200078ec0ff */
[----:B------:R-:W-:-:S02]  /*b1d0*/  IMAD.MOV.U32 R150, RZ, RZ, R138 ;  /* 0x000000ffff967224 */ /* 0x000fc400078e008a */
[----:B------:R-:W-:Y:S01]  /*b1e0*/  IMAD.MOV.U32 R34, RZ, RZ, R71 ;  /* 0x000000ffff227224 */ /* 0x000fe200078e0047 */
[----:B------:R-:W-:Y:S01]  /*b1f0*/  PRMT R12, R5, 0x5410, R8 ;  /* 0x00005410050c7816 */ /* 0x000fe20000000008 */
[----:B------:R-:W-:Y:S01]  /*b200*/  FFMA.FTZ R8, R170, UR29, -R2 ;  /* 0x0000001daa087c23 */ /* 0x000fe20008010802 */
[--C-:B------:R-:W-:Y:S01]  /*b210*/  SHF.R.U32.HI R5, RZ, 0x10, R6.reuse ;  /* 0x00000010ff057819 */ /* 0x100fe20000011606 */
[----:B------:R-:W-:Y:S02]  /*b220*/  IMAD.MOV.U32 R138, RZ, RZ, R143 ;  /* 0x000000ffff8a7224 */ /* 0x000fe400078e008f */
[----:B------:R1:W-:Y:S01]  /*b230*/  MUFU.EX2 R133, R8 ;  /* 0x0000000800857308 */ /* 0x0003e20000000800 */
[----:B------:R-:W-:Y:S01]  /*b240*/  LOP3.LUT R9, R5, 0xff, RZ, 0xc0, !PT ;  /* 0x000000ff05097812 */ /* 0x000fe200078ec0ff */
[----:B------:R-:W-:Y:S01]  /*b250*/  IMAD.MOV.U32 R175, RZ, RZ, R13 ;  /* 0x000000ffffaf7224 */ /* 0x000fe200078e000d */
[----:B------:R-:W-:Y:S01]  /*b260*/  SHF.R.U32.HI R5, RZ, 0x18, R6 ;  /* 0x00000018ff057819 */ /* 0x000fe20000011606 */
[----:B------:R-:W-:Y:S01]  /*b270*/  IMAD.MOV.U32 R171, RZ, RZ, R108 ;  /* 0x000000ffffab7224 */ /* 0x000fe200078e006c */
[----:B------:R-:W-:Y:S01]  /*b280*/  LOP3.LUT R6, R7, UR37, R14, 0x96, !PT ;  /* 0x0000002507067c12 */ /* 0x000fe2000f8e960e */
[----:B------:R-:W-:Y:S01]  /*b290*/  FFMA.FTZ R7, R174, UR29, -R0 ;  /* 0x0000001dae077c23 */ /* 0x000fe20008010800 */
[----:B------:R-:W-:Y:S01]  /*b2a0*/  PRMT R11, R9, 0x5410, R5 ;  /* 0x00005410090b7816 */ /* 0x000fe20000000005 */
[----:B------:R-:W-:Y:S01]  /*b2b0*/  IMAD.MOV.U32 R174, RZ, RZ, R110 ;  /* 0x000000ffffae7224 */ /* 0x000fe200078e006e */
[----:B------:R-:W-:Y:S01]  /*b2c0*/  LOP3.LUT R5, R6, 0xffff, RZ, 0xc0, !PT ;  /* 0x0000ffff06057812 */ /* 0x000fe200078ec0ff */
[----:B------:R3:W-:Y:S01]  /*b2d0*/  MUFU.EX2 R129, R7 ;  /* 0x0000000700817308 */ /* 0x0007e20000000800 */
[----:B------:R-:W-:-:S02]  /*b2e0*/  IMAD.MOV.U32 R170, RZ, RZ, R98 ;  /* 0x000000ffffaa7224 */ /* 0x000fc400078e0062 */
[----:B-1----:R-:W-:Y:S01]  /*b2f0*/  FFMA.FTZ R8, R164, UR29, -R2 ;  /* 0x0000001da4087c23 */ /* 0x002fe20008010802 */
[----:B------:R-:W-:-:S04]  /*b300*/  IMAD.MOV.U32 R164, RZ, RZ, R109 ;  /* 0x000000ffffa47224 */ /* 0x000fc800078e006d */
        /* <DEDUP_REMOVED lines=10> */
[----:B------:R-:W1:Y:S01]  /*b3b0*/  MUFU.EX2 R128, R8 ;  /* 0x0000000800807308 */ /* 0x000e620000000800 */
[----:B------:R-:W-:Y:S01]  /*b3c0*/  IMAD.MOV.U32 R138, RZ, RZ, R111 ;  /* 0x000000ffff8a7224 */ /* 0x000fe200078e006f */
[----:B------:R-:W-:Y:S01]  /*b3d0*/  PRMT R7, R5, 0x5410, R7 ;  /* 0x0000541005077816 */ /* 0x000fe20000000007 */
[----:B------:R-:W-:Y:S01]  /*b3e0*/  IMAD.MOV.U32 R173, RZ, RZ, R103 ;  /* 0x000000ffffad7224 */ /* 0x000fe200078e0067 */
[----:B------:R-:W-:-:S04]  /*b3f0*/  HSET2.LE.AND R5, R9, R179, PT ;  /* 0x000000b309057233 */ /* 0x000fc80003803000 */
[----:B------:R3:W-:Y:S02]  /*b400*/  MUFU.EX2 R127, R6 ;  /* 0x00000006007f7308 */ /* 0x0007e40000000800 */
[----:B---3--:R-:W-:Y:S01]  /*b410*/  FFMA.FTZ R6, R167, UR29, -R0 ;  /* 0x0000001da7067c23 */ /* 0x008fe20008010800 */
[----:B------:R-:W-:Y:S02]  /*b420*/  IMAD.MOV.U32 R167, RZ, RZ, R150 ;  /* 0x000000ffffa77224 */ /* 0x000fe400078e0096 */
[----:B------:R-:W-:-:S03]  /*b430*/  IMAD.MOV.U32 R150, RZ, RZ, R99 ;  /* 0x000000ffff967224 */ /* 0x000fc600078e0063 */
        /* <DEDUP_REMOVED lines=18> */
[----:B------:R-:W-:Y:S01]  /*b560*/  HMMA.16816.F32 R80, R8, R22, R80 ;  /* 0x000000160850723c */ /* 0x000fe20000001850 */
[----:B------:R-:W-:-:S05]  /*b570*/  LOP3.LUT R20, R15, UR20, R26, 0x96, !PT ;  /* 0x000000140f147c12 */ /* 0x000fca000f8e961a */
[C---:B------:R-:W-:Y:S01]  /*b580*/  HMMA.16816.F32 R156, R8.reuse, R16, R64 ;  /* 0x00000010089c723c */ /* 0x040fe20000001840 */
[----:B------:R-:W-:Y:S01]  /*b590*/  LDSM.16.MT88.4 R64, [R205+0x5400] ;  /* 0x00540000cd40783b */ /* 0x000fe20000004200 */
[--C-:B-1----:R-:W-:Y:S01]  /*b5a0*/  FFMA.FTZ R5, R163, UR29, -R4.reuse ;  /* 0x0000001da3057c23 */ /* 0x102fe20008010804 */
[----:B------:R-:W-:Y:S02]  /*b5b0*/  IMAD.MOV.U32 R163, RZ, RZ, R35 ;  /* 0x000000ffffa37224 */ /* 0x000fe400078e0023 */
[----:B------:R-:W-:Y:S01]  /*b5c0*/  IMAD.MOV.U32 R35, RZ, RZ, R113 ;  /* 0x000000ffff237224 */ /* 0x000fe200078e0071 */
[----:B------:R1:W2:Y:S01]  /*b5d0*/  MUFU.EX2 R125, R5 ;  /* 0x00000005007d7308 */ /* 0x0002a20000000800 */
[----:B------:R-:W-:Y:S01]  /*b5e0*/  HMMA.16816.F32 R72, R8, R18, R60 ;  /* 0x000000120848723c */ /* 0x000fe2000000183c */
[----:B------:R-:W3:Y:S06]  /*b5f0*/  LDSM.16.MT88.4 R60, [R204+0x5400] ;  /* 0x00540000cc3c783b */ /* 0x000eec0000004200 */
        /* <DEDUP_REMOVED lines=10> */
[----:B------:R1:W-:Y:S01]  /*b6a0*/  MUFU.EX2 R120, R7 ;  /* 0x0000000700787308 */ /* 0x0003e20000000800 */
[----:B------:R-:W-:Y:S02]  /*b6b0*/  LOP3.LUT R6, R10, 0xff, RZ, 0xc0, !PT ;  /* 0x000000ff0a067812 */ /* 0x000fe400078ec0ff */
[C---:B----4-:R-:W-:Y:S02]  /*b6c0*/  LOP3.LUT R8, R5.reuse, 0xff, RZ, 0xc0, !PT ;  /* 0x000000ff05087812 */ /* 0x050fe400078ec0ff */
[----:B------:R-:W-:Y:S02]  /*b6d0*/  PRMT R11, R6, 0x5410, R9 ;  /* 0x00005410060b7816 */ /* 0x000fe40000000009 */
[----:B------:R-:W-:Y:S02]  /*b6e0*/  LOP3.LUT R6, R5, 0xffff, RZ, 0xc0, !PT ;  /* 0x0000ffff05067812 */ /* 0x000fe400078ec0ff */
[----:B------:R-:W-:Y:S01]  /*b6f0*/  SHF.R.U32.HI R9, RZ, 0x18, R5 ;  /* 0x00000018ff097819 */ /* 0x000fe20000011605 */
[----:B-1----:R-:W-:Y:S01]  /*b700*/  FFMA.FTZ R7, R172, UR29, -R3 ;  /* 0x0000001dac077c23 */ /* 0x002fe20008010803 */
[----:B------:R-:W-:-:S02]  /*b710*/  IMAD.MOV.U32 R172, RZ, RZ, R149 ;  /* 0x000000ffffac7224 */ /* 0x000fc400078e0095 */
[----:B------:R-:W-:Y:S01]  /*b720*/  IMAD.MOV.U32 R149, RZ, RZ, R101 ;  /* 0x000000ffff957224 */ /* 0x000fe200078e0065 */
[----:B------:R1:W-:Y:S02]  /*b730*/  MUFU.EX2 R119, R7 ;  /* 0x0000000700777308 */ /* 0x0003e40000000800 */
[----:B-1----:R-:W-:Y:S02]  /*b740*/  SHF.R.U32.HI R7, RZ, 0x10, R5 ;  /* 0x00000010ff077819 */ /* 0x002fe40000011605 */
[----:B------:R-:W-:Y:S02]  /*b750*/  SHF.R.U32.HI R5, RZ, 0x8, R6 ;  /* 0x00000008ff057819 */ /* 0x000fe40000011606 */
[----:B------:R-:W-:Y:S01]  /*b760*/  LOP3.LUT R6, R7, 0xff, RZ, 0xc0, !PT ;  /* 0x000000ff07067812 */ /* 0x000fe200078ec0ff */
[----:B------:R-:W-:Y:S01]  /*b770*/  FFMA.FTZ R7, R166, UR29, -R3 ;  /* 0x0000001da6077c23 */ /* 0x000fe20008010803 */
[----:B------:R-:W-:Y:S01]  /*b780*/  PRMT R5, R8, 0x5410, R5 ;  /* 0x0000541008057816 */ /* 0x000fe20000000005 */
[----:B------:R-:W-:Y:S01]  /*b790*/  IMAD.MOV.U32 R166, RZ, RZ, R148 ;  /* 0x000000ffffa67224 */ /* 0x000fe200078e0094 */
[----:B------:R-:W-:Y:S01]  /*b7a0*/  PRMT R9, R6, 0x5410, R9 ;  /* 0x0000541006097816 */ /* 0x000fe20000000009 */
[----:B------:R1:W4:Y:S01]  /*b7b0*/  MUFU.EX2 R117, R7 ;  /* 0x0000000700757308 */ /* 0x0003220000000800 */
[----:B------:R-:W-:Y:S01]  /*b7c0*/  FFMA.FTZ R6, R118, UR29, -R3 ;  /* 0x0000001d76067c23 */ /* 0x000fe20008010803 */
[----:B------:R-:W-:Y:S01]  /*b7d0*/  HSET2.LE.AND R5, R5, R179, PT ;  /* 0x000000b305057233 */ /* 0x000fe20003803000 */
[----:B------:R-:W-:-:S05]  /*b7e0*/  IMAD.MOV.U32 R148, RZ, RZ, R102 ;  /* 0x000000ffff947224 */ /* 0x000fca00078e0066 */
[----:B------:R2:W-:Y:S01]  /*b7f0*/  MUFU.EX2 R118, R6 ;  /* 0x0000000600767308 */ /* 0x0005e20000000800 */
[----:B-1----:R-:W-:Y:S01]  /*b800*/  FFMA.FTZ R7, R165, UR29, -R3 ;  /* 0x0000001da5077c23 */ /* 0x002fe20008010803 */
[----:B------:R-:W-:-:S06]  /*b810*/  IMAD.MOV.U32 R165, RZ, RZ, R114 ;  /* 0x000000ffffa57224 */ /* 0x000fcc00078e0072 */
[----:B------:R-:W1:Y:S01]  /*b820*/  MUFU.EX2 R116, R7 ;  /* 0x0000000700747308 */ /* 0x000e620000000800 */
        /* <DEDUP_REMOVED lines=11> */
[----:B------:R-:W-:-:S05]  /*b8e0*/  IMAD.U32 R6, RZ, RZ, UR38 ;  /* 0x00000026ff067e24 */ /* 0x000fca000f8e00ff */
[----:B------:R-:W-:Y:S01]  /*b8f0*/  LOP3.LUT R6, R95, UR27, R6, 0x96, !PT ;  /* 0x0000001b5f067c12 */ /* 0x000fe2000f8e9606 */
[C---:B---3--:R-:W-:Y:S04]  /*b900*/  HMMA.16816.F32 R152, R8.reuse, R60, R52 ;  /* 0x0000003c0898723c */ /* 0x048fe80000001834 */
[----:B------:R-:W-:Y:S02]  /*b910*/  IMAD.WIDE.U32 R6, R6, -0x326172a9, RZ ;  /* 0xcd9e8d5706067825 */ /* 0x000fe400078e00ff */
[----:B------:R-:W-:Y:S02]  /*b920*/  HMMA.16816.F32 R144, R8, R62, R48 ;  /* 0x0000003e0890723c */ /* 0x000fe40000001830 */
[----:B------:R-:W-:Y:S01]  /*b930*/  FFMA.FTZ R52, R187, UR29, -R3 ;  /* 0x0000001dbb347c23 */ /* 0x000fe20008010803 */
[----:B------:R-:W-:Y:S01]  /*b940*/  IMAD.MOV.U32 R55, RZ, RZ, R142 ;  /* 0x000000ffff377224 */ /* 0x000fe200078e008e */
[----:B------:R-:W-:Y:S01]  /*b950*/  LOP3.LUT R5, R7, UR30, R106, 0x96, !PT ;  /* 0x0000001e07057c12 */ /* 0x000fe2000f8e966a */
[----:B------:R-:W-:-:S02]  /*b960*/  IMAD.MOV.U32 R54, RZ, RZ, R76 ;  /* 0x000000ffff367224 */ /* 0x000fc400078e004c */
[----:B------:R-:W-:Y:S01]  /*b970*/  FFMA.FTZ R53, R185, UR29, -R3 ;  /* 0x0000001db9357c23 */ /* 0x000fe20008010803 */
[----:B------:R-:W-:Y:S02]  /*b980*/  IMAD.MOV.U32 R76, RZ, RZ, R112 ;  /* 0x000000ffff4c7224 */ /* 0x000fe400078e0070 */
[----:B------:R-:W-:Y:S02]  /*b990*/  IMAD.MOV.U32 R51, RZ, RZ, R70 ;  /* 0x000000ffff337224 */ /* 0x000fe400078e0046 */
[----:B------:R-:W-:Y:S01]  /*b9a0*/  IMAD.MOV.U32 R50, RZ, RZ, R140 ;  /* 0x000000ffff327224 */ /* 0x000fe200078e008c */
[----:B------:R-:W-:Y:S01]  /*b9b0*/  HMMA.16816.F32 R68, R8, R66, R40 ;  /* 0x000000420844723c */ /* 0x000fe20000001828 */
[----:B------:R-:W-:Y:S02]  /*b9c0*/  IMAD.MOV.U32 R48, RZ, RZ, R78 ;  /* 0x000000ffff307224 */ /* 0x000fe400078e004e */
[----:B------:R-:W-:-:S03]  /*b9d0*/  IMAD.MOV.U32 R49, RZ, RZ, R79 ;  /* 0x000000ffff317224 */ /* 0x000fc600078e004f */
[----:B------:R-:W-:Y:S01]  /*b9e0*/  HMMA.16816.F32 R140, R8, R64, R44 ;  /* 0x00000040088c723c */ /* 0x000fe2000000182c */
[--C-:B------:R-:W-:Y:S01]  /*b9f0*/  FFMA.FTZ R42, R195, UR29, -R3.reuse ;  /* 0x0000001dc32a7c23 */ /* 0x100fe20008010803 */
[----:B------:R-:W-:-:S05]  /*ba00*/  FFMA.FTZ R43, R194, UR29, -R3 ;  /* 0x0000001dc22b7c23 */ /* 0x000fca0008010803 */
[----:B------:R-:W-:Y:S01]  /*ba10*/  LOP3.LUT R10, R57, UR7, R6, 0x96, !PT ;  /* 0x00000007390a7c12 */ /* 0x000fe2000f8e9606 */
[----:B------:R-:W-:Y:S01]  /*ba20*/  IMAD.MOV.U32 R57, RZ, RZ, R104 ;  /* 0x000000ffff397224 */ /* 0x000fe200078e0068 */
[----:B------:R-:W-:Y:S01]  /*ba30*/  LOP3.LUT R9, R7, UR30, R90, 0x96, !PT ;  /* 0x0000001e07097c12 */ /* 0x000fe2000f8e965a */
[----:B------:R-:W-:Y:S01]  /*ba40*/  IMAD.MOV.U32 R90, RZ, RZ, R34 ;  /* 0x000000ffff5a7224 */ /* 0x000fe200078e0022 */
[----:B------:R-:W-:Y:S01]  /*ba50*/  LOP3.LUT R8, R59, UR7, R6, 0x96, !PT ;  /* 0x000000073b087c12 */ /* 0x000fe2000f8e9606 */
[----:B------:R-:W-:-:S04]  /*ba60*/  IMAD.WIDE.U32 R6, R5, -0x2daee0ad, RZ ;  /* 0xd2511f5305067825 */ /* 0x000fc800078e00ff */
[----:B------:R-:W-:Y:S01]  /*ba70*/  FFMA.FTZ R34, R182, UR29, -R4 ;  /* 0x0000001db6227c23 */ /* 0x000fe20008010804 */
[----:B------:R-:W-:Y:S01]  /*ba80*/  IMAD.WIDE.U32 R10, R10, -0x2daee0ad, RZ ;  /* 0xd2511f530a0a7825 */ /* 0x000fe200078e00ff */
[----:B------:R-:W-:-:S03]  /*ba90*/  LOP3.LUT R13, R7, UR6, R88, 0x96, !PT ;  /* 0x00000006070d7c12 */ /* 0x000fc6000f8e9658 */
[----:B------:R-:W-:Y:S01]  /*baa0*/  IMAD.MOV.U32 R47, RZ, RZ, R77 ;  /* 0x000000ffff2f7224 */ /* 0x000fe200078e004d */
        /* <DEDUP_REMOVED lines=15> */
[----:B------:R-:W-:Y:S01]  /*bba0*/  IMAD.WIDE.U32 R16, R5, -0x2daee0ad, RZ ;  /* 0xd2511f5305107825 */ /* 0x000fe200078e00ff */
[----:B------:R-:W-:Y:S02]  /*bbb0*/  LOP3.LUT R13, R7, UR21, R10, 0x96, !PT ;  /* 0x00000015070d7c12 */ /* 0x000fe4000f8e960a */
[----:B------:R-:W-:Y:S01]  /*bbc0*/  LOP3.LUT R11, R19, UR19, R6, 0x96, !PT ;  /* 0x00000013130b7c12 */ /* 0x000fe2000f8e9606 */
[----:B------:R-:W-:-:S04]  /*bbd0*/  IMAD.WIDE.U32 R6, R9, -0x2daee0ad, RZ ;  /* 0xd2511f5309067825 */ /* 0x000fc800078e00ff */
[----:B------:R-:W-:Y:S01]  /*bbe0*/  IMAD.MOV.U32 R56, RZ, RZ, R105 ;  /* 0x000000ffff387224 */ /* 0x000fe200078e0069 */
[----:B------:R-:W-:Y:S01]  /*bbf0*/  LOP3.LUT R10, R7, UR21, R8, 0x96, !PT ;  /* 0x00000015070a7c12 */ /* 0x000fe2000f8e9608 */
[----:B------:R-:W-:Y:S01]  /*bc00*/  IMAD.WIDE.U32 R8, R13, -0x326172a9, RZ ;  /* 0xcd9e8d570d087825 */ /* 0x000fe200078e00ff */
[----:B------:R-:W-:-:S03]  /*bc10*/  LOP3.LUT R5, R17, UR19, R6, 0x96, !PT ;  /* 0x0000001311057c12 */ /* 0x000fc6000f8e9606 */
[----:B------:R-:W-:Y:S01]  /*bc20*/  FADD.FTZ R35, R35, R56 ;  /* 0x0000003823237221 */ /* 0x000fe20000010000 */
[----:B------:R-:W-:Y:S01]  /*bc30*/  IMAD.WIDE.U32 R6, R11, -0x326172a9, RZ ;  /* 0xcd9e8d570b067825 */ /* 0x000fe200078e00ff */
[----:B------:R-:W-:-:S03]  /*bc40*/  LOP3.LUT R19, R9, UR20, R12, 0x96, !PT ;  /* 0x0000001409137c12 */ /* 0x000fc6000f8e960c */
[----:B------:R-:W-:Y:S01]  /*bc50*/  IMAD.MOV.U32 R56, RZ, RZ, R57 ;  /* 0x000000ffff387224 */ /* 0x000fe200078e0039 */
[----:B------:R-:W-:Y:S01]  /*bc60*/  LOP3.LUT R11, R7, UR37, R8, 0x96, !PT ;  /* 0x00000025070b7c12 */ /* 0x000fe2000f8e9608 */
[----:B------:R-:W-:Y:S01]  /*bc70*/  IMAD.WIDE.U32 R8, R10, -0x326172a9, RZ ;  /* 0xcd9e8d570a087825 */ /* 0x000fe200078e00ff */
[C---:B------:R-:W-:Y:S02]  /*bc80*/  LOP3.LUT R12, R6.reuse, 0xffff, RZ, 0xc0, !PT ;  /* 0x0000ffff060c7812 */ /* 0x040fe400078ec0ff */
[----:B------:R-:W-:Y:S01]  /*bc90*/  LOP3.LUT R17, R6, 0xff, RZ, 0xc0, !PT ;  /* 0x000000ff06117812 */ /* 0x000fe200078ec0ff */
[----:B------:R-:W-:Y:S01]  /*bca0*/  IMAD.MOV.U32 R57, RZ, RZ, R90 ;  /* 0x000000ffff397224 */ /* 0x000fe200078e005a */
[----:B------:R-:W-:Y:S01]  /*bcb0*/  SHF.R.U32.HI R15, RZ, 0x10, R6 ;  /* 0x00000010ff0f7819 */ /* 0x000fe20000011606 */
[----:B------:R-:W-:Y:S01]  /*bcc0*/  IMAD.MOV.U32 R90, RZ, RZ, R50 ;  /* 0x000000ffff5a7224 */ /* 0x000fe200078e0032 */
[----:B------:R-:W-:Y:S01]  /*bcd0*/  SHF.R.U32.HI R13, RZ, 0x18, R6 ;  /* 0x00000018ff0d7819 */ /* 0x000fe20000011606 */
[----:B------:R-:W-:-:S04]  /*bce0*/  IMAD.WIDE.U32 R6, R5, -0x326172a9, RZ ;  /* 0xcd9e8d5705067825 */ /* 0x000fc800078e00ff */
[----:B------:R-:W-:Y:S01]  /*bcf0*/  FFMA.FTZ R5, R230, UR29, -R2 ;  /* 0x0000001de6057c23 */ /* 0x000fe20008010802 */
[----:B------:R-:W-:Y:S01]  /*bd00*/  LOP3.LUT R14, R9, UR20, R14, 0x96, !PT ;  /* 0x00000014090e7c12 */ /* 0x000fe2000f8e960e */
[----:B------:R-:W-:Y:S01]  /*bd10*/  IMAD.MOV.U32 R50, RZ, RZ, R51 ;  /* 0x000000ffff327224 */ /* 0x000fe200078e0033 */
[----:B------:R-:W-:Y:S01]  /*bd20*/  LOP3.LUT R10, R7, UR37, R8, 0x96, !PT ;  /* 0x00000025070a7c12 */ /* 0x000fe2000f8e9608 */
[----:B------:R1:W-:Y:S01]  /*bd30*/  MUFU.EX2 R107, R5 ;  /* 0x00000005006b7308 */ /* 0x0003e20000000800 */
[C---:B------:R-:W-:Y:S02]  /*bd40*/  LOP3.LUT R21, R6.reuse, 0xffff, RZ, 0xc0, !PT ;  /* 0x0000ffff06157812 */ /* 0x040fe400078ec0ff */
[----:B------:R-:W-:Y:S02]  /*bd50*/  LOP3.LUT R22, R6, 0xff, RZ, 0xc0, !PT ;  /* 0x000000ff06167812 */ /* 0x000fe400078ec0ff */
[--C-:B------:R-:W-:Y:S02]  /*bd60*/  SHF.R.U32.HI R25, RZ, 0x10, R6.reuse ;  /* 0x00000010ff197819 */ /* 0x100fe40000011606 */
[----:B------:R-:W-:Y:S01]  /*bd70*/  SHF.R.U32.HI R27, RZ, 0x18, R6 ;  /* 0x00000018ff1b7819 */ /* 0x000fe20000011606 */
[----:B------:R-:W-:-:S04]  /*bd80*/  IMAD.WIDE.U32 R6, R20, -0x2daee0ad, RZ ;  /* 0xd2511f5314067825 */ /* 0x000fc800078e00ff */
[----:B------:R-:W-:Y:S01]  /*bd90*/  IMAD.MOV.U32 R59, RZ, RZ, R90 ;  /* 0x000000ffff3b7224 */ /* 0x000fe200078e005a */
[C---:B------:R-:W-:Y:S01]  /*bda0*/  LOP3.LUT R23, R6.reuse, 0xffff, RZ, 0xc0, !PT ;  /* 0x0000ffff06177812 */ /* 0x040fe200078ec0ff */
[----:B------:R-:W-:Y:S01]  /*bdb0*/  IMAD.MOV.U32 R230, RZ, RZ, R164 ;  /* 0x000000ffffe67224 */ /* 0x000fe200078e00a4 */
[----:B------:R-:W-:Y:S01]  /*bdc0*/  LOP3.LUT R28, R6, 0xff, RZ, 0xc0, !PT ;  /* 0x000000ff061c7812 */ /* 0x000fe200078ec0ff */
[----:B------:R-:W-:Y:S01]  /*bdd0*/  IMAD.MOV.U32 R51, RZ, RZ, R222 ;  /* 0x000000ffff337224 */ /* 0x000fe200078e00de */
[--C-:B------:R-:W-:Y:S02]  /*bde0*/  SHF.R.U32.HI R26, RZ, 0x10, R6.reuse ;  /* 0x00000010ff1a7819 */ /* 0x100fe40000011606 */
[----:B------:R-:W-:Y:S01]  /*bdf0*/  SHF.R.U32.HI R24, RZ, 0x18, R6 ;  /* 0x00000018ff187819 */ /* 0x000fe20000011606 */
[----:B------:R-:W-:Y:S01]  /*be00*/  FFMA.FTZ R6, R197, UR29, -R2 ;  /* 0x0000001dc5067c23 */ /* 0x000fe20008010802 */
[----:B-1----:R-:W-:Y:S01]  /*be10*/  SHF.R.U32.HI R5, RZ, 0x8, R12 ;  /* 0x00000008ff057819 */ /* 0x002fe2000001160c */
[----:B------:R-:W-:Y:S01]  /*be20*/  FFMA.FTZ R12, R186, UR29, -R2 ;  /* 0x0000001dba0c7c23 */ /* 0x000fe20008010802 */
[----:B------:R-:W-:Y:S01]  /*be30*/  LOP3.LUT R9, R7, UR36, R32, 0x96, !PT ;  /* 0x0000002407097c12 */ /* 0x000fe2000f8e9620 */
[----:B------:R1:W-:Y:S01]  /*be40*/  MUFU.EX2 R106, R6 ;  /* 0x00000006006a7308 */ /* 0x0003e20000000800 */
[----:B------:R-:W-:Y:S01]  /*be50*/  PRMT R46, R17, 0x5410, R5 ;  /* 0x00005410112e7816 */ /* 0x000fe20000000005 */
[----:B------:R-:W-:Y:S01]  /*be60*/  IMAD.MOV.U32 R164, RZ, RZ, R76 ;  /* 0x000000ffffa47224 */ /* 0x000fe200078e004c */
[----:B------:R-:W-:Y:S01]  /*be70*/  LOP3.LUT R5, R15, 0xff, RZ, 0xc0, !PT ;  /* 0x000000ff0f057812 */ /* 0x000fe200078ec0ff */
[----:B------:R2:W5:Y:S03]  /*be80*/  LDL.LU R222, [R1+0xe8] ;  /* 0x0000e80001de7983 */ /* 0x0005660000300800 */
[----:B------:R-:W-:Y:S01]  /*be90*/  PRMT R45, R5, 0x5410, R13 ;  /* 0x00005410052d7816 */ /* 0x000fe2000000000d */
[--C-:B------:R-:W-:Y:S01]  /*bea0*/  FFMA.FTZ R5, R191, UR29, -R2.reuse ;  /* 0x0000001dbf057c23 */ /* 0x100fe20008010802 */
[----:B------:R3:W-:Y:S01]  /*beb0*/  MUFU.EX2 R108, R12 ;  /* 0x0000000c006c7308 */ /* 0x0007e20000000800 */
[----:B-1----:R-:W-:-:S07]  /*bec0*/  FFMA.FTZ R6, R192, UR29, -R2 ;  /* 0x0000001dc0067c23 */ /* 0x002fce0008010802 */
[----:B------:R1:W-:Y:S08]  /*bed0*/  MUFU.EX2 R112, R5 ;  /* 0x0000000500707308 */ /* 0x0003f00000000800 */
[----:B------:R4:W2:Y:S01]  /*bee0*/  MUFU.EX2 R105, R6 ;  /* 0x0000000600697308 */ /* 0x0008a20000000800 */
[----:B---3--:R-:W-:-:S07]  /*bef0*/  FFMA.FTZ R12, R123, UR29, -R2 ;  /* 0x0000001d7b0c7c23 */ /* 0x008fce0008010802 */
[----:B------:R3:W-:Y:S01]  /*bf00*/  MUFU.EX2 R114, R12 ;  /* 0x0000000c00727308 */ /* 0x0007e20000000800 */
[----:B-1----:R-:W-:-:S07]  /*bf10*/  FFMA.FTZ R5, R184, UR29, -R2 ;  /* 0x0000001db8057c23 */ /* 0x002fce0008010802 */
[----:B------:R1:W-:Y:S01]  /*bf20*/  MUFU.EX2 R109, R5 ;  /* 0x00000005006d7308 */ /* 0x0003e20000000800 */
[----:B----4-:R-:W-:-:S05]  /*bf30*/  IMAD.WIDE.U32 R6, R19, -0x2daee0ad, RZ ;  /* 0xd2511f5313067825 */ /* 0x010fca00078e00ff */
[----:B------:R-:W-:Y:S02]  /*bf40*/  LOP3.LUT R8, R7, UR36, R18, 0x96, !PT ;  /* 0x0000002407087c12 */ /* 0x000fe4000f8e9612 */
[C---:B------:R-:W-:Y:S02]  /*bf50*/  LOP3.LUT R13, R6.reuse, 0xffff, RZ, 0xc0, !PT ;  /* 0x0000ffff060d7812 */ /* 0x040fe400078ec0ff */
[----:B------:R-:W-:Y:S02]  /*bf60*/  LOP3.LUT R18, R6, 0xff, RZ, 0xc0, !PT ;  /* 0x000000ff06127812 */ /* 0x000fe400078ec0ff */
[--C-:B------:R-:W-:Y:S02]  /*bf70*/  SHF.R.U32.HI R17, RZ, 0x10, R6.reuse ;  /* 0x00000010ff117819 */ /* 0x100fe40000011606 */
[----:B------:R-:W-:Y:S01]  /*bf80*/  SHF.R.U32.HI R15, RZ, 0x18, R6 ;  /* 0x00000018ff0f7819 */ /* 0x000fe20000011606 */
[----:B------:R-:W-:Y:S01]  /*bf90*/  IMAD.WIDE.U32 R6, R14, -0x2daee0ad, RZ ;  /* 0xd2511f530e067825 */ /* 0x000fe200078e00ff */
[----:B---3--:R-:W-:-:S04]  /*bfa0*/  SHF.R.U32.HI R12, RZ, 0x18, R11 ;  /* 0x00000018ff0c7819 */ /* 0x008fc8000001160b */
[----:B-1----:R-:W-:Y:S02]  /*bfb0*/  LOP3.LUT R5, R7, UR36, R16, 0x96, !PT ;  /* 0x0000002407057c12 */ /* 0x002fe4000f8e9610 */
[----:B------:R-:W-:Y:S01]  /*bfc0*/  LOP3.LUT R14, R6, 0xffff, RZ, 0xc0, !PT ;  /* 0x0000ffff060e7812 */ /* 0x000fe200078ec0ff */
[----:B------:R-:W-:Y:S01]  /*bfd0*/  FFMA.FTZ R7, R178, UR29, -R2 ;  /* 0x0000001db2077c23 */ /* 0x000fe20008010802 */
[----:B------:R-:W-:Y:S02]  /*bfe0*/  LOP3.LUT R20, R6, 0xff, RZ, 0xc0, !PT ;  /* 0x000000ff06147812 */ /* 0x000fe400078ec0ff */
[--C-:B------:R-:W-:Y:S01]  /*bff0*/  SHF.R.U32.HI R19, RZ, 0x10, R6.reuse ;  /* 0x00000010ff137819 */ /* 0x100fe20000011606 */
[----:B------:R1:W-:Y:S01]  /*c000*/  MUFU.EX2 R111, R7 ;  /* 0x00000007006f7308 */ /* 0x0003e20000000800 */
[----:B------:R-:W-:Y:S02]  /*c010*/  SHF.R.U32.HI R16, RZ, 0x18, R6 ;  /* 0x00000018ff107819 */ /* 0x000fe40000011606 */
[----:B------:R-:W-:-:S04]  /*c020*/  LOP3.LUT R6, R11, 0xffff, RZ, 0xc0, !PT ;  /* 0x0000ffff0b067812 */ /* 0x000fc800078ec0ff */
[----:B-1----:R-:W-:Y:S02]  /*c030*/  SHF.R.U32.HI R7, RZ, 0x8, R6 ;  /* 0x00000008ff077819 */ /* 0x002fe40000011606 */
[----:B------:R-:W-:-:S04]  /*c040*/  LOP3.LUT R6, R11, 0xff, RZ, 0xc0, !PT ;  /* 0x000000ff0b067812 */ /* 0x000fc800078ec0ff */
[----:B------:R-:W-:Y:S01]  /*c050*/  PRMT R44, R6, 0x5410, R7 ;  /* 0x00005410062c7816 */ /* 0x000fe20000000007 */
[--C-:B------:R-:W-:Y:S01]  /*c060*/  FFMA.FTZ R6, R122, UR29, -R2.reuse ;  /* 0x0000001d7a067c23 */ /* 0x100fe20008010802 */
[----:B------:R-:W-:Y:S01]  /*c070*/  SHF.R.U32.HI R7, RZ, 0x10, R11 ;  /* 0x00000010ff077819 */ /* 0x000fe2000001160b */
[----:B------:R-:W-:Y:S02]  /*c080*/  FFMA.FTZ R11, R100, UR29, -R2 ;  /* 0x0000001d640b7c23 */ /* 0x000fe40008010802 */
[----:B------:R1:W-:Y:S01]  /*c090*/  MUFU.EX2 R115, R6 ;  /* 0x0000000600737308 */ /* 0x0003e20000000800 */
[----:B------:R-:W-:-:S04]  /*c0a0*/  LOP3.LUT R7, R7, 0xff, RZ, 0xc0, !PT ;  /* 0x000000ff07077812 */ /* 0x000fc800078ec0ff */
[----:B------:R-:W-:Y:S02]  /*c0b0*/  PRMT R41, R7, 0x5410, R12 ;  /* 0x0000541007297816 */ /* 0x000fe4000000000c */
[----:B------:R-:W-:Y:S01]  /*c0c0*/  LOP3.LUT R7, R25, 0xff, RZ, 0xc0, !PT ;  /* 0x000000ff19077812 */ /* 0x000fe200078ec0ff */
[----:B------:R3:W-:Y:S03]  /*c0d0*/  MUFU.EX2 R113, R11 ;  /* 0x0000000b00717308 */ /* 0x0007e60000000800 */
[----:B------:R-:W-:Y:S01]  /*c0e0*/  PRMT R33, R7, 0x5410, R27 ;  /* 0x0000541007217816 */ /* 0x000fe2000000001b */
[----:B------:R-:W-:-:S04]  /*c0f0*/  FFMA.FTZ R7, R237, UR29, -R0 ;  /* 0x0000001ded077c23 */ /* 0x000fc80008010800 */
[----:B------:R4:W-:Y:S01]  /*c100*/  MUFU.EX2 R92, R7 ;  /* 0x00000007005c7308 */ /* 0x0009e20000000800 */
[----:B-1----:R-:W-:-:S04]  /*c110*/  SHF.R.U32.HI R6, RZ, 0x8, R21 ;  /* 0x00000008ff067819 */ /* 0x002fc80000011615 */
[----:B------:R-:W-:Y:S01]  /*c120*/  PRMT R40, R22, 0x5410, R6 ;  /* 0x0000541016287816 */ /* 0x000fe20000000006 */
[--C-:B------:R-:W-:Y:S01]  /*c130*/  FFMA.FTZ R6, R97, UR29, -R2.reuse ;  /* 0x0000001d61067c23 */ /* 0x100fe20008010802 */
[----:B---3--:R-:W-:-:S03]  /*c140*/  FFMA.FTZ R11, R96, UR29, -R2 ;  /* 0x0000001d600b7c23 */ /* 0x008fc60008010802 */
[----:B------:R1:W-:Y:S01]  /*c150*/  MUFU.EX2 R110, R6 ;  /* 0x00000006006e7308 */ /* 0x0003e20000000800 */
[----:B------:R-:W-:-:S04]  /*c160*/  LOP3.LUT R2, R26, 0xff, RZ, 0xc0, !PT ;  /* 0x000000ff1a027812 */ /* 0x000fc800078ec0ff */
[----:B------:R-:W-:Y:S02]  /*c170*/  PRMT R30, R2, 0x5410, R24 ;  /* 0x00005410021e7816 */ /* 0x000fe40000000018 */
[----:B------:R-:W-:Y:S01]  /*c180*/  LOP3.LUT R2, R17, 0xff, RZ, 0xc0, !PT ;  /* 0x000000ff11027812 */ /* 0x000fe200078ec0ff */
[----:B----4-:R-:W-:Y:S01]  /*c190*/  FFMA.FTZ R7, R231, UR29, -R0 ;  /* 0x0000001de7077c23 */ /* 0x010fe20008010800 */
[----:B------:R-:W-:Y:S01]  /*c1a0*/  IMAD.MOV.U32 R197, RZ, RZ, R221 ;  /* 0x000000ffffc57224 */ /* 0x000fe200078e00dd */
[----:B------:R3:W-:Y:S01]  /*c1b0*/  MUFU.EX2 R104, R11 ;  /* 0x0000000b00687308 */ /* 0x0007e20000000800 */
[----:B------:R-:W-:Y:S01]  /*c1c0*/  PRMT R32, R2, 0x5410, R15 ;  /* 0x0000541002207816 */ /* 0x000fe2000000000f */
[----:B------:R-:W-:Y:S01]  /*c1d0*/  IMAD.MOV.U32 R192, RZ, RZ, R220 ;  /* 0x000000ffffc07224 */ /* 0x000fe200078e00dc */
[----:B------:R-:W-:Y:S01]  /*c1e0*/  LOP3.LUT R2, R10, 0xffff, RZ, 0xc0, !PT ;  /* 0x0000ffff0a027812 */ /* 0x000fe200078ec0ff */
[----:B------:R4:W5:Y:S01]  /*c1f0*/  LDL.LU R221, [R1+0xe4] ;  /* 0x0000e40001dd7983 */ /* 0x0009620000300800 */
[----:B-1----:R-:W-:-:S03]  /*c200*/  SHF.R.U32.HI R6, RZ, 0x8, R23 ;  /* 0x00000008ff067819 */ /* 0x002fc60000011617 */
[----:B------:R1:W-:Y:S01]  /*c210*/  MUFU.EX2 R99, R7 ;  /* 0x0000000700637308 */ /* 0x0003e20000000800 */
[--C-:B---3--:R-:W-:Y:S01]  /*c220*/  FFMA.FTZ R11, R203, UR29, -R3.reuse ;  /* 0x0000001dcb0b7c23 */ /* 0x108fe20008010803 */
[----:B------:R-:W-:Y:S01]  /*c230*/  PRMT R29, R28, 0x5410, R6 ;  /* 0x000054101c1d7816 */ /* 0x000fe20000000006 */
[----:B------:R-:W-:Y:S01]  /*c240*/  FFMA.FTZ R28, R200, UR29, -R3 ;  /* 0x0000001dc81c7c23 */ /* 0x000fe20008010803 */
[----:B------:R-:W-:-:S04]  /*c250*/  SHF.R.U32.HI R6, RZ, 0x8, R13 ;  /* 0x00000008ff067819 */ /* 0x000fc8000001160d */
[----:B------:R-:W-:Y:S01]  /*c260*/  MUFU.EX2 R52, R52 ;  /* 0x0000003400347308 */ /* 0x000fe20000000800 */
[----:B------:R-:W-:Y:S01]  /*c270*/  HSET2.LE.AND R17, R41, R179, PT ;  /* 0x000000b329117233 */ /* 0x000fe20003803000 */
[----:B------:R4:W5:Y:S01]  /*c280*/  LDL.LU R220, [R1+0xe0] ;  /* 0x0000e00001dc7983 */ /* 0x0009620000300800 */
[----:B------:R-:W-:Y:S01]  /*c290*/  PRMT R18, R18, 0x5410, R6 ;  /* 0x0000541012127816 */ /* 0x000fe20000000006 */
[----:B------:R-:W-:Y:S01]  /*c2a0*/  FFMA.FTZ R6, R236, UR29, -R0 ;  /* 0x0000001dec067c23 */ /* 0x000fe20008010800 */
[----:B-1----:R-:W-:-:S03]  /*c2b0*/  SHF.R.U32.HI R7, RZ, 0x10, R10 ;  /* 0x00000010ff077819 */ /* 0x002fc6000001160a */
[----:B------:R1:W-:Y:S02]  /*c2c0*/  MUFU.EX2 R93, R6 ;  /* 0x00000006005d7308 */ /* 0x0003e40000000800 */
[----:B-1----:R-:W-:Y:S02]  /*c2d0*/  SHF.R.U32.HI R6, RZ, 0x8, R2 ;  /* 0x00000008ff067819 */ /* 0x002fe40000011602 */
[----:B------:R-:W-:-:S04]  /*c2e0*/  LOP3.LUT R2, R10, 0xff, RZ, 0xc0, !PT ;  /* 0x000000ff0a027812 */ /* 0x000fc800078ec0ff */
[----:B------:R-:W-:Y:S01]  /*c2f0*/  PRMT R31, R2, 0x5410, R6 ;  /* 0x00005410021f7816 */ /* 0x000fe20000000006 */
[----:B------:R-:W-:Y:S01]  /*c300*/  FFMA.FTZ R2, R202, UR29, -R0 ;  /* 0x0000001dca027c23 */ /* 0x000fe20008010800 */
[----:B------:R-:W-:Y:S01]  /*c310*/  SHF.R.U32.HI R6, RZ, 0x18, R10 ;  /* 0x00000018ff067819 */ /* 0x000fe2000001160a */
[----:B------:R-:W-:Y:S02]  /*c320*/  FFMA.FTZ R10, R232, UR29, -R3 ;  /* 0x0000001de80a7c23 */ /* 0x000fe40008010803 */
[----:B------:R1:W3:Y:S02]  /*c330*/  MUFU.EX2 R100, R2 ;  /* 0x0000000200647308 */ /* 0x0002e40000000800 */
[----:B-1----:R-:W-:Y:S01]  /*c340*/  LOP3.LUT R2, R7, 0xff, RZ, 0xc0, !PT ;  /* 0x000000ff07027812 */ /* 0x002fe200078ec0ff */
[----:B------:R-:W-:-:S03]  /*c350*/  FFMA.FTZ R7, R201, UR29, -R0 ;  /* 0x0000001dc9077c23 */ /* 0x000fc60008010800 */
[----:B------:R-:W-:Y:S02]  /*c360*/  PRMT R27, R2, 0x5410, R6 ;  /* 0x00005410021b7816 */ /* 0x000fe40000000006 */
[----:B------:R1:W-:Y:S01]  /*c370*/  MUFU.EX2 R98, R7 ;  /* 0x0000000700627308 */ /* 0x0003e20000000800 */
[----:B------:R-:W-:Y:S02]  /*c380*/  SHF.R.U32.HI R6, RZ, 0x8, R14 ;  /* 0x00000008ff067819 */ /* 0x000fe4000001160e */
[----:B------:R-:W-:Y:S02]  /*c390*/  LOP3.LUT R2, R19, 0xff, RZ, 0xc0, !PT ;  /* 0x000000ff13027812 */ /* 0x000fe400078ec0ff */
[----:B------:R-:W-:Y:S01]  /*c3a0*/  PRMT R26, R20, 0x5410, R6 ;  /* 0x00005410141a7816 */ /* 0x000fe20000000006 */
[----:B------:R-:W-:Y:S01]  /*c3b0*/  FFMA.FTZ R6, R189, UR29, -R0 ;  /* 0x0000001dbd067c23 */ /* 0x000fe20008010800 */
[----:B------:R-:W-:Y:S02]  /*c3c0*/  PRMT R25, R2, 0x5410, R16 ;  /* 0x0000541002197816 */ /* 0x000fe40000000010 */
[----:B------:R-:W-:Y:S01]  /*c3d0*/  LOP3.LUT R2, R9, 0xffff, RZ, 0xc0, !PT ;  /* 0x0000ffff09027812 */ /* 0x000fe200078ec0ff */
[----:B------:R2:W-:Y:S01]  /*c3e0*/  MUFU.EX2 R97, R6 ;  /* 0x0000000600617308 */ /* 0x0005e20000000800 */
[----:B-1----:R-:W-:-:S07]  /*c3f0*/  FFMA.FTZ R7, R196, UR29, -R0 ;  /* 0x0000001dc4077c23 */ /* 0x002fce0008010800 */
[----:B------:R1:W-:Y:S01]  /*c400*/  MUFU.EX2 R94, R7 ;  /* 0x00000007005e7308 */ /* 0x0003e20000000800 */
[----:B--2---:R-:W-:Y:S02]  /*c410*/  SHF.R.U32.HI R6, RZ, 0x8, R2 ;  /* 0x00000008ff067819 */ /* 0x004fe40000011602 */
[----:B------:R-:W-:-:S04]  /*c420*/  LOP3.LUT R2, R9, 0xff, RZ, 0xc0, !PT ;  /* 0x000000ff09027812 */ /* 0x000fc800078ec0ff */
[----:B------:R-:W-:Y:S01]  /*c430*/  PRMT R12, R2, 0x5410, R6 ;  /* 0x00005410020c7816 */ /* 0x000fe20000000006 */
[--C-:B------:R-:W-:Y:S01]  /*c440*/  FFMA.FTZ R2, R181, UR29, -R0.reuse ;  /* 0x0000001db5027c23 */ /* 0x100fe20008010800 */
[--C-:B------:R-:W-:Y:S01]  /*c450*/  SHF.R.U32.HI R6, RZ, 0x18, R9.reuse ;  /* 0x00000018ff067819 */ /* 0x100fe20000011609 */
[----:B-1----:R-:W-:Y:S02]  /*c460*/  FFMA.FTZ R7, R188, UR29, -R0 ;  /* 0x0000001dbc077c23 */ /* 0x002fe40008010800 */
[----:B------:R-:W-:Y:S08]  /*c470*/  MUFU.EX2 R103, R2 ;  /* 0x0000000200677308 */ /* 0x000ff00000000800 */
[----:B------:R1:W-:Y:S02]  /*c480*/  MUFU.EX2 R102, R7 ;  /* 0x0000000700667308 */ /* 0x0003e40000000800 */
[----:B-1----:R-:W-:-:S02]  /*c490*/  SHF.R.U32.HI R7, RZ, 0x10, R9 ;  /* 0x00000010ff077819 */ /* 0x002fc40000011609 */
[----:B------:R-:W-:Y:S02]  /*c4a0*/  LOP3.LUT R9, R8, 0xff, RZ, 0xc0, !PT ;  /* 0x000000ff08097812 */ /* 0x000fe400078ec0ff */
[----:B------:R-:W-:Y:S01]  /*c4b0*/  LOP3.LUT R2, R7, 0xff, RZ, 0xc0, !PT ;  /* 0x000000ff07027812 */ /* 0x000fe200078ec0ff */
[----:B------:R-:W-:-:S03]  /*c4c0*/  FFMA.FTZ R7, R180, UR29, -R0 ;  /* 0x0000001db4077c23 */ /* 0x000fc60008010800 */
[----:B------:R-:W-:Y:S01]  /*c4d0*/  PRMT R24, R2, 0x5410, R6 ;  /* 0x0000541002187816 */ /* 0x000fe20000000006 */
[----:B------:R1:W-:Y:S01]  /*c4e0*/  MUFU.EX2 R101, R7 ;  /* 0x0000000700657308 */ /* 0x0003e20000000800 */
[----:B------:R-:W-:Y:S02]  /*c4f0*/  LOP3.LUT R2, R8, 0xffff, RZ, 0xc0, !PT ;  /* 0x0000ffff08027812 */ /* 0x000fe400078ec0ff */
[--C-:B------:R-:W-:Y:S02]  /*c500*/  SHF.R.U32.HI R6, RZ, 0x10, R8.reuse ;  /* 0x00000010ff067819 */ /* 0x100fe40000011608 */
[----:B------:R-:W-:Y:S02]  /*c510*/  SHF.R.U32.HI R8, RZ, 0x18, R8 ;  /* 0x00000018ff087819 */ /* 0x000fe40000011608 */
[----:B-1----:R-:W-:Y:S02]  /*c520*/  SHF.R.U32.HI R7, RZ, 0x8, R2 ;  /* 0x00000008ff077819 */ /* 0x002fe40000011602 */
[----:B------:R-:W-:Y:S01]  /*c530*/  LOP3.LUT R2, R6, 0xff, RZ, 0xc0, !PT ;  /* 0x000000ff06027812 */ /* 0x000fe200078ec0ff */
[----:B------:R-:W-:Y:S01]  /*c540*/  FFMA.FTZ R6, R177, UR29, -R0 ;  /* 0x0000001db1067c23 */ /* 0x000fe20008010800 */
[----:B------:R-:W-:Y:S01]  /*c550*/  PRMT R23, R9, 0x5410, R7 ;  /* 0x0000541009177816 */ /* 0x000fe20000000007 */
[----:B------:R-:W-:Y:S01]  /*c560*/  FFMA.FTZ R7, R183, UR29, -R4 ;  /* 0x0000001db7077c23 */ /* 0x000fe20008010804 */
[----:B------:R-:W-:Y:S01]  /*c570*/  PRMT R22, R2, 0x5410, R8 ;  /* 0x0000541002167816 */ /* 0x000fe20000000008 */
[----:B------:R-:W-:Y:S01]  /*c580*/  FFMA.FTZ R2, R176, UR29, -R0 ;  /* 0x0000001db0027c23 */ /* 0x000fe20008010800 */
[----:B------:R-:W-:Y:S01]  /*c590*/  LOP3.LUT R0, R5, 0xffff, RZ, 0xc0, !PT ;  /* 0x0000ffff05007812 */ /* 0x000fe200078ec0ff */
[----:B------:R1:W-:Y:S01]  /*c5a0*/  MUFU.EX2 R96, R6 ;  /* 0x0000000600607308 */ /* 0x0003e20000000800 */
[----:B------:R-:W-:-:S07]  /*c5b0*/  FFMA.FTZ R8, R238, UR29, -R3 ;  /* 0x0000001dee087c23 */ /* 0x000fce0008010803 */
[----:B------:R2:W-:Y:S01]  /*c5c0*/  MUFU.EX2 R95, R2 ;  /* 0x00000002005f7308 */ /* 0x0005e20000000800 */
[----:B-1----:R-:W-:-:S07]  /*c5d0*/  FFMA.FTZ R6, R234, UR29, -R4 ;  /* 0x0000001dea067c23 */ /* 0x002fce0008010804 */
[----:B------:R1:W-:Y:S01]  /*c5e0*/  MUFU.EX2 R78, R6 ;  /* 0x00000006004e7308 */ /* 0x0003e20000000800 */
[----:B--2---:R-:W-:Y:S02]  /*c5f0*/  SHF.R.U32.HI R2, RZ, 0x8, R0 ;  /* 0x00000008ff027819 */ /* 0x004fe40000011600 */
[----:B------:R-:W-:-:S04]  /*c600*/  LOP3.LUT R0, R5, 0xff, RZ, 0xc0, !PT ;  /* 0x000000ff05007812 */ /* 0x000fc800078ec0ff */
[----:B------:R-:W-:Y:S01]  /*c610*/  PRMT R21, R0, 0x5410, R2 ;  /* 0x0000541000157816 */ /* 0x000fe20000000002 */
[----:B------:R-:W-:Y:S01]  /*c620*/  FFMA.FTZ R0, R229, UR29, -R4 ;  /* 0x0000001de5007c23 */ /* 0x000fe20008010804 */
[----:B------:R-:W-:-:S03]  /*c630*/  SHF.R.U32.HI R2, RZ, 0x18, R5 ;  /* 0x00000018ff027819 */ /* 0x000fc60000011605 */
[----:B------:R2:W4:Y:S01]  /*c640*/  MUFU.EX2 R79, R0 ;  /* 0x00000000004f7308 */ /* 0x0005220000000800 */
[----:B-1----:R-:W-:Y:S01]  /*c650*/  SHF.R.U32.HI R6, RZ, 0x10, R5 ;  /* 0x00000010ff067819 */ /* 0x002fe20000011605 */
[----:B------:R-:W-:-:S06]  /*c660*/  FFMA.FTZ R5, R199, UR29, -R4 ;  /* 0x0000001dc7057c23 */ /* 0x000fcc0008010804 */
[----:B------:R1:W-:Y:S08]  /*c670*/  MUFU.EX2 R58, R10 ;  /* 0x0000000a003a7308 */ /* 0x0003f00000000800 */
[----:B------:R-:W-:Y:S01]  /*c680*/  MUFU.EX2 R90, R7 ;  /* 0x00000007005a7308 */ /* 0x000fe20000000800 */
[----:B--2---:R-:W-:-:S04]  /*c690*/  LOP3.LUT R0, R6, 0xff, RZ, 0xc0, !PT ;  /* 0x000000ff06007812 */ /* 0x004fc800078ec0ff */
[----:B------:R-:W-:Y:S01]  /*c6a0*/  PRMT R20, R0, 0x5410, R2 ;  /* 0x0000541000147816 */ /* 0x000fe20000000002 */
[--C-:B------:R-:W-:Y:S01]  /*c6b0*/  FFMA.FTZ R0, R193, UR29, -R4.reuse ;  /* 0x0000001dc1007c23 */ /* 0x100fe20008010804 */
[----:B------:R-:W-:Y:S01]  /*c6c0*/  FFMA.FTZ R2, R198, UR29, -R4 ;  /* 0x0000001dc6027c23 */ /* 0x000fe20008010804 */
[----:B------:R2:W-:Y:S08]  /*c6d0*/  MUFU.EX2 R77, R5 ;  /* 0x00000005004d7308 */ /* 0x0005f00000000800 */
[----:B------:R3:W-:Y:S08]  /*c6e0*/  MUFU.EX2 R89, R0 ;  /* 0x0000000000597308 */ /* 0x0007f00000000800 */
[----:B------:R4:W-:Y:S01]  /*c6f0*/  MUFU.EX2 R88, R2 ;  /* 0x0000000200587308 */ /* 0x0009e20000000800 */
[----:B-1----:R-:W-:Y:S01]  /*c700*/  FADD.FTZ R10, R197, R192 ;  /* 0x000000c0c50a7221 */ /* 0x002fe20000010000 */
[----:B--2---:R-:W-:Y:S01]  /*c710*/  FFMA.FTZ R5, R190, UR29, -R4 ;  /* 0x0000001dbe057c23 */ /* 0x004fe20008010804 */
[----:B---3--:R-:W-:-:S02]  /*c720*/  HSET2.LE.AND R0, R29, R179, PT ;  /* 0x000000b31d007233 */ /* 0x008fc40003803000 */
[----:B----4-:R-:W-:-:S04]  /*c730*/  F2FP.F16.F32.PACK_AB R2, R112, R105 ;  /* 0x000000697002723e */ /* 0x010fc800000000ff */
[----:B------:R-:W-:Y:S02]  /*c740*/  LOP3.LUT R6, R0, R2, RZ, 0xc0, !PT ;  /* 0x0000000200067212 */ /* 0x000fe400078ec0ff */
[--C-:B------:R-:W-:Y:S02]  /*c750*/  HSET2.LE.AND R0, R30, R179.reuse, PT ;  /* 0x000000b31e007233 */ /* 0x100fe40003803000 */
[----:B------:R-:W-:Y:S01]  /*c760*/  F2FP.F16.F32.PACK_AB R2, R100, R99 ;  /* 0x000000636402723e */ /* 0x000fe200000000ff */
[----:B------:R-:W-:Y:S02]  /*c770*/  IMAD.MOV.U32 R192, RZ, RZ, R230 ;  /* 0x000000ffffc07224 */ /* 0x000fe400078e00e6 */
[----:B------:R-:W-:Y:S01]  /*c780*/  IMAD.MOV.U32 R197, RZ, RZ, R59 ;  /* 0x000000ffffc57224 */ /* 0x000fe200078e003b */
[----:B------:R-:W-:Y:S01]  /*c790*/  LOP3.LUT R7, R0, R2, RZ, 0xc0, !PT ;  /* 0x0000000200077212 */ /* 0x000fe200078ec0ff */
[----:B------:R-:W-:Y:S01]  /*c7a0*/  IMAD.MOV.U32 R230, RZ, RZ, R57 ;  /* 0x000000ffffe67224 */ /* 0x000fe200078e0039 */
[----:B------:R-:W-:Y:S01]  /*c7b0*/  HSET2.LE.AND R0, R24, R179, PT ;  /* 0x000000b318007233 */ /* 0x000fe20003803000 */
[----:B------:R-:W-:Y:S01]  /*c7c0*/  IMAD.MOV.U32 R59, RZ, RZ, R47 ;  /* 0x000000ffff3b7224 */ /* 0x000fe200078e002f */
[----:B------:R-:W-:Y:S01]  /*c7d0*/  F2FP.F16.F32.PACK_AB R2, R93, R92 ;  /* 0x0000005c5d02723e */ /* 0x000fe200000000ff */
[----:B------:R-:W-:-:S02]  /*c7e0*/  IMAD.MOV.U32 R47, RZ, RZ, R48 ;  /* 0x000000ffff2f7224 */ /* 0x000fc400078e0030 */
[----:B------:R-:W-:Y:S01]  /*c7f0*/  FADD.FTZ R29, R56, R91 ;  /* 0x0000005b381d7221 */ /* 0x000fe20000010000 */
[----:B------:R-:W-:Y:S02]  /*c800*/  IMAD.MOV.U32 R48, RZ, RZ, R49 ;  /* 0x000000ffff307224 */ /* 0x000fe400078e0031 */
        /* <DEDUP_REMOVED lines=8> */
[----:B------:R-:W-:Y:S01]  /*c890*/  FADD.FTZ R10, R178, R10 ;  /* 0x0000000ab20a7221 */ /* 0x000fe20000010000 */
[----:B------:R-:W-:Y:S02]  /*c8a0*/  IMAD.MOV.U32 R169, RZ, RZ, R173 ;  /* 0x000000ffffa97224 */ /* 0x000fe400078e00ad */
[----:B------:R-:W-:Y:S02]  /*c8b0*/  IMAD.MOV.U32 R173, RZ, RZ, R174 ;  /* 0x000000ffffad7224 */ /* 0x000fe400078e00ae */
[----:B------:R-:W3:Y:S01]  /*c8c0*/  MUFU.EX2 R57, R28 ;  /* 0x0000001c00397308 */ /* 0x000ee20000000800 */
[----:B-1----:R-:W-:Y:S01]  /*c8d0*/  LOP3.LUT R5, R0, R2, RZ, 0xc0, !PT ;  /* 0x0000000200057212 */ /* 0x002fe200078ec0ff */
[----:B------:R-:W-:Y:S01]  /*c8e0*/  FADD.FTZ R0, R217, R35 ;  /* 0x00000023d9007221 */ /* 0x000fe20000010000 */
[----:B------:R-:W-:Y:S01]  /*c8f0*/  FADD.FTZ R2, R192, R29 ;  /* 0x0000001dc0027221 */ /* 0x000fe20000010000 */
[----:B------:R-:W-:Y:S02]  /*c900*/  IMAD.MOV.U32 R192, RZ, RZ, R59 ;  /* 0x000000ffffc07224 */ /* 0x000fe400078e003b */
[----:B------:R-:W-:Y:S01]  /*c910*/  IMAD.MOV.U32 R231, RZ, RZ, R186 ;  /* 0x000000ffffe77224 */ /* 0x000fe200078e00ba */
[----:B------:R-:W-:Y:S01]  /*c920*/  HSET2.LE.AND R3, R12, R179, PT ;  /* 0x000000b30c037233 */ /* 0x000fe20003803000 */
[----:B------:R-:W-:Y:S01]  /*c930*/  IMAD.MOV.U32 R59, RZ, RZ, R166 ;  /* 0x000000ffff3b7224 */ /* 0x000fe200078e00a6 */
[----:B------:R1:W4:Y:S01]  /*c940*/  MUFU.EX2 R76, R8 ;  /* 0x00000008004c7308 */ /* 0x0003220000000800 */
[----:B--2---:R-:W-:Y:S01]  /*c950*/  FADD.FTZ R11, R218, R219 ;  /* 0x000000dbda0b7221 */ /* 0x004fe20000010000 */
[----:B------:R-:W-:Y:S01]  /*c960*/  IMAD.MOV.U32 R197, RZ, RZ, R47 ;  /* 0x000000ffffc57224 */ /* 0x000fe200078e002f */
[----:B------:R-:W-:Y:S01]  /*c970*/  F2FP.F16.F32.PACK_AB R4, R106, R107 ;  /* 0x0000006b6a04723e */ /* 0x000fe200000000ff */
[----:B------:R-:W-:-:S02]  /*c980*/  IMAD.MOV.U32 R191, RZ, RZ, R49 ;  /* 0x000000ffffbf7224 */ /* 0x000fc400078e0031 */
[----:B------:R-:W-:Y:S01]  /*c990*/  IMAD.MOV.U32 R230, RZ, RZ, R48 ;  /* 0x000000ffffe67224 */ /* 0x000fe200078e0030 */
[--C-:B------:R-:W-:Y:S01]  /*c9a0*/  HSET2.LE.AND R13, R33, R179.reuse, PT ;  /* 0x000000b3210d7233 */ /* 0x100fe20003803000 */
[----:B------:R-:W-:Y:S01]  /*c9b0*/  IMAD.MOV.U32 R47, RZ, RZ, R167 ;  /* 0x000000ffff2f7224 */ /* 0x000fe200078e00a7 */
[--C-:B------:R-:W-:Y:S01]  /*c9c0*/  HSET2.LE.AND R19, R32, R179.reuse, PT ;  /* 0x000000b320137233 */ /* 0x100fe20003803000 */
[----:B------:R-:W-:Y:S02]  /*c9d0*/  IMAD.MOV.U32 R49, RZ, RZ, R173 ;  /* 0x000000ffff317224 */ /* 0x000fe400078e00ad */
[----:B------:R-:W-:Y:S01]  /*c9e0*/  FADD.FTZ R11, R214, R11 ;  /* 0x0000000bd60b7221 */ /* 0x000fe20000010000 */
[----:B------:R-:W-:Y:S01]  /*c9f0*/  IMAD.MOV.U32 R48, RZ, RZ, R169 ;  /* 0x000000ffff307224 */ /* 0x000fe200078e00a9 */
[----:B------:R-:W-:Y:S01]  /*ca00*/  LOP3.LUT R4, R3, R4, RZ, 0xc0, !PT ;  /* 0x0000000403047212 */ /* 0x000fe200078ec0ff */
[----:B------:R-:W-:Y:S02]  /*ca10*/  IMAD.MOV.U32 R236, RZ, RZ, R59 ;  /* 0x000000ffffec7224 */ /* 0x000fe400078e003b */
[----:B-1----:R-:W-:Y:S01]  /*ca20*/  FADD.FTZ R8, R213, R0 ;  /* 0x00000000d5087221 */ /* 0x002fe20000010000 */
[----:B------:R-:W-:Y:S01]  /*ca30*/  FADD.FTZ R0, R231, R10 ;  /* 0x0000000ae7007221 */ /* 0x000fe20000010000 */
[----:B------:R-:W-:Y:S01]  /*ca40*/  IMAD.MOV.U32 R237, RZ, RZ, R47 ;  /* 0x000000ffffed7224 */ /* 0x000fe200078e002f */
[----:B------:R1:W-:Y:S01]  /*ca50*/  MUFU.EX2 R59, R34 ;  /* 0x00000022003b7308 */ /* 0x0003e20000000800 */
[--C-:B------:R-:W-:Y:S01]  /*ca60*/  HSET2.LE.AND R3, R31, R179.reuse, PT ;  /* 0x000000b31f037233 */ /* 0x100fe20003803000 */
[----:B------:R-:W-:Y:S01]  /*ca70*/  IMAD.MOV.U32 R123, RZ, RZ, R49 ;  /* 0x000000ffff7b7224 */ /* 0x000fe200078e0031 */
[--C-:B------:R-:W-:Y:S01]  /*ca80*/  HSET2.LE.AND R9, R27, R179.reuse, PT ;  /* 0x000000b31b097233 */ /* 0x100fe20003803000 */
[----:B------:R-:W-:Y:S01]  /*ca90*/  LDSM.16.MT88.4 R28, [R205+0x5800] ;  /* 0x00580000cd1c783b */ /* 0x000fe20000004200 */
[----:B------:R-:W-:-:S02]  /*caa0*/  HSET2.LE.AND R32, R26, R179, PT ;  /* 0x000000b31a207233 */ /* 0x000fc40003803000 */
[--C-:B------:R-:W-:Y:S01]  /*cab0*/  HSET2.LE.AND R33, R25, R179.reuse, PT ;  /* 0x000000b319217233 */ /* 0x100fe20003803000 */
[----:B------:R-:W-:Y:S01]  /*cac0*/  IMAD.MOV.U32 R122, RZ, RZ, R48 ;  /* 0x000000ffff7a7224 */ /* 0x000fe200078e0030 */
[--C-:B------:R-:W-:Y:S01]  /*cad0*/  HSET2.LE.AND R24, R23, R179.reuse, PT ;  /* 0x000000b317187233 */ /* 0x100fe20003803000 */
[----:B------:R-:W-:Y:S01]  /*cae0*/  FADD.FTZ R41, R210, R11 ;  /* 0x0000000bd2297221 */ /* 0x000fe20000010000 */
[--C-:B------:R-:W-:Y:S01]  /*caf0*/  HSET2.LE.AND R25, R22, R179.reuse, PT ;  /* 0x000000b316197233 */ /* 0x100fe20003803000 */
[----:B------:R-:W-:Y:S01]  /*cb00*/  IMAD.MOV.U32 R201, RZ, RZ, R236 ;  /* 0x000000ffffc97224 */ /* 0x000fe200078e00ec */
[--C-:B------:R-:W-:Y:S01]  /*cb10*/  HSET2.LE.AND R26, R21, R179.reuse, PT ;  /* 0x000000b3151a7233 */ /* 0x100fe20003803000 */
[----:B------:R-:W-:Y:S01]  /*cb20*/  IMAD.MOV.U32 R178, RZ, RZ, R50 ;  /* 0x000000ffffb27224 */ /* 0x000fe200078e0032 */
[--C-:B------:R-:W-:Y:S01]  /*cb30*/  HSET2.LE.AND R27, R20, R179.reuse, PT ;  /* 0x000000b3141b7233 */ /* 0x100fe20003803000 */
[----:B------:R-:W-:Y:S02]  /*cb40*/  IMAD.MOV.U32 R186, RZ, RZ, R51 ;  /* 0x000000ffffba7224 */ /* 0x000fe400078e0033 */
[----:B-1----:R-:W-:Y:S01]  /*cb50*/  FADD.FTZ R34, R207, R0 ;  /* 0x00000000cf227221 */ /* 0x002fe20000010000 */
[----:B------:R-:W-:Y:S01]  /*cb60*/  F2FP.F16.F32.PACK_AB R0, R79, R78 ;  /* 0x0000004e4f00723e */ /* 0x000fe200000000ff */
[----:B------:R-:W1:Y:S01]  /*cb70*/  LDSM.16.MT88.4 R20, [R204+0x5800] ;  /* 0x00580000cc14783b */ /* 0x000e620000004200 */
[----:B------:R-:W-:Y:S01]  /*cb80*/  HSET2.LE.AND R12, R40, R179, PT ;  /* 0x000000b3280c7233 */ /* 0x000fe20003803000 */
[----:B------:R-:W-:-:S02]  /*cb90*/  IMAD.MOV.U32 R202, RZ, RZ, R237 ;  /* 0x000000ffffca7224 */ /* 0x000fc400078e00ed */
[----:B------:R-:W-:Y:S01]  /*cba0*/  FADD.FTZ R40, R209, R8 ;  /* 0x00000008d1287221 */ /* 0x000fe20000010000 */
[----:B------:R-:W-:Y:S01]  /*cbb0*/  IMAD.MOV.U32 R47, RZ, RZ, R211 ;  /* 0x000000ffff2f7224 */ /* 0x000fe200078e00d3 */
[----:B------:R-:W-:Y:S01]  /*cbc0*/  LOP3.LUT R8, R3, R0, RZ, 0xc0, !PT ;  /* 0x0000000003087212 */ /* 0x000fe200078ec0ff */
[----:B------:R-:W-:Y:S02]  /*cbd0*/  IMAD.MOV.U32 R236, RZ, RZ, R123 ;  /* 0x000000ffffec7224 */ /* 0x000fe400078e007b */
[----:B------:R-:W-:Y:S01]  /*cbe0*/  FADD.FTZ R0, R201, R41 ;  /* 0x00000029c9007221 */ /* 0x000fe20000010000 */
[----:B------:R-:W-:Y:S01]  /*cbf0*/  IMAD.MOV.U32 R231, RZ, RZ, R122 ;  /* 0x000000ffffe77224 */ /* 0x000fe200078e007a */
[----:B---3--:R-:W-:Y:S01]  /*cc00*/  F2FP.F16.F32.PACK_AB R11, R57, R56 ;  /* 0x00000038390b723e */ /* 0x008fe200000000ff */
[----:B------:R-:W-:Y:S02]  /*cc10*/  IMAD.MOV.U32 R237, RZ, RZ, R178 ;  /* 0x000000ffffed7224 */ /* 0x000fe400078e00b2 */
[----:B------:R-:W-:Y:S01]  /*cc20*/  FADD.FTZ R2, R212, R2 ;  /* 0x00000002d4027221 */ /* 0x000fe20000010000 */
[----:B------:R-:W-:Y:S01]  /*cc30*/  IMAD.MOV.U32 R201, RZ, RZ, R202 ;  /* 0x000000ffffc97224 */ /* 0x000fe200078e00ca */
[--C-:B------:R-:W-:Y:S01]  /*cc40*/  HSET2.LE.AND R14, R46, R179.reuse, PT ;  /* 0x000000b32e0e7233 */ /* 0x100fe20003803000 */
[----:B------:R-:W-:Y:S01]  /*cc50*/  IMAD.MOV.U32 R122, RZ, RZ, R186 ;  /* 0x000000ffff7a7224 */ /* 0x000fe200078e00ba */
[--C-:B------:R-:W-:Y:S01]  /*cc60*/  HSET2.LE.AND R15, R45, R179.reuse, PT ;  /* 0x000000b32d0f7233 */ /* 0x100fe20003803000 */
[----:B------:R-:W-:Y:S01]  /*cc70*/  IMAD.MOV.U32 R123, RZ, RZ, R47 ;  /* 0x000000ffff7b7224 */ /* 0x000fe200078e002f */
[----:B------:R-:W-:Y:S01]  /*cc80*/  HSET2.LE.AND R16, R44, R179, PT ;  /* 0x000000b32c107233 */ /* 0x000fe20003803000 */
[----:B------:R-:W-:Y:S01]  /*cc90*/  IMAD.MOV.U32 R202, RZ, RZ, R236 ;  /* 0x000000ffffca7224 */ /* 0x000fe200078e00ec */
[----:B------:R-:W-:Y:S01]  /*cca0*/  MUFU.EX2 R53, R53 ;  /* 0x0000003500357308 */ /* 0x000fe20000000800 */
[----:B------:R-:W-:Y:S01]  /*ccb0*/  IMAD.MOV.U32 R186, RZ, RZ, R168 ;  /* 0x000000ffffba7224 */ /* 0x000fe200078e00a8 */
[----:B------:R-:W-:Y:S01]  /*ccc0*/  LOP3.LUT R11, R13, R11, RZ, 0xc0, !PT ;  /* 0x0000000b0d0b7212 */ /* 0x000fe200078ec0ff */
[----:B------:R-:W-:-:S02]  /*ccd0*/  IMAD.MOV.U32 R196, RZ, RZ, R231 ;  /* 0x000000ffffc47224 */ /* 0x000fc400078e00e7 */
[----:B------:R-:W-:Y:S01]  /*cce0*/  FADD.FTZ R13, R202, R0 ;  /* 0x00000000ca0d7221 */ /* 0x000fe20000010000 */
[----:B------:R-:W-:Y:S01]  /*ccf0*/  IMAD.MOV.U32 R178, RZ, RZ, R55 ;  /* 0x000000ffffb27224 */ /* 0x000fe200078e0037 */
[----:B------:R-:W-:Y:S01]  /*cd00*/  HSET2.LE.AND R18, R18, R179, PT ;  /* 0x000000b312127233 */ /* 0x000fe20003803000 */
[----:B------:R-:W-:Y:S01]  /*cd10*/  IMAD.MOV.U32 R231, RZ, RZ, R237 ;  /* 0x000000ffffe77224 */ /* 0x000fe200078e00ed */
[----:B------:R-:W-:Y:S01]  /*cd20*/  F2FP.F16.F32.PACK_AB R0, R114, R111 ;  /* 0x0000006f7200723e */ /* 0x000fe200000000ff */
[----:B------:R-:W-:Y:S01]  /*cd30*/  IMAD.MOV.U32 R184, RZ, RZ, R165 ;  /* 0x000000ffffb87224 */ /* 0x000fe200078e00a5 */
[----:B------:R2:W5:Y:S01]  /*cd40*/  LDL.LU R219, [R1+0xdc] ;  /* 0x0000dc0001db7983 */ /* 0x0005620000300800 */
[----:B------:R-:W-:Y:S02]  /*cd50*/  IMAD.MOV.U32 R237, RZ, RZ, R123 ;  /* 0x000000ffffed7224 */ /* 0x000fe400078e007b */
[----:B------:R-:W-:Y:S02]  /*cd60*/  IMAD.MOV.U32 R123, RZ, RZ, R186 ;  /* 0x000000ffff7b7224 */ /* 0x000fe400078e00ba */
[----:B------:R-:W-:Y:S01]  /*cd70*/  FADD.FTZ R35, R208, R2 ;  /* 0x00000002d0237221 */ /* 0x000fe20000010000 */
[----:B------:R-:W-:Y:S01]  /*cd80*/  IMAD.MOV.U32 R236, RZ, RZ, R122 ;  /* 0x000000ffffec7224 */ /* 0x000fe200078e007a */
[----:B------:R-:W-:Y:S01]  /*cd90*/  HMMA.16816.F32 R48, R4, R62, R80 ;  /* 0x0000003e0430723c */ /* 0x000fe20000001850 */
[----:B------:R-:W-:Y:S01]  /*cda0*/  IMAD.MOV.U32 R186, RZ, RZ, R191 ;  /* 0x000000ffffba7224 */ /* 0x000fe200078e00bf */
[----:B------:R-:W-:Y:S01]  /*cdb0*/  MUFU.EX2 R55, R42 ;  /* 0x0000002a00377308 */ /* 0x000fe20000000800 */
[----:B------:R-:W-:-:S03]  /*cdc0*/  IMAD.MOV.U32 R173, RZ, RZ, R164 ;  /* 0x000000ffffad7224 */ /* 0x000fc600078e00a4 */
[C---:B------:R-:W-:Y:S01]  /*cdd0*/  HMMA.16816.F32 R156, R4.reuse, R64, R156 ;  /* 0x00000040049c723c */ /* 0x040fe2000000189c */
[----:B------:R-:W-:Y:S02]  /*cde0*/  IMAD.MOV.U32 R122, RZ, RZ, R178 ;  /* 0x000000ffff7a7224 */ /* 0x000fe400078e00b2 */
[----:B------:R-:W-:Y:S02]  /*cdf0*/  IMAD.MOV.U32 R169, RZ, RZ, R215 ;  /* 0x000000ffffa97224 */ /* 0x000fe400078e00d7 */
[----:B------:R-:W-:Y:S01]  /*ce00*/  FADD.FTZ R34, R201, R34 ;  /* 0x00000022c9227221 */ /* 0x000fe20000010000 */
[----:B------:R-:W-:Y:S01]  /*ce10*/  IMAD.MOV.U32 R191, RZ, RZ, R54 ;  /* 0x000000ffffbf7224 */ /* 0x000fe200078e0036 */
[----:B------:R-:W-:Y:S01]  /*ce20*/  HMMA.16816.F32 R164, R4, R60, R84 ;  /* 0x0000003c04a4723c */ /* 0x000fe20000001854 */
[----:B------:R-:W-:Y:S01]  /*ce30*/  IMAD.MOV.U32 R178, RZ, RZ, R184 ;  /* 0x000000ffffb27224 */ /* 0x000fe200078e00b8 */
[----:B------:R-:W3:Y:S01]  /*ce40*/  MUFU.EX2 R54, R43 ;  /* 0x0000002b00367308 */ /* 0x000ee20000000800 */
[----:B------:R-:W-:-:S03]  /*ce50*/  IMAD.MOV.U32 R184, RZ, RZ, R163 ;  /* 0x000000ffffb87224 */ /* 0x000fc600078e00a3 */
[----:B------:R-:W-:Y:S01]  /*ce60*/  HMMA.16816.F32 R44, R4, R66, R72 ;  /* 0x00000042042c723c */ /* 0x000fe20000001848 */
[----:B----4-:R-:W-:Y:S01]  /*ce70*/  F2FP.F16.F32.PACK_AB R2, R58, R76 ;  /* 0x0000004c3a02723e */ /* 0x010fe200000000ff */
[----:B------:R-:W-:Y:S02]  /*ce80*/  IMAD.MOV.U32 R163, RZ, RZ, R161 ;  /* 0x000000ffffa37224 */ /* 0x000fe400078e00a1 */
[----:B------:R-:W-:Y:S01]  /*ce90*/  FADD.FTZ R35, R196, R35 ;  /* 0x00000023c4237221 */ /* 0x000fe20000010000 */
[----:B------:R-:W-:Y:S01]  /*cea0*/  IMAD.MOV.U32 R161, RZ, RZ, R160 ;  /* 0x000000ffffa17224 */ /* 0x000fe200078e00a0 */
[----:B------:R-:W-:Y:S01]  /*ceb0*/  F2FP.F16.F32.PACK_AB R10, R88, R77 ;  /* 0x0000004d580a723e */ /* 0x000fe200000000ff */
        /* <DEDUP_REMOVED lines=15> */
[----:B------:R2:W5:Y:S01]  /*cfb0*/  LDL.LU R218, [R1+0xd8] ;  /* 0x0000d80001da7983 */ /* 0x0005620000300800 */
[----:B------:R-:W-:Y:S01]  /*cfc0*/  IMAD.MOV.U32 R170, RZ, RZ, R151 ;  /* 0x000000ffffaa7224 */ /* 0x000fe200078e0097 */
[----:B------:R-:W-:Y:S01]  /*cfd0*/  LOP3.LUT R151, R19, R0, RZ, 0xc0, !PT ;  /* 0x0000000013977212 */ /* 0x000fe200078ec0ff */
[----:B------:R-:W-:Y:S01]  /*cfe0*/  IMAD.MOV.U32 R201, RZ, RZ, R186 ;  /* 0x000000ffffc97224 */ /* 0x000fe200078e00ba */
[----:B------:R-:W-:Y:S01]  /*cff0*/  LOP3.LUT R7, R15, R2, RZ, 0xc0, !PT ;  /* 0x000000020f077212 */ /* 0x000fe200078ec0ff */
[----:B------:R-:W-:Y:S01]  /*d000*/  IMAD.MOV.U32 R176, RZ, RZ, R202 ;  /* 0x000000ffffb07224 */ /* 0x000fe200078e00ca */
[----:B------:R-:W-:-:S02]  /*d010*/  F2FP.F16.F32.PACK_AB R0, R101, R103 ;  /* 0x000000676500723e */ /* 0x000fc400000000ff */
[----:B------:R-:W-:Y:S01]  /*d020*/  LOP3.LUT R10, R12, R10, RZ, 0xc0, !PT ;  /* 0x0000000a0c0a7212 */ /* 0x000fe200078ec0ff */
[----:B------:R-:W-:Y:S01]  /*d030*/  IMAD.MOV.U32 R229, RZ, RZ, R148 ;  /* 0x000000ffffe57224 */ /* 0x000fe200078e0094 */
[----:B------:R-:W-:Y:S01]  /*d040*/  F2FP.F16.F32.PACK_AB R2, R104, R110 ;  /* 0x0000006e6802723e */ /* 0x000fe200000000ff */
[----:B------:R-:W-:Y:S01]  /*d050*/  IMAD.MOV.U32 R202, RZ, RZ, R169 ;  /* 0x000000ffffca7224 */ /* 0x000fe200078e00a9 */
[----:B------:R-:W-:Y:S01]  /*d060*/  LOP3.LUT R149, R25, R0, RZ, 0xc0, !PT ;  /* 0x0000000019957212 */ /* 0x000fe200078ec0ff */
[----:B------:R-:W-:Y:S01]  /*d070*/  IMAD.MOV.U32 R169, RZ, RZ, R150 ;  /* 0x000000ffffa97224 */ /* 0x000fe200078e0096 */
[----:B------:R-:W-:Y:S01]  /*d080*/  LOP3.LUT R150, R18, R2, RZ, 0xc0, !PT ;  /* 0x0000000212967212 */ /* 0x000fe200078ec0ff */
[----:B------:R-:W-:Y:S01]  /*d090*/  IMAD.MOV.U32 R177, RZ, RZ, R201 ;  /* 0x000000ffffb17224 */ /* 0x000fe200078e00c9 */
[----:B---3--:R-:W-:Y:S01]  /*d0a0*/  F2FP.F16.F32.PACK_AB R0, R54, R55 ;  /* 0x000000373600723e */ /* 0x008fe200000000ff */
[----:B------:R-:W-:Y:S01]  /*d0b0*/  IMAD.MOV.U32 R201, RZ, RZ, R174 ;  /* 0x000000ffffc97224 */ /* 0x000fe200078e00ae */
[----:B------:R-:W-:Y:S01]  /*d0c0*/  F2FP.F16.F32.PACK_AB R2, R113, R115 ;  /* 0x000000737102723e */ /* 0x000fe200000000ff */
[----:B------:R-:W-:Y:S01]  /*d0d0*/  IMAD.MOV.U32 R174, RZ, RZ, R137 ;  /* 0x000000ffffae7224 */ /* 0x000fe200078e0089 */
[----:B------:R-:W-:Y:S01]  /*d0e0*/  LOP3.LUT R5, R17, R3, RZ, 0xc0, !PT ;  /* 0x0000000311057212 */ /* 0x000fe200078ec0ff */
[----:B------:R-:W-:Y:S01]  /*d0f0*/  FADD.FTZ R12, R135, R40 ;  /* 0x00000028870c7221 */ /* 0x000fe20000010000 */
[----:B------:R-:W-:Y:S01]  /*d100*/  LOP3.LUT R137, R27, R0, RZ, 0xc0, !PT ;  /* 0x000000001b897212 */ /* 0x000fe200078ec0ff */
[----:B------:R-:W-:Y:S01]  /*d110*/  IMAD.MOV.U32 R189, RZ, RZ, R123 ;  /* 0x000000ffffbd7224 */ /* 0x000fe200078e007b */
[----:B------:R-:W-:Y:S01]  /*d120*/  LOP3.LUT R148, R24, R2, RZ, 0xc0, !PT ;  /* 0x0000000218947212 */ /* 0x000fe200078ec0ff */
[----:B------:R-:W-:Y:S01]  /*d130*/  IMAD.MOV.U32 R234, RZ, RZ, R173 ;  /* 0x000000ffffea7224 */ /* 0x000fe200078e00ad */
[----:B------:R-:W-:Y:S01]  /*d140*/  F2FP.F16.F32.PACK_AB R0, R53, R52 ;  /* 0x000000343500723e */ /* 0x000fe200000000ff */
[----:B-1----:R-:W-:Y:S01]  /*d150*/  HMMA.16816.F32 R152, R8, R20, R152 ;  /* 0x000000140898723c */ /* 0x002fe20000001898 */
[----:B------:R-:W-:Y:S01]  /*d160*/  F2FP.F16.F32.PACK_AB R2, R59, R90 ;  /* 0x0000005a3b02723e */ /* 0x000fe200000000ff */
[----:B------:R-:W-:-:S02]  /*d170*/  IMAD.MOV.U32 R173, RZ, RZ, R139 ;  /* 0x000000ffffad7224 */ /* 0x000fc400078e008b */
[----:B------:R-:W-:Y:S01]  /*d180*/  FADD.FTZ R12, R189, R12 ;  /* 0x0000000cbd0c7221 */ /* 0x000fe20000010000 */
[----:B------:R-:W-:Y:S01]  /*d190*/  IMAD.MOV.U32 R188, RZ, RZ, R138 ;  /* 0x000000ffffbc7224 */ /* 0x000fe200078e008a */
[----:B------:R-:W-:Y:S01]  /*d1a0*/  F2FP.F16.F32.PACK_AB R3, R91, R89 ;  /* 0x000000595b03723e */ /* 0x000fe200000000ff */
[C---:B------:R-:W-:Y:S01]  /*d1b0*/  HMMA.16816.F32 R144, R8.reuse, R22, R144 ;  /* 0x000000160890723c */ /* 0x040fe20000001890 */
[----:B------:R-:W-:Y:S01]  /*d1c0*/  LOP3.LUT R139, R33, R0, RZ, 0xc0, !PT ;  /* 0x00000000218b7212 */ /* 0x000fe200078ec0ff */
[----:B------:R-:W-:Y:S01]  /*d1d0*/  FADD.FTZ R0, R229, R35 ;  /* 0x00000023e5007221 */ /* 0x000fe20000010000 */
[----:B------:R-:W-:Y:S01]  /*d1e0*/  LOP3.LUT R138, R32, R2, RZ, 0xc0, !PT ;  /* 0x00000002208a7212 */ /* 0x000fe200078ec0ff */
[----:B------:R-:W-:Y:S01]  /*d1f0*/  FADD.FTZ R2, R234, R34 ;  /* 0x00000022ea027221 */ /* 0x000fe20000010000 */
[----:B------:R-:W-:Y:S01]  /*d200*/  IMAD.MOV.U32 R178, RZ, RZ, R161 ;  /* 0x000000ffffb27224 */ /* 0x000fe200078e00a1 */
[C---:B------:R-:W-:Y:S01]  /*d210*/  HMMA.16816.F32 R140, R8.reuse, R28, R140 ;  /* 0x0000001c088c723c */ /* 0x040fe2000000188c */
[----:B------:R-:W-:Y:S01]  /*d220*/  IMAD.MOV.U32 R189, RZ, RZ, R136 ;  /* 0x000000ffffbd7224 */ /* 0x000fe200078e0088 */
[----:B------:R-:W-:Y:S01]  /*d230*/  LOP3.LUT R136, R26, R3, RZ, 0xc0, !PT ;  /* 0x000000031a887212 */ /* 0x000fe200078ec0ff */
[----:B------:R-:W-:Y:S01]  /*d240*/  IMAD.MOV.U32 R186, RZ, RZ, R163 ;  /* 0x000000ffffba7224 */ /* 0x000fe200078e00a3 */
[----:B------:R-:W-:Y:S01]  /*d250*/  LDSM.16.MT88.4 R40, [R205+0x5c00] ;  /* 0x005c0000cd28783b */ /* 0x000fe20000004200 */
[----:B------:R-:W-:Y:S01]  /*d260*/  IMAD.MOV.U32 R168, RZ, RZ, R206 ;  /* 0x000000ffffa87224 */ /* 0x000fe200078e00ce */
[----:B------:R-:W-:Y:S01]  /*d270*/  HMMA.16816.F32 R8, R8, R30, R68 ;  /* 0x0000001e0808723c */ /* 0x000fe20000001844 */
[----:B------:R-:W-:Y:S01]  /*d280*/  FADD.FTZ R3, R180, R0 ;  /* 0x00000000b4037221 */ /* 0x000fe20000010000 */
[----:B------:R-:W-:Y:S01]  /*d290*/  IMAD.MOV.U32 R171, RZ, RZ, R175 ;  /* 0x000000ffffab7224 */ /* 0x000fe200078e00af */
[----:B------:R2:W5:Y:S01]  /*d2a0*/  LDL.LU R217, [R1+0xd4] ;  /* 0x0000d40001d97983 */ /* 0x0005620000300800 */
[----:B------:R-:W1:Y:S02]  /*d2b0*/  LDC.U8 R132, c[0x0][0x388] ;  /* 0x0000e200ff847b82 */ /* 0x000e640000000000 */
[----:B------:R-:W-:Y:S01]  /*d2c0*/  HMMA.16816.F32 R164, R4, R20, R164 ;  /* 0x0000001404a4723c */ /* 0x000fe200000018a4 */
[----:B------:R-:W-:-:S05]  /*d2d0*/  FADD.FTZ R0, R181, R2 ;  /* 0x00000002b5007221 */ /* 0x000fca0000010000 */
[C---:B------:R-:W-:Y:S06]  /*d2e0*/  HMMA.16816.F32 R156, R4.reuse, R28, R156 ;  /* 0x0000001c049c723c */ /* 0x040fec000000189c */
[C---:B------:R-:W-:Y:S06]  /*d2f0*/  HMMA.16816.F32 R20, R4.reuse, R22, R48 ;  /* 0x000000160414723c */ /* 0x040fec0000001830 */
[----:B------:R-:W-:Y:S01]  /*d300*/  HMMA.16816.F32 R28, R4, R30, R44 ;  /* 0x0000001e041c723c */ /* 0x000fe2000000182c */
[----:B------:R-:W-:-:S06]  /*d310*/  FADD.FTZ R3, R196, R3 ;  /* 0x00000003c4037221 */ /* 0x000fcc0000010000 */
[----:B------:R-:W-:Y:S01]  /*d320*/  FADD.FTZ R4, R176, R13 ;  /* 0x0000000db0047221 */ /* 0x000fe20000010000 */
[----:B------:R-:W-:-:S03]  /*d330*/  FADD.FTZ R5, R177, R12 ;  /* 0x0000000cb1057221 */ /* 0x000fc60000010000 */
        /* <DEDUP_REMOVED lines=115> */
[C---:B---3--:R-:W-:Y:S06]  /*da70*/  HMMA.16816.F32 R152, R136.reuse, R160, R152 ;  /* 0x000000a08898723c */ /* 0x048fec0000001898 */
[----:B------:R-:W-:Y:S06]  /*da80*/  HMMA.16816.F32 R144, R136, R162, R144 ;  /* 0x000000a28890723c */ /* 0x000fec0000001890 */
[----:B------:R-:W-:Y:S06]  /*da90*/  HMMA.16816.F32 R164, R148, R160, R164 ;  /* 0x000000a094a4723c */ /* 0x000fec00000018a4 */
[----:B------:R-:W-:Y:S06]  /*daa0*/  HMMA.16816.F32 R140, R136, R40, R140 ;  /* 0x00000028888c723c */ /* 0x000fec000000188c */
[C---:B------:R-:W-:Y:S06]  /*dab0*/  HMMA.16816.F32 R160, R148.reuse, R162, R20 ;  /* 0x000000a294a0723c */ /* 0x040fec0000001814 */
[----:B------:R-:W-:Y:S06]  /*dac0*/  HMMA.16816.F32 R156, R148, R40, R156 ;  /* 0x00000028949c723c */ /* 0x000fec000000189c */
[-C--:B------:R-:W-:Y:S06]  /*dad0*/  HMMA.16816.F32 R136, R136, R42.reuse, R8 ;  /* 0x0000002a8888723c */ /* 0x080fec0000001808 */
[----:B------:R-:W-:Y:S01]  /*dae0*/  HMMA.16816.F32 R148, R148, R42, R28 ;  /* 0x0000002a9494723c */ /* 0x000fe2000000181c */
[----:B------:R-:W-:-:S08]  /*daf0*/  NOP ;  /* 0x0000000000007918 */ /* 0x000fd00000000000 */
[----:B-12---:R-:W-:-:S15]  /*db00*/  @!P0 BRA `(.L_x_976) ;  /* 0x000000b400808947 */ /* 0x006fde0003800000 */
        /* <DEDUP_REMOVED lines=14> */
[----:B------:R-:W-:-:S06]  /*dbf0*/  UIMAD UR4, UR6, UR9, UR4 ;  /* 0x00000009060472a4 */ /* 0x000fcc000f8e0204 */
[----:B------:R-:W-:Y:S02]  /*dc00*/  VIADD R3, R3, UR4 ;  /* 0x0000000403037c36 */ /* 0x000fe40008000000 */
[----:B------:R-:W1:Y:S01]  /*dc10*/  @!P1 LDC.64 R10, c[0x0][0x220] ;  /* 0x00008800ff0a9b82 */ /* 0x000e620000000a00 */
[----:B------:R-:W-:Y:S01]  /*dc20*/  @!P1 LEA R7, P0, R7, R2, 0x6 ;  /* 0x0000000207079211 */ /* 0x000fe200078030ff */
[----:B------:R-:W-:Y:S01]  /*dc30*/  VOTEU.ALL UP0, P1 ;  /* 0x00000000003f7886 */ /* 0x000fe20000800000 */
[----:B------:R-:W-:Y:S02]  /*dc40*/  @P1 STS [R228+0x4000], RZ ;  /* 0x004000ffe4001388 */ /* 0x000fe40000000800 */
[C---:B------:R-:W-:Y:S01]  /*dc50*/  @!P1 LEA.HI.X R12, R4.reuse, R3, R0, 0x6, P0 ;  /* 0x00000003040c9211 */ /* 0x040fe200000f3400 */
[----:B------:R-:W-:Y:S01]  /*dc60*/  @!P1 IMAD.WIDE.U32 R4, R4, 0x60, R2 ;  /* 0x0000006004049825 */ /* 0x000fe200078e0002 */
[----:B------:R-:W-:Y:S01]  /*dc70*/  @!P1 IADD3 R0, P0, R2, UR33, RZ ;  /* 0x0000002102009c10 */ /* 0x000fe2000ff1e0ff */
[----:B------:R-:W2:Y:S01]  /*dc80*/  @!P1 LDC.64 R14, c[0x0][0x220] ;  /* 0x00008800ff0e9b82 */ /* 0x000ea20000000a00 */
[----:B------:R-:W-:Y:S01]  /*dc90*/  @!UP0 UIMAD UR4, UR11, 0x60, URZ ;  /* 0x000000600b0488a4 */ /* 0x000fe2000f8e023f */
[----:B------:R-:W-:Y:S01]  /*dca0*/  @P1 STS [R228+0x4004], RZ ;  /* 0x004004ffe4001388 */ /* 0x000fe20000000800 */
[----:B------:R-:W-:Y:S01]  /*dcb0*/  @!P1 IADD3.X R9, R3, UR32, RZ, P0, !PT ;  /* 0x0000002003099c10 */ /* 0x000fe200087fe4ff */
[----:B------:R-:W-:-:S02]  /*dcc0*/  UISETP.GT.AND UP0, UPT, UR17, UR14, UPT ;  /* 0x0000000e1100728c */ /* 0x000fc4000bf04270 */
[----:B------:R-:W-:Y:S02]  /*dcd0*/  @P1 STS.64 [R228+0x4008], RZ ;  /* 0x004008ffe4001388 */ /* 0x000fe40000000a00 */
[----:B------:R-:W3:Y:S08]  /*dce0*/  @!P1 LDC.64 R16, c[0x0][0x220] ;  /* 0x00008800ff109b82 */ /* 0x000ef00000000a00 */
[----:B------:R-:W4:Y:S01]  /*dcf0*/  @!P1 LDC.64 R18, c[0x0][0x220] ;  /* 0x00008800ff129b82 */ /* 0x000f220000000a00 */
[----:B-1----:R-:W-:-:S04]  /*dd00*/  @!P1 LEA R10, P3, R2, R10, 0x1 ;  /* 0x0000000a020a9211 */ /* 0x002fc800078608ff */
[----:B------:R-:W-:Y:S02]  /*dd10*/  @!P1 LEA.HI.X R11, R2, R11, R3, 0x1, P3 ;  /* 0x0000000b020b9211 */ /* 0x000fe400018f0c03 */
[----:B--2---:R-:W-:-:S03]  /*dd20*/  @!P1 LEA R8, P2, R0, R14, 0x1 ;  /* 0x0000000e00089211 */ /* 0x004fc600078408ff */
[----:B------:R-:W-:Y:S01]  /*dd30*/  @!PT LDS RZ, [RZ] ;  /* 0x00000000fffff984 */ /* 0x000fe20000000800 */
[----:B------:R-:W-:Y:S01]  /*dd40*/  @!PT LDS RZ, [RZ] ;  /* 0x00000000fffff984 */ /* 0x000fe20000000800 */
[----:B------:R-:W-:Y:S01]  /*dd50*/  @!PT LDS RZ, [RZ] ;  /* 0x00000000fffff984 */ /* 0x000fe20000000800 */
[----:B------:R-:W-:Y:S01]  /*dd60*/  @!P1 LDGSTS.E.BYPASS.LTC128B.128 [R228+0x4000], desc[UR22][R10.64] ;  /* 0x040000000ae49fae */ /* 0x000fe2000b901d56 */
[----:B------:R-:W-:Y:S01]  /*dd70*/  @!P1 LEA.HI.X R9, R0, R15, R9, 0x1, P2 ;  /* 0x0000000f00099211 */ /* 0x000fe200010f0c09 */
[----:B------:R-:W-:Y:S02]  /*dd80*/  @!P1 VIADD R0, R5, UR4 ;  /* 0x0000000405009c36 */ /* 0x000fe40008000000 */
[----:B------:R-:W-:Y:S01]  /*dd90*/  @P1 STS.128 [R228+0x4800], RZ ;  /* 0x004800ffe4001388 */ /* 0x000fe20000000c00 */
[----:B---3--:R-:W-:-:S03]  /*dda0*/  @!P1 LEA R6, P0, R7, R16, 0x1 ;  /* 0x0000001007069211 */ /* 0x008fc600078008ff */
[----:B------:R-:W-:Y:S01]  /*ddb0*/  @!PT LDS RZ, [RZ] ;  /* 0x00000000fffff984 */ /* 0x000fe20000000800 */
[----:B------:R-:W-:Y:S01]  /*ddc0*/  @!PT LDS RZ, [RZ] ;  /* 0x00000000fffff984 */ /* 0x000fe20000000800 */
[----:B------:R-:W-:Y:S01]  /*ddd0*/  @!PT LDS RZ, [RZ] ;  /* 0x00000000fffff984 */ /* 0x000fe20000000800 */
[----:B------:R-:W-:Y:S01]  /*dde0*/  @!P1 LDGSTS.E.BYPASS.LTC128B.128 [R228+0x4800], desc[UR22][R8.64] ;  /* 0x0480000008e49fae */ /* 0x000fe2000b901d56 */
[----:B------:R-:W-:-:S03]  /*ddf0*/  @!P1 LEA.HI.X R7, R7, R17, R12, 0x1, P0 ;  /* 0x0000001107079211 */ /* 0x000fc600000f0c0c */
[----:B------:R-:W-:Y:S01]  /*de00*/  @P1 STS.128 [R228+0x5000], RZ ;  /* 0x005000ffe4001388 */ /* 0x000fe20000000c00 */
[----:B----4-:R-:W-:-:S03]  /*de10*/  @!P1 LEA R2, P0, R4, R18, 0x1 ;  /* 0x0000001204029211 */ /* 0x010fc600078008ff */
[----:B------:R-:W-:Y:S01]  /*de20*/  @!PT LDS RZ, [RZ] ;  /* 0x00000000fffff984 */ /* 0x000fe20000000800 */
[----:B------:R-:W-:Y:S01]  /*de30*/  @!PT LDS RZ, [RZ] ;  /* 0x00000000fffff984 */ /* 0x000fe20000000800 */
[----:B------:R-:W-:Y:S01]  /*de40*/  @!PT LDS RZ, [RZ] ;  /* 0x00000000fffff984 */ /* 0x000fe20000000800 */
[----:B------:R1:W-:Y:S01]  /*de50*/  @!P1 LDGSTS.E.BYPASS.LTC128B.128 [R228+0x5000], desc[UR22][R6.64] ;  /* 0x0500000006e49fae */ /* 0x0003e2000b901d56 */
[----:B------:R-:W-:Y:S01]  /*de60*/  @!P1 LEA.HI.X R3, R4, R19, R0, 0x1, P0 ;  /* 0x0000001304039211 */ /* 0x000fe200000f0c00 */
[----:B------:R-:W-:Y:S02]  /*de70*/  IMAD.U32 R0, RZ, RZ, UR17 ;  /* 0x00000011ff007e24 */ /* 0x000fe4000f8e00ff */
[----:B------:R-:W-:Y:S04]  /*de80*/  @P1 STS.128 [R228+0x5800], RZ ;  /* 0x005800ffe4001388 */ /* 0x000fe80000000c00 */
[----:B------:R-:W-:Y:S01]  /*de90*/  @!PT LDS RZ, [RZ] ;  /* 0x00000000fffff984 */ /* 0x000fe20000000800 */
[----:B------:R-:W-:Y:S01]  /*dea0*/  @!PT LDS RZ, [RZ] ;  /* 0x00000000fffff984 */ /* 0x000fe20000000800 */
[----:B------:R-:W-:Y:S01]  /*deb0*/  @!PT LDS RZ, [RZ] ;  /* 0x00000000fffff984 */ /* 0x000fe20000000800 */
[----:B------:R2:W-:Y:S04]  /*dec0*/  @!P1 LDGSTS.E.BYPASS.LTC128B.128 [R228+0x5800], desc[UR22][R2.64] ;  /* 0x0580000002e49fae */ /* 0x0005e8000b901d56 */
[----:B-----5:R-:W-:Y:S04]  /*ded0*/  LDSM.16.M88.4 R44, [R135+0x3c00] ;  /* 0x003c0000872c783b */ /* 0x020fe80000000200 */
[----:B------:R-:W-:Y:S04]  /*dee0*/  LDSM.16.M88.4 R64, [R135+0x2800] ;  /* 0x002800008740783b */ /* 0x000fe80000000200 */
[----:B------:R-:W-:Y:S04]  /*def0*/  LDSM.16.M88.4 R48, [R135+0x3800] ;  /* 0x003800008730783b */ /* 0x000fe80000000200 */
[----:B------:R-:W-:Y:S04]  /*df00*/  LDSM.16.M88.4 R72, [R135+0x2000] ;  /* 0x002000008748783b */ /* 0x000fe80000000200 */
[----:B-1----:R-:W1:Y:S04]  /*df10*/  LDSM.16.M88.4 R4, [R206+0x1000] ;  /* 0x00100000ce04783b */ /* 0x002e680000000200 */
[----:B------:R-:W3:Y:S04]  /*df20*/  LDSM.16.M88.4 R68, [R135+0x2400] ;  /* 0x002400008744783b */ /* 0x000ee80000000200 */
[----:B------:R-:W4:Y:S04]  /*df30*/  LDSM.16.M88.4 R60, [R135+0x2c00] ;  /* 0x002c0000873c783b */ /* 0x000f280000000200 */
[----:B------:R-:W2:Y:S04]  /*df40*/  LDSM.16.M88.4 R56, [R135+0x3000] ;  /* 0x003000008738783b */ /* 0x000ea80000000200 */
[----:B------:R-:W2:Y:S04]  /*df50*/  LDSM.16.M88.4 R52, [R135+0x3400] ;  /* 0x003400008734783b */ /* 0x000ea80000000200 */
[----:B------:R-:W-:Y:S04]  /*df60*/  LDSM.16.M88.4 R8, [R207+0x1000] ;  /* 0x00100000cf08783b */ /* 0x000fe80000000200 */
[----:B------:R-:W2:Y:S04]  /*df70*/  LDSM.16.M88.4 R80, [R209] ;  /* 0x00000000d150783b */ /* 0x000ea80000000200 */
[----:B------:R-:W2:Y:S04]  /*df80*/  LDSM.16.M88.4 R28, [R214] ;  /* 0x00000000d61c783b */ /* 0x000ea80000000200 */
[----:B------:R-:W2:Y:S04]  /*df90*/  LDSM.16.M88.4 R76, [R210] ;  /* 0x00000000d24c783b */ /* 0x000ea80000000200 */
[----:B------:R-:W2:Y:S01]  /*dfa0*/  LDSM.16.M88.4 R40, [R208] ;  /* 0x00000000d028783b */ /* 0x000ea20000000200 */
[C---:B-1----:R-:W-:Y:S03]  /*dfb0*/  HMMA.16816.F32 R108, R4.reuse, R44, RZ ;  /* 0x0000002c046c723c */ /* 0x042fe600000018ff */
[----:B------:R-:W1:Y:S04]  /*dfc0*/  LDSM.16.M88.4 R32, [R215] ;  /* 0x00000000d720783b */ /* 0x000e680000000200 */
[----:B------:R-:W1:Y:S01]  /*dfd0*/  LDSM.16.M88.4 R24, [R213] ;  /* 0x00000000d518783b */ /* 0x000e620000000200 */
[C---:B------:R-:W-:Y:S03]  /*dfe0*/  HMMA.16816.F32 R88, R4.reuse, R64, RZ ;  /* 0x000000400458723c */ /* 0x040fe600000018ff */
[----:B------:R-:W1:Y:S03]  /*dff0*/  LDSM.16.M88.4 R20, [R212] ;  /* 0x00000000d414783b */ /* 0x000e660000000200 */
[C---:B------:R-:W-:Y:S01]  /*e000*/  HMMA.16816.F32 R112, R4.reuse, R50, RZ ;  /* 0x000000320470723c */ /* 0x040fe200000018ff */
[----:B------:R-:W1:Y:S04]  /*e010*/  LDSM.16.M88.4 R16, [R211] ;  /* 0x00000000d310783b */ /* 0x000e680000000200 */
[----:B------:R-:W1:Y:S01]  /*e020*/  LDSM.16.M88.4 R12, [R206] ;  /* 0x00000000ce0c783b */ /* 0x000e620000000200 */
[C---:B------:R-:W-:Y:S03]  /*e030*/  HMMA.16816.F32 R104, R4.reuse, R72, RZ ;  /* 0x000000480468723c */ /* 0x040fe600000018ff */
[----:B------:R-:W0:Y:S03]  /*e040*/  LDGDEPBAR ;  /* 0x00000000000079af */ /* 0x000e260000000000 */
[C---:B------:R-:W-:Y:S06]  /*e050*/  HMMA.16816.F32 R100, R4.reuse, R74, RZ ;  /* 0x0000004a0464723c */ /* 0x040fec00000018ff */
[C---:B---3--:R-:W-:Y:S06]  /*e060*/  HMMA.16816.F32 R96, R4.reuse, R68, RZ ;  /* 0x000000440460723c */ /* 0x048fec00000018ff */
[C---:B------:R-:W-:Y:S06]  /*e070*/  HMMA.16816.F32 R92, R4.reuse, R70, RZ ;  /* 0x00000046045c723c */ /* 0x040fec00000018ff */
[C---:B------:R-:W-:Y:S06]  /*e080*/  HMMA.16816.F32 R180, R4.reuse, R66, RZ ;  /* 0x0000004204b4723c */ /* 0x040fec00000018ff */
[C---:B----4-:R-:W-:Y:S06]  /*e090*/  HMMA.16816.F32 R176, R4.reuse, R60, RZ ;  /* 0x0000003c04b0723c */ /* 0x050fec00000018ff */
[C---:B------:R-:W-:Y:S06]  /*e0a0*/  HMMA.16816.F32 R172, R4.reuse, R62, RZ ;  /* 0x0000003e04ac723c */ /* 0x040fec00000018ff */
[C---:B--2---:R-:W-:Y:S06]  /*e0b0*/  HMMA.16816.F32 R168, R4.reuse, R56, RZ ;  /* 0x0000003804a8723c */ /* 0x044fec00000018ff */
[C---:B------:R-:W-:Y:S06]  /*e0c0*/  HMMA.16816.F32 R128, R4.reuse, R58, RZ ;  /* 0x0000003a0480723c */ /* 0x040fec00000018ff */
[C---:B------:R-:W-:Y:S06]  /*e0d0*/  HMMA.16816.F32 R124, R4.reuse, R52, RZ ;  /* 0x00000034047c723c */ /* 0x040fec00000018ff */
[C---:B------:R-:W-:Y:S06]  /*e0e0*/  HMMA.16816.F32 R120, R4.reuse, R54, RZ ;  /* 0x000000360478723c */ /* 0x040fec00000018ff */
[C---:B------:R-:W-:Y:S06]  /*e0f0*/  HMMA.16816.F32 R116, R4.reuse, R48, RZ ;  /* 0x000000300474723c */ /* 0x040fec00000018ff */
[----:B------:R-:W-:Y:S01]  /*e100*/  HMMA.16816.F32 R84, R4, R46, RZ ;  /* 0x0000002e0454723c */ /* 0x000fe200000018ff */
[----:B------:R-:W2:Y:S01]  /*e110*/  LDSM.16.M88.4 R4, [R207] ;  /* 0x00000000cf04783b */ /* 0x000ea20000000200 */
[----:B------:R-:W-:-:S04]  /*e120*/  DEPBAR.LE SB0, 0x0 ;  /* 0x000080000000791a */ /* 0x000fc80000000000 */
[C---:B------:R-:W-:Y:S06]  /*e130*/  HMMA.16816.F32 R236, R8.reuse, R80, R108 ;  /* 0x0000005008ec723c */ /* 0x040fec000000186c */
[C---:B------:R-:W-:Y:S06]  /*e140*/  HMMA.16816.F32 R200, R8.reuse, R28, R88 ;  /* 0x0000001c08c8723c */ /* 0x040fec0000001858 */
[C---:B------:R-:W-:Y:S06]  /*e150*/  HMMA.16816.F32 R88, R8.reuse, R78, R112 ;  /* 0x0000004e0858723c */ /* 0x040fec0000001870 */
[C---:B------:R-:W-:Y:S06]  /*e160*/  HMMA.16816.F32 R184, R8.reuse, R40, R104 ;  /* 0x0000002808b8723c */ /* 0x040fec0000001868 */
[----:B------:R-:W-:Y:S01]  /*e170*/  HMMA.16816.F32 R188, R8, R42, R100 ;  /* 0x0000002a08bc723c */ /* 0x000fe20000001864 */
[----:B------:R-:W-:-:S02]  /*e180*/  IMAD.MOV.U32 R231, RZ, RZ, R236 ;  /* 0x000000ffffe77224 */ /* 0x000fc400078e00ec */
[----:B------:R-:W3:Y:S01]  /*e190*/  S2R R236, SR_TID.X ;  /* 0x0000000000ec7919 */ /* 0x000ee20000002100 */
[----:B------:R-:W-:Y:S02]  /*e1a0*/  IMAD.MOV.U32 R244, RZ, RZ, R237 ;  /* 0x000000fffff47224 */ /* 0x000fe400078e00ed */
[----:B-1----:R-:W-:Y:S01]  /*e1b0*/  HMMA.16816.F32 R192, R8, R32, R96 ;  /* 0x0000002008c0723c */ /* 0x002fe20000001860 */
[----:B------:R-:W-:Y:S02]  /*e1c0*/  IMAD.MOV.U32 R252, RZ, RZ, R239 ;  /* 0x000000fffffc7224 */ /* 0x000fe400078e00ef */
[----:B------:R-:W-:-:S03]  /*e1d0*/  IMAD.MOV.U32 R251, RZ, RZ, R238 ;  /* 0x000000fffffb7224 */ /* 0x000fc600078e00ee */
[C---:B------:R-:W-:Y:S01]  /*e1e0*/  HMMA.16816.F32 R196, R8.reuse, R34, R92 ;  /* 0x0000002208c4723c */ /* 0x040fe2000000185c */
[----:B------:R-:W-:Y:S02]  /*e1f0*/  IMAD.MOV.U32 R239, RZ, RZ, R90 ;  /* 0x000000ffffef7224 */ /* 0x000fe400078e005a */
[----:B------:R-:W-:Y:S02]  /*e200*/  IMAD.MOV.U32 R238, RZ, RZ, R91 ;  /* 0x000000ffffee7224 */ /* 0x000fe400078e005b */
[----:B------:R-:W-:Y:S01]  /*e210*/  IMAD.MOV.U32 R237, RZ, RZ, R88 ;  /* 0x000000ffffed7224 */ /* 0x000fe200078e0058 */
[----:B------:R-:W-:Y:S01]  /*e220*/  HMMA.16816.F32 R180, R8, R30, R180 ;  /* 0x0000001e08b4723c */ /* 0x000fe200000018b4 */
[----:B------:R-:W-:-:S05]  /*e230*/  IMAD.MOV.U32 R230, RZ, RZ, R89 ;  /* 0x000000ffffe67224 */ /* 0x000fca00078e0059 */
[C---:B------:R-:W-:Y:S06]  /*e240*/  HMMA.16816.F32 R176, R8.reuse, R24, R176 ;  /* 0x0000001808b0723c */ /* 0x040fec00000018b0 */
[----:B------:R-:W-:Y:S01]  /*e250*/  HMMA.16816.F32 R172, R8, R26, R172 ;  /* 0x0000001a08ac723c */ /* 0x000fe200000018ac */
[----:B---3--:R-:W-:-:S05]  /*e260*/  IMAD.SHL.U32 R236, R236, 0x2, RZ ;  /* 0x00000002ecec7824 */ /* 0x008fca00078e00ff */
[----:B------:R-:W-:Y:S01]  /*e270*/  HMMA.16816.F32 R168, R8, R20, R168 ;  /* 0x0000001408a8723c */ /* 0x000fe200000018a8 */
[----:B------:R-:W-:-:S05]  /*e280*/  LOP3.LUT R236, R236, 0x6, RZ, 0xc0, !PT ;  /* 0x00000006ecec7812 */ /* 0x000fca00078ec0ff */
[----:B------:R-:W-:Y:S01]  /*e290*/  HMMA.16816.F32 R128, R8, R22, R128 ;  /* 0x000000160880723c */ /* 0x000fe20000001880 */
[----:B------:R-:W-:-:S05]  /*e2a0*/  IMAD R0, R0, 0x80, R236 ;  /* 0x0000008000007824 */ /* 0x000fca00078e02ec */
[C---:B------:R-:W-:Y:S01]  /*e2b0*/  HMMA.16816.F32 R124, R8.reuse, R16, R124 ;  /* 0x00000010087c723c */ /* 0x040fe2000000187c */
[----:B------:R-:W-:Y:S01]  /*e2c0*/  IMAD.IADD R3, R222, 0x1, -R0 ;  /* 0x00000001de037824 */ /* 0x000fe200078e0a00 */
[C---:B------:R-:W-:Y:S01]  /*e2d0*/  ISETP.GE.AND P0, PT, R0.reuse, R227, PT ;  /* 0x000000e30000720c */ /* 0x040fe20003f06270 */
[C---:B------:R-:W-:Y:S01]  /*e2e0*/  VIADD R2, R0.reuse, 0x1 ;  /* 0x0000000100027836 */ /* 0x040fe20000000000 */
[CC--:B------:R-:W-:Y:S02]  /*e2f0*/  ISETP.GE.AND P3, PT, R0.reuse, R226.reuse, PT ;  /* 0x000000e20000720c */ /* 0x0c0fe40003f66270 */
[C---:B------:R-:W-:Y:S01]  /*e300*/  HMMA.16816.F32 R232, R8.reuse, R18, R120 ;  /* 0x0000001208e8723c */ /* 0x040fe20000001878 */
[----:B------:R-:W-:Y:S02]  /*e310*/  ISETP.LT.OR P0, PT, R0, R219, P0 ;  /* 0x000000db0000720c */ /* 0x000fe40000701670 */
[C---:B------:R-:W-:Y:S02]  /*e320*/  ISETP.GE.AND P6, PT, R2.reuse, R227, PT ;  /* 0x000000e30200720c */ /* 0x040fe40003fc6270 */
[C---:B------:R-:W-:Y:S01]  /*e330*/  ISETP.GE.AND P5, PT, R2.reuse, R226, PT ;  /* 0x000000e20200720c */ /* 0x040fe20003fa6270 */
[----:B------:R-:W-:Y:S01]  /*e340*/  HMMA.16816.F32 R240, R8, R76, R116 ;  /* 0x0000004c08f0723c */ /* 0x000fe20000001874 */
[----:B------:R-:W-:-:S02]  /*e350*/  ISETP.GE.AND P4, PT, R2, R225, PT ;  /* 0x000000e10200720c */ /* 0x000fc40003f86270 */
[C---:B------:R-:W-:Y:S02]  /*e360*/  ISETP.GE.AND P2, PT, R2.reuse, R224, PT ;  /* 0x000000e00200720c */ /* 0x040fe40003f46270 */
[C---:B------:R-:W-:Y:S01]  /*e370*/  ISETP.LT.OR P6, PT, R2.reuse, R219, P6 ;  /* 0x000000db0200720c */ /* 0x040fe200037c1670 */
[----:B------:R-:W-:Y:S01]  /*e380*/  HMMA.16816.F32 R8, R8, R82, R84 ;  /* 0x000000520808723c */ /* 0x000fe20000001854 */
[C---:B------:R-:W-:Y:S02]  /*e390*/  ISETP.LT.OR P5, PT, R2.reuse, R218, P5 ;  /* 0x000000da0200720c */ /* 0x040fe40002fa1670 */
[C---:B------:R-:W-:Y:S02]  /*e3a0*/  ISETP.LT.OR P4, PT, R2.reuse, R217, P4 ;  /* 0x000000d90200720c */ /* 0x040fe40002781670 */
[----:B------:R-:W-:Y:S01]  /*e3b0*/  ISETP.LT.OR P2, PT, R2, R216, P2 ;  /* 0x000000d80200720c */ /* 0x000fe20001741670 */
[----:B------:R-:W-:Y:S01]  /*e3c0*/  HMMA.16816.F32 R104, R12, R72, RZ ;  /* 0x000000480c68723c */ /* 0x000fe200000018ff */
[----:B------:R-:W-:-:S05]  /*e3d0*/  ISETP.LT.OR P3, PT, R0, R218, P3 ;  /* 0x000000da0000720c */ /* 0x000fca0001f61670 */
[C---:B------:R-:W-:Y:S06]  /*e3e0*/  HMMA.16816.F32 R108, R12.reuse, R74, RZ ;  /* 0x0000004a0c6c723c */ /* 0x040fec00000018ff */
[C---:B------:R-:W-:Y:S06]  /*e3f0*/  HMMA.16816.F32 R100, R12.reuse, R68, RZ ;  /* 0x000000440c64723c */ /* 0x040fec00000018ff */
[----:B------:R-:W-:Y:S01]  /*e400*/  HMMA.16816.F32 R96, R12, R70, RZ ;  /* 0x000000460c60723c */ /* 0x000fe200000018ff */
[----:B------:R-:W-:-:S02]  /*e410*/  IMAD.MOV.U32 R248, RZ, RZ, R10 ;  /* 0x000000fffff87224 */ /* 0x000fc400078e000a */
        /* <DEDUP_REMOVED lines=15> */
[C---:B--2---:R-:W-:Y:S06]  /*e510*/  HMMA.16816.F32 R68, R4.reuse, R20, R68 ;  /* 0x000000140444723c */ /* 0x044fec0000001844 */
        /* <DEDUP_REMOVED lines=9> */
[----:B------:R-:W-:-:S02]  /*e5b0*/  IMAD.MOV.U32 R33, RZ, RZ, R244 ;  /* 0x000000ffff217224 */ /* 0x000fc400078e00f4 */
[----:B------:R-:W-:-:S03]  /*e5c0*/  IMAD.MOV.U32 R32, RZ, RZ, R247 ;  /* 0x000000ffff207224 */ /* 0x000fc600078e00f7 */
[C---:B------:R-:W-:Y:S06]  /*e5d0*/  HMMA.16816.F32 R92, R4.reuse, R28, R92 ;  /* 0x0000001c045c723c */ /* 0x040fec000000185c */
[C---:B------:R-:W-:Y:S06]  /*e5e0*/  HMMA.16816.F32 R88, R4.reuse, R30, R88 ;  /* 0x0000001e0458723c */ /* 0x040fec0000001858 */
[C---:B------:R-:W-:Y:S06]  /*e5f0*/  HMMA.16816.F32 R84, R4.reuse, R24, R84 ;  /* 0x000000180454723c */ /* 0x040fec0000001854 */
[----:B------:R-:W-:Y:S01]  /*e600*/  HMMA.16816.F32 R72, R4, R26, R72 ;  /* 0x0000001a0448723c */ /* 0x000fe20000001848 */
[----:B------:R-:W-:-:S05]  /*e610*/  IMAD.MOV.U32 R25, RZ, RZ, R248 ;  /* 0x000000ffff197224 */ /* 0x000fca00078e00f8 */
[C---:B------:R-:W-:Y:S06]  /*e620*/  HMMA.16816.F32 R76, R4.reuse, R78, R48 ;  /* 0x0000004e044c723c */ /* 0x040fec0000001830 */
[----:B------:R-:W-:Y:S07]  /*e630*/  HMMA.16816.F32 R80, R4, R82, R12 ;  /* 0x000000520450723c */ /* 0x000fee000000180c */
[----:B------:R-:W-:-:S02]  /*e640*/  IMAD.IADD R4, R220, 0x1, -R0 ;  /* 0x00000001dc047824 */ /* 0x000fc400078e0a00 */
[--C-:B------:R-:W-:Y:S02]  /*e650*/  IMAD.IADD R5, R221, 0x1, -R0.reuse ;  /* 0x00000001dd057824 */ /* 0x100fe400078e0a00 */
[----:B------:R-:W-:Y:S01]  /*e660*/  IMAD.IADD R6, R223, 0x1, -R0 ;  /* 0x00000001df067824 */ /* 0x000fe200078e0a00 */
[----:B------:R-:W-:Y:S02]  /*e670*/  IABS R7, R4 ;  /* 0x0000000400077213 */ /* 0x000fe40000000000 */
[----:B------:R-:W-:Y:S02]  /*e680*/  IABS R4, R3 ;  /* 0x0000000300047213 */ /* 0x000fe40000000000 */
[----:B------:R-:W-:Y:S01]  /*e690*/  IABS R3, R5 ;  /* 0x0000000500037213 */ /* 0x000fe20000000000 */
[----:B------:R-:W-:Y:S01]  /*e6a0*/  IMAD.IADD R5, R220, 0x1, -R2 ;  /* 0x00000001dc057824 */ /* 0x000fe200078e0a02 */
[----:B------:R-:W-:Y:S01]  /*e6b0*/  IABS R6, R6 ;  /* 0x0000000600067213 */ /* 0x000fe20000000000 */
[----:B------:R-:W-:-:S02]  /*e6c0*/  IMAD.MOV.U32 R8, RZ, RZ, R7 ;  /* 0x000000ffff087224 */ /* 0x000fc400078e0007 */
        /* <DEDUP_REMOVED lines=19> */
[----:B------:R-:W-:Y:S01]  /*e800*/  IABS R5, R4 ;  /* 0x0000000400057213 */ /* 0x000fe20000000000 */
[----:B------:R-:W-:Y:S01]  /*e810*/  IMAD.MOV.U32 R186, RZ, RZ, R245 ;  /* 0x000000ffffba7224 */ /* 0x000fe200078e00f5 */
        /* <DEDUP_REMOVED lines=8> */
[----:B------:R-:W-:Y:S01]  /*e8a0*/  BAR.SYNC.DEFER_BLOCKING 0x0 ;  /* 0x0000000000007b1d */ /* 0x000fe20000010000 */
[----:B------:R-:W-:Y:S01]  /*e8b0*/  ISETP.GE.AND P0, PT, R0, R225, PT ;  /* 0x000000e10000720c */ /* 0x000fe20003f06270 */
[----:B------:R-:W-:Y:S01]  /*e8c0*/  IMAD.IADD R7, R222, 0x1, -R3 ;  /* 0x00000001de077824 */ /* 0x000fe200078e0a03 */
[----:B------:R-:W-:-:S02]  /*e8d0*/  ISETP.GE.AND P3, PT, R0, R224, PT ;  /* 0x000000e00000720c */ /* 0x000fc40003f66270 */
[----:B------:R-:W-:Y:S01]  /*e8e0*/  IABS R2, R4 ;  /* 0x0000000400027213 */ /* 0x000fe20000000000 */
[----:B------:R-:W-:Y:S01]  /*e8f0*/  IMAD.MOV.U32 R4, RZ, RZ, R6 ;  /* 0x000000ffff047224 */ /* 0x000fe200078e0006 */
[C---:B------:R-:W-:Y:S02]  /*e900*/  ISETP.LT.OR P0, PT, R0.reuse, R217, P0 ;  /* 0x000000d90000720c */ /* 0x040fe40000701670 */
        /* <DEDUP_REMOVED lines=27> */
[----:B------:R-:W-:Y:S01]  /*eac0*/  I2FP.F32.S32 R10, R5 ;  /* 0x00000005000a7245 */ /* 0x000fe20000201400 */
[----:B------:R-:W-:Y:S01]  /*ead0*/  IMAD.MOV.U32 R187, RZ, RZ, R252 ;  /* 0x000000ffffbb7224 */ /* 0x000fe200078e00fc */
[----:B------:R-:W-:-:S02]  /*eae0*/  IABS R4, R4 ;  /* 0x0000000400047213 */ /* 0x000fc40000000000 */
        /* <DEDUP_REMOVED lines=14> */
[----:B------:R-:W-:Y:S01]  /*ebd0*/  ISETP.GE.AND P4, PT, R2, R227, PT ;  /* 0x000000e30200720c */ /* 0x000fe20003f86270 */
[--C-:B------:R-:W-:Y:S01]  /*ebe0*/  IMAD.IADD R4, R220, 0x1, -R3.reuse ;  /* 0x00000001dc047824 */ /* 0x100fe200078e0a03 */
[----:B------:R-:W-:Y:S01]  /*ebf0*/  ISETP.GE.AND P2, PT, R2, R226, PT ;  /* 0x000000e20200720c */ /* 0x000fe20003f46270 */
[----:B------:R-:W-:Y:S01]  /*ec00*/  IMAD.IADD R6, R222, 0x1, -R3 ;  /* 0x00000001de067824 */ /* 0x000fe200078e0a03 */
[C---:B------:R-:W-:Y:S01]  /*ec10*/  ISETP.GE.AND P0, PT, R2.reuse, R225, PT ;  /* 0x000000e10200720c */ /* 0x040fe20003f06270 */
[----:B------:R-:W-:Y:S01]  /*ec20*/  IMAD.MOV.U32 R33, RZ, RZ, R246 ;  /* 0x000000ffff217224 */ /* 0x000fe200078e00f6 */
[----:B------:R-:W-:-:S02]  /*ec30*/  ISETP.GE.AND P3, PT, R2, R224, PT ;  /* 0x000000e00200720c */ /* 0x000fc40003f66270 */
[----:B------:R-:W-:Y:S02]  /*ec40*/  I2FP.F32.S32 R7, R7 ;  /* 0x0000000700077245 */ /* 0x000fe40000201400 */
[C---:B------:R-:W-:Y:S02]  /*ec50*/  ISETP.LT.OR P4, PT, R2.reuse, R219, P4 ;  /* 0x000000db0200720c */ /* 0x040fe40002781670 */
[C---:B------:R-:W-:Y:S01]  /*ec60*/  ISETP.LT.OR P2, PT, R2.reuse, R218, P2 ;  /* 0x000000da0200720c */ /* 0x040fe20001741670 */
[----:B------:R-:W-:Y:S01]  /*ec70*/  FFMA.FTZ R14, R7, -UR31, R188 ;  /* 0x8000001f070e7c23 */ /* 0x000fe200080100bc */
[C---:B------:R-:W-:Y:S01]  /*ec80*/  ISETP.LT.OR P0, PT, R2.reuse, R217, P0 ;  /* 0x000000d90200720c */ /* 0x040fe20000701670 */
        /* <DEDUP_REMOVED lines=46> */
[C---:B------:R-:W-:Y:S02]  /*ef70*/  ISETP.GE.AND P5, PT, R2.reuse, R224, PT ;  /* 0x000000e00200720c */ /* 0x040fe40003fa6270 */
        /* <DEDUP_REMOVED lines=35> */
[----:B------:R-:W-:Y:S01]  /*f1b0*/  ISETP.GE.AND P4, PT, R2, R227, PT ;  /* 0x000000e30200720c */ /* 0x000fe20003f86270 */
[----:B------:R-:W-:Y:S01]  /*f1c0*/  IMAD.IADD R4, R220, 0x1, -R3 ;  /* 0x00000001dc047824 */ /* 0x000fe200078e0a03 */
[----:B------:R-:W-:Y:S01]  /*f1d0*/  ISETP.GE.AND P2, PT, R2, R226, PT ;  /* 0x000000e20200720c */ /* 0x000fe20003f46270 */
[----:B------:R-:W-:Y:S01]  /*f1e0*/  FFMA.FTZ R8, R8, -UR31, R195 ;  /* 0x8000001f08087c23 */ /* 0x000fe200080100c3 */
[C---:B------:R-:W-:Y:S01]  /*f1f0*/  ISETP.GE.AND P0, PT, R2.reuse, R225, PT ;  /* 0x000000e10200720c */ /* 0x040fe20003f06270 */
[----:B------:R-:W-:Y:S01]  /*f200*/  IMAD.MOV.U32 R194, RZ, RZ, R237 ;  /* 0x000000ffffc27224 */ /* 0x000fe200078e00ed */
        /* <DEDUP_REMOVED lines=29> */
[C---:B------:R-:W-:Y:S01]  /*f3e0*/  ISETP.GE.AND P6, PT, R3.reuse, R227, PT ;  /* 0x000000e30300720c */ /* 0x040fe20003fc6270 */
[----:B------:R-:W-:Y:S01]  /*f3f0*/  IMAD.IADD R4, R220, 0x1, -R2 ;  /* 0x00000001dc047824 */ /* 0x000fe200078e0a02 */
[C---:B------:R-:W-:Y:S01]  /*f400*/  ISETP.GE.AND P5, PT, R3.reuse, R226, PT ;  /* 0x000000e20300720c */ /* 0x040fe20003fa6270 */
[----:B------:R-:W-:Y:S01]  /*f410*/  FFMA.FTZ R12, R6, -UR31, R196 ;  /* 0x8000001f060c7c23 */ /* 0x000fe200080100c4 */
        /* <DEDUP_REMOVED lines=32> */
[----:B------:R-:W-:-:S02]  /*f620*/  ISETP.GE.AND P6, PT, R2, R225, PT ;  /* 0x000000e10200720c */ /* 0x000fc40003fc6270 */
[C---:B------:R-:W-:Y:S02]  /*f630*/  ISETP.GE.AND P5, PT, R2.reuse, R224, PT ;  /* 0x000000e00200720c */ /* 0x040fe40003fa6270 */
        /* <DEDUP_REMOVED lines=48> */
[C---:B------:R-:W-:Y:S02]  /*f940*/  ISETP.GE.AND P2, PT, R2.reuse, R224, PT ;  /* 0x000000e00200720c */ /* 0x040fe40003f46270 */
        /* <DEDUP_REMOVED lines=70> */
[--C-:B------:R-:W-:Y:S01]  /*fdb0*/  IMAD.IADD R4, R220, 0x1, -R2.reuse ;  /* 0x00000001dc047824 */ /* 0x100fe200078e0a02 */
        /* <DEDUP_REMOVED lines=133> */
[----:B------:R-:W-:Y:S01]  /*10610*/  IABS R6, R5 ;  /* 0x0000000500067213 */ /* 0x000fe20000000000 */
[----:B------:R-:W-:Y:S01]  /*10620*/  IMAD.MOV.U32 R5, RZ, RZ, R11 ;  /* 0x000000ffff057224 */ /* 0x000fe200078e000b */
[----:B------:R-:W-:Y:S02]  /*10630*/  IABS R7, R2 ;  /* 0x0000000200077213 */ /* 0x000fe40000000000 */
        /* <DEDUP_REMOVED lines=16> */
[----:B------:R-:W-:Y:S01]  /*10740*/  I2FP.F32.S32 R6, R6 ;  /* 0x0000000600067245 */ /* 0x000fe20000201400 */
[----:B------:R1:W-:Y:S01]  /*10750*/  STL [R1], R5 ;  /* 0x0000000501007387 */ /* 0x0003e20000100800 */
[----:B------:R-:W-:-:S02]  /*10760*/  ISETP.GE.AND P0, PT, R3, R227, PT ;  /* 0x000000e30300720c */ /* 0x000fc40003f06270 */
[C---:B------:R-:W-:Y:S01]  /*10770*/  ISETP.GE.AND P3, PT, R3.reuse, R226, PT ;  /* 0x000000e20300720c */ /* 0x040fe20003f66270 */
[----:B------:R-:W-:Y:S01]  /*10780*/  FFMA.FTZ R12, R6, -UR31, R168 ;  /* 0x8000001f060c7c23 */ /* 0x000fe200080100a8 */
[C---:B------:R-:W-:Y:S01]  /*10790*/  ISETP.GE.AND P6, PT, R3.reuse, R225, PT ;  /* 0x000000e10300720c */ /* 0x040fe20003fc6270 */
[----:B------:R-:W-:Y:S01]  /*107a0*/  IMAD.IADD R6, R222, 0x1, -R2 ;  /* 0x00000001de067824 */ /* 0x000fe200078e0a02 */
[C---:B------:R-:W-:Y:S01]  /*107b0*/  ISETP.GE.AND P5, PT, R3.reuse, R224, PT ;  /* 0x000000e00300720c */ /* 0x040fe20003fa6270 */
[----:B------:R2:W-:Y:S01]  /*107c0*/  STL [R1+0x14], R4 ;  /* 0x0000140401007387 */ /* 0x0005e20000100800 */
[C---:B------:R-:W-:Y:S02]  /*107d0*/  ISETP.LT.OR P0, PT, R3.reuse, R219, P0 ;  /* 0x000000db0300720c */ /* 0x040fe40000701670 */
[C---:B------:R-:W-:Y:S02]  /*107e0*/  ISETP.LT.OR P3, PT, R3.reuse, R218, P3 ;  /* 0x000000da0300720c */ /* 0x040fe40001f61670 */
[----:B------:R-:W-:-:S02]  /*107f0*/  ISETP.LT.OR P6, PT, R3, R217, P6 ;  /* 0x000000d90300720c */ /* 0x000fc400037c1670 */
[----:B------:R-:W-:Y:S02]  /*10800*/  ISETP.LT.OR P5, PT, R3, R216, P5 ;  /* 0x000000d80300720c */ /* 0x000fe40002fa1670 */
[----:B------:R-:W-:Y:S02]  /*10810*/  IABS R8, R7 ;  /* 0x0000000700087213 */ /* 0x000fe40000000000 */
[----:B------:R-:W-:Y:S02]  /*10820*/  FSEL R180, R12, -INF , !P4 ;  /* 0xff8000000cb47808 */ /* 0x000fe40006000000 */
[----:B------:R-:W-:Y:S02]  /*10830*/  FSEL R188, R11, -INF , !P2 ;  /* 0xff8000000bbc7808 */ /* 0x000fe40005000000 */
[----:B------:R-:W-:Y:S01]  /*10840*/  FSEL R24, R10, -INF , !P0 ;  /* 0xff8000000a187808 */ /* 0x000fe20004000000 */
[--C-:B-1----:R-:W-:Y:S01]  /*10850*/  IMAD.IADD R5, R221, 0x1, -R3.reuse ;  /* 0x00000001dd057824 */ /* 0x102fe200078e0a03 */
[C---:B------:R-:W-:Y:S01]  /*10860*/  ISETP.GE.AND P4, PT, R2.reuse, R227, PT ;  /* 0x000000e30200720c */ /* 0x040fe20003f86270 */
[----:B------:R-:W-:Y:S01]  /*10870*/  IMAD.IADD R3, R223, 0x1, -R3 ;  /* 0x00000001df037824 */ /* 0x000fe200078e0a03 */
[----:B------:R-:W-:-:S02]  /*10880*/  ISETP.GE.AND P2, PT, R2, R226, PT ;  /* 0x000000e20200720c */ /* 0x000fc40003f46270 */
[----:B------:R-:W-:Y:S02]  /*10890*/  IABS R7, R5 ;  /* 0x0000000500077213 */ /* 0x000fe40000000000 */
[----:B------:R-:W-:Y:S01]  /*108a0*/  IABS R5, R3 ;  /* 0x0000000300057213 */ /* 0x000fe20000000000 */
[----:B--2---:R-:W-:Y:S01]  /*108b0*/  IMAD.IADD R4, R220, 0x1, -R2 ;  /* 0x00000001dc047824 */ /* 0x004fe200078e0a02 */
[----:B------:R-:W-:Y:S01]  /*108c0*/  IABS R3, R6 ;  /* 0x0000000600037213 */ /* 0x000fe20000000000 */
[----:B------:R-:W-:Y:S01]  /*108d0*/  IMAD.MOV.U32 R6, RZ, RZ, R8 ;  /* 0x000000ffff067224 */ /* 0x000fe200078e0008 */
[----:B------:R-:W-:Y:S02]  /*108e0*/  I2FP.F32.S32 R8, R5 ;  /* 0x0000000500087245 */ /* 0x000fe40000201400 */
[----:B------:R-:W-:Y:S02]  /*108f0*/  IABS R4, R4 ;  /* 0x0000000400047213 */ /* 0x000fe40000000000 */
[----:B------:R-:W-:Y:S01]  /*10900*/  I2FP.F32.S32 R6, R6 ;  /* 0x0000000600067245 */ /* 0x000fe20000201400 */
[----:B------:R-:W-:Y:S01]  /*10910*/  FFMA.FTZ R14, R8, -UR31, R171 ;  /* 0x8000001f080e7c23 */ /* 0x000fe200080100ab */
[----:B------:R-:W-:-:S02]  /*10920*/  I2FP.F32.S32 R5, R4 ;  /* 0x0000000400057245 */ /* 0x000fc40000201400 */
[----:B------:R-:W-:Y:S01]  /*10930*/  I2FP.F32.S32 R3, R3 ;  /* 0x0000000300037245 */ /* 0x000fe20000201400 */
[----:B------:R-:W-:Y:S01]  /*10940*/  FFMA.FTZ R4, R6, -UR31, R71 ;  /* 0x8000001f06047c23 */ /* 0x000fe20008010047 */
[----:B------:R-:W-:Y:S01]  /*10950*/  ISETP.GE.AND P0, PT, R2, R225, PT ;  /* 0x000000e10200720c */ /* 0x000fe20003f06270 */
[----:B------:R-:W-:Y:S01]  /*10960*/  FFMA.FTZ R13, R5, -UR31, R64 ;  /* 0x8000001f050d7c23 */ /* 0x000fe20008010040 */
[----:B------:R-:W-:Y:S01]  /*10970*/  I2FP.F32.S32 R7, R7 ;  /* 0x0000000700077245 */ /* 0x000fe20000201400 */
[----:B------:R-:W-:Y:S01]  /*10980*/  FFMA.FTZ R9, R3, -UR31, R66 ;  /* 0x8000001f03097c23 */ /* 0x000fe20008010042 */
[----:B------:R-:W-:Y:S01]  /*10990*/  FSEL R4, R4, -INF , !P3 ;  /* 0xff80000004047808 */ /* 0x000fe20005800000 */
[----:B------:R-:W-:Y:S01]  /*109a0*/  VIADD R3, R0, 0x49 ;  /* 0x0000004900037836 */ /* 0x000fe20000000000 */
[C---:B------:R-:W-:Y:S01]  /*109b0*/  ISETP.GE.AND P3, PT, R2.reuse, R224, PT ;  /* 0x000000e00200720c */ /* 0x040fe20003f66270 */
[--C-:B------:R-:W-:Y:S01]  /*109c0*/  IMAD.IADD R5, R221, 0x1, -R2.reuse ;  /* 0x00000001dd057824 */ /* 0x100fe200078e0a02 */
[C---:B------:R-:W-:Y:S01]  /*109d0*/  ISETP.LT.OR P4, PT, R2.reuse, R219, P4 ;  /* 0x000000db0200720c */ /* 0x040fe20002781670 */
[----:B------:R1:W-:Y:S01]  /*109e0*/  STL [R1+0x10], R4 ;  /* 0x0000100401007387 */ /* 0x0003e20000100800 */
[C---:B------:R-:W-:Y:S01]  /*109f0*/  ISETP.LT.OR P2, PT, R2.reuse, R218, P2 ;  /* 0x000000da0200720c */ /* 0x040fe20001741670 */
[----:B------:R-:W-:Y:S01]  /*10a00*/  FFMA.FTZ R15, R7, -UR31, R169 ;  /* 0x8000001f070f7c23 */ /* 0x000fe200080100a9 */
[----:B------:R-:W-:Y:S01]  /*10a10*/  ISETP.LT.OR P0, PT, R2, R217, P0 ;  /* 0x000000d90200720c */ /* 0x000fe20000701670 */
[--C-:B------:R-:W-:Y:S01]  /*10a20*/  IMAD.IADD R6, R222, 0x1, -R3.reuse ;  /* 0x00000001de067824 */ /* 0x100fe200078e0a03 */
[----:B------:R-:W-:Y:S01]  /*10a30*/  ISETP.LT.OR P3, PT, R2, R216, P3 ;  /* 0x000000d80200720c */ /* 0x000fe20001f61670 */
[----:B------:R-:W-:Y:S01]  /*10a40*/  IMAD.IADD R2, R223, 0x1, -R2 ;  /* 0x00000001df027824 */ /* 0x000fe200078e0a02 */
[----:B------:R-:W-:Y:S01]  /*10a50*/  IABS R8, R5 ;  /* 0x0000000500087213 */ /* 0x000fe20000000000 */
[----:B------:R-:W-:Y:S01]  /*10a60*/  IMAD.IADD R7, R221, 0x1, -R3 ;  /* 0x00000001dd077824 */ /* 0x000fe200078e0a03 */
[----:B------:R-:W-:-:S02]  /*10a70*/  FSEL R177, R15, -INF , !P6 ;  /* 0xff8000000fb17808 */ /* 0x000fc40007000000 */
[----:B------:R-:W-:Y:S02]  /*10a80*/  IABS R10, R2 ;  /* 0x00000002000a7213 */ /* 0x000fe40000000000 */
[----:B------:R-:W-:Y:S02]  /*10a90*/  IABS R2, R6 ;  /* 0x0000000600027213 */ /* 0x000fe40000000000 */
[----:B------:R-:W-:Y:S01]  /*10aa0*/  IABS R5, R7 ;  /* 0x0000000700057213 */ /* 0x000fe20000000000 */
[----:B------:R-:W-:Y:S01]  /*10ab0*/  IMAD.MOV.U32 R7, RZ, RZ, R8 ;  /* 0x000000ffff077224 */ /* 0x000fe200078e0008 */
[----:B------:R-:W-:Y:S02]  /*10ac0*/  I2FP.F32.S32 R10, R10 ;  /* 0x0000000a000a7245 */ /* 0x000fe40000201400 */
[----:B------:R-:W-:Y:S02]  /*10ad0*/  FSEL R181, R14, -INF , !P5 ;  /* 0xff8000000eb57808 */ /* 0x000fe40006800000 */
[----:B------:R-:W-:-:S02]  /*10ae0*/  I2FP.F32.S32 R7, R7 ;  /* 0x0000000700077245 */ /* 0x000fc40000201400 */
[C---:B------:R-:W-:Y:S01]  /*10af0*/  ISETP.GE.AND P6, PT, R3.reuse, R227, PT ;  /* 0x000000e30300720c */ /* 0x040fe20003fc6270 */
[----:B-1----:R-:W-:Y:S01]  /*10b00*/  IMAD.IADD R4, R220, 0x1, -R3 ;  /* 0x00000001dc047824 */ /* 0x002fe200078e0a03 */
[----:B------:R-:W-:Y:S01]  /*10b10*/  ISETP.GE.AND P5, PT, R3, R226, PT ;  /* 0x000000e20300720c */ /* 0x000fe20003fa6270 */
[----:B------:R-:W-:Y:S01]  /*10b20*/  FFMA.FTZ R8, R7, -UR31, R128 ;  /* 0x8000001f07087c23 */ /* 0x000fe20008010080 */
[----:B------:R-:W-:Y:S01]  /*10b30*/  FFMA.FTZ R7, R10, -UR31, R130 ;  /* 0x8000001f0a077c23 */ /* 0x000fe20008010082 */
[C---:B------:R-:W-:Y:S02]  /*10b40*/  ISETP.LT.OR P6, PT, R3.reuse, R219, P6 ;  /* 0x000000db0300720c */ /* 0x040fe400037c1670 */
[----:B------:R-:W-:Y:S02]  /*10b50*/  IABS R4, R4 ;  /* 0x0000000400047213 */ /* 0x000fe40000000000 */
[----:B------:R-:W-:Y:S02]  /*10b60*/  ISETP.LT.OR P5, PT, R3, R218, P5 ;  /* 0x000000da0300720c */ /* 0x000fe40002fa1670 */
[----:B------:R-:W-:Y:S01]  /*10b70*/  FSEL R250, R13, -INF , !P4 ;  /* 0xff8000000dfa7808 */ /* 0x000fe20006000000 */
[----:B------:R-:W-:Y:S01]  /*10b80*/  IMAD.MOV.U32 R6, RZ, RZ, R4 ;  /* 0x000000ffff067224 */ /* 0x000fe200078e0004 */
[----:B------:R-:W-:Y:S01]  /*10b90*/  FSEL R68, R9, -INF , !P2 ;  /* 0xff80000009447808 */ /* 0x000fe20005000000 */
[----:B------:R-:W-:Y:S01]  /*10ba0*/  IMAD.MOV.U32 R4, RZ, RZ, R2 ;  /* 0x000000ffff047224 */ /* 0x000fe200078e0002 */
[----:B------:R-:W-:Y:S01]  /*10bb0*/  ISETP.GE.AND P4, PT, R3, R225, PT ;  /* 0x000000e10300720c */ /* 0x000fe20003f86270 */
[----:B------:R-:W-:Y:S01]  /*10bc0*/  IMAD.MOV.U32 R2, RZ, RZ, R5 ;  /* 0x000000ffff027224 */ /* 0x000fe200078e0005 */
[----:B------:R-:W-:Y:S01]  /*10bd0*/  I2FP.F32.S32 R5, R6 ;  /* 0x0000000600057245 */ /* 0x000fe20000201400 */
[----:B------:R-:W-:Y:S01]  /*10be0*/  IMAD.IADD R6, R223, 0x1, -R3 ;  /* 0x00000001df067824 */ /* 0x000fe200078e0a03 */
[----:B------:R-:W-:-:S02]  /*10bf0*/  I2FP.F32.S32 R4, R4 ;  /* 0x0000000400047245 */ /* 0x000fc40000201400 */
[----:B------:R-:W-:Y:S01]  /*10c00*/  I2FP.F32.S32 R2, R2 ;  /* 0x0000000200027245 */ /* 0x000fe20000201400 */
[----:B------:R-:W-:Y:S01]  /*10c10*/  FFMA.FTZ R5, R5, -UR31, R65 ;  /* 0x8000001f05057c23 */ /* 0x000fe20008010041 */
[----:B------:R-:W-:Y:S01]  /*10c20*/  ISETP.GE.AND P2, PT, R3, R224, PT ;  /* 0x000000e00300720c */ /* 0x000fe20003f46270 */
[----:B------:R-:W-:Y:S01]  /*10c30*/  FFMA.FTZ R4, R4, -UR31, R67 ;  /* 0x8000001f04047c23 */ /* 0x000fe20008010043 */
[----:B------:R-:W-:Y:S01]  /*10c40*/  FSEL R174, R8, -INF , !P0 ;  /* 0xff80000008ae7808 */ /* 0x000fe20004000000 */
[----:B------:R-:W-:Y:S01]  /*10c50*/  FFMA.FTZ R10, R2, -UR31, R129 ;  /* 0x8000001f020a7c23 */ /* 0x000fe20008010081 */
[----:B------:R-:W-:Y:S01]  /*10c60*/  VIADD R2, R0, 0x50 ;  /* 0x0000005000027836 */ /* 0x000fe20000000000 */
        /* <DEDUP_REMOVED lines=45> */
[----:B------:R-:W-:Y:S01]  /*10f40*/  FFMA.FTZ R8, R8, -UR31, R126 ;  /* 0x8000001f08087c23 */ /* 0x000fe2000801007e */
[C---:B------:R-:W-:Y:S01]  /*10f50*/  ISETP.GE.AND P2, PT, R2.reuse, R226, PT ;  /* 0x000000e20200720c */ /* 0x040fe20003f46270 */
[----:B------:R1:W-:Y:S01]  /*10f60*/  STL [R1+0x4], R4 ;  /* 0x0000040401007387 */ /* 0x0003e20000100800 */
        /* <DEDUP_REMOVED lines=12> */
[----:B------:R-:W-:Y:S02]  /*11030*/  I2FP.F32.S32 R7, R7 ;  /* 0x0000000700077245 */ /* 0x000fe40000201400 */
[----:B------:R-:W-:Y:S01]  /*11040*/  I2FP.F32.S32 R6, R6 ;  /* 0x0000000600067245 */ /* 0x000fe20000201400 */
[----:B-1----:R-:W-:Y:S01]  /*11050*/  IMAD.IADD R4, R220, 0x1, -R3 ;  /* 0x00000001dc047824 */ /* 0x002fe200078e0a03 */
[----:B------:R-:W-:Y:S01]  /*11060*/  I2FP.F32.S32 R5, R5 ;  /* 0x0000000500057245 */ /* 0x000fe20000201400 */
[----:B------:R-:W-:-:S02]  /*11070*/  FFMA.FTZ R11, R7, -UR31, R127 ;  /* 0x8000001f070b7c23 */ /* 0x000fc4000801007f */
[----:B------:R-:W-:Y:S01]  /*11080*/  FFMA.FTZ R12, R6, -UR31, R125 ;  /* 0x8000001f060c7c23 */ /* 0x000fe2000801007d */
[----:B------:R-:W-:Y:S01]  /*11090*/  FSEL R131, R9, -INF , !P6 ;  /* 0xff80000009837808 */ /* 0x000fe20007000000 */
[----:B------:R-:W-:Y:S01]  /*110a0*/  IMAD.IADD R7, R222, 0x1, -R3 ;  /* 0x00000001de077824 */ /* 0x000fe200078e0a03 */
[----:B------:R-:W-:Y:S01]  /*110b0*/  IABS R2, R4 ;  /* 0x0000000400027213 */ /* 0x000fe20000000000 */
[----:B------:R-:W-:Y:S02]  /*110c0*/  IMAD.MOV.U32 R4, RZ, RZ, R10 ;  /* 0x000000ffff047224 */ /* 0x000fe400078e000a */
[----:B------:R-:W-:Y:S01]  /*110d0*/  FFMA.FTZ R5, R5, -UR31, R61 ;  /* 0x8000001f05057c23 */ /* 0x000fe2000801003d */
[----:B------:R-:W-:Y:S02]  /*110e0*/  FSEL R6, R8, -INF , !P5 ;  /* 0xff80000008067808 */ /* 0x000fe40006800000 */
[----:B------:R-:W-:Y:S02]  /*110f0*/  I2FP.F32.S32 R2, R2 ;  /* 0x0000000200027245 */ /* 0x000fe40000201400 */
[----:B------:R-:W-:Y:S01]  /*11100*/  I2FP.F32.S32 R4, R4 ;  /* 0x0000000400047245 */ /* 0x000fe20000201400 */
[----:B------:R1:W-:Y:S01]  /*11110*/  STL [R1+0x8], R6 ;  /* 0x0000080601007387 */ /* 0x0003e20000100800 */
[----:B------:R-:W-:Y:S01]  /*11120*/  FSEL R237, R5, -INF , !P4 ;  /* 0xff80000005ed7808 */ /* 0x000fe20006000000 */
[----:B------:R-:W-:Y:S01]  /*11130*/  FFMA.FTZ R10, R2, -UR31, R56 ;  /* 0x8000001f020a7c23 */ /* 0x000fe20008010038 */
[C---:B------:R-:W-:Y:S01]  /*11140*/  ISETP.GE.AND P6, PT, R3.reuse, R227, PT ;  /* 0x000000e30300720c */ /* 0x040fe20003fc6270 */
[----:B------:R-:W-:Y:S01]  /*11150*/  FFMA.FTZ R4, R4, -UR31, R63 ;  /* 0x8000001f04047c23 */ /* 0x000fe2000801003f */
[C---:B------:R-:W-:Y:S01]  /*11160*/  ISETP.GE.AND P5, PT, R3.reuse, R226, PT ;  /* 0x000000e20300720c */ /* 0x040fe20003fa6270 */
[----:B------:R-:W-:Y:S01]  /*11170*/  VIADD R2, R0, 0x59 ;  /* 0x0000005900027836 */ /* 0x000fe20000000000 */
[----:B------:R-:W-:Y:S01]  /*11180*/  ISETP.GE.AND P4, PT, R3, R225, PT ;  /* 0x000000e10300720c */ /* 0x000fe20003f86270 */
[----:B------:R-:W-:Y:S01]  /*11190*/  IMAD.IADD R5, R221, 0x1, -R3 ;  /* 0x00000001dd057824 */ /* 0x000fe200078e0a03 */
[----:B------:R-:W-:Y:S01]  /*111a0*/  FSEL R124, R4, -INF , !P2 ;  /* 0xff800000047c7808 */ /* 0x000fe20005000000 */
        /* <DEDUP_REMOVED lines=8> */
[----:B------:R-:W-:Y:S01]  /*11230*/  IABS R7, R5 ;  /* 0x0000000500077213 */ /* 0x000fe20000000000 */
[----:B-1----:R-:W-:Y:S01]  /*11240*/  IMAD.IADD R6, R222, 0x1, -R2 ;  /* 0x00000001de067824 */ /* 0x002fe200078e0a02 */
[----:B------:R-:W-:-:S02]  /*11250*/  IABS R5, R3 ;  /* 0x0000000300057213 */ /* 0x000fc40000000000 */
        /* <DEDUP_REMOVED lines=18> */
[C---:B------:R-:W-:Y:S01]  /*11380*/  IMAD.IADD R5, R221.reuse, 0x1, -R2 ;  /* 0x00000001dd057824 */ /* 0x040fe200078e0a02 */
[----:B------:R-:W-:Y:S01]  /*11390*/  ISETP.GE.AND P0, PT, R2, R227, PT ;  /* 0x000000e30200720c */ /* 0x000fe20003f06270 */
        /* <DEDUP_REMOVED lines=126> */
[C---:B------:R-:W-:Y:S01]  /*11b80*/  ISETP.GE.AND P0, PT, R3.reuse, R225, PT ;  /* 0x000000e10300720c */ /* 0x040fe20003f06270 */
        /* <DEDUP_REMOVED lines=19> */
[----:B------:R-:W-:Y:S01]  /*11cc0*/  IMAD.MOV.U32 R191, RZ, RZ, R231 ;  /* 0x000000ffffbf7224 */ /* 0x000fe200078e00e7 */
        /* <DEDUP_REMOVED lines=91> */
[--C-:B------:R-:W-:Y:S01]  /*12280*/  IMAD.IADD R4, R220, 0x1, -R0.reuse ;  /* 0x00000001dc047824 */ /* 0x100fe200078e0a00 */
[----:B------:R-:W-:Y:S01]  /*12290*/  FSEL R187, R3, -INF , !P2 ;  /* 0xff80000003bb7808 */ /* 0x000fe20005000000 */
[--C-:B------:R-:W-:Y:S01]  /*122a0*/  IMAD.IADD R3, R222, 0x1, -R0.reuse ;  /* 0x00000001de037824 */ /* 0x100fe200078e0a00 */
        /* <DEDUP_REMOVED lines=92> */
.L_x_979:
[----:B------:R-:W-:Y:S05]  /*12870*/  BSYNC B0 ;  /* 0x0000000000007941 */ /* 0x000fea0003800000 */
.L_x_978:
[----:B------:R-:W0:Y:S02]  /*12880*/  LDGDEPBAR ;  /* 0x00000000000079af */ /* 0x000e240000000000 */
.L_x_977:
[----:B------:R-:W3:Y:S01]  /*12890*/  LDL R3, [R1+0x18] ;  /* 0x0000180001037983 */ /* 0x000ee20000100800 */
[----:B------:R-:W-:-:S03]  /*128a0*/  IMAD.MOV.U32 R130, RZ, RZ, R24 ;  /* 0x000000ffff827224 */ /* 0x000fc600078e0018 */
[----:B------:R-:W4:Y:S04]  /*128b0*/  LDL R2, [R1+0x90] ;  /* 0x0000900001027983 */ /* 0x000f280000100800 */
[----:B------:R-:W2:Y:S04]  /*128c0*/  LDL R125, [R1+0x1c] ;  /* 0x00001c00017d7983 */ /* 0x000ea80000100800 */
[----:B------:R-:W-:Y:S04]  /*128d0*/  STL [R1+0x100], R228 ;  /* 0x000100e401007387 */ /* 0x000fe80000100800 */
[----:B------:R1:W-:Y:S04]  /*128e0*/  STL [R1+0xfc], R227 ;  /* 0x0000fce301007387 */ /* 0x0003e80000100800 */
[----:B-1----:R-:W3:Y:S01]  /*128f0*/  LDL.LU R227, [R1] ;  /* 0x0000000001e37983 */ /* 0x002ee20000300800 */
[----:B------:R-:W-:-:S04]  /*12900*/  FMNMX.FTZ R0, R39, R50, !PT ;  /* 0x0000003227007209 */ /* 0x000fc80007810000 */
[----:B------:R-:W-:-:S04]  /*12910*/  FMNMX.FTZ R0, R104, R0, !PT ;  /* 0x0000000068007209 */ /* 0x000fc80007810000 */
[----:B------:R-:W-:-:S04]  /*12920*/  FMNMX.FTZ R0, R49, R0, !PT ;  /* 0x0000000031007209 */ /* 0x000fc80007810000 */
[----:B------:R-:W-:-:S04]  /*12930*/  FMNMX.FTZ R0, R45, R0, !PT ;  /* 0x000000002d007209 */ /* 0x000fc80007810000 */
[----:B------:R-:W-:-:S04]  /*12940*/  FMNMX.FTZ R0, R44, R0, !PT ;  /* 0x000000002c007209 */ /* 0x000fc80007810000 */
[----:B------:R-:W-:Y:S01]  /*12950*/  FMNMX.FTZ R0, R52, R0, !PT ;  /* 0x0000000034007209 */ /* 0x000fe20007810000 */
[----:B------:R1:W-:Y:S03]  /*12960*/  STL [R1+0xf8], R226 ;  /* 0x0000f8e201007387 */ /* 0x0003e60000100800 */
[----:B------:R-:W-:Y:S01]  /*12970*/  FMNMX.FTZ R0, R41, R0, !PT ;  /* 0x0000000029007209 */ /* 0x000fe20007810000 */
[----:B------:R1:W-:Y:S03]  /*12980*/  STL [R1+0xf4], R225 ;  /* 0x0000f4e101007387 */ /* 0x0003e60000100800 */
[----:B------:R-:W-:Y:S01]  /*12990*/  FMNMX.FTZ R0, R31, R0, !PT ;  /* 0x000000001f007209 */ /* 0x000fe20007810000 */
[----:B------:R-:W-:Y:S04]  /*129a0*/  STL [R1+0xf0], R224 ;  /* 0x0000f0e001007387 */ /* 0x000fe80000100800 */
[----:B------:R1:W-:Y:S01]  /*129b0*/  STL [R1+0xec], R223 ;  /* 0x0000ecdf01007387 */ /* 0x0003e20000100800 */
[----:B------:R-:W-:-:S03]  /*129c0*/  FMNMX.FTZ R0, R30, R0, !PT ;  /* 0x000000001e007209 */ /* 0x000fc60007810000 */
[----:B------:R-:W-:Y:S04]  /*129d0*/  STL [R1+0xe8], R222 ;  /* 0x0000e8de01007387 */ /* 0x000fe80000100800 */
[----:B------:R-:W-:Y:S04]  /*129e0*/  STL [R1+0xe4], R221 ;  /* 0x0000e4dd01007387 */ /* 0x000fe80000100800 */
[----:B------:R-:W-:Y:S04]  /*129f0*/  STL [R1+0xe0], R220 ;  /* 0x0000e0dc01007387 */ /* 0x000fe80000100800 */
[----:B------:R-:W-:Y:S01]  /*12a00*/  STL [R1+0xdc], R219 ;  /* 0x0000dcdb01007387 */ /* 0x000fe20000100800 */
        /* <DEDUP_REMOVED lines=18> */
[----:B------:R-:W4:Y:S04]  /*12b30*/  LDL R72, [R1+0xa0] ;  /* 0x0000a00001487983 */ /* 0x000f280000100800 */
[----:B-1----:R-:W4:Y:S01]  /*12b40*/  LDL.LU R226, [R1+0x10] ;  /* 0x0000100001e27983 */ /* 0x002f220000300800 */
[----:B------:R-:W-:-:S03]  /*12b50*/  FMNMX.FTZ R0, R184, R0, !PT ;  /* 0x00000000b8007209 */ /* 0x000fc60007810000 */
[----:B------:R-:W4:Y:S01]  /*12b60*/  LDL.LU R225, [R1+0x14] ;  /* 0x0000140001e17983 */ /* 0x000f220000300800 */
[----:B------:R-:W-:-:S03]  /*12b70*/  FMNMX.FTZ R0, R182, R0, !PT ;  /* 0x00000000b6007209 */ /* 0x000fc60007810000 */
[----:B------:R-:W4:Y:S01]  /*12b80*/  LDL.LU R223, [R1+0x8] ;  /* 0x0000080001df7983 */ /* 0x000f220000300800 */
[----:B------:R-:W-:Y:S01]  /*12b90*/  FMNMX.FTZ R0, R120, R0, !PT ;  /* 0x0000000078007209 */ /* 0x000fe20007810000 */
[----:B------:R-:W-:Y:S02]  /*12ba0*/  USHF.L.U32 UR37, UR17, 0x2, URZ ;  /* 0x0000000211257899 */ /* 0x000fe4000800063f */
[----:B------:R-:W-:Y:S02]  /*12bb0*/  UIADD3 UR7, UR27, -0x4498517b, URZ ;  /* 0xbb67ae851b077890 */ /* 0x000fe4000fffe03f */
[----:B------:R-:W-:Y:S02]  /*12bc0*/  UIADD3 UR18, UR26, -0x61c88647, URZ ;  /* 0x9e3779b91a127890 */ /* 0x000fe4000fffe03f */
[----:B------:R-:W-:Y:S02]  /*12bd0*/  UIADD3 UR6, UR26, 0x3c6ef372, URZ ;  /* 0x3c6ef3721a067890 */ /* 0x000fe4000fffe03f */
[----:B------:R-:W-:-:S02]  /*12be0*/  UIADD3 UR4, UR27, 0x76cf5d0a, URZ ;  /* 0x76cf5d0a1b047890 */ /* 0x000fc4000fffe03f */
[----:B------:R-:W-:Y:S01]  /*12bf0*/  UIADD3 UR30, UR37, 0x1, URZ ;  /* 0x00000001251e7890 */ /* 0x000fe2000fffe03f */
[----:B---3--:R-:W-:Y:S01]  /*12c00*/  FMNMX.FTZ R0, R227, R0, !PT ;  /* 0x00000000e3007209 */ /* 0x008fe20007810000 */
[----:B------:R1:W-:Y:S04]  /*12c10*/  STL [R1+0x104], R227 ;  /* 0x000104e301007387 */ /* 0x0003e80000100800 */
[----:B-1----:R-:W3:Y:S01]  /*12c20*/  LDL.LU R227, [R1+0x4] ;  /* 0x0000040001e37983 */ /* 0x002ee20000300800 */
[----:B------:R-:W-:Y:S01]  /*12c30*/  IMAD.WIDE.U32 R74, R3, -0x326172a9, RZ ;  /* 0xcd9e8d57034a7825 */ /* 0x000fe200078e00ff */
[----:B------:R-:W-:-:S04]  /*12c40*/  FMNMX.FTZ R0, R130, R0, !PT ;  /* 0x0000000082007209 */ /* 0x000fc80007810000 */
[----:B--2---:R-:W-:Y:S01]  /*12c50*/  LOP3.LUT R3, R75, R125, RZ, 0x3c, !PT ;  /* 0x0000007d4b037212 */ /* 0x004fe200078e3cff */
[----:B----4-:R-:W-:Y:S01]  /*12c60*/  IMAD.WIDE.U32 R84, R2, -0x2daee0ad, RZ ;  /* 0xd2511f5302547825 */ /* 0x010fe200078e00ff */
[----:B------:R-:W-:-:S03]  /*12c70*/  FMNMX.FTZ R0, R250, R0, !PT ;  /* 0x00000000fa007209 */ /* 0x000fc60007810000 */
[----:B------:R-:W-:Y:S02]  /*12c80*/  IMAD.U32 R2, RZ, RZ, UR27 ;  /* 0x0000001bff027e24 */ /* 0x000fe4000f8e00ff */
[----:B------:R-:W-:Y:S01]  /*12c90*/  IMAD.WIDE.U32 R80, R3, -0x2daee0ad, RZ ;  /* 0xd2511f5303507825 */ /* 0x000fe200078e00ff */
[----:B------:R-:W-:Y:S02]  /*12ca0*/  FMNMX.FTZ R0, R249, R0, !PT ;  /* 0x00000000f9007209 */ /* 0x000fe40007810000 */
[----:B------:R-:W-:Y:S02]  /*12cb0*/  LOP3.LUT R3, R85, UR37, R2, 0x96, !PT ;  /* 0x0000002555037c12 */ /* 0x000fe4000f8e9602 */
[----:B------:R-:W-:Y:S02]  /*12cc0*/  LOP3.LUT R2, R81, UR7, R84, 0x96, !PT ;  /* 0x0000000751027c12 */ /* 0x000fe4000f8e9654 */
[----:B------:R-:W-:Y:S01]  /*12cd0*/  FMNMX.FTZ R0, R244, R0, !PT ;  /* 0x00000000f4007209 */ /* 0x000fe20007810000 */
[----:B------:R-:W-:-:S03]  /*12ce0*/  IMAD.WIDE.U32 R20, R3, -0x326172a9, RZ ;  /* 0xcd9e8d5703147825 */ /* 0x000fc600078e00ff */
[----:B------:R-:W-:Y:S01]  /*12cf0*/  FMNMX.FTZ R0, R237, R0, !PT ;  /* 0x00000000ed007209 */ /* 0x000fe20007810000 */
[----:B------:R-:W-:Y:S01]  /*12d00*/  IMAD.WIDE.U32 R66, R2, -0x326172a9, RZ ;  /* 0xcd9e8d5702427825 */ /* 0x000fe200078e00ff */
[----:B------:R-:W-:Y:S02]  /*12d10*/  LOP3.LUT R2, R21, UR18, R74, 0x96, !PT ;  /* 0x0000001215027c12 */ /* 0x000fe4000f8e964a */
[----:B------:R-:W-:Y:S02]  /*12d20*/  FMNMX.FTZ R0, R232, R0, !PT ;  /* 0x00000000e8007209 */ /* 0x000fe40007810000 */
[----:B------:R-:W-:Y:S01]  /*12d30*/  LOP3.LUT R4, R67, UR6, R20, 0x96, !PT ;  /* 0x0000000643047c12 */ /* 0x000fe2000f8e9614 */
[----:B------:R-:W-:Y:S01]  /*12d40*/  IMAD.WIDE.U32 R2, R2, -0x2daee0ad, RZ ;  /* 0xd2511f5302027825 */ /* 0x000fe200078e00ff */
[----:B------:R-:W-:-:S03]  /*12d50*/  FMNMX.FTZ R0, R201, R0, !PT ;  /* 0x00000000c9007209 */ /* 0x000fc60007810000 */
        /* <DEDUP_REMOVED lines=8> */
[----:B------:R-:W-:-:S03]  /*12de0*/  LOP3.LUT R3, R3, UR28, R66, 0x96, !PT ;  /* 0x0000001c03037c12 */ /* 0x000fc6000f8e9642 */
[----:B------:R-:W-:Y:S01]  /*12df0*/  IMAD.U32 R5, RZ, RZ, UR30 ;  /* 0x0000001eff057e24 */ /* 0x000fe2000f8e00ff */
[----:B------:R-:W-:Y:S02]  /*12e00*/  LOP3.LUT R12, R11, UR24, R2, 0x96, !PT ;  /* 0x000000180b0c7c12 */ /* 0x000fe4000f8e9602 */
[----:B------:R-:W-:Y:S02]  /*12e10*/  FMNMX.FTZ R0, R175, R0, !PT ;  /* 0x00000000af007209 */ /* 0x000fe40007810000 */
[----:B------:R-:W-:Y:S01]  /*12e20*/  LOP3.LUT R5, R85, UR27, R5, 0x96, !PT ;  /* 0x0000001b55057c12 */ /* 0x000fe2000f8e9605 */
[----:B------:R-:W-:Y:S01]  /*12e30*/  IMAD.WIDE.U32 R2, R3, -0x2daee0ad, RZ ;  /* 0xd2511f5303027825 */ /* 0x000fe200078e00ff */
[----:B------:R-:W-:-:S03]  /*12e40*/  FMNMX.FTZ R0, R172, R0, !PT ;  /* 0x00000000ac007209 */ /* 0x000fc60007810000 */
[----:B------:R-:W-:Y:S01]  /*12e50*/  IMAD.WIDE.U32 R12, R12, -0x2daee0ad, RZ ;  /* 0xd2511f530c0c7825 */ /* 0x000fe200078e00ff */
[----:B------:R-:W-:-:S03]  /*12e60*/  FMNMX.FTZ R0, R170, R0, !PT ;  /* 0x00000000aa007209 */ /* 0x000fc60007810000 */
[----:B------:R-:W-:Y:S01]  /*12e70*/  IMAD.WIDE.U32 R32, R5, -0x326172a9, RZ ;  /* 0xcd9e8d5705207825 */ /* 0x000fe200078e00ff */
[----:B------:R-:W-:Y:S02]  /*12e80*/  LOP3.LUT R6, R3, UR21, R4, 0x96, !PT ;  /* 0x0000001503067c12 */ /* 0x000fe4000f8e9604 */
[----:B------:R-:W-:Y:S02]  /*12e90*/  LOP3.LUT R2, R13, UR19, R2, 0x96, !PT ;  /* 0x000000130d027c12 */ /* 0x000fe4000f8e9602 */
[----:B------:R-:W-:Y:S01]  /*12ea0*/  FMNMX.FTZ R0, R169, R0, !PT ;  /* 0x00000000a9007209 */ /* 0x000fe20007810000 */
[----:B------:R-:W-:Y:S01]  /*12eb0*/  UIADD3 UR30, UR26, -0x4ab325aa, URZ ;  /* 0xb54cda561a1e7890 */ /* 0x000fe2000fffe03f */
[----:B------:R-:W-:Y:S02]  /*12ec0*/  LOP3.LUT R4, R33, UR18, R74, 0x96, !PT ;  /* 0x0000001221047c12 */ /* 0x000fe4000f8e964a */
[----:B------:R-:W-:Y:S01]  /*12ed0*/  LOP3.LUT R8, R67, UR6, R32, 0x96, !PT ;  /* 0x0000000643087c12 */ /* 0x000fe2000f8e9620 */
[----:B------:R-:W-:Y:S01]  /*12ee0*/  IMAD.WIDE.U32 R6, R6, -0x326172a9, RZ ;  /* 0xcd9e8d5706067825 */ /* 0x000fe200078e00ff */
[----:B------:R-:W-:-:S03]  /*12ef0*/  FMNMX.FTZ R0, R87, R0, !PT ;  /* 0x0000000057007209 */ /* 0x000fc60007810000 */
[----:B------:R-:W-:-:S04]  /*12f00*/  IMAD.WIDE.U32 R2, R2, -0x326172a9, RZ ;  /* 0xcd9e8d5702027825 */ /* 0x000fc800078e00ff */
[----:B------:R-:W-:Y:S01]  /*12f10*/  IMAD.WIDE.U32 R4, R4, -0x2daee0ad, RZ ;  /* 0xd2511f5304047825 */ /* 0x000fe200078e00ff */
[----:B------:R-:W-:-:S03]  /*12f20*/  LOP3.LUT R11, R3, UR30, R6, 0x96, !PT ;  /* 0x0000001e030b7c12 */ /* 0x000fc6000f8e9606 */
[----:B------:R-:W-:Y:S01]  /*12f30*/  IMAD.WIDE.U32 R8, R8, -0x2daee0ad, RZ ;  /* 0xd2511f5308087825 */ /* 0x000fe200078e00ff */
[----:B------:R-:W1:Y:S01]  /*12f40*/  SHFL.BFLY PT, R6, R0, 0x2, 0x1f ;  /* 0x0c401f0000067f89 */ /* 0x000e6200000e0000 */
[----:B------:R-:W-:-:S03]  /*12f50*/  LOP3.LUT R5, R5, UR4, R80, 0x96, !PT ;  /* 0x0000000405057c12 */ /* 0x000fc6000f8e9650 */
[----:B------:R-:W-:Y:S02]  /*12f60*/  LOP3.LUT R4, R9, UR25, R4, 0x96, !PT ;  /* 0x0000001909047c12 */ /* 0x000fe4000f8e9604 */
[C---:B------:R-:W-:Y:S02]  /*12f70*/  LOP3.LUT R15, R2.reuse, 0xffff, RZ, 0xc0, !PT ;  /* 0x0000ffff020f7812 */ /* 0x040fe400078ec0ff */
[----:B------:R-:W-:Y:S01]  /*12f80*/  LOP3.LUT R18, R2, 0xff, RZ, 0xc0, !PT ;  /* 0x000000ff02127812 */ /* 0x000fe200078ec0ff */
[----:B------:R-:W-:Y:S01]  /*12f90*/  IMAD.WIDE.U32 R82, R4, -0x326172a9, RZ ;  /* 0xcd9e8d5704527825 */ /* 0x000fe200078e00ff */
[--C-:B------:R-:W-:Y:S02]  /*12fa0*/  SHF.R.U32.HI R16, RZ, 0x10, R2.reuse ;  /* 0x00000010ff107819 */ /* 0x100fe40000011602 */
[----:B------:R-:W-:Y:S01]  /*12fb0*/  SHF.R.U32.HI R17, RZ, 0x18, R2 ;  /* 0x00000018ff117819 */ /* 0x000fe20000011602 */
[----:B------:R-:W-:Y:S01]  /*12fc0*/  IMAD.WIDE.U32 R2, R5, -0x326172a9, RZ ;  /* 0xcd9e8d5705027825 */ /* 0x000fe200078e00ff */
[----:B------:R-:W-:-:S04]  /*12fd0*/  LOP3.LUT R10, R7, UR20, R10, 0x96, !PT ;  /* 0x00000014070a7c12 */ /* 0x000fc8000f8e960a */
[----:B------:R-:W-:Y:S02]  /*12fe0*/  LOP3.LUT R4, R3, UR28, R66, 0x96, !PT ;  /* 0x0000001c03047c12 */ /* 0x000fe4000f8e9642 */
[----:B------:R-:W-:Y:S01]  /*12ff0*/  LOP3.LUT R2, R83, UR24, R2, 0x96, !PT ;  /* 0x0000001853027c12 */ /* 0x000fe2000f8e9602 */
[----:B------:R-:W-:Y:S02]  /*13000*/  UIADD3 UR36, UR27, 0x646e171e, URZ ;  /* 0x646e171e1b247890 */ /* 0x000fe4000fffe03f */
[----:B------:R-:W-:-:S04]  /*13010*/  IMAD.WIDE.U32 R4, R4, -0x2daee0ad, RZ ;  /* 0xd2511f5304047825 */ /* 0x000fc800078e00ff */
[----:B------:R-:W-:-:S04]  /*13020*/  IMAD.WIDE.U32 R78, R2, -0x2daee0ad, RZ ;  /* 0xd2511f53024e7825 */ /* 0x000fc800078e00ff */
[----:B------:R-:W-:Y:S01]  /*13030*/  IMAD.WIDE.U32 R2, R10, -0x2daee0ad, RZ ;  /* 0xd2511f530a027825 */ /* 0x000fe200078e00ff */
[----:B------:R-:W-:Y:S02]  /*13040*/  LOP3.LUT R4, R79, UR19, R4, 0x96, !PT ;  /* 0x000000134f047c12 */ /* 0x000fe4000f8e9604 */
[----:B-1----:R-:W-:Y:S02]  /*13050*/  FMNMX.FTZ R0, R0, R6, !PT ;  /* 0x0000000600007209 */ /* 0x002fe40007810000 */
[----:B------:R-:W-:Y:S02]  /*13060*/  LOP3.LUT R13, R3, UR36, R12, 0x96, !PT ;  /* 0x00000024030d7c12 */ /* 0x000fe4000f8e960c */
[C---:B------:R-:W-:Y:S02]  /*13070*/  LOP3.LUT R7, R2.reuse, 0xffff, RZ, 0xc0, !PT ;  /* 0x0000ffff02077812 */ /* 0x040fe400078ec0ff */
[----:B------:R-:W-:Y:S02]  /*13080*/  LOP3.LUT R9, R2, 0xff, RZ, 0xc0, !PT ;  /* 0x000000ff02097812 */ /* 0x000fe400078ec0ff */
[----:B------:R-:W-:-:S02]  /*13090*/  SHF.R.U32.HI R10, RZ, 0x10, R2 ;  /* 0x00000010ff0a7819 */ /* 0x000fc40000011602 */
[----:B------:R-:W-:Y:S01]  /*130a0*/  SHF.R.U32.HI R12, RZ, 0x18, R2 ;  /* 0x00000018ff0c7819 */ /* 0x000fe20000011602 */
[----:B------:R-:W-:Y:S01]  /*130b0*/  IMAD.WIDE.U32 R2, R4, -0x326172a9, RZ ;  /* 0xcd9e8d5704027825 */ /* 0x000fe200078e00ff */
[----:B------:R-:W-:Y:S02]  /*130c0*/  LOP3.LUT R14, R5, UR21, R8, 0x96, !PT ;  /* 0x00000015050e7c12 */ /* 0x000fe4000f8e9608 */
[----:B------:R-:W1:Y:S01]  /*130d0*/  SHFL.BFLY PT, R8, R0, 0x1, 0x1f ;  /* 0x0c201f0000087f89 */ /* 0x000e6200000e0000 */
[----:B------:R-:W-:Y:S02]  /*130e0*/  LOP3.LUT R4, R2, 0xffff, RZ, 0xc0, !PT ;  /* 0x0000ffff02047812 */ /* 0x000fe400078ec0ff */
[----:B------:R-:W-:Y:S02]  /*130f0*/  SHF.R.U32.HI R5, RZ, 0x10, R2 ;  /* 0x00000010ff057819 */ /* 0x000fe40000011602 */
[----:B------:R-:W-:Y:S02]  /*13100*/  SHF.R.U32.HI R6, RZ, 0x8, R4 ;  /* 0x00000008ff067819 */ /* 0x000fe40000011604 */
[----:B------:R-:W-:Y:S01]  /*13110*/  LOP3.LUT R4, R5, 0xff, RZ, 0xc0, !PT ;  /* 0x000000ff05047812 */ /* 0x000fe200078ec0ff */
[----:B------:R-:W-:Y:S01]  /*13120*/  IMAD.WIDE.U32 R76, R14, -0x326172a9, RZ ;  /* 0xcd9e8d570e4c7825 */ /* 0x000fe200078e00ff */
[----:B------:R-:W-:-:S02]  /*13130*/  LOP3.LUT R5, R2, 0xff, RZ, 0xc0, !PT ;  /* 0x000000ff02057812 */ /* 0x000fc400078ec0ff */
[----:B------:R-:W-:Y:S02]  /*13140*/  SHF.R.U32.HI R2, RZ, 0x18, R2 ;  /* 0x00000018ff027819 */ /* 0x000fe40000011602 */
[----:B------:R-:W-:Y:S02]  /*13150*/  PRMT R19, R5, 0x5410, R6 ;  /* 0x0000541005137816 */ /* 0x000fe40000000006 */
[----:B------:R-:W-:Y:S02]  /*13160*/  PRMT R24, R4, 0x5410, R2 ;  /* 0x0000541004187816 */ /* 0x000fe40000000002 */
[----:B------:R-:W-:Y:S02]  /*13170*/  LOP3.LUT R5, R16, 0xff, RZ, 0xc0, !PT ;  /* 0x000000ff10057812 */ /* 0x000fe400078ec0ff */
[----:B------:R-:W-:Y:S02]  /*13180*/  LOP3.LUT R2, R3, UR30, R76, 0x96, !PT ;  /* 0x0000001e03027c12 */ /* 0x000fe4000f8e964c */
[----:B------:R-:W-:-:S02]  /*13190*/  SHF.R.U32.HI R4, RZ, 0x8, R7 ;  /* 0x00000008ff047819 */ /* 0x000fc40000011607 */
[----:B------:R-:W-:Y:S02]  /*131a0*/  PRMT R23, R5, 0x5410, R17 ;  /* 0x0000541005177816 */ /* 0x000fe40000000011 */
[----:B------:R-:W-:Y:S02]  /*131b0*/  SHF.R.U32.HI R5, RZ, 0x10, R2 ;  /* 0x00000010ff057819 */ /* 0x000fe40000011602 */
[C---:B------:R-:W-:Y:S02]  /*131c0*/  LOP3.LUT R3, R2.reuse, 0xffff, RZ, 0xc0, !PT ;  /* 0x0000ffff02037812 */ /* 0x040fe400078ec0ff */
[----:B------:R-:W-:Y:S02]  /*131d0*/  PRMT R25, R9, 0x5410, R4 ;  /* 0x0000541009197816 */ /* 0x000fe40000000004 */
[----:B------:R-:W-:Y:S02]  /*131e0*/  LOP3.LUT R7, R2, 0xff, RZ, 0xc0, !PT ;  /* 0x000000ff02077812 */ /* 0x000fe400078ec0ff */
[----:B------:R-:W-:-:S02]  /*131f0*/  SHF.R.U32.HI R4, RZ, 0x18, R2 ;  /* 0x00000018ff047819 */ /* 0x000fc40000011602 */
[----:B------:R-:W-:Y:S02]  /*13200*/  LOP3.LUT R2, R5, 0xff, RZ, 0xc0, !PT ;  /* 0x000000ff05027812 */ /* 0x000fe400078ec0ff */
[----:B------:R-:W-:Y:S02]  /*13210*/  SHF.R.U32.HI R3, RZ, 0x8, R3 ;  /* 0x00000008ff037819 */ /* 0x000fe40000011603 */
[----:B-1----:R-:W-:Y:S02]  /*13220*/  FMNMX.FTZ R168, R0, R8, !PT ;  /* 0x0000000800a87209 */ /* 0x002fe40007810000 */
[----:B------:R-:W-:Y:S02]  /*13230*/  FMNMX.FTZ R0, R38, R106, !PT ;  /* 0x0000006a26007209 */ /* 0x000fe40007810000 */
[----:B------:R-:W-:Y:S02]  /*13240*/  PRMT R17, R2, 0x5410, R4 ;  /* 0x0000541002117816 */ /* 0x000fe40000000004 */
[----:B------:R-:W-:-:S02]  /*13250*/  PRMT R16, R7, 0x5410, R3 ;  /* 0x0000541007107816 */ /* 0x000fc40000000003 */
        /* <DEDUP_REMOVED lines=58> */
[----:B---3--:R-:W-:Y:S02]  /*13600*/  FMNMX.FTZ R3, R227, R3, !PT ;  /* 0x00000003e3037209 */ /* 0x008fe40007810000 */
        /* <DEDUP_REMOVED lines=34> */
[----:B------:R-:W-:Y:S01]  /*13830*/  SHF.R.U32.HI R6, RZ, 0x8, R15 ;  /* 0x00000008ff067819 */ /* 0x000fe2000001160f */
[----:B------:R-:W1:Y:S01]  /*13840*/  SHFL.BFLY PT, R8, R2, 0x2, 0x1f ;  /* 0x0c401f0002087f89 */ /* 0x000e6200000e0000 */
[----:B------:R-:W-:Y:S02]  /*13850*/  FMNMX.FTZ R0, R176, R7, !PT ;  /* 0x00000007b0007209 */ /* 0x000fe40007810000 */
[----:B------:R-:W-:-:S02]  /*13860*/  FMNMX.FTZ R5, R189, R5, !PT ;  /* 0x00000005bd057209 */ /* 0x000fc40007810000 */
[----:B------:R-:W-:Y:S01]  /*13870*/  PRMT R18, R18, 0x5410, R6 ;  /* 0x0000541012127816 */ /* 0x000fe20000000006 */
[----:B------:R-:W2:Y:S01]  /*13880*/  SHFL.BFLY PT, R9, R0, 0x2, 0x1f ;  /* 0x0c401f0000097f89 */ /* 0x000ea200000e0000 */
[----:B------:R-:W-:Y:S02]  /*13890*/  LOP3.LUT R6, R10, 0xff, RZ, 0xc0, !PT ;  /* 0x000000ff0a067812 */ /* 0x000fe400078ec0ff */
[C---:B------:R-:W-:Y:S01]  /*138a0*/  LOP3.LUT R3, R11.reuse, 0xffff, RZ, 0xc0, !PT ;  /* 0x0000ffff0b037812 */ /* 0x040fe200078ec0ff */
[----:B------:R-:W3:Y:S03]  /*138b0*/  SHFL.BFLY PT, R10, R5, 0x2, 0x1f ;  /* 0x0c401f00050a7f89 */ /* 0x000ee600000e0000 */
[----:B------:R-:W-:Y:S02]  /*138c0*/  SHF.R.U32.HI R7, RZ, 0x8, R3 ;  /* 0x00000008ff077819 */ /* 0x000fe40000011603 */
[----:B------:R-:W-:-:S04]  /*138d0*/  LOP3.LUT R3, R11, 0xff, RZ, 0xc0, !PT ;  /* 0x000000ff0b037812 */ /* 0x000fc800078ec0ff */
[----:B------:R-:W-:Y:S02]  /*138e0*/  PRMT R15, R3, 0x5410, R7 ;  /* 0x00005410030f7816 */ /* 0x000fe40000000007 */
[--C-:B------:R-:W-:Y:S01]  /*138f0*/  SHF.R.U32.HI R3, RZ, 0x10, R11.reuse ;  /* 0x00000010ff037819 */ /* 0x100fe2000001160b */
[C---:B------:R-:W-:Y:S01]  /*13900*/  FMUL.FTZ R4, R168.reuse, UR29 ;  /* 0x0000001da8047c20 */ /* 0x040fe20008410000 */
[----:B------:R-:W-:Y:S02]  /*13910*/  FSETP.NEU.FTZ.AND P0, PT, R168, -INF , PT ;  /* 0xff800000a800780b */ /* 0x000fe40003f1d000 */
[----:B------:R-:W-:Y:S02]  /*13920*/  SHF.R.U32.HI R7, RZ, 0x18, R11 ;  /* 0x00000018ff077819 */ /* 0x000fe4000001160b */
[----:B------:R-:W-:Y:S02]  /*13930*/  LOP3.LUT R3, R3, 0xff, RZ, 0xc0, !PT ;  /* 0x000000ff03037812 */ /* 0x000fe400078ec0ff */
[----:B------:R-:W-:-:S02]  /*13940*/  FSEL R4, R4, RZ, P0 ;  /* 0x000000ff04047208 */ /* 0x000fc40000000000 */
[----:B------:R-:W-:Y:S02]  /*13950*/  PRMT R14, R3, 0x5410, R7 ;  /* 0x00005410030e7816 */ /* 0x000fe40000000007 */
[----:B-1----:R-:W-:Y:S02]  /*13960*/  FMNMX.FTZ R3, R2, R8, !PT ;  /* 0x0000000802037209 */ /* 0x002fe40007810000 */
[----:B------:R-:W-:Y:S01]  /*13970*/  PRMT R22, R6, 0x5410, R12 ;  /* 0x0000541006167816 */ /* 0x000fe2000000000c */
[--C-:B------:R-:W-:Y:S01]  /*13980*/  FFMA.FTZ R6, R50, UR29, -R4.reuse ;  /* 0x0000001d32067c23 */ /* 0x100fe20008010804 */
[----:B--2---:R-:W-:Y:S01]  /*13990*/  FMNMX.FTZ R2, R0, R9, !PT ;  /* 0x0000000900027209 */ /* 0x004fe20007810000 */
[----:B------:R-:W1:Y:S01]  /*139a0*/  SHFL.BFLY PT, R11, R3, 0x1, 0x1f ;  /* 0x0c201f00030b7f89 */ /* 0x000e6200000e0000 */
[----:B---3--:R-:W-:Y:S01]  /*139b0*/  FMNMX.FTZ R0, R5, R10, !PT ;  /* 0x0000000a05007209 */ /* 0x008fe20007810000 */
[----:B------:R2:W-:Y:S04]  /*139c0*/  MUFU.EX2 R243, R6 ;  /* 0x0000000600f37308 */ /* 0x0005e80000000800 */
[----:B------:R-:W3:Y:S04]  /*139d0*/  SHFL.BFLY PT, R12, R0, 0x1, 0x1f ;  /* 0x0c201f00000c7f89 */ /* 0x000ee800000e0000 */
[----:B------:R-:W4:Y:S01]  /*139e0*/  SHFL.BFLY PT, R10, R2, 0x1, 0x1f ;  /* 0x0c201f00020a7f89 */ /* 0x000f2200000e0000 */
[----:B--2---:R-:W-:-:S04]  /*139f0*/  FFMA.FTZ R6, R104, UR29, -R4 ;  /* 0x0000001d68067c23 */ /* 0x004fc80008010804 */
[----:B------:R2:W-:Y:S01]  /*13a00*/  MUFU.EX2 R127, R6 ;  /* 0x00000006007f7308 */ /* 0x0005e20000000800 */
[----:B------:R-:W-:Y:S01]  /*13a10*/  FFMA.FTZ R5, R41, UR29, -R4 ;  /* 0x0000001d29057c23 */ /* 0x000fe20008010804 */
[----:B------:R-:W-:Y:S02]  /*13a20*/  IMAD.MOV.U32 R57, RZ, RZ, R134 ;  /* 0x000000ffff397224 */ /* 0x000fe400078e0086 */
[----:B--2---:R-:W-:-:S04]  /*13a30*/  FFMA.FTZ R6, R49, UR29, -R4 ;  /* 0x0000001d31067c23 */ /* 0x004fc80008010804 */
[----:B------:R2:W-:Y:S01]  /*13a40*/  MUFU.EX2 R215, R6 ;  /* 0x0000000600d77308 */ /* 0x0005e20000000800 */
[----:B-1----:R-:W-:Y:S02]  /*13a50*/  FMNMX.FTZ R134, R3, R11, !PT ;  /* 0x0000000b03867209 */ /* 0x002fe40007810000 */
[----:B------:R-:W-:-:S05]  /*13a60*/  FSEL R3, R168, RZ, P0 ;  /* 0x000000ffa8037208 */ /* 0x000fca0000000000 */
[----:B------:R1:W-:Y:S01]  /*13a70*/  MUFU.EX2 R210, R5 ;  /* 0x0000000500d27308 */ /* 0x0003e20000000800 */
[----:B--2---:R-:W-:-:S07]  /*13a80*/  FFMA.FTZ R6, R45, UR29, -R4 ;  /* 0x0000001d2d067c23 */ /* 0x004fce0008010804 */
[----:B------:R2:W-:Y:S01]  /*13a90*/  MUFU.EX2 R216, R6 ;  /* 0x0000000600d87308 */ /* 0x0005e20000000800 */
[----:B-1----:R-:W-:-:S04]  /*13aa0*/  LOP3.LUT R5, R13, 0xffff, RZ, 0xc0, !PT ;  /* 0x0000ffff0d057812 */ /* 0x002fc800078ec0ff */
[----:B------:R-:W-:Y:S01]  /*13ab0*/  SHF.R.U32.HI R7, RZ, 0x8, R5 ;  /* 0x00000008ff077819 */ /* 0x000fe20000011605 */
[----:B--2---:R-:W-:-:S04]  /*13ac0*/  FFMA.FTZ R6, R44, UR29, -R4 ;  /* 0x0000001d2c067c23 */ /* 0x004fc80008010804 */
[----:B------:R1:W-:Y:S01]  /*13ad0*/  MUFU.EX2 R209, R6 ;  /* 0x0000000600d17308 */ /* 0x0003e20000000800 */
[----:B---3--:R-:W-:Y:S01]  /*13ae0*/  FMNMX.FTZ R99, R0, R12, !PT ;  /* 0x0000000c00637209 */ /* 0x008fe20007810000 */
[----:B------:R-:W-:Y:S01]  /*13af0*/  FFMA.FTZ R0, R28, UR29, -R4 ;  /* 0x0000001d1c007c23 */ /* 0x000fe20008010804 */
[----:B------:R-:W-:Y:S01]  /*13b00*/  FSETP.NEU.FTZ.AND P0, PT, R134, -INF , PT ;  /* 0xff8000008600780b */ /* 0x000fe20003f1d000 */
[----:B------:R-:W-:Y:S01]  /*13b10*/  IMAD.MOV.U32 R71, RZ, RZ, R133 ;  /* 0x000000ffff477224 */ /* 0x000fe200078e0085 */
[--C-:B------:R-:W-:Y:S02]  /*13b20*/  SHF.R.U32.HI R8, RZ, 0x18, R13.reuse ;  /* 0x00000018ff087819 */ /* 0x100fe4000001160d */
[----:B-1----:R-:W-:-:S04]  /*13b30*/  SHF.R.U32.HI R6, RZ, 0x10, R13 ;  /* 0x00000010ff067819 */ /* 0x002fc8000001160d */
[----:B------:R-:W-:Y:S01]  /*13b40*/  LOP3.LUT R5, R6, 0xff, RZ, 0xc0, !PT ;  /* 0x000000ff06057812 */ /* 0x000fe200078ec0ff */
[--C-:B------:R-:W-:Y:S01]  /*13b50*/  FFMA.FTZ R6, R31, UR29, -R4.reuse ;  /* 0x0000001d1f067c23 */ /* 0x100fe20008010804 */
[----:B------:R-:W-:Y:S01]  /*13b60*/  FADD.FTZ R31, R39, -R3 ;  /* 0x80000003271f7221 */ /* 0x000fe20000010000 */
[----:B------:R-:W-:Y:S01]  /*13b70*/  FMUL.FTZ R3, R134, UR29 ;  /* 0x0000001d86037c20 */ /* 0x000fe20008410000 */
[----:B------:R1:W-:Y:S01]  /*13b80*/  MUFU.EX2 R129, R0 ;  /* 0x0000000000817308 */ /* 0x0003e20000000800 */
[----:B----4-:R-:W-:Y:S01]  /*13b90*/  FMNMX.FTZ R133, R2, R10, !PT ;  /* 0x0000000a02857209 */ /* 0x010fe20007810000 */
[----:B------:R-:W-:Y:S02]  /*13ba0*/  FFMA.FTZ R2, R29, UR29, -R4 ;  /* 0x0000001d1d027c23 */ /* 0x000fe40008010804 */
[----:B------:R-:W-:-:S04]  /*13bb0*/  FSEL R3, R3, RZ, P0 ;  /* 0x000000ff03037208 */ /* 0x000fc80000000000 */
[----:B------:R2:W-:Y:S01]  /*13bc0*/  MUFU.EX2 R221, R6 ;  /* 0x0000000600dd7308 */ /* 0x0005e20000000800 */
[----:B-1----:R-:W-:-:S07]  /*13bd0*/  FFMA.FTZ R0, R26, UR29, -R4 ;  /* 0x0000001d1a007c23 */ /* 0x002fce0008010804 */
[----:B------:R1:W-:Y:S01]  /*13be0*/  MUFU.EX2 R213, R2 ;  /* 0x0000000200d57308 */ /* 0x0003e20000000800 */
[----:B------:R-:W-:Y:S02]  /*13bf0*/  FSETP.NEU.FTZ.AND P1, PT, R133, -INF , PT ;  /* 0xff8000008500780b */ /* 0x000fe40003f3d000 */
[----:B--2---:R-:W-:Y:S01]  /*13c00*/  PRMT R6, R5, 0x5410, R8 ;  /* 0x0000541005067816 */ /* 0x004fe20000000008 */
[----:B------:R-:W-:-:S04]  /*13c10*/  FFMA.FTZ R5, R30, UR29, -R4 ;  /* 0x0000001d1e057c23 */ /* 0x000fc80008010804 */
[----:B------:R2:W-:Y:S01]  /*13c20*/  MUFU.EX2 R220, R0 ;  /* 0x0000000000dc7308 */ /* 0x0005e20000000800 */
[----:B-1----:R-:W-:-:S07]  /*13c30*/  FSEL R2, R134, RZ, P0 ;  /* 0x000000ff86027208 */ /* 0x002fce0000000000 */
[----:B------:R-:W1:Y:S01]  /*13c40*/  MUFU.EX2 R228, R5 ;  /* 0x0000000500e47308 */ /* 0x000e620000000800 */
[----:B--2---:R-:W-:Y:S01]  /*13c50*/  FFMA.FTZ R0, R40, UR29, -R3 ;  /* 0x0000001d28007c23 */ /* 0x004fe20008010803 */
[----:B------:R-:W-:-:S06]  /*13c60*/  FADD.FTZ R28, R38, -R2 ;  /* 0x80000002261c7221 */ /* 0x000fcc0000010000 */
[----:B------:R2:W-:Y:S01]  /*13c70*/  MUFU.EX2 R126, R0 ;  /* 0x00000000007e7308 */ /* 0x0005e20000000800 */
[----:B------:R-:W-:Y:S02]  /*13c80*/  FSEL R2, R133, RZ, P1 ;  /* 0x000000ff85027208 */ /* 0x000fe40000800000 */
[----:B------:R-:W-:Y:S02]  /*13c90*/  FSETP.NEU.FTZ.AND P0, PT, R99, -INF , PT ;  /* 0xff8000006300780b */ /* 0x000fe40003f1d000 */
[----:B------:R-:W-:Y:S01]  /*13ca0*/  PRMT R171, R132, 0x7054, R132 ;  /* 0x0000705484ab7816 */ /* 0x000fe20000000084 */
[----:B------:R-:W-:Y:S01]  /*13cb0*/  FADD.FTZ R29, R37, -R2 ;  /* 0x80000002251d7221 */ /* 0x000fe20000010000 */
[----:B------:R-:W-:Y:S01]  /*13cc0*/  FSEL R2, R99, RZ, P0 ;  /* 0x000000ff63027208 */ /* 0x000fe20000000000 */
[----:B--2---:R-:W-:-:S04]  /*13cd0*/  FFMA.FTZ R0, R35, UR29, -R3 ;  /* 0x0000001d23007c23 */ /* 0x004fc80008010803 */
[----:B------:R2:W3:Y:S01]  /*13ce0*/  MUFU.EX2 R69, R0 ;  /* 0x0000000000457308 */ /* 0x0004e20000000800 */
[----:B------:R-:W-:Y:S01]  /*13cf0*/  FFMA.FTZ R5, R27, UR29, -R3 ;  /* 0x0000001d1b057c23 */ /* 0x000fe20008010803 */
[----:B------:R-:W-:Y:S01]  /*13d00*/  FADD.FTZ R30, R36, -R2 ;  /* 0x80000002241e7221 */ /* 0x000fe20000010000 */
[----:B-1----:R-:W-:-:S05]  /*13d10*/  F2FP.F16.F32.PACK_AB R2, R213, R228 ;  /* 0x000000e4d502723e */ /* 0x002fca00000000ff */
[----:B------:R1:W-:Y:S01]  /*13d20*/  MUFU.EX2 R44, R5 ;  /* 0x00000005002c7308 */ /* 0x0003e20000000800 */
[----:B--2---:R-:W-:-:S07]  /*13d30*/  FFMA.FTZ R0, R34, UR29, -R3 ;  /* 0x0000001d22007c23 */ /* 0x004fce0008010803 */
[----:B------:R2:W4:Y:S01]  /*13d40*/  MUFU.EX2 R224, R0 ;  /* 0x0000000000e07308 */ /* 0x0005220000000800 */
[----:B-1----:R-:W-:-:S07]  /*13d50*/  FFMA.FTZ R5, R105, UR29, -R3 ;  /* 0x0000001d69057c23 */ /* 0x002fce0008010803 */
[----:B------:R1:W-:Y:S01]  /*13d60*/  MUFU.EX2 R219, R5 ;  /* 0x0000000500db7308 */ /* 0x0003e20000000800 */
[----:B--2---:R-:W-:-:S05]  /*13d70*/  HSET2.LE.AND R0, R16, R171, PT ;  /* 0x000000ab10007233 */ /* 0x004fca0003803000 */
[----:B------:R-:W-:Y:S02]  /*13d80*/  LOP3.LUT R60, R0, R2, RZ, 0xc0, !PT ;  /* 0x00000002003c7212 */ /* 0x000fe400078ec0ff */
[----:B------:R-:W-:Y:S02]  /*13d90*/  HSET2.LE.AND R0, R17, R171, PT ;  /* 0x000000ab11007233 */ /* 0x000fe40003803000 */
[----:B---3--:R-:W-:Y:S01]  /*13da0*/  F2FP.F16.F32.PACK_AB R2, R69, R126 ;  /* 0x0000007e4502723e */ /* 0x008fe200000000ff */
[----:B-1----:R-:W-:-:S03]  /*13db0*/  FFMA.FTZ R5, R55, UR29, -R3 ;  /* 0x0000001d37057c23 */ /* 0x002fc60008010803 */
[----:B------:R-:W-:Y:S02]  /*13dc0*/  LOP3.LUT R61, R0, R2, RZ, 0xc0, !PT ;  /* 0x00000002003d7212 */ /* 0x000fe400078ec0ff */
[----:B------:R-:W-:Y:S01]  /*13dd0*/  HSET2.LE.AND R0, R19, R171, PT ;  /* 0x000000ab13007233 */ /* 0x000fe20003803000 */
[----:B------:R1:W2:Y:S01]  /*13de0*/  MUFU.EX2 R212, R5 ;  /* 0x0000000500d47308 */ /* 0x0002a20000000800 */
[----:B------:R-:W-:-:S04]  /*13df0*/  F2FP.F16.F32.PACK_AB R2, R220, R129 ;  /* 0x00000081dc02723e */ /* 0x000fc800000000ff */
[----:B------:R-:W-:Y:S02]  /*13e00*/  LOP3.LUT R62, R0, R2, RZ, 0xc0, !PT ;  /* 0x00000002003e7212 */ /* 0x000fe400078ec0ff */
[----:B------:R-:W-:Y:S02]  /*13e10*/  HSET2.LE.AND R0, R24, R171, PT ;  /* 0x000000ab18007233 */ /* 0x000fe40003803000 */
[----:B----4-:R-:W-:Y:S01]  /*13e20*/  F2FP.F16.F32.PACK_AB R2, R44, R224 ;  /* 0x000000e02c02723e */ /* 0x010fe200000000ff */
[----:B-1----:R-:W-:-:S03]  /*13e30*/  FFMA.FTZ R5, R43, UR29, -R3 ;  /* 0x0000001d2b057c23 */ /* 0x002fc60008010803 */
[----:B------:R-:W-:Y:S01]  /*13e40*/  LOP3.LUT R63, R0, R2, RZ, 0xc0, !PT ;  /* 0x00000002003f7212 */ /* 0x000fe200078ec0ff */
[----:B------:R1:W-:Y:S01]  /*13e50*/  MUFU.EX2 R45, R5 ;  /* 0x00000005002d7308 */ /* 0x0003e20000000800 */
[----:B------:R-:W-:Y:S02]  /*13e60*/  HSET2.LE.AND R0, R18, R171, PT ;  /* 0x000000ab12007233 */ /* 0x000fe40003803000 */
[----:B------:R-:W-:-:S04]  /*13e70*/  F2FP.F16.F32.PACK_AB R2, R216, R215 ;  /* 0x000000d7d802723e */ /* 0x000fc800000000ff */
[----:B------:R-:W-:Y:S02]  /*13e80*/  LOP3.LUT R18, R0, R2, RZ, 0xc0, !PT ;  /* 0x0000000200127212 */ /* 0x000fe400078ec0ff */
[----:B------:R-:W-:Y:S01]  /*13e90*/  HSET2.LE.AND R0, R23, R171, PT ;  /* 0x000000ab17007233 */ /* 0x000fe20003803000 */
[----:B-1----:R-:W-:-:S04]  /*13ea0*/  FFMA.FTZ R5, R42, UR29, -R3 ;  /* 0x0000001d2a057c23 */ /* 0x002fc80008010803 */
[----:B------:R1:W3:Y:S01]  /*13eb0*/  MUFU.EX2 R211, R5 ;  /* 0x0000000500d37308 */ /* 0x0002e20000000800 */
[----:B--2---:R-:W-:-:S04]  /*13ec0*/  F2FP.F16.F32.PACK_AB R2, R212, R219 ;  /* 0x000000dbd402723e */ /* 0x004fc800000000ff */
[----:B------:R-:W-:Y:S02]  /*13ed0*/  LOP3.LUT R19, R0, R2, RZ, 0xc0, !PT ;  /* 0x0000000200137212 */ /* 0x000fe400078ec0ff */
[----:B------:R-:W-:Y:S02]  /*13ee0*/  HSET2.LE.AND R0, R25, R171, PT ;  /* 0x000000ab19007233 */ /* 0x000fe40003803000 */
[----:B------:R-:W-:Y:S01]  /*13ef0*/  F2FP.F16.F32.PACK_AB R2, R221, R210 ;  /* 0x000000d2dd02723e */ /* 0x000fe200000000ff */
[----:B-1----:R-:W-:-:S04]  /*13f00*/  FFMA.FTZ R5, R106, UR29, -R3 ;  /* 0x0000001d6a057c23 */ /* 0x002fc80008010803 */
[----:B------:R1:W-:Y:S01]  /*13f10*/  MUFU.EX2 R242, R5 ;  /* 0x0000000500f27308 */ /* 0x0003e20000000800 */
[----:B------:R-:W-:Y:S02]  /*13f20*/  LOP3.LUT R58, R0, R2, RZ, 0xc0, !PT ;  /* 0x00000002003a7212 */ /* 0x000fe400078ec0ff */
[----:B------:R-:W-:Y:S02]  /*13f30*/  HSET2.LE.AND R0, R22, R171, PT ;  /* 0x000000ab16007233 */ /* 0x000fe40003803000 */
[----:B---3--:R-:W-:Y:S01]  /*13f40*/  F2FP.F16.F32.PACK_AB R2, R211, R45 ;  /* 0x0000002dd302723e */ /* 0x008fe200000000ff */
[----:B-1----:R-:W-:-:S04]  /*13f50*/  FFMA.FTZ R5, R107, UR29, -R3 ;  /* 0x0000001d6b057c23 */ /* 0x002fc80008010803 */
[----:B------:R1:W2:Y:S01]  /*13f60*/  MUFU.EX2 R218, R5 ;  /* 0x0000000500da7308 */ /* 0x0002a20000000800 */
[----:B------:R-:W-:Y:S02]  /*13f70*/  LOP3.LUT R59, R0, R2, RZ, 0xc0, !PT ;  /* 0x00000002003b7212 */ /* 0x000fe400078ec0ff */
[----:B------:R-:W-:Y:S02]  /*13f80*/  HSET2.LE.AND R0, R15, R171, PT ;  /* 0x000000ab0f007233 */ /* 0x000fe40003803000 */
[----:B------:R-:W-:Y:S01]  /*13f90*/  F2FP.F16.F32.PACK_AB R2, R127, R243 ;  /* 0x000000f37f02723e */ /* 0x000fe200000000ff */
[----:B-1----:R-:W-:-:S04]  /*13fa0*/  FFMA.FTZ R5, R52, UR29, -R4 ;  /* 0x0000001d34057c23 */ /* 0x002fc80008010804 */
[----:B------:R1:W3:Y:S01]  /*13fb0*/  MUFU.EX2 R65, R5 ;  /* 0x0000000500417308 */ /* 0x0002e20000000800 */
[----:B------:R-:W-:Y:S02]  /*13fc0*/  LOP3.LUT R9, R13, 0xff, RZ, 0xc0, !PT ;  /* 0x000000ff0d097812 */ /* 0x000fe400078ec0ff */
[----:B------:R-:W-:Y:S02]  /*13fd0*/  LOP3.LUT R16, R0, R2, RZ, 0xc0, !PT ;  /* 0x0000000200107212 */ /* 0x000fe400078ec0ff */
[----:B------:R-:W-:Y:S02]  /*13fe0*/  HSET2.LE.AND R0, R14, R171, PT ;  /* 0x000000ab0e007233 */ /* 0x000fe40003803000 */
[----:B------:R-:W-:Y:S01]  /*13ff0*/  PRMT R7, R9, 0x5410, R7 ;  /* 0x0000541009077816 */ /* 0x000fe20000000007 */
[----:B-1----:R-:W-:-:S04]  /*14000*/  FFMA.FTZ R5, R100, UR29, -R3 ;  /* 0x0000001d64057c23 */ /* 0x002fc80008010803 */
[----:B------:R1:W-:Y:S01]  /*14010*/  MUFU.EX2 R41, R5 ;  /* 0x0000000500297308 */ /* 0x0003e20000000800 */
[----:B--2---:R-:W-:Y:S01]  /*14020*/  F2FP.F16.F32.PACK_AB R2, R218, R242 ;  /* 0x000000f2da02723e */ /* 0x004fe200000000ff */
[----:B------:R-:W-:-:S03]  /*14030*/  IMAD.WIDE.U32 R72, R72, -0x326172a9, RZ ;  /* 0xcd9e8d5748487825 */ /* 0x000fc600078e00ff */
[----:B------:R-:W-:Y:S02]  /*14040*/  LOP3.LUT R17, R0, R2, RZ, 0xc0, !PT ;  /* 0x0000000200117212 */ /* 0x000fe400078ec0ff */
[----:B------:R-:W-:Y:S01]  /*14050*/  HSET2.LE.AND R0, R7, R171, PT ;  /* 0x000000ab07007233 */ /* 0x000fe20003803000 */
[----:B-1----:R-:W-:-:S04]  /*14060*/  FFMA.FTZ R5, R53, UR29, -R3 ;  /* 0x0000001d35057c23 */ /* 0x002fc80008010803 */
[----:B------:R-:W1:Y:S01]  /*14070*/  MUFU.EX2 R135, R5 ;  /* 0x0000000500877308 */ /* 0x000e620000000800 */
[----:B---3--:R-:W-:-:S04]  /*14080*/  F2FP.F16.F32.PACK_AB R2, R65, R209 ;  /* 0x000000d14102723e */ /* 0x008fc800000000ff */
[----:B------:R-:W-:Y:S02]  /*14090*/  LOP3.LUT R56, R0, R2, RZ, 0xc0, !PT ;  /* 0x0000000200387212 */ /* 0x000fe400078ec0ff */
[----:B------:R-:W-:Y:S01]  /*140a0*/  LOP3.LUT R2, R73, R125, RZ, 0x3c, !PT ;  /* 0x0000007d49027212 */ /* 0x000fe200078e3cff */
[----:B------:R-:W-:Y:S01]  /*140b0*/  IMAD.MOV.U32 R125, RZ, RZ, R71 ;  /* 0x000000ffff7d7224 */ /* 0x000fe200078e0047 */
[----:B------:R-:W-:Y:S01]  /*140c0*/  HSET2.LE.AND R0, R6, R171, PT ;  /* 0x000000ab06007233 */ /* 0x000fe20003803000 */
[----:B------:R-:W-:Y:S02]  /*140d0*/  IMAD.MOV.U32 R132, RZ, RZ, R70 ;  /* 0x000000ffff847224 */ /* 0x000fe400078e0046 */
[----:B------:R-:W-:Y:S01]  /*140e0*/  IMAD.WIDE.U32 R70, R2, -0x2daee0ad, RZ ;  /* 0xd2511f5302467825 */ /* 0x000fe200078e00ff */
[----:B-1----:R-:W-:-:S03]  /*140f0*/  F2FP.F16.F32.PACK_AB R2, R135, R41 ;  /* 0x000000298702723e */ /* 0x002fc600000000ff */
[----:B------:R-:W-:Y:S01]  /*14100*/  IMAD.MOV.U32 R128, RZ, RZ, R57 ;  /* 0x000000ffff807224 */ /* 0x000fe200078e0039 */
[----:B------:R-:W-:Y:S02]  /*14110*/  LOP3.LUT R57, R0, R2, RZ, 0xc0, !PT ;  /* 0x0000000200397212 */ /* 0x000fe400078ec0ff */
[----:B------:R-:W-:-:S05]  /*14120*/  LOP3.LUT R0, R71, UR7, R84, 0x96, !PT ;  /* 0x0000000747007c12 */ /* 0x000fca000f8e9654 */
[----:B------:R-:W-:Y:S01]  /*14130*/  IMAD.WIDE.U32 R52, R0, -0x326172a9, RZ ;  /* 0xcd9e8d5700347825 */ /* 0x000fe200078e00ff */
        /* <DEDUP_REMOVED lines=13> */
[----:B------:R-:W-:-:S05]  /*14210*/  LOP3.LUT R0, R13, UR19, R6, 0x96, !PT ;  /* 0x000000130d007c12 */ /* 0x000fca000f8e9606 */
[----:B------:R-:W-:-:S03]  /*14220*/  IMAD.WIDE.U32 R6, R0, -0x326172a9, RZ ;  /* 0xcd9e8d5700067825 */ /* 0x000fc600078e00ff */
[----:B------:R-:W-:Y:S01]  /*14230*/  LOP3.LUT R0, R6, 0xffff, RZ, 0xc0, !PT ;  /* 0x0000ffff06007812 */ /* 0x000fe200078ec0ff */
[----:B------:R-:W-:-:S03]  /*14240*/  IMAD.WIDE.U32 R8, R5, -0x326172a9, RZ ;  /* 0xcd9e8d5705087825 */ /* 0x000fc600078e00ff */
[----:B------:R-:W-:Y:S02]  /*14250*/  SHF.R.U32.HI R2, RZ, 0x8, R0 ;  /* 0x00000008ff027819 */ /* 0x000fe40000011600 */
[----:B------:R-:W-:Y:S02]  /*14260*/  LOP3.LUT R0, R6, 0xff, RZ, 0xc0, !PT ;  /* 0x000000ff06007812 */ /* 0x000fe400078ec0ff */
[----:B------:R-:W-:Y:S02]  /*14270*/  LOP3.LUT R8, R7, UR30, R8, 0x96, !PT ;  /* 0x0000001e07087c12 */ /* 0x000fe4000f8e9608 */
[----:B------:R-:W-:Y:S01]  /*14280*/  PRMT R7, R0, 0x5410, R2 ;  /* 0x0000541000077816 */ /* 0x000fe20000000002 */
[----:B------:R-:W-:-:S05]  /*14290*/  FMUL.FTZ R2, R133, UR29 ;  /* 0x0000001d85027c20 */ /* 0x000fca0008410000 */
[----:B------:R-:W-:-:S05]  /*142a0*/  FSEL R2, R2, RZ, P1 ;  /* 0x000000ff02027208 */ /* 0x000fca0000800000 */
[--C-:B------:R-:W-:Y:S01]  /*142b0*/  FFMA.FTZ R5, R108, UR29, -R2.reuse ;  /* 0x0000001d6c057c23 */ /* 0x100fe20008010802 */
[----:B------:R-:W-:-:S03]  /*142c0*/  FFMA.FTZ R0, R102, UR29, -R2 ;  /* 0x0000001d66007c23 */ /* 0x000fc60008010802 */
[----:B------:R-:W-:Y:S08]  /*142d0*/  MUFU.EX2 R104, R5 ;  /* 0x0000000500687308 */ /* 0x000ff00000000800 */
[----:B------:R1:W2:Y:S02]  /*142e0*/  MUFU.EX2 R14, R0 ;  /* 0x00000000000e7308 */ /* 0x0002a40000000800 */
[----:B-1----:R-:W-:-:S02]  /*142f0*/  HSET2.LE.AND R0, R7, R171, PT ;  /* 0x000000ab07007233 */ /* 0x002fc40003803000 */
[----:B--2---:R-:W-:-:S04]  /*14300*/  F2FP.F16.F32.PACK_AB R5, R14, R104 ;  /* 0x000000680e05723e */ /* 0x004fc800000000ff */
[----:B------:R-:W-:Y:S02]  /*14310*/  LOP3.LUT R26, R0, R5, RZ, 0xc0, !PT ;  /* 0x00000005001a7212 */ /* 0x000fe400078ec0ff */
[--C-:B------:R-:W-:Y:S02]  /*14320*/  SHF.R.U32.HI R0, RZ, 0x10, R6.reuse ;  /* 0x00000010ff007819 */ /* 0x100fe40000011606 */
[----:B------:R-:W-:Y:S02]  /*14330*/  SHF.R.U32.HI R6, RZ, 0x18, R6 ;  /* 0x00000018ff067819 */ /* 0x000fe40000011606 */
[----:B------:R-:W-:-:S04]  /*14340*/  LOP3.LUT R0, R0, 0xff, RZ, 0xc0, !PT ;  /* 0x000000ff00007812 */ /* 0x000fc800078ec0ff */
[----:B------:R-:W-:Y:S01]  /*14350*/  PRMT R7, R0, 0x5410, R6 ;  /* 0x0000541000077816 */ /* 0x000fe20000000006 */
[----:B------:R-:W-:-:S05]  /*14360*/  FMUL.FTZ R0, R99, UR29 ;  /* 0x0000001d63007c20 */ /* 0x000fca0008410000 */
[----:B------:R-:W-:-:S05]  /*14370*/  FSEL R0, R0, RZ, P0 ;  /* 0x000000ff00007208 */ /* 0x000fca0000000000 */
[--C-:B------:R-:W-:Y:S01]  /*14380*/  FFMA.FTZ R6, R110, UR29, -R0.reuse ;  /* 0x0000001d6e067c23 */ /* 0x100fe20008010800 */
[----:B------:R-:W-:-:S03]  /*14390*/  FFMA.FTZ R5, R109, UR29, -R0 ;  /* 0x0000001d6d057c23 */ /* 0x000fc60008010800 */
[----:B------:R-:W-:Y:S08]  /*143a0*/  MUFU.EX2 R107, R6 ;  /* 0x00000006006b7308 */ /* 0x000ff00000000800 */
[----:B------:R1:W2:Y:S01]  /*143b0*/  MUFU.EX2 R108, R5 ;  /* 0x00000005006c7308 */ /* 0x0002a20000000800 */
[----:B------:R-:W-:Y:S02]  /*143c0*/  LOP3.LUT R10, R9, UR20, R10, 0x96, !PT ;  /* 0x00000014090a7c12 */ /* 0x000fe4000f8e960a */
[----:B-1----:R-:W-:-:S02]  /*143d0*/  HSET2.LE.AND R5, R7, R171, PT ;  /* 0x000000ab07057233 */ /* 0x002fc40003803000 */
[----:B--2---:R-:W-:-:S04]  /*143e0*/  F2FP.F16.F32.PACK_AB R6, R108, R107 ;  /* 0x0000006b6c06723e */ /* 0x004fc800000000ff */
[----:B------:R-:W-:Y:S01]  /*143f0*/  LOP3.LUT R27, R5, R6, RZ, 0xc0, !PT ;  /* 0x00000006051b7212 */ /* 0x000fe200078ec0ff */
[----:B------:R-:W-:-:S05]  /*14400*/  IMAD.WIDE.U32 R6, R10, -0x2daee0ad, RZ ;  /* 0xd2511f530a067825 */ /* 0x000fca00078e00ff */
[----:B------:R-:W-:Y:S02]  /*14410*/  LOP3.LUT R5, R7, UR36, R12, 0x96, !PT ;  /* 0x0000002407057c12 */ /* 0x000fe4000f8e960c */
[----:B------:R-:W-:-:S04]  /*14420*/  LOP3.LUT R7, R6, 0xffff, RZ, 0xc0, !PT ;  /* 0x0000ffff06077812 */ /* 0x000fc800078ec0ff */
[----:B------:R-:W-:Y:S02]  /*14430*/  SHF.R.U32.HI R9, RZ, 0x8, R7 ;  /* 0x00000008ff097819 */ /* 0x000fe40000011607 */
[----:B------:R-:W-:Y:S01]  /*14440*/  LOP3.LUT R7, R6, 0xff, RZ, 0xc0, !PT ;  /* 0x000000ff06077812 */ /* 0x000fe200078ec0ff */
[----:B------:R-:W-:-:S03]  /*14450*/  FFMA.FTZ R10, R92, UR29, -R2 ;  /* 0x0000001d5c0a7c23 */ /* 0x000fc60008010802 */
[----:B------:R-:W-:Y:S01]  /*14460*/  PRMT R7, R7, 0x5410, R9 ;  /* 0x0000541007077816 */ /* 0x000fe20000000009 */
[----:B------:R-:W-:Y:S01]  /*14470*/  FFMA.FTZ R9, R48, UR29, -R2 ;  /* 0x0000001d30097c23 */ /* 0x000fe20008010802 */
[----:B------:R-:W-:Y:S08]  /*14480*/  MUFU.EX2 R20, R10 ;  /* 0x0000000a00147308 */ /* 0x000ff00000000800 */
[----:B------:R-:W1:Y:S01]  /*14490*/  MUFU.EX2 R214, R9 ;  /* 0x0000000900d67308 */ /* 0x000e620000000800 */
[----:B------:R-:W-:-:S02]  /*144a0*/  HSET2.LE.AND R7, R7, R171, PT ;  /* 0x000000ab07077233 */ /* 0x000fc40003803000 */
[----:B-1----:R-:W-:-:S04]  /*144b0*/  F2FP.F16.F32.PACK_AB R9, R214, R20 ;  /* 0x00000014d609723e */ /* 0x002fc800000000ff */
[----:B------:R-:W-:Y:S02]  /*144c0*/  LOP3.LUT R50, R7, R9, RZ, 0xc0, !PT ;  /* 0x0000000907327212 */ /* 0x000fe400078ec0ff */
[--C-:B------:R-:W-:Y:S02]  /*144d0*/  SHF.R.U32.HI R9, RZ, 0x10, R6.reuse ;  /* 0x00000010ff097819 */ /* 0x100fe40000011606 */
        /* <DEDUP_REMOVED lines=54> */
[----:B------:R-:W-:Y:S02]  /*14840*/  LOP3.LUT R6, R33, UR18, R72, 0x96, !PT ;  /* 0x0000001221067c12 */ /* 0x000fe4000f8e9648 */
[----:B------:R-:W-:-:S03]  /*14850*/  LOP3.LUT R5, R53, UR6, R32, 0x96, !PT ;  /* 0x0000000635057c12 */ /* 0x000fc6000f8e9620 */
[----:B------:R-:W-:-:S04]  /*14860*/  IMAD.WIDE.U32 R6, R6, -0x2daee0ad, RZ ;  /* 0xd2511f5306067825 */ /* 0x000fc800078e00ff */
[----:B------:R-:W-:Y:S01]  /*14870*/  IMAD.WIDE.U32 R10, R5, -0x2daee0ad, RZ ;  /* 0xd2511f53050a7825 */ /* 0x000fe200078e00ff */
[----:B------:R-:W-:-:S04]  /*14880*/  LOP3.LUT R7, R7, UR4, R70, 0x96, !PT ;  /* 0x0000000407077c12 */ /* 0x000fc8000f8e9646 */
[----:B------:R-:W-:Y:S01]  /*14890*/  LOP3.LUT R5, R11, UR25, R6, 0x96, !PT ;  /* 0x000000190b057c12 */ /* 0x000fe2000f8e9606 */
[----:B------:R-:W-:Y:S02]  /*148a0*/  IMAD.MOV.U32 R121, RZ, RZ, R65 ;  /* 0x000000ffff797224 */ /* 0x000fe400078e0041 */
[----:B------:R-:W-:Y:S02]  /*148b0*/  IMAD.MOV.U32 R98, RZ, RZ, R64 ;  /* 0x000000ffff627224 */ /* 0x000fe400078e0040 */
        /* <DEDUP_REMOVED lines=9> */
[----:B------:R-:W-:-:S05]  /*14950*/  LOP3.LUT R6, R69, UR19, R6, 0x96, !PT ;  /* 0x0000001345067c12 */ /* 0x000fca000f8e9606 */
[----:B------:R-:W-:-:S03]  /*14960*/  IMAD.WIDE.U32 R6, R6, -0x326172a9, RZ ;  /* 0xcd9e8d5706067825 */ /* 0x000fc600078e00ff */
[----:B------:R-:W-:-:S04]  /*14970*/  LOP3.LUT R5, R6, 0xffff, RZ, 0xc0, !PT ;  /* 0x0000ffff06057812 */ /* 0x000fc800078ec0ff */
[----:B------:R-:W-:Y:S02]  /*14980*/  SHF.R.U32.HI R8, RZ, 0x8, R5 ;  /* 0x00000008ff087819 */ /* 0x000fe40000011605 */
[----:B------:R-:W-:Y:S01]  /*14990*/  LOP3.LUT R5, R6, 0xff, RZ, 0xc0, !PT ;  /* 0x000000ff06057812 */ /* 0x000fe200078ec0ff */
[----:B------:R-:W-:-:S03]  /*149a0*/  FFMA.FTZ R9, R54, UR29, -R2 ;  /* 0x0000001d36097c23 */ /* 0x000fc60008010802 */
[----:B------:R-:W-:Y:S01]  /*149b0*/  PRMT R5, R5, 0x5410, R8 ;  /* 0x0000541005057816 */ /* 0x000fe20000000008 */
[----:B------:R-:W-:Y:S01]  /*149c0*/  FFMA.FTZ R8, R46, UR29, -R2 ;  /* 0x0000001d2e087c23 */ /* 0x000fe20008010802 */
[----:B------:R-:W-:Y:S01]  /*149d0*/  IMAD.MOV.U32 R110, RZ, RZ, R130 ;  /* 0x000000ffff6e7224 */ /* 0x000fe200078e0082 */
[----:B------:R-:W-:Y:S08]  /*149e0*/  MUFU.EX2 R102, R9 ;  /* 0x0000000900667308 */ /* 0x000ff00000000800 */
[----:B------:R-:W1:Y:S01]  /*149f0*/  MUFU.EX2 R130, R8 ;  /* 0x0000000800827308 */ /* 0x000e620000000800 */
[----:B------:R-:W-:Y:S01]  /*14a00*/  HSET2.LE.AND R5, R5, R171, PT ;  /* 0x000000ab05057233 */ /* 0x000fe20003803000 */
[----:B------:R-:W-:-:S04]  /*14a10*/  IMAD.WIDE.U32 R54, R10, -0x326172a9, RZ ;  /* 0xcd9e8d570a367825 */ /* 0x000fc800078e00ff */
[----:B------:R-:W-:Y:S01]  /*14a20*/  IMAD.MOV.U32 R96, RZ, RZ, R14 ;  /* 0x000000ffff607224 */ /* 0x000fe200078e000e */
[----:B-1----:R-:W-:-:S04]  /*14a30*/  F2FP.F16.F32.PACK_AB R8, R130, R102 ;  /* 0x000000668208723e */ /* 0x002fc800000000ff */
[----:B------:R-:W-:Y:S02]  /*14a40*/  LOP3.LUT R14, R5, R8, RZ, 0xc0, !PT ;  /* 0x00000008050e7212 */ /* 0x000fe400078ec0ff */
[----:B------:R-:W-:Y:S02]  /*14a50*/  SHF.R.U32.HI R8, RZ, 0x10, R6 ;  /* 0x00000010ff087819 */ /* 0x000fe40000011606 */
[----:B------:R-:W-:Y:S02]  /*14a60*/  LOP3.LUT R5, R7, UR30, R54, 0x96, !PT ;  /* 0x0000001e07057c12 */ /* 0x000fe4000f8e9636 */
        /* <DEDUP_REMOVED lines=16> */
[----:B------:R1:W-:Y:S08]  /*14b70*/  MUFU.EX2 R105, R8 ;  /* 0x0000000800697308 */ /* 0x0003f00000000800 */
[----:B------:R-:W2:Y:S01]  /*14b80*/  MUFU.EX2 R111, R7 ;  /* 0x00000007006f7308 */ /* 0x000ea20000000800 */
[----:B------:R-:W-:Y:S01]  /*14b90*/  HSET2.LE.AND R6, R6, R171, PT ;  /* 0x000000ab06067233 */ /* 0x000fe20003803000 */
[----:B------:R-:W-:Y:S01]  /*14ba0*/  IMAD.MOV.U32 R95, RZ, RZ, R41 ;  /* 0x000000ffff5f7224 */ /* 0x000fe200078e0029 */
[----:B-1----:R-:W1:Y:S01]  /*14bb0*/  LDSM.16.MT88.4 R8, [R204+0x4000] ;  /* 0x00400000cc08783b */ /* 0x002e620000004200 */
[----:B--2---:R-:W-:-:S04]  /*14bc0*/  F2FP.F16.F32.PACK_AB R7, R111, R105 ;  /* 0x000000696f07723e */ /* 0x004fc800000000ff */
[----:B------:R-:W-:Y:S02]  /*14bd0*/  LOP3.LUT R12, R6, R7, RZ, 0xc0, !PT ;  /* 0x00000007060c7212 */ /* 0x000fe400078ec0ff */
[--C-:B------:R-:W-:Y:S02]  /*14be0*/  SHF.R.U32.HI R7, RZ, 0x10, R5.reuse ;  /* 0x00000010ff077819 */ /* 0x100fe40000011605 */
[----:B------:R-:W-:Y:S02]  /*14bf0*/  SHF.R.U32.HI R6, RZ, 0x18, R5 ;  /* 0x00000018ff067819 */ /* 0x000fe40000011605 */
[----:B------:R-:W-:Y:S01]  /*14c00*/  LOP3.LUT R5, R7, 0xff, RZ, 0xc0, !PT ;  /* 0x000000ff07057812 */ /* 0x000fe200078ec0ff */
[----:B------:R-:W-:-:S03]  /*14c10*/  FFMA.FTZ R7, R97, UR29, -R0 ;  /* 0x0000001d61077c23 */ /* 0x000fc60008010800 */
[----:B------:R-:W-:Y:S01]  /*14c20*/  PRMT R5, R5, 0x5410, R6 ;  /* 0x0000541005057816 */ /* 0x000fe20000000006 */
[----:B------:R-:W-:Y:S01]  /*14c30*/  FFMA.FTZ R6, R93, UR29, -R0 ;  /* 0x0000001d5d067c23 */ /* 0x000fe20008010800 */
[----:B------:R-:W-:Y:S02]  /*14c40*/  IMAD.MOV.U32 R41, RZ, RZ, R131 ;  /* 0x000000ffff297224 */ /* 0x000fe400078e0083 */
[----:B------:R-:W-:Y:S08]  /*14c50*/  MUFU.EX2 R131, R7 ;  /* 0x0000000700837308 */ /* 0x000ff00000000800 */
[----:B------:R-:W2:Y:S01]  /*14c60*/  MUFU.EX2 R106, R6 ;  /* 0x00000006006a7308 */ /* 0x000ea20000000800 */
[----:B------:R-:W-:Y:S01]  /*14c70*/  HSET2.LE.AND R5, R5, R171, PT ;  /* 0x000000ab05057233 */ /* 0x000fe20003803000 */
[----:B------:R-:W-:Y:S01]  /*14c80*/  IMAD.MOV.U32 R97, RZ, RZ, R13 ;  /* 0x000000ffff617224 */ /* 0x000fe200078e000d */
[----:B--2---:R-:W-:-:S04]  /*14c90*/  F2FP.F16.F32.PACK_AB R6, R106, R131 ;  /* 0x000000836a06723e */ /* 0x004fc800000000ff */
[----:B------:R-:W-:Y:S01]  /*14ca0*/  LOP3.LUT R13, R5, R6, RZ, 0xc0, !PT ;  /* 0x00000006050d7212 */ /* 0x000fe200078ec0ff */
[----:B------:R-:W-:-:S04]  /*14cb0*/  FMUL.FTZ R5, R31, UR29 ;  /* 0x0000001d1f057c20 */ /* 0x000fc80008410000 */
[----:B------:R2:W-:Y:S02]  /*14cc0*/  MUFU.EX2 R69, R5 ;  /* 0x0000000500457308 */ /* 0x0005e40000000800 */
[----:B--2---:R-:W-:-:S06]  /*14cd0*/  FMUL.FTZ R5, R28, UR29 ;  /* 0x0000001d1c057c20 */ /* 0x004fcc0008410000 */
[----:B------:R2:W-:Y:S02]  /*14ce0*/  MUFU.EX2 R65, R5 ;  /* 0x0000000500417308 */ /* 0x0005e40000000800 */
[----:B--2---:R-:W-:-:S06]  /*14cf0*/  FMUL.FTZ R5, R29, UR29 ;  /* 0x0000001d1d057c20 */ /* 0x004fcc0008410000 */
[----:B------:R2:W3:Y:S02]  /*14d00*/  MUFU.EX2 R54, R5 ;  /* 0x0000000500367308 */ /* 0x0004e40000000800 */
[----:B--2---:R-:W-:-:S06]  /*14d10*/  FMUL.FTZ R5, R30, UR29 ;  /* 0x0000001d1e057c20 */ /* 0x004fcc0008410000 */
[----:B------:R-:W2:Y:S01]  /*14d20*/  MUFU.EX2 R71, R5 ;  /* 0x0000000500477308 */ /* 0x000ea20000000800 */
[-C--:B---3--:R-:W-:Y:S01]  /*14d30*/  FMUL.FTZ R144, R144, R54.reuse ;  /* 0x0000003690907220 */ /* 0x088fe20000410000 */
[-C--:B------:R-:W-:Y:S01]  /*14d40*/  FMUL.FTZ R145, R145, R54.reuse ;  /* 0x0000003691917220 */ /* 0x080fe20000410000 */
[-C--:B------:R-:W-:Y:S01]  /*14d50*/  FMUL.FTZ R164, R164, R69.reuse ;  /* 0x00000045a4a47220 */ /* 0x080fe20000410000 */
[----:B------:R-:W-:Y:S01]  /*14d60*/  FMUL.FTZ R165, R165, R69 ;  /* 0x00000045a5a57220 */ /* 0x000fe20000410000 */
        /* <DEDUP_REMOVED lines=8> */
[-C--:B--2---:R-:W-:Y:S01]  /*14df0*/  FMUL.FTZ R146, R146, R71.reuse ;  /* 0x0000004792927220 */ /* 0x084fe20000410000 */
[-C--:B------:R-:W-:Y:S01]  /*14e00*/  FMUL.FTZ R147, R147, R71.reuse ;  /* 0x0000004793937220 */ /* 0x080fe20000410000 */
[-C--:B------:R-:W-:Y:S01]  /*14e10*/  FMUL.FTZ R154, R154, R71.reuse ;  /* 0x000000479a9a7220 */ /* 0x080fe20000410000 */
[----:B------:R-:W-:Y:S01]  /*14e20*/  FMUL.FTZ R155, R155, R71 ;  /* 0x000000479b9b7220 */ /* 0x000fe20000410000 */
[----:B------:R-:W-:-:S02]  /*14e30*/  IMAD.MOV.U32 R90, RZ, RZ, R44 ;  /* 0x000000ffff5a7224 */ /* 0x000fc400078e002c */
[----:B------:R-:W-:Y:S02]  /*14e40*/  IMAD.MOV.U32 R93, RZ, RZ, R45 ;  /* 0x000000ffff5d7224 */ /* 0x000fe400078e002d */
[----:B-1----:R-:W-:Y:S06]  /*14e50*/  HMMA.16816.F32 R32, R24, R10, R144 ;  /* 0x0000000a1820723c */ /* 0x002fec0000001890 */
[----:B------:R-:W-:Y:S01]  /*14e60*/  HMMA.16816.F32 R44, R16, R8, R164 ;  /* 0x00000008102c723c */ /* 0x000fe200000018a4 */
[----:B------:R-:W-:-:S05]  /*14e70*/  IMAD.MOV.U32 R147, RZ, RZ, R20 ;  /* 0x000000ffff937224 */ /* 0x000fca00078e0014 */
[----:B------:R-:W-:Y:S06]  /*14e80*/  HMMA.16816.F32 R36, R24, R8, R152 ;  /* 0x000000081824723c */ /* 0x000fec0000001898 */
[----:B------:R-:W-:Y:S01]  /*14e90*/  HMMA.16816.F32 R20, R16, R10, R160 ;  /* 0x0000000a1014723c */ /* 0x000fe200000018a0 */
[----:B------:R-:W1:Y:S01]  /*14ea0*/  LDSM.16.MT88.4 R8, [R205+0x4000] ;  /* 0x00400000cd08783b */ /* 0x000e620000004200 */
[-C--:B------:R-:W-:Y:S01]  /*14eb0*/  FMUL.FTZ R156, R156, R69.reuse ;  /* 0x000000459c9c7220 */ /* 0x080fe20000410000 */
        /* <DEDUP_REMOVED lines=15> */
[----:B------:R-:W-:-:S02]  /*14fb0*/  IMAD.MOV.U32 R146, RZ, RZ, R41 ;  /* 0x000000ffff927224 */ /* 0x000fc400078e0029 */
[-C--:B-1----:R-:W-:Y:S06]  /*14fc0*/  HMMA.16816.F32 R40, R16, R8.reuse, R156 ;  /* 0x000000081028723c */ /* 0x082fec000000189c */
[C---:B------:R-:W-:Y:S06]  /*14fd0*/  HMMA.16816.F32 R28, R24.reuse, R8, R140 ;  /* 0x00000008181c723c */ /* 0x040fec000000188c */
[-C--:B------:R-:W-:Y:S06]  /*14fe0*/  HMMA.16816.F32 R24, R24, R10.reuse, R136 ;  /* 0x0000000a1818723c */ /* 0x080fec0000001888 */
[----:B------:R-:W-:Y:S01]  /*14ff0*/  HMMA.16816.F32 R16, R16, R10, R148 ;  /* 0x0000000a1010723c */ /* 0x000fe20000001894 */
[----:B------:R-:W1:Y:S05]  /*15000*/  LDSM.16.MT88.4 R8, [R204+0x4400] ;  /* 0x00440000cc08783b */ /* 0x000e6a0000004200 */
[-C--:B-1----:R-:W-:Y:S06]  /*15010*/  HMMA.16816.F32 R44, R56, R8.reuse, R44 ;  /* 0x00000008382c723c */ /* 0x082fec000000182c */
        /* <DEDUP_REMOVED lines=8> */
[----:B------:R-:W1:Y:S01]  /*150a0*/  LDSM.16.MT88.4 R8, [R204+0x4800] ;  /* 0x00480000cc08783b */ /* 0x000e620000004200 */
[----:B------:R-:W-:-:S02]  /*150b0*/  IMAD.MOV.U32 R162, RZ, RZ, R74 ;  /* 0x000000ffffa27224 */ /* 0x000fc400078e004a */
[----:B------:R-:W-:Y:S02]  /*150c0*/  IMAD.MOV.U32 R163, RZ, RZ, R75 ;  /* 0x000000ffffa37224 */ /* 0x000fe400078e004b */
[----:B------:R-:W-:Y:S02]  /*150d0*/  IMAD.MOV.U32 R158, RZ, RZ, R72 ;  /* 0x000000ffff9e7224 */ /* 0x000fe400078e0048 */
[----:B------:R-:W-:Y:S01]  /*150e0*/  IMAD.MOV.U32 R159, RZ, RZ, R73 ;  /* 0x000000ffff9f7224 */ /* 0x000fe200078e0049 */
[----:B------:R-:W-:Y:S01]  /*150f0*/  LOP3.LUT R6, R55, UR20, R64, 0x96, !PT ;  /* 0x0000001437067c12 */ /* 0x000fe2000f8e9640 */
[----:B------:R-:W-:Y:S01]  /*15100*/  FFMA.FTZ R5, R114, UR29, -R2 ;  /* 0x0000001d72057c23 */ /* 0x000fe20008010802 */
[-C--:B-1----:R-:W-:Y:S06]  /*15110*/  HMMA.16816.F32 R72, R60, R8.reuse, R44 ;  /* 0x000000083c48723c */ /* 0x082fec000000182c */
[C---:B------:R-:W-:Y:S06]  /*15120*/  HMMA.16816.F32 R36, R12.reuse, R8, R36 ;  /* 0x000000080c24723c */ /* 0x040fec0000001824 */
[-C--:B------:R-:W-:Y:S06]  /*15130*/  HMMA.16816.F32 R32, R12, R10.reuse, R32 ;  /* 0x0000000a0c20723c */ /* 0x080fec0000001820 */
[----:B------:R-:W-:Y:S01]  /*15140*/  HMMA.16816.F32 R56, R60, R10, R20 ;  /* 0x0000000a3c38723c */ /* 0x000fe20000001814 */
[----:B------:R-:W1:Y:S01]  /*15150*/  LDSM.16.MT88.4 R8, [R205+0x4800] ;  /* 0x00480000cd08783b */ /* 0x000e620000004200 */
[----:B------:R2:W-:Y:S01]  /*15160*/  MUFU.EX2 R153, R5 ;  /* 0x0000000500997308 */ /* 0x0005e20000000800 */
[----:B------:R-:W-:-:S02]  /*15170*/  IMAD.WIDE.U32 R6, R6, -0x2daee0ad, RZ ;  /* 0xd2511f5306067825 */ /* 0x000fc400078e00ff */
[----:B------:R-:W3:Y:S02]  /*15180*/  LDSM.16.MT88.4 R20, [R204+0x4c00] ;  /* 0x004c0000cc14783b */ /* 0x000ee40000004200 */
[----:B--2---:R-:W-:-:S04]  /*15190*/  FFMA.FTZ R5, R113, UR29, -R2 ;  /* 0x0000001d71057c23 */ /* 0x004fc80008010802 */
[----:B------:R2:W-:Y:S02]  /*151a0*/  MUFU.EX2 R165, R5 ;  /* 0x0000000500a57308 */ /* 0x0005e40000000800 */
[----:B--2---:R-:W-:Y:S01]  /*151b0*/  LOP3.LUT R5, R7, UR36, R68, 0x96, !PT ;  /* 0x0000002407057c12 */ /* 0x004fe2000f8e9644 */
[----:B-1----:R-:W-:Y:S01]  /*151c0*/  HMMA.16816.F32 R48, R60, R8, R40 ;  /* 0x000000083c30723c */ /* 0x002fe20000001828 */
[----:B------:R-:W-:-:S05]  /*151d0*/  LOP3.LUT R7, R6, 0xffff, RZ, 0xc0, !PT ;  /* 0x0000ffff06077812 */ /* 0x000fca00078ec0ff */
[C---:B------:R-:W-:Y:S06]  /*151e0*/  HMMA.16816.F32 R28, R12.reuse, R8, R28 ;  /* 0x000000080c1c723c */ /* 0x040fec000000181c */
[----:B------:R-:W-:Y:S01]  /*151f0*/  HMMA.16816.F32 R24, R12, R10, R24 ;  /* 0x0000000a0c18723c */ /* 0x000fe20000001818 */
[----:B------:R-:W-:-:S05]  /*15200*/  SHF.R.U32.HI R9, RZ, 0x18, R6 ;  /* 0x00000018ff097819 */ /* 0x000fca0000011606 */
[----:B------:R-:W-:Y:S01]  /*15210*/  HMMA.16816.F32 R40, R60, R10, R16 ;  /* 0x0000000a3c28723c */ /* 0x000fe20000001810 */
[----:B------:R-:W-:Y:S01]  /*15220*/  FFMA.FTZ R8, R91, UR29, -R2 ;  /* 0x0000001d5b087c23 */ /* 0x000fe20008010802 */
[----:B------:R-:W1:Y:S01]  /*15230*/  LDSM.16.MT88.4 R16, [R205+0x4c00] ;  /* 0x004c0000cd10783b */ /* 0x000e620000004200 */
[----:B------:R-:W-:Y:S01]  /*15240*/  UIADD3 UR7, UR37, 0x2, URZ ;  /* 0x0000000225077890 */ /* 0x000fe2000fffe03f */
[----:B------:R-:W-:Y:S02]  /*15250*/  IMAD.MOV.U32 R161, RZ, RZ, R127 ;  /* 0x000000ffffa17224 */ /* 0x000fe400078e007f */
[----:B------:R-:W-:Y:S01]  /*15260*/  IMAD.MOV.U32 R68, RZ, RZ, R97 ;  /* 0x000000ffff447224 */ /* 0x000fe200078e0061 */
[----:B------:R-:W-:Y:S01]  /*15270*/  LOP3.LUT R11, R6, 0xff, RZ, 0xc0, !PT ;  /* 0x000000ff060b7812 */ /* 0x000fe200078ec0ff */
[----:B------:R-:W-:Y:S01]  /*15280*/  IMAD.MOV.U32 R144, RZ, RZ, R121 ;  /* 0x000000ffff907224 */ /* 0x000fe200078e0079 */
[----:B------:R-:W-:Y:S01]  /*15290*/  SHF.R.U32.HI R10, RZ, 0x10, R6 ;  /* 0x00000010ff0a7819 */ /* 0x000fe20000011606 */
[----:B------:R-:W-:Y:S01]  /*152a0*/  IMAD.MOV.U32 R137, RZ, RZ, R131 ;  /* 0x000000ffff897224 */ /* 0x000fe200078e0083 */
[----:B------:R-:W-:Y:S01]  /*152b0*/  SHF.R.U32.HI R6, RZ, 0x8, R7 ;  /* 0x00000008ff067819 */ /* 0x000fe20000011607 */
[----:B------:R-:W-:Y:S01]  /*152c0*/  IMAD.MOV.U32 R141, RZ, RZ, R130 ;  /* 0x000000ffff8d7224 */ /* 0x000fe200078e0082 */
[----:B------:R-:W2:Y:S02]  /*152d0*/  LDSM.16.MT88.4 R60, [R204+0x5000] ;  /* 0x00500000cc3c783b */ /* 0x000ea40000004200 */
[----:B------:R-:W-:-:S02]  /*152e0*/  PRMT R12, R11, 0x5410, R6 ;  /* 0x000054100b0c7816 */ /* 0x000fc40000000006 */
[----:B------:R-:W-:-:S04]  /*152f0*/  LOP3.LUT R6, R10, 0xff, RZ, 0xc0, !PT ;  /* 0x000000ff0a067812 */ /* 0x000fc800078ec0ff */
[----:B------:R-:W-:Y:S02]  /*15300*/  PRMT R11, R6, 0x5410, R9 ;  /* 0x00005410060b7816 */ /* 0x000fe40000000009 */
[----:B------:R-:W-:Y:S01]  /*15310*/  LOP3.LUT R6, R5, 0xffff, RZ, 0xc0, !PT ;  /* 0x0000ffff05067812 */ /* 0x000fe200078ec0ff */
[----:B------:R4:W-:Y:S01]  /*15320*/  MUFU.EX2 R151, R8 ;  /* 0x0000000800977308 */ /* 0x0009e20000000800 */
[----:B------:R-:W-:-:S07]  /*15330*/  FFMA.FTZ R7, R86, UR29, -R2 ;  /* 0x0000001d56077c23 */ /* 0x000fce0008010802 */
[----:B------:R3:W1:Y:S01]  /*15340*/  MUFU.EX2 R160, R7 ;  /* 0x0000000700a07308 */ /* 0x0006620000000800 */
[----:B----4-:R-:W-:Y:S01]  /*15350*/  SHF.R.U32.HI R8, RZ, 0x8, R6 ;  /* 0x00000008ff087819 */ /* 0x010fe20000011606 */
[----:B------:R-:W-:-:S06]  /*15360*/  FFMA.FTZ R6, R103, UR29, -R0 ;  /* 0x0000001d67067c23 */ /* 0x000fcc0008010800 */
[----:B------:R4:W-:Y:S01]  /*15370*/  MUFU.EX2 R150, R6 ;  /* 0x0000000600967308 */ /* 0x0009e20000000800 */
[----:B---3--:R-:W-:Y:S01]  /*15380*/  FFMA.FTZ R7, R116, UR29, -R0 ;  /* 0x0000001d74077c23 */ /* 0x008fe20008010800 */
[----:B------:R-:W-:-:S06]  /*15390*/  LOP3.LUT R10, R5, 0xff, RZ, 0xc0, !PT ;  /* 0x000000ff050a7812 */ /* 0x000fcc00078ec0ff */
[----:B------:R3:W-:Y:S01]  /*153a0*/  MUFU.EX2 R154, R7 ;  /* 0x00000007009a7308 */ /* 0x0007e20000000800 */
[----:B------:R-:W-:Y:S01]  /*153b0*/  SHF.R.U32.HI R9, RZ, 0x18, R5 ;  /* 0x00000018ff097819 */ /* 0x000fe20000011605 */
[----:B----4-:R-:W-:-:S06]  /*153c0*/  FFMA.FTZ R6, R89, UR29, -R0 ;  /* 0x0000001d59067c23 */ /* 0x010fcc0008010800 */
[----:B------:R1:W4:Y:S01]  /*153d0*/  MUFU.EX2 R88, R6 ;  /* 0x0000000600587308 */ /* 0x0003220000000800 */
[----:B---3--:R-:W-:-:S04]  /*153e0*/  SHF.R.U32.HI R7, RZ, 0x10, R5 ;  /* 0x00000010ff077819 */ /* 0x008fc80000011605 */
[----:B------:R-:W-:Y:S01]  /*153f0*/  LOP3.LUT R5, R7, 0xff, RZ, 0xc0, !PT ;  /* 0x000000ff07057812 */ /* 0x000fe200078ec0ff */
[----:B------:R-:W-:-:S03]  /*15400*/  FFMA.FTZ R7, R117, UR29, -R0 ;  /* 0x0000001d75077c23 */ /* 0x000fc60008010800 */
[----:B------:R-:W-:Y:S02]  /*15410*/  PRMT R9, R5, 0x5410, R9 ;  /* 0x0000541005097816 */ /* 0x000fe40000000009 */
[--C-:B------:R-:W-:Y:S01]  /*15420*/  HSET2.LE.AND R5, R12, R171.reuse, PT ;  /* 0x000000ab0c057233 */ /* 0x100fe20003803000 */
[----:B------:R-:W3:Y:S01]  /*15430*/  MUFU.EX2 R166, R7 ;  /* 0x0000000700a67308 */ /* 0x000ee20000000800 */
[----:B-1----:R-:W-:Y:S02]  /*15440*/  F2FP.F16.F32.PACK_AB R6, R160, R151 ;  /* 0x00000097a006723e */ /* 0x002fe400000000ff */
[----:B------:R-:W-:Y:S02]  /*15450*/  PRMT R8, R10, 0x5410, R8 ;  /* 0x000054100a087816 */ /* 0x000fe40000000008 */
[----:B------:R-:W-:Y:S02]  /*15460*/  LOP3.LUT R10, R5, R6, RZ, 0xc0, !PT ;  /* 0x00000006050a7212 */ /* 0x000fe400078ec0ff */
[----:B------:R-:W-:-:S02]  /*15470*/  HSET2.LE.AND R5, R11, R171, PT ;  /* 0x000000ab0b057233 */ /* 0x000fc40003803000 */
        /* <DEDUP_REMOVED lines=16> */
[----:B------:R-:W-:Y:S01]  /*15580*/  HMMA.16816.F32 R32, R8, R16, R28 ;  /* 0x000000100820723c */ /* 0x000fe2000000181c */
        /* <DEDUP_REMOVED lines=10> */
[----:B------:R-:W1:Y:S01]  /*15630*/  LDSM.16.MT88.4 R76, [R205+0x5000] ;  /* 0x00500000cd4c783b */ /* 0x000e620000004200 */
[----:B------:R-:W-:-:S04]  /*15640*/  SHF.R.U32.HI R6, RZ, 0x8, R7 ;  /* 0x00000008ff067819 */ /* 0x000fc80000011607 */
[----:B------:R-:W-:Y:S02]  /*15650*/  PRMT R12, R11, 0x5410, R6 ;  /* 0x000054100b0c7816 */ /* 0x000fe40000000006 */
[----:B------:R-:W-:-:S04]  /*15660*/  LOP3.LUT R6, R10, 0xff, RZ, 0xc0, !PT ;  /* 0x000000ff0a067812 */ /* 0x000fc800078ec0ff */
[----:B------:R-:W-:Y:S02]  /*15670*/  PRMT R11, R6, 0x5410, R9 ;  /* 0x00005410060b7816 */ /* 0x000fe40000000009 */
[----:B------:R-:W-:Y:S01]  /*15680*/  LOP3.LUT R6, R5, 0xffff, RZ, 0xc0, !PT ;  /* 0x0000ffff05067812 */ /* 0x000fe200078ec0ff */
[----:B------:R3:W4:Y:S03]  /*15690*/  MUFU.EX2 R149, R8 ;  /* 0x0000000800957308 */ /* 0x0007260000000800 */
[----:B---3--:R-:W-:Y:S01]  /*156a0*/  SHF.R.U32.HI R8, RZ, 0x8, R6 ;  /* 0x00000008ff087819 */ /* 0x008fe20000011606 */
[--C-:B------:R-:W-:Y:S02]  /*156b0*/  FFMA.FTZ R6, R236, UR29, -R3.reuse ;  /* 0x0000001dec067c23 */ /* 0x100fe40008010803 */
[----:B------:R-:W3:Y:S01]  /*156c0*/  LDL.LU R236, [R1+0x48] ;  /* 0x0000480001ec7983 */ /* 0x000ee20000300800 */
[----:B------:R-:W-:-:S04]  /*156d0*/  FFMA.FTZ R7, R185, UR29, -R3 ;  /* 0x0000001db9077c23 */ /* 0x000fc80008010803 */
[----:B------:R2:W-:Y:S01]  /*156e0*/  MUFU.EX2 R140, R7 ;  /* 0x00000007008c7308 */ /* 0x0005e20000000800 */
[----:B------:R-:W-:Y:S02]  /*156f0*/  LOP3.LUT R10, R5, 0xff, RZ, 0xc0, !PT ;  /* 0x000000ff050a7812 */ /* 0x000fe400078ec0ff */
[----:B------:R-:W-:-:S05]  /*15700*/  SHF.R.U32.HI R9, RZ, 0x18, R5 ;  /* 0x00000018ff097819 */ /* 0x000fca0000011605 */
[----:B------:R4:W-:Y:S01]  /*15710*/  MUFU.EX2 R152, R6 ;  /* 0x0000000600987308 */ /* 0x0009e20000000800 */
[----:B--2---:R-:W-:-:S07]  /*15720*/  FFMA.FTZ R7, R123, UR29, -R3 ;  /* 0x0000001d7b077c23 */ /* 0x004fce0008010803 */
[----:B------:R2:W1:Y:S01]  /*15730*/  MUFU.EX2 R148, R7 ;  /* 0x0000000700947308 */ /* 0x0004620000000800 */
[----:B----4-:R-:W-:-:S07]  /*15740*/  FFMA.FTZ R6, R202, UR29, -R3 ;  /* 0x0000001dca067c23 */ /* 0x010fce0008010803 */
[----:B------:R4:W1:Y:S01]  /*15750*/  MUFU.EX2 R164, R6 ;  /* 0x0000000600a47308 */ /* 0x0008620000000800 */
[----:B--2---:R-:W-:-:S04]  /*15760*/  SHF.R.U32.HI R7, RZ, 0x10, R5 ;  /* 0x00000010ff077819 */ /* 0x004fc80000011605 */
[----:B------:R-:W-:-:S04]  /*15770*/  LOP3.LUT R5, R7, 0xff, RZ, 0xc0, !PT ;  /* 0x000000ff07057812 */ /* 0x000fc800078ec0ff */
[----:B------:R-:W-:Y:S02]  /*15780*/  PRMT R7, R5, 0x5410, R9 ;  /* 0x0000541005077816 */ /* 0x000fe40000000009 */
[--C-:B------:R-:W-:Y:S02]  /*15790*/  HSET2.LE.AND R5, R12, R171.reuse, PT ;  /* 0x000000ab0c057233 */ /* 0x100fe40003803000 */
[----:B----4-:R-:W-:Y:S02]  /*157a0*/  F2FP.F16.F32.PACK_AB R6, R149, R167 ;  /* 0x000000a79506723e */ /* 0x010fe400000000ff */
[----:B------:R-:W-:Y:S02]  /*157b0*/  PRMT R8, R10, 0x5410, R8 ;  /* 0x000054100a087816 */ /* 0x000fe40000000008 */
[----:B------:R-:W-:Y:S02]  /*157c0*/  LOP3.LUT R10, R5, R6, RZ, 0xc0, !PT ;  /* 0x00000006050a7212 */ /* 0x000fe400078ec0ff */
[----:B------:R-:W-:-:S02]  /*157d0*/  HSET2.LE.AND R5, R11, R171, PT ;  /* 0x000000ab0b057233 */ /* 0x000fc40003803000 */
        /* <DEDUP_REMOVED lines=8> */
[----:B------:R-:W-:Y:S02]  /*15860*/  IMAD.U32 R5, RZ, RZ, UR7 ;  /* 0x00000007ff057e24 */ /* 0x000fe4000f8e00ff */
[----:B------:R-:W-:-:S03]  /*15870*/  IMAD.MOV.U32 R185, RZ, RZ, R125 ;  /* 0x000000ffffb97224 */ /* 0x000fc600078e007d */
[----:B------:R-:W-:Y:S01]  /*15880*/  LOP3.LUT R5, R85, UR27, R5, 0x96, !PT ;  /* 0x0000001b55057c12 */ /* 0x000fe2000f8e9605 */
[----:B------:R-:W-:Y:S07]  /*15890*/  HMMA.16816.F32 R116, R8, R20, R72 ;  /* 0x000000140874723c */ /* 0x000fee0000001848 */
[----:B------:R-:W-:Y:S02]  /*158a0*/  IMAD.MOV.U32 R72, RZ, RZ, R162 ;  /* 0x000000ffff487224 */ /* 0x000fe400078e00a2 */
[----:B------:R-:W-:-:S02]  /*158b0*/  IMAD.MOV.U32 R162, RZ, RZ, R124 ;  /* 0x000000ffffa27224 */ /* 0x000fc400078e007c */
[----:B------:R-:W-:Y:S01]  /*158c0*/  HMMA.16816.F32 R124, R8, R16, R48 ;  /* 0x00000010087c723c */ /* 0x000fe20000001830 */
[----:B------:R-:W-:-:S06]  /*158d0*/  IMAD.MOV.U32 R74, RZ, RZ, R158 ;  /* 0x000000ffff4a7224 */ /* 0x000fcc00078e009e */
[----:B------:R-:W-:-:S05]  /*158e0*/  IMAD.WIDE.U32 R16, R5, -0x326172a9, RZ ;  /* 0xcd9e8d5705107825 */ /* 0x000fca00078e00ff */
[----:B------:R-:W-:Y:S02]  /*158f0*/  LOP3.LUT R6, R17, UR18, R74, 0x96, !PT ;  /* 0x0000001211067c12 */ /* 0x000fe4000f8e964a */
[----:B------:R-:W-:Y:S01]  /*15900*/  LOP3.LUT R5, R53, UR6, R16, 0x96, !PT ;  /* 0x0000000635057c12 */ /* 0x000fe2000f8e9610 */
[----:B------:R-:W-:Y:S02]  /*15910*/  IMAD.MOV.U32 R97, RZ, RZ, R122 ;  /* 0x000000ffff617224 */ /* 0x000fe400078e007a */
[----:B------:R-:W-:Y:S01]  /*15920*/  IMAD.MOV.U32 R158, RZ, RZ, R129 ;  /* 0x000000ffff9e7224 */ /* 0x000fe200078e0081 */
[----:B------:R-:W-:Y:S01]  /*15930*/  HMMA.16816.F32 R120, R8, R22, R56 ;  /* 0x000000160878723c */ /* 0x000fe20000001838 */
[----:B------:R-:W-:Y:S02]  /*15940*/  IMAD.MOV.U32 R82, RZ, RZ, R128 ;  /* 0x000000ffff527224 */ /* 0x000fe400078e0080 */
[----:B------:R-:W-:-:S03]  /*15950*/  IMAD.WIDE.U32 R6, R6, -0x2daee0ad, RZ ;  /* 0xd2511f5306067825 */ /* 0x000fc600078e00ff */
[----:B------:R-:W-:Y:S02]  /*15960*/  HMMA.16816.F32 R128, R8, R18, R40 ;  /* 0x000000120880723c */ /* 0x000fe40000001828 */
[----:B------:R-:W-:-:S05]  /*15970*/  LOP3.LUT R7, R7, UR4, R70, 0x96, !PT ;  /* 0x0000000407077c12 */ /* 0x000fca000f8e9646 */
        /* <DEDUP_REMOVED lines=17> */
[----:B-1----:R-:W-:-:S07]  /*15a90*/  LOP3.LUT R5, R6, 0xffff, RZ, 0xc0, !PT ;  /* 0x0000ffff06057812 */ /* 0x002fce00078ec0ff */
[----:B------:R1:W-:Y:S01]  /*15aa0*/  MUFU.EX2 R49, R9 ;  /* 0x0000000900317308 */ /* 0x0003e20000000800 */
[----:B------:R-:W-:Y:S01]  /*15ab0*/  IMAD.MOV.U32 R89, RZ, RZ, R146 ;  /* 0x000000ffff597224 */ /* 0x000fe200078e0092 */
[----:B--2---:R-:W-:Y:S02]  /*15ac0*/  SHF.R.U32.HI R8, RZ, 0x8, R5 ;  /* 0x00000008ff087819 */ /* 0x004fe40000011605 */
[----:B------:R-:W-:-:S04]  /*15ad0*/  LOP3.LUT R5, R6, 0xff, RZ, 0xc0, !PT ;  /* 0x000000ff06057812 */ /* 0x000fc800078ec0ff */
[----:B------:R-:W-:Y:S01]  /*15ae0*/  PRMT R15, R5, 0x5410, R8 ;  /* 0x00005410050f7816 */ /* 0x000fe20000000008 */
[----:B-1----:R-:W-:Y:S01]  /*15af0*/  FFMA.FTZ R9, R112, UR29, -R2 ;  /* 0x0000001d70097c23 */ /* 0x002fe20008010802 */
[----:B------:R-:W-:-:S03]  /*15b00*/  SHF.R.U32.HI R5, RZ, 0x10, R6 ;  /* 0x00000010ff057819 */ /* 0x000fc60000011606 */
[----:B------:R1:W2:Y:S01]  /*15b10*/  MUFU.EX2 R146, R9 ;  /* 0x0000000900927308 */ /* 0x0002a20000000800 */
[----:B------:R-:W-:Y:S01]  /*15b20*/  LOP3.LUT R5, R5, 0xff, RZ, 0xc0, !PT ;  /* 0x000000ff05057812 */ /* 0x000fe200078ec0ff */
[----:B------:R-:W-:Y:S01]  /*15b30*/  FFMA.FTZ R8, R178, UR29, -R0 ;  /* 0x0000001db2087c23 */ /* 0x000fe20008010800 */
[----:B------:R-:W-:-:S05]  /*15b40*/  IMAD.MOV.U32 R86, RZ, RZ, R147 ;  /* 0x000000ffff567224 */ /* 0x000fca00078e0093 */
[----:B------:R4:W-:Y:S01]  /*15b50*/  MUFU.EX2 R143, R8 ;  /* 0x00000008008f7308 */ /* 0x0009e20000000800 */
[----:B-1----:R-:W-:Y:S02]  /*15b60*/  SHF.R.U32.HI R9, RZ, 0x18, R6 ;  /* 0x00000018ff097819 */ /* 0x002fe40000011606 */
[----:B------:R-:W-:Y:S01]  /*15b70*/  LOP3.LUT R6, R7, UR30, R12, 0x96, !PT ;  /* 0x0000001e07067c12 */ /* 0x000fe2000f8e960c */
[----:B------:R-:W-:Y:S01]  /*15b80*/  FFMA.FTZ R7, R115, UR29, -R0 ;  /* 0x0000001d73077c23 */ /* 0x000fe20008010800 */
[----:B------:R-:W-:Y:S02]  /*15b90*/  PRMT R11, R5, 0x5410, R9 ;  /* 0x00005410050b7816 */ /* 0x000fe40000000009 */
[C---:B------:R-:W-:Y:S01]  /*15ba0*/  LOP3.LUT R5, R6.reuse, 0xffff, RZ, 0xc0, !PT ;  /* 0x0000ffff06057812 */ /* 0x040fe200078ec0ff */
[----:B------:R1:W2:Y:S01]  /*15bb0*/  MUFU.EX2 R147, R7 ;  /* 0x0000000700937308 */ /* 0x0002a20000000800 */
[----:B------:R-:W-:Y:S02]  /*15bc0*/  LOP3.LUT R10, R6, 0xff, RZ, 0xc0, !PT ;  /* 0x000000ff060a7812 */ /* 0x000fe400078ec0ff */
[----:B------:R-:W-:-:S02]  /*15bd0*/  SHF.R.U32.HI R9, RZ, 0x18, R6 ;  /* 0x00000018ff097819 */ /* 0x000fc40000011606 */
[----:B----4-:R-:W-:Y:S01]  /*15be0*/  SHF.R.U32.HI R8, RZ, 0x8, R5 ;  /* 0x00000008ff087819 */ /* 0x010fe20000011605 */
[----:B------:R-:W-:Y:S02]  /*15bf0*/  IMAD.MOV.U32 R138, RZ, RZ, R96 ;  /* 0x000000ffff8a7224 */ /* 0x000fe400078e0060 */
[----:B------:R-:W-:Y:S01]  /*15c00*/  IMAD.MOV.U32 R96, RZ, RZ, R132 ;  /* 0x000000ffff607224 */ /* 0x000fe200078e0084 */
[----:B-1----:R-:W-:Y:S01]  /*15c10*/  SHF.R.U32.HI R7, RZ, 0x10, R6 ;  /* 0x00000010ff077819 */ /* 0x002fe20000011606 */
[----:B------:R-:W-:-:S03]  /*15c20*/  FFMA.FTZ R6, R188, UR29, -R0 ;  /* 0x0000001dbc067c23 */ /* 0x000fc60008010800 */
[----:B------:R-:W-:Y:S01]  /*15c30*/  LOP3.LUT R5, R7, 0xff, RZ, 0xc0, !PT ;  /* 0x000000ff07057812 */ /* 0x000fe200078ec0ff */
[----:B------:R1:W-:Y:S03]  /*15c40*/  MUFU.EX2 R57, R6 ;  /* 0x0000000600397308 */ /* 0x0003e60000000800 */
[----:B------:R-:W-:Y:S02]  /*15c50*/  PRMT R7, R5, 0x5410, R9 ;  /* 0x0000541005077816 */ /* 0x000fe40000000009 */
[----:B------:R-:W-:Y:S02]  /*15c60*/  HSET2.LE.AND R5, R15, R171, PT ;  /* 0x000000ab0f057233 */ /* 0x000fe40003803000 */
[----:B------:R-:W-:Y:S01]  /*15c70*/  PRMT R8, R10, 0x5410, R8 ;  /* 0x000054100a087816 */ /* 0x000fe20000000008 */
[----:B-1----:R-:W-:-:S04]  /*15c80*/  FFMA.FTZ R6, R181, UR29, -R0 ;  /* 0x0000001db5067c23 */ /* 0x002fc80008010800 */
[----:B------:R2:W1:Y:S02]  /*15c90*/  MUFU.EX2 R132, R6 ;  /* 0x0000000600847308 */ /* 0x0004640000000800 */
        /* <DEDUP_REMOVED lines=9> */
[----:B-1----:R-:W-:-:S04]  /*15d30*/  F2FP.F16.F32.PACK_AB R6, R132, R57 ;  /* 0x000000398406723e */ /* 0x002fc800000000ff */
[----:B------:R-:W-:Y:S01]  /*15d40*/  LOP3.LUT R9, R5, R6, RZ, 0xc0, !PT ;  /* 0x0000000605097212 */ /* 0x000fe200078ec0ff */
[----:B------:R-:W-:Y:S02]  /*15d50*/  IMAD.MOV.U32 R75, RZ, RZ, R159 ;  /* 0x000000ffff4b7224 */ /* 0x000fe400078e009f */
[----:B------:R-:W-:Y:S02]  /*15d60*/  IMAD.MOV.U32 R157, RZ, RZ, R107 ;  /* 0x000000ffff9d7224 */ /* 0x000fe400078e006b */
[----:B------:R-:W-:Y:S02]  /*15d70*/  IMAD.MOV.U32 R159, RZ, RZ, R106 ;  /* 0x000000ffff9f7224 */ /* 0x000fe400078e006a */
[----:B------:R-:W-:Y:S02]  /*15d80*/  IMAD.MOV.U32 R184, RZ, RZ, R105 ;  /* 0x000000ffffb87224 */ /* 0x000fe400078e0069 */
[----:B------:R-:W-:Y:S02]  /*15d90*/  IMAD.MOV.U32 R182, RZ, RZ, R104 ;  /* 0x000000ffffb67224 */ /* 0x000fe400078e0068 */
[----:B------:R-:W-:Y:S07]  /*15da0*/  HMMA.16816.F32 R104, R8, R62, R36 ;  /* 0x0000003e0868723c */ /* 0x000fee0000001824 */
[----:B---3--:R-:W-:Y:S01]  /*15db0*/  FFMA.FTZ R38, R236, R69, R243 ;  /* 0x00000045ec267223 */ /* 0x008fe200000100f3 */
[----:B------:R-:W-:-:S02]  /*15dc0*/  IMAD.MOV.U32 R236, RZ, RZ, R185 ;  /* 0x000000ffffec7224 */ /* 0x000fc400078e00b9 */
[----:B------:R-:W-:Y:S02]  /*15dd0*/  IMAD.MOV.U32 R185, RZ, RZ, R184 ;  /* 0x000000ffffb97224 */ /* 0x000fe400078e00b8 */
[----:B------:R-:W-:Y:S02]  /*15de0*/  IMAD.MOV.U32 R184, RZ, RZ, R229 ;  /* 0x000000ffffb87224 */ /* 0x000fe400078e00e5 */
[----:B------:R-:W-:Y:S02]  /*15df0*/  IMAD.MOV.U32 R229, RZ, RZ, R82 ;  /* 0x000000ffffe57224 */ /* 0x000fe400078e0052 */
[----:B------:R-:W-:Y:S01]  /*15e00*/  FFMA.FTZ R37, R236, R65, R242 ;  /* 0x00000041ec257223 */ /* 0x000fe200000100f2 */
[----:B------:R-:W-:Y:S02]  /*15e10*/  IMAD.MOV.U32 R82, RZ, RZ, R227 ;  /* 0x000000ffff527224 */ /* 0x000fe400078e00e3 */
[----:B------:R-:W2:Y:S04]  /*15e20*/  LDL.LU R227, [R1+0x104] ;  /* 0x0001040001e37983 */ /* 0x000ea80000300800 */
[----:B------:R-:W3:Y:S01]  /*15e30*/  LDL.LU R236, [R1+0x40] ;  /* 0x0000400001ec7983 */ /* 0x000ee20000300800 */
[----:B------:R-:W-:-:S06]  /*15e40*/  UIADD3 UR37, UR37, 0x3, URZ ;  /* 0x0000000325257890 */ /* 0x000fcc000fffe03f */
        /* <DEDUP_REMOVED lines=12> */
[----:B------:R-:W-:Y:S02]  /*15f10*/  IMAD.MOV.U32 R90, RZ, RZ, R109 ;  /* 0x000000ffff5a7224 */ /* 0x000fe400078e006d */
[----:B------:R-:W-:Y:S02]  /*15f20*/  IMAD.MOV.U32 R28, RZ, RZ, R110 ;  /* 0x000000ffff1c7224 */ /* 0x000fe400078e006e */
[----:B------:R-:W-:Y:S02]  /*15f30*/  IMAD.MOV.U32 R95, RZ, RZ, R102 ;  /* 0x000000ffff5f7224 */ /* 0x000fe400078e0066 */
[----:B------:R-:W-:Y:S02]  /*15f40*/  IMAD.MOV.U32 R98, RZ, RZ, R108 ;  /* 0x000000ffff627224 */ /* 0x000fe400078e006c */
[----:B------:R-:W-:Y:S01]  /*15f50*/  IMAD.MOV.U32 R163, RZ, RZ, R100 ;  /* 0x000000ffffa37224 */ /* 0x000fe200078e0064 */
[----:B------:R-:W-:Y:S01]  /*15f60*/  HMMA.16816.F32 R108, R8, R76, R32 ;  /* 0x0000004c086c723c */ /* 0x000fe20000001820 */
[----:B------:R-:W-:-:S05]  /*15f70*/  IMAD.WIDE.U32 R6, R6, -0x2daee0ad, RZ ;  /* 0xd2511f5306067825 */ /* 0x000fca00078e00ff */
[----:B------:R-:W-:Y:S01]  /*15f80*/  HMMA.16816.F32 R100, R8, R60, R44 ;  /* 0x0000003c0864723c */ /* 0x000fe2000000182c */
[----:B------:R-:W-:-:S06]  /*15f90*/  LOP3.LUT R7, R7, UR4, R80, 0x96, !PT ;  /* 0x0000000407077c12 */ /* 0x000fcc000f8e9650 */
        /* <DEDUP_REMOVED lines=17> */
[----:B------:R-:W-:Y:S01]  /*160b0*/  LOP3.LUT R14, R13, UR18, R74, 0x96, !PT ;  /* 0x000000120d0e7c12 */ /* 0x000fe2000f8e964a */
[----:B------:R-:W-:Y:S01]  /*160c0*/  IMAD.WIDE.U32 R10, R11, -0x2daee0ad, RZ ;  /* 0xd2511f530b0a7825 */ /* 0x000fe200078e00ff */
[----:B------:R-:W-:Y:S02]  /*160d0*/  LOP3.LUT R18, R7, UR30, R8, 0x96, !PT ;  /* 0x0000001e07127c12 */ /* 0x000fe4000f8e9608 */
[----:B------:R-:W-:-:S02]  /*160e0*/  LOP3.LUT R23, R6, 0xffff, RZ, 0xc0, !PT ;  /* 0x0000ffff06177812 */ /* 0x000fc400078ec0ff */
[----:B------:R-:W-:Y:S02]  /*160f0*/  LOP3.LUT R26, R6, 0xff, RZ, 0xc0, !PT ;  /* 0x000000ff061a7812 */ /* 0x000fe400078ec0ff */
[--C-:B------:R-:W-:Y:S02]  /*16100*/  SHF.R.U32.HI R25, RZ, 0x10, R6.reuse ;  /* 0x00000010ff197819 */ /* 0x100fe40000011606 */
[----:B------:R-:W-:Y:S01]  /*16110*/  SHF.R.U32.HI R24, RZ, 0x18, R6 ;  /* 0x00000018ff187819 */ /* 0x000fe20000011606 */
[----:B------:R-:W-:Y:S01]  /*16120*/  IMAD.WIDE.U32 R6, R15, -0x2daee0ad, RZ ;  /* 0xd2511f530f067825 */ /* 0x000fe200078e00ff */
[----:B------:R-:W-:-:S04]  /*16130*/  LOP3.LUT R13, R53, UR6, R12, 0x96, !PT ;  /* 0x00000006350d7c12 */ /* 0x000fc8000f8e960c */
[----:B------:R-:W-:Y:S01]  /*16140*/  LOP3.LUT R12, R7, UR4, R80, 0x96, !PT ;  /* 0x00000004070c7c12 */ /* 0x000fe2000f8e9650 */
        /* <DEDUP_REMOVED lines=23> */
[----:B------:R-:W-:Y:S02]  /*162c0*/  LOP3.LUT R21, R9, UR20, R12, 0x96, !PT ;  /* 0x0000001409157c12 */ /* 0x000fe4000f8e960c */
[----:B------:R-:W-:Y:S01]  /*162d0*/  SHF.R.U32.HI R5, RZ, 0x8, R23 ;  /* 0x00000008ff057819 */ /* 0x000fe20000011617 */
[----:B------:R-:W-:Y:S01]  /*162e0*/  IMAD.WIDE.U32 R10, R10, -0x326172a9, RZ ;  /* 0xcd9e8d570a0a7825 */ /* 0x000fe200078e00ff */
[----:B------:R-:W-:Y:S02]  /*162f0*/  LOP3.LUT R9, R7, UR30, R8, 0x96, !PT ;  /* 0x0000001e07097c12 */ /* 0x000fe4000f8e9608 */
[C---:B------:R-:W-:Y:S02]  /*16300*/  LOP3.LUT R12, R6.reuse, 0xffff, RZ, 0xc0, !PT ;  /* 0x0000ffff060c7812 */ /* 0x040fe400078ec0ff */
[----:B------:R-:W-:Y:S02]  /*16310*/  LOP3.LUT R19, R6, 0xff, RZ, 0xc0, !PT ;  /* 0x000000ff06137812 */ /* 0x000fe400078ec0ff */
[----:B------:R-:W-:-:S02]  /*16320*/  SHF.R.U32.HI R17, RZ, 0x10, R6 ;  /* 0x00000010ff117819 */ /* 0x000fc40000011606 */
[----:B------:R-:W-:Y:S01]  /*16330*/  SHF.R.U32.HI R15, RZ, 0x18, R6 ;  /* 0x00000018ff0f7819 */ /* 0x000fe20000011606 */
[----:B------:R-:W-:Y:S01]  /*16340*/  IMAD.WIDE.U32 R6, R13, -0x326172a9, RZ ;  /* 0xcd9e8d570d067825 */ /* 0x000fe200078e00ff */
[----:B------:R-:W-:Y:S02]  /*16350*/  PRMT R33, R26, 0x5410, R5 ;  /* 0x000054101a217816 */ /* 0x000fe40000000005 */
[----:B------:R-:W-:Y:S02]  /*16360*/  LOP3.LUT R36, R11, UR20, R14, 0x96, !PT ;  /* 0x000000140b247c12 */ /* 0x000fe4000f8e960e */
[----:B------:R-:W-:Y:S02]  /*16370*/  LOP3.LUT R5, R25, 0xff, RZ, 0xc0, !PT ;  /* 0x000000ff19057812 */ /* 0x000fe400078ec0ff */
[C---:B------:R-:W-:Y:S02]  /*16380*/  LOP3.LUT R11, R6.reuse, 0xffff, RZ, 0xc0, !PT ;  /* 0x0000ffff060b7812 */ /* 0x040fe400078ec0ff */
[----:B------:R-:W-:-:S02]  /*16390*/  LOP3.LUT R22, R6, 0xff, RZ, 0xc0, !PT ;  /* 0x000000ff06167812 */ /* 0x000fc400078ec0ff */
[--C-:B------:R-:W-:Y:S02]  /*163a0*/  SHF.R.U32.HI R14, RZ, 0x10, R6.reuse ;  /* 0x00000010ff0e7819 */ /* 0x100fe40000011606 */
[----:B------:R-:W-:Y:S02]  /*163b0*/  SHF.R.U32.HI R13, RZ, 0x18, R6 ;  /* 0x00000018ff0d7819 */ /* 0x000fe40000011606 */
[----:B------:R-:W-:Y:S01]  /*163c0*/  PRMT R26, R5, 0x5410, R24 ;  /* 0x00005410051a7816 */ /* 0x000fe20000000018 */
[----:B------:R-:W-:-:S04]  /*163d0*/  FFMA.FTZ R5, R250, UR29, -R4 ;  /* 0x0000001dfa057c23 */ /* 0x000fc80008010804 */
[----:B------:R1:W4:Y:S02]  /*163e0*/  MUFU.EX2 R45, R5 ;  /* 0x00000005002d7308 */ /* 0x0003240000000800 */
[----:B-1----:R-:W-:-:S06]  /*163f0*/  FFMA.FTZ R5, R249, UR29, -R4 ;  /* 0x0000001df9057c23 */ /* 0x002fcc0008010804 */
[----:B------:R1:W4:Y:S02]  /*16400*/  MUFU.EX2 R46, R5 ;  /* 0x00000005002e7308 */ /* 0x0003240000000800 */
[----:B-1----:R-:W-:Y:S01]  /*16410*/  SHF.R.U32.HI R5, RZ, 0x8, R12 ;  /* 0x00000008ff057819 */ /* 0x002fe2000001160c */
[----:B---3--:R-:W-:Y:S01]  /*16420*/  FFMA.FTZ R35, R236, R54, R83 ;  /* 0x00000036ec237223 */ /* 0x008fe20000010053 */
[----:B------:R-:W-:Y:S02]  /*16430*/  IMAD.MOV.U32 R236, RZ, RZ, R229 ;  /* 0x000000ffffec7224 */ /* 0x000fe400078e00e5 */
[----:B--2---:R-:W-:Y:S02]  /*16440*/  IMAD.MOV.U32 R202, RZ, RZ, R227 ;  /* 0x000000ffffca7224 */ /* 0x004fe400078e00e3 */
[----:B------:R-:W-:Y:S01]  /*16450*/  FFMA.FTZ R39, R236, R71, R81 ;  /* 0x00000047ec277223 */ /* 0x000fe20000010051 */
[----:B------:R-:W-:Y:S02]  /*16460*/  IMAD.MOV.U32 R236, RZ, RZ, R28 ;  /* 0x000000ffffec7224 */ /* 0x000fe400078e001c */
[----:B------:R-:W-:Y:S01]  /*16470*/  FFMA.FTZ R6, R202, UR29, -R4 ;  /* 0x0000001dca067c23 */ /* 0x000fe20008010804 */
[----:B------:R-:W-:-:S02]  /*16480*/  IMAD.MOV.U32 R229, RZ, RZ, R162 ;  /* 0x000000ffffe57224 */ /* 0x000fc400078e00a2 */
[----:B------:R-:W-:Y:S02]  /*16490*/  IMAD.MOV.U32 R202, RZ, RZ, R236 ;  /* 0x000000ffffca7224 */ /* 0x000fe400078e00ec */
[----:B------:R-:W-:Y:S01]  /*164a0*/  IMAD.MOV.U32 R236, RZ, RZ, R185 ;  /* 0x000000ffffec7224 */ /* 0x000fe200078e00b9 */
[----:B------:R1:W2:Y:S01]  /*164b0*/  MUFU.EX2 R44, R6 ;  /* 0x00000006002c7308 */ /* 0x0002a20000000800 */
[----:B------:R-:W-:Y:S02]  /*164c0*/  IMAD.MOV.U32 R185, RZ, RZ, R184 ;  /* 0x000000ffffb97224 */ /* 0x000fe400078e00b8 */
[----:B------:R-:W-:Y:S02]  /*164d0*/  IMAD.MOV.U32 R184, RZ, RZ, R229 ;  /* 0x000000ffffb87224 */ /* 0x000fe400078e00e5 */
[----:B------:R-:W-:Y:S02]  /*164e0*/  IMAD.MOV.U32 R229, RZ, RZ, R82 ;  /* 0x000000ffffe57224 */ /* 0x000fe400078e0052 */
[----:B------:R-:W-:-:S02]  /*164f0*/  IMAD.MOV.U32 R82, RZ, RZ, R89 ;  /* 0x000000ffff527224 */ /* 0x000fc400078e0059 */
[----:B------:R-:W-:Y:S01]  /*16500*/  IMAD.MOV.U32 R89, RZ, RZ, R86 ;  /* 0x000000ffff597224 */ /* 0x000fe200078e0056 */
[----:B------:R-:W-:Y:S01]  /*16510*/  LOP3.LUT R28, R7, UR30, R10, 0x96, !PT ;  /* 0x0000001e071c7c12 */ /* 0x000fe2000f8e960a */
[----:B------:R-:W-:Y:S02]  /*16520*/  IMAD.MOV.U32 R86, RZ, RZ, R91 ;  /* 0x000000ffff567224 */ /* 0x000fe400078e005b */
[----:B------:R-:W-:Y:S02]  /*16530*/  IMAD.MOV.U32 R91, RZ, RZ, R68 ;  /* 0x000000ffff5b7224 */ /* 0x000fe400078e0044 */
[----:B-1----:R-:W-:Y:S01]  /*16540*/  FFMA.FTZ R6, R202, UR29, -R4 ;  /* 0x0000001dca067c23 */ /* 0x002fe20008010804 */
[----:B------:R-:W-:-:S03]  /*16550*/  IMAD.MOV.U32 R68, RZ, RZ, R55 ;  /* 0x000000ffff447224 */ /* 0x000fc600078e0037 */
[----:B------:R1:W3:Y:S01]  /*16560*/  MUFU.EX2 R65, R6 ;  /* 0x0000000600417308 */ /* 0x0002e20000000800 */
[----:B------:R-:W-:Y:S02]  /*16570*/  IMAD.MOV.U32 R55, RZ, RZ, R136 ;  /* 0x000000ffff377224 */ /* 0x000fe400078e0088 */
[----:B------:R-:W-:Y:S02]  /*16580*/  IMAD.MOV.U32 R136, RZ, RZ, R138 ;  /* 0x000000ffff887224 */ /* 0x000fe400078e008a */
[----:B------:R-:W-:Y:S02]  /*16590*/  IMAD.MOV.U32 R138, RZ, RZ, R156 ;  /* 0x000000ffff8a7224 */ /* 0x000fe400078e009c */
[----:B------:R-:W-:Y:S02]  /*165a0*/  IMAD.MOV.U32 R156, RZ, RZ, R144 ;  /* 0x000000ffff9c7224 */ /* 0x000fe400078e0090 */
[----:B------:R-:W-:Y:S02]  /*165b0*/  IMAD.MOV.U32 R144, RZ, RZ, R97 ;  /* 0x000000ffff907224 */ /* 0x000fe400078e0061 */
[----:B------:R-:W-:-:S02]  /*165c0*/  IMAD.MOV.U32 R59, RZ, RZ, R184 ;  /* 0x000000ffff3b7224 */ /* 0x000fc400078e00b8 */
[----:B-1----:R-:W-:-:S04]  /*165d0*/  IMAD.WIDE.U32 R6, R27, -0x2daee0ad, RZ ;  /* 0xd2511f531b067825 */ /* 0x002fc800078e00ff */
[----:B------:R-:W-:Y:S01]  /*165e0*/  IMAD.MOV.U32 R97, RZ, RZ, R90 ;  /* 0x000000ffff617224 */ /* 0x000fe200078e005a */
[----:B------:R-:W-:Y:S01]  /*165f0*/  LOP3.LUT R8, R7, UR36, R20, 0x96, !PT ;  /* 0x0000002407087c12 */ /* 0x000fe2000f8e9614 */
[----:B------:R-:W-:Y:S01]  /*16600*/  IMAD.MOV.U32 R184, RZ, RZ, R91 ;  /* 0x000000ffffb87224 */ /* 0x000fe200078e005b */
[C---:B------:R-:W-:Y:S01]  /*16610*/  LOP3.LUT R20, R6.reuse, 0xffff, RZ, 0xc0, !PT ;  /* 0x0000ffff06147812 */ /* 0x040fe200078ec0ff */
[----:B------:R-:W-:Y:S01]  /*16620*/  IMAD.MOV.U32 R90, RZ, RZ, R226 ;  /* 0x000000ffff5a7224 */ /* 0x000fe200078e00e2 */
[----:B------:R-:W-:Y:S02]  /*16630*/  LOP3.LUT R25, R6, 0xff, RZ, 0xc0, !PT ;  /* 0x000000ff06197812 */ /* 0x000fe400078ec0ff */
[--C-:B------:R-:W-:Y:S02]  /*16640*/  SHF.R.U32.HI R24, RZ, 0x10, R6.reuse ;  /* 0x00000010ff187819 */ /* 0x100fe40000011606 */
[----:B------:R-:W-:Y:S01]  /*16650*/  SHF.R.U32.HI R23, RZ, 0x18, R6 ;  /* 0x00000018ff177819 */ /* 0x000fe20000011606 */
[----:B------:R-:W-:Y:S01]  /*16660*/  FFMA.FTZ R6, R244, UR29, -R4 ;  /* 0x0000001df4067c23 */ /* 0x000fe20008010804 */
[----:B------:R-:W-:-:S02]  /*16670*/  PRMT R91, R19, 0x5410, R5 ;  /* 0x00005410135b7816 */ /* 0x000fc40000000005 */
[----:B------:R-:W-:Y:S01]  /*16680*/  LOP3.LUT R5, R17, 0xff, RZ, 0xc0, !PT ;  /* 0x000000ff11057812 */ /* 0x000fe200078ec0ff */
[----:B------:R-:W-:Y:S01]  /*16690*/  IMAD.MOV.U32 R50, RZ, RZ, R90 ;  /* 0x000000ffff327224 */ /* 0x000fe200078e005a */
[----:B------:R1:W-:Y:S02]  /*166a0*/  MUFU.EX2 R250, R6 ;  /* 0x0000000600fa7308 */ /* 0x0003e40000000800 */
[----:B------:R-:W-:Y:S01]  /*166b0*/  PRMT R90, R5, 0x5410, R15 ;  /* 0x00005410055a7816 */ /* 0x000fe2000000000f */
[----:B------:R-:W-:Y:S01]  /*166c0*/  FFMA.FTZ R5, R232, UR29, -R4 ;  /* 0x0000001de8057c23 */ /* 0x000fe20008010804 */
[----:B------:R-:W-:Y:S02]  /*166d0*/  IMAD.MOV.U32 R72, RZ, RZ, R185 ;  /* 0x000000ffff487224 */ /* 0x000fe400078e00b9 */
[----:B------:R-:W-:Y:S02]  /*166e0*/  IMAD.MOV.U32 R185, RZ, RZ, R89 ;  /* 0x000000ffffb97224 */ /* 0x000fe400078e0059 */
[----:B------:R4:W-:Y:S01]  /*166f0*/  MUFU.EX2 R249, R5 ;  /* 0x0000000500f97308 */ /* 0x0009e20000000800 */
[----:B------:R-:W-:-:S02]  /*16700*/  IMAD.MOV.U32 R89, RZ, RZ, R68 ;  /* 0x000000ffff597224 */ /* 0x000fc400078e0044 */
[----:B-1----:R-:W-:Y:S01]  /*16710*/  FFMA.FTZ R6, R237, UR29, -R4 ;  /* 0x0000001ded067c23 */ /* 0x002fe20008010804 */
[----:B------:R-:W-:-:S04]  /*16720*/  IMAD.MOV.U32 R51, RZ, RZ, R138 ;  /* 0x000000ffff337224 */ /* 0x000fc800078e008a */
[----:B------:R1:W-:Y:S01]  /*16730*/  MUFU.EX2 R244, R6 ;  /* 0x0000000600f47308 */ /* 0x0003e20000000800 */
[----:B------:R-:W-:Y:S02]  /*16740*/  IMAD.MOV.U32 R56, RZ, RZ, R55 ;  /* 0x000000ffff387224 */ /* 0x000fe400078e0037 */
[----:B----4-:R-:W-:Y:S01]  /*16750*/  FFMA.FTZ R5, R201, UR29, -R4 ;  /* 0x0000001dc9057c23 */ /* 0x010fe20008010804 */
[----:B------:R-:W-:Y:S02]  /*16760*/  IMAD.MOV.U32 R74, RZ, RZ, R136 ;  /* 0x000000ffff4a7224 */ /* 0x000fe400078e0088 */
[----:B------:R-:W-:Y:S02]  /*16770*/  IMAD.MOV.U32 R68, RZ, RZ, R156 ;  /* 0x000000ffff447224 */ /* 0x000fe400078e009c */
[----:B------:R-:W-:Y:S01]  /*16780*/  IMAD.MOV.U32 R138, RZ, RZ, R144 ;  /* 0x000000ffff8a7224 */ /* 0x000fe200078e0090 */
[----:B------:R4:W-:Y:S01]  /*16790*/  MUFU.EX2 R242, R5 ;  /* 0x0000000500f27308 */ /* 0x0009e20000000800 */
[----:B------:R-:W-:-:S02]  /*167a0*/  IMAD.MOV.U32 R144, RZ, RZ, R97 ;  /* 0x000000ffff907224 */ /* 0x000fc400078e0061 */
[----:B------:R-:W-:Y:S02]  /*167b0*/  IMAD.MOV.U32 R156, RZ, RZ, R95 ;  /* 0x000000ffff9c7224 */ /* 0x000fe400078e005f */
[----:B-1----:R-:W-:-:S04]  /*167c0*/  IMAD.WIDE.U32 R6, R21, -0x2daee0ad, RZ ;  /* 0xd2511f5315067825 */ /* 0x002fc800078e00ff */
[----:B------:R-:W-:Y:S01]  /*167d0*/  IMAD.MOV.U32 R136, RZ, RZ, R98 ;  /* 0x000000ffff887224 */ /* 0x000fe200078e0062 */
[----:B------:R-:W-:Y:S01]  /*167e0*/  LOP3.LUT R34, R7, UR36, R16, 0x96, !PT ;  /* 0x0000002407227c12 */ /* 0x000fe2000f8e9610 */
[----:B------:R-:W-:Y:S01]  /*167f0*/  IMAD.MOV.U32 R55, RZ, RZ, R96 ;  /* 0x000000ffff377224 */ /* 0x000fe200078e0060 */
[C---:B------:R-:W-:Y:S02]  /*16800*/  LOP3.LUT R95, R6.reuse, 0xffff, RZ, 0xc0, !PT ;  /* 0x0000ffff065f7812 */ /* 0x040fe400078ec0ff */
[----:B------:R-:W-:Y:S01]  /*16810*/  LOP3.LUT R98, R6, 0xff, RZ, 0xc0, !PT ;  /* 0x000000ff06627812 */ /* 0x000fe200078ec0ff */
[----:B----4-:R-:W-:Y:S01]  /*16820*/  FFMA.FTZ R5, R200, UR29, -R4 ;  /* 0x0000001dc8057c23 */ /* 0x010fe20008010804 */
[--C-:B------:R-:W-:Y:S02]  /*16830*/  SHF.R.U32.HI R96, RZ, 0x10, R6.reuse ;  /* 0x00000010ff607819 */ /* 0x100fe40000011606 */
[----:B------:R-:W-:Y:S01]  /*16840*/  SHF.R.U32.HI R97, RZ, 0x18, R6 ;  /* 0x00000018ff617819 */ /* 0x000fe20000011606 */
[----:B------:R-:W-:Y:S01]  /*16850*/  IMAD.WIDE.U32 R6, R29, -0x2daee0ad, RZ ;  /* 0xd2511f531d067825 */ /* 0x000fe200078e00ff */
[----:B------:R1:W-:Y:S02]  /*16860*/  MUFU.EX2 R243, R5 ;  /* 0x0000000500f37308 */ /* 0x0003e40000000800 */
[----:B------:R-:W-:-:S02]  /*16870*/  LOP3.LUT R15, R6, 0xffff, RZ, 0xc0, !PT ;  /* 0x0000ffff060f7812 */ /* 0x000fc400078ec0ff */
[----:B------:R-:W-:Y:S02]  /*16880*/  LOP3.LUT R19, R6, 0xff, RZ, 0xc0, !PT ;  /* 0x000000ff06137812 */ /* 0x000fe400078ec0ff */
[--C-:B------:R-:W-:Y:S02]  /*16890*/  SHF.R.U32.HI R17, RZ, 0x10, R6.reuse ;  /* 0x00000010ff117819 */ /* 0x100fe40000011606 */
[----:B------:R-:W-:Y:S02]  /*168a0*/  SHF.R.U32.HI R16, RZ, 0x18, R6 ;  /* 0x00000018ff107819 */ /* 0x000fe40000011606 */
[----:B------:R-:W-:Y:S01]  /*168b0*/  SHF.R.U32.HI R6, RZ, 0x8, R11 ;  /* 0x00000008ff067819 */ /* 0x000fe2000001160b */
[----:B------:R-:W-:Y:S01]  /*168c0*/  IMAD.MOV.U32 R73, RZ, RZ, R236 ;  /* 0x000000ffff497224 */ /* 0x000fe200078e00ec */
[----:B-1----:R-:W-:Y:S01]  /*168d0*/  LOP3.LUT R5, R7, UR36, R30, 0x96, !PT ;  /* 0x0000002407057c12 */ /* 0x002fe2000f8e961e */
[----:B------:R-:W-:Y:S01]  /*168e0*/  FFMA.FTZ R7, R179, UR29, -R4 ;  /* 0x0000001db3077c23 */ /* 0x000fe20008010804 */
[----:B------:R-:W-:-:S02]  /*168f0*/  PRMT R84, R22, 0x5410, R6 ;  /* 0x0000541016547816 */ /* 0x000fc40000000006 */
[----:B------:R-:W-:Y:S01]  /*16900*/  LOP3.LUT R6, R14, 0xff, RZ, 0xc0, !PT ;  /* 0x000000ff0e067812 */ /* 0x000fe200078ec0ff */
[----:B------:R1:W-:Y:S01]  /*16910*/  MUFU.EX2 R236, R7 ;  /* 0x0000000700ec7308 */ /* 0x0003e20000000800 */
[--C-:B------:R-:W-:Y:S01]  /*16920*/  FFMA.FTZ R10, R183, UR29, -R4.reuse ;  /* 0x0000001db70a7c23 */ /* 0x100fe20008010804 */
[--C-:B------:R-:W-:Y:S01]  /*16930*/  FFMA.FTZ R14, R87, UR29, -R4.reuse ;  /* 0x0000001d570e7c23 */ /* 0x100fe20008010804 */
[----:B------:R-:W-:Y:S01]  /*16940*/  PRMT R83, R6, 0x5410, R13 ;  /* 0x0000541006537816 */ /* 0x000fe2000000000d */
[--C-:B------:R-:W-:Y:S01]  /*16950*/  FFMA.FTZ R6, R172, UR29, -R4.reuse ;  /* 0x0000001dac067c23 */ /* 0x100fe20008010804 */
[--C-:B------:R-:W-:Y:S01]  /*16960*/  FFMA.FTZ R13, R169, UR29, -R4.reuse ;  /* 0x0000001da90d7c23 */ /* 0x100fe20008010804 */
[----:B------:R-:W-:Y:S02]  /*16970*/  IMAD.MOV.U32 R58, RZ, RZ, R229 ;  /* 0x000000ffff3a7224 */ /* 0x000fe400078e00e5 */
[----:B------:R-:W-:Y:S01]  /*16980*/  MUFU.EX2 R229, R6 ;  /* 0x0000000600e57308 */ /* 0x000fe20000000800 */
[----:B-1----:R-:W-:-:S07]  /*16990*/  FFMA.FTZ R7, R175, UR29, -R4 ;  /* 0x0000001daf077c23 */ /* 0x002fce0008010804 */
[----:B------:R1:W-:Y:S01]  /*169a0*/  MUFU.EX2 R232, R7 ;  /* 0x0000000700e87308 */ /* 0x0003e20000000800 */
[----:B------:R-:W-:Y:S01]  /*169b0*/  LOP3.LUT R11, R9, 0xff, RZ, 0xc0, !PT ;  /* 0x000000ff090b7812 */ /* 0x000fe200078ec0ff */
[----:B-1----:R-:W-:Y:S01]  /*169c0*/  FFMA.FTZ R7, R170, UR29, -R4 ;  /* 0x0000001daa077c23 */ /* 0x002fe20008010804 */
[----:B------:R-:W-:-:S04]  /*169d0*/  LOP3.LUT R4, R18, 0xffff, RZ, 0xc0, !PT ;  /* 0x0000ffff12047812 */ /* 0x000fc800078ec0ff */
[----:B------:R-:W-:Y:S02]  /*169e0*/  SHF.R.U32.HI R6, RZ, 0x8, R4 ;  /* 0x00000008ff067819 */ /* 0x000fe40000011604 */
[----:B------:R-:W-:-:S04]  /*169f0*/  LOP3.LUT R4, R18, 0xff, RZ, 0xc0, !PT ;  /* 0x000000ff12047812 */ /* 0x000fc800078ec0ff */
[----:B------:R-:W-:Y:S02]  /*16a00*/  PRMT R22, R4, 0x5410, R6 ;  /* 0x0000541004167816 */ /* 0x000fe40000000006 */
[----:B------:R-:W-:Y:S02]  /*16a10*/  SHF.R.U32.HI R6, RZ, 0x10, R18 ;  /* 0x00000010ff067819 */ /* 0x000fe40000011612 */
[----:B------:R-:W-:Y:S01]  /*16a20*/  LOP3.LUT R4, R9, 0xffff, RZ, 0xc0, !PT ;  /* 0x0000ffff09047812 */ /* 0x000fe200078ec0ff */
[----:B------:R1:W-:Y:S01]  /*16a30*/  MUFU.EX2 R202, R7 ;  /* 0x0000000700ca7308 */ /* 0x0003e20000000800 */
[----:B------:R-:W-:-:S07]  /*16a40*/  IMAD.MOV.U32 R48, RZ, RZ, R225 ;  /* 0x000000ffff307224 */ /* 0x000fce00078e00e1 */
[----:B------:R4:W-:Y:S01]  /*16a50*/  MUFU.EX2 R237, R10 ;  /* 0x0000000a00ed7308 */ /* 0x0009e20000000800 */
[----:B------:R-:W-:Y:S01]  /*16a60*/  IMAD.MOV.U32 R75, RZ, RZ, R82 ;  /* 0x000000ffff4b7224 */ /* 0x000fe200078e0052 */
[----:B-1----:R-:W-:Y:S02]  /*16a70*/  LOP3.LUT R7, R6, 0xff, RZ, 0xc0, !PT ;  /* 0x000000ff06077812 */ /* 0x002fe400078ec0ff */
[----:B------:R-:W-:Y:S02]  /*16a80*/  SHF.R.U32.HI R6, RZ, 0x8, R4 ;  /* 0x00000008ff067819 */ /* 0x000fe40000011604 */
[----:B----4-:R-:W-:Y:S02]  /*16a90*/  SHF.R.U32.HI R10, RZ, 0x10, R9 ;  /* 0x00000010ff0a7819 */ /* 0x010fe40000011609 */
[----:B------:R-:W-:Y:S01]  /*16aa0*/  PRMT R87, R11, 0x5410, R6 ;  /* 0x000054100b577816 */ /* 0x000fe20000000006 */
[----:B------:R-:W-:Y:S01]  /*16ab0*/  FFMA.FTZ R6, R48, UR29, -R3 ;  /* 0x0000001d30067c23 */ /* 0x000fe20008010803 */
[----:B------:R-:W-:Y:S01]  /*16ac0*/  SHF.R.U32.HI R9, RZ, 0x18, R9 ;  /* 0x00000018ff097819 */ /* 0x000fe20000011609 */
[----:B------:R-:W-:Y:S01]  /*16ad0*/  IMAD.MOV.U32 R48, RZ, RZ, R50 ;  /* 0x000000ffff307224 */ /* 0x000fe200078e0032 */
[----:B------:R-:W-:Y:S01]  /*16ae0*/  LOP3.LUT R4, R10, 0xff, RZ, 0xc0, !PT ;  /* 0x000000ff0a047812 */ /* 0x000fe200078ec0ff */
[----:B------:R-:W-:-:S02]  /*16af0*/  IMAD.MOV.U32 R50, RZ, RZ, R51 ;  /* 0x000000ffff327224 */ /* 0x000fc400078e0033 */
[----:B------:R-:W-:Y:S01]  /*16b00*/  IMAD.MOV.U32 R82, RZ, RZ, R86 ;  /* 0x000000ffff527224 */ /* 0x000fe200078e0056 */
[----:B------:R-:W-:Y:S01]  /*16b10*/  PRMT R86, R4, 0x5410, R9 ;  /* 0x0000541004567816 */ /* 0x000fe20000000009 */
[----:B------:R-:W-:Y:S01]  /*16b20*/  IMAD.MOV.U32 R51, RZ, RZ, R56 ;  /* 0x000000ffff337224 */ /* 0x000fe200078e0038 */
[----:B------:R-:W-:Y:S01]  /*16b30*/  SHF.R.U32.HI R4, RZ, 0x8, R20 ;  /* 0x00000008ff047819 */ /* 0x000fe20000011614 */
[----:B------:R-:W-:Y:S02]  /*16b40*/  IMAD.MOV.U32 R56, RZ, RZ, R58 ;  /* 0x000000ffff387224 */ /* 0x000fe400078e003a */
[----:B------:R-:W-:Y:S02]  /*16b50*/  IMAD.MOV.U32 R58, RZ, RZ, R59 ;  /* 0x000000ffff3a7224 */ /* 0x000fe400078e003b */
[----:B------:R-:W-:Y:S02]  /*16b60*/  IMAD.MOV.U32 R59, RZ, RZ, R72 ;  /* 0x000000ffff3b7224 */ /* 0x000fe400078e0048 */
[----:B------:R-:W-:Y:S01]  /*16b70*/  IMAD.MOV.U32 R72, RZ, RZ, R73 ;  /* 0x000000ffff487224 */ /* 0x000fe200078e0049 */
[----:B------:R-:W-:Y:S01]  /*16b80*/  PRMT R54, R25, 0x5410, R4 ;  /* 0x0000541019367816 */ /* 0x000fe20000000004 */
[----:B------:R-:W-:Y:S01]  /*16b90*/  IMAD.MOV.U32 R73, RZ, RZ, R182 ;  /* 0x000000ffff497224 */ /* 0x000fe200078e00b6 */
[----:B------:R1:W-:Y:S01]  /*16ba0*/  MUFU.EX2 R183, R6 ;  /* 0x0000000600b77308 */ /* 0x0003e20000000800 */
[----:B------:R-:W-:Y:S01]  /*16bb0*/  IMAD.MOV.U32 R182, RZ, RZ, R157 ;  /* 0x000000ffffb67224 */ /* 0x000fe200078e009d */
[----:B------:R-:W-:Y:S01]  /*16bc0*/  LOP3.LUT R4, R24, 0xff, RZ, 0xc0, !PT ;  /* 0x000000ff18047812 */ /* 0x000fe200078ec0ff */
[----:B------:R-:W-:-:S02]  /*16bd0*/  IMAD.MOV.U32 R42, RZ, RZ, R50 ;  /* 0x000000ffff2a7224 */ /* 0x000fc400078e0032 */
[----:B------:R-:W-:Y:S02]  /*16be0*/  IMAD.MOV.U32 R43, RZ, RZ, R51 ;  /* 0x000000ffff2b7224 */ /* 0x000fe400078e0033 */
[----:B------:R-:W-:Y:S02]  /*16bf0*/  IMAD.MOV.U32 R51, RZ, RZ, R59 ;  /* 0x000000ffff337224 */ /* 0x000fe400078e003b */
[----:B------:R-:W-:Y:S02]  /*16c00*/  IMAD.MOV.U32 R59, RZ, RZ, R182 ;  /* 0x000000ffff3b7224 */ /* 0x000fe400078e00b6 */
[----:B-1----:R-:W-:Y:S01]  /*16c10*/  FFMA.FTZ R6, R48, UR29, -R3 ;  /* 0x0000001d30067c23 */ /* 0x002fe20008010803 */
[----:B------:R-:W-:Y:S02]  /*16c20*/  IMAD.MOV.U32 R48, RZ, RZ, R56 ;  /* 0x000000ffff307224 */ /* 0x000fe400078e0038 */
[----:B------:R-:W-:Y:S02]  /*16c30*/  IMAD.MOV.U32 R56, RZ, RZ, R72 ;  /* 0x000000ffff387224 */ /* 0x000fe400078e0048 */
[----:B------:R-:W-:Y:S01]  /*16c40*/  IMAD.MOV.U32 R72, RZ, RZ, R55 ;  /* 0x000000ffff487224 */ /* 0x000fe200078e0037 */
[----:B------:R-:W-:Y:S01]  /*16c50*/  PRMT R55, R4, 0x5410, R23 ;  /* 0x0000541004377816 */ /* 0x000fe20000000017 */
[----:B------:R1:W4:Y:S01]  /*16c60*/  MUFU.EX2 R182, R6 ;  /* 0x0000000600b67308 */ /* 0x0003220000000800 */
[----:B------:R-:W-:-:S04]  /*16c70*/  SHF.R.U32.HI R4, RZ, 0x8, R15 ;  /* 0x00000008ff047819 */ /* 0x000fc8000001160f */
[----:B------:R-:W-:Y:S02]  /*16c80*/  PRMT R41, R19, 0x5410, R4 ;  /* 0x0000541013297816 */ /* 0x000fe40000000004 */
[----:B------:R-:W-:Y:S02]  /*16c90*/  LOP3.LUT R4, R17, 0xff, RZ, 0xc0, !PT ;  /* 0x000000ff11047812 */ /* 0x000fe400078ec0ff */
[----:B------:R-:W-:Y:S01]  /*16ca0*/  SHF.R.U32.HI R12, RZ, 0x18, R18 ;  /* 0x00000018ff0c7819 */ /* 0x000fe20000011612 */
[----:B-1----:R-:W-:-:S04]  /*16cb0*/  FFMA.FTZ R6, R42, UR29, -R3 ;  /* 0x0000001d2a067c23 */ /* 0x002fc80008010803 */
[----:B------:R1:W-:Y:S01]  /*16cc0*/  MUFU.EX2 R181, R6 ;  /* 0x0000000600b57308 */ /* 0x0003e20000000800 */
[----:B------:R-:W-:Y:S02]  /*16cd0*/  PRMT R40, R4, 0x5410, R16 ;  /* 0x0000541004287816 */ /* 0x000fe40000000010 */
[----:B------:R-:W-:Y:S02]  /*16ce0*/  LOP3.LUT R4, R8, 0xffff, RZ, 0xc0, !PT ;  /* 0x0000ffff08047812 */ /* 0x000fe400078ec0ff */
[----:B------:R-:W-:Y:S02]  /*16cf0*/  PRMT R21, R7, 0x5410, R12 ;  /* 0x0000541007157816 */ /* 0x000fe4000000000c */
[----:B------:R-:W-:Y:S01]  /*16d00*/  SHF.R.U32.HI R7, RZ, 0x8, R4 ;  /* 0x00000008ff077819 */ /* 0x000fe20000011604 */
[----:B-1----:R-:W-:-:S04]  /*16d10*/  FFMA.FTZ R6, R43, UR29, -R3 ;  /* 0x0000001d2b067c23 */ /* 0x002fc80008010803 */
[----:B------:R1:W4:Y:S01]  /*16d20*/  MUFU.EX2 R180, R6 ;  /* 0x0000000600b47308 */ /* 0x0003220000000800 */
[----:B------:R-:W-:Y:S01]  /*16d30*/  LOP3.LUT R9, R8, 0xff, RZ, 0xc0, !PT ;  /* 0x000000ff08097812 */ /* 0x000fe200078ec0ff */
        /* <DEDUP_REMOVED lines=10> */
[----:B-1----:R-:W-:-:S04]  /*16de0*/  FFMA.FTZ R6, R50, UR29, -R3 ;  /* 0x0000001d32067c23 */ /* 0x002fc80008010803 */
[----:B------:R1:W-:Y:S01]  /*16df0*/  MUFU.EX2 R179, R6 ;  /* 0x0000000600b37308 */ /* 0x0003e20000000800 */
[----:B------:R-:W-:Y:S01]  /*16e00*/  IMAD.MOV.U32 R174, RZ, RZ, R72 ;  /* 0x000000ffffae7224 */ /* 0x000fe200078e0048 */
[----:B------:R-:W-:Y:S01]  /*16e10*/  PRMT R53, R9, 0x5410, R7 ;  /* 0x0000541009357816 */ /* 0x000fe20000000007 */
[----:B------:R-:W-:Y:S02]  /*16e20*/  IMAD.MOV.U32 R177, RZ, RZ, R59 ;  /* 0x000000ffffb17224 */ /* 0x000fe400078e003b */
[----:B------:R-:W-:Y:S01]  /*16e30*/  IMAD.MOV.U32 R47, RZ, RZ, R73 ;  /* 0x000000ffff2f7224 */ /* 0x000fe200078e0049 */
[----:B-1----:R-:W-:Y:S02]  /*16e40*/  SHF.R.U32.HI R6, RZ, 0x8, R4 ;  /* 0x00000008ff067819 */ /* 0x002fe40000011604 */
[----:B------:R-:W-:-:S04]  /*16e50*/  LOP3.LUT R4, R5, 0xff, RZ, 0xc0, !PT ;  /* 0x000000ff05047812 */ /* 0x000fc800078ec0ff */
[----:B------:R-:W-:Y:S01]  /*16e60*/  PRMT R18, R4, 0x5410, R6 ;  /* 0x0000541004127816 */ /* 0x000fe20000000006 */
[----:B------:R-:W-:Y:S01]  /*16e70*/  FFMA.FTZ R4, R240, UR29, -R3 ;  /* 0x0000001df0047c23 */ /* 0x000fe20008010803 */
[----:B------:R-:W-:Y:S01]  /*16e80*/  SHF.R.U32.HI R6, RZ, 0x10, R5 ;  /* 0x00000010ff067819 */ /* 0x000fe20000011605 */
[----:B------:R-:W-:Y:S02]  /*16e90*/  IMAD.MOV.U32 R42, RZ, RZ, R58 ;  /* 0x000000ffff2a7224 */ /* 0x000fe400078e003a */
[----:B------:R1:W-:Y:S01]  /*16ea0*/  MUFU.EX2 R188, R4 ;  /* 0x0000000400bc7308 */ /* 0x0003e20000000800 */
[--C-:B------:R-:W-:Y:S01]  /*16eb0*/  FFMA.FTZ R7, R247, UR29, -R3.reuse ;  /* 0x0000001df7077c23 */ /* 0x100fe20008010803 */
[----:B------:R-:W-:Y:S01]  /*16ec0*/  FFMA.FTZ R72, R198, UR29, -R3 ;  /* 0x0000001dc6487c23 */ /* 0x000fe20008010803 */
[----:B------:R-:W-:Y:S02]  /*16ed0*/  IMAD.MOV.U32 R198, RZ, RZ, R45 ;  /* 0x000000ffffc67224 */ /* 0x000fe400078e002d */
[----:B------:R-:W-:-:S02]  /*16ee0*/  IMAD.MOV.U32 R50, RZ, RZ, R51 ;  /* 0x000000ffff327224 */ /* 0x000fc400078e0033 */
[----:B------:R-:W-:Y:S02]  /*16ef0*/  IMAD.MOV.U32 R85, RZ, RZ, R75 ;  /* 0x000000ffff557224 */ /* 0x000fe400078e004b */
[----:B------:R-:W-:Y:S01]  /*16f00*/  IMAD.MOV.U32 R45, RZ, RZ, R47 ;  /* 0x000000ffff2d7224 */ /* 0x000fe200078e002f */
[----:B------:R-:W-:Y:S01]  /*16f10*/  SHF.R.U32.HI R5, RZ, 0x18, R5 ;  /* 0x00000018ff057819 */ /* 0x000fe20000011605 */
[----:B------:R-:W-:Y:S01]  /*16f20*/  IMAD.MOV.U32 R51, RZ, RZ, R56 ;  /* 0x000000ffff337224 */ /* 0x000fe200078e0038 */
[----:B-1----:R-:W-:Y:S01]  /*16f30*/  LOP3.LUT R4, R6, 0xff, RZ, 0xc0, !PT ;  /* 0x000000ff06047812 */ /* 0x002fe200078ec0ff */
[----:B------:R-:W-:Y:S01]  /*16f40*/  FFMA.FTZ R6, R239, UR29, -R3 ;  /* 0x0000001def067c23 */ /* 0x000fe20008010803 */
[----:B------:R-:W-:Y:S02]  /*16f50*/  IMAD.MOV.U32 R239, RZ, RZ, R46 ;  /* 0x000000ffffef7224 */ /* 0x000fe400078e002e */
[----:B------:R-:W-:Y:S02]  /*16f60*/  IMAD.MOV.U32 R46, RZ, RZ, R174 ;  /* 0x000000ffff2e7224 */ /* 0x000fe400078e00ae */
[----:B------:R-:W-:-:S02]  /*16f70*/  IMAD.MOV.U32 R174, RZ, RZ, R177 ;  /* 0x000000ffffae7224 */ /* 0x000fc400078e00b1 */
        /* <DEDUP_REMOVED lines=12> */
[----:B-1----:R-:W-:Y:S01]  /*17040*/  FFMA.FTZ R7, R238, UR29, -R2 ;  /* 0x0000001dee077c23 */ /* 0x002fe20008010802 */
[----:B--2---:R-:W-:Y:S01]  /*17050*/  IMAD.MOV.U32 R238, RZ, RZ, R44 ;  /* 0x000000ffffee7224 */ /* 0x004fe200078e002c */
[----:B------:R-:W-:Y:S01]  /*17060*/  PRMT R19, R4, 0x5410, R5 ;  /* 0x0000541004137816 */ /* 0x000fe20000000005 */
[----:B------:R-:W-:Y:S02]  /*17070*/  IMAD.MOV.U32 R44, RZ, RZ, R47 ;  /* 0x000000ffff2c7224 */ /* 0x000fe400078e002f */
[----:B------:R-:W-:-:S02]  /*17080*/  IMAD.MOV.U32 R45, RZ, RZ, R177 ;  /* 0x000000ffff2d7224 */ /* 0x000fc400078e00b1 */
[----:B---3--:R-:W-:Y:S01]  /*17090*/  FFMA.FTZ R6, R85, UR29, -R2 ;  /* 0x0000001d55067c23 */ /* 0x008fe20008010802 */
[----:B------:R-:W-:Y:S02]  /*170a0*/  IMAD.MOV.U32 R85, RZ, RZ, R46 ;  /* 0x000000ffff557224 */ /* 0x000fe400078e002e */
[----:B------:R-:W-:Y:S01]  /*170b0*/  FFMA.FTZ R5, R252, UR29, -R2 ;  /* 0x0000001dfc057c23 */ /* 0x000fe20008010802 */
[----:B------:R-:W-:Y:S02]  /*170c0*/  IMAD.MOV.U32 R47, RZ, RZ, R42 ;  /* 0x000000ffff2f7224 */ /* 0x000fe400078e002a */
[----:B------:R-:W-:Y:S02]  /*170d0*/  IMAD.MOV.U32 R46, RZ, RZ, R43 ;  /* 0x000000ffff2e7224 */ /* 0x000fe400078e002b */
[----:B------:R-:W-:Y:S02]  /*170e0*/  IMAD.MOV.U32 R177, RZ, RZ, R48 ;  /* 0x000000ffffb17224 */ /* 0x000fe400078e0030 */
[----:B------:R-:W-:-:S02]  /*170f0*/  IMAD.MOV.U32 R42, RZ, RZ, R74 ;  /* 0x000000ffff2a7224 */ /* 0x000fc400078e004a */
[----:B------:R-:W-:Y:S02]  /*17100*/  IMAD.MOV.U32 R43, RZ, RZ, R75 ;  /* 0x000000ffff2b7224 */ /* 0x000fe400078e004b */
[----:B------:R-:W-:Y:S02]  /*17110*/  IMAD.MOV.U32 R48, RZ, RZ, R220 ;  /* 0x000000ffff307224 */ /* 0x000fe400078e00dc */
[--C-:B------:R-:W-:Y:S01]  /*17120*/  FFMA.FTZ R4, R234, UR29, -R3.reuse ;  /* 0x0000001dea047c23 */ /* 0x100fe20008010803 */
[----:B------:R-:W-:Y:S01]  /*17130*/  IMAD.MOV.U32 R89, RZ, RZ, R92 ;  /* 0x000000ffff597224 */ /* 0x000fe200078e005c */
[----:B------:R1:W-:Y:S01]  /*17140*/  MUFU.EX2 R172, R6 ;  /* 0x0000000600ac7308 */ /* 0x0003e20000000800 */
[----:B------:R-:W-:Y:S01]  /*17150*/  FFMA.FTZ R93, R173, UR29, -R3 ;  /* 0x0000001dad5d7c23 */ /* 0x000fe20008010803 */
[----:B------:R-:W-:Y:S02]  /*17160*/  IMAD.MOV.U32 R252, RZ, RZ, R65 ;  /* 0x000000fffffc7224 */ /* 0x000fe400078e0041 */
[----:B------:R-:W-:-:S02]  /*17170*/  IMAD.MOV.U32 R71, RZ, RZ, R44 ;  /* 0x000000ffff477224 */ /* 0x000fc400078e002c */
[----:B------:R-:W-:Y:S01]  /*17180*/  FFMA.FTZ R92, R187, UR29, -R3 ;  /* 0x0000001dbb5c7c23 */ /* 0x000fe20008010803 */
[----:B------:R-:W-:Y:S01]  /*17190*/  IMAD.MOV.U32 R44, RZ, RZ, R42 ;  /* 0x000000ffff2c7224 */ /* 0x000fe200078e002a */
[----:B------:R2:W3:Y:S01]  /*171a0*/  MUFU.EX2 R173, R5 ;  /* 0x0000000500ad7308 */ /* 0x0004e20000000800 */
[----:B------:R-:W-:Y:S02]  /*171b0*/  IMAD.MOV.U32 R65, RZ, RZ, R43 ;  /* 0x000000ffff417224 */ /* 0x000fe400078e002b */
[--C-:B------:R-:W-:Y:S01]  /*171c0*/  FFMA.FTZ R59, R230, UR29, -R3.reuse ;  /* 0x0000001de63b7c23 */ /* 0x100fe20008010803 */
[----:B------:R-:W-:Y:S02]  /*171d0*/  IMAD.MOV.U32 R42, RZ, RZ, R58 ;  /* 0x000000ffff2a7224 */ /* 0x000fe400078e003a */
[--C-:B------:R-:W-:Y:S01]  /*171e0*/  FFMA.FTZ R73, R194, UR29, -R3.reuse ;  /* 0x0000001dc2497c23 */ /* 0x100fe20008010803 */
[----:B------:R-:W-:Y:S02]  /*171f0*/  IMAD.MOV.U32 R43, RZ, RZ, R82 ;  /* 0x000000ffff2b7224 */ /* 0x000fe400078e0052 */
[----:B------:R-:W-:Y:S01]  /*17200*/  FFMA.FTZ R94, R192, UR29, -R3 ;  /* 0x0000001dc05e7c23 */ /* 0x000fe20008010803 */
[----:B------:R-:W-:-:S02]  /*17210*/  IMAD.MOV.U32 R67, RZ, RZ, R89 ;  /* 0x000000ffff437224 */ /* 0x000fc400078e0059 */
[----:B-1----:R-:W-:Y:S01]  /*17220*/  FFMA.FTZ R6, R69, UR29, -R0 ;  /* 0x0000001d45067c23 */ /* 0x002fe20008010800 */
[----:B------:R-:W-:Y:S01]  /*17230*/  IMAD.MOV.U32 R69, RZ, RZ, R48 ;  /* 0x000000ffff457224 */ /* 0x000fe200078e0030 */
[----:B------:R1:W-:Y:S01]  /*17240*/  MUFU.EX2 R201, R13 ;  /* 0x0000000d00c97308 */ /* 0x0003e20000000800 */
[----:B------:R-:W-:Y:S02]  /*17250*/  IMAD.MOV.U32 R48, RZ, RZ, R88 ;  /* 0x000000ffff307224 */ /* 0x000fe400078e0058 */
[--C-:B------:R-:W-:Y:S01]  /*17260*/  FFMA.FTZ R12, R251, UR29, -R0.reuse ;  /* 0x0000001dfb0c7c23 */ /* 0x100fe20008010800 */
[--C-:B------:R-:W-:Y:S01]  /*17270*/  FFMA.FTZ R29, R241, UR29, -R0.reuse ;  /* 0x0000001df11d7c23 */ /* 0x100fe20008010800 */
[--C-:B------:R-:W-:Y:S01]  /*17280*/  FFMA.FTZ R30, R235, UR29, -R0.reuse ;  /* 0x0000001deb1e7c23 */ /* 0x100fe20008010800 */
[--C-:B------:R-:W-:Y:S01]  /*17290*/  FFMA.FTZ R31, R231, UR29, -R0.reuse ;  /* 0x0000001de71f7c23 */ /* 0x100fe20008010800 */
[--C-:B--2---:R-:W-:Y:S01]  /*172a0*/  FFMA.FTZ R5, R85, UR29, -R0.reuse ;  /* 0x0000001d55057c23 */ /* 0x104fe20008010800 */
[--C-:B------:R-:W-:Y:S01]  /*172b0*/  FFMA.FTZ R58, R199, UR29, -R0.reuse ;  /* 0x0000001dc73a7c23 */ /* 0x100fe20008010800 */
[----:B------:R2:W-:Y:S01]  /*172c0*/  MUFU.EX2 R200, R14 ;  /* 0x0000000e00c87308 */ /* 0x0005e20000000800 */
[--C-:B------:R-:W-:Y:S01]  /*172d0*/  FFMA.FTZ R82, R197, UR29, -R0.reuse ;  /* 0x0000001dc5527c23 */ /* 0x100fe20008010800 */
[--C-:B------:R-:W-:Y:S01]  /*172e0*/  FFMA.FTZ R85, R193, UR29, -R0.reuse ;  /* 0x0000001dc1557c23 */ /* 0x100fe20008010800 */
[--C-:B------:R-:W-:Y:S01]  /*172f0*/  FFMA.FTZ R88, R190, UR29, -R0.reuse ;  /* 0x0000001dbe587c23 */ /* 0x100fe20008010800 */
[----:B------:R-:W-:Y:S01]  /*17300*/  FFMA.FTZ R89, R189, UR29, -R0 ;  /* 0x0000001dbd597c23 */ /* 0x000fe20008010800 */
[--C-:B------:R-:W-:Y:S01]  /*17310*/  FFMA.FTZ R3, R245, UR29, -R2.reuse ;  /* 0x0000001df5037c23 */ /* 0x100fe20008010802 */
[--C-:B------:R-:W-:Y:S01]  /*17320*/  FFMA.FTZ R10, R233, UR29, -R2.reuse ;  /* 0x0000001de90a7c23 */ /* 0x100fe20008010802 */
[----:B------:R-:W-:Y:S01]  /*17330*/  FFMA.FTZ R17, R196, UR29, -R2 ;  /* 0x0000001dc4117c23 */ /* 0x000fe20008010802 */
[----:B------:R4:W-:Y:S01]  /*17340*/  MUFU.EX2 R187, R4 ;  /* 0x0000000400bb7308 */ /* 0x0009e20000000800 */
[----:B-1----:R-:W-:Y:S01]  /*17350*/  FFMA.FTZ R13, R248, UR29, -R0 ;  /* 0x0000001df80d7c23 */ /* 0x002fe20008010800 */
[--C-:B------:R-:W-:Y:S01]  /*17360*/  FFMA.FTZ R74, R195, UR29, -R2.reuse ;  /* 0x0000001dc34a7c23 */ /* 0x100fe20008010802 */
[--C-:B------:R-:W-:Y:S01]  /*17370*/  FFMA.FTZ R75, R191, UR29, -R2.reuse ;  /* 0x0000001dbf4b7c23 */ /* 0x100fe20008010802 */
[--C-:B------:R-:W-:Y:S01]  /*17380*/  FFMA.FTZ R80, R186, UR29, -R2.reuse ;  /* 0x0000001dba507c23 */ /* 0x100fe20008010802 */
[--C-:B------:R-:W-:Y:S01]  /*17390*/  FFMA.FTZ R81, R176, UR29, -R2.reuse ;  /* 0x0000001db0517c23 */ /* 0x100fe20008010802 */
[----:B------:R-:W-:Y:S01]  /*173a0*/  HSET2.LE.AND R0, R22, R171, PT ;  /* 0x000000ab16007233 */ /* 0x000fe20003803000 */
[--C-:B--2---:R-:W-:Y:S01]  /*173b0*/  FFMA.FTZ R14, R203, UR29, -R2.reuse ;  /* 0x0000001dcb0e7c23 */ /* 0x104fe20008010802 */
[----:B----4-:R-:W-:Y:S01]  /*173c0*/  FFMA.FTZ R4, R246, UR29, -R2 ;  /* 0x0000001df6047c23 */ /* 0x010fe20008010802 */
[----:B------:R-:W-:-:S04]  /*173d0*/  F2FP.F16.F32.PACK_AB R2, R252, R238 ;  /* 0x000000eefc02723e */ /* 0x000fc800000000ff */
        /* <DEDUP_REMOVED lines=8> */
[----:B------:R1:W-:Y:S01]  /*17460*/  MUFU.EX2 R177, R4 ;  /* 0x0000000400b17308 */ /* 0x0003e20000000800 */
[----:B------:R-:W-:Y:S01]  /*17470*/  F2FP.F16.F32.PACK_AB R2, R239, R198 ;  /* 0x000000c6ef02723e */ /* 0x000fe200000000ff */
[----:B------:R-:W-:-:S02]  /*17480*/  IMAD.MOV.U32 R27, RZ, RZ, R67 ;  /* 0x000000ffff1b7224 */ /* 0x000fc400078e0043 */
[----:B------:R-:W-:Y:S01]  /*17490*/  FADD.FTZ R15, R218, R37 ;  /* 0x00000025da0f7221 */ /* 0x000fe20000010000 */
[----:B------:R-:W-:Y:S02]  /*174a0*/  IMAD.MOV.U32 R67, RZ, RZ, R71 ;  /* 0x000000ffff437224 */ /* 0x000fe400078e0047 */
[----:B------:R-:W-:Y:S01]  /*174b0*/  FADD.FTZ R16, R217, R35 ;  /* 0x00000023d9107221 */ /* 0x000fe20000010000 */
[----:B------:R-:W-:Y:S01]  /*174c0*/  IMAD.MOV.U32 R71, RZ, RZ, R216 ;  /* 0x000000ffff477224 */ /* 0x000fe200078e00d8 */
[----:B------:R-:W2:Y:S01]  /*174d0*/  LDSM.16.MT88.4 R20, [R204+0x5400] ;  /* 0x00540000cc14783b */ /* 0x000ea20000004200 */
[----:B-1----:R-:W-:Y:S01]  /*174e0*/  FADD.FTZ R4, R66, R38 ;  /* 0x0000002642047221 */ /* 0x002fe20000010000 */
[----:B------:R-:W-:Y:S02]  /*174f0*/  IMAD.MOV.U32 R66, RZ, RZ, R70 ;  /* 0x000000ffff427224 */ /* 0x000fe400078e0046 */
[----:B------:R-:W-:Y:S02]  /*17500*/  IMAD.MOV.U32 R70, RZ, RZ, R174 ;  /* 0x000000ffff467224 */ /* 0x000fe400078e00ae */
[----:B------:R1:W-:Y:S01]  /*17510*/  MUFU.EX2 R174, R10 ;  /* 0x0000000a00ae7308 */ /* 0x0003e20000000800 */
[----:B------:R-:W-:Y:S01]  /*17520*/  IMAD.MOV.U32 R161, RZ, RZ, R222 ;  /* 0x000000ffffa17224 */ /* 0x000fe200078e00de */
[----:B-1----:R-:W-:-:S02]  /*17530*/  LOP3.LUT R10, R0, R2, RZ, 0xc0, !PT ;  /* 0x00000002000a7212 */ /* 0x002fc400078ec0ff */
[----:B------:R-:W-:Y:S02]  /*17540*/  HSET2.LE.AND R0, R26, R171, PT ;  /* 0x000000ab1a007233 */ /* 0x000fe40003803000 */
[----:B------:R-:W-:-:S04]  /*17550*/  F2FP.F16.F32.PACK_AB R2, R180, R181 ;  /* 0x000000b5b402723e */ /* 0x000fc800000000ff */
[----:B------:R-:W-:Y:S01]  /*17560*/  LOP3.LUT R11, R0, R2, RZ, 0xc0, !PT ;  /* 0x00000002000b7212 */ /* 0x000fe200078ec0ff */
[----:B------:R-:W-:Y:S01]  /*17570*/  FADD.FTZ R0, R27, R39 ;  /* 0x000000271b007221 */ /* 0x000fe20000010000 */
        /* <DEDUP_REMOVED lines=8> */
[----:B------:R-:W-:Y:S01]  /*17600*/  IMAD.MOV.U32 R47, RZ, RZ, R161 ;  /* 0x000000ffff2f7224 */ /* 0x000fe200078e00a1 */
[----:B------:R1:W-:Y:S01]  /*17610*/  MUFU.EX2 R170, R6 ;  /* 0x0000000600aa7308 */ /* 0x0003e20000000800 */
[----:B------:R-:W-:Y:S02]  /*17620*/  IMAD.MOV.U32 R24, RZ, RZ, R70 ;  /* 0x000000ffff187224 */ /* 0x000fe400078e0046 */
[----:B------:R-:W-:Y:S01]  /*17630*/  FADD.FTZ R35, R67, R0 ;  /* 0x0000000043237221 */ /* 0x000fe20000010000 */
[----:B------:R-:W-:-:S02]  /*17640*/  IMAD.MOV.U32 R25, RZ, RZ, R47 ;  /* 0x000000ffff197224 */ /* 0x000fc400078e002f */
[----:B------:R-:W-:Y:S02]  /*17650*/  IMAD.MOV.U32 R70, RZ, RZ, R44 ;  /* 0x000000ffff467224 */ /* 0x000fe400078e002c */
[----:B------:R-:W-:Y:S02]  /*17660*/  IMAD.MOV.U32 R67, RZ, RZ, R45 ;  /* 0x000000ffff437224 */ /* 0x000fe400078e002d */
[----:B------:R-:W-:Y:S02]  /*17670*/  IMAD.MOV.U32 R44, RZ, RZ, R49 ;  /* 0x000000ffff2c7224 */ /* 0x000fe400078e0031 */
[----:B------:R-:W-:Y:S02]  /*17680*/  IMAD.MOV.U32 R45, RZ, RZ, R50 ;  /* 0x000000ffff2d7224 */ /* 0x000fe400078e0032 */
[----:B-1----:R-:W-:Y:S01]  /*17690*/  FADD.FTZ R6, R215, R4 ;  /* 0x00000004d7067221 */ /* 0x002fe20000010000 */
[----:B------:R-:W-:Y:S01]  /*176a0*/  FADD.FTZ R4, R27, R15 ;  /* 0x0000000f1b047221 */ /* 0x000fe20000010000 */
[----:B------:R-:W-:-:S02]  /*176b0*/  IMAD.MOV.U32 R27, RZ, RZ, R48 ;  /* 0x000000ffff1b7224 */ /* 0x000fc400078e0030 */
        /* <DEDUP_REMOVED lines=13> */
[----:B------:R-:W1:Y:S01]  /*17790*/  LDSM.16.MT88.4 R24, [R205+0x5400] ;  /* 0x00540000cd18783b */ /* 0x000e620000004200 */
[----:B------:R4:W2:Y:S01]  /*177a0*/  MUFU.EX2 R169, R5 ;  /* 0x0000000500a97308 */ /* 0x0008a20000000800 */
[----:B------:R-:W-:Y:S01]  /*177b0*/  IMAD.MOV.U32 R47, RZ, RZ, R57 ;  /* 0x000000ffff2f7224 */ /* 0x000fe200078e0039 */
[----:B------:R-:W-:Y:S01]  /*177c0*/  LOP3.LUT R0, R28, 0xffff, RZ, 0xc0, !PT ;  /* 0x0000ffff1c007812 */ /* 0x000fe200078ec0ff */
[----:B------:R-:W-:-:S05]  /*177d0*/  IMAD.MOV.U32 R57, RZ, RZ, R137 ;  /* 0x000000ffff397224 */ /* 0x000fca00078e0089 */
[----:B------:R2:W-:Y:S01]  /*177e0*/  MUFU.EX2 R176, R3 ;  /* 0x0000000300b07308 */ /* 0x0005e20000000800 */
[----:B------:R-:W-:Y:S01]  /*177f0*/  SHF.R.U32.HI R6, RZ, 0x8, R0 ;  /* 0x00000008ff067819 */ /* 0x000fe20000011600 */
[----:B----4-:R-:W-:Y:S01]  /*17800*/  FADD.FTZ R5, R66, R16 ;  /* 0x0000001042057221 */ /* 0x010fe20000010000 */
[----:B------:R-:W-:Y:S02]  /*17810*/  IMAD.MOV.U32 R66, RZ, RZ, R46 ;  /* 0x000000ffff427224 */ /* 0x000fe400078e002e */
[----:B------:R-:W-:Y:S02]  /*17820*/  IMAD.MOV.U32 R46, RZ, RZ, R51 ;  /* 0x000000ffff2e7224 */ /* 0x000fe400078e0033 */
[----:B------:R-:W-:Y:S01]  /*17830*/  HMMA.16816.F32 R48, R8, R60, R116 ;  /* 0x0000003c0830723c */ /* 0x000fe20000001874 */
[----:B------:R4:W-:Y:S01]  /*17840*/  MUFU.EX2 R119, R12 ;  /* 0x0000000c00777308 */ /* 0x0009e20000000800 */
[----:B------:R-:W-:Y:S02]  /*17850*/  IMAD.MOV.U32 R45, RZ, RZ, R46 ;  /* 0x000000ffff2d7224 */ /* 0x000fe400078e002e */
[----:B------:R-:W-:-:S05]  /*17860*/  IMAD.MOV.U32 R46, RZ, RZ, R47 ;  /* 0x000000ffff2e7224 */ /* 0x000fca00078e002f */
[----:B------:R-:W1:Y:S01]  /*17870*/  MUFU.EX2 R118, R13 ;  /* 0x0000000d00767308 */ /* 0x000e620000000800 */
[----:B------:R-:W-:Y:S02]  /*17880*/  IMAD.MOV.U32 R47, RZ, RZ, R57 ;  /* 0x000000ffff2f7224 */ /* 0x000fe400078e0039 */
[----:B------:R-:W-:Y:S01]  /*17890*/  FADD.FTZ R57, R212, R4 ;  /* 0x00000004d4397221 */ /* 0x000fe20000010000 */
[--C-:B------:R-:W-:Y:S01]  /*178a0*/  HSET2.LE.AND R0, R18, R171.reuse, PT ;  /* 0x000000ab12007233 */ /* 0x100fe20003803000 */
[----:B------:R-:W-:Y:S01]  /*178b0*/  FADD.FTZ R56, R56, R5 ;  /* 0x0000000538387221 */ /* 0x000fe20000010000 */
[----:B---3--:R-:W-:Y:S02]  /*178c0*/  F2FP.F16.F32.PACK_AB R4, R173, R172 ;  /* 0x000000acad04723e */ /* 0x008fe400000000ff */
[----:B------:R-:W-:Y:S01]  /*178d0*/  LOP3.LUT R5, R28, 0xff, RZ, 0xc0, !PT ;  /* 0x000000ff1c057812 */ /* 0x000fe200078ec0ff */
[----:B------:R-:W-:Y:S01]  /*178e0*/  IMAD.MOV.U32 R44, RZ, RZ, R45 ;  /* 0x000000ffff2c7224 */ /* 0x000fe200078e002d */
[----:B------:R-:W-:Y:S01]  /*178f0*/  LOP3.LUT R4, R0, R4, RZ, 0xc0, !PT ;  /* 0x0000000400047212 */ /* 0x000fe200078ec0ff */
[----:B--2---:R-:W-:Y:S01]  /*17900*/  IMAD.WIDE.U32 R2, R36, -0x2daee0ad, RZ ;  /* 0xd2511f5324027825 */ /* 0x004fe200078e00ff */
[----:B------:R-:W-:Y:S01]  /*17910*/  PRMT R33, R5, 0x5410, R6 ;  /* 0x0000541005217816 */ /* 0x000fe20000000006 */
[----:B------:R-:W-:Y:S01]  /*17920*/  HMMA.16816.F32 R36, R8, R62, R120 ;  /* 0x0000003e0824723c */ /* 0x000fe20000001878 */
[----:B------:R-:W-:Y:S01]  /*17930*/  HSET2.LE.AND R0, R19, R171, PT ;  /* 0x000000ab13007233 */ /* 0x000fe20003803000 */
[----:B------:R-:W-:Y:S01]  /*17940*/  IMAD.MOV.U32 R45, RZ, RZ, R46 ;  /* 0x000000ffff2d7224 */ /* 0x000fe200078e002e */
[----:B------:R-:W-:Y:S01]  /*17950*/  F2FP.F16.F32.PACK_AB R5, R169, R170 ;  /* 0x000000aaa905723e */ /* 0x000fe200000000ff */
[----:B------:R-:W-:-:S02]  /*17960*/  IMAD.MOV.U32 R46, RZ, RZ, R47 ;  /* 0x000000ffff2e7224 */ /* 0x000fc400078e002f */
[----:B------:R-:W-:Y:S01]  /*17970*/  IMAD.MOV.U32 R47, RZ, RZ, R136 ;  /* 0x000000ffff2f7224 */ /* 0x000fe200078e0088 */
[----:B------:R2:W3:Y:S01]  /*17980*/  MUFU.EX2 R175, R7 ;  /* 0x0000000700af7308 */ /* 0x0004e20000000800 */
[--C-:B------:R-:W-:Y:S01]  /*17990*/  HSET2.LE.AND R6, R41, R171.reuse, PT ;  /* 0x000000ab29067233 */ /* 0x100fe20003803000 */
[----:B------:R-:W-:Y:S01]  /*179a0*/  IMAD.MOV.U32 R192, RZ, RZ, R44 ;  /* 0x000000ffffc07224 */ /* 0x000fe200078e002c */
[--C-:B----4-:R-:W-:Y:S01]  /*179b0*/  HSET2.LE.AND R12, R40, R171.reuse, PT ;  /* 0x000000ab280c7233 */ /* 0x110fe20003803000 */
[----:B------:R-:W-:Y:S01]  /*179c0*/  IMAD.MOV.U32 R230, RZ, RZ, R45 ;  /* 0x000000ffffe67224 */ /* 0x000fe200078e002d */
[----:B------:R-:W-:Y:S01]  /*179d0*/  LOP3.LUT R5, R0, R5, RZ, 0xc0, !PT ;  /* 0x0000000500057212 */ /* 0x000fe200078ec0ff */
[----:B------:R-:W-:Y:S01]  /*179e0*/  IMAD.MOV.U32 R246, RZ, RZ, R46 ;  /* 0x000000fffff67224 */ /* 0x000fe200078e002e */
[----:B-1----:R-:W-:Y:S01]  /*179f0*/  F2FP.F16.F32.PACK_AB R13, R118, R119 ;  /* 0x00000077760d723e */ /* 0x002fe200000000ff */
[----:B------:R-:W-:Y:S01]  /*17a00*/  IMAD.MOV.U32 R196, RZ, RZ, R47 ;  /* 0x000000ffffc47224 */ /* 0x000fe200078e002f */
[----:B------:R-:W-:Y:S01]  /*17a10*/  HSET2.LE.AND R0, R54, R171, PT ;  /* 0x000000ab36007233 */ /* 0x000fe20003803000 */
[----:B------:R-:W-:Y:S01]  /*17a20*/  IMAD.MOV.U32 R245, RZ, RZ, R42 ;  /* 0x000000fffff57224 */ /* 0x000fe200078e002a */
[----:B------:R-:W-:Y:S01]  /*17a30*/  HMMA.16816.F32 R44, R8, R76, R124 ;  /* 0x0000004c082c723c */ /* 0x000fe2000000187c */
[----:B------:R-:W-:Y:S01]  /*17a40*/  IMAD.MOV.U32 R203, RZ, RZ, R43 ;  /* 0x000000ffffcb7224 */ /* 0x000fe200078e002b */
[----:B--2---:R-:W-:-:S04]  /*17a50*/  F2FP.F16.F32.PACK_AB R7, R176, R177 ;  /* 0x000000b1b007723e */ /* 0x004fc800000000ff */
[----:B------:R-:W-:Y:S01]  /*17a60*/  HMMA.16816.F32 R40, R8, R78, R128 ;  /* 0x0000004e0828723c */ /* 0x000fe20000001880 */
[----:B------:R1:W-:Y:S01]  /*17a70*/  MUFU.EX2 R120, R14 ;  /* 0x0000000e00787308 */ /* 0x0003e20000000800 */
[----:B------:R-:W-:-:S05]  /*17a80*/  LOP3.LUT R6, R6, R7, RZ, 0xc0, !PT ;  /* 0x0000000706067212 */ /* 0x000fca00078ec0ff */
[----:B------:R-:W-:Y:S02]  /*17a90*/  F2FP.F16.F32.PACK_AB R8, R242, R249 ;  /* 0x000000f9f208723e */ /* 0x000fe400000000ff */
[----:B------:R-:W-:Y:S01]  /*17aa0*/  SHF.R.U32.HI R9, RZ, 0x10, R28 ;  /* 0x00000010ff097819 */ /* 0x000fe2000001161c */
[----:B------:R2:W-:Y:S01]  /*17ab0*/  MUFU.EX2 R117, R17 ;  /* 0x0000001100757308 */ /* 0x0005e20000000800 */
[----:B------:R-:W-:Y:S02]  /*17ac0*/  LOP3.LUT R7, R12, R13, RZ, 0xc0, !PT ;  /* 0x0000000d0c077212 */ /* 0x000fe400078ec0ff */
[----:B------:R-:W-:Y:S02]  /*17ad0*/  LOP3.LUT R12, R9, 0xff, RZ, 0xc0, !PT ;  /* 0x000000ff090c7812 */ /* 0x000fe400078ec0ff */
[--C-:B------:R-:W-:Y:S02]  /*17ae0*/  HSET2.LE.AND R9, R53, R171.reuse, PT ;  /* 0x000000ab35097233 */ /* 0x100fe40003803000 */
[----:B------:R-:W-:-:S02]  /*17af0*/  HSET2.LE.AND R11, R52, R171, PT ;  /* 0x000000ab340b7233 */ /* 0x000fc40003803000 */
[----:B-1----:R-:W-:Y:S02]  /*17b00*/  LOP3.LUT R14, R0, R8, RZ, 0xc0, !PT ;  /* 0x00000008000e7212 */ /* 0x002fe400078ec0ff */
[----:B------:R-:W-:Y:S02]  /*17b10*/  HSET2.LE.AND R0, R55, R171, PT ;  /* 0x000000ab37007233 */ /* 0x000fe40003803000 */
[----:B------:R-:W-:Y:S02]  /*17b20*/  F2FP.F16.F32.PACK_AB R10, R244, R250 ;  /* 0x000000faf40a723e */ /* 0x000fe400000000ff */
[----:B------:R-:W-:Y:S01]  /*17b30*/  F2FP.F16.F32.PACK_AB R8, R188, R185 ;  /* 0x000000b9bc08723e */ /* 0x000fe200000000ff */
[----:B--2---:R-:W-:Y:S01]  /*17b40*/  FADD.FTZ R17, R209, R15 ;  /* 0x0000000fd1117221 */ /* 0x004fe20000010000 */
[----:B------:R-:W-:Y:S02]  /*17b50*/  SHF.R.U32.HI R15, RZ, 0x18, R28 ;  /* 0x00000018ff0f7819 */ /* 0x000fe4000001161c */
[----:B------:R-:W-:Y:S01]  /*17b60*/  F2FP.F16.F32.PACK_AB R13, R179, R178 ;  /* 0x000000b2b30d723e */ /* 0x000fe200000000ff */
[----:B------:R-:W-:Y:S01]  /*17b70*/  IMAD.MOV.U32 R233, RZ, RZ, R210 ;  /* 0x000000ffffe97224 */ /* 0x000fe200078e00d2 */
[----:B------:R-:W-:-:S02]  /*17b80*/  LOP3.LUT R16, R3, UR36, R32, 0x96, !PT ;  /* 0x0000002403107c12 */ /* 0x000fc4000f8e9620 */
[----:B------:R-:W-:Y:S01]  /*17b90*/  PRMT R32, R12, 0x5410, R15 ;  /* 0x000054100c207816 */ /* 0x000fe2000000000f */
[----:B------:R-:W-:Y:S01]  /*17ba0*/  FADD.FTZ R18, R196, R35 ;  /* 0x00000023c4127221 */ /* 0x000fe20000010000 */
[----:B------:R-:W-:Y:S02]  /*17bb0*/  LOP3.LUT R15, R0, R8, RZ, 0xc0, !PT ;  /* 0x00000008000f7212 */ /* 0x000fe400078ec0ff */
[----:B------:R-:W-:Y:S02]  /*17bc0*/  LOP3.LUT R12, R9, R10, RZ, 0xc0, !PT ;  /* 0x0000000a090c7212 */ /* 0x000fe400078ec0ff */
[----:B------:R-:W-:Y:S01]  /*17bd0*/  LOP3.LUT R13, R11, R13, RZ, 0xc0, !PT ;  /* 0x0000000d0b0d7212 */ /* 0x000fe200078ec0ff */
[----:B------:R-:W-:Y:S01]  /*17be0*/  IMAD.MOV.U32 R196, RZ, RZ, R203 ;  /* 0x000000ffffc47224 */ /* 0x000fe200078e00cb */
[----:B------:R-:W-:Y:S01]  /*17bf0*/  MUFU.EX2 R116, R29 ;  /* 0x0000001d00747308 */ /* 0x000fe20000000800 */
[----:B------:R-:W-:Y:S02]  /*17c00*/  IMAD.MOV.U32 R186, RZ, RZ, R233 ;  /* 0x000000ffffba7224 */ /* 0x000fe400078e00e9 */
[----:B------:R-:W-:-:S02]  /*17c10*/  IMAD.MOV.U32 R235, RZ, RZ, R71 ;  /* 0x000000ffffeb7224 */ /* 0x000fc400078e0047 */
[----:B------:R-:W-:Y:S02]  /*17c20*/  IMAD.MOV.U32 R233, RZ, RZ, R246 ;  /* 0x000000ffffe97224 */ /* 0x000fe400078e00f6 */
[----:B------:R-:W-:Y:S01]  /*17c30*/  IMAD.MOV.U32 R203, RZ, RZ, R192 ;  /* 0x000000ffffcb7224 */ /* 0x000fe200078e00c0 */
[----:B------:R-:W1:Y:S01]  /*17c40*/  MUFU.EX2 R78, R30 ;  /* 0x0000001e004e7308 */ /* 0x000e620000000800 */
[----:B------:R-:W-:Y:S01]  /*17c50*/  IMAD.MOV.U32 R191, RZ, RZ, R194 ;  /* 0x000000ffffbf7224 */ /* 0x000fe200078e00c2 */
[C---:B------:R-:W-:Y:S01]  /*17c60*/  HMMA.16816.F32 R60, R4.reuse, R22, R104 ;  /* 0x00000016043c723c */ /* 0x040fe20000001868 */
[----:B------:R-:W-:Y:S02]  /*17c70*/  IMAD.MOV.U32 R195, RZ, RZ, R66 ;  /* 0x000000ffffc37224 */ /* 0x000fe400078e0042 */
[----:B------:R-:W-:Y:S02]  /*17c80*/  IMAD.MOV.U32 R251, RZ, RZ, R67 ;  /* 0x000000fffffb7224 */ /* 0x000fe400078e0043 */
[----:B------:R-:W-:Y:S01]  /*17c90*/  IMAD.MOV.U32 R248, RZ, RZ, R70 ;  /* 0x000000fffff87224 */ /* 0x000fe200078e0046 */
[----:B------:R-:W-:Y:S01]  /*17ca0*/  HMMA.16816.F32 R52, R4, R26, R112 ;  /* 0x0000001a0434723c */ /* 0x000fe20000001870 */
[----:B------:R-:W-:-:S02]  /*17cb0*/  IMAD.MOV.U32 R194, RZ, RZ, R65 ;  /* 0x000000ffffc27224 */ /* 0x000fc400078e0041 */
[----:B------:R-:W-:Y:S02]  /*17cc0*/  IMAD.MOV.U32 R246, RZ, RZ, R69 ;  /* 0x000000fffff67224 */ /* 0x000fe400078e0045 */
[----:B------:R-:W-:Y:S02]  /*17cd0*/  IMAD.MOV.U32 R241, RZ, RZ, R68 ;  /* 0x000000fffff17224 */ /* 0x000fe400078e0044 */
[----:B------:R-:W-:Y:S01]  /*17ce0*/  IMAD.MOV.U32 R192, RZ, RZ, R64 ;  /* 0x000000ffffc07224 */ /* 0x000fe200078e0040 */
[----:B------:R-:W-:Y:S01]  /*17cf0*/  HMMA.16816.F32 R68, R4, R24, R108 ;  /* 0x000000180444723c */ /* 0x000fe2000000186c */
[----:B------:R-:W-:Y:S01]  /*17d00*/  MUFU.EX2 R76, R58 ;  /* 0x0000003a004c7308 */ /* 0x000fe20000000800 */
[----:B------:R-:W-:-:S04]  /*17d10*/  FADD.FTZ R0, R235, R57 ;  /* 0x00000039eb007221 */ /* 0x000fc80000010000 */
[----:B------:R-:W-:Y:S03]  /*17d20*/  HMMA.16816.F32 R64, R4, R20, R100 ;  /* 0x000000140440723c */ /* 0x000fe60000001864 */
[----:B------:R2:W-:Y:S04]  /*17d30*/  MUFU.EX2 R35, R59 ;  /* 0x0000003b00237308 */ /* 0x0005e80000000800 */
[----:B------:R-:W-:-:S04]  /*17d40*/  FADD.FTZ R6, R208, R56 ;  /* 0x00000038d0067221 */ /* 0x000fc80000010000 */
[----:B------:R4:W1:Y:S01]  /*17d50*/  MUFU.EX2 R77, R31 ;  /* 0x0000001f004d7308 */ /* 0x0008620000000800 */
[----:B------:R-:W-:Y:S01]  /*17d60*/  FADD.FTZ R19, R135, R0 ;  /* 0x0000000087137221 */ /* 0x000fe20000010000 */
[----:B------:R-:W-:Y:S01]  /*17d70*/  HSET2.LE.AND R0, R33, R171, PT ;  /* 0x000000ab21007233 */ /* 0x000fe20003803000 */
[----:B--2---:R-:W-:Y:S01]  /*17d80*/  HMMA.16816.F32 R56, R12, R22, R36 ;  /* 0x000000160c38723c */ /* 0x004fe20000001824 */
[----:B------:R-:W-:Y:S01]  /*17d90*/  LDSM.16.MT88.4 R36, [R205+0x5800] ;  /* 0x00580000cd24783b */ /* 0x000fe20000004200 */
[----:B------:R-:W-:-:S03]  /*17da0*/  IMAD.MOV.U32 R235, RZ, RZ, R241 ;  /* 0x000000ffffeb7224 */ /* 0x000fc600078e00f1 */
[----:B----4-:R-:W2:Y:S01]  /*17db0*/  LDSM.16.MT88.4 R28, [R204+0x5800] ;  /* 0x00580000cc1c783b */ /* 0x010ea20000004200 */
[----:B---3--:R-:W-:Y:S01]  /*17dc0*/  F2FP.F16.F32.PACK_AB R4, R174, R175 ;  /* 0x000000afae04723e */ /* 0x008fe200000000ff */
[----:B------:R-:W-:Y:S01]  /*17dd0*/  IMAD.MOV.U32 R241, RZ, RZ, R248 ;  /* 0x000000fffff17224 */ /* 0x000fe200078e00f8 */
[----:B------:R-:W-:Y:S01]  /*17de0*/  HMMA.16816.F32 R48, R12, R20, R48 ;  /* 0x000000140c30723c */ /* 0x000fe20000001830 */
[----:B------:R-:W-:Y:S01]  /*17df0*/  IMAD.MOV.U32 R248, RZ, RZ, R251 ;  /* 0x000000fffff87224 */ /* 0x000fe200078e00fb */
[----:B------:R-:W-:Y:S01]  /*17e00*/  LOP3.LUT R8, R0, R4, RZ, 0xc0, !PT ;  /* 0x0000000400087212 */ /* 0x000fe200078ec0ff */
[----:B------:R-:W-:Y:S01]  /*17e10*/  IMAD.MOV.U32 R251, RZ, RZ, R186 ;  /* 0x000000fffffb7224 */ /* 0x000fe200078e00ba */
[----:B------:R-:W3:Y:S01]  /*17e20*/  MUFU.EX2 R72, R72 ;  /* 0x0000004800487308 */ /* 0x000ee20000000800 */
[----:B------:R-:W-:Y:S02]  /*17e30*/  HSET2.LE.AND R0, R32, R171, PT ;  /* 0x000000ab20007233 */ /* 0x000fe40003803000 */
[----:B------:R-:W-:Y:S01]  /*17e40*/  FADD.FTZ R20, R235, R17 ;  /* 0x00000011eb147221 */ /* 0x000fe20000010000 */
[----:B------:R-:W-:-:S02]  /*17e50*/  IMAD.MOV.U32 R235, RZ, RZ, R241 ;  /* 0x000000ffffeb7224 */ /* 0x000fc400078e00f1 */
[----:B------:R-:W-:Y:S01]  /*17e60*/  FADD.FTZ R5, R207, R18 ;  /* 0x00000012cf057221 */ /* 0x000fe20000010000 */
[----:B------:R-:W-:Y:S01]  /*17e70*/  IMAD.MOV.U32 R241, RZ, RZ, R248 ;  /* 0x000000fffff17224 */ /* 0x000fe200078e00f8 */
[----:B-1----:R-:W-:Y:S01]  /*17e80*/  F2FP.F16.F32.PACK_AB R4, R78, R116 ;  /* 0x000000744e04723e */ /* 0x002fe200000000ff */
[----:B------:R-:W-:Y:S02]  /*17e90*/  IMAD.MOV.U32 R248, RZ, RZ, R251 ;  /* 0x000000fffff87224 */ /* 0x000fe400078e00fb */
[----:B------:R-:W-:Y:S01]  /*17ea0*/  FADD.FTZ R18, R235, R6 ;  /* 0x00000006eb127221 */ /* 0x000fe20000010000 */
[----:B------:R-:W-:Y:S01]  /*17eb0*/  FADD.FTZ R17, R241, R5 ;  /* 0x00000005f1117221 */ /* 0x000fe20000010000 */
[----:B------:R-:W-:Y:S01]  /*17ec0*/  LOP3.LUT R9, R0, R4, RZ, 0xc0, !PT ;  /* 0x0000000400097212 */ /* 0x000fe200078ec0ff */
[----:B------:R-:W-:Y:S01]  /*17ed0*/  FADD.FTZ R0, R248, R20 ;  /* 0x00000014f8007221 */ /* 0x000fe20000010000 */
[--C-:B------:R-:W-:Y:S02]  /*17ee0*/  HSET2.LE.AND R5, R84, R171.reuse, PT ;  /* 0x000000ab54057233 */ /* 0x100fe40003803000 */
[----:B------:R-:W-:Y:S01]  /*17ef0*/  F2FP.F16.F32.PACK_AB R6, R117, R120 ;  /* 0x000000787506723e */ /* 0x000fe200000000ff */
[----:B------:R-:W-:Y:S01]  /*17f00*/  FADD.FTZ R23, R195, R0 ;  /* 0x00000000c3177221 */ /* 0x000fe20000010000 */
[----:B------:R-:W-:-:S02]  /*17f10*/  HSET2.LE.AND R7, R83, R171, PT ;  /* 0x000000ab53077233 */ /* 0x000fc40003803000 */
[----:B------:R-:W-:Y:S02]  /*17f20*/  F2FP.F16.F32.PACK_AB R11, R76, R77 ;  /* 0x0000004d4c0b723e */ /* 0x000fe400000000ff */
[----:B------:R-:W-:Y:S02]  /*17f30*/  LOP3.LUT R10, R5, R6, RZ, 0xc0, !PT ;  /* 0x00000006050a7212 */ /* 0x000fe400078ec0ff */
[--C-:B------:R-:W-:Y:S02]  /*17f40*/  HSET2.LE.AND R0, R91, R171.reuse, PT ;  /* 0x000000ab5b007233 */ /* 0x100fe40003803000 */
[----:B------:R-:W-:Y:S01]  /*17f50*/  F2FP.F16.F32.PACK_AB R6, R232, R236 ;  /* 0x000000ece806723e */ /* 0x000fe200000000ff */
[----:B------:R-:W-:Y:S01]  /*17f60*/  IMAD.MOV.U32 R136, RZ, RZ, R211 ;  /* 0x000000ffff887224 */ /* 0x000fe200078e00d3 */
[----:B------:R-:W-:Y:S01]  /*17f70*/  LOP3.LUT R11, R7, R11, RZ, 0xc0, !PT ;  /* 0x0000000b070b7212 */ /* 0x000fe200078ec0ff */
[----:B------:R-:W-:Y:S01]  /*17f80*/  IMAD.MOV.U32 R186, RZ, RZ, R196 ;  /* 0x000000ffffba7224 */ /* 0x000fe200078e00c4 */
[----:B------:R-:W-:Y:S01]  /*17f90*/  HMMA.16816.F32 R44, R12, R24, R44 ;  /* 0x000000180c2c723c */ /* 0x000fe2000000182c */
[----:B------:R-:W-:Y:S01]  /*17fa0*/  HSET2.LE.AND R7, R90, R171, PT ;  /* 0x000000ab5a077233 */ /* 0x000fe20003803000 */
[----:B------:R-:W-:Y:S01]  /*17fb0*/  IMAD.MOV.U32 R196, RZ, RZ, R245 ;  /* 0x000000ffffc47224 */ /* 0x000fe200078e00f5 */
[----:B------:R-:W-:-:S02]  /*17fc0*/  LOP3.LUT R6, R0, R6, RZ, 0xc0, !PT ;  /* 0x0000000600067212 */ /* 0x000fc400078ec0ff */
[----:B---3--:R-:W-:Y:S01]  /*17fd0*/  F2FP.F16.F32.PACK_AB R4, R72, R35 ;  /* 0x000000234804723e */ /* 0x008fe200000000ff */
[----:B------:R-:W-:Y:S01]  /*17fe0*/  HMMA.16816.F32 R40, R12, R26, R40 ;  /* 0x0000001a0c28723c */ /* 0x000fe20000001828 */
[----:B------:R-:W-:Y:S01]  /*17ff0*/  HSET2.LE.AND R0, R87, R171, PT ;  /* 0x000000ab57007233 */ /* 0x000fe20003803000 */
[----:B------:R-:W-:Y:S02]  /*18000*/  IMAD.MOV.U32 R245, RZ, RZ, R136 ;  /* 0x000000fffff57224 */ /* 0x000fe400078e0088 */
[----:B------:R-:W-:Y:S01]  /*18010*/  FADD.FTZ R21, R191, R17 ;  /* 0x00000011bf157221 */ /* 0x000fe20000010000 */
[----:B------:R-:W-:Y:S02]  /*18020*/  IMAD.MOV.U32 R251, RZ, RZ, R186 ;  /* 0x000000fffffb7224 */ /* 0x000fe400078e00ba */
[----:B------:R-:W-:Y:S01]  /*18030*/  LOP3.LUT R13, R2, 0xffff, RZ, 0xc0, !PT ;  /* 0x0000ffff020d7812 */ /* 0x000fe200078ec0ff */
[----:B------:R-:W-:Y:S01]  /*18040*/  MUFU.EX2 R74, R74 ;  /* 0x0000004a004a7308 */ /* 0x000fe20000000800 */
[----:B------:R-:W-:-:S02]  /*18050*/  F2FP.F16.F32.PACK_AB R3, R237, R243 ;  /* 0x000000f3ed03723e */ /* 0x000fc400000000ff */
[----:B------:R-:W-:Y:S01]  /*18060*/  SHF.R.U32.HI R15, RZ, 0x10, R2 ;  /* 0x00000010ff0f7819 */ /* 0x000fe20000011602 */
[----:B------:R-:W-:Y:S01]  /*18070*/  IMAD.MOV.U32 R186, RZ, RZ, R196 ;  /* 0x000000ffffba7224 */ /* 0x000fe200078e00c4 */
[----:B------:R-:W-:Y:S01]  /*18080*/  LOP3.LUT R7, R7, R4, RZ, 0xc0, !PT ;  /* 0x0000000407077212 */ /* 0x000fe200078ec0ff */
[----:B------:R-:W-:Y:S01]  /*18090*/  IMAD.MOV.U32 R162, RZ, RZ, R228 ;  /* 0x000000ffffa27224 */ /* 0x000fe200078e00e4 */
[----:B------:R-:W-:Y:S02]  /*180a0*/  LOP3.LUT R17, R2, 0xff, RZ, 0xc0, !PT ;  /* 0x000000ff02117812 */ /* 0x000fe400078ec0ff */
[----:B------:R-:W-:Y:S01]  /*180b0*/  SHF.R.U32.HI R14, RZ, 0x18, R2 ;  /* 0x00000018ff0e7819 */ /* 0x000fe20000011602 */
[----:B------:R-:W-:Y:S01]  /*180c0*/  IMAD.MOV.U32 R196, RZ, RZ, R245 ;  /* 0x000000ffffc47224 */ /* 0x000fe200078e00f5 */
[----:B------:R-:W-:Y:S01]  /*180d0*/  LOP3.LUT R4, R0, R3, RZ, 0xc0, !PT ;  /* 0x0000000300047212 */ /* 0x000fe200078ec0ff */
[----:B------:R-:W-:Y:S01]  /*180e0*/  FADD.FTZ R5, R251, R19 ;  /* 0x00000013fb057221 */ /* 0x000fe20000010000 */
[----:B------:R-:W-:Y:S01]  /*180f0*/  SHF.R.U32.HI R2, RZ, 0x8, R13 ;  /* 0x00000008ff027819 */ /* 0x000fe2000001160d */
[----:B------:R-:W-:Y:S01]  /*18100*/  FADD.FTZ R22, R186, R18 ;  /* 0x00000012ba167221 */ /* 0x000fe20000010000 */
[----:B------:R-:W-:Y:S01]  /*18110*/  LOP3.LUT R0, R15, 0xff, RZ, 0xc0, !PT ;  /* 0x000000ff0f007812 */ /* 0x000fe200078ec0ff */
[----:B------:R-:W1:Y:S01]  /*18120*/  MUFU.EX2 R75, R75 ;  /* 0x0000004b004b7308 */ /* 0x000e620000000800 */
[----:B------:R-:W-:Y:S01]  /*18130*/  LOP3.LUT R3, R96, 0xff, RZ, 0xc0, !PT ;  /* 0x000000ff60037812 */ /* 0x000fe200078ec0ff */
[----:B------:R-:W-:Y:S01]  /*18140*/  FADD.FTZ R32, R196, R5 ;  /* 0x00000005c4207221 */ /* 0x000fe20000010000 */
[----:B------:R-:W-:Y:S01]  /*18150*/  PRMT R18, R17, 0x5410, R2 ;  /* 0x0000541011127816 */ /* 0x000fe20000000002 */
[----:B--2---:R-:W-:Y:S01]  /*18160*/  HMMA.16816.F32 R64, R8, R28, R64 ;  /* 0x0000001c0840723c */ /* 0x004fe20000001840 */
[----:B------:R-:W-:Y:S01]  /*18170*/  PRMT R17, R0, 0x5410, R14 ;  /* 0x0000541000117816 */ /* 0x000fe2000000000e */
[----:B------:R-:W-:Y:S01]  /*18180*/  LDSM.16.MT88.4 R24, [R205+0x5c00] ;  /* 0x005c0000cd18783b */ /* 0x000fe20000004200 */
[----:B------:R-:W-:-:S02]  /*18190*/  HSET2.LE.AND R5, R86, R171, PT ;  /* 0x000000ab56057233 */ /* 0x000fc40003803000 */
[----:B------:R-:W-:Y:S01]  /*181a0*/  PRMT R19, R3, 0x5410, R97 ;  /* 0x0000541003137816 */ /* 0x000fe20000000061 */
[----:B------:R-:W-:Y:S01]  /*181b0*/  HMMA.16816.F32 R60, R8, R30, R60 ;  /* 0x0000001e083c723c */ /* 0x000fe2000000183c */
[----:B------:R-:W-:Y:S02]  /*181c0*/  LOP3.LUT R0, R34, 0xffff, RZ, 0xc0, !PT ;  /* 0x0000ffff22007812 */ /* 0x000fe400078ec0ff */
[----:B------:R-:W-:-:S03]  /*181d0*/  F2FP.F16.F32.PACK_AB R12, R187, R184 ;  /* 0x000000b8bb0c723e */ /* 0x000fc600000000ff */
[----:B------:R-:W-:Y:S01]  /*181e0*/  HMMA.16816.F32 R68, R8, R36, R68 ;  /* 0x000000240844723c */ /* 0x000fe20000001844 */
[----:B------:R-:W-:Y:S01]  /*181f0*/  LOP3.LUT R3, R16, 0xffff, RZ, 0xc0, !PT ;  /* 0x0000ffff10037812 */ /* 0x000fe200078ec0ff */
[----:B------:R-:W-:-:S04]  /*18200*/  IMAD.MOV.U32 R161, RZ, RZ, R162 ;  /* 0x000000ffffa17224 */ /* 0x000fc800078e00a2 */
[----:B------:R-:W-:Y:S01]  /*18210*/  HMMA.16816.F32 R52, R8, R38, R52 ;  /* 0x000000260834723c */ /* 0x000fe20000001834 */
[----:B------:R-:W-:Y:S01]  /*18220*/  LOP3.LUT R5, R5, R12, RZ, 0xc0, !PT ;  /* 0x0000000c05057212 */ /* 0x000fe200078ec0ff */
[----:B------:R-:W-:Y:S01]  /*18230*/  IMAD.MOV.U32 R162, RZ, RZ, R214 ;  /* 0x000000ffffa27224 */ /* 0x000fe200078e00d6 */
[----:B------:R-:W-:Y:S01]  /*18240*/  SHF.R.U32.HI R12, RZ, 0x8, R95 ;  /* 0x00000008ff0c7819 */ /* 0x000fe2000001165f */
[----:B------:R-:W-:Y:S01]  /*18250*/  MUFU.EX2 R80, R80 ;  /* 0x0000005000507308 */ /* 0x000fe20000000800 */
[----:B------:R-:W-:Y:S01]  /*18260*/  IMAD.MOV.U32 R136, RZ, RZ, R206 ;  /* 0x000000ffff887224 */ /* 0x000fe200078e00ce */
[----:B------:R2:W5:Y:S01]  /*18270*/  LDL.LU R228, [R1+0x100] ;  /* 0x0001000001e47983 */ /* 0x0005620000300800 */
[----:B------:R-:W-:Y:S02]  /*18280*/  SHF.R.U32.HI R9, RZ, 0x10, R16 ;  /* 0x00000010ff097819 */ /* 0x000fe40000011610 */
[----:B------:R-:W-:Y:S02]  /*18290*/  SHF.R.U32.HI R10, RZ, 0x8, R0 ;  /* 0x00000008ff0a7819 */ /* 0x000fe40000011600 */
[----:B------:R-:W-:-:S02]  /*182a0*/  LOP3.LUT R11, R16, 0xff, RZ, 0xc0, !PT ;  /* 0x000000ff100b7812 */ /* 0x000fc400078ec0ff */
[----:B------:R-:W-:Y:S01]  /*182b0*/  SHF.R.U32.HI R8, RZ, 0x18, R16 ;  /* 0x00000018ff087819 */ /* 0x000fe20000011610 */
[----:B------:R-:W-:Y:S01]  /*182c0*/  IMAD.MOV.U32 R196, RZ, RZ, R234 ;  /* 0x000000ffffc47224 */ /* 0x000fe200078e00ea */
[----:B------:R-:W-:Y:S02]  /*182d0*/  SHF.R.U32.HI R0, RZ, 0x8, R3 ;  /* 0x00000008ff007819 */ /* 0x000fe40000011603 */
[----:B------:R-:W-:Y:S01]  /*182e0*/  SHF.R.U32.HI R2, RZ, 0x10, R34 ;  /* 0x00000010ff027819 */ /* 0x000fe20000011622 */
[----:B------:R-:W3:Y:S01]  /*182f0*/  MUFU.EX2 R81, R81 ;  /* 0x0000005100517308 */ /* 0x000ee20000000800 */
[----:B------:R-:W-:Y:S01]  /*18300*/  LOP3.LUT R3, R9, 0xff, RZ, 0xc0, !PT ;  /* 0x000000ff09037812 */ /* 0x000fe200078ec0ff */
[----:B------:R-:W-:Y:S01]  /*18310*/  IMAD.MOV.U32 R234, RZ, RZ, R240 ;  /* 0x000000ffffea7224 */ /* 0x000fe200078e00f0 */
[----:B------:R-:W-:Y:S01]  /*18320*/  PRMT R20, R98, 0x5410, R12 ;  /* 0x0000541062147816 */ /* 0x000fe2000000000c */
[----:B------:R-:W-:Y:S01]  /*18330*/  IMAD.MOV.U32 R240, RZ, RZ, R247 ;  /* 0x000000fffff07224 */ /* 0x000fe200078e00f7 */
[----:B------:R-:W-:Y:S01]  /*18340*/  PRMT R0, R11, 0x5410, R0 ;  /* 0x000054100b007816 */ /* 0x000fe20000000000 */
[----:B------:R-:W-:Y:S01]  /*18350*/  IMAD.MOV.U32 R247, RZ, RZ, R160 ;  /* 0x000000fffff77224 */ /* 0x000fe200078e00a0 */
[----:B------:R-:W-:Y:S01]  /*18360*/  PRMT R3, R3, 0x5410, R8 ;  /* 0x0000541003037816 */ /* 0x000fe20000000008 */
[----:B------:R-:W-:Y:S01]  /*18370*/  IMAD.MOV.U32 R195, RZ, RZ, R161 ;  /* 0x000000ffffc37224 */ /* 0x000fe200078e00a1 */
[----:B------:R-:W-:Y:S01]  /*18380*/  SHF.R.U32.HI R12, RZ, 0x18, R34 ;  /* 0x00000018ff0c7819 */ /* 0x000fe20000011622 */
[----:B------:R-:W-:Y:S01]  /*18390*/  FADD.FTZ R8, R162, R22 ;  /* 0x00000016a2087221 */ /* 0x000fe20000010000 */
[----:B------:R-:W-:Y:S01]  /*183a0*/  LOP3.LUT R2, R2, 0xff, RZ, 0xc0, !PT ;  /* 0x000000ff02027812 */ /* 0x000fe200078ec0ff */
[----:B------:R-:W-:Y:S01]  /*183b0*/  FADD.FTZ R15, R163, R21 ;  /* 0x00000015a30f7221 */ /* 0x000fe20000010000 */
[----:B------:R-:W-:Y:S01]  /*183c0*/  MUFU.EX2 R88, R88 ;  /* 0x0000005800587308 */ /* 0x000fe20000000800 */
[----:B------:R-:W4:Y:S01]  /*183d0*/  LDSM.16.MT88.4 R160, [R204+0x5c00] ;  /* 0x005c0000cca0783b */ /* 0x000f220000004200 */
[----:B------:R-:W-:-:S02]  /*183e0*/  PRMT R14, R2, 0x5410, R12 ;  /* 0x00005410020e7816 */ /* 0x000fc4000000000c */
[----:B------:R-:W-:-:S04]  /*183f0*/  HSET2.LE.AND R0, R0, R171, PT ;  /* 0x000000ab00007233 */ /* 0x000fc80003803000 */
[----:B------:R-:W2:Y:S01]  /*18400*/  MUFU.EX2 R89, R89 ;  /* 0x0000005900597308 */ /* 0x000ea20000000800 */
[----:B-1----:R-:W-:Y:S01]  /*18410*/  F2FP.F16.F32.PACK_AB R2, R75, R74 ;  /* 0x0000004a4b02723e */ /* 0x002fe200000000ff */
[----:B------:R-:W-:Y:S01]  /*18420*/  IMAD.MOV.U32 R248, RZ, RZ, R196 ;  /* 0x000000fffff87224 */ /* 0x000fe200078e00c4 */
[----:B------:R-:W-:Y:S01]  /*18430*/  LOP3.LUT R13, R34, 0xff, RZ, 0xc0, !PT ;  /* 0x000000ff220d7812 */ /* 0x000fe200078ec0ff */
[----:B------:R-:W-:-:S04]  /*18440*/  IMAD.MOV.U32 R186, RZ, RZ, R233 ;  /* 0x000000ffffba7224 */ /* 0x000fc800078e00e9 */
[----:B------:R-:W-:Y:S01]  /*18450*/  MUFU.EX2 R82, R82 ;  /* 0x0000005200527308 */ /* 0x000fe20000000800 */
[----:B------:R-:W-:Y:S01]  /*18460*/  IMAD.MOV.U32 R233, RZ, RZ, R136 ;  /* 0x000000ffffe97224 */ /* 0x000fe200078e0088 */
[----:B------:R-:W-:-:S06]  /*18470*/  LOP3.LUT R136, R0, R2, RZ, 0xc0, !PT ;  /* 0x0000000200887212 */ /* 0x000fcc00078ec0ff */
[----:B------:R-:W1:Y:S01]  /*18480*/  MUFU.EX2 R85, R85 ;  /* 0x0000005500557308 */ /* 0x000e620000000800 */
[----:B------:R-:W-:Y:S01]  /*18490*/  FADD.FTZ R2, R248, R32 ;  /* 0x00000020f8027221 */ /* 0x000fe20000010000 */
[----:B------:R-:W-:Y:S01]  /*184a0*/  IMAD.MOV.U32 R251, RZ, RZ, R203 ;  /* 0x000000fffffb7224 */ /* 0x000fe200078e00cb */
[----:B------:R-:W-:Y:S01]  /*184b0*/  PRMT R13, R13, 0x5410, R10 ;  /* 0x000054100d0d7816 */ /* 0x000fe2000000000a */
[----:B------:R-:W-:Y:S01]  /*184c0*/  IMAD.MOV.U32 R157, RZ, RZ, R224 ;  /* 0x000000ffff9d7224 */ /* 0x000fe200078e00e0 */
[--C-:B------:R-:W-:Y:S01]  /*184d0*/  HSET2.LE.AND R12, R19, R171.reuse, PT ;  /* 0x000000ab130c7233 */ /* 0x100fe20003803000 */
[----:B------:R-:W-:Y:S01]  /*184e0*/  IMAD.MOV.U32 R137, RZ, RZ, R213 ;  /* 0x000000ffff897224 */ /* 0x000fe200078e00d5 */
[--C-:B------:R-:W-:Y:S01]  /*184f0*/  HSET2.LE.AND R10, R17, R171.reuse, PT ;  /* 0x000000ab110a7233 */ /* 0x100fe20003803000 */
[----:B------:R-:W-:Y:S01]  /*18500*/  MUFU.EX2 R73, R73 ;  /* 0x0000004900497308 */ /* 0x000fe20000000800 */
[----:B------:R-:W-:Y:S01]  /*18510*/  FADD.FTZ R16, R195, R23 ;  /* 0x00000017c3107221 */ /* 0x000fe20000010000 */
[----:B------:R-:W-:Y:S01]  /*18520*/  HSET2.LE.AND R9, R18, R171, PT ;  /* 0x000000ab12097233 */ /* 0x000fe20003803000 */
[----:B------:R-:W-:Y:S01]  /*18530*/  FADD.FTZ R17, R138, R2 ;  /* 0x000000028a117221 */ /* 0x000fe20000010000 */
[----:B------:R-:W-:Y:S01]  /*18540*/  FADD.FTZ R0, R251, R8 ;  /* 0x00000008fb007221 */ /* 0x000fe20000010000 */
[----:B---3--:R-:W-:-:S03]  /*18550*/  F2FP.F16.F32.PACK_AB R2, R81, R80 ;  /* 0x000000505102723e */ /* 0x008fc600000000ff */
[----:B------:R-:W-:Y:S01]  /*18560*/  MUFU.EX2 R92, R92 ;  /* 0x0000005c005c7308 */ /* 0x000fe20000000800 */
[----:B------:R-:W-:Y:S01]  /*18570*/  IMAD.MOV.U32 R196, RZ, RZ, R157 ;  /* 0x000000ffffc47224 */ /* 0x000fe200078e009d */
[C---:B------:R-:W-:Y:S01]  /*18580*/  HMMA.16816.F32 R48, R4.reuse, R28, R48 ;  /* 0x0000001c0430723c */ /* 0x040fe20000001830 */
[----:B------:R-:W-:Y:S01]  /*18590*/  IMAD.MOV.U32 R203, RZ, RZ, R156 ;  /* 0x000000ffffcb7224 */ /* 0x000fe200078e009c */
[----:B------:R3:W5:Y:S04]  /*185a0*/  LDL.LU R227, [R1+0xfc] ;  /* 0x0000fc0001e37983 */ /* 0x0007680000300800 */
[----:B------:R-:W4:Y:S01]  /*185b0*/  MUFU.EX2 R93, R93 ;  /* 0x0000005d005d7308 */ /* 0x000f220000000800 */
[----:B------:R-:W-:Y:S01]  /*185c0*/  IMAD.MOV.U32 R195, RZ, RZ, R158 ;  /* 0x000000ffffc37224 */ /* 0x000fe200078e009e */
[----:B------:R-:W-:Y:S01]  /*185d0*/  HMMA.16816.F32 R28, R4, R30, R56 ;  /* 0x0000001e041c723c */ /* 0x000fe20000001838 */
[----:B------:R-:W-:-:S05]  /*185e0*/  IMAD.MOV.U32 R191, RZ, RZ, R159 ;  /* 0x000000ffffbf7224 */ /* 0x000fca00078e009f */
[----:B------:R-:W3:Y:S01]  /*185f0*/  MUFU.EX2 R19, R94 ;  /* 0x0000005e00137308 */ /* 0x000ee20000000800 */
[C---:B------:R-:W-:Y:S01]  /*18600*/  HMMA.16816.F32 R156, R4.reuse, R36, R44 ;  /* 0x00000024049c723c */ /* 0x040fe2000000182c */
[----:B------:R-:W-:Y:S01]  /*18610*/  FADD.FTZ R18, R137, R16 ;  /* 0x0000001089127221 */ /* 0x000fe20000010000 */
[----:B------:R-:W-:Y:S01]  /*18620*/  IMAD.MOV.U32 R245, RZ, RZ, R246 ;  /* 0x000000fffff57224 */ /* 0x000fe200078e00f6 */
[----:B------:R-:W-:Y:S01]  /*18630*/  HSET2.LE.AND R3, R3, R171, PT ;  /* 0x000000ab03037233 */ /* 0x000fe20003803000 */
[----:B------:R-:W-:Y:S01]  /*18640*/  FADD.FTZ R16, R139, R0 ;  /* 0x000000008b107221 */ /* 0x000fe20000010000 */
[----:B--2---:R-:W-:Y:S01]  /*18650*/  F2FP.F16.F32.PACK_AB R8, R89, R88 ;  /* 0x000000585908723e */ /* 0x004fe200000000ff */
[----:B------:R-:W-:Y:S01]  /*18660*/  HMMA.16816.F32 R4, R4, R38, R40 ;  /* 0x000000260404723c */ /* 0x000fe20000001828 */
[----:B------:R-:W-:Y:S01]  /*18670*/  LOP3.LUT R138, R9, R2, RZ, 0xc0, !PT ;  /* 0x00000002098a7212 */ /* 0x000fe200078ec0ff */
[----:B------:R-:W-:Y:S01]  /*18680*/  IMAD.MOV.U32 R246, RZ, RZ, R194 ;  /* 0x000000fffff67224 */ /* 0x000fe200078e00c2 */
[----:B-1----:R-:W-:Y:S01]  /*18690*/  F2FP.F16.F32.PACK_AB R0, R85, R82 ;  /* 0x000000525500723e */ /* 0x002fe200000000ff */
[----:B------:R-:W-:Y:S01]  /*186a0*/  FADD.FTZ R2, R196, R17 ;  /* 0x00000011c4027221 */ /* 0x000fe20000010000 */
[----:B------:R-:W-:Y:S01]  /*186b0*/  FADD.FTZ R15, R186, R15 ;  /* 0x0000000fba0f7221 */ /* 0x000fe20000010000 */
[----:B------:R-:W-:-:S02]  /*186c0*/  LOP3.LUT R139, R10, R8, RZ, 0xc0, !PT ;  /* 0x000000080a8b7212 */ /* 0x000fc400078ec0ff */
[--C-:B------:R-:W-:Y:S01]  /*186d0*/  HSET2.LE.AND R11, R20, R171.reuse, PT ;  /* 0x000000ab140b7233 */ /* 0x100fe20003803000 */
[----:B------:R-:W-:Y:S01]  /*186e0*/  FADD.FTZ R10, R246, R2 ;  /* 0x00000002f60a7221 */ /* 0x000fe20000010000 */
[----:B------:R-:W-:Y:S01]  /*186f0*/  LOP3.LUT R137, R3, R0, RZ, 0xc0, !PT ;  /* 0x0000000003897212 */ /* 0x000fe200078ec0ff */
[----:B------:R-:W-:Y:S01]  /*18700*/  FADD.FTZ R0, R191, R15 ;  /* 0x0000000fbf007221 */ /* 0x000fe20000010000 */
[----:B------:R-:W-:Y:S01]  /*18710*/  FADD.FTZ R3, R195, R18 ;  /* 0x00000012c3037221 */ /* 0x000fe20000010000 */
[----:B------:R-:W-:Y:S01]  /*18720*/  F2FP.F16.F32.PACK_AB R2, R200, R201 ;  /* 0x000000c9c802723e */ /* 0x000fe200000000ff */
[----:B------:R-:W-:Y:S01]  /*18730*/  IMAD.MOV.U32 R191, RZ, RZ, R150 ;  /* 0x000000ffffbf7224 */ /* 0x000fe200078e0096 */
[--C-:B------:R-:W-:Y:S01]  /*18740*/  HSET2.LE.AND R13, R13, R171.reuse, PT ;  /* 0x000000ab0d0d7233 */ /* 0x100fe20003803000 */
[----:B------:R-:W-:Y:S01]  /*18750*/  FADD.FTZ R8, R233, R0 ;  /* 0x00000000e9087221 */ /* 0x000fe20000010000 */
[----:B------:R-:W-:Y:S01]  /*18760*/  HSET2.LE.AND R14, R14, R171, PT ;  /* 0x000000ab0e0e7233 */ /* 0x000fe20003803000 */
[----:B------:R-:W-:Y:S01]  /*18770*/  FADD.FTZ R15, R245, R3 ;  /* 0x00000003f50f7221 */ /* 0x000fe20000010000 */
[----:B------:R-:W-:Y:S01]  /*18780*/  LOP3.LUT R150, R11, R2, RZ, 0xc0, !PT ;  /* 0x000000020b967212 */ /* 0x000fe200078ec0ff */
[----:B------:R-:W-:Y:S01]  /*18790*/  IMAD.MOV.U32 R122, RZ, RZ, R141 ;  /* 0x000000ffff7a7224 */ /* 0x000fe200078e008d */
[----:B----4-:R-:W-:Y:S01]  /*187a0*/  F2FP.F16.F32.PACK_AB R0, R93, R92 ;  /* 0x0000005c5d00723e */ /* 0x010fe200000000ff */
[----:B------:R-:W-:Y:S01]  /*187b0*/  IMAD.MOV.U32 R123, RZ, RZ, R144 ;  /* 0x000000ffff7b7224 */ /* 0x000fe200078e0090 */
[----:B------:R-:W-:Y:S01]  /*187c0*/  F2FP.F16.F32.PACK_AB R3, R202, R229 ;  /* 0x000000e5ca03723e */ /* 0x000fe200000000ff */
[----:B------:R-:W-:Y:S01]  /*187d0*/  IMAD.MOV.U32 R189, RZ, RZ, R145 ;  /* 0x000000ffffbd7224 */ /* 0x000fe200078e0091 */
[----:B---3--:R-:W-:Y:S01]  /*187e0*/  F2FP.F16.F32.PACK_AB R2, R19, R73 ;  /* 0x000000491302723e */ /* 0x008fe200000000ff */
[----:B------:R-:W-:Y:S01]  /*187f0*/  IMAD.MOV.U32 R196, RZ, RZ, R148 ;  /* 0x000000ffffc47224 */ /* 0x000fe200078e0094 */
[----:B------:R-:W-:Y:S01]  /*18800*/  LOP3.LUT R148, R13, R3, RZ, 0xc0, !PT ;  /* 0x000000030d947212 */ /* 0x000fe200078ec0ff */
[----:B------:R-:W-:Y:S01]  /*18810*/  IMAD.MOV.U32 R195, RZ, RZ, R149 ;  /* 0x000000ffffc37224 */ /* 0x000fe200078e0095 */
[----:B------:R-:W-:Y:S01]  /*18820*/  LOP3.LUT R149, R14, R2, RZ, 0xc0, !PT ;  /* 0x000000020e957212 */ /* 0x000fe200078ec0ff */
[----:B------:R-:W-:Y:S01]  /*18830*/  IMAD.MOV.U32 R186, RZ, RZ, R151 ;  /* 0x000000ffffba7224 */ /* 0x000fe200078e0097 */
[----:B------:R-:W-:Y:S01]  /*18840*/  LOP3.LUT R151, R12, R0, RZ, 0xc0, !PT ;  /* 0x000000000c977212 */ /* 0x000fe200078ec0ff */
[----:B------:R-:W-:Y:S01]  /*18850*/  FADD.FTZ R9, R203, R16 ;  /* 0x00000010cb097221 */ /* 0x000fe20000010000 */
[----:B------:R-:W-:Y:S01]  /*18860*/  IMAD.MOV.U32 R233, RZ, RZ, R240 ;  /* 0x000000ffffe97224 */ /* 0x000fe200078e00f0 */
[----:B------:R1:W5:Y:S01]  /*18870*/  LDL.LU R226, [R1+0xf8] ;  /* 0x0000f80001e27983 */ /* 0x0003620000300800 */
        /* <DEDUP_REMOVED lines=8> */
[----:B------:R-:W-:-:S02]  /*18900*/  IMAD.MOV.U32 R247, RZ, RZ, R147 ;  /* 0x000000fffff77224 */ /* 0x000fc400078e0093 */
[----:B------:R-:W-:Y:S02]  /*18910*/  IMAD.MOV.U32 R235, RZ, RZ, R165 ;  /* 0x000000ffffeb7224 */ /* 0x000fe400078e00a5 */
[----:B------:R-:W-:Y:S01]  /*18920*/  IMAD.MOV.U32 R241, RZ, RZ, R166 ;  /* 0x000000fffff17224 */ /* 0x000fe200078e00a6 */
[----:B------:R-:W-:Y:S01]  /*18930*/  HMMA.16816.F32 R144, R136, R162, R60 ;  /* 0x000000a28890723c */ /* 0x000fe2000000183c */
[----:B------:R-:W-:Y:S02]  /*18940*/  IMAD.MOV.U32 R248, RZ, RZ, R167 ;  /* 0x000000fffff87224 */ /* 0x000fe400078e00a7 */
[----:B------:R-:W-:Y:S01]  /*18950*/  FADD.FTZ R2, R122, R9 ;  /* 0x000000097a027221 */ /* 0x000fe20000010000 */
[----:B------:R-:W-:Y:S01]  /*18960*/  FADD.FTZ R0, R123, R8 ;  /* 0x000000087b007221 */ /* 0x000fe20000010000 */
[----:B------:R-:W-:Y:S01]  /*18970*/  IMAD.MOV.U32 R251, RZ, RZ, R140 ;  /* 0x000000fffffb7224 */ /* 0x000fe200078e008c */
[----:B------:R1:W5:Y:S01]  /*18980*/  LDL.LU R225, [R1+0xf4] ;  /* 0x0000f40001e17983 */ /* 0x0003620000300800 */
[----:B------:R-:W-:Y:S01]  /*18990*/  HMMA.16816.F32 R164, R148, R160, R48 ;  /* 0x000000a094a4723c */ /* 0x000fe20000001830 */
[----:B------:R-:W-:Y:S01]  /*189a0*/  FADD.FTZ R3, R190, R10 ;  /* 0x0000000abe037221 */ /* 0x000fe20000010000 */
[----:B------:R-:W-:-:S04]  /*189b0*/  FADD.FTZ R2, R193, R2 ;  /* 0x00000002c1027221 */ /* 0x000fc80000010000 */
[C---:B------:R-:W-:Y:S01]  /*189c0*/  HMMA.16816.F32 R156, R148.reuse, R24, R156 ;  /* 0x00000018949c723c */ /* 0x040fe2000000189c */
[----:B------:R-:W-:Y:S01]  /*189d0*/  FADD.FTZ R0, R197, R0 ;  /* 0x00000000c5007221 */ /* 0x000fe20000010000 */
[----:B------:R-:W-:Y:S01]  /*189e0*/  IMAD.MOV.U32 R245, RZ, RZ, R234 ;  /* 0x000000fffff57224 */ /* 0x000fe200078e00ea */
[----:B------:R1:W5:Y:S03]  /*189f0*/  LDL.LU R224, [R1+0xf0] ;  /* 0x0000f00001e07983 */ /* 0x0003660000300800 */
[C---:B------:R-:W-:Y:S01]  /*18a00*/  HMMA.16816.F32 R160, R148.reuse, R162, R28 ;  /* 0x000000a294a0723c */ /* 0x040fe2000000181c */
[----:B------:R-:W-:Y:S01]  /*18a10*/  FADD.FTZ R3, R231, R3 ;  /* 0x00000003e7037221 */ /* 0x000fe20000010000 */
[----:B------:R-:W-:Y:S01]  /*18a20*/  FADD.FTZ R2, R235, R2 ;  /* 0x00000002eb027221 */ /* 0x000fe20000010000 */
[----:B------:R-:W-:Y:S01]  /*18a30*/  FADD.FTZ R0, R241, R0 ;  /* 0x00000000f1007221 */ /* 0x000fe20000010000 */
[----:B------:R-:W-:Y:S01]  /*18a40*/  IMAD.MOV.U32 R246, RZ, RZ, R230 ;  /* 0x000000fffff67224 */ /* 0x000fe200078e00e6 */
[----:B------:R1:W5:Y:S01]  /*18a50*/  LDL.LU R223, [R1+0xec] ;  /* 0x0000ec0001df7983 */ /* 0x0003620000300800 */
[----:B------:R-:W-:Y:S01]  /*18a60*/  HMMA.16816.F32 R148, R148, R26, R4 ;  /* 0x0000001a9494723c */ /* 0x000fe20000001804 */
[----:B------:R-:W-:Y:S01]  /*18a70*/  FADD.FTZ R3, R251, R3 ;  /* 0x00000003fb037221 */ /* 0x000fe20000010000 */
[----:B------:R-:W-:Y:S01]  /*18a80*/  FADD.FTZ R2, R186, R2 ;  /* 0x00000002ba027221 */ /* 0x000fe20000010000 */
[----:B------:R-:W-:Y:S01]  /*18a90*/  FADD.FTZ R0, R191, R0 ;  /* 0x00000000bf007221 */ /* 0x000fe20000010000 */
[----:B------:R-:W-:Y:S01]  /*18aa0*/  IMAD.MOV.U32 R194, RZ, RZ, R132 ;  /* 0x000000ffffc27224 */ /* 0x000fe200078e0084 */
[----:B------:R1:W5:Y:S02]  /*18ab0*/  LDL.LU R222, [R1+0xe8] ;  /* 0x0000e80001de7983 */ /* 0x0003640000300800 */
[----:B------:R-:W-:Y:S01]  /*18ac0*/  FADD.FTZ R4, R189, R15 ;  /* 0x0000000fbd047221 */ /* 0x000fe20000010000 */
[----:B------:R-:W-:Y:S01]  /*18ad0*/  FADD.FTZ R3, R196, R3 ;  /* 0x00000003c4037221 */ /* 0x000fe20000010000 */
[----:B------:R-:W-:Y:S01]  /*18ae0*/  FADD.FTZ R2, R203, R2 ;  /* 0x00000002cb027221 */ /* 0x000fe20000010000 */
[----:B------:R-:W-:Y:S01]  /*18af0*/  FADD.FTZ R0, R233, R0 ;  /* 0x00000000e9007221 */ /* 0x000fe20000010000 */
[----:B------:R-:W-:Y:S01]  /*18b00*/  FADD.FTZ R4, R199, R4 ;  /* 0x00000004c7047221 */ /* 0x000fe20000010000 */
[----:B------:R-:W-:Y:S01]  /*18b10*/  IMAD.MOV.U32 R230, RZ, RZ, R142 ;  /* 0x000000ffffe67224 */ /* 0x000fe200078e008e */
[----:B------:R1:W5:Y:S01]  /*18b20*/  LDL.LU R221, [R1+0xe4] ;  /* 0x0000e40001dd7983 */ /* 0x0003620000300800 */
[----:B------:R-:W-:-:S02]  /*18b30*/  IMAD.MOV.U32 R234, RZ, RZ, R143 ;  /* 0x000000ffffea7224 */ /* 0x000fc400078e008f */
[----:B------:R-:W-:Y:S01]  /*18b40*/  FADD.FTZ R4, R248, R4 ;  /* 0x00000004f8047221 */ /* 0x000fe20000010000 */
[----:B------:R-:W-:Y:S01]  /*18b50*/  FADD.FTZ R3, R183, R3 ;  /* 0x00000003b7037221 */ /* 0x000fe20000010000 */
[----:B------:R-:W-:Y:S01]  /*18b60*/  FADD.FTZ R2, R245, R2 ;  /* 0x00000002f5027221 */ /* 0x000fe20000010000 */
[----:B------:R-:W-:Y:S01]  /*18b70*/  FADD.FTZ R0, R246, R0 ;  /* 0x00000000f6007221 */ /* 0x000fe20000010000 */
[----:B------:R-:W-:Y:S01]  /*18b80*/  FADD.FTZ R4, R195, R4 ;  /* 0x00000004c3047221 */ /* 0x000fe20000010000 */
[----:B------:R1:W5:Y:S01]  /*18b90*/  LDL.LU R220, [R1+0xe0] ;  /* 0x0000e00001dc7983 */ /* 0x0003620000300800 */
[----:B------:R-:W2:Y:S02]  /*18ba0*/  LDC.U8 R132, c[0x0][0x388] ;  /* 0x0000e200ff847b82 */ /* 0x000ea40000000000 */
        /* <DEDUP_REMOVED lines=76> */
[----:B------:R1:W-:Y:S01]  /*19070*/  STL [R1+0x48], R4 ;  /* 0x0000480401007387 */ /* 0x0003e20000100800 */
[C---:B------:R-:W-:Y:S03]  /*19080*/  HMMA.16816.F32 R140, R136.reuse, R24, R68 ;  /* 0x00000018888c723c */ /* 0x040fe60000001844 */
[----:B------:R1:W-:Y:S04]  /*19090*/  STL [R1+0x4c], R3 ;  /* 0x00004c0301007387 */ /* 0x0003e80000100800 */
[----:B------:R1:W-:Y:S01]  /*190a0*/  STL [R1+0x40], R2 ;  /* 0x0000400201007387 */ /* 0x0003e20000100800 */
[----:B------:R-:W-:Y:S03]  /*190b0*/  HMMA.16816.F32 R136, R136, R26, R52 ;  /* 0x0000001a8888723c */ /* 0x000fe60000001834 */
[----:B------:R1:W-:Y:S01]  /*190c0*/  STL [R1+0x44], R0 ;  /* 0x0000440001007387 */ /* 0x0003e20000100800 */
[----:B------:R-:W-:-:S02]  /*190d0*/  IMAD.MOV.U32 R38, RZ, RZ, R134 ;  /* 0x000000ffff267224 */ /* 0x000fc400078e0086 */
[----:B------:R-:W-:Y:S02]  /*190e0*/  IMAD.MOV.U32 R39, RZ, RZ, R168 ;  /* 0x000000ffff277224 */ /* 0x000fe400078e00a8 */
[----:B------:R-:W-:Y:S02]  /*190f0*/  IMAD.MOV.U32 R36, RZ, RZ, R99 ;  /* 0x000000ffff247224 */ /* 0x000fe400078e0063 */
[----:B--2---:R-:W-:-:S14]  /*19100*/  IMAD.MOV.U32 R37, RZ, RZ, R133 ;  /* 0x000000ffff257224 */ /* 0x004fdc00078e0085 */
.L_x_976:
[----:B------:R-:W-:-:S06]  /*19110*/  UISETP.GT.AND UP0, UPT, UR17, UR14, UPT ;  /* 0x0000000e1100728c */ /* 0x000fcc000bf04270 */
[----:B------:R-:W-:-:S13]  /*19120*/  PLOP3.LUT P0, PT, PT, PT, UP0, 0x80, 0x0 ;  /* 0x000000000000781c */ /* 0x000fda0003f0f008 */
[----:B------:R-:W-:Y:S05]  /*19130*/  @!P0 BRA `(.L_x_980) ;  /* 0x000000b400548947 */ /* 0x000fea0003800000 */
[----:B------:R-:W2:Y:S01]  /*19140*/  LDL.64 R6, [R1+0x78] ;  /* 0x0000780001067983 */ /* 0x000ea20000100a00 */
[----:B------:R-:W-:Y:S01]  /*19150*/  ULDC UR4, c[0x0][0x2d0] ;  /* 0x0000b40000047ab9 */ /* 0x000fe20000000800 */
[----:B-1----:R-:W-:Y:S01]  /*19160*/  PRMT R3, R132, 0x7054, R132 ;  /* 0x0000705484037816 */ /* 0x002fe20000000084 */
        /* <DEDUP_REMOVED lines=8> */
[----:B------:R-:W-:Y:S01]  /*191f0*/  USHF.L.U64.HI UR18, UR10, 0x6, UR11 ;  /* 0x000000060a127899 */ /* 0x000fe2000801020b */
[----:B------:R-:W4:Y:S01]  /*19200*/  LDL.LU R5, [R1+0x1c] ;  /* 0x00001c0001057983 */ /* 0x000f220000300800 */
[----:B------:R-:W-:Y:S01]  /*19210*/  USHF.L.U32 UR29, UR10, 0x6, URZ ;  /* 0x000000060a1d7899 */ /* 0x000fe2000800063f */
[----:B------:R-:W-:-:S02]  /*19220*/  ULDC.64 UR6, c[0x0][0x248] ;  /* 0x0000920000067ab9 */ /* 0x000fc40000000a00 */
[----:B------:R-:W4:Y:S01]  /*19230*/  LDL.LU R4, [R1+0x90] ;  /* 0x0000900001047983 */ /* 0x000f220000300800 */
[----:B------:R-:W-:Y:S01]  /*19240*/  IMAD.MOV.U32 R132, RZ, RZ, R36 ;  /* 0x000000ffff847224 */ /* 0x000fe200078e0024 */
[----:B------:R-:W-:Y:S02]  /*19250*/  USHF.L.U64.HI UR10, UR12, 0x6, UR13 ;  /* 0x000000060c0a7899 */ /* 0x000fe4000801020d */
[----:B------:R-:W-:Y:S02]  /*19260*/  USHF.L.U32 UR11, UR12, 0x6, URZ ;  /* 0x000000060c0b7899 */ /* 0x000fe4000800063f */
[----:B------:R-:W-:Y:S02]  /*19270*/  UIADD3 UR40, UR40, UR39, URZ ;  /* 0x0000002728287290 */ /* 0x000fe4000fffe03f */
[----:B------:R-:W-:Y:S01]  /*19280*/  UIADD3 UR41, UR41, UR45, URZ ;  /* 0x0000002d29297290 */ /* 0x000fe2000fffe03f */
[----:B--2---:R-:W-:Y:S01]  /*19290*/  ISETP.GE.AND P4, PT, R6, UR4, PT ;  /* 0x0000000406007c0c */ /* 0x004fe2000bf86270 */
[----:B------:R-:W-:-:S12]  /*192a0*/  ULDC UR4, c[0x0][0x2ec] ;  /* 0x0000bb0000047ab9 */ /* 0x000fd80000000800 */
[----:B------:R-:W1:Y:S08]  /*192b0*/  @!P4 LDC.64 R6, c[0x0][0x220] ;  /* 0x00008800ff06cb82 */ /* 0x000e700000000a00 */
[----:B------:R-:W2:Y:S08]  /*192c0*/  @!P4 LDC.64 R10, c[0x0][0x220] ;  /* 0x00008800ff0acb82 */ /* 0x000eb00000000a00 */
[----:B------:R-:W3:Y:S01]  /*192d0*/  @!P4 LDC.64 R8, c[0x0][0x220] ;  /* 0x00008800ff08cb82 */ /* 0x000ee20000000a00 */
[----:B-1----:R1:W-:Y:S04]  /*192e0*/  @!P4 STL.64 [R1+0x70], R6 ;  /* 0x000070060100c387 */ /* 0x0023e80000100a00 */
[----:B--2---:R-:W-:Y:S04]  /*192f0*/  @!P4 STL.64 [R1+0x68], R10 ;  /* 0x0000680a0100c387 */ /* 0x004fe80000100a00 */
[----:B---3--:R-:W-:Y:S01]  /*19300*/  @!P4 STL.64 [R1+0x60], R8 ;  /* 0x000060080100c387 */ /* 0x008fe20000100a00 */
[----:B-1----:R-:W1:Y:S03]  /*19310*/  @!P4 LDC.64 R6, c[0x0][0x220] ;  /* 0x00008800ff06cb82 */ /* 0x002e660000000a00 */
[----:B-1----:R1:W-:Y:S04]  /*19320*/  @!P4 STL.64 [R1+0x58], R6 ;  /* 0x000058060100c387 */ /* 0x0023e80000100a00 */
[----:B------:R4:W-:Y:S01]  /*19330*/  STL [R1+0x4], R3 ;  /* 0x0000040301007387 */ /* 0x0009e20000100800 */
[----:B-1----:R-:W-:-:S04]  /*19340*/  IMAD.WIDE.U32 R6, R2, -0x326172a9, RZ ;  /* 0xcd9e8d5702067825 */ /* 0x002fc800078e00ff */
[----:B----4-:R-:W-:Y:S01]  /*19350*/  IMAD.WIDE.U32 R2, R0, -0x326172a9, RZ ;  /* 0xcd9e8d5700027825 */ /* 0x010fe200078e00ff */
[----:B------:R-:W-:Y:S01]  /*19360*/  STL.64 [R1+0x38], R6 ;  /* 0x0000380601007387 */ /* 0x000fe20000100a00 */
[----:B------:R-:W-:-:S03]  /*19370*/  LOP3.LUT R0, R7, R5, RZ, 0x3c, !PT ;  /* 0x0000000507007212 */ /* 0x000fc600078e3cff */
[----:B------:R1:W-:Y:S02]  /*19380*/  STL.64 [R1+0x30], R2 ;  /* 0x0000300201007387 */ /* 0x0003e40000100a00 */
[----:B-1----:R-:W-:Y:S01]  /*19390*/  LOP3.LUT R2, R3, R5, RZ, 0x3c, !PT ;  /* 0x0000000503027212 */ /* 0x002fe200078e3cff */
[----:B------:R-:W-:Y:S01]  /*193a0*/  IMAD.WIDE.U32 R4, R4, -0x2daee0ad, RZ ;  /* 0xd2511f5304047825 */ /* 0x000fe200078e00ff */
        /* <DEDUP_REMOVED lines=11> */
.L_x_983:
[----:B------:R-:W2:Y:S01]  /*19460*/  LDL.64 R246, [R1+0x88] ;  /* 0x0000880001f67983 */ /* 0x000ea20000100a00 */
[----:B------:R-:W1:Y:S01]  /*19470*/  @!P4 LDC.64 R174, c[0x0][0x218] ;  /* 0x00008600ffaecb82 */ /* 0x000e620000000a00 */
[----:B------:R-:W-:Y:S02]  /*19480*/  UIADD3 UR43, UR17, -0x2, URZ ;  /* 0xfffffffe112b7890 */ /* 0x000fe4000fffe03f */
[----:B------:R-:W3:Y:S02]  /*19490*/  LDL.64 R244, [R1+0x80] ;  /* 0x0000800001f47983 */ /* 0x000ee40000100a00 */
[----:B------:R-:W-:Y:S02]  /*194a0*/  USHF.R.S32.HI UR17, URZ, 0x1f, UR43 ;  /* 0x0000001f3f117899 */ /* 0x000fe4000801142b */
[----:B------:R4:W-:Y:S01]  /*194b0*/  @P4 STS [R228+0x2000], RZ ;  /* 0x002000ffe4004388 */ /* 0x0009e20000000800 */
[----:B------:R-:W-:Y:S02]  /*194c0*/  UIMAD.WIDE.U32 UR46, UR43, UR6, URZ ;  /* 0x000000062b2e72a5 */ /* 0x000fe4000f8e003f */
        /* <DEDUP_REMOVED lines=8> */
[----:B--2---:R-:W-:Y:S04]  /*19550*/  LEA R0, P0, R0, R246, 0x7 ;  /* 0x000000f600007211 */ /* 0x004fe800078038ff */
[----:B---3--:R-:W-:Y:S02]  /*19560*/  LEA.HI.X R2, R172, R245, R2, 0x7, P0 ;  /* 0x000000f5ac027211 */ /* 0x008fe400000f3c02 */
[----:B------:R-:W2:Y:S02]  /*19570*/  @!P4 LDC.64 R172, c[0x0][0x218] ;  /* 0x00008600ffaccb82 */ /* 0x000ea40000000a00 */
[C---:B--2---:R-:W-:Y:S04]  /*19580*/  @!P4 LEA R172, P0, R0.reuse, R172, 0x1 ;  /* 0x000000ac00acc211 */ /* 0x044fe800078008ff */
[C---:B------:R-:W-:Y:S05]  /*19590*/  @!P4 LEA.HI.X R173, R0.reuse, R173, R2, 0x1, P0 ;  /* 0x000000ad00adc211 */ /* 0x040fea00000f0c02 */
[----:B------:R-:W-:Y:S01]  /*195a0*/  @!PT LDS RZ, [RZ] ;  /* 0x00000000fffff984 */ /* 0x000fe20000000800 */
[----:B------:R-:W-:Y:S01]  /*195b0*/  @!PT LDS RZ, [RZ] ;  /* 0x00000000fffff984 */ /* 0x000fe20000000800 */
[----:B------:R-:W-:Y:S01]  /*195c0*/  @!PT LDS RZ, [RZ] ;  /* 0x00000000fffff984 */ /* 0x000fe20000000800 */
[----:B------:R2:W-:Y:S04]  /*195d0*/  @!P4 LDGSTS.E.BYPASS.LTC128B.128 [R228+0x2000], desc[UR22][R172.64] ;  /* 0x02000000ace4cfae */ /* 0x0005e8000b901d56 */
[----:B------:R4:W-:Y:S01]  /*195e0*/  @P4 STS.128 [R228+0x2800], RZ ;  /* 0x002800ffe4004388 */ /* 0x0009e20000000c00 */
[----:B--2---:R-:W-:Y:S04]  /*195f0*/  @!P4 IADD3 R173, P1, R0, UR35, RZ ;  /* 0x0000002300adcc10 */ /* 0x004fe8000ff3e0ff */
[C---:B-1----:R-:W-:Y:S02]  /*19600*/  @!P4 LEA R172, P0, R173.reuse, R174, 0x1 ;  /* 0x000000aeadacc211 */ /* 0x042fe400078008ff */
[----:B------:R-:W-:Y:S04]  /*19610*/  @!P4 IADD3.X R174, R2, UR34, RZ, P1, !PT ;  /* 0x0000002202aecc10 */ /* 0x000fe80008ffe4ff */
[----:B------:R-:W-:Y:S02]  /*19620*/  @!P4 LEA.HI.X R173, R173, R175, R174, 0x1, P0 ;  /* 0x000000afadadc211 */ /* 0x000fe400000f0cae */
[----:B------:R-:W1:Y:S03]  /*19630*/  @!P4 LDC.64 R174, c[0x0][0x218] ;  /* 0x00008600ffaecb82 */ /* 0x000e660000000a00 */
[----:B------:R-:W-:Y:S01]  /*19640*/  @!PT LDS RZ, [RZ] ;  /* 0x00000000fffff984 */ /* 0x000fe20000000800 */
[----:B------:R-:W-:Y:S01]  /*19650*/  @!PT LDS RZ, [RZ] ;  /* 0x00000000fffff984 */ /* 0x000fe20000000800 */
[----:B------:R-:W-:Y:S01]  /*19660*/  @!PT LDS RZ, [RZ] ;  /* 0x00000000fffff984 */ /* 0x000fe20000000800 */
[----:B------:R2:W-:Y:S04]  /*19670*/  @!P4 LDGSTS.E.BYPASS.LTC128B.128 [R228+0x2800], desc[UR22][R172.64] ;  /* 0x02800000ace4cfae */ /* 0x0005e8000b901d56 */
[----:B------:R4:W-:Y:S01]  /*19680*/  @P4 STS.128 [R228+0x3000], RZ ;  /* 0x003000ffe4004388 */ /* 0x0009e20000000c00 */
[----:B--2---:R-:W-:Y:S04]  /*19690*/  @!P4 IADD3 R173, P1, R0, UR11, RZ ;  /* 0x0000000b00adcc10 */ /* 0x004fe8000ff3e0ff */
[C---:B-1----:R-:W-:Y:S02]  /*196a0*/  @!P4 LEA R172, P0, R173.reuse, R174, 0x1 ;  /* 0x000000aeadacc211 */ /* 0x042fe400078008ff */
[----:B------:R-:W-:Y:S02]  /*196b0*/  @!P4 IADD3.X R174, R2, UR10, RZ, P1, !PT ;  /* 0x0000000a02aecc10 */ /* 0x000fe40008ffe4ff */
[----:B------:R-:W-:Y:S02]  /*196c0*/  @!P4 IADD3 R0, P1, R0, UR44, RZ ;  /* 0x0000002c0000cc10 */ /* 0x000fe4000ff3e0ff */
[----:B------:R-:W-:Y:S02]  /*196d0*/  @!P4 LEA.HI.X R173, R173, R175, R174, 0x1, P0 ;  /* 0x000000afadadc211 */ /* 0x000fe400000f0cae */
[----:B------:R-:W-:Y:S03]  /*196e0*/  @!P4 IADD3.X R2, R2, UR41, RZ, P1, !PT ;  /* 0x000000290202cc10 */ /* 0x000fe60008ffe4ff */
        /* <DEDUP_REMOVED lines=14> */
.L_x_981:
[----:B------:R-:W2:Y:S01]  /*197d0*/  LDL.64 R12, [R1+0x50] ;  /* 0x00005000010c7983 */ /* 0x000ea20000100a00 */
[----:B------:R-:W-:Y:S04]  /*197e0*/  DEPBAR.LE SB0, 0x0 ;  /* 0x000080000000791a */ /* 0x000fe80000000000 */
[----:B-1----:R-:W3:Y:S01]  /*197f0*/  LDL R9, [R1+0x70] ;  /* 0x0000700001097983 */ /* 0x002ee20000100800 */
[----:B------:R-:W-:Y:S02]  /*19800*/  UIADD3 UR37, UR17, -0x1, URZ ;  /* 0xffffffff11257890 */ /* 0x000fe4000fffe03f */
[----:B------:R-:W-:Y:S02]  /*19810*/  UIADD3 UR36, UR26, -0x61c88647, URZ ;  /* 0x9e3779b91a247890 */ /* 0x000fe4000fffe03f */
[----:B----4-:R-:W4:Y:S01]  /*19820*/  LDL R19, [R1+0x74] ;  /* 0x0000740001137983 */ /* 0x010f220000100800 */
[----:B------:R-:W-:Y:S02]  /*19830*/  USHF.R.S32.HI UR13, URZ, 0x1f, UR37 ;  /* 0x0000001f3f0d7899 */ /* 0x000fe40008011425 */
[----:B------:R-:W-:Y:S02]  /*19840*/  UIMAD UR12, UR8, UR37, URZ ;  /* 0x00000025080c72a4 */ /* 0x000fe4000f8e023f */
[----:B------:R-:W4:Y:S01]  /*19850*/  LDL R10, [R1+0x68] ;  /* 0x00006800010a7983 */ /* 0x000f220000100800 */
[----:B------:R-:W-:Y:S01]  /*19860*/  IMAD.U32 R4, RZ, RZ, UR37 ;  /* 0x00000025ff047e24 */ /* 0x000fe2000f8e00ff */
[----:B------:R-:W-:Y:S03]  /*19870*/  USHF.L.U32 UR42, UR37, 0x2, URZ ;  /* 0x00000002252a7899 */ /* 0x000fe6000800063f */
[----:B------:R-:W4:Y:S01]  /*19880*/  LDL R18, [R1+0x6c] ;  /* 0x00006c0001127983 */ /* 0x000f220000100800 */
[----:B------:R-:W-:Y:S02]  /*19890*/  UIMAD UR12, UR13, UR9, UR12 ;  /* 0x000000090d0c72a4 */ /* 0x000fe4000f8e020c */
[----:B------:R-:W-:Y:S02]  /*198a0*/  UIADD3 UR13, UR27, -0x4498517b, URZ ;  /* 0xbb67ae851b0d7890 */ /* 0x000fe4000fffe03f */
[----:B------:R-:W4:Y:S01]  /*198b0*/  LDL R8, [R1+0x60] ;  /* 0x0000600001087983 */ /* 0x000f220000100800 */
[----:B------:R-:W-:Y:S02]  /*198c0*/  UISETP.GT.AND UP0, UPT, UR37, UR14, UPT ;  /* 0x0000000e2500728c */ /* 0x000fe4000bf04270 */
[----:B------:R-:W-:Y:S02]  /*198d0*/  UIADD3 UR30, UR26, -0x4ab325aa, URZ ;  /* 0xb54cda561a1e7890 */ /* 0x000fe4000fffe03f */
[----:B------:R-:W4:Y:S05]  /*198e0*/  LDL R17, [R1+0x64] ;  /* 0x0000640001117983 */ /* 0x000f2a0000100800 */
[----:B------:R-:W4:Y:S05]  /*198f0*/  LDL R6, [R1+0x58] ;  /* 0x0000580001067983 */ /* 0x000f2a0000100800 */
[----:B------:R-:W4:Y:S01]  /*19900*/  LDL R16, [R1+0x5c] ;  /* 0x00005c0001107983 */ /* 0x000f220000100800 */
[----:B------:R-:W-:Y:S06]  /*19910*/  BAR.SYNC.DEFER_BLOCKING 0x0 ;  /* 0x0000000000007b1d */ /* 0x000fec0000010000 */
[----:B-----5:R-:W-:Y:S05]  /*19920*/  @P4 STS [R228+0x4000], RZ ;  /* 0x004000ffe4004388 */ /* 0x020fea0000000800 */
[----:B------:R-:W-:Y:S05]  /*19930*/  @P4 STS [R228+0x4004], RZ ;  /* 0x004004ffe4004388 */ /* 0x000fea0000000800 */
[----:B------:R-:W-:Y:S05]  /*19940*/  @P4 STS.64 [R228+0x4008], RZ ;  /* 0x004008ffe4004388 */ /* 0x000fea0000000a00 */
[----:B------:R-:W4:Y:S05]  /*19950*/  LDL.64 R234, [R1+0x8] ;  /* 0x0000080001ea7983 */ /* 0x000f2a0000100a00 */
[----:B------:R-:W4:Y:S05]  /*19960*/  LDL.64 R238, [R1+0x20] ;  /* 0x0000200001ee7983 */ /* 0x000f2a0000100a00 */
[----:B------:R-:W4:Y:S05]  /*19970*/  LDL.64 R240, [R1+0x28] ;  /* 0x0000280001f07983 */ /* 0x000f2a0000100a00 */
[----:B------:R-:W4:Y:S05]  /*19980*/  LDL.64 R242, [R1+0x38] ;  /* 0x0000380001f27983 */ /* 0x000f2a0000100a00 */
[----:B------:R-:W4:Y:S01]  /*19990*/  LDL.64 R232, [R1+0x30] ;  /* 0x0000300001e87983 */ /* 0x000f220000100a00 */
[----:B--2---:R-:W-:Y:S04]  /*199a0*/  IMAD.WIDE.U32 R4, R4, UR9, R12 ;  /* 0x0000000904047c25 */ /* 0x004fe8000f8e000c */
[----:B------:R-:W-:Y:S01]  /*199b0*/  VIADD R0, R5, UR12 ;  /* 0x0000000c05007c36 */ /* 0x000fe20008000000 */
[C---:B---3--:R-:W-:Y:S01]  /*199c0*/  @!P4 LEA R12, P3, R4.reuse, R9, 0x1 ;  /* 0x00000009040cc211 */ /* 0x048fe200078608ff */
[----:B------:R-:W-:Y:S01]  /*199d0*/  UIADD3 UR12, UR42, 0x1, URZ ;  /* 0x000000012a0c7890 */ /* 0x000fe2000fffe03f */
[C---:B------:R-:W-:Y:S02]  /*199e0*/  @!P4 IADD3 R2, P2, R4.reuse, UR33, RZ ;  /* 0x000000210402cc10 */ /* 0x040fe4000ff5e0ff */
[----:B----4-:R-:W-:Y:S02]  /*199f0*/  @!P4 LEA.HI.X R13, R4, R19, R0, 0x1, P3 ;  /* 0x00000013040dc211 */ /* 0x010fe400018f0c00 */
[----:B------:R-:W-:Y:S02]  /*19a00*/  @!P4 IADD3.X R9, R0, UR32, RZ, P2, !PT ;  /* 0x000000200009cc10 */ /* 0x000fe400097fe4ff */
[----:B------:R-:W-:Y:S01]  /*19a10*/  @!P4 LEA R10, P2, R2, R10, 0x1 ;  /* 0x0000000a020ac211 */ /* 0x000fe200078408ff */
[----:B------:R-:W-:Y:S01]  /*19a20*/  @!PT LDS RZ, [RZ] ;  /* 0x00000000fffff984 */ /* 0x000fe20000000800 */
[----:B------:R-:W-:Y:S01]  /*19a30*/  @!PT LDS RZ, [RZ] ;  /* 0x00000000fffff984 */ /* 0x000fe20000000800 */
[----:B------:R-:W-:Y:S01]  /*19a40*/  @!PT LDS RZ, [RZ] ;  /* 0x00000000fffff984 */ /* 0x000fe20000000800 */
[----:B------:R-:W-:Y:S01]  /*19a50*/  @!P4 LDGSTS.E.BYPASS.LTC128B.128 [R228+0x4000], desc[UR22][R12.64] ;  /* 0x040000000ce4cfae */ /* 0x000fe2000b901d56 */
[----:B------:R-:W-:Y:S02]  /*19a60*/  @!P4 IADD3 R5, P1, R4, UR29, RZ ;  /* 0x0000001d0405cc10 */ /* 0x000fe4000ff3e0ff */
[----:B------:R-:W-:Y:S02]  /*19a70*/  @!P4 LEA.HI.X R11, R2, R18, R9, 0x1, P2 ;  /* 0x00000012020bc211 */ /* 0x000fe400010f0c09 */
[----:B------:R-:W-:Y:S01]  /*19a80*/  @P4 STS.128 [R228+0x4800], RZ ;  /* 0x004800ffe4004388 */ /* 0x000fe20000000c00 */
[----:B------:R-:W-:Y:S02]  /*19a90*/  @!P4 IADD3.X R14, R0, UR18, RZ, P1, !PT ;  /* 0x00000012000ecc10 */ /* 0x000fe40008ffe4ff */
[C---:B------:R-:W-:Y:S02]  /*19aa0*/  @!P4 LEA R8, P1, R5.reuse, R8, 0x1 ;  /* 0x000000080508c211 */ /* 0x040fe400078208ff */
[----:B------:R-:W-:Y:S01]  /*19ab0*/  @!PT LDS RZ, [RZ] ;  /* 0x00000000fffff984 */ /* 0x000fe20000000800 */
[----:B------:R-:W-:Y:S01]  /*19ac0*/  @!PT LDS RZ, [RZ] ;  /* 0x00000000fffff984 */ /* 0x000fe20000000800 */
[----:B------:R-:W-:Y:S01]  /*19ad0*/  @!PT LDS RZ, [RZ] ;  /* 0x00000000fffff984 */ /* 0x000fe20000000800 */
[----:B------:R-:W-:Y:S01]  /*19ae0*/  @!P4 LDGSTS.E.BYPASS.LTC128B.128 [R228+0x4800], desc[UR22][R10.64] ;  /* 0x048000000ae4cfae */ /* 0x000fe2000b901d56 */
[----:B------:R-:W-:Y:S02]  /*19af0*/  @!P4 IADD3 R7, P0, R4, UR38, RZ ;  /* 0x000000260407cc10 */ /* 0x000fe4000ff1e0ff */
[----:B------:R-:W-:Y:S02]  /*19b00*/  @!P4 LEA.HI.X R9, R5, R17, R14, 0x1, P1 ;  /* 0x000000110509c211 */ /* 0x000fe400008f0c0e */
[----:B------:R-:W-:Y:S01]  /*19b10*/  @P4 STS.128 [R228+0x5000], RZ ;  /* 0x005000ffe4004388 */ /* 0x000fe20000000c00 */
[----:B------:R-:W-:Y:S01]  /*19b20*/  @!P4 IADD3.X R15, R0, UR40, RZ, P0, !PT ;  /* 0x00000028000fcc10 */ /* 0x000fe200087fe4ff */
[----:B------:R-:W-:Y:S01]  /*19b30*/  IMAD.U32 R0, RZ, RZ, UR27 ;  /* 0x0000001bff007e24 */ /* 0x000fe2000f8e00ff */
[C---:B------:R-:W-:Y:S02]  /*19b40*/  @!P4 LEA R6, P0, R7.reuse, R6, 0x1 ;  /* 0x000000060706c211 */ /* 0x040fe400078008ff */
[----:B------:R-:W-:Y:S01]  /*19b50*/  @!PT LDS RZ, [RZ] ;  /* 0x00000000fffff984 */ /* 0x000fe20000000800 */
[----:B------:R-:W-:Y:S01]  /*19b60*/  @!PT LDS RZ, [RZ] ;  /* 0x00000000fffff984 */ /* 0x000fe20000000800 */
[----:B------:R-:W-:Y:S01]  /*19b70*/  @!PT LDS RZ, [RZ] ;  /* 0x00000000fffff984 */ /* 0x000fe20000000800 */
[----:B------:R-:W-:Y:S02]  /*19b80*/  @!P4 LDGSTS.E.BYPASS.LTC128B.128 [R228+0x5000], desc[UR22][R8.64] ;  /* 0x0500000008e4cfae */ /* 0x000fe4000b901d56 */
[----:B------:R-:W-:Y:S03]  /*19b90*/  @!P4 LEA.HI.X R7, R7, R16, R15, 0x1, P0 ;  /* 0x000000100707c211 */ /* 0x000fe600000f0c0f */
[----:B------:R-:W-:Y:S01]  /*19ba0*/  @P4 STS.128 [R228+0x5800], RZ ;  /* 0x005800ffe4004388 */ /* 0x000fe20000000c00 */
[----:B------:R-:W-:Y:S04]  /*19bb0*/  PLOP3.LUT P0, PT, PT, PT, UP0, 0x80, 0x0 ;  /* 0x000000000000781c */ /* 0x000fe80003f0f008 */
        /* <DEDUP_REMOVED lines=10> */
[----:B------:R-:W4:Y:S01]  /*19c60*/  LDSM.16.M88.4 R64, [R135+0x2c00] ;  /* 0x002c00008740783b */ /* 0x000f220000000200 */
[----:B------:R-:W-:Y:S04]  /*19c70*/  LOP3.LUT R2, R235, UR42, R0, 0x96, !PT ;  /* 0x0000002aeb027c12 */ /* 0x000fe8000f8e9600 */
[----:B------:R-:W4:Y:S05]  /*19c80*/  LDSM.16.M88.4 R80, [R135+0x3000] ;  /* 0x003000008750783b */ /* 0x000f2a0000000200 */
[----:B------:R-:W4:Y:S01]  /*19c90*/  LDSM.16.M88.4 R96, [R135+0x3400] ;  /* 0x003400008760783b */ /* 0x000f220000000200 */
[--C-:B------:R-:W-:Y:S04]  /*19ca0*/  LOP3.LUT R0, R241, UR13, R234.reuse, 0x96, !PT ;  /* 0x0000000df1007c12 */ /* 0x100fe8000f8e96ea */
[----:B------:R-:W4:Y:S01]  /*19cb0*/  LDSM.16.M88.4 R112, [R135+0x3800] ;  /* 0x003800008770783b */ /* 0x000f220000000200 */
        /* <DEDUP_REMOVED lines=46> */
[----:B------:R-:W2:Y:S01]  /*19fa0*/  LDSM.16.M88.4 R176, [R209] ;  /* 0x00000000d1b0783b */ /* 0x000ea20000000200 */
[----:B------:R-:W-:Y:S04]  /*19fb0*/  DEPBAR.LE SB0, 0x0 ;  /* 0x000080000000791a */ /* 0x000fe80000000000 */
[-C--:B---3--:R-:W-:Y:S01]  /*19fc0*/  HMMA.16816.F32 R20, R172, R184.reuse, R20 ;  /* 0x000000b8ac14723c */ /* 0x088fe20000001814 */
[----:B------:R-:W-:Y:S05]  /*19fd0*/  BAR.SYNC.DEFER_BLOCKING 0x0 ;  /* 0x0000000000007b1d */ /* 0x000fea0000010000 */
[C---:B------:R-:W-:Y:S06]  /*19fe0*/  HMMA.16816.F32 R24, R180.reuse, R184, R24 ;  /* 0x000000b8b418723c */ /* 0x040fec0000001818 */
[-C--:B------:R-:W-:Y:S05]  /*19ff0*/  HMMA.16816.F32 R28, R180, R186.reuse, R28 ;  /* 0x000000bab41c723c */ /* 0x080fea000000181c */
[----:B------:R-:W-:Y:S01]  /*1a000*/  LOP3.LUT R184, R239, UR13, R234, 0x96, !PT ;  /* 0x0000000defb87c12 */ /* 0x000fe2000f8e96ea */
[C---:B------:R-:W-:Y:S01]  /*1a010*/  HMMA.16816.F32 R32, R172.reuse, R186, R32 ;  /* 0x000000baac20723c */ /* 0x040fe20000001820 */
[----:B------:R-:W-:Y:S05]  /*1a020*/  UIADD3 UR13, UR26, 0x3c6ef372, URZ ;  /* 0x3c6ef3721a0d7890 */ /* 0x000fea000fffe03f */
[-C--:B------:R-:W-:Y:S06]  /*1a030*/  HMMA.16816.F32 R36, R172, R188.reuse, R36 ;  /* 0x000000bcac24723c */ /* 0x080fec0000001824 */
[C---:B------:R-:W-:Y:S06]  /*1a040*/  HMMA.16816.F32 R40, R180.reuse, R188, R40 ;  /* 0x000000bcb428723c */ /* 0x040fec0000001828 */
[-C--:B------:R-:W-:Y:S05]  /*1a050*/  HMMA.16816.F32 R44, R180, R190.reuse, R44 ;  /* 0x000000beb42c723c */ /* 0x080fea000000182c */
[----:B------:R-:W-:Y:S01]  /*1a060*/  IMAD.WIDE.U32 R188, R2, -0x326172a9, RZ ;  /* 0xcd9e8d5702bc7825 */ /* 0x000fe200078e00ff */
[C---:B------:R-:W-:Y:S05]  /*1a070*/  HMMA.16816.F32 R48, R172.reuse, R190, R48 ;  /* 0x000000beac30723c */ /* 0x040fea0000001830 */
[C---:B------:R-:W-:Y:S01]  /*1a080*/  LOP3.LUT R186, R189.reuse, UR36, R232, 0x96, !PT ;  /* 0x00000024bdba7c12 */ /* 0x040fe2000f8e96e8 */
[-C--:B------:R-:W-:Y:S05]  /*1a090*/  HMMA.16816.F32 R52, R172, R192.reuse, R52 ;  /* 0x000000c0ac34723c */ /* 0x080fea0000001834 */
[----:B------:R-:W-:Y:S01]  /*1a0a0*/  IMAD.WIDE.U32 R186, R186, -0x2daee0ad, RZ ;  /* 0xd2511f53baba7825 */ /* 0x000fe200078e00ff */
        /* <DEDUP_REMOVED lines=8> */
[----:B------:R-:W-:Y:S01]  /*1a130*/  LOP3.LUT R184, R189, UR36, R242, 0x96, !PT ;  /* 0x00000024bdb87c12 */ /* 0x000fe2000f8e96f2 */
[-C--:B----4-:R-:W-:Y:S05]  /*1a140*/  HMMA.16816.F32 R84, R172, R200.reuse, R84 ;  /* 0x000000c8ac54723c */ /* 0x090fea0000001854 */
[----:B------:R-:W-:Y:S01]  /*1a150*/  IMAD.WIDE.U32 R198, R0, -0x326172a9, RZ ;  /* 0xcd9e8d5700c67825 */ /* 0x000fe200078e00ff */
[C---:B------:R-:W-:Y:S05]  /*1a160*/  HMMA.16816.F32 R88, R180.reuse, R200, R88 ;  /* 0x000000c8b458723c */ /* 0x040fea0000001858 */
[----:B------:R-:W-:Y:S01]  /*1a170*/  IMAD.U32 R0, RZ, RZ, UR12 ;  /* 0x0000000cff007e24 */ /* 0x000fe2000f8e00ff */
[-C--:B------:R-:W-:Y:S01]  /*1a180*/  HMMA.16816.F32 R92, R180, R202.reuse, R92 ;  /* 0x000000cab45c723c */ /* 0x080fe2000000185c */
[----:B------:R-:W-:Y:S04]  /*1a190*/  UIADD3 UR12, UR27, 0x76cf5d0a, URZ ;  /* 0x76cf5d0a1b0c7890 */ /* 0x000fe8000fffe03f */
[--C-:B------:R-:W-:Y:S01]  /*1a1a0*/  LOP3.LUT R2, R197, UR13, R188.reuse, 0x96, !PT ;  /* 0x0000000dc5027c12 */ /* 0x100fe2000f8e96bc */
[C---:B------:R-:W-:Y:S05]  /*1a1b0*/  HMMA.16816.F32 R96, R172.reuse, R202, R96 ;  /* 0x000000caac60723c */ /* 0x040fea0000001860 */
[----:B------:R-:W-:Y:S01]  /*1a1c0*/  LOP3.LUT R185, R199, UR13, R188, 0x96, !PT ;  /* 0x0000000dc7b97c12 */ /* 0x000fe2000f8e96bc */
[----:B------:R-:W-:Y:S01]  /*1a1d0*/  IMAD.WIDE.U32 R188, R184, -0x2daee0ad, RZ ;  /* 0xd2511f53b8bc7825 */ /* 0x000fe200078e00ff */
[-C--:B-1----:R-:W-:Y:S04]  /*1a1e0*/  HMMA.16816.F32 R100, R172, R168.reuse, R100 ;  /* 0x000000a8ac64723c */ /* 0x082fe80000001864 */
[----:B------:R-:W-:Y:S01]  /*1a1f0*/  IMAD.WIDE.U32 R202, R2, -0x2daee0ad, RZ ;  /* 0xd2511f5302ca7825 */ /* 0x000fe200078e00ff */
[----:B------:R-:W-:Y:S01]  /*1a200*/  LOP3.LUT R0, R235, UR27, R0, 0x96, !PT ;  /* 0x0000001beb007c12 */ /* 0x000fe2000f8e9600 */
[C---:B------:R-:W-:Y:S05]  /*1a210*/  HMMA.16816.F32 R104, R180.reuse, R168, R104 ;  /* 0x000000a8b468723c */ /* 0x040fea0000001868 */
[----:B------:R-:W-:Y:S01]  /*1a220*/  IMAD.WIDE.U32 R230, R185, -0x2daee0ad, RZ ;  /* 0xd2511f53b9e67825 */ /* 0x000fe200078e00ff */
[-C--:B------:R-:W-:Y:S05]  /*1a230*/  HMMA.16816.F32 R108, R180, R170.reuse, R108 ;  /* 0x000000aab46c723c */ /* 0x080fea000000186c */
[----:B------:R-:W-:Y:S01]  /*1a240*/  IMAD.WIDE.U32 R190, R0, -0x326172a9, RZ ;  /* 0xcd9e8d5700be7825 */ /* 0x000fe200078e00ff */
[C---:B------:R-:W-:Y:S05]  /*1a250*/  HMMA.16816.F32 R112, R172.reuse, R170, R112 ;  /* 0x000000aaac70723c */ /* 0x040fea0000001870 */
[----:B------:R-:W-:Y:S01]  /*1a260*/  LOP3.LUT R2, R189, UR12, R238, 0x96, !PT ;  /* 0x0000000cbd027c12 */ /* 0x000fe2000f8e96ee */
[-C--:B--2---:R-:W-:Y:S05]  /*1a270*/  HMMA.16816.F32 R116, R172, R176.reuse, R116 ;  /* 0x000000b0ac74723c */ /* 0x084fea0000001874 */
[----:B------:R-:W-:Y:S01]  /*1a280*/  LOP3.LUT R0, R203, UR25, R188, 0x96, !PT ;  /* 0x00000019cb007c12 */ /* 0x000fe2000f8e96bc */
[C---:B------:R-:W-:Y:S05]  /*1a290*/  HMMA.16816.F32 R120, R180.reuse, R176, R120 ;  /* 0x000000b0b478723c */ /* 0x040fea0000001878 */
[----:B------:R-:W-:Y:S01]  /*1a2a0*/  IMAD.WIDE.U32 R194, R0, -0x326172a9, RZ ;  /* 0xcd9e8d5700c27825 */ /* 0x000fe200078e00ff */
[----:B------:R-:W-:Y:S01]  /*1a2b0*/  LOP3.LUT R184, R187, UR12, R240, 0x96, !PT ;  /* 0x0000000cbbb87c12 */ /* 0x000fe2000f8e96f0 */
[-C--:B------:R-:W-:Y:S04]  /*1a2c0*/  HMMA.16816.F32 R124, R180, R178.reuse, R124 ;  /* 0x000000b2b47c723c */ /* 0x080fe8000000187c */
[----:B------:R-:W-:Y:S01]  /*1a2d0*/  IMAD.WIDE.U32 R188, R184, -0x326172a9, RZ ;  /* 0xcd9e8d57b8bc7825 */ /* 0x000fe200078e00ff */
[----:B------:R-:W-:Y:S01]  /*1a2e0*/  LOP3.LUT R169, R231, UR25, R186, 0x96, !PT ;  /* 0x00000019e7a97c12 */ /* 0x000fe2000f8e96ba */
[----:B------:R-:W-:Y:S05]  /*1a2f0*/  HMMA.16816.F32 R128, R172, R178, R128 ;  /* 0x000000b2ac80723c */ /* 0x000fea0000001880 */
[----:B------:R-:W-:Y:S01]  /*1a300*/  IMAD.WIDE.U32 R186, R2, -0x326172a9, RZ ;  /* 0xcd9e8d5702ba7825 */ /* 0x000fe200078e00ff */
[----:B------:R-:W-:Y:S02]  /*1a310*/  LOP3.LUT R168, R191, UR36, R232, 0x96, !PT ;  /* 0x00000024bfa87c12 */ /* 0x000fe4000f8e96e8 */
[----:B------:R-:W-:Y:S03]  /*1a320*/  LOP3.LUT R0, R199, UR13, R190, 0x96, !PT ;  /* 0x0000000dc7007c12 */ /* 0x000fe6000f8e96be */
        /* <DEDUP_REMOVED lines=13> */
[----:B------:R-:W-:Y:S03]  /*1a400*/  LOP3.LUT R171, R171, UR21, R202, 0x96, !PT ;  /* 0x00000015abab7c12 */ /* 0x000fe6000f8e96ca */
        /* <DEDUP_REMOVED lines=17> */
[----:B------:R-:W-:Y:S01]  /*1a520*/  LOP3.LUT R182, R249, UR21, R200, 0x96, !PT ;  /* 0x00000015f9b67c12 */ /* 0x000fe2000f8e96c8 */
[----:B------:R-:W-:Y:S06]  /*1a530*/  @P0 BRA `(.L_x_983) ;  /* 0xffffffec00c80947 */ /* 0x000fec000383ffff */
.L_x_982:
[C---:B------:R-:W-:Y:S01]  /*1a540*/  LOP3.LUT R2, R168.reuse, 0xffff, RZ, 0xc0, !PT ;  /* 0x0000ffffa8027812 */ /* 0x040fe200078ec0ff */
[----:B------:R1:W-:Y:S01]  /*1a550*/  STL [R1+0xc8], R214 ;  /* 0x0000c8d601007387 */ /* 0x0003e20000100800 */
[----:B------:R-:W-:Y:S01]  /*1a560*/  LOP3.LUT R174, R168, 0xff, RZ, 0xc0, !PT ;  /* 0x000000ffa8ae7812 */ /* 0x000fe200078ec0ff */
[----:B------:R-:W-:Y:S01]  /*1a570*/  IMAD.U32 R0, RZ, RZ, UR37 ;  /* 0x00000025ff007e24 */ /* 0x000fe2000f8e00ff */
[----:B------:R-:W-:Y:S01]  /*1a580*/  SHF.R.U32.HI R2, RZ, 0x8, R2 ;  /* 0x00000008ff027819 */ /* 0x000fe20000011602 */
[----:B------:R-:W2:Y:S01]  /*1a590*/  S2R R190, SR_TID.X ;  /* 0x0000000000be7919 */ /* 0x000ea20000002100 */
[----:B----4-:R-:W-:Y:S01]  /*1a5a0*/  SHF.R.U32.HI R173, RZ, 0x10, R168 ;  /* 0x00000010ffad7819 */ /* 0x010fe200000116a8 */
[----:B------:R-:W-:Y:S01]  /*1a5b0*/  UIADD3 UR17, UR27, 0x646e171e, URZ ;  /* 0x646e171e1b117890 */ /* 0x000fe2000fffe03f */
[----:B------:R-:W-:Y:S01]  /*1a5c0*/  LOP3.LUT R177, R170, 0xffff, RZ, 0xc0, !PT ;  /* 0x0000ffffaab17812 */ /* 0x000fe200078ec0ff */
[----:B------:R3:W-:Y:S01]  /*1a5d0*/  STL [R1+0xc4], R213 ;  /* 0x0000c4d501007387 */ /* 0x0007e20000100800 */
[--C-:B------:R-:W-:Y:S01]  /*1a5e0*/  SHF.R.U32.HI R178, RZ, 0x10, R170.reuse ;  /* 0x00000010ffb27819 */ /* 0x100fe200000116aa */
[----:B------:R-:W-:Y:S01]  /*1a5f0*/  IMAD.WIDE.U32 R246, R182, -0x326172a9, RZ ;  /* 0xcd9e8d57b6f67825 */ /* 0x000fe200078e00ff */
[----:B------:R-:W-:Y:S01]  /*1a600*/  LOP3.LUT R179, R170, 0xff, RZ, 0xc0, !PT ;  /* 0x000000ffaab37812 */ /* 0x000fe200078ec0ff */
[----:B------:R4:W-:Y:S01]  /*1a610*/  STL [R1+0xc0], R212 ;  /* 0x0000c0d401007387 */ /* 0x0009e20000100800 */
[----:B------:R-:W-:Y:S01]  /*1a620*/  SHF.R.U32.HI R175, RZ, 0x18, R170 ;  /* 0x00000018ffaf7819 */ /* 0x000fe200000116aa */
[----:B------:R-:W-:Y:S01]  /*1a630*/  IMAD.WIDE.U32 R170, R180, -0x2daee0ad, RZ ;  /* 0xd2511f53b4aa7825 */ /* 0x000fe200078e00ff */
[----:B------:R-:W-:Y:S01]  /*1a640*/  LOP3.LUT R176, R169, UR30, R176, 0x96, !PT ;  /* 0x0000001ea9b07c12 */ /* 0x000fe2000f8e96b0 */
[----:B------:R-:W-:Y:S01]  /*1a650*/  STL [R1+0xbc], R211 ;  /* 0x0000bcd301007387 */ /* 0x000fe20000100800 */
[----:B------:R-:W-:Y:S01]  /*1a660*/  SHF.R.U32.HI R172, RZ, 0x18, R168 ;  /* 0x00000018ffac7819 */ /* 0x000fe200000116a8 */
[----:B------:R-:W-:Y:S01]  /*1a670*/  IMAD.WIDE.U32 R168, R181, -0x2daee0ad, RZ ;  /* 0xd2511f53b5a87825 */ /* 0x000fe200078e00ff */
[----:B------:R-:W-:Y:S01]  /*1a680*/  LOP3.LUT R173, R173, 0xff, RZ, 0xc0, !PT ;  /* 0x000000ffadad7812 */ /* 0x000fe200078ec0ff */
[----:B------:R2:W-:Y:S01]  /*1a690*/  STL [R1+0xb8], R210 ;  /* 0x0000b8d201007387 */ /* 0x0005e20000100800 */
[C---:B------:R-:W-:Y:S01]  /*1a6a0*/  LOP3.LUT R249, R170.reuse, 0xffff, RZ, 0xc0, !PT ;  /* 0x0000ffffaaf97812 */ /* 0x040fe200078ec0ff */
[----:B------:R-:W-:Y:S01]  /*1a6b0*/  IMAD.MOV.U32 R202, RZ, RZ, R240 ;  /* 0x000000ffffca7224 */ /* 0x000fe200078e00f0 */
[--C-:B------:R-:W-:Y:S01]  /*1a6c0*/  SHF.R.U32.HI R252, RZ, 0x10, R170.reuse ;  /* 0x00000010fffc7819 */ /* 0x100fe200000116aa */
[----:B------:R2:W-:Y:S01]  /*1a6d0*/  STL [R1+0xb4], R209 ;  /* 0x0000b4d101007387 */ /* 0x0005e20000100800 */
[----:B-1----:R-:W-:Y:S01]  /*1a6e0*/  LOP3.LUT R214, R170, 0xff, RZ, 0xc0, !PT ;  /* 0x000000ffaad67812 */ /* 0x002fe200078ec0ff */
[----:B------:R-:W-:Y:S01]  /*1a6f0*/  IMAD.MOV.U32 R191, RZ, RZ, R243 ;  /* 0x000000ffffbf7224 */ /* 0x000fe200078e00f3 */
[----:B------:R-:W-:Y:S01]  /*1a700*/  SHF.R.U32.HI R195, RZ, 0x18, R170 ;  /* 0x00000018ffc37819 */ /* 0x000fe200000116aa */
[----:B------:R1:W-:Y:S01]  /*1a710*/  STL [R1+0xb0], R208 ;  /* 0x0000b0d001007387 */ /* 0x0003e20000100800 */
[----:B------:R-:W-:Y:S01]  /*1a720*/  LOP3.LUT R188, R169, UR17, R188, 0x96, !PT ;  /* 0x00000011a9bc7c12 */ /* 0x000fe2000f8e96bc */
[----:B------:R-:W-:Y:S01]  /*1a730*/  IMAD.MOV.U32 R231, RZ, RZ, R233 ;  /* 0x000000ffffe77224 */ /* 0x000fe200078e00e9 */
[----:B------:R-:W-:Y:S01]  /*1a740*/  LOP3.LUT R193, R168, 0xffff, RZ, 0xc0, !PT ;  /* 0x0000ffffa8c17812 */ /* 0x000fe200078ec0ff */
[----:B------:R1:W-:Y:S01]  /*1a750*/  STL [R1+0xac], R207 ;  /* 0x0000accf01007387 */ /* 0x0003e20000100800 */
[----:B------:R-:W-:Y:S01]  /*1a760*/  LOP3.LUT R184, R171, UR17, R184, 0x96, !PT ;  /* 0x00000011abb87c12 */ /* 0x000fe2000f8e96b8 */
[----:B---3--:R-:W-:Y:S01]  /*1a770*/  IMAD.MOV.U32 R213, RZ, RZ, R229 ;  /* 0x000000ffffd57224 */ /* 0x008fe200078e00e5 */
[----:B------:R-:W-:Y:S01]  /*1a780*/  SHF.R.U32.HI R192, RZ, 0x10, R168 ;  /* 0x00000010ffc07819 */ /* 0x000fe200000116a8 */
[----:B------:R3:W-:Y:S01]  /*1a790*/  STL [R1+0xa8], R206 ;  /* 0x0000a8ce01007387 */ /* 0x0007e20000100800 */
[----:B----4-:R-:W-:Y:S01]  /*1a7a0*/  PRMT R212, R174, 0x5410, R2 ;  /* 0x00005410aed47816 */ /* 0x010fe20000000002 */
[----:B--2---:R-:W-:Y:S01]  /*1a7b0*/  IMAD.SHL.U32 R190, R190, 0x2, RZ ;  /* 0x00000002bebe7824 */ /* 0x004fe200078e00ff */
[----:B------:R-:W-:Y:S01]  /*1a7c0*/  LOP3.LUT R174, R183, 0xff, RZ, 0xc0, !PT ;  /* 0x000000ffb7ae7812 */ /* 0x000fe200078ec0ff */
[----:B------:R2:W-:Y:S01]  /*1a7d0*/  STL [R1+0xa4], R135 ;  /* 0x0000a48701007387 */ /* 0x0005e20000100800 */
[----:B------:R-:W-:Y:S01]  /*1a7e0*/  SHF.R.U32.HI R177, RZ, 0x8, R177 ;  /* 0x00000008ffb17819 */ /* 0x000fe200000116b1 */
[----:B------:R-:W-:Y:S01]  /*1a7f0*/  IMAD.MOV.U32 R230, RZ, RZ, R232 ;  /* 0x000000ffffe67224 */ /* 0x000fe200078e00e8 */
[----:B------:R-:W-:Y:S01]  /*1a800*/  LOP3.LUT R190, R190, 0x6, RZ, 0xc0, !PT ;  /* 0x00000006bebe7812 */ /* 0x000fe200078ec0ff */
[----:B------:R-:W-:Y:S01]  /*1a810*/  IMAD.MOV.U32 R203, RZ, RZ, R241 ;  /* 0x000000ffffcb7224 */ /* 0x000fe200078e00f1 */
[----:B------:R-:W-:Y:S01]  /*1a820*/  PRMT R210, R179, 0x5410, R177 ;  /* 0x00005410b3d27816 */ /* 0x000fe200000000b1 */
[----:B------:R-:W-:Y:S01]  /*1a830*/  IMAD.MOV.U32 R177, RZ, RZ, R195 ;  /* 0x000000ffffb17224 */ /* 0x000fe200078e00c3 */
[----:B------:R-:W-:Y:S01]  /*1a840*/  LOP3.LUT R251, R247, UR20, R186, 0x96, !PT ;  /* 0x00000014f7fb7c12 */ /* 0x000fe2000f8e96ba */
[----:B------:R-:W-:Y:S01]  /*1a850*/  IMAD R0, R0, 0x80, R190 ;  /* 0x0000008000007824 */ /* 0x000fe200078e02be */
[----:B------:R-:W-:Y:S01]  /*1a860*/  LOP3.LUT R178, R178, 0xff, RZ, 0xc0, !PT ;  /* 0x000000ffb2b27812 */ /* 0x000fe200078ec0ff */
[----:B------:R-:W-:Y:S01]  /*1a870*/  IMAD.MOV.U32 R209, RZ, RZ, R236 ;  /* 0x000000ffffd17224 */ /* 0x000fe200078e00ec */
[----:B------:R-:W-:Y:S01]  /*1a880*/  UIADD3 UR43, UR42, 0x2, URZ ;  /* 0x000000022a2b7890 */ /* 0x000fe2000fffe03f */
[----:B------:R-:W-:Y:S01]  /*1a890*/  VIADD R2, R0, 0x1 ;  /* 0x0000000100027836 */ /* 0x000fe20000000000 */
[----:B-1----:R-:W-:Y:S01]  /*1a8a0*/  SHF.R.U32.HI R208, RZ, 0x18, R168 ;  /* 0x00000018ffd07819 */ /* 0x002fe200000116a8 */
[----:B------:R-:W-:Y:S01]  /*1a8b0*/  IMAD.IADD R169, R220, 0x1, -R0 ;  /* 0x00000001dca97824 */ /* 0x000fe200078e0a00 */
[----:B------:R-:W-:Y:S01]  /*1a8c0*/  ISETP.GE.AND P6, PT, R0, R219, PT ;  /* 0x000000db0000720c */ /* 0x000fe20003fc6270 */
[----:B------:R-:W-:Y:S01]  /*1a8d0*/  IMAD.MOV.U32 R190, RZ, RZ, R242 ;  /* 0x000000ffffbe7224 */ /* 0x000fe200078e00f2 */
[----:B------:R-:W-:Y:S01]  /*1a8e0*/  PRMT R207, R173, 0x5410, R172 ;  /* 0x00005410adcf7816 */ /* 0x000fe200000000ac */
[--C-:B------:R-:W-:Y:S01]  /*1a8f0*/  IMAD.IADD R170, R220, 0x1, -R2.reuse ;  /* 0x00000001dcaa7824 */ /* 0x100fe200078e0a02 */
[----:B------:R-:W-:Y:S01]  /*1a900*/  IABS R171, R169 ;  /* 0x000000a900ab7213 */ /* 0x000fe20000000000 */
[----:B------:R-:W-:Y:S01]  /*1a910*/  IMAD.IADD R172, R222, 0x1, -R2 ;  /* 0x00000001deac7824 */ /* 0x000fe200078e0a02 */
[----:B---3--:R-:W-:Y:S01]  /*1a920*/  LOP3.LUT R206, R168, 0xff, RZ, 0xc0, !PT ;  /* 0x000000ffa8ce7812 */ /* 0x008fe200078ec0ff */
[----:B------:R-:W-:Y:S01]  /*1a930*/  IMAD.IADD R168, R222, 0x1, -R0 ;  /* 0x00000001dea87824 */ /* 0x000fe200078e0a00 */
[----:B------:R-:W-:Y:S01]  /*1a940*/  IABS R170, R170 ;  /* 0x000000aa00aa7213 */ /* 0x000fe20000000000 */
[----:B------:R-:W-:Y:S01]  /*1a950*/  UIADD3 UR42, UR42, 0x3, URZ ;  /* 0x000000032a2a7890 */ /* 0x000fe2000fffe03f */
[----:B------:R-:W-:Y:S01]  /*1a960*/  IABS R169, R172 ;  /* 0x000000ac00a97213 */ /* 0x000fe20000000000 */
[----:B------:R-:W-:Y:S01]  /*1a970*/  UISETP.GT.AND UP0, UPT, UR37, UR14, UPT ;  /* 0x0000000e2500728c */ /* 0x000fe2000bf04270 */
[----:B------:R-:W-:Y:S02]  /*1a980*/  LOP3.LUT R172, R183, 0xffff, RZ, 0xc0, !PT ;  /* 0x0000ffffb7ac7812 */ /* 0x000fe400078ec0ff */
[----:B------:R-:W-:Y:S02]  /*1a990*/  I2FP.F32.S32 R170, R170 ;  /* 0x000000aa00aa7245 */ /* 0x000fe40000201400 */
[----:B------:R-:W-:Y:S02]  /*1a9a0*/  IABS R168, R168 ;  /* 0x000000a800a87213 */ /* 0x000fe40000000000 */
[----:B------:R-:W-:Y:S01]  /*1a9b0*/  SHF.R.U32.HI R173, RZ, 0x8, R172 ;  /* 0x00000008ffad7819 */ /* 0x000fe200000116ac */
[----:B------:R-:W-:Y:S01]  /*1a9c0*/  FFMA.FTZ R5, R170, -UR31, R5 ;  /* 0x8000001faa057c23 */ /* 0x000fe20008010005 */
[----:B------:R-:W-:Y:S01]  /*1a9d0*/  I2FP.F32.S32 R172, R171 ;  /* 0x000000ab00ac7245 */ /* 0x000fe20000201400 */
[----:B------:R-:W-:Y:S01]  /*1a9e0*/  IMAD.IADD R170, R221, 0x1, -R2 ;  /* 0x00000001ddaa7824 */ /* 0x000fe200078e0a02 */
[----:B------:R-:W-:Y:S02]  /*1a9f0*/  I2FP.F32.S32 R171, R168 ;  /* 0x000000a800ab7245 */ /* 0x000fe40000201400 */
[----:B------:R-:W-:Y:S01]  /*1aa00*/  I2FP.F32.S32 R168, R169 ;  /* 0x000000a900a87245 */ /* 0x000fe20000201400 */
[----:B------:R-:W-:Y:S01]  /*1aa10*/  FFMA.FTZ R4, R172, -UR31, R4 ;  /* 0x8000001fac047c23 */ /* 0x000fe20008010004 */
[C---:B------:R-:W-:Y:S01]  /*1aa20*/  ISETP.GE.AND P0, PT, R2.reuse, R219, PT ;  /* 0x000000db0200720c */ /* 0x040fe20003f06270 */
[----:B------:R-:W-:Y:S01]  /*1aa30*/  IMAD.IADD R172, R223, 0x1, -R0 ;  /* 0x00000001dfac7824 */ /* 0x000fe200078e0a00 */
[C---:B------:R-:W-:Y:S01]  /*1aa40*/  ISETP.GE.AND P1, PT, R2.reuse, R218, PT ;  /* 0x000000da0200720c */ /* 0x040fe20003f26270 */
[----:B------:R-:W-:Y:S01]  /*1aa50*/  FFMA.FTZ R6, R171, -UR31, R6 ;  /* 0x8000001fab067c23 */ /* 0x000fe20008010006 */
[C---:B------:R-:W-:Y:S01]  /*1aa60*/  ISETP.GE.AND P2, PT, R2.reuse, R217, PT ;  /* 0x000000d90200720c */ /* 0x040fe20003f46270 */
[----:B------:R-:W-:Y:S01]  /*1aa70*/  IMAD.IADD R169, R221, 0x1, -R0 ;  /* 0x00000001dda97824 */ /* 0x000fe200078e0a00 */
[----:B------:R-:W-:Y:S01]  /*1aa80*/  ISETP.GE.AND P5, PT, R2, R216, PT ;  /* 0x000000d80200720c */ /* 0x000fe20003fa6270 */
[----:B------:R-:W-:Y:S01]  /*1aa90*/  FFMA.FTZ R7, R168, -UR31, R7 ;  /* 0x8000001fa8077c23 */ /* 0x000fe20008010007 */
[----:B------:R-:W-:Y:S01]  /*1aaa0*/  IABS R171, R170 ;  /* 0x000000aa00ab7213 */ /* 0x000fe20000000000 */
[----:B------:R-:W-:Y:S01]  /*1aab0*/  IMAD.IADD R170, R223, 0x1, -R2 ;  /* 0x00000001dfaa7824 */ /* 0x000fe200078e0a02 */
[----:B------:R-:W-:Y:S01]  /*1aac0*/  ISETP.GE.OR P0, PT, R2, R227, !P0 ;  /* 0x000000e30200720c */ /* 0x000fe20004706670 */
[----:B------:R-:W-:Y:S01]  /*1aad0*/  VIADD R168, R0, 0x8 ;  /* 0x0000000800a87836 */ /* 0x000fe20000000000 */
[C---:B------:R-:W-:Y:S02]  /*1aae0*/  ISETP.GE.OR P1, PT, R2.reuse, R226, !P1 ;  /* 0x000000e20200720c */ /* 0x040fe40004f26670 */
[C---:B------:R-:W-:Y:S02]  /*1aaf0*/  ISETP.GE.OR P2, PT, R2.reuse, R225, !P2 ;  /* 0x000000e10200720c */ /* 0x040fe40005746670 */
[----:B------:R-:W-:Y:S02]  /*1ab00*/  ISETP.GE.OR P5, PT, R2, R224, !P5 ;  /* 0x000000e00200720c */ /* 0x000fe40006fa6670 */
[----:B------:R-:W-:Y:S02]  /*1ab10*/  IABS R2, R172 ;  /* 0x000000ac00027213 */ /* 0x000fe40000000000 */
[----:B------:R-:W-:Y:S02]  /*1ab20*/  IABS R169, R169 ;  /* 0x000000a900a97213 */ /* 0x000fe40000000000 */
[----:B------:R-:W-:Y:S01]  /*1ab30*/  PRMT R211, R174, 0x5410, R173 ;  /* 0x00005410aed37816 */ /* 0x000fe200000000ad */
[----:B------:R-:W-:Y:S01]  /*1ab40*/  IMAD.MOV.U32 R174, RZ, RZ, R202 ;  /* 0x000000ffffae7224 */ /* 0x000fe200078e00ca */
[C---:B------:R-:W-:Y:S02]  /*1ab50*/  ISETP.GE.OR P6, PT, R0.reuse, R227, !P6 ;  /* 0x000000e30000720c */ /* 0x040fe400077c6670 */
[----:B------:R-:W-:Y:S02]  /*1ab60*/  IABS R173, R170 ;  /* 0x000000aa00ad7213 */ /* 0x000fe40000000000 */
[----:B------:R-:W-:Y:S02]  /*1ab70*/  I2FP.F32.S32 R171, R171 ;  /* 0x000000ab00ab7245 */ /* 0x000fe40000201400 */
[----:B------:R-:W-:Y:S01]  /*1ab80*/  I2FP.F32.S32 R170, R2 ;  /* 0x0000000200aa7245 */ /* 0x000fe20000201400 */
[----:B------:R-:W-:Y:S01]  /*1ab90*/  VIADD R2, R0, 0x9 ;  /* 0x0000000900027836 */ /* 0x000fe20000000000 */
[----:B------:R-:W-:Y:S01]  /*1aba0*/  I2FP.F32.S32 R172, R169 ;  /* 0x000000a900ac7245 */ /* 0x000fe20000201400 */
[----:B------:R-:W-:Y:S01]  /*1abb0*/  FFMA.FTZ R9, R171, -UR31, R9 ;  /* 0x8000001fab097c23 */ /* 0x000fe20008010009 */
[----:B------:R-:W-:Y:S01]  /*1abc0*/  FSEL R179, R4, -INF , !P6 ;  /* 0xff80000004b37808 */ /* 0x000fe20007000000 */
[C---:B------:R-:W-:Y:S01]  /*1abd0*/  IMAD.IADD R171, R223.reuse, 0x1, -R168 ;  /* 0x00000001dfab7824 */ /* 0x040fe200078e0aa8 */
[----:B------:R-:W-:Y:S01]  /*1abe0*/  ISETP.GE.AND P3, PT, R0, R218, PT ;  /* 0x000000da0000720c */ /* 0x000fe20003f66270 */
[----:B------:R-:W-:Y:S01]  /*1abf0*/  FFMA.FTZ R8, R172, -UR31, R8 ;  /* 0x8000001fac087c23 */ /* 0x000fe20008010008 */
[C---:B------:R-:W-:Y:S01]  /*1ac00*/  ISETP.GE.AND P6, PT, R0.reuse, R217, PT ;  /* 0x000000d90000720c */ /* 0x040fe20003fc6270 */
[----:B------:R-:W-:Y:S01]  /*1ac10*/  IMAD.IADD R4, R223, 0x1, -R2 ;  /* 0x00000001df047824 */ /* 0x000fe200078e0a02 */
[----:B------:R-:W-:Y:S01]  /*1ac20*/  ISETP.GE.OR P3, PT, R0, R226, !P3 ;  /* 0x000000e20000720c */ /* 0x000fe20005f66670 */
[----:B------:R-:W-:Y:S01]  /*1ac30*/  FFMA.FTZ R10, R170, -UR31, R10 ;  /* 0x8000001faa0a7c23 */ /* 0x000fe2000801000a */
[----:B------:R-:W-:Y:S01]  /*1ac40*/  ISETP.GE.OR P6, PT, R0, R225, !P6 ;  /* 0x000000e10000720c */ /* 0x000fe200077c6670 */
[----:B------:R-:W-:Y:S01]  /*1ac50*/  IMAD.IADD R169, R221, 0x1, -R168 ;  /* 0x00000001dda97824 */ /* 0x000fe200078e0aa8 */
[----:B------:R-:W-:Y:S01]  /*1ac60*/  FSEL R181, R5, -INF , !P0 ;  /* 0xff80000005b57808 */ /* 0x000fe20004000000 */
[----:B------:R-:W-:Y:S01]  /*1ac70*/  IMAD.IADD R170, R221, 0x1, -R2 ;  /* 0x00000001ddaa7824 */ /* 0x000fe200078e0a02 */
[----:B------:R-:W-:Y:S01]  /*1ac80*/  FSEL R244, R9, -INF , !P2 ;  /* 0xff80000009f47808 */ /* 0x000fe20005000000 */
[----:B------:R-:W-:Y:S01]  /*1ac90*/  IMAD.IADD R5, R220, 0x1, -R168 ;  /* 0x00000001dc057824 */ /* 0x000fe200078e0aa8 */
[----:B------:R-:W-:Y:S02]  /*1aca0*/  IABS R4, R4 ;  /* 0x0000000400047213 */ /* 0x000fe40000000000 */
[-C--:B------:R-:W-:Y:S02]  /*1acb0*/  ISETP.GE.AND P2, PT, R0, R216.reuse, PT ;  /* 0x000000d80000720c */ /* 0x080fe40003f46270 */
[----:B------:R-:W-:Y:S01]  /*1acc0*/  FSEL R186, R6, -INF , !P3 ;  /* 0xff80000006ba7808 */ /* 0x000fe20005800000 */
[----:B------:R-:W-:Y:S01]  /*1acd0*/  IMAD.IADD R6, R220, 0x1, -R2 ;  /* 0x00000001dc067824 */ /* 0x000fe200078e0a02 */
[----:B------:R-:W-:Y:S02]  /*1ace0*/  FSEL R237, R7, -INF , !P1 ;  /* 0xff80000007ed7808 */ /* 0x000fe40004800000 */
[----:B------:R-:W-:Y:S02]  /*1acf0*/  FSEL R245, R8, -INF , !P6 ;  /* 0xff80000008f57808 */ /* 0x000fe40007000000 */
[C---:B------:R-:W-:Y:S02]  /*1ad00*/  ISETP.GE.AND P3, PT, R168.reuse, R217, PT ;  /* 0x000000d9a800720c */ /* 0x040fe40003f66270 */
[C---:B------:R-:W-:Y:S02]  /*1ad10*/  ISETP.GE.AND P0, PT, R168.reuse, R216, PT ;  /* 0x000000d8a800720c */ /* 0x040fe40003f06270 */
[C---:B------:R-:W-:Y:S02]  /*1ad20*/  ISETP.GE.AND P1, PT, R168.reuse, R219, PT ;  /* 0x000000dba800720c */ /* 0x040fe40003f26270 */
[----:B------:R-:W-:Y:S02]  /*1ad30*/  ISETP.GE.AND P6, PT, R168, R218, PT ;  /* 0x000000daa800720c */ /* 0x000fe40003fc6270 */
[----:B------:R-:W-:Y:S02]  /*1ad40*/  IABS R169, R169 ;  /* 0x000000a900a97213 */ /* 0x000fe40000000000 */
[----:B------:R-:W-:Y:S02]  /*1ad50*/  IABS R170, R170 ;  /* 0x000000aa00aa7213 */ /* 0x000fe40000000000 */
[----:B------:R-:W-:Y:S01]  /*1ad60*/  IABS R8, R5 ;  /* 0x0000000500087213 */ /* 0x000fe20000000000 */
[----:B------:R-:W-:Y:S01]  /*1ad70*/  IMAD.MOV.U32 R5, RZ, RZ, R4 ;  /* 0x000000ffff057224 */ /* 0x000fe200078e0004 */
[-C--:B------:R-:W-:Y:S02]  /*1ad80*/  ISETP.GE.OR P2, PT, R0, R224.reuse, !P2 ;  /* 0x000000e00000720c */ /* 0x080fe40005746670 */
[C---:B------:R-:W-:Y:S02]  /*1ad90*/  ISETP.GE.OR P3, PT, R168.reuse, R225, !P3 ;  /* 0x000000e1a800720c */ /* 0x040fe40005f66670 */
[C---:B------:R-:W-:Y:S02]  /*1ada0*/  ISETP.GE.OR P0, PT, R168.reuse, R224, !P0 ;  /* 0x000000e0a800720c */ /* 0x040fe40004706670 */
[C---:B------:R-:W-:Y:S02]  /*1adb0*/  ISETP.GE.OR P1, PT, R168.reuse, R227, !P1 ;  /* 0x000000e3a800720c */ /* 0x040fe40004f26670 */
[----:B------:R-:W-:Y:S01]  /*1adc0*/  ISETP.GE.OR P6, PT, R168, R226, !P6 ;  /* 0x000000e2a800720c */ /* 0x000fe200077c6670 */
[----:B------:R-:W-:Y:S01]  /*1add0*/  IMAD.IADD R168, R222, 0x1, -R168 ;  /* 0x00000001dea87824 */ /* 0x000fe200078e0aa8 */
[----:B------:R-:W-:Y:S02]  /*1ade0*/  I2FP.F32.S32 R173, R173 ;  /* 0x000000ad00ad7245 */ /* 0x000fe40000201400 */
[----:B------:R-:W-:Y:S02]  /*1adf0*/  I2FP.F32.S32 R172, R169 ;  /* 0x000000a900ac7245 */ /* 0x000fe40000201400 */
[----:B------:R-:W-:Y:S01]  /*1ae00*/  I2FP.F32.S32 R170, R170 ;  /* 0x000000aa00aa7245 */ /* 0x000fe20000201400 */
[----:B------:R-:W-:Y:S01]  /*1ae10*/  FFMA.FTZ R11, R173, -UR31, R11 ;  /* 0x8000001fad0b7c23 */ /* 0x000fe2000801000b */
[----:B------:R-:W-:Y:S01]  /*1ae20*/  FSEL R200, R10, -INF , !P2 ;  /* 0xff8000000ac87808 */ /* 0x000fe20005000000 */
[----:B------:R-:W-:Y:S01]  /*1ae30*/  IMAD.MOV.U32 R173, RZ, RZ, R235 ;  /* 0x000000ffffad7224 */ /* 0x000fe200078e00eb */
[----:B------:R-:W-:Y:S01]  /*1ae40*/  ISETP.GE.AND P2, PT, R2, R217, PT ;  /* 0x000000d90200720c */ /* 0x000fe20003f46270 */
[----:B------:R-:W-:Y:S01]  /*1ae50*/  FFMA.FTZ R12, R172, -UR31, R12 ;  /* 0x8000001fac0c7c23 */ /* 0x000fe2000801000c */
[----:B------:R-:W-:Y:S01]  /*1ae60*/  I2FP.F32.S32 R5, R5 ;  /* 0x0000000500057245 */ /* 0x000fe20000201400 */
[----:B------:R-:W-:Y:S01]  /*1ae70*/  IMAD.MOV.U32 R172, RZ, RZ, R234 ;  /* 0x000000ffffac7224 */ /* 0x000fe200078e00ea */
[----:B------:R-:W-:Y:S01]  /*1ae80*/  IABS R7, R168 ;  /* 0x000000a800077213 */ /* 0x000fe20000000000 */
[----:B------:R-:W-:Y:S01]  /*1ae90*/  FFMA.FTZ R13, R170, -UR31, R13 ;  /* 0x8000001faa0d7c23 */ /* 0x000fe2000801000d */
[----:B------:R-:W-:Y:S01]  /*1aea0*/  IABS R4, R6 ;  /* 0x0000000600047213 */ /* 0x000fe20000000000 */
[----:B------:R-:W-:Y:S01]  /*1aeb0*/  FFMA.FTZ R15, R5, -UR31, R15 ;  /* 0x8000001f050f7c23 */ /* 0x000fe2000801000f */
[----:B------:R-:W-:Y:S01]  /*1aec0*/  ISETP.GE.OR P2, PT, R2, R225, !P2 ;  /* 0x000000e10200720c */ /* 0x000fe20005746670 */
[----:B------:R-:W-:Y:S01]  /*1aed0*/  IMAD.MOV.U32 R6, RZ, RZ, R8 ;  /* 0x000000ffff067224 */ /* 0x000fe200078e0008 */
[----:B------:R-:W-:Y:S02]  /*1aee0*/  I2FP.F32.S32 R5, R7 ;  /* 0x0000000700057245 */ /* 0x000fe40000201400 */
[----:B------:R-:W-:Y:S02]  /*1aef0*/  I2FP.F32.S32 R4, R4 ;  /* 0x0000000400047245 */ /* 0x000fe40000201400 */
        /* <DEDUP_REMOVED lines=8> */
[C---:B------:R-:W-:Y:S01]  /*1af80*/  ISETP.GE.AND P3, PT, R2.reuse, R219, PT ;  /* 0x000000db0200720c */ /* 0x040fe20003f66270 */
[----:B------:R-:W-:Y:S01]  /*1af90*/  IMAD.MOV.U32 R12, RZ, RZ, R192 ;  /* 0x000000ffff0c7224 */ /* 0x000fe200078e00c0 */
[----:B------:R-:W-:Y:S01]  /*1afa0*/  ISETP.GE.AND P2, PT, R2, R218, PT ;  /* 0x000000da0200720c */ /* 0x000fe20003f46270 */
[--C-:B------:R-:W-:Y:S01]  /*1afb0*/  IMAD.IADD R7, R222, 0x1, -R5.reuse ;  /* 0x00000001de077824 */ /* 0x100fe200078e0a05 */
[----:B------:R-:W-:Y:S01]  /*1afc0*/  ISETP.GE.OR P5, PT, R2, R224, !P5 ;  /* 0x000000e00200720c */ /* 0x000fe20006fa6670 */
[--C-:B------:R-:W-:Y:S01]  /*1afd0*/  IMAD.IADD R9, R220, 0x1, -R4.reuse ;  /* 0x00000001dc097824 */ /* 0x100fe200078e0a04 */
[----:B------:R-:W-:Y:S01]  /*1afe0*/  ISETP.GE.OR P3, PT, R2, R227, !P3 ;  /* 0x000000e30200720c */ /* 0x000fe20005f66670 */
[----:B------:R-:W-:Y:S01]  /*1aff0*/  IMAD.IADD R10, R222, 0x1, -R4 ;  /* 0x00000001de0a7824 */ /* 0x000fe200078e0a04 */
[----:B------:R-:W-:Y:S01]  /*1b000*/  ISETP.GE.OR P2, PT, R2, R226, !P2 ;  /* 0x000000e20200720c */ /* 0x000fe20005746670 */
[----:B------:R-:W-:Y:S01]  /*1b010*/  IMAD.IADD R2, R222, 0x1, -R2 ;  /* 0x00000001de027824 */ /* 0x000fe200078e0a02 */
[----:B------:R-:W-:Y:S02]  /*1b020*/  I2FP.F32.S32 R6, R6 ;  /* 0x0000000600067245 */ /* 0x000fe40000201400 */
[----:B------:R-:W-:Y:S02]  /*1b030*/  IABS R169, R171 ;  /* 0x000000ab00a97213 */ /* 0x000fe40000000000 */
[----:B------:R-:W-:Y:S01]  /*1b040*/  IABS R11, R2 ;  /* 0x00000002000b7213 */ /* 0x000fe20000000000 */
[----:B------:R-:W-:Y:S01]  /*1b050*/  FFMA.FTZ R16, R6, -UR31, R16 ;  /* 0x8000001f06107c23 */ /* 0x000fe20008010010 */
[----:B------:R-:W-:Y:S01]  /*1b060*/  I2FP.F32.S32 R169, R169 ;  /* 0x000000a900a97245 */ /* 0x000fe20000201400 */
[----:B------:R-:W-:Y:S01]  /*1b070*/  IMAD.IADD R6, R220, 0x1, -R5 ;  /* 0x00000001dc067824 */ /* 0x000fe200078e0a05 */
[----:B------:R-:W-:Y:S02]  /*1b080*/  IABS R2, R7 ;  /* 0x0000000700027213 */ /* 0x000fe40000000000 */
[----:B------:R-:W-:Y:S01]  /*1b090*/  IABS R7, R9 ;  /* 0x0000000900077213 */ /* 0x000fe20000000000 */
[----:B------:R-:W-:Y:S01]  /*1b0a0*/  IMAD.MOV.U32 R9, RZ, RZ, R11 ;  /* 0x000000ffff097224 */ /* 0x000fe200078e000b */
[----:B------:R-:W-:Y:S01]  /*1b0b0*/  IABS R8, R6 ;  /* 0x0000000600087213 */ /* 0x000fe20000000000 */
[----:B------:R-:W-:Y:S01]  /*1b0c0*/  FFMA.FTZ R14, R169, -UR31, R14 ;  /* 0x8000001fa90e7c23 */ /* 0x000fe2000801000e */
[----:B------:R-:W-:Y:S02]  /*1b0d0*/  I2FP.F32.S32 R2, R2 ;  /* 0x0000000200027245 */ /* 0x000fe40000201400 */
[----:B------:R-:W-:Y:S02]  /*1b0e0*/  I2FP.F32.S32 R9, R9 ;  /* 0x0000000900097245 */ /* 0x000fe40000201400 */
[----:B------:R-:W-:Y:S01]  /*1b0f0*/  I2FP.F32.S32 R8, R8 ;  /* 0x0000000800087245 */ /* 0x000fe20000201400 */
[----:B------:R-:W-:Y:S01]  /*1b100*/  FFMA.FTZ R22, R2, -UR31, R22 ;  /* 0x8000001f02167c23 */ /* 0x000fe20008010016 */
[----:B------:R-:W-:Y:S01]  /*1b110*/  FSEL R232, R14, -INF , !P0 ;  /* 0xff8000000ee87808 */ /* 0x000fe20004000000 */
[----:B------:R-:W-:Y:S01]  /*1b120*/  FFMA.FTZ R19, R9, -UR31, R19 ;  /* 0x8000001f09137c23 */ /* 0x000fe20008010013 */
[----:B------:R-:W-:Y:S01]  /*1b130*/  FSEL R233, R15, -INF , !P5 ;  /* 0xff8000000fe97808 */ /* 0x000fe20006800000 */
[----:B------:R-:W-:Y:S01]  /*1b140*/  IMAD.MOV.U32 R15, RZ, RZ, R191 ;  /* 0x000000ffff0f7224 */ /* 0x000fe200078e00bf */
[C---:B------:R-:W-:Y:S01]  /*1b150*/  ISETP.GE.AND P0, PT, R5.reuse, R219, PT ;  /* 0x000000db0500720c */ /* 0x040fe20003f06270 */
[----:B------:R-:W-:Y:S01]  /*1b160*/  FFMA.FTZ R20, R8, -UR31, R20 ;  /* 0x8000001f08147c23 */ /* 0x000fe20008010014 */
[C---:B------:R-:W-:Y:S01]  /*1b170*/  ISETP.GE.AND P5, PT, R5.reuse, R218, PT ;  /* 0x000000da0500720c */ /* 0x040fe20003fa6270 */
[----:B------:R-:W-:Y:S01]  /*1b180*/  VIADD R2, R0, 0x18 ;  /* 0x0000001800027836 */ /* 0x000fe20000000000 */
[----:B------:R-:W-:Y:S01]  /*1b190*/  IABS R6, R10 ;  /* 0x0000000a00067213 */ /* 0x000fe20000000000 */
[----:B------:R-:W-:Y:S01]  /*1b1a0*/  IMAD.MOV.U32 R14, RZ, RZ, R190 ;  /* 0x000000ffff0e7224 */ /* 0x000fe200078e00be */
[----:B------:R-:W-:Y:S01]  /*1b1b0*/  ISETP.GE.OR P0, PT, R5, R227, !P0 ;  /* 0x000000e30500720c */ /* 0x000fe20004706670 */
[----:B------:R-:W-:Y:S01]  /*1b1c0*/  IMAD.IADD R8, R221, 0x1, -R5 ;  /* 0x00000001dd087824 */ /* 0x000fe200078e0a05 */
[----:B------:R-:W-:Y:S02]  /*1b1d0*/  ISETP.GE.OR P5, PT, R5, R226, !P5 ;  /* 0x000000e20500720c */ /* 0x000fe40006fa6670 */
[----:B------:R-:W-:Y:S02]  /*1b1e0*/  I2FP.F32.S32 R7, R7 ;  /* 0x0000000700077245 */ /* 0x000fe40000201400 */
[----:B------:R-:W-:Y:S02]  /*1b1f0*/  I2FP.F32.S32 R6, R6 ;  /* 0x0000000600067245 */ /* 0x000fe40000201400 */
[----:B------:R-:W-:Y:S01]  /*1b200*/  FSEL R17, R17, -INF , !P3 ;  /* 0xff80000011117808 */ /* 0x000fe20005800000 */
[----:B------:R-:W-:Y:S01]  /*1b210*/  FFMA.FTZ R21, R7, -UR31, R21 ;  /* 0x8000001f07157c23 */ /* 0x000fe20008010015 */
[----:B------:R-:W-:Y:S01]  /*1b220*/  FSEL R19, R19, -INF , !P2 ;  /* 0xff80000013137808 */ /* 0x000fe20005000000 */
[----:B------:R-:W-:Y:S01]  /*1b230*/  FFMA.FTZ R23, R6, -UR31, R23 ;  /* 0x8000001f06177c23 */ /* 0x000fe20008010017 */
[----:B------:R-:W-:Y:S01]  /*1b240*/  FSEL R241, R20, -INF , !P0 ;  /* 0xff80000014f17808 */ /* 0x000fe20004000000 */
[----:B------:R-:W-:Y:S01]  /*1b250*/  IMAD.MOV.U32 R20, RZ, RZ, R230 ;  /* 0x000000ffff147224 */ /* 0x000fe200078e00e6 */
[----:B------:R-:W-:Y:S01]  /*1b260*/  FSEL R242, R22, -INF , !P5 ;  /* 0xff80000016f27808 */ /* 0x000fe20006800000 */
[----:B------:R-:W-:Y:S01]  /*1b270*/  IMAD.MOV.U32 R22, RZ, RZ, R238 ;  /* 0x000000ffff167224 */ /* 0x000fe200078e00ee */
[----:B------:R-:W-:Y:S01]  /*1b280*/  FSEL R16, R16, -INF , !P1 ;  /* 0xff80000010107808 */ /* 0x000fe20004800000 */
[--C-:B------:R-:W-:Y:S01]  /*1b290*/  IMAD.IADD R7, R221, 0x1, -R4.reuse ;  /* 0x00000001dd077824 */ /* 0x100fe200078e0a04 */
[----:B------:R-:W-:Y:S01]  /*1b2a0*/  FSEL R18, R18, -INF , !P6 ;  /* 0xff80000012127808 */ /* 0x000fe20007000000 */
[----:B------:R-:W-:Y:S01]  /*1b2b0*/  IMAD.IADD R6, R223, 0x1, -R5 ;  /* 0x00000001df067824 */ /* 0x000fe200078e0a05 */
[C---:B------:R-:W-:Y:S02]  /*1b2c0*/  ISETP.GE.AND P3, PT, R4.reuse, R219, PT ;  /* 0x000000db0400720c */ /* 0x040fe40003f66270 */
[C---:B------:R-:W-:Y:S02]  /*1b2d0*/  ISETP.GE.AND P2, PT, R4.reuse, R218, PT ;  /* 0x000000da0400720c */ /* 0x040fe40003f46270 */
[CC--:B------:R-:W-:Y:S02]  /*1b2e0*/  ISETP.GE.AND P0, PT, R4.reuse, R217.reuse, PT ;  /* 0x000000d90400720c */ /* 0x0c0fe40003f06270 */
[CC--:B------:R-:W-:Y:S02]  /*1b2f0*/  ISETP.GE.AND P5, PT, R4.reuse, R216.reuse, PT ;  /* 0x000000d80400720c */ /* 0x0c0fe40003fa6270 */
[C---:B------:R-:W-:Y:S02]  /*1b300*/  ISETP.GE.AND P1, PT, R5.reuse, R217, PT ;  /* 0x000000d90500720c */ /* 0x040fe40003f26270 */
[----:B------:R-:W-:Y:S02]  /*1b310*/  ISETP.GE.AND P6, PT, R5, R216, PT ;  /* 0x000000d80500720c */ /* 0x000fe40003fc6270 */
[C---:B------:R-:W-:Y:S02]  /*1b320*/  ISETP.GE.OR P3, PT, R4.reuse, R227, !P3 ;  /* 0x000000e30400720c */ /* 0x040fe40005f66670 */
[C---:B------:R-:W-:Y:S02]  /*1b330*/  ISETP.GE.OR P2, PT, R4.reuse, R226, !P2 ;  /* 0x000000e20400720c */ /* 0x040fe40005746670 */
[CC--:B------:R-:W-:Y:S02]  /*1b340*/  ISETP.GE.OR P0, PT, R4.reuse, R225.reuse, !P0 ;  /* 0x000000e10400720c */ /* 0x0c0fe40004706670 */
[-C--:B------:R-:W-:Y:S01]  /*1b350*/  ISETP.GE.OR P5, PT, R4, R224.reuse, !P5 ;  /* 0x000000e00400720c */ /* 0x080fe20006fa6670 */
[----:B------:R-:W-:Y:S01]  /*1b360*/  IMAD.IADD R4, R223, 0x1, -R4 ;  /* 0x00000001df047824 */ /* 0x000fe200078e0a04 */
[C---:B------:R-:W-:Y:S02]  /*1b370*/  ISETP.GE.OR P1, PT, R5.reuse, R225, !P1 ;  /* 0x000000e10500720c */ /* 0x040fe40004f26670 */
[----:B------:R-:W-:Y:S01]  /*1b380*/  ISETP.GE.OR P6, PT, R5, R224, !P6 ;  /* 0x000000e00500720c */ /* 0x000fe200077c6670 */
[----:B------:R-:W-:Y:S01]  /*1b390*/  IMAD.IADD R5, R221, 0x1, -R2 ;  /* 0x00000001dd057824 */ /* 0x000fe200078e0a02 */
[----:B------:R-:W-:Y:S02]  /*1b3a0*/  IABS R10, R8 ;  /* 0x00000008000a7213 */ /* 0x000fe40000000000 */
[----:B------:R-:W-:Y:S02]  /*1b3b0*/  IABS R8, R4 ;  /* 0x0000000400087213 */ /* 0x000fe40000000000 */
[----:B------:R-:W-:Y:S01]  /*1b3c0*/  IABS R4, R5 ;  /* 0x0000000500047213 */ /* 0x000fe20000000000 */
[----:B------:R-:W-:Y:S01]  /*1b3d0*/  IMAD.MOV.U32 R5, RZ, RZ, R10 ;  /* 0x000000ffff057224 */ /* 0x000fe200078e000a */
[----:B------:R-:W-:Y:S02]  /*1b3e0*/  IABS R9, R7 ;  /* 0x0000000700097213 */ /* 0x000fe40000000000 */
[----:B------:R-:W-:Y:S02]  /*1b3f0*/  IABS R7, R6 ;  /* 0x0000000600077213 */ /* 0x000fe40000000000 */
[----:B------:R-:W-:Y:S01]  /*1b400*/  I2FP.F32.S32 R5, R5 ;  /* 0x0000000500057245 */ /* 0x000fe20000201400 */
[----:B------:R-:W-:Y:S01]  /*1b410*/  IMAD.MOV.U32 R6, RZ, RZ, R9 ;  /* 0x000000ffff067224 */ /* 0x000fe200078e0009 */
[----:B------:R-:W-:Y:S01]  /*1b420*/  I2FP.F32.S32 R4, R4 ;  /* 0x0000000400047245 */ /* 0x000fe20000201400 */
[----:B------:R-:W-:Y:S01]  /*1b430*/  IMAD.IADD R9, R220, 0x1, -R2 ;  /* 0x00000001dc097824 */ /* 0x000fe200078e0a02 */
[----:B------:R-:W-:Y:S01]  /*1b440*/  I2FP.F32.S32 R7, R7 ;  /* 0x0000000700077245 */ /* 0x000fe20000201400 */
[----:B------:R-:W-:Y:S01]  /*1b450*/  FFMA.FTZ R24, R5, -UR31, R24 ;  /* 0x8000001f05187c23 */ /* 0x000fe20008010018 */
[----:B------:R-:W-:Y:S01]  /*1b460*/  I2FP.F32.S32 R6, R6 ;  /* 0x0000000600067245 */ /* 0x000fe20000201400 */
[----:B------:R-:W-:Y:S01]  /*1b470*/  VIADD R5, R0, 0x19 ;  /* 0x0000001900057836 */ /* 0x000fe20000000000 */
[----:B------:R-:W-:Y:S01]  /*1b480*/  I2FP.F32.S32 R8, R8 ;  /* 0x0000000800087245 */ /* 0x000fe20000201400 */
[----:B------:R-:W-:Y:S01]  /*1b490*/  FFMA.FTZ R28, R4, -UR31, R28 ;  /* 0x8000001f041c7c23 */ /* 0x000fe2000801001c */
[----:B------:R-:W-:Y:S01]  /*1b4a0*/  FSEL R235, R23, -INF , !P2 ;  /* 0xff80000017eb7808 */ /* 0x000fe20005000000 */
[----:B------:R-:W-:Y:S01]  /*1b4b0*/  IMAD.IADD R4, R221, 0x1, -R5 ;  /* 0x00000001dd047824 */ /* 0x000fe200078e0a05 */
[----:B------:R-:W-:Y:S01]  /*1b4c0*/  FSEL R194, R21, -INF , !P3 ;  /* 0xff80000015c27808 */ /* 0x000fe20005800000 */
[----:B------:R-:W-:Y:S01]  /*1b4d0*/  FFMA.FTZ R25, R6, -UR31, R25 ;  /* 0x8000001f06197c23 */ /* 0x000fe20008010019 */
[----:B------:R-:W-:Y:S01]  /*1b4e0*/  ISETP.GE.AND P3, PT, R2, R217, PT ;  /* 0x000000d90200720c */ /* 0x000fe20003f66270 */
[----:B------:R-:W-:Y:S01]  /*1b4f0*/  FFMA.FTZ R26, R7, -UR31, R26 ;  /* 0x8000001f071a7c23 */ /* 0x000fe2000801001a */
[----:B------:R-:W-:Y:S01]  /*1b500*/  IABS R4, R4 ;  /* 0x0000000400047213 */ /* 0x000fe20000000000 */
[----:B------:R-:W-:Y:S01]  /*1b510*/  FFMA.FTZ R27, R8, -UR31, R27 ;  /* 0x8000001f081b7c23 */ /* 0x000fe2000801001b */
[----:B------:R-:W-:Y:S01]  /*1b520*/  FSEL R238, R25, -INF , !P0 ;  /* 0xff80000019ee7808 */ /* 0x000fe20004000000 */
[----:B------:R-:W-:Y:S01]  /*1b530*/  IMAD.MOV.U32 R23, RZ, RZ, R239 ;  /* 0x000000ffff177224 */ /* 0x000fe200078e00ef */
[----:B------:R-:W-:Y:S01]  /*1b540*/  FSEL R239, R24, -INF , !P1 ;  /* 0xff80000018ef7808 */ /* 0x000fe20004800000 */
[----:B------:R-:W-:Y:S01]  /*1b550*/  IMAD.MOV.U32 R21, RZ, RZ, R231 ;  /* 0x000000ffff157224 */ /* 0x000fe200078e00e7 */
[----:B------:R-:W-:Y:S01]  /*1b560*/  I2FP.F32.S32 R4, R4 ;  /* 0x0000000400047245 */ /* 0x000fe20000201400 */
[----:B------:R-:W-:Y:S01]  /*1b570*/  IMAD.IADD R8, R222, 0x1, -R2 ;  /* 0x00000001de087824 */ /* 0x000fe200078e0a02 */
[C---:B------:R-:W-:Y:S01]  /*1b580*/  ISETP.GE.AND P2, PT, R2.reuse, R216, PT ;  /* 0x000000d80200720c */ /* 0x040fe20003f46270 */
[----:B------:R-:W-:Y:S01]  /*1b590*/  IMAD.MOV.U32 R25, RZ, RZ, R15 ;  /* 0x000000ffff197224 */ /* 0x000fe200078e000f */
[----:B------:R-:W-:Y:S01]  /*1b5a0*/  ISETP.GE.AND P1, PT, R2, R219, PT ;  /* 0x000000db0200720c */ /* 0x000fe20003f26270 */
[----:B------:R-:W-:Y:S01]  /*1b5b0*/  FFMA.FTZ R29, R4, -UR31, R29 ;  /* 0x8000001f041d7c23 */ /* 0x000fe2000801001d */
[----:B------:R-:W-:Y:S01]  /*1b5c0*/  ISETP.GE.AND P0, PT, R2, R218, PT ;  /* 0x000000da0200720c */ /* 0x000fe20003f06270 */
[----:B------:R-:W-:Y:S01]  /*1b5d0*/  IMAD.MOV.U32 R24, RZ, RZ, R14 ;  /* 0x000000ffff187224 */ /* 0x000fe200078e000e */
[----:B------:R-:W-:Y:S01]  /*1b5e0*/  FSEL R231, R26, -INF , !P6 ;  /* 0xff8000001ae77808 */ /* 0x000fe20007000000 */
[----:B------:R-:W-:Y:S01]  /*1b5f0*/  IMAD.IADD R7, R223, 0x1, -R2 ;  /* 0x00000001df077824 */ /* 0x000fe200078e0a02 */
[----:B------:R-:W-:Y:S01]  /*1b600*/  ISETP.GE.AND P6, PT, R5, R217, PT ;  /* 0x000000d90500720c */ /* 0x000fe20003fc6270 */
[----:B------:R-:W-:Y:S01]  /*1b610*/  IMAD.IADD R6, R223, 0x1, -R5 ;  /* 0x00000001df067824 */ /* 0x000fe200078e0a05 */
[C---:B------:R-:W-:Y:S01]  /*1b620*/  ISETP.GE.OR P3, PT, R2.reuse, R225, !P3 ;  /* 0x000000e10200720c */ /* 0x040fe20005f66670 */
[----:B------:R-:W-:Y:S01]  /*1b630*/  IMAD.MOV.U32 R14, RZ, RZ, R12 ;  /* 0x000000ffff0e7224 */ /* 0x000fe200078e000c */
[C---:B------:R-:W-:Y:S01]  /*1b640*/  ISETP.GE.OR P2, PT, R2.reuse, R224, !P2 ;  /* 0x000000e00200720c */ /* 0x040fe20005746670 */
[----:B------:R-:W-:Y:S01]  /*1b650*/  IMAD.MOV.U32 R12, RZ, RZ, R177 ;  /* 0x000000ffff0c7224 */ /* 0x000fe200078e00b1 */
[C---:B------:R-:W-:Y:S02]  /*1b660*/  ISETP.GE.OR P1, PT, R2.reuse, R227, !P1 ;  /* 0x000000e30200720c */ /* 0x040fe40004f26670 */
[----:B------:R-:W-:Y:S02]  /*1b670*/  ISETP.GE.OR P0, PT, R2, R226, !P0 ;  /* 0x000000e20200720c */ /* 0x000fe40004706670 */
[----:B------:R-:W-:Y:S02]  /*1b680*/  IABS R8, R8 ;  /* 0x0000000800087213 */ /* 0x000fe40000000000 */
[----:B------:R-:W-:Y:S02]  /*1b690*/  IABS R10, R7 ;  /* 0x00000007000a7213 */ /* 0x000fe40000000000 */
[----:B------:R-:W-:Y:S02]  /*1b6a0*/  IABS R2, R6 ;  /* 0x0000000600027213 */ /* 0x000fe40000000000 */
[----:B------:R-:W-:Y:S01]  /*1b6b0*/  ISETP.GE.OR P6, PT, R5, R225, !P6 ;  /* 0x000000e10500720c */ /* 0x000fe200077c6670 */
[----:B------:R-:W-:Y:S01]  /*1b6c0*/  IMAD.MOV.U32 R6, RZ, RZ, R10 ;  /* 0x000000ffff067224 */ /* 0x000fe200078e000a */
[----:B------:R-:W-:Y:S02]  /*1b6d0*/  IABS R7, R9 ;  /* 0x0000000900077213 */ /* 0x000fe40000000000 */
[----:B------:R-:W-:Y:S01]  /*1b6e0*/  I2FP.F32.S32 R4, R8 ;  /* 0x0000000800047245 */ /* 0x000fe20000201400 */
[----:B------:R-:W-:Y:S01]  /*1b6f0*/  IMAD.IADD R8, R220, 0x1, -R5 ;  /* 0x00000001dc087824 */ /* 0x000fe200078e0a05 */
[----:B------:R-:W-:Y:S02]  /*1b700*/  I2FP.F32.S32 R2, R2 ;  /* 0x0000000200027245 */ /* 0x000fe40000201400 */
[----:B------:R-:W-:Y:S01]  /*1b710*/  FSEL R191, R27, -INF , !P5 ;  /* 0xff8000001bbf7808 */ /* 0x000fe20006800000 */
[----:B------:R-:W-:Y:S01]  /*1b720*/  IMAD.MOV.U32 R27, RZ, RZ, R14 ;  /* 0x000000ffff1b7224 */ /* 0x000fe200078e000e */
[----:B------:R-:W-:Y:S01]  /*1b730*/  FSEL R236, R28, -INF , !P3 ;  /* 0xff8000001cec7808 */ /* 0x000fe20005800000 */
[----:B------:R-:W-:Y:S01]  /*1b740*/  FFMA.FTZ R34, R4, -UR31, R34 ;  /* 0x8000001f04227c23 */ /* 0x000fe20008010022 */
[----:B------:R-:W-:Y:S01]  /*1b750*/  FSEL R234, R29, -INF , !P6 ;  /* 0xff8000001dea7808 */ /* 0x000fe20007000000 */
[----:B------:R-:W-:Y:S01]  /*1b760*/  FFMA.FTZ R31, R2, -UR31, R31 ;  /* 0x8000001f021f7c23 */ /* 0x000fe2000801001f */
[C---:B------:R-:W-:Y:S01]  /*1b770*/  ISETP.GE.AND P5, PT, R5.reuse, R216, PT ;  /* 0x000000d80500720c */ /* 0x040fe20003fa6270 */
[C---:B------:R-:W-:Y:S01]  /*1b780*/  VIADD R2, R0.reuse, 0x21 ;  /* 0x0000002100027836 */ /* 0x040fe20000000000 */
[C---:B------:R-:W-:Y:S01]  /*1b790*/  ISETP.GE.AND P3, PT, R5.reuse, R219, PT ;  /* 0x000000db0500720c */ /* 0x040fe20003f66270 */
[----:B------:R-:W-:Y:S01]  /*1b7a0*/  IMAD.MOV.U32 R28, RZ, RZ, R174 ;  /* 0x000000ffff1c7224 */ /* 0x000fe200078e00ae */
[C---:B------:R-:W-:Y:S01]  /*1b7b0*/  ISETP.GE.AND P6, PT, R5.reuse, R218, PT ;  /* 0x000000da0500720c */ /* 0x040fe20003fc6270 */
        /* <DEDUP_REMOVED lines=18> */
[----:B------:R-:W-:Y:S02]  /*1b8e0*/  IABS R6, R6 ;  /* 0x0000000600067213 */ /* 0x000fe40000000000 */
[----:B------:R-:W-:Y:S01]  /*1b8f0*/  I2FP.F32.S32 R9, R9 ;  /* 0x0000000900097245 */ /* 0x000fe20000201400 */
[----:B------:R-:W-:Y:S01]  /*1b900*/  FFMA.FTZ R33, R8, -UR31, R33 ;  /* 0x8000001f08217c23 */ /* 0x000fe20008010021 */
[----:B------:R-:W-:Y:S02]  /*1b910*/  I2FP.F32.S32 R6, R6 ;  /* 0x0000000600067245 */ /* 0x000fe40000201400 */
[----:B------:R-:W-:Y:S01]  /*1b920*/  I2FP.F32.S32 R5, R5 ;  /* 0x0000000500057245 */ /* 0x000fe20000201400 */
[----:B------:R-:W-:Y:S01]  /*1b930*/  FFMA.FTZ R35, R9, -UR31, R35 ;  /* 0x8000001f09237c23 */ /* 0x000fe20008010023 */
[----:B------:R-:W-:Y:S01]  /*1b940*/  FSEL R230, R30, -INF , !P2 ;  /* 0xff8000001ee67808 */ /* 0x000fe20005000000 */
[----:B------:R-:W-:Y:S01]  /*1b950*/  FFMA.FTZ R36, R6, -UR31, R36 ;  /* 0x8000001f06247c23 */ /* 0x000fe20008010024 */
[----:B------:R-:W-:Y:S01]  /*1b960*/  FSEL R229, R31, -INF , !P5 ;  /* 0xff8000001fe57808 */ /* 0x000fe20006800000 */
[----:B------:R-:W-:Y:S01]  /*1b970*/  FFMA.FTZ R38, R5, -UR31, R38 ;  /* 0x8000001f05267c23 */ /* 0x000fe20008010026 */
[----:B------:R-:W-:Y:S01]  /*1b980*/  ISETP.GE.AND P2, PT, R4, R219, PT ;  /* 0x000000db0400720c */ /* 0x000fe20003f46270 */
[--C-:B------:R-:W-:Y:S01]  /*1b990*/  IMAD.IADD R6, R222, 0x1, -R2.reuse ;  /* 0x00000001de067824 */ /* 0x100fe200078e0a02 */
[----:B------:R-:W-:Y:S01]  /*1b9a0*/  ISETP.GE.AND P5, PT, R4, R218, PT ;  /* 0x000000da0400720c */ /* 0x000fe20003fa6270 */
[----:B------:R-:W-:Y:S01]  /*1b9b0*/  IMAD.IADD R5, R221, 0x1, -R2 ;  /* 0x00000001dd057824 */ /* 0x000fe200078e0a02 */
[----:B------:R-:W-:Y:S02]  /*1b9c0*/  I2FP.F32.S32 R7, R7 ;  /* 0x0000000700077245 */ /* 0x000fe40000201400 */
[----:B------:R-:W-:Y:S02]  /*1b9d0*/  FSEL R168, R32, -INF , !P1 ;  /* 0xff80000020a87808 */ /* 0x000fe40004800000 */
[----:B------:R-:W-:Y:S01]  /*1b9e0*/  FSEL R170, R34, -INF , !P0 ;  /* 0xff80000022aa7808 */ /* 0x000fe20004000000 */
[----:B------:R-:W-:Y:S01]  /*1b9f0*/  FFMA.FTZ R37, R7, -UR31, R37 ;  /* 0x8000001f07257c23 */ /* 0x000fe20008010025 */
[C---:B------:R-:W-:Y:S01]  /*1ba00*/  ISETP.GE.AND P1, PT, R4.reuse, R217, PT ;  /* 0x000000d90400720c */ /* 0x040fe20003f26270 */
[----:B------:R-:W-:Y:S01]  /*1ba10*/  IMAD.IADD R7, R221, 0x1, -R4 ;  /* 0x00000001dd077824 */ /* 0x000fe200078e0a04 */
[C---:B------:R-:W-:Y:S02]  /*1ba20*/  ISETP.GE.AND P0, PT, R4.reuse, R216, PT ;  /* 0x000000d80400720c */ /* 0x040fe40003f06270 */
[C---:B------:R-:W-:Y:S02]  /*1ba30*/  ISETP.GE.OR P2, PT, R4.reuse, R227, !P2 ;  /* 0x000000e30400720c */ /* 0x040fe40005746670 */
[----:B------:R-:W-:Y:S02]  /*1ba40*/  ISETP.GE.OR P5, PT, R4, R226, !P5 ;  /* 0x000000e20400720c */ /* 0x000fe40006fa6670 */
[----:B--2---:R-:W-:Y:S01]  /*1ba50*/  PRMT R135, R178, 0x5410, R175 ;  /* 0x00005410b2877816 */ /* 0x004fe200000000af */
[----:B------:R-:W-:Y:S01]  /*1ba60*/  IMAD.MOV.U32 R178, RZ, RZ, R193 ;  /* 0x000000ffffb27224 */ /* 0x000fe200078e00c1 */
[----:B------:R-:W-:Y:S01]  /*1ba70*/  FSEL R169, R33, -INF , !P3 ;  /* 0xff80000021a97808 */ /* 0x000fe20005800000 */
[----:B------:R-:W-:Y:S01]  /*1ba80*/  IMAD.MOV.U32 R175, RZ, RZ, R203 ;  /* 0x000000ffffaf7224 */ /* 0x000fe200078e00cb */
[----:B------:R-:W-:Y:S01]  /*1ba90*/  FSEL R171, R35, -INF , !P6 ;  /* 0xff80000023ab7808 */ /* 0x000fe20007000000 */
[----:B------:R-:W-:Y:S01]  /*1baa0*/  IMAD.MOV.U32 R13, RZ, RZ, R178 ;  /* 0x000000ffff0d7224 */ /* 0x000fe200078e00b2 */
[----:B------:R-:W-:Y:S01]  /*1bab0*/  FSEL R187, R36, -INF , !P2 ;  /* 0xff80000024bb7808 */ /* 0x000fe20005000000 */
[----:B------:R-:W-:Y:S01]  /*1bac0*/  IMAD.MOV.U32 R29, RZ, RZ, R175 ;  /* 0x000000ffff1d7224 */ /* 0x000fe200078e00af */
[----:B------:R-:W-:Y:S01]  /*1bad0*/  FSEL R193, R38, -INF , !P5 ;  /* 0xff80000026c17808 */ /* 0x000fe20006800000 */
[----:B------:R-:W-:Y:S01]  /*1bae0*/  IMAD.MOV.U32 R30, RZ, RZ, R13 ;  /* 0x000000ffff1e7224 */ /* 0x000fe200078e000d */
[C---:B------:R-:W-:Y:S01]  /*1baf0*/  ISETP.GE.OR P1, PT, R4.reuse, R225, !P1 ;  /* 0x000000e10400720c */ /* 0x040fe20004f26670 */
[----:B------:R-:W-:Y:S01]  /*1bb00*/  IMAD.MOV.U32 R36, RZ, RZ, R12 ;  /* 0x000000ffff247224 */ /* 0x000fe200078e000c */
[----:B------:R-:W-:Y:S01]  /*1bb10*/  ISETP.GE.OR P0, PT, R4, R224, !P0 ;  /* 0x000000e00400720c */ /* 0x000fe20004706670 */
[C---:B------:R-:W-:Y:S01]  /*1bb20*/  IMAD.IADD R4, R223.reuse, 0x1, -R4 ;  /* 0x00000001df047824 */ /* 0x040fe200078e0a04 */
[C---:B------:R-:W-:Y:S02]  /*1bb30*/  ISETP.GE.AND P3, PT, R2.reuse, R219, PT ;  /* 0x000000db0200720c */ /* 0x040fe40003f66270 */
[C---:B------:R-:W-:Y:S02]  /*1bb40*/  ISETP.GE.AND P6, PT, R2.reuse, R218, PT ;  /* 0x000000da0200720c */ /* 0x040fe40003fc6270 */
[C---:B------:R-:W-:Y:S02]  /*1bb50*/  ISETP.GE.AND P2, PT, R2.reuse, R217, PT ;  /* 0x000000d90200720c */ /* 0x040fe40003f46270 */
[C---:B------:R-:W-:Y:S02]  /*1bb60*/  ISETP.GE.AND P5, PT, R2.reuse, R216, PT ;  /* 0x000000d80200720c */ /* 0x040fe40003fa6270 */
[----:B------:R-:W-:Y:S02]  /*1bb70*/  IABS R8, R6 ;  /* 0x0000000600087213 */ /* 0x000fe40000000000 */
[C---:B------:R-:W-:Y:S02]  /*1bb80*/  ISETP.GE.OR P3, PT, R2.reuse, R227, !P3 ;  /* 0x000000e30200720c */ /* 0x040fe40005f66670 */
[C---:B------:R-:W-:Y:S02]  /*1bb90*/  ISETP.GE.OR P6, PT, R2.reuse, R226, !P6 ;  /* 0x000000e20200720c */ /* 0x040fe400077c6670 */
[C---:B------:R-:W-:Y:S02]  /*1bba0*/  ISETP.GE.OR P2, PT, R2.reuse, R225, !P2 ;  /* 0x000000e10200720c */ /* 0x040fe40005746670 */
[----:B------:R-:W-:Y:S01]  /*1bbb0*/  ISETP.GE.OR P5, PT, R2, R224, !P5 ;  /* 0x000000e00200720c */ /* 0x000fe20006fa6670 */
[----:B------:R-:W-:Y:S01]  /*1bbc0*/  IMAD.IADD R2, R223, 0x1, -R2 ;  /* 0x00000001df027824 */ /* 0x000fe200078e0a02 */
[----:B------:R-:W-:Y:S01]  /*1bbd0*/  IABS R9, R4 ;  /* 0x0000000400097213 */ /* 0x000fe20000000000 */
[----:B------:R-:W-:Y:S01]  /*1bbe0*/  IMAD.MOV.U32 R4, RZ, RZ, R8 ;  /* 0x000000ffff047224 */ /* 0x000fe200078e0008 */
[----:B------:R-:W-:Y:S02]  /*1bbf0*/  IABS R6, R7 ;  /* 0x0000000700067213 */ /* 0x000fe40000000000 */
[----:B------:R-:W-:Y:S02]  /*1bc00*/  IABS R7, R2 ;  /* 0x0000000200077213 */ /* 0x000fe40000000000 */
[----:B------:R-:W-:Y:S02]  /*1bc10*/  IABS R5, R5 ;  /* 0x0000000500057213 */ /* 0x000fe40000000000 */
        /* <DEDUP_REMOVED lines=8> */
[----:B------:R-:W-:Y:S01]  /*1bca0*/  FFMA.FTZ R41, R5, -UR31, R41 ;  /* 0x8000001f05297c23 */ /* 0x000fe20008010029 */
[----:B------:R-:W-:Y:S01]  /*1bcb0*/  I2FP.F32.S32 R6, R7 ;  /* 0x0000000700067245 */ /* 0x000fe20000201400 */
[C---:B------:R-:W-:Y:S01]  /*1bcc0*/  VIADD R4, R0.reuse, 0x29 ;  /* 0x0000002900047836 */ /* 0x040fe20000000000 */
[----:B------:R-:W-:Y:S01]  /*1bcd0*/  FSEL R180, R39, -INF , !P6 ;  /* 0xff80000027b47808 */ /* 0x000fe20007000000 */
[----:B------:R-:W-:Y:S01]  /*1bce0*/  VIADD R5, R0, 0x28 ;  /* 0x0000002800057836 */ /* 0x000fe20000000000 */
[----:B------:R-:W-:Y:S01]  /*1bcf0*/  FSEL R195, R40, -INF , !P1 ;  /* 0xff80000028c37808 */ /* 0x000fe20004800000 */
[----:B------:R-:W-:Y:S01]  /*1bd00*/  FFMA.FTZ R43, R6, -UR31, R43 ;  /* 0x8000001f062b7c23 */ /* 0x000fe2000801002b */
[-C--:B------:R-:W-:Y:S01]  /*1bd10*/  ISETP.GE.AND P6, PT, R4, R217.reuse, PT ;  /* 0x000000d90400720c */ /* 0x080fe20003fc6270 */
[----:B------:R-:W-:Y:S01]  /*1bd20*/  FFMA.FTZ R42, R2, -UR31, R42 ;  /* 0x8000001f022a7c23 */ /* 0x000fe2000801002a */
[----:B------:R-:W-:Y:S01]  /*1bd30*/  ISETP.GE.AND P3, PT, R5, R217, PT ;  /* 0x000000d90500720c */ /* 0x000fe20003f66270 */
[C-C-:B------:R-:W-:Y:S01]  /*1bd40*/  IMAD.IADD R2, R221.reuse, 0x1, -R4.reuse ;  /* 0x00000001dd027824 */ /* 0x140fe200078e0a04 */
[-C--:B------:R-:W-:Y:S01]  /*1bd50*/  ISETP.GE.OR P6, PT, R4, R225.reuse, !P6 ;  /* 0x000000e10400720c */ /* 0x080fe200077c6670 */
[--C-:B------:R-:W-:Y:S01]  /*1bd60*/  IMAD.IADD R6, R221, 0x1, -R5.reuse ;  /* 0x00000001dd067824 */ /* 0x100fe200078e0a05 */
[----:B------:R-:W-:Y:S01]  /*1bd70*/  ISETP.GE.OR P3, PT, R5, R225, !P3 ;  /* 0x000000e10500720c */ /* 0x000fe20005f66670 */
[C---:B------:R-:W-:Y:S01]  /*1bd80*/  IMAD.IADD R10, R223.reuse, 0x1, -R4 ;  /* 0x00000001df0a7824 */ /* 0x040fe200078e0a04 */
[----:B------:R-:W-:Y:S01]  /*1bd90*/  IABS R8, R2 ;  /* 0x0000000200087213 */ /* 0x000fe20000000000 */
[--C-:B------:R-:W-:Y:S01]  /*1bda0*/  IMAD.IADD R7, R223, 0x1, -R5.reuse ;  /* 0x00000001df077824 */ /* 0x100fe200078e0a05 */
[----:B------:R-:W-:Y:S01]  /*1bdb0*/  IABS R9, R6 ;  /* 0x0000000600097213 */ /* 0x000fe20000000000 */
[----:B------:R-:W-:Y:S01]  /*1bdc0*/  IMAD.IADD R11, R220, 0x1, -R5 ;  /* 0x00000001dc0b7824 */ /* 0x000fe200078e0a05 */
[----:B------:R-:W-:Y:S02]  /*1bdd0*/  I2FP.F32.S32 R8, R8 ;  /* 0x0000000800087245 */ /* 0x000fe40000201400 */
[----:B------:R-:W-:Y:S02]  /*1bde0*/  I2FP.F32.S32 R9, R9 ;  /* 0x0000000900097245 */ /* 0x000fe40000201400 */
[----:B------:R-:W-:Y:S01]  /*1bdf0*/  IABS R2, R10 ;  /* 0x0000000a00027213 */ /* 0x000fe20000000000 */
[----:B------:R-:W-:Y:S01]  /*1be00*/  FFMA.FTZ R45, R8, -UR31, R45 ;  /* 0x8000001f082d7c23 */ /* 0x000fe2000801002d */
[----:B------:R-:W-:Y:S01]  /*1be10*/  IABS R6, R7 ;  /* 0x0000000700067213 */ /* 0x000fe20000000000 */
[----:B------:R-:W-:Y:S01]  /*1be20*/  FFMA.FTZ R44, R9, -UR31, R44 ;  /* 0x8000001f092c7c23 */ /* 0x000fe2000801002c */
[----:B------:R-:W-:Y:S01]  /*1be30*/  IABS R7, R11 ;  /* 0x0000000b00077213 */ /* 0x000fe20000000000 */
[----:B------:R-:W-:Y:S01]  /*1be40*/  IMAD.IADD R8, R220, 0x1, -R4 ;  /* 0x00000001dc087824 */ /* 0x000fe200078e0a04 */
[----:B------:R-:W-:Y:S02]  /*1be50*/  I2FP.F32.S32 R2, R2 ;  /* 0x0000000200027245 */ /* 0x000fe40000201400 */
[----:B------:R-:W-:Y:S02]  /*1be60*/  I2FP.F32.S32 R7, R7 ;  /* 0x0000000700077245 */ /* 0x000fe40000201400 */
[----:B------:R-:W-:Y:S01]  /*1be70*/  FSEL R192, R41, -INF , !P2 ;  /* 0xff80000029c07808 */ /* 0x000fe20005000000 */
[----:B------:R-:W-:Y:S01]  /*1be80*/  FFMA.FTZ R47, R2, -UR31, R47 ;  /* 0x8000001f022f7c23 */ /* 0x000fe2000801002f */
[----:B------:R-:W-:Y:S01]  /*1be90*/  FSEL R203, R42, -INF , !P0 ;  /* 0xff8000002acb7808 */ /* 0x000fe20004000000 */
[----:B------:R-:W-:Y:S01]  /*1bea0*/  FFMA.FTZ R48, R7, -UR31, R48 ;  /* 0x8000001f07307c23 */ /* 0x000fe20008010030 */
[C---:B------:R-:W-:Y:S01]  /*1beb0*/  ISETP.GE.AND P1, PT, R5.reuse, R216, PT ;  /* 0x000000d80500720c */ /* 0x040fe20003f26270 */
[----:B------:R-:W-:Y:S01]  /*1bec0*/  VIADD R2, R0, 0x30 ;  /* 0x0000003000027836 */ /* 0x000fe20000000000 */
[CC--:B------:R-:W-:Y:S01]  /*1bed0*/  ISETP.GE.AND P2, PT, R5.reuse, R219.reuse, PT ;  /* 0x000000db0500720c */ /* 0x0c0fe20003f46270 */
[----:B------:R-:W-:Y:S01]  /*1bee0*/  IMAD.IADD R7, R222, 0x1, -R5 ;  /* 0x00000001de077824 */ /* 0x000fe200078e0a05 */
[----:B------:R-:W-:Y:S02]  /*1bef0*/  ISETP.GE.AND P0, PT, R5, R218, PT ;  /* 0x000000da0500720c */ /* 0x000fe40003f06270 */
[----:B------:R-:W-:Y:S02]  /*1bf00*/  FSEL R202, R43, -INF , !P5 ;  /* 0xff8000002bca7808 */ /* 0x000fe40006800000 */
[----:B------:R-:W-:Y:S01]  /*1bf10*/  FSEL R190, R44, -INF , !P3 ;  /* 0xff8000002cbe7808 */ /* 0x000fe20005800000 */
[----:B------:R-:W-:Y:S01]  /*1bf20*/  IMAD.MOV.U32 R44, RZ, RZ, R24 ;  /* 0x000000ffff2c7224 */ /* 0x000fe200078e0018 */
[----:B------:R-:W-:Y:S01]  /*1bf30*/  FSEL R189, R45, -INF , !P6 ;  /* 0xff8000002dbd7808 */ /* 0x000fe20007000000 */
[----:B------:R-:W-:Y:S01]  /*1bf40*/  IMAD.MOV.U32 R45, RZ, RZ, R25 ;  /* 0x000000ffff2d7224 */ /* 0x000fe200078e0019 */
[----:B------:R-:W-:Y:S02]  /*1bf50*/  I2FP.F32.S32 R6, R6 ;  /* 0x0000000600067245 */ /* 0x000fe40000201400 */
[C---:B------:R-:W-:Y:S02]  /*1bf60*/  ISETP.GE.AND P5, PT, R4.reuse, R216, PT ;  /* 0x000000d80400720c */ /* 0x040fe40003fa6270 */
[----:B------:R-:W-:Y:S01]  /*1bf70*/  ISETP.GE.AND P3, PT, R4, R219, PT ;  /* 0x000000db0400720c */ /* 0x000fe20003f66270 */
[----:B------:R-:W-:Y:S01]  /*1bf80*/  FFMA.FTZ R46, R6, -UR31, R46 ;  /* 0x8000001f062e7c23 */ /* 0x000fe2000801002e */
[----:B------:R-:W-:Y:S01]  /*1bf90*/  ISETP.GE.AND P6, PT, R4, R218, PT ;  /* 0x000000da0400720c */ /* 0x000fe20003fc6270 */
[--C-:B------:R-:W-:Y:S01]  /*1bfa0*/  IMAD.IADD R6, R222, 0x1, -R2.reuse ;  /* 0x00000001de067824 */ /* 0x100fe200078e0a02 */
        /* <DEDUP_REMOVED lines=8> */
[----:B------:R-:W-:Y:S02]  /*1c030*/  IABS R9, R7 ;  /* 0x0000000700097213 */ /* 0x000fe40000000000 */
[----:B------:R-:W-:Y:S02]  /*1c040*/  IABS R7, R8 ;  /* 0x0000000800077213 */ /* 0x000fe40000000000 */
[----:B------:R-:W-:Y:S02]  /*1c050*/  IABS R5, R5 ;  /* 0x0000000500057213 */ /* 0x000fe40000000000 */
[----:B------:R-:W-:Y:S02]  /*1c060*/  IABS R8, R4 ;  /* 0x0000000400087213 */ /* 0x000fe40000000000 */
[----:B------:R-:W-:Y:S01]  /*1c070*/  IABS R4, R6 ;  /* 0x0000000600047213 */ /* 0x000fe20000000000 */
[----:B------:R-:W-:Y:S01]  /*1c080*/  IMAD.MOV.U32 R6, RZ, RZ, R9 ;  /* 0x000000ffff067224 */ /* 0x000fe200078e0009 */
[----:B------:R-:W-:Y:S01]  /*1c090*/  I2FP.F32.S32 R5, R5 ;  /* 0x0000000500057245 */ /* 0x000fe20000201400 */
[----:B------:R-:W-:Y:S01]  /*1c0a0*/  IMAD.IADD R9, R221, 0x1, -R2 ;  /* 0x00000001dd097824 */ /* 0x000fe200078e0a02 */
[----:B------:R-:W-:Y:S02]  /*1c0b0*/  I2FP.F32.S32 R4, R4 ;  /* 0x0000000400047245 */ /* 0x000fe40000201400 */
[----:B------:R-:W-:Y:S01]  /*1c0c0*/  I2FP.F32.S32 R6, R6 ;  /* 0x0000000600067245 */ /* 0x000fe20000201400 */
[----:B------:R-:W-:Y:S01]  /*1c0d0*/  FFMA.FTZ R52, R5, -UR31, R52 ;  /* 0x8000001f05347c23 */ /* 0x000fe20008010034 */
[----:B------:R-:W-:Y:S01]  /*1c0e0*/  I2FP.F32.S32 R7, R7 ;  /* 0x0000000700077245 */ /* 0x000fe20000201400 */
[----:B------:R-:W-:Y:S01]  /*1c0f0*/  VIADD R5, R0, 0x31 ;  /* 0x0000003100057836 */ /* 0x000fe20000000000 */
[----:B------:R-:W-:Y:S01]  /*1c100*/  I2FP.F32.S32 R8, R8 ;  /* 0x0000000800087245 */ /* 0x000fe20000201400 */
[----:B------:R-:W-:Y:S01]  /*1c110*/  FFMA.FTZ R50, R6, -UR31, R50 ;  /* 0x8000001f06327c23 */ /* 0x000fe20008010032 */
[----:B------:R-:W-:Y:S01]  /*1c120*/  FSEL R185, R46, -INF , !P1 ;  /* 0xff8000002eb97808 */ /* 0x000fe20004800000 */
[----:B------:R-:W-:Y:S01]  /*1c130*/  FFMA.FTZ R54, R4, -UR31, R54 ;  /* 0x8000001f04367c23 */ /* 0x000fe20008010036 */
[----:B------:R-:W-:Y:S01]  /*1c140*/  FSEL R182, R47, -INF , !P5 ;  /* 0xff8000002fb67808 */ /* 0x000fe20006800000 */
[----:B------:R-:W-:Y:S01]  /*1c150*/  IMAD.IADD R4, R221, 0x1, -R5 ;  /* 0x00000001dd047824 */ /* 0x000fe200078e0a05 */
[----:B------:R-:W-:Y:S01]  /*1c160*/  ISETP.GE.AND P1, PT, R2, R219, PT ;  /* 0x000000db0200720c */ /* 0x000fe20003f26270 */
[----:B------:R-:W-:Y:S01]  /*1c170*/  FFMA.FTZ R51, R8, -UR31, R51 ;  /* 0x8000001f08337c23 */ /* 0x000fe20008010033 */
[----:B------:R-:W-:Y:S01]  /*1c180*/  ISETP.GE.AND P5, PT, R2, R218, PT ;  /* 0x000000da0200720c */ /* 0x000fe20003fa6270 */
[----:B------:R-:W-:Y:S01]  /*1c190*/  IMAD.MOV.U32 R46, RZ, RZ, R22 ;  /* 0x000000ffff2e7224 */ /* 0x000fe200078e0016 */
[----:B------:R-:W-:Y:S01]  /*1c1a0*/  FSEL R31, R48, -INF , !P2 ;  /* 0xff800000301f7808 */ /* 0x000fe20005000000 */
[----:B------:R-:W-:Y:S01]  /*1c1b0*/  IMAD.MOV.U32 R47, RZ, RZ, R23 ;  /* 0x000000ffff2f7224 */ /* 0x000fe200078e0017 */
[----:B------:R-:W-:Y:S01]  /*1c1c0*/  FSEL R33, R50, -INF , !P0 ;  /* 0xff80000032217808 */ /* 0x000fe20004000000 */
[----:B------:R-:W-:Y:S01]  /*1c1d0*/  FFMA.FTZ R49, R7, -UR31, R49 ;  /* 0x8000001f07317c23 */ /* 0x000fe20008010031 */
[----:B------:R-:W-:Y:S01]  /*1c1e0*/  ISETP.GE.AND P2, PT, R2, R217, PT ;  /* 0x000000d90200720c */ /* 0x000fe20003f46270 */
[--C-:B------:R-:W-:Y:S01]  /*1c1f0*/  IMAD.IADD R7, R222, 0x1, -R5.reuse ;  /* 0x00000001de077824 */ /* 0x100fe200078e0a05 */
[----:B------:R-:W-:Y:S01]  /*1c200*/  ISETP.GE.AND P0, PT, R2, R216, PT ;  /* 0x000000d80200720c */ /* 0x000fe20003f06270 */
[----:B------:R-:W-:Y:S01]  /*1c210*/  IMAD.IADD R6, R220, 0x1, -R5 ;  /* 0x00000001dc067824 */ /* 0x000fe200078e0a05 */
[C---:B------:R-:W-:Y:S01]  /*1c220*/  ISETP.GE.OR P1, PT, R2.reuse, R227, !P1 ;  /* 0x000000e30200720c */ /* 0x040fe20004f26670 */
[----:B------:R-:W-:Y:S01]  /*1c230*/  IMAD.IADD R8, R223, 0x1, -R2 ;  /* 0x00000001df087824 */ /* 0x000fe200078e0a02 */
[C---:B------:R-:W-:Y:S02]  /*1c240*/  ISETP.GE.OR P5, PT, R2.reuse, R226, !P5 ;  /* 0x000000e20200720c */ /* 0x040fe40006fa6670 */
[----:B------:R-:W-:Y:S02]  /*1c250*/  IABS R4, R4 ;  /* 0x0000000400047213 */ /* 0x000fe40000000000 */
[C---:B------:R-:W-:Y:S02]  /*1c260*/  ISETP.GE.OR P2, PT, R2.reuse, R225, !P2 ;  /* 0x000000e10200720c */ /* 0x040fe40005746670 */
[----:B------:R-:W-:Y:S02]  /*1c270*/  ISETP.GE.OR P0, PT, R2, R224, !P0 ;  /* 0x000000e00200720c */ /* 0x000fe40004706670 */
[----:B------:R-:W-:Y:S02]  /*1c280*/  I2FP.F32.S32 R4, R4 ;  /* 0x0000000400047245 */ /* 0x000fe40000201400 */
[----:B------:R-:W-:Y:S02]  /*1c290*/  FSEL R22, R49, -INF , !P3 ;  /* 0xff80000031167808 */ /* 0x000fe40005800000 */
[----:B------:R-:W-:Y:S01]  /*1c2a0*/  FSEL R26, R51, -INF , !P6 ;  /* 0xff800000331a7808 */ /* 0x000fe20007000000 */
[----:B------:R-:W-:Y:S01]  /*1c2b0*/  FFMA.FTZ R57, R4, -UR31, R57 ;  /* 0x8000001f04397c23 */ /* 0x000fe20008010039 */
[----:B------:R-:W-:Y:S01]  /*1c2c0*/  FSEL R52, R52, -INF , !P1 ;  /* 0xff80000034347808 */ /* 0x000fe20004800000 */
[----:B------:R-:W-:Y:S01]  /*1c2d0*/  VIADD R4, R0, 0x38 ;  /* 0x0000003800047836 */ /* 0x000fe20000000000 */
[----:B------:R-:W-:Y:S02]  /*1c2e0*/  FSEL R32, R54, -INF , !P5 ;  /* 0xff80000036207808 */ /* 0x000fe40006800000 */
[----:B------:R-:W-:Y:S02]  /*1c2f0*/  IABS R2, R7 ;  /* 0x0000000700027213 */ /* 0x000fe40000000000 */
[C---:B------:R-:W-:Y:S02]  /*1c300*/  ISETP.GE.AND P3, PT, R5.reuse, R219, PT ;  /* 0x000000db0500720c */ /* 0x040fe40003f66270 */
[C---:B------:R-:W-:Y:S02]  /*1c310*/  ISETP.GE.AND P6, PT, R5.reuse, R218, PT ;  /* 0x000000da0500720c */ /* 0x040fe40003fc6270 */
[C---:B------:R-:W-:Y:S02]  /*1c320*/  ISETP.GE.AND P1, PT, R5.reuse, R217, PT ;  /* 0x000000d90500720c */ /* 0x040fe40003f26270 */
[----:B------:R-:W-:Y:S02]  /*1c330*/  ISETP.GE.AND P5, PT, R5, R216, PT ;  /* 0x000000d80500720c */ /* 0x000fe40003fa6270 */
[----:B------:R-:W-:Y:S02]  /*1c340*/  IABS R6, R6 ;  /* 0x0000000600067213 */ /* 0x000fe40000000000 */
[----:B------:R-:W-:Y:S01]  /*1c350*/  IABS R7, R9 ;  /* 0x0000000900077213 */ /* 0x000fe20000000000 */
[----:B------:R-:W-:Y:S01]  /*1c360*/  IMAD.IADD R9, R223, 0x1, -R4 ;  /* 0x00000001df097824 */ /* 0x000fe200078e0a04 */
[----:B------:R-:W-:Y:S02]  /*1c370*/  I2FP.F32.S32 R2, R2 ;  /* 0x0000000200027245 */ /* 0x000fe40000201400 */
[C---:B------:R-:W-:Y:S02]  /*1c380*/  ISETP.GE.OR P3, PT, R5.reuse, R227, !P3 ;  /* 0x000000e30500720c */ /* 0x040fe40005f66670 */
[C---:B------:R-:W-:Y:S01]  /*1c390*/  ISETP.GE.OR P6, PT, R5.reuse, R226, !P6 ;  /* 0x000000e20500720c */ /* 0x040fe200077c6670 */
[----:B------:R-:W-:Y:S01]  /*1c3a0*/  FFMA.FTZ R55, R2, -UR31, R55 ;  /* 0x8000001f02377c23 */ /* 0x000fe20008010037 */
[C---:B------:R-:W-:Y:S01]  /*1c3b0*/  ISETP.GE.OR P1, PT, R5.reuse, R225, !P1 ;  /* 0x000000e10500720c */ /* 0x040fe20004f26670 */
[----:B------:R-:W-:Y:S01]  /*1c3c0*/  VIADD R2, R0, 0x39 ;  /* 0x0000003900027836 */ /* 0x000fe20000000000 */
        /* <DEDUP_REMOVED lines=10> */
[C---:B------:R-:W-:Y:S01]  /*1c470*/  IMAD.IADD R6, R221.reuse, 0x1, -R4 ;  /* 0x00000001dd067824 */ /* 0x040fe200078e0a04 */
[----:B------:R-:W-:Y:S01]  /*1c480*/  IABS R5, R9 ;  /* 0x0000000900057213 */ /* 0x000fe20000000000 */
[----:B------:R-:W-:Y:S01]  /*1c490*/  IMAD.IADD R7, R221, 0x1, -R2 ;  /* 0x00000001dd077824 */ /* 0x000fe200078e0a02 */
[----:B------:R-:W-:Y:S01]  /*1c4a0*/  FSEL R53, R53, -INF , !P3 ;  /* 0xff80000035357808 */ /* 0x000fe20005800000 */
[----:B------:R-:W-:Y:S01]  /*1c4b0*/  IMAD.MOV.U32 R9, RZ, RZ, R11 ;  /* 0x000000ffff097224 */ /* 0x000fe200078e000b */
[----:B------:R-:W-:Y:S01]  /*1c4c0*/  FSEL R55, R55, -INF , !P6 ;  /* 0xff80000037377808 */ /* 0x000fe20007000000 */
[----:B------:R-:W-:Y:S01]  /*1c4d0*/  FFMA.FTZ R58, R8, -UR31, R58 ;  /* 0x8000001f083a7c23 */ /* 0x000fe2000801003a */
[----:B------:R-:W-:Y:S02]  /*1c4e0*/  IABS R8, R6 ;  /* 0x0000000600087213 */ /* 0x000fe40000000000 */
[----:B------:R-:W-:Y:S02]  /*1c4f0*/  IABS R7, R7 ;  /* 0x0000000700077213 */ /* 0x000fe40000000000 */
[----:B------:R-:W-:Y:S02]  /*1c500*/  I2FP.F32.S32 R9, R9 ;  /* 0x0000000900097245 */ /* 0x000fe40000201400 */
[----:B------:R-:W-:Y:S02]  /*1c510*/  I2FP.F32.S32 R8, R8 ;  /* 0x0000000800087245 */ /* 0x000fe40000201400 */
[----:B------:R-:W-:Y:S01]  /*1c520*/  I2FP.F32.S32 R7, R7 ;  /* 0x0000000700077245 */ /* 0x000fe20000201400 */
[----:B------:R-:W-:Y:S01]  /*1c530*/  FFMA.FTZ R59, R9, -UR31, R59 ;  /* 0x8000001f093b7c23 */ /* 0x000fe2000801003b */
[-C--:B------:R-:W-:Y:S01]  /*1c540*/  ISETP.GE.AND P3, PT, R4, R217.reuse, PT ;  /* 0x000000d90400720c */ /* 0x080fe20003f66270 */
[----:B------:R-:W-:Y:S01]  /*1c550*/  FFMA.FTZ R60, R8, -UR31, R60 ;  /* 0x8000001f083c7c23 */ /* 0x000fe2000801003c */
[----:B------:R-:W-:Y:S01]  /*1c560*/  ISETP.GE.AND P6, PT, R2, R217, PT ;  /* 0x000000d90200720c */ /* 0x000fe20003fc6270 */
[----:B------:R-:W-:Y:S01]  /*1c570*/  FFMA.FTZ R61, R7, -UR31, R61 ;  /* 0x8000001f073d7c23 */ /* 0x000fe2000801003d */
[----:B------:R-:W-:Y:S01]  /*1c580*/  IABS R6, R10 ;  /* 0x0000000a00067213 */ /* 0x000fe20000000000 */
[----:B------:R-:W-:Y:S01]  /*1c590*/  IMAD.IADD R7, R220, 0x1, -R2 ;  /* 0x00000001dc077824 */ /* 0x000fe200078e0a02 */
[-C--:B------:R-:W-:Y:S01]  /*1c5a0*/  ISETP.GE.OR P3, PT, R4, R225.reuse, !P3 ;  /* 0x000000e10400720c */ /* 0x080fe20005f66670 */
[----:B------:R-:W-:Y:S01]  /*1c5b0*/  IMAD.IADD R8, R220, 0x1, -R4 ;  /* 0x00000001dc087824 */ /* 0x000fe200078e0a04 */
[----:B------:R-:W-:Y:S02]  /*1c5c0*/  ISETP.GE.OR P6, PT, R2, R225, !P6 ;  /* 0x000000e10200720c */ /* 0x000fe400077c6670 */
[----:B------:R-:W-:Y:S02]  /*1c5d0*/  I2FP.F32.S32 R6, R6 ;  /* 0x0000000600067245 */ /* 0x000fe40000201400 */
        /* <DEDUP_REMOVED lines=8> */
[----:B------:R-:W-:Y:S01]  /*1c660*/  FSEL R173, R60, -INF , !P3 ;  /* 0xff8000003cad7808 */ /* 0x000fe20005800000 */
[----:B------:R-:W-:Y:S01]  /*1c670*/  FFMA.FTZ R63, R6, -UR31, R63 ;  /* 0x8000001f063f7c23 */ /* 0x000fe2000801003f */
[----:B------:R-:W-:Y:S01]  /*1c680*/  FSEL R175, R56, -INF , !P2 ;  /* 0xff80000038af7808 */ /* 0x000fe20005000000 */
[----:B------:R-:W-:Y:S01]  /*1c690*/  FFMA.FTZ R62, R5, -UR31, R62 ;  /* 0x8000001f053e7c23 */ /* 0x000fe2000801003e */
[----:B------:R-:W-:Y:S01]  /*1c6a0*/  FSEL R174, R57, -INF , !P1 ;  /* 0xff80000039ae7808 */ /* 0x000fe20004800000 */
[----:B------:R-:W-:Y:S01]  /*1c6b0*/  VIADD R6, R0, 0x40 ;  /* 0x0000004000067836 */ /* 0x000fe20000000000 */
[----:B------:R-:W-:Y:S01]  /*1c6c0*/  ISETP.GE.AND P5, PT, R2, R216, PT ;  /* 0x000000d80200720c */ /* 0x000fe20003fa6270 */
[----:B------:R-:W-:Y:S01]  /*1c6d0*/  IMAD.IADD R5, R222, 0x1, -R4 ;  /* 0x00000001de057824 */ /* 0x000fe200078e0a04 */
[CC--:B------:R-:W-:Y:S02]  /*1c6e0*/  ISETP.GE.AND P3, PT, R2.reuse, R219.reuse, PT ;  /* 0x000000db0200720c */ /* 0x0c0fe40003f66270 */
[----:B------:R-:W-:Y:S02]  /*1c6f0*/  ISETP.GE.AND P6, PT, R2, R218, PT ;  /* 0x000000da0200720c */ /* 0x000fe40003fc6270 */
[C---:B------:R-:W-:Y:S02]  /*1c700*/  ISETP.GE.AND P2, PT, R4.reuse, R216, PT ;  /* 0x000000d80400720c */ /* 0x040fe40003f46270 */
[C---:B------:R-:W-:Y:S02]  /*1c710*/  ISETP.GE.AND P1, PT, R4.reuse, R219, PT ;  /* 0x000000db0400720c */ /* 0x040fe40003f26270 */
[----:B------:R-:W-:Y:S02]  /*1c720*/  ISETP.GE.AND P0, PT, R4, R218, PT ;  /* 0x000000da0400720c */ /* 0x000fe40003f06270 */
        /* <DEDUP_REMOVED lines=20> */
[----:B------:R-:W-:Y:S01]  /*1c870*/  IMAD.IADD R2, R222, 0x1, -R6 ;  /* 0x00000001de027824 */ /* 0x000fe200078e0a06 */
[----:B------:R-:W-:Y:S01]  /*1c880*/  FSEL R62, R62, -INF , !P2 ;  /* 0xff8000003e3e7808 */ /* 0x000fe20005000000 */
[----:B------:R-:W-:Y:S01]  /*1c890*/  FFMA.FTZ R64, R4, -UR31, R64 ;  /* 0x8000001f04407c23 */ /* 0x000fe20008010040 */
        /* <DEDUP_REMOVED lines=8> */
[----:B------:R-:W-:Y:S01]  /*1c920*/  I2FP.F32.S32 R9, R10 ;  /* 0x0000000a00097245 */ /* 0x000fe20000201400 */
[--C-:B------:R-:W-:Y:S01]  /*1c930*/  IMAD.IADD R4, R220, 0x1, -R5.reuse ;  /* 0x00000001dc047824 */ /* 0x100fe200078e0a05 */
[C---:B------:R-:W-:Y:S01]  /*1c940*/  ISETP.GE.AND P2, PT, R6.reuse, R219, PT ;  /* 0x000000db0600720c */ /* 0x040fe20003f46270 */
[----:B------:R-:W-:Y:S01]  /*1c950*/  IMAD.IADD R11, R221, 0x1, -R5 ;  /* 0x00000001dd0b7824 */ /* 0x000fe200078e0a05 */
[----:B------:R-:W-:Y:S01]  /*1c960*/  ISETP.GE.AND P5, PT, R6, R218, PT ;  /* 0x000000da0600720c */ /* 0x000fe20003fa6270 */
[----:B------:R-:W-:Y:S01]  /*1c970*/  FFMA.FTZ R65, R7, -UR31, R65 ;  /* 0x8000001f07417c23 */ /* 0x000fe20008010041 */
[----:B------:R-:W-:Y:S01]  /*1c980*/  IABS R8, R4 ;  /* 0x0000000400087213 */ /* 0x000fe20000000000 */
[----:B------:R-:W-:Y:S01]  /*1c990*/  FFMA.FTZ R70, R9, -UR31, R70 ;  /* 0x8000001f09467c23 */ /* 0x000fe20008010046 */
[----:B------:R-:W-:Y:S01]  /*1c9a0*/  IABS R4, R11 ;  /* 0x0000000b00047213 */ /* 0x000fe20000000000 */
[----:B------:R-:W-:Y:S01]  /*1c9b0*/  IMAD.IADD R7, R222, 0x1, -R5 ;  /* 0x00000001de077824 */ /* 0x000fe200078e0a05 */
[C---:B------:R-:W-:Y:S02]  /*1c9c0*/  ISETP.GE.OR P2, PT, R6.reuse, R227, !P2 ;  /* 0x000000e30600720c */ /* 0x040fe40005746670 */
[----:B------:R-:W-:Y:S02]  /*1c9d0*/  ISETP.GE.OR P5, PT, R6, R226, !P5 ;  /* 0x000000e20600720c */ /* 0x000fe40006fa6670 */
[----:B------:R-:W-:Y:S02]  /*1c9e0*/  I2FP.F32.S32 R2, R2 ;  /* 0x0000000200027245 */ /* 0x000fe40000201400 */
[----:B------:R-:W-:Y:S02]  /*1c9f0*/  FSEL R64, R64, -INF , !P1 ;  /* 0xff80000040407808 */ /* 0x000fe40004800000 */
[----:B------:R-:W-:Y:S01]  /*1ca00*/  FSEL R34, R66, -INF , !P0 ;  /* 0xff80000042227808 */ /* 0x000fe20004000000 */
[----:B------:R-:W-:Y:S01]  /*1ca10*/  FFMA.FTZ R72, R2, -UR31, R72 ;  /* 0x8000001f02487c23 */ /* 0x000fe20008010048 */
[----:B------:R-:W-:Y:S01]  /*1ca20*/  ISETP.GE.AND P1, PT, R6, R217, PT ;  /* 0x000000d90600720c */ /* 0x000fe20003f26270 */
[----:B------:R-:W-:Y:S01]  /*1ca30*/  VIADD R2, R0, 0x49 ;  /* 0x0000004900027836 */ /* 0x000fe20000000000 */
[----:B------:R-:W-:Y:S02]  /*1ca40*/  ISETP.GE.AND P0, PT, R6, R216, PT ;  /* 0x000000d80600720c */ /* 0x000fe40003f06270 */
[----:B------:R-:W-:Y:S02]  /*1ca50*/  I2FP.F32.S32 R4, R4 ;  /* 0x0000000400047245 */ /* 0x000fe40000201400 */
[----:B------:R-:W-:Y:S02]  /*1ca60*/  FSEL R65, R65, -INF , !P3 ;  /* 0xff80000041417808 */ /* 0x000fe40005800000 */
[----:B------:R-:W-:Y:S01]  /*1ca70*/  FSEL R67, R67, -INF , !P6 ;  /* 0xff80000043437808 */ /* 0x000fe20007000000 */
[----:B------:R-:W-:Y:S01]  /*1ca80*/  FFMA.FTZ R73, R4, -UR31, R73 ;  /* 0x8000001f04497c23 */ /* 0x000fe20008010049 */
[----:B------:R-:W-:Y:S01]  /*1ca90*/  FSEL R68, R68, -INF , !P2 ;  /* 0xff80000044447808 */ /* 0x000fe20005000000 */
[----:B------:R-:W-:Y:S01]  /*1caa0*/  VIADD R4, R0, 0x48 ;  /* 0x0000004800047836 */ /* 0x000fe20000000000 */
[----:B------:R-:W-:Y:S02]  /*1cab0*/  FSEL R70, R70, -INF , !P5 ;  /* 0xff80000046467808 */ /* 0x000fe40006800000 */
[----:B------:R-:W-:Y:S01]  /*1cac0*/  I2FP.F32.S32 R8, R8 ;  /* 0x0000000800087245 */ /* 0x000fe20000201400 */
[----:B------:R-:W-:Y:S01]  /*1cad0*/  IMAD.IADD R9, R223, 0x1, -R4 ;  /* 0x00000001df097824 */ /* 0x000fe200078e0a04 */
[C---:B------:R-:W-:Y:S02]  /*1cae0*/  ISETP.GE.AND P3, PT, R5.reuse, R219, PT ;  /* 0x000000db0500720c */ /* 0x040fe40003f66270 */
[C---:B------:R-:W-:Y:S01]  /*1caf0*/  ISETP.GE.AND P6, PT, R5.reuse, R218, PT ;  /* 0x000000da0500720c */ /* 0x040fe20003fc6270 */
[----:B------:R-:W-:Y:S01]  /*1cb00*/  FFMA.FTZ R69, R8, -UR31, R69 ;  /* 0x8000001f08457c23 */ /* 0x000fe20008010045 */
[----:B------:R-:W-:Y:S01]  /*1cb10*/  ISETP.GE.AND P2, PT, R5, R217, PT ;  /* 0x000000d90500720c */ /* 0x000fe20003f46270 */
[----:B------:R-:W-:Y:S01]  /*1cb20*/  IMAD.IADD R8, R221, 0x1, -R2 ;  /* 0x00000001dd087824 */ /* 0x000fe200078e0a02 */
[----:B------:R-:W-:Y:S02]  /*1cb30*/  ISETP.GE.AND P5, PT, R5, R216, PT ;  /* 0x000000d80500720c */ /* 0x000fe40003fa6270 */
[----:B------:R-:W-:Y:S02]  /*1cb40*/  IABS R7, R7 ;  /* 0x0000000700077213 */ /* 0x000fe40000000000 */
[C---:B------:R-:W-:Y:S02]  /*1cb50*/  ISETP.GE.OR P1, PT, R6.reuse, R225, !P1 ;  /* 0x000000e10600720c */ /* 0x040fe40004f26670 */
[----:B------:R-:W-:Y:S01]  /*1cb60*/  ISETP.GE.OR P0, PT, R6, R224, !P0 ;  /* 0x000000e00600720c */ /* 0x000fe20004706670 */
[----:B------:R-:W-:Y:S01]  /*1cb70*/  IMAD.IADD R6, R223, 0x1, -R6 ;  /* 0x00000001df067824 */ /* 0x000fe200078e0a06 */
[C---:B------:R-:W-:Y:S02]  /*1cb80*/  ISETP.GE.OR P3, PT, R5.reuse, R227, !P3 ;  /* 0x000000e30500720c */ /* 0x040fe40005f66670 */
[C---:B------:R-:W-:Y:S02]  /*1cb90*/  ISETP.GE.OR P6, PT, R5.reuse, R226, !P6 ;  /* 0x000000e20500720c */ /* 0x040fe400077c6670 */
[C---:B------:R-:W-:Y:S02]  /*1cba0*/  ISETP.GE.OR P2, PT, R5.reuse, R225, !P2 ;  /* 0x000000e10500720c */ /* 0x040fe40005746670 */
[----:B------:R-:W-:Y:S01]  /*1cbb0*/  ISETP.GE.OR P5, PT, R5, R224, !P5 ;  /* 0x000000e00500720c */ /* 0x000fe20006fa6670 */
[----:B------:R-:W-:Y:S01]  /*1cbc0*/  IMAD.IADD R5, R223, 0x1, -R5 ;  /* 0x00000001df057824 */ /* 0x000fe200078e0a05 */
[----:B------:R-:W-:Y:S02]  /*1cbd0*/  I2FP.F32.S32 R7, R7 ;  /* 0x0000000700077245 */ /* 0x000fe40000201400 */
        /* <DEDUP_REMOVED lines=9> */
[----:B------:R-:W-:Y:S02]  /*1cc70*/  IABS R7, R7 ;  /* 0x0000000700077213 */ /* 0x000fe40000000000 */
        /* <DEDUP_REMOVED lines=8> */
[----:B------:R-:W-:Y:S01]  /*1cd00*/  FSEL R71, R71, -INF , !P6 ;  /* 0xff80000047477808 */ /* 0x000fe20007000000 */
[----:B------:R-:W-:Y:S01]  /*1cd10*/  FFMA.FTZ R76, R7, -UR31, R76 ;  /* 0x8000001f074c7c23 */ /* 0x000fe2000801004c */
[-C--:B------:R-:W-:Y:S01]  /*1cd20*/  ISETP.GE.AND P3, PT, R4, R217.reuse, PT ;  /* 0x000000d90400720c */ /* 0x080fe20003f66270 */
[----:B------:R-:W-:Y:S01]  /*1cd30*/  IMAD.IADD R7, R220, 0x1, -R4 ;  /* 0x00000001dc077824 */ /* 0x000fe200078e0a04 */
[----:B------:R-:W-:Y:S02]  /*1cd40*/  ISETP.GE.AND P6, PT, R2, R217, PT ;  /* 0x000000d90200720c */ /* 0x000fe40003fc6270 */
[-C--:B------:R-:W-:Y:S02]  /*1cd50*/  ISETP.GE.OR P3, PT, R4, R225.reuse, !P3 ;  /* 0x000000e10400720c */ /* 0x080fe40005f66670 */
[----:B------:R-:W-:Y:S02]  /*1cd60*/  ISETP.GE.OR P6, PT, R2, R225, !P6 ;  /* 0x000000e10200720c */ /* 0x000fe400077c6670 */
[----:B------:R-:W-:Y:S02]  /*1cd70*/  I2FP.F32.S32 R6, R6 ;  /* 0x0000000600067245 */ /* 0x000fe40000201400 */
[----:B------:R-:W-:Y:S02]  /*1cd80*/  FSEL R72, R72, -INF , !P1 ;  /* 0xff80000048487808 */ /* 0x000fe40004800000 */
[----:B------:R-:W-:Y:S01]  /*1cd90*/  FSEL R51, R73, -INF , !P2 ;  /* 0xff80000049337808 */ /* 0x000fe20005000000 */
[----:B------:R-:W-:Y:S01]  /*1cda0*/  FFMA.FTZ R78, R6, -UR31, R78 ;  /* 0x8000001f064e7c23 */ /* 0x000fe2000801004e */
[----:B------:R-:W-:Y:S01]  /*1cdb0*/  FSEL R60, R74, -INF , !P0 ;  /* 0xff8000004a3c7808 */ /* 0x000fe20004000000 */
[----:B------:R-:W-:Y:S01]  /*1cdc0*/  IMAD.MOV.U32 R74, RZ, RZ, R28 ;  /* 0x000000ffff4a7224 */ /* 0x000fe200078e001c */
[----:B------:R-:W-:Y:S01]  /*1cdd0*/  ISETP.GE.AND P1, PT, R4, R216, PT ;  /* 0x000000d80400720c */ /* 0x000fe20003f26270 */
[--C-:B------:R-:W-:Y:S01]  /*1cde0*/  IMAD.IADD R6, R220, 0x1, -R2.reuse ;  /* 0x00000001dc067824 */ /* 0x100fe200078e0a02 */
[CC--:B------:R-:W-:Y:S02]  /*1cdf0*/  ISETP.GE.AND P2, PT, R4.reuse, R219.reuse, PT ;  /* 0x000000db0400720c */ /* 0x0c0fe40003f46270 */
[----:B------:R-:W-:Y:S02]  /*1ce00*/  ISETP.GE.AND P0, PT, R4, R218, PT ;  /* 0x000000da0400720c */ /* 0x000fe40003f06270 */
[----:B------:R-:W-:Y:S01]  /*1ce10*/  FSEL R54, R75, -INF , !P5 ;  /* 0xff8000004b367808 */ /* 0x000fe20006800000 */
[----:B------:R-:W-:Y:S01]  /*1ce20*/  IMAD.MOV.U32 R75, RZ, RZ, R29 ;  /* 0x000000ffff4b7224 */ /* 0x000fe200078e001d */
[----:B------:R-:W-:Y:S02]  /*1ce30*/  FSEL R50, R76, -INF , !P3 ;  /* 0xff8000004c327808 */ /* 0x000fe40005800000 */
[----:B------:R-:W-:Y:S02]  /*1ce40*/  FSEL R43, R77, -INF , !P6 ;  /* 0xff8000004d2b7808 */ /* 0x000fe40007000000 */
[C---:B------:R-:W-:Y:S02]  /*1ce50*/  ISETP.GE.AND P5, PT, R2.reuse, R216, PT ;  /* 0x000000d80200720c */ /* 0x040fe40003fa6270 */
[C---:B------:R-:W-:Y:S02]  /*1ce60*/  ISETP.GE.AND P3, PT, R2.reuse, R219, PT ;  /* 0x000000db0200720c */ /* 0x040fe40003f66270 */
[----:B------:R-:W-:Y:S02]  /*1ce70*/  ISETP.GE.AND P6, PT, R2, R218, PT ;  /* 0x000000da0200720c */ /* 0x000fe40003fc6270 */
[C---:B------:R-:W-:Y:S02]  /*1ce80*/  ISETP.GE.OR P1, PT, R4.reuse, R224, !P1 ;  /* 0x000000e00400720c */ /* 0x040fe40004f26670 */
[C---:B------:R-:W-:Y:S02]  /*1ce90*/  ISETP.GE.OR P2, PT, R4.reuse, R227, !P2 ;  /* 0x000000e30400720c */ /* 0x040fe40005746670 */
[----:B------:R-:W-:Y:S01]  /*1cea0*/  ISETP.GE.OR P0, PT, R4, R226, !P0 ;  /* 0x000000e20400720c */ /* 0x000fe20004706670 */
[----:B------:R-:W-:Y:S01]  /*1ceb0*/  IMAD.IADD R4, R223, 0x1, -R2 ;  /* 0x00000001df047824 */ /* 0x000fe200078e0a02 */
[----:B------:R-:W-:Y:S02]  /*1cec0*/  IABS R10, R7 ;  /* 0x00000007000a7213 */ /* 0x000fe40000000000 */
[----:B------:R-:W-:Y:S02]  /*1ced0*/  IABS R9, R5 ;  /* 0x0000000500097213 */ /* 0x000fe40000000000 */
[C---:B------:R-:W-:Y:S01]  /*1cee0*/  ISETP.GE.OR P5, PT, R2.reuse, R224, !P5 ;  /* 0x000000e00200720c */ /* 0x040fe20006fa6670 */
[----:B------:R-:W-:Y:S01]  /*1cef0*/  IMAD.MOV.U32 R5, RZ, RZ, R10 ;  /* 0x000000ffff057224 */ /* 0x000fe200078e000a */
[C---:B------:R-:W-:Y:S02]  /*1cf00*/  ISETP.GE.OR P3, PT, R2.reuse, R227, !P3 ;  /* 0x000000e30200720c */ /* 0x040fe40005f66670 */
[----:B------:R-:W-:Y:S01]  /*1cf10*/  ISETP.GE.OR P6, PT, R2, R226, !P6 ;  /* 0x000000e20200720c */ /* 0x000fe200077c6670 */
[----:B------:R-:W-:Y:S01]  /*1cf20*/  IMAD.IADD R2, R222, 0x1, -R2 ;  /* 0x00000001de027824 */ /* 0x000fe200078e0a02 */
        /* <DEDUP_REMOVED lines=13> */
[----:B------:R-:W-:Y:S01]  /*1d000*/  VIADD R5, R0, 0x50 ;  /* 0x0000005000057836 */ /* 0x000fe20000000000 */
[----:B------:R-:W-:Y:S01]  /*1d010*/  FSEL R41, R79, -INF , !P5 ;  /* 0xff8000004f297808 */ /* 0x000fe20006800000 */
[----:B------:R-:W-:Y:S01]  /*1d020*/  FFMA.FTZ R81, R6, -UR31, R81 ;  /* 0x8000001f06517c23 */ /* 0x000fe20008010051 */
[----:B------:R-:W-:Y:S01]  /*1d030*/  FSEL R24, R80, -INF , !P2 ;  /* 0xff80000050187808 */ /* 0x000fe20005000000 */
[----:B------:R-:W-:Y:S01]  /*1d040*/  FFMA.FTZ R83, R2, -UR31, R83 ;  /* 0x8000001f02537c23 */ /* 0x000fe20008010053 */
[C---:B------:R-:W-:Y:S01]  /*1d050*/  ISETP.GE.AND P1, PT, R5.reuse, R219, PT ;  /* 0x000000db0500720c */ /* 0x040fe20003f26270 */
[--C-:B------:R-:W-:Y:S01]  /*1d060*/  IMAD.IADD R6, R220, 0x1, -R5.reuse ;  /* 0x00000001dc067824 */ /* 0x100fe200078e0a05 */
[C---:B------:R-:W-:Y:S01]  /*1d070*/  ISETP.GE.AND P5, PT, R5.reuse, R218, PT ;  /* 0x000000da0500720c */ /* 0x040fe20003fa6270 */
[--C-:B------:R-:W-:Y:S01]  /*1d080*/  IMAD.IADD R2, R222, 0x1, -R5.reuse ;  /* 0x00000001de027824 */ /* 0x100fe200078e0a05 */
[----:B------:R-:W-:Y:S01]  /*1d090*/  ISETP.GE.OR P1, PT, R5, R227, !P1 ;  /* 0x000000e30500720c */ /* 0x000fe20004f26670 */
[----:B------:R-:W-:Y:S01]  /*1d0a0*/  VIADD R4, R0, 0x51 ;  /* 0x0000005100047836 */ /* 0x000fe20000000000 */
[----:B------:R-:W-:Y:S01]  /*1d0b0*/  IABS R10, R6 ;  /* 0x00000006000a7213 */ /* 0x000fe20000000000 */
[----:B------:R-:W-:Y:S01]  /*1d0c0*/  IMAD.MOV.U32 R78, RZ, RZ, R46 ;  /* 0x000000ffff4e7224 */ /* 0x000fe200078e002e */
[----:B------:R-:W-:Y:S01]  /*1d0d0*/  IABS R7, R2 ;  /* 0x0000000200077213 */ /* 0x000fe20000000000 */
[--C-:B------:R-:W-:Y:S01]  /*1d0e0*/  IMAD.IADD R9, R222, 0x1, -R4.reuse ;  /* 0x00000001de097824 */ /* 0x100fe200078e0a04 */
[----:B------:R-:W-:Y:S01]  /*1d0f0*/  I2FP.F32.S32 R10, R10 ;  /* 0x0000000a000a7245 */ /* 0x000fe20000201400 */
[----:B------:R-:W-:Y:S01]  /*1d100*/  IMAD.IADD R11, R221, 0x1, -R5 ;  /* 0x00000001dd0b7824 */ /* 0x000fe200078e0a05 */
[----:B------:R-:W-:Y:S01]  /*1d110*/  I2FP.F32.S32 R7, R7 ;  /* 0x0000000700077245 */ /* 0x000fe20000201400 */
[----:B------:R-:W-:Y:S01]  /*1d120*/  IMAD.MOV.U32 R79, RZ, RZ, R47 ;  /* 0x000000ffff4f7224 */ /* 0x000fe200078e002f */
[----:B------:R-:W-:Y:S01]  /*1d130*/  IABS R2, R9 ;  /* 0x0000000900027213 */ /* 0x000fe20000000000 */
[----:B------:R-:W-:Y:S01]  /*1d140*/  IMAD.IADD R8, R220, 0x1, -R4 ;  /* 0x00000001dc087824 */ /* 0x000fe200078e0a04 */
[----:B------:R-:W-:Y:S01]  /*1d150*/  IABS R6, R11 ;  /* 0x0000000b00067213 */ /* 0x000fe20000000000 */
[----:B------:R-:W-:Y:S01]  /*1d160*/  FFMA.FTZ R86, R7, -UR31, R86 ;  /* 0x8000001f07567c23 */ /* 0x000fe20008010056 */
[----:B------:R-:W-:Y:S01]  /*1d170*/  I2FP.F32.S32 R2, R2 ;  /* 0x0000000200027245 */ /* 0x000fe20000201400 */
[----:B------:R-:W-:Y:S01]  /*1d180*/  FFMA.FTZ R84, R10, -UR31, R84 ;  /* 0x8000001f0a547c23 */ /* 0x000fe20008010054 */
[----:B------:R-:W-:Y:S01]  /*1d190*/  ISETP.GE.OR P5, PT, R5, R226, !P5 ;  /* 0x000000e20500720c */ /* 0x000fe20006fa6670 */
[----:B------:R-:W-:Y:S01]  /*1d1a0*/  IMAD.MOV.U32 R80, RZ, RZ, R20 ;  /* 0x000000ffff507224 */ /* 0x000fe200078e0014 */
[----:B------:R-:W-:Y:S01]  /*1d1b0*/  IABS R8, R8 ;  /* 0x0000000800087213 */ /* 0x000fe20000000000 */
[----:B------:R-:W-:Y:S01]  /*1d1c0*/  FFMA.FTZ R87, R2, -UR31, R87 ;  /* 0x8000001f02577c23 */ /* 0x000fe20008010057 */
[----:B------:R-:W-:Y:S01]  /*1d1d0*/  I2FP.F32.S32 R6, R6 ;  /* 0x0000000600067245 */ /* 0x000fe20000201400 */
[----:B------:R-:W-:Y:S01]  /*1d1e0*/  IMAD.IADD R9, R221, 0x1, -R4 ;  /* 0x00000001dd097824 */ /* 0x000fe200078e0a04 */
[----:B------:R-:W-:Y:S01]  /*1d1f0*/  FSEL R82, R82, -INF , !P0 ;  /* 0xff80000052527808 */ /* 0x000fe20004000000 */
[----:B------:R-:W-:Y:S01]  /*1d200*/  VIADD R2, R0, 0x58 ;  /* 0x0000005800027836 */ /* 0x000fe20000000000 */
[C---:B------:R-:W-:Y:S01]  /*1d210*/  ISETP.GE.AND P2, PT, R5.reuse, R217, PT ;  /* 0x000000d90500720c */ /* 0x040fe20003f46270 */
[----:B------:R-:W-:Y:S01]  /*1d220*/  FFMA.FTZ R88, R6, -UR31, R88 ;  /* 0x8000001f06587c23 */ /* 0x000fe20008010058 */
[----:B------:R-:W-:Y:S01]  /*1d230*/  ISETP.GE.AND P0, PT, R5, R216, PT ;  /* 0x000000d80500720c */ /* 0x000fe20003f06270 */
[----:B------:R-:W-:Y:S01]  /*1d240*/  VIADD R6, R0, 0x59 ;  /* 0x0000005900067836 */ /* 0x000fe20000000000 */
[----:B------:R-:W-:Y:S01]  /*1d250*/  FSEL R23, R81, -INF , !P3 ;  /* 0xff80000051177808 */ /* 0x000fe20005800000 */
[----:B------:R-:W-:Y:S01]  /*1d260*/  IMAD.MOV.U32 R81, RZ, RZ, R21 ;  /* 0x000000ffff517224 */ /* 0x000fe200078e0015 */
[----:B------:R-:W-:Y:S01]  /*1d270*/  FSEL R83, R83, -INF , !P6 ;  /* 0xff80000053537808 */ /* 0x000fe20007000000 */
[----:B------:R-:W-:Y:S01]  /*1d280*/  IMAD.IADD R7, R223, 0x1, -R5 ;  /* 0x00000001df077824 */ /* 0x000fe200078e0a05 */
[----:B------:R-:W-:Y:S02]  /*1d290*/  FSEL R84, R84, -INF , !P1 ;  /* 0xff80000054547808 */ /* 0x000fe40004800000 */
[----:B------:R-:W-:Y:S02]  /*1d2a0*/  FSEL R86, R86, -INF , !P5 ;  /* 0xff80000056567808 */ /* 0x000fe40006800000 */
[----:B------:R-:W-:Y:S02]  /*1d2b0*/  I2FP.F32.S32 R8, R8 ;  /* 0x0000000800087245 */ /* 0x000fe40000201400 */
[C---:B------:R-:W-:Y:S02]  /*1d2c0*/  ISETP.GE.AND P3, PT, R4.reuse, R219, PT ;  /* 0x000000db0400720c */ /* 0x040fe40003f66270 */
[----:B------:R-:W-:Y:S01]  /*1d2d0*/  ISETP.GE.AND P6, PT, R4, R218, PT ;  /* 0x000000da0400720c */ /* 0x000fe20003fc6270 */
[----:B------:R-:W-:Y:S01]  /*1d2e0*/  FFMA.FTZ R85, R8, -UR31, R85 ;  /* 0x8000001f08557c23 */ /* 0x000fe20008010055 */
[C---:B------:R-:W-:Y:S01]  /*1d2f0*/  ISETP.GE.AND P1, PT, R4.reuse, R217, PT ;  /* 0x000000d90400720c */ /* 0x040fe20003f26270 */
[----:B------:R-:W-:Y:S01]  /*1d300*/  IMAD.IADD R8, R221, 0x1, -R6 ;  /* 0x00000001dd087824 */ /* 0x000fe200078e0a06 */
[C---:B------:R-:W-:Y:S02]  /*1d310*/  ISETP.GE.AND P5, PT, R4.reuse, R216, PT ;  /* 0x000000d80400720c */ /* 0x040fe40003fa6270 */
        /* <DEDUP_REMOVED lines=22> */
[--C-:B------:R-:W-:Y:S01]  /*1d480*/  IMAD.IADD R5, R223, 0x1, -R2.reuse ;  /* 0x00000001df057824 */ /* 0x100fe200078e0a02 */
[----:B------:R-:W-:Y:S01]  /*1d490*/  FSEL R85, R85, -INF , !P3 ;  /* 0xff80000055557808 */ /* 0x000fe20005800000 */
[----:B------:R-:W-:Y:S01]  /*1d4a0*/  IMAD.IADD R7, R222, 0x1, -R2 ;  /* 0x00000001de077824 */ /* 0x000fe200078e0a02 */
[----:B------:R-:W-:Y:S01]  /*1d4b0*/  FSEL R87, R87, -INF , !P6 ;  /* 0xff80000057577808 */ /* 0x000fe20007000000 */
[----:B------:R-:W-:Y:S01]  /*1d4c0*/  FFMA.FTZ R90, R8, -UR31, R90 ;  /* 0x8000001f085a7c23 */ /* 0x000fe2000801005a */
[----:B------:R-:W-:Y:S01]  /*1d4d0*/  FSEL R40, R88, -INF , !P2 ;  /* 0xff80000058287808 */ /* 0x000fe20005000000 */
[----:B------:R-:W-:Y:S01]  /*1d4e0*/  FFMA.FTZ R91, R9, -UR31, R91 ;  /* 0x8000001f095b7c23 */ /* 0x000fe2000801005b */
[----:B------:R-:W-:Y:S01]  /*1d4f0*/  FSEL R25, R89, -INF , !P1 ;  /* 0xff80000059197808 */ /* 0x000fe20004800000 */
[----:B------:R-:W-:Y:S01]  /*1d500*/  FFMA.FTZ R93, R4, -UR31, R93 ;  /* 0x8000001f045d7c23 */ /* 0x000fe2000801005d */
[C---:B------:R-:W-:Y:S01]  /*1d510*/  ISETP.GE.AND P3, PT, R2.reuse, R217, PT ;  /* 0x000000d90200720c */ /* 0x040fe20003f66270 */
[----:B------:R-:W-:Y:S01]  /*1d520*/  IMAD.MOV.U32 R88, RZ, RZ, R74 ;  /* 0x000000ffff587224 */ /* 0x000fe200078e004a */
[C---:B------:R-:W-:Y:S01]  /*1d530*/  ISETP.GE.AND P6, PT, R2.reuse, R216, PT ;  /* 0x000000d80200720c */ /* 0x040fe20003fc6270 */
[----:B------:R-:W-:Y:S01]  /*1d540*/  IMAD.MOV.U32 R74, RZ, RZ, R58 ;  /* 0x000000ffff4a7224 */ /* 0x000fe200078e003a */
[C---:B------:R-:W-:Y:S01]  /*1d550*/  ISETP.GE.AND P2, PT, R2.reuse, R219, PT ;  /* 0x000000db0200720c */ /* 0x040fe20003f46270 */
[----:B------:R-:W-:Y:S01]  /*1d560*/  IMAD.MOV.U32 R89, RZ, RZ, R75 ;  /* 0x000000ffff597224 */ /* 0x000fe200078e004b */
[----:B------:R-:W-:Y:S01]  /*1d570*/  ISETP.GE.AND P1, PT, R2, R218, PT ;  /* 0x000000da0200720c */ /* 0x000fe20003f26270 */
[--C-:B------:R-:W-:Y:S01]  /*1d580*/  IMAD.IADD R4, R223, 0x1, -R6.reuse ;  /* 0x00000001df047824 */ /* 0x100fe200078e0a06 */
[----:B------:R-:W-:Y:S01]  /*1d590*/  IABS R5, R5 ;  /* 0x0000000500057213 */ /* 0x000fe20000000000 */
[C---:B------:R-:W-:Y:S01]  /*1d5a0*/  IMAD.IADD R8, R220.reuse, 0x1, -R6 ;  /* 0x00000001dc087824 */ /* 0x040fe200078e0a06 */
[----:B------:R-:W-:Y:S01]  /*1d5b0*/  IABS R10, R7 ;  /* 0x00000007000a7213 */ /* 0x000fe20000000000 */
[----:B------:R-:W-:Y:S01]  /*1d5c0*/  IMAD.IADD R9, R220, 0x1, -R2 ;  /* 0x00000001dc097824 */ /* 0x000fe200078e0a02 */
[C---:B------:R-:W-:Y:S01]  /*1d5d0*/  ISETP.GE.OR P3, PT, R2.reuse, R225, !P3 ;  /* 0x000000e10200720c */ /* 0x040fe20005f66670 */
[----:B------:R-:W-:Y:S01]  /*1d5e0*/  IMAD.MOV.U32 R75, RZ, RZ, R59 ;  /* 0x000000ffff4b7224 */ /* 0x000fe200078e003b */
[C---:B------:R-:W-:Y:S02]  /*1d5f0*/  ISETP.GE.OR P6, PT, R2.reuse, R224, !P6 ;  /* 0x000000e00200720c */ /* 0x040fe400077c6670 */
[C---:B------:R-:W-:Y:S02]  /*1d600*/  ISETP.GE.OR P2, PT, R2.reuse, R227, !P2 ;  /* 0x000000e30200720c */ /* 0x040fe40005746670 */
[----:B------:R-:W-:Y:S02]  /*1d610*/  ISETP.GE.OR P1, PT, R2, R226, !P1 ;  /* 0x000000e20200720c */ /* 0x000fe40004f26670 */
[----:B------:R-:W-:Y:S02]  /*1d620*/  IABS R2, R4 ;  /* 0x0000000400027213 */ /* 0x000fe40000000000 */
[----:B------:R-:W-:Y:S01]  /*1d630*/  FSEL R29, R90, -INF , !P0 ;  /* 0xff8000005a1d7808 */ /* 0x000fe20004000000 */
[----:B------:R-:W-:Y:S01]  /*1d640*/  IMAD.MOV.U32 R90, RZ, RZ, R44 ;  /* 0x000000ffff5a7224 */ /* 0x000fe200078e002c */
[----:B------:R-:W-:Y:S01]  /*1d650*/  IABS R4, R8 ;  /* 0x0000000800047213 */ /* 0x000fe20000000000 */
[----:B------:R-:W-:Y:S01]  /*1d660*/  IMAD.MOV.U32 R8, RZ, RZ, R10 ;  /* 0x000000ffff087224 */ /* 0x000fe200078e000a */
[----:B------:R-:W-:Y:S02]  /*1d670*/  I2FP.F32.S32 R5, R5 ;  /* 0x0000000500057245 */ /* 0x000fe40000201400 */
[C---:B------:R-:W-:Y:S02]  /*1d680*/  ISETP.GE.AND P0, PT, R6.reuse, R217, PT ;  /* 0x000000d90600720c */ /* 0x040fe40003f06270 */
[----:B------:R-:W-:Y:S01]  /*1d690*/  IABS R9, R9 ;  /* 0x0000000900097213 */ /* 0x000fe20000000000 */
[----:B------:R-:W-:Y:S01]  /*1d6a0*/  FFMA.FTZ R94, R5, -UR31, R94 ;  /* 0x8000001f055e7c23 */ /* 0x000fe2000801005e */
[----:B------:R-:W-:Y:S02]  /*1d6b0*/  I2FP.F32.S32 R2, R2 ;  /* 0x0000000200027245 */ /* 0x000fe40000201400 */
[----:B------:R-:W-:Y:S01]  /*1d6c0*/  ISETP.GE.OR P0, PT, R6, R225, !P0 ;  /* 0x000000e10600720c */ /* 0x000fe20004706670 */
[----:B------:R-:W-:Y:S01]  /*1d6d0*/  IMAD.MOV.U32 R7, RZ, RZ, R9 ;  /* 0x000000ffff077224 */ /* 0x000fe200078e0009 */
[----:B------:R-:W-:Y:S01]  /*1d6e0*/  I2FP.F32.S32 R5, R8 ;  /* 0x0000000800057245 */ /* 0x000fe20000201400 */
[----:B------:R-:W-:Y:S01]  /*1d6f0*/  FFMA.FTZ R95, R2, -UR31, R95 ;  /* 0x8000001f025f7c23 */ /* 0x000fe2000801005f */
[----:B------:R-:W-:Y:S01]  /*1d700*/  FSEL R28, R91, -INF , !P5 ;  /* 0xff8000005b1c7808 */ /* 0x000fe20006800000 */
[----:B------:R-:W-:Y:S01]  /*1d710*/  IMAD.MOV.U32 R91, RZ, RZ, R45 ;  /* 0x000000ffff5b7224 */ /* 0x000fe200078e002d */
[----:B------:R-:W-:Y:S01]  /*1d720*/  FSEL R92, R92, -INF , !P3 ;  /* 0xff8000005c5c7808 */ /* 0x000fe20005800000 */
[----:B------:R-:W-:Y:S01]  /*1d730*/  IMAD.MOV.U32 R45, RZ, RZ, R210 ;  /* 0x000000ffff2d7224 */ /* 0x000fe200078e00d2 */
[----:B------:R-:W-:Y:S01]  /*1d740*/  FSEL R93, R93, -INF , !P0 ;  /* 0xff8000005d5d7808 */ /* 0x000fe20004000000 */
[----:B------:R-:W-:Y:S01]  /*1d750*/  FFMA.FTZ R98, R5, -UR31, R98 ;  /* 0x8000001f05627c23 */ /* 0x000fe20008010062 */
[----:B------:R-:W-:Y:S01]  /*1d760*/  ISETP.GE.AND P5, PT, R6, R216, PT ;  /* 0x000000d80600720c */ /* 0x000fe20003fa6270 */
[----:B------:R-:W-:Y:S01]  /*1d770*/  VIADD R5, R0, 0x60 ;  /* 0x0000006000057836 */ /* 0x000fe20000000000 */
[C---:B------:R-:W-:Y:S02]  /*1d780*/  ISETP.GE.AND P3, PT, R6.reuse, R219, PT ;  /* 0x000000db0600720c */ /* 0x040fe40003f66270 */
[----:B------:R-:W-:Y:S02]  /*1d790*/  ISETP.GE.AND P0, PT, R6, R218, PT ;  /* 0x000000da0600720c */ /* 0x000fe40003f06270 */
[----:B------:R-:W-:Y:S01]  /*1d7a0*/  I2FP.F32.S32 R2, R4 ;  /* 0x0000000400027245 */ /* 0x000fe20000201400 */
[----:B------:R-:W-:Y:S01]  /*1d7b0*/  VIADD R4, R0, 0x61 ;  /* 0x0000006100047836 */ /* 0x000fe20000000000 */
[----:B------:R-:W-:Y:S02]  /*1d7c0*/  I2FP.F32.S32 R7, R7 ;  /* 0x0000000700077245 */ /* 0x000fe40000201400 */
[----:B------:R-:W-:Y:S01]  /*1d7d0*/  ISETP.GE.OR P5, PT, R6, R224, !P5 ;  /* 0x000000e00600720c */ /* 0x000fe20006fa6670 */
[----:B------:R-:W-:Y:S01]  /*1d7e0*/  FFMA.FTZ R97, R2, -UR31, R97 ;  /* 0x8000001f02617c23 */ /* 0x000fe20008010061 */
[C---:B------:R-:W-:Y:S01]  /*1d7f0*/  ISETP.GE.OR P3, PT, R6.reuse, R227, !P3 ;  /* 0x000000e30600720c */ /* 0x040fe20005f66670 */
[----:B------:R-:W-:Y:S01]  /*1d800*/  FFMA.FTZ R96, R7, -UR31, R96 ;  /* 0x8000001f07607c23 */ /* 0x000fe20008010060 */
[----:B------:R-:W-:Y:S01]  /*1d810*/  ISETP.GE.OR P0, PT, R6, R226, !P0 ;  /* 0x000000e20600720c */ /* 0x000fe20004706670 */
[----:B------:R-:W-:Y:S01]  /*1d820*/  IMAD.IADD R6, R222, 0x1, -R6 ;  /* 0x00000001de067824 */ /* 0x000fe200078e0a06 */
[----:B------:R-:W-:Y:S01]  /*1d830*/  FSEL R94, R94, -INF , !P6 ;  /* 0xff8000005e5e7808 */ /* 0x000fe20007000000 */
[--C-:B------:R-:W-:Y:S01]  /*1d840*/  IMAD.IADD R2, R220, 0x1, -R5.reuse ;  /* 0x00000001dc027824 */ /* 0x100fe200078e0a05 */
[----:B------:R-:W-:Y:S01]  /*1d850*/  FSEL R95, R95, -INF , !P5 ;  /* 0xff8000005f5f7808 */ /* 0x000fe20006800000 */
        /* <DEDUP_REMOVED lines=8> */
[----:B------:R-:W-:Y:S02]  /*1d8e0*/  I2FP.F32.S32 R8, R8 ;  /* 0x0000000800087245 */ /* 0x000fe40000201400 */
[----:B------:R-:W-:Y:S02]  /*1d8f0*/  I2FP.F32.S32 R2, R2 ;  /* 0x0000000200027245 */ /* 0x000fe40000201400 */
[----:B------:R-:W-:Y:S01]  /*1d900*/  I2FP.F32.S32 R9, R9 ;  /* 0x0000000900097245 */ /* 0x000fe20000201400 */
[----:B------:R-:W-:Y:S01]  /*1d910*/  FFMA.FTZ R100, R8, -UR31, R100 ;  /* 0x8000001f08647c23 */ /* 0x000fe20008010064 */
[C---:B------:R-:W-:Y:S01]  /*1d920*/  ISETP.GE.AND P6, PT, R5.reuse, R219, PT ;  /* 0x000000db0500720c */ /* 0x040fe20003fc6270 */
[----:B------:R-:W-:Y:S01]  /*1d930*/  FFMA.FTZ R102, R2, -UR31, R102 ;  /* 0x8000001f02667c23 */ /* 0x000fe20008010066 */
[----:B------:R-:W-:Y:S01]  /*1d940*/  ISETP.GE.AND P5, PT, R5, R218, PT ;  /* 0x000000da0500720c */ /* 0x000fe20003fa6270 */
[----:B------:R-:W-:Y:S01]  /*1d950*/  FFMA.FTZ R99, R9, -UR31, R99 ;  /* 0x8000001f09637c23 */ /* 0x000fe20008010063 */
[----:B------:R-:W-:Y:S01]  /*1d960*/  IABS R6, R10 ;  /* 0x0000000a00067213 */ /* 0x000fe20000000000 */
[----:B------:R-:W-:Y:S01]  /*1d970*/  VIADD R2, R0, 0x68 ;  /* 0x0000006800027836 */ /* 0x000fe20000000000 */
        /* <DEDUP_REMOVED lines=10> */
[----:B------:R-:W-:Y:S01]  /*1da20*/  IMAD.IADD R6, R223, 0x1, -R5 ;  /* 0x00000001df067824 */ /* 0x000fe200078e0a05 */
[----:B------:R-:W-:Y:S01]  /*1da30*/  FSEL R102, R102, -INF , !P5 ;  /* 0xff80000066667808 */ /* 0x000fe20006800000 */
[--C-:B------:R-:W-:Y:S01]  /*1da40*/  IMAD.IADD R7, R221, 0x1, -R4.reuse ;  /* 0x00000001dd077824 */ /* 0x100fe200078e0a04 */
[----:B------:R-:W-:Y:S02]  /*1da50*/  FSEL R96, R96, -INF , !P2 ;  /* 0xff80000060607808 */ /* 0x000fe40005000000 */
[----:B------:R-:W-:Y:S02]  /*1da60*/  FSEL R98, R98, -INF , !P1 ;  /* 0xff80000062627808 */ /* 0x000fe40004800000 */
        /* <DEDUP_REMOVED lines=34> */
[----:B------:R-:W-:Y:S01]  /*1dc90*/  FSEL R104, R104, -INF , !P2 ;  /* 0xff80000068687808 */ /* 0x000fe20005000000 */
[----:B------:R-:W-:Y:S01]  /*1dca0*/  FFMA.FTZ R106, R7, -UR31, R106 ;  /* 0x8000001f076a7c23 */ /* 0x000fe2000801006a */
[----:B------:R-:W-:Y:S01]  /*1dcb0*/  IABS R4, R4 ;  /* 0x0000000400047213 */ /* 0x000fe20000000000 */
[----:B------:R-:W-:Y:S01]  /*1dcc0*/  FFMA.FTZ R107, R8, -UR31, R107 ;  /* 0x8000001f086b7c23 */ /* 0x000fe2000801006b */
[----:B------:R-:W-:Y:S01]  /*1dcd0*/  FSEL R105, R105, -INF , !P6 ;  /* 0xff80000069697808 */ /* 0x000fe20007000000 */
[--C-:B------:R-:W-:Y:S01]  /*1dce0*/  IMAD.IADD R8, R222, 0x1, -R2.reuse ;  /* 0x00000001de087824 */ /* 0x100fe200078e0a02 */
[----:B------:R-:W-:Y:S01]  /*1dcf0*/  I2FP.F32.S32 R4, R4 ;  /* 0x0000000400047245 */ /* 0x000fe20000201400 */
[C---:B------:R-:W-:Y:S01]  /*1dd00*/  IMAD.IADD R7, R223.reuse, 0x1, -R2 ;  /* 0x00000001df077824 */ /* 0x040fe200078e0a02 */
[C---:B------:R-:W-:Y:S01]  /*1dd10*/  ISETP.GE.AND P3, PT, R2.reuse, R217, PT ;  /* 0x000000d90200720c */ /* 0x040fe20003f66270 */
[----:B------:R-:W-:Y:S01]  /*1dd20*/  IMAD.IADD R6, R223, 0x1, -R5 ;  /* 0x00000001df067824 */ /* 0x000fe200078e0a05 */
[----:B------:R-:W-:Y:S01]  /*1dd30*/  ISETP.GE.AND P0, PT, R2, R216, PT ;  /* 0x000000d80200720c */ /* 0x000fe20003f06270 */
[----:B------:R-:W-:Y:S01]  /*1dd40*/  FFMA.FTZ R109, R4, -UR31, R109 ;  /* 0x8000001f046d7c23 */ /* 0x000fe2000801006d */
[C---:B------:R-:W-:Y:S02]  /*1dd50*/  ISETP.GE.AND P2, PT, R2.reuse, R219, PT ;  /* 0x000000db0200720c */ /* 0x040fe40003f46270 */
[----:B------:R-:W-:Y:S02]  /*1dd60*/  ISETP.GE.AND P6, PT, R2, R218, PT ;  /* 0x000000da0200720c */ /* 0x000fe40003fc6270 */
[----:B------:R-:W-:Y:S02]  /*1dd70*/  FSEL R106, R106, -INF , !P1 ;  /* 0xff8000006a6a7808 */ /* 0x000fe40004800000 */
[C---:B------:R-:W-:Y:S02]  /*1dd80*/  ISETP.GE.AND P1, PT, R5.reuse, R217, PT ;  /* 0x000000d90500720c */ /* 0x040fe40003f26270 */
[C---:B------:R-:W-:Y:S02]  /*1dd90*/  ISETP.GE.OR P3, PT, R2.reuse, R225, !P3 ;  /* 0x000000e10200720c */ /* 0x040fe40005f66670 */
[C---:B------:R-:W-:Y:S02]  /*1dda0*/  ISETP.GE.OR P0, PT, R2.reuse, R224, !P0 ;  /* 0x000000e00200720c */ /* 0x040fe40004706670 */
        /* <DEDUP_REMOVED lines=12> */
[----:B------:R-:W-:Y:S01]  /*1de70*/  FFMA.FTZ R114, R4, -UR31, R114 ;  /* 0x8000001f04727c23 */ /* 0x000fe20008010072 */
[----:B------:R-:W-:Y:S01]  /*1de80*/  FSEL R108, R108, -INF , !P3 ;  /* 0xff8000006c6c7808 */ /* 0x000fe20005800000 */
[----:B------:R-:W-:Y:S01]  /*1de90*/  VIADD R4, R0, 0x70 ;  /* 0x0000007000047836 */ /* 0x000fe20000000000 */
[----:B------:R-:W-:Y:S01]  /*1dea0*/  FSEL R109, R109, -INF , !P1 ;  /* 0xff8000006d6d7808 */ /* 0x000fe20004800000 */
[----:B------:R-:W-:Y:S01]  /*1deb0*/  FFMA.FTZ R111, R2, -UR31, R111 ;  /* 0x8000001f026f7c23 */ /* 0x000fe2000801006f */
[C---:B------:R-:W-:Y:S01]  /*1dec0*/  ISETP.GE.AND P5, PT, R5.reuse, R216, PT ;  /* 0x000000d80500720c */ /* 0x040fe20003fa6270 */
[----:B------:R-:W-:Y:S01]  /*1ded0*/  VIADD R2, R0, 0x71 ;  /* 0x0000007100027836 */ /* 0x000fe20000000000 */
[C---:B------:R-:W-:Y:S02]  /*1dee0*/  ISETP.GE.AND P3, PT, R5.reuse, R219, PT ;  /* 0x000000db0500720c */ /* 0x040fe40003f66270 */
[C---:B------:R-:W-:Y:S01]  /*1def0*/  ISETP.GE.AND P1, PT, R5.reuse, R218, PT ;  /* 0x000000da0500720c */ /* 0x040fe20003f26270 */
[----:B------:R-:W-:Y:S01]  /*1df00*/  IMAD.IADD R9, R220, 0x1, -R2 ;  /* 0x00000001dc097824 */ /* 0x000fe200078e0a02 */
[----:B------:R-:W-:Y:S02]  /*1df10*/  I2FP.F32.S32 R7, R7 ;  /* 0x0000000700077245 */ /* 0x000fe40000201400 */
        /* <DEDUP_REMOVED lines=27> */
[C---:B------:R-:W-:Y:S01]  /*1e0d0*/  ISETP.GE.AND P5, PT, R4.reuse, R218, PT ;  /* 0x000000da0400720c */ /* 0x040fe20003fa6270 */
[----:B------:R-:W-:Y:S01]  /*1e0e0*/  IMAD.IADD R5, R221, 0x1, -R2 ;  /* 0x00000001dd057824 */ /* 0x000fe200078e0a02 */
[C---:B------:R-:W-:Y:S02]  /*1e0f0*/  ISETP.GE.OR P0, PT, R4.reuse, R227, !P0 ;  /* 0x000000e30400720c */ /* 0x040fe40004706670 */
[----:B------:R-:W-:Y:S02]  /*1e100*/  ISETP.GE.OR P5, PT, R4, R226, !P5 ;  /* 0x000000e20400720c */ /* 0x000fe40006fa6670 */
[----:B------:R-:W-:Y:S02]  /*1e110*/  I2FP.F32.S32 R7, R7 ;  /* 0x0000000700077245 */ /* 0x000fe40000201400 */
[----:B------:R-:W-:Y:S02]  /*1e120*/  FSEL R113, R113, -INF , !P3 ;  /* 0xff80000071717808 */ /* 0x000fe40005800000 */
[----:B------:R-:W-:Y:S01]  /*1e130*/  FSEL R115, R115, -INF , !P1 ;  /* 0xff80000073737808 */ /* 0x000fe20004800000 */
[----:B------:R-:W-:Y:S01]  /*1e140*/  FFMA.FTZ R117, R7, -UR31, R117 ;  /* 0x8000001f07757c23 */ /* 0x000fe20008010075 */
[----:B------:R-:W-:Y:S01]  /*1e150*/  FSEL R116, R116, -INF , !P0 ;  /* 0xff80000074747808 */ /* 0x000fe20004000000 */
[----:B------:R-:W-:Y:S01]  /*1e160*/  IMAD.IADD R7, R221, 0x1, -R4 ;  /* 0x00000001dd077824 */ /* 0x000fe200078e0a04 */
        /* <DEDUP_REMOVED lines=9> */
[C---:B------:R-:W-:Y:S01]  /*1e200*/  IMAD.IADD R2, R223.reuse, 0x1, -R2 ;  /* 0x00000001df027824 */ /* 0x040fe200078e0a02 */
[----:B------:R-:W-:Y:S02]  /*1e210*/  IABS R8, R6 ;  /* 0x0000000600087213 */ /* 0x000fe40000000000 */
[----:B------:R-:W-:Y:S02]  /*1e220*/  FSEL R112, R112, -INF , !P2 ;  /* 0xff80000070707808 */ /* 0x000fe40005000000 */
[----:B------:R-:W-:Y:S02]  /*1e230*/  FSEL R114, R114, -INF , !P6 ;  /* 0xff80000072727808 */ /* 0x000fe40007000000 */
[C---:B------:R-:W-:Y:S02]  /*1e240*/  ISETP.GE.AND P2, PT, R4.reuse, R217, PT ;  /* 0x000000d90400720c */ /* 0x040fe40003f46270 */
[C---:B------:R-:W-:Y:S02]  /*1e250*/  ISETP.GE.AND P6, PT, R4.reuse, R216, PT ;  /* 0x000000d80400720c */ /* 0x040fe40003fc6270 */
[----:B------:R-:W-:Y:S02]  /*1e260*/  IABS R9, R7 ;  /* 0x0000000700097213 */ /* 0x000fe40000000000 */
[----:B------:R-:W-:Y:S01]  /*1e270*/  IABS R7, R5 ;  /* 0x0000000500077213 */ /* 0x000fe20000000000 */
[----:B------:R-:W-:Y:S01]  /*1e280*/  IMAD.MOV.U32 R5, RZ, RZ, R8 ;  /* 0x000000ffff057224 */ /* 0x000fe200078e0008 */
[C---:B------:R-:W-:Y:S02]  /*1e290*/  ISETP.GE.OR P2, PT, R4.reuse, R225, !P2 ;  /* 0x000000e10400720c */ /* 0x040fe40005746670 */
[----:B------:R-:W-:Y:S01]  /*1e2a0*/  ISETP.GE.OR P6, PT, R4, R224, !P6 ;  /* 0x000000e00400720c */ /* 0x000fe200077c6670 */
[----:B------:R-:W-:Y:S01]  /*1e2b0*/  IMAD.IADD R4, R223, 0x1, -R4 ;  /* 0x00000001df047824 */ /* 0x000fe200078e0a04 */
[----:B------:R-:W-:Y:S02]  /*1e2c0*/  IABS R8, R2 ;  /* 0x0000000200087213 */ /* 0x000fe40000000000 */
[----:B------:R-:W-:Y:S02]  /*1e2d0*/  I2FP.F32.S32 R2, R5 ;  /* 0x0000000500027245 */ /* 0x000fe40000201400 */
[----:B------:R-:W-:Y:S01]  /*1e2e0*/  IABS R6, R4 ;  /* 0x0000000400067213 */ /* 0x000fe20000000000 */
[----:B------:R-:W-:Y:S01]  /*1e2f0*/  IMAD.MOV.U32 R5, RZ, RZ, R8 ;  /* 0x000000ffff057224 */ /* 0x000fe200078e0008 */
[----:B------:R-:W-:Y:S01]  /*1e300*/  I2FP.F32.S32 R7, R7 ;  /* 0x0000000700077245 */ /* 0x000fe20000201400 */
[----:B------:R-:W-:Y:S01]  /*1e310*/  IMAD.MOV.U32 R4, RZ, RZ, R9 ;  /* 0x000000ffff047224 */ /* 0x000fe200078e0009 */
[----:B------:R-:W-:Y:S01]  /*1e320*/  I2FP.F32.S32 R6, R6 ;  /* 0x0000000600067245 */ /* 0x000fe20000201400 */
[----:B------:R-:W-:Y:S01]  /*1e330*/  FFMA.FTZ R119, R2, -UR31, R119 ;  /* 0x8000001f02777c23 */ /* 0x000fe20008010077 */
[----:B------:R-:W-:Y:S01]  /*1e340*/  I2FP.F32.S32 R5, R5 ;  /* 0x0000000500057245 */ /* 0x000fe20000201400 */
[C---:B------:R-:W-:Y:S01]  /*1e350*/  VIADD R2, R0.reuse, 0x78 ;  /* 0x0000007800027836 */ /* 0x040fe20000000000 */
[----:B------:R-:W-:Y:S01]  /*1e360*/  I2FP.F32.S32 R4, R4 ;  /* 0x0000000400047245 */ /* 0x000fe20000201400 */
[----:B------:R-:W-:Y:S01]  /*1e370*/  VIADD R0, R0, 0x79 ;  /* 0x0000007900007836 */ /* 0x000fe20000000000 */
[----:B------:R-:W-:Y:S01]  /*1e380*/  FSEL R117, R117, -INF , !P3 ;  /* 0xff80000075757808 */ /* 0x000fe20005800000 */
[----:B------:R-:W-:Y:S01]  /*1e390*/  FFMA.FTZ R123, R5, -UR31, R123 ;  /* 0x8000001f057b7c23 */ /* 0x000fe2000801007b */
[----:B------:R-:W-:Y:S01]  /*1e3a0*/  FSEL R119, R119, -INF , !P1 ;  /* 0xff80000077777808 */ /* 0x000fe20004800000 */
[----:B------:R-:W-:Y:S01]  /*1e3b0*/  IMAD.IADD R5, R220, 0x1, -R2 ;  /* 0x00000001dc057824 */ /* 0x000fe200078e0a02 */
[----:B------:R-:W-:Y:S01]  /*1e3c0*/  ISETP.GE.AND P3, PT, R2, R219, PT ;  /* 0x000000db0200720c */ /* 0x000fe20003f66270 */
[----:B------:R-:W-:Y:S01]  /*1e3d0*/  FFMA.FTZ R120, R4, -UR31, R120 ;  /* 0x8000001f04787c23 */ /* 0x000fe20008010078 */
[----:B------:R-:W-:Y:S01]  /*1e3e0*/  ISETP.GE.AND P1, PT, R2, R218, PT ;  /* 0x000000da0200720c */ /* 0x000fe20003f26270 */
[----:B------:R-:W-:Y:S01]  /*1e3f0*/  IMAD.IADD R10, R222, 0x1, -R0 ;  /* 0x00000001de0a7824 */ /* 0x000fe200078e0a00 */
[----:B------:R-:W-:Y:S01]  /*1e400*/  ISETP.GE.OR P3, PT, R2, R227, !P3 ;  /* 0x000000e30200720c */ /* 0x000fe20005f66670 */
[----:B------:R-:W-:Y:S01]  /*1e410*/  FFMA.FTZ R122, R6, -UR31, R122 ;  /* 0x8000001f067a7c23 */ /* 0x000fe2000801007a */
[----:B------:R-:W-:Y:S01]  /*1e420*/  ISETP.GE.OR P1, PT, R2, R226, !P1 ;  /* 0x000000e20200720c */ /* 0x000fe20004f26670 */
[--C-:B------:R-:W-:Y:S01]  /*1e430*/  IMAD.IADD R4, R221, 0x1, -R2.reuse ;  /* 0x00000001dd047824 */ /* 0x100fe200078e0a02 */
[----:B------:R-:W-:Y:S01]  /*1e440*/  FSEL R120, R120, -INF , !P2 ;  /* 0xff80000078787808 */ /* 0x000fe20005000000 */
[----:B------:R-:W-:Y:S01]  /*1e450*/  IMAD.IADD R6, R222, 0x1, -R2 ;  /* 0x00000001de067824 */ /* 0x000fe200078e0a02 */
[----:B------:R-:W-:Y:S01]  /*1e460*/  ISETP.GE.AND P2, PT, R0, R219, PT ;  /* 0x000000db0000720c */ /* 0x000fe20003f46270 */
[----:B------:R-:W-:Y:S01]  /*1e470*/  FFMA.FTZ R121, R7, -UR31, R121 ;  /* 0x8000001f07797c23 */ /* 0x000fe20008010079 */
[----:B------:R-:W-:Y:S01]  /*1e480*/  IABS R7, R5 ;  /* 0x0000000500077213 */ /* 0x000fe20000000000 */
[----:B------:R-:W-:Y:S01]  /*1e490*/  IMAD.IADD R9, R220, 0x1, -R0 ;  /* 0x00000001dc097824 */ /* 0x000fe200078e0a00 */
[----:B------:R-:W-:Y:S02]  /*1e4a0*/  IABS R5, R10 ;  /* 0x0000000a00057213 */ /* 0x000fe40000000000 */
[----:B------:R-:W-:Y:S02]  /*1e4b0*/  IABS R8, R4 ;  /* 0x0000000400087213 */ /* 0x000fe40000000000 */
[----:B------:R-:W-:Y:S02]  /*1e4c0*/  IABS R4, R6 ;  /* 0x0000000600047213 */ /* 0x000fe40000000000 */
[----:B------:R-:W-:Y:S02]  /*1e4d0*/  I2FP.F32.S32 R5, R5 ;  /* 0x0000000500057245 */ /* 0x000fe40000201400 */
[----:B------:R-:W-:Y:S02]  /*1e4e0*/  I2FP.F32.S32 R4, R4 ;  /* 0x0000000400047245 */ /* 0x000fe40000201400 */
[----:B------:R-:W-:Y:S01]  /*1e4f0*/  I2FP.F32.S32 R7, R7 ;  /* 0x0000000700077245 */ /* 0x000fe20000201400 */
[----:B------:R-:W-:Y:S01]  /*1e500*/  FFMA.FTZ R131, R5, -UR31, R131 ;  /* 0x8000001f05837c23 */ /* 0x000fe20008010083 */
[----:B------:R-:W-:Y:S01]  /*1e510*/  FMNMX.FTZ R5, R179, R133, !PT ;  /* 0x00000085b3057209 */ /* 0x000fe20007810000 */
[----:B------:R-:W-:Y:S01]  /*1e520*/  FFMA.FTZ R130, R4, -UR31, R130 ;  /* 0x8000001f04827c23 */ /* 0x000fe20008010082 */
[----:B------:R-:W-:Y:S01]  /*1e530*/  FMNMX.FTZ R4, R186, R134, !PT ;  /* 0x00000086ba047209 */ /* 0x000fe20007810000 */
[----:B------:R-:W-:Y:S01]  /*1e540*/  FFMA.FTZ R128, R7, -UR31, R128 ;  /* 0x8000001f07807c23 */ /* 0x000fe20008010080 */
[----:B------:R-:W-:Y:S01]  /*1e550*/  FMNMX.FTZ R5, R181, R5, !PT ;  /* 0x00000005b5057209 */ /* 0x000fe20007810000 */
[----:B------:R-:W-:Y:S01]  /*1e560*/  IMAD.IADD R7, R223, 0x1, -R2 ;  /* 0x00000001df077824 */ /* 0x000fe200078e0a02 */
        /* <DEDUP_REMOVED lines=16> */
[----:B------:R-:W-:Y:S02]  /*1e670*/  IABS R6, R9 ;  /* 0x0000000900067213 */ /* 0x000fe40000000000 */
[----:B------:R-:W-:Y:S02]  /*1e680*/  FMNMX.FTZ R4, R180, R4, !PT ;  /* 0x00000004b4047209 */ /* 0x000fe40007810000 */
[----:B------:R-:W-:Y:S02]  /*1e690*/  FSEL R128, R128, -INF , !P3 ;  /* 0xff80000080807808 */ /* 0x000fe40005800000 */
[----:B------:R-:W-:Y:S02]  /*1e6a0*/  FSEL R130, R130, -INF , !P1 ;  /* 0xff80000082827808 */ /* 0x000fe40004800000 */
[----:B------:R-:W-:Y:S02]  /*1e6b0*/  FMNMX.FTZ R5, R31, R5, !PT ;  /* 0x000000051f057209 */ /* 0x000fe40007810000 */
[C---:B------:R-:W-:Y:S02]  /*1e6c0*/  ISETP.GE.AND P3, PT, R2.reuse, R217, PT ;  /* 0x000000d90200720c */ /* 0x040fe40003f66270 */
[----:B------:R-:W-:Y:S02]  /*1e6d0*/  ISETP.GE.AND P1, PT, R2, R216, PT ;  /* 0x000000d80200720c */ /* 0x000fe40003f26270 */
[----:B------:R-:W-:Y:S02]  /*1e6e0*/  I2FP.F32.S32 R6, R6 ;  /* 0x0000000600067245 */ /* 0x000fe40000201400 */
[----:B------:R-:W-:Y:S02]  /*1e6f0*/  FMNMX.FTZ R4, R33, R4, !PT ;  /* 0x0000000421047209 */ /* 0x000fe40007810000 */
[----:B------:R-:W-:Y:S01]  /*1e700*/  FSEL R121, R121, -INF , !P0 ;  /* 0xff80000079797808 */ /* 0x000fe20004000000 */
[----:B------:R-:W-:Y:S01]  /*1e710*/  FFMA.FTZ R129, R6, -UR31, R129 ;  /* 0x8000001f06817c23 */ /* 0x000fe20008010081 */
[----:B------:R-:W-:Y:S01]  /*1e720*/  ISETP.GE.AND P0, PT, R0, R218, PT ;  /* 0x000000da0000720c */ /* 0x000fe20003f06270 */
[----:B------:R-:W-:Y:S01]  /*1e730*/  IMAD.IADD R6, R221, 0x1, -R0 ;  /* 0x00000001dd067824 */ /* 0x000fe200078e0a00 */
[----:B------:R-:W-:Y:S02]  /*1e740*/  FMNMX.FTZ R5, R22, R5, !PT ;  /* 0x0000000516057209 */ /* 0x000fe40007810000 */
[C---:B------:R-:W-:Y:S02]  /*1e750*/  ISETP.GE.OR P3, PT, R2.reuse, R225, !P3 ;  /* 0x000000e10200720c */ /* 0x040fe40005f66670 */
[----:B------:R-:W-:Y:S02]  /*1e760*/  ISETP.GE.OR P1, PT, R2, R224, !P1 ;  /* 0x000000e00200720c */ /* 0x000fe40004f26670 */
[----:B------:R-:W-:Y:S02]  /*1e770*/  FMNMX.FTZ R2, R26, R4, !PT ;  /* 0x000000041a027209 */ /* 0x000fe40007810000 */
[C---:B------:R-:W-:Y:S02]  /*1e780*/  ISETP.GE.OR P2, PT, R0.reuse, R227, !P2 ;  /* 0x000000e30000720c */ /* 0x040fe40005746670 */
[----:B------:R-:W-:Y:S02]  /*1e790*/  ISETP.GE.OR P0, PT, R0, R226, !P0 ;  /* 0x000000e20000720c */ /* 0x000fe40004706670 */
[----:B------:R-:W-:Y:S02]  /*1e7a0*/  FMNMX.FTZ R5, R52, R5, !PT ;  /* 0x0000000534057209 */ /* 0x000fe40007810000 */
[----:B------:R-:W-:Y:S02]  /*1e7b0*/  FMNMX.FTZ R4, R32, R2, !PT ;  /* 0x0000000220047209 */ /* 0x000fe40007810000 */
[----:B------:R-:W-:Y:S02]  /*1e7c0*/  I2FP.F32.S32 R8, R8 ;  /* 0x0000000800087245 */ /* 0x000fe40000201400 */
[----:B------:R-:W-:Y:S02]  /*1e7d0*/  FSEL R129, R129, -INF , !P2 ;  /* 0xff80000081817808 */ /* 0x000fe40005000000 */
[----:B------:R-:W-:Y:S01]  /*1e7e0*/  FSEL R131, R131, -INF , !P0 ;  /* 0xff80000083837808 */ /* 0x000fe20004000000 */
[----:B------:R-:W-:Y:S01]  /*1e7f0*/  FFMA.FTZ R124, R8, -UR31, R124 ;  /* 0x8000001f087c7c23 */ /* 0x000fe2000801007c */
[----:B------:R-:W-:Y:S01]  /*1e800*/  FMNMX.FTZ R5, R53, R5, !PT ;  /* 0x0000000535057209 */ /* 0x000fe20007810000 */
[----:B------:R-:W-:Y:S01]  /*1e810*/  IMAD.IADD R8, R223, 0x1, -R0 ;  /* 0x00000001df087824 */ /* 0x000fe200078e0a00 */
        /* <DEDUP_REMOVED lines=79> */
[----:B------:R-:W-:Y:S05]  /*1ed10*/  IABS R7, R7 ;  /* 0x0000000700077213 */ /* 0x000fea0000000000 */
[----:B------:R-:W2:Y:S01]  /*1ed20*/  SHFL.BFLY PT, R38, R0, 0x2, 0x1f ;  /* 0x0c401f0000267f89 */ /* 0x000ea200000e0000 */
[----:B------:R-:W-:Y:S02]  /*1ed30*/  FMNMX.FTZ R2, R42, R2, !PT ;  /* 0x000000022a027209 */ /* 0x000fe40007810000 */
[----:B------:R-:W-:Y:S02]  /*1ed40*/  I2FP.F32.S32 R7, R7 ;  /* 0x0000000700077245 */ /* 0x000fe40000201400 */
[----:B------:R-:W-:Y:S02]  /*1ed50*/  FMNMX.FTZ R2, R41, R2, !PT ;  /* 0x0000000229027209 */ /* 0x000fe40007810000 */
[--C-:B------:R-:W-:Y:S01]  /*1ed60*/  SHF.R.U32.HI R12, RZ, 0x18, R183.reuse ;  /* 0x00000018ff0c7819 */ /* 0x100fe200000116b7 */
[----:B------:R-:W-:Y:S01]  /*1ed70*/  FFMA.FTZ R126, R7, -UR31, R126 ;  /* 0x8000001f077e7c23 */ /* 0x000fe2000801007e */
[----:B------:R-:W-:Y:S02]  /*1ed80*/  FMNMX.FTZ R2, R29, R2, !PT ;  /* 0x000000021d027209 */ /* 0x000fe40007810000 */
[----:B------:R-:W-:Y:S02]  /*1ed90*/  LOP3.LUT R7, R176, 0xff, RZ, 0xc0, !PT ;  /* 0x000000ffb0077812 */ /* 0x000fe400078ec0ff */
[----:B------:R-:W-:Y:S02]  /*1eda0*/  FMNMX.FTZ R2, R28, R2, !PT ;  /* 0x000000021c027209 */ /* 0x000fe40007810000 */
[----:B------:R-:W-:Y:S02]  /*1edb0*/  FSEL R124, R124, -INF , !P3 ;  /* 0xff8000007c7c7808 */ /* 0x000fe40005800000 */
[----:B------:R-:W-:Y:S02]  /*1edc0*/  FMNMX.FTZ R2, R94, R2, !PT ;  /* 0x000000025e027209 */ /* 0x000fe40007810000 */
[----:B------:R-:W-:Y:S02]  /*1edd0*/  FMNMX.FTZ R37, R43, R37, !PT ;  /* 0x000000252b257209 */ /* 0x000fe40007810000 */
[----:B-1----:R-:W-:Y:S02]  /*1ede0*/  FMNMX.FTZ R39, R39, R4, !PT ;  /* 0x0000000427277209 */ /* 0x002fe40007810000 */
[----:B------:R-:W-:Y:S01]  /*1edf0*/  SHF.R.U32.HI R4, RZ, 0x10, R183 ;  /* 0x00000010ff047819 */ /* 0x000fe200000116b7 */
[----:B------:R-:W-:Y:S01]  /*1ee00*/  IMAD.MOV.U32 R183, RZ, RZ, R45 ;  /* 0x000000ffffb77224 */ /* 0x000fe200078e002d */
[----:B--2---:R-:W-:Y:S01]  /*1ee10*/  FMNMX.FTZ R38, R0, R38, !PT ;  /* 0x0000002600267209 */ /* 0x004fe20007810000 */
[----:B------:R-:W1:Y:S01]  /*1ee20*/  SHFL.BFLY PT, R10, R39, 0x1, 0x1f ;  /* 0x0c201f00270a7f89 */ /* 0x000e6200000e0000 */
[----:B------:R-:W-:Y:S02]  /*1ee30*/  FMNMX.FTZ R0, R95, R2, !PT ;  /* 0x000000025f007209 */ /* 0x000fe40007810000 */
[----:B------:R-:W-:Y:S05]  /*1ee40*/  LOP3.LUT R2, R176, 0xffff, RZ, 0xc0, !PT ;  /* 0x0000ffffb0027812 */ /* 0x000fea00078ec0ff */
[----:B------:R-:W2:Y:S01]  /*1ee50*/  SHFL.BFLY PT, R11, R38, 0x1, 0x1f ;  /* 0x0c201f00260b7f89 */ /* 0x000ea200000e0000 */
[----:B------:R-:W-:Y:S02]  /*1ee60*/  LOP3.LUT R4, R4, 0xff, RZ, 0xc0, !PT ;  /* 0x000000ff04047812 */ /* 0x000fe400078ec0ff */
[----:B------:R-:W-:Y:S02]  /*1ee70*/  SHF.R.U32.HI R2, RZ, 0x8, R2 ;  /* 0x00000008ff027819 */ /* 0x000fe40000011602 */
[----:B------:R-:W-:Y:S02]  /*1ee80*/  PRMT R61, R4, 0x5410, R12 ;  /* 0x00005410043d7816 */ /* 0x000fe4000000000c */
[----:B------:R-:W-:Y:S02]  /*1ee90*/  SHF.R.U32.HI R4, RZ, 0x10, R176 ;  /* 0x00000010ff047819 */ /* 0x000fe400000116b0 */
[----:B------:R-:W-:Y:S02]  /*1eea0*/  PRMT R48, R7, 0x5410, R2 ;  /* 0x0000541007307816 */ /* 0x000fe40000000002 */
[----:B------:R-:W-:Y:S02]  /*1eeb0*/  SHF.R.U32.HI R7, RZ, 0x18, R176 ;  /* 0x00000018ff077819 */ /* 0x000fe400000116b0 */
[----:B------:R-:W-:Y:S02]  /*1eec0*/  LOP3.LUT R4, R4, 0xff, RZ, 0xc0, !PT ;  /* 0x000000ff04047812 */ /* 0x000fe400078ec0ff */
[----:B------:R-:W-:Y:S02]  /*1eed0*/  SHF.R.U32.HI R12, RZ, 0x8, R249 ;  /* 0x00000008ff0c7819 */ /* 0x000fe400000116f9 */
[----:B------:R-:W-:Y:S02]  /*1eee0*/  PRMT R49, R4, 0x5410, R7 ;  /* 0x0000541004317816 */ /* 0x000fe40000000007 */
[----:B------:R-:W-:Y:S02]  /*1eef0*/  FMNMX.FTZ R37, R40, R37, !PT ;  /* 0x0000002528257209 */ /* 0x000fe40007810000 */
[----:B-1----:R-:W-:Y:S02]  /*1ef00*/  FMNMX.FTZ R39, R39, R10, !PT ;  /* 0x0000000a27277209 */ /* 0x002fe40007810000 */
[----:B------:R-:W-:Y:S02]  /*1ef10*/  FMNMX.FTZ R37, R25, R37, !PT ;  /* 0x0000002519257209 */ /* 0x000fe40007810000 */
[C---:B------:R-:W-:Y:S01]  /*1ef20*/  FSETP.NEU.FTZ.AND P3, PT, R39.reuse, -INF , PT ;  /* 0xff8000002700780b */ /* 0x040fe20003f7d000 */
[----:B------:R-:W-:Y:S01]  /*1ef30*/  FMUL.FTZ R10, R39, UR4 ;  /* 0x00000004270a7c20 */ /* 0x000fe20008410000 */
[----:B------:R-:W-:Y:S02]  /*1ef40*/  IABS R9, R6 ;  /* 0x0000000600097213 */ /* 0x000fe40000000000 */
[----:B------:R-:W-:Y:S02]  /*1ef50*/  FMNMX.FTZ R37, R92, R37, !PT ;  /* 0x000000255c257209 */ /* 0x000fe40007810000 */
[----:B------:R-:W-:Y:S01]  /*1ef60*/  FSEL R10, R10, RZ, P3 ;  /* 0x000000ff0a0a7208 */ /* 0x000fe20001800000 */
[----:B------:R-:W-:Y:S01]  /*1ef70*/  IMAD.MOV.U32 R5, RZ, RZ, R9 ;  /* 0x000000ffff057224 */ /* 0x000fe200078e0009 */
[----:B------:R-:W-:Y:S01]  /*1ef80*/  IABS R6, R8 ;  /* 0x0000000800067213 */ /* 0x000fe20000000000 */
[----:B------:R-:W-:Y:S01]  /*1ef90*/  IMAD.WIDE.U32 R8, R250, -0x2daee0ad, RZ ;  /* 0xd2511f53fa087825 */ /* 0x000fe200078e00ff */
[----:B------:R-:W-:Y:S03]  /*1efa0*/  FMNMX.FTZ R37, R93, R37, !PT ;  /* 0x000000255d257209 */ /* 0x000fe60007810000 */
[----:B------:R-:W-:Y:S01]  /*1efb0*/  FFMA.FTZ R4, R16, UR4, -R10 ;  /* 0x0000000410047c23 */ /* 0x000fe2000801080a */
[----:B------:R-:W-:Y:S01]  /*1efc0*/  PRMT R214, R214, 0x5410, R12 ;  /* 0x00005410d6d67816 */ /* 0x000fe2000000000c */
[----:B------:R-:W-:Y:S01]  /*1efd0*/  IMAD.MOV.U32 R250, RZ, RZ, R80 ;  /* 0x000000fffffa7224 */ /* 0x000fe200078e0050 */
[----:B------:R-:W-:Y:S01]  /*1efe0*/  FSEL R122, R122, -INF , !P6 ;  /* 0xff8000007a7a7808 */ /* 0x000fe20007000000 */
[----:B------:R1:W-:Y:S01]  /*1eff0*/  MUFU.EX2 R249, R4 ;  /* 0x0000000400f97308 */ /* 0x0003e20000000800 */
[----:B------:R-:W-:Y:S01]  /*1f000*/  I2FP.F32.S32 R6, R6 ;  /* 0x0000000600067245 */ /* 0x000fe20000201400 */
[----:B------:R-:W-:Y:S01]  /*1f010*/  IMAD.MOV.U32 R80, RZ, RZ, R78 ;  /* 0x000000ffff507224 */ /* 0x000fe200078e004e */
[----:B------:R-:W-:Y:S01]  /*1f020*/  FMNMX.FTZ R37, R104, R37, !PT ;  /* 0x0000002568257209 */ /* 0x000fe20007810000 */
[----:B------:R-:W-:Y:S01]  /*1f030*/  FFMA.FTZ R45, R65, UR4, -R10 ;  /* 0x00000004412d7c23 */ /* 0x000fe2000801080a */
[----:B------:R-:W-:Y:S01]  /*1f040*/  I2FP.F32.S32 R5, R5 ;  /* 0x0000000500057245 */ /* 0x000fe20000201400 */
[----:B------:R-:W-:Y:S01]  /*1f050*/  FFMA.FTZ R127, R6, -UR31, R127 ;  /* 0x8000001f067f7c23 */ /* 0x000fe2000801007f */
[----:B------:R-:W-:Y:S01]  /*1f060*/  LOP3.LUT R6, R9, UR19, R248, 0x96, !PT ;  /* 0x0000001309067c12 */ /* 0x000fe2000f8e96f8 */
[--C-:B------:R-:W-:Y:S01]  /*1f070*/  FFMA.FTZ R47, R52, UR4, -R10.reuse ;  /* 0x00000004342f7c23 */ /* 0x100fe2000801080a */
[----:B------:R-:W-:Y:S01]  /*1f080*/  FMNMX.FTZ R37, R105, R37, !PT ;  /* 0x0000002569257209 */ /* 0x000fe20007810000 */
[----:B------:R-:W-:Y:S01]  /*1f090*/  FFMA.FTZ R125, R5, -UR31, R125 ;  /* 0x8000001f057d7c23 */ /* 0x000fe2000801007d */
[----:B------:R-:W-:Y:S01]  /*1f0a0*/  LOP3.LUT R9, R252, 0xff, RZ, 0xc0, !PT ;  /* 0x000000fffc097812 */ /* 0x000fe200078ec0ff */
[----:B------:R-:W-:Y:S01]  /*1f0b0*/  IMAD.WIDE.U32 R14, R6, -0x326172a9, RZ ;  /* 0xcd9e8d57060e7825 */ /* 0x000fe200078e00ff */
[----:B--2---:R-:W-:Y:S02]  /*1f0c0*/  FMNMX.FTZ R38, R38, R11, !PT ;  /* 0x0000000b26267209 */ /* 0x004fe40007810000 */
[----:B------:R-:W-:Y:S01]  /*1f0d0*/  FMNMX.FTZ R0, R106, R0, !PT ;  /* 0x000000006a007209 */ /* 0x000fe20007810000 */
[--C-:B------:R-:W-:Y:S01]  /*1f0e0*/  FFMA.FTZ R52, R53, UR4, -R10.reuse ;  /* 0x0000000435347c23 */ /* 0x100fe2000801080a */
[--C-:B-1----:R-:W-:Y:S01]  /*1f0f0*/  FFMA.FTZ R4, R17, UR4, -R10.reuse ;  /* 0x0000000411047c23 */ /* 0x102fe2000801080a */
[----:B------:R-:W-:Y:S01]  /*1f100*/  FSEL R125, R125, -INF , !P2 ;  /* 0xff8000007d7d7808 */ /* 0x000fe20005000000 */
[--C-:B------:R-:W-:Y:S01]  /*1f110*/  FFMA.FTZ R176, R84, UR4, -R10.reuse ;  /* 0x0000000454b07c23 */ /* 0x100fe2000801080a */
[----:B------:R-:W-:Y:S01]  /*1f120*/  FSEL R123, R123, -INF , !P5 ;  /* 0xff8000007b7b7808 */ /* 0x000fe20006800000 */
[----:B------:R1:W2:Y:S01]  /*1f130*/  MUFU.EX2 R248, R4 ;  /* 0x0000000400f87308 */ /* 0x0002a20000000800 */
[----:B------:R-:W-:Y:S01]  /*1f140*/  FMNMX.FTZ R37, R108, R37, !PT ;  /* 0x000000256c257209 */ /* 0x000fe20007810000 */
[----:B------:R-:W-:Y:S01]  /*1f150*/  FFMA.FTZ R73, R85, UR4, -R10 ;  /* 0x0000000455497c23 */ /* 0x000fe2000801080a */
[----:B------:R-:W-:Y:S01]  /*1f160*/  PRMT R57, R9, 0x5410, R36 ;  /* 0x0000541009397816 */ /* 0x000fe20000000024 */
[C---:B------:R-:W-:Y:S01]  /*1f170*/  FMUL.FTZ R9, R38.reuse, UR4 ;  /* 0x0000000426097c20 */ /* 0x040fe20008410000 */
[----:B------:R-:W-:Y:S01]  /*1f180*/  FMNMX.FTZ R0, R107, R0, !PT ;  /* 0x000000006b007209 */ /* 0x000fe20007810000 */
[----:B------:R-:W-:Y:S01]  /*1f190*/  FFMA.FTZ R59, R101, UR4, -R10 ;  /* 0x00000004653b7c23 */ /* 0x000fe2000801080a */
[----:B------:R-:W-:Y:S02]  /*1f1a0*/  FMNMX.FTZ R37, R109, R37, !PT ;  /* 0x000000256d257209 */ /* 0x000fe40007810000 */
[----:B------:R-:W-:Y:S02]  /*1f1b0*/  FSETP.NEU.FTZ.AND P2, PT, R38, -INF , PT ;  /* 0xff8000002600780b */ /* 0x000fe40003f5d000 */
[----:B------:R-:W-:Y:S02]  /*1f1c0*/  FMNMX.FTZ R0, R110, R0, !PT ;  /* 0x000000006e007209 */ /* 0x000fe40007810000 */
[----:B------:R-:W-:Y:S02]  /*1f1d0*/  FMNMX.FTZ R37, R120, R37, !PT ;  /* 0x0000002578257209 */ /* 0x000fe40007810000 */
[----:B------:R-:W-:Y:S02]  /*1f1e0*/  FSEL R9, R9, RZ, P2 ;  /* 0x000000ff09097208 */ /* 0x000fe40001000000 */
[----:B------:R-:W-:Y:S02]  /*1f1f0*/  FMNMX.FTZ R0, R111, R0, !PT ;  /* 0x000000006f007209 */ /* 0x000fe40007810000 */
[----:B------:R-:W-:Y:S01]  /*1f200*/  FMNMX.FTZ R37, R121, R37, !PT ;  /* 0x0000002579257209 */ /* 0x000fe20007810000 */
[--C-:B-1----:R-:W-:Y:S01]  /*1f210*/  FFMA.FTZ R4, R18, UR4, -R9.reuse ;  /* 0x0000000412047c23 */ /* 0x102fe20008010809 */
[----:B------:R-:W-:Y:S01]  /*1f220*/  FMNMX.FTZ R0, R122, R0, !PT ;  /* 0x000000007a007209 */ /* 0x000fe20007810000 */
[--C-:B------:R-:W-:Y:S01]  /*1f230*/  FFMA.FTZ R53, R32, UR4, -R9.reuse ;  /* 0x0000000420357c23 */ /* 0x100fe20008010809 */
[----:B------:R-:W-:Y:S01]  /*1f240*/  FMNMX.FTZ R37, R124, R37, !PT ;  /* 0x000000257c257209 */ /* 0x000fe20007810000 */
[----:B------:R1:W-:Y:S01]  /*1f250*/  MUFU.EX2 R247, R4 ;  /* 0x0000000400f77308 */ /* 0x0003e20000000800 */
[----:B------:R-:W-:Y:S01]  /*1f260*/  FSEL R126, R126, -INF , !P1 ;  /* 0xff8000007e7e7808 */ /* 0x000fe20004800000 */
[--C-:B------:R-:W-:Y:S01]  /*1f270*/  FFMA.FTZ R55, R55, UR4, -R9.reuse ;  /* 0x0000000437377c23 */ /* 0x100fe20008010809 */
[----:B------:R-:W-:Y:S01]  /*1f280*/  FMNMX.FTZ R0, R123, R0, !PT ;  /* 0x000000007b007209 */ /* 0x000fe20007810000 */
[--C-:B------:R-:W-:Y:S01]  /*1f290*/  FFMA.FTZ R101, R70, UR4, -R9.reuse ;  /* 0x0000000446657c23 */ /* 0x100fe20008010809 */
[----:B------:R-:W-:Y:S01]  /*1f2a0*/  FMNMX.FTZ R37, R125, R37, !PT ;  /* 0x000000257d257209 */ /* 0x000fe20007810000 */
[--C-:B------:R-:W-:Y:S01]  /*1f2b0*/  FFMA.FTZ R34, R34, UR4, -R9.reuse ;  /* 0x0000000422227c23 */ /* 0x100fe20008010809 */
[----:B------:R-:W-:Y:S01]  /*1f2c0*/  FSEL R5, R127, -INF , !P0 ;  /* 0xff8000007f057808 */ /* 0x000fe20004000000 */
[--C-:B------:R-:W-:Y:S01]  /*1f2d0*/  FFMA.FTZ R98, R98, UR4, -R9.reuse ;  /* 0x0000000462627c23 */ /* 0x100fe20008010809 */
[----:B------:R-:W-:Y:S01]  /*1f2e0*/  FMNMX.FTZ R0, R126, R0, !PT ;  /* 0x000000007e007209 */ /* 0x000fe20007810000 */
[----:B------:R-:W3:Y:S01]  /*1f2f0*/  SHFL.BFLY PT, R13, R37, 0x2, 0x1f ;  /* 0x0c401f00250d7f89 */ /* 0x000ee200000e0000 */
[----:B------:R-:W-:Y:S01]  /*1f300*/  SHF.R.U32.HI R12, RZ, 0x8, R30 ;  /* 0x00000008ff0c7819 */ /* 0x000fe2000001161e */
[--C-:B------:R-:W-:Y:S01]  /*1f310*/  FFMA.FTZ R99, R99, UR4, -R9.reuse ;  /* 0x0000000463637c23 */ /* 0x100fe20008010809 */
[----:B------:R-:W-:Y:S01]  /*1f320*/  FMNMX.FTZ R0, R5, R0, !PT ;  /* 0x0000000005007209 */ /* 0x000fe20007810000 */
[--C-:B------:R-:W-:Y:S01]  /*1f330*/  FFMA.FTZ R130, R130, UR4, -R9.reuse ;  /* 0x0000000482827c23 */ /* 0x100fe20008010809 */
[----:B------:R-:W-:Y:S01]  /*1f340*/  LOP3.LUT R6, R15, UR30, R246, 0x96, !PT ;  /* 0x0000001e0f067c12 */ /* 0x000fe2000f8e96f6 */
[----:B-1----:R-:W-:Y:S02]  /*1f350*/  FFMA.FTZ R4, R19, UR4, -R9 ;  /* 0x0000000413047c23 */ /* 0x002fe40008010809 */
[----:B------:R-:W1:Y:S01]  /*1f360*/  SHFL.BFLY PT, R2, R0, 0x2, 0x1f ;  /* 0x0c401f0000027f89 */ /* 0x000e6200000e0000 */
[----:B------:R-:W-:Y:S01]  /*1f370*/  PRMT R246, R206, 0x5410, R12 ;  /* 0x00005410cef67816 */ /* 0x000fe2000000000c */
[----:B------:R-:W-:Y:S01]  /*1f380*/  IMAD.MOV.U32 R206, RZ, RZ, R213 ;  /* 0x000000ffffce7224 */ /* 0x000fe200078e00d5 */
[----:B------:R-:W-:Y:S01]  /*1f390*/  LOP3.LUT R11, R27, 0xff, RZ, 0xc0, !PT ;  /* 0x000000ff1b0b7812 */ /* 0x000fe200078ec0ff */
[----:B------:R4:W2:Y:S01]  /*1f3a0*/  MUFU.EX2 R213, R4 ;  /* 0x0000000400d57308 */ /* 0x0008a20000000800 */
[----:B------:R-:W-:Y:S02]  /*1f3b0*/  LOP3.LUT R12, R184, 0xffff, RZ, 0xc0, !PT ;  /* 0x0000ffffb80c7812 */ /* 0x000fe400078ec0ff */
[----:B------:R-:W-:Y:S02]  /*1f3c0*/  PRMT R208, R11, 0x5410, R208 ;  /* 0x000054100bd07816 */ /* 0x000fe400000000d0 */
[----:B------:R-:W-:Y:S02]  /*1f3d0*/  LOP3.LUT R20, R14, 0xffff, RZ, 0xc0, !PT ;  /* 0x0000ffff0e147812 */ /* 0x000fe400078ec0ff */
[----:B------:R-:W-:Y:S02]  /*1f3e0*/  SHF.R.U32.HI R11, RZ, 0x10, R184 ;  /* 0x00000010ff0b7819 */ /* 0x000fe400000116b8 */
[----:B------:R-:W-:Y:S02]  /*1f3f0*/  LOP3.LUT R15, R184, 0xff, RZ, 0xc0, !PT ;  /* 0x000000ffb80f7812 */ /* 0x000fe400078ec0ff */
[----:B------:R-:W-:Y:S02]  /*1f400*/  SHF.R.U32.HI R12, RZ, 0x8, R12 ;  /* 0x00000008ff0c7819 */ /* 0x000fe4000001160c */
[----:B---3--:R-:W-:Y:S02]  /*1f410*/  FMNMX.FTZ R37, R37, R13, !PT ;  /* 0x0000000d25257209 */ /* 0x008fe40007810000 */
[----:B------:R-:W-:Y:S01]  /*1f420*/  SHF.R.U32.HI R13, RZ, 0x18, R184 ;  /* 0x00000018ff0d7819 */ /* 0x000fe200000116b8 */
[--C-:B------:R-:W-:Y:S01]  /*1f430*/  FFMA.FTZ R184, R116, UR4, -R10.reuse ;  /* 0x0000000474b87c23 */ /* 0x100fe2000801080a */
[----:B----4-:R-:W-:Y:S01]  /*1f440*/  FFMA.FTZ R4, R179, UR4, -R10 ;  /* 0x00000004b3047c23 */ /* 0x010fe2000801080a */
[----:B------:R-:W3:Y:S01]  /*1f450*/  SHFL.BFLY PT, R7, R37, 0x1, 0x1f ;  /* 0x0c201f0025077f89 */ /* 0x000ee200000e0000 */
[----:B------:R-:W-:Y:S02]  /*1f460*/  PRMT R77, R15, 0x5410, R12 ;  /* 0x000054100f4d7816 */ /* 0x000fe4000000000c */
[----:B------:R4:W-:Y:S01]  /*1f470*/  MUFU.EX2 R46, R4 ;  /* 0x00000004002e7308 */ /* 0x0009e20000000800 */
[----:B-1----:R-:W-:Y:S02]  /*1f480*/  FMNMX.FTZ R0, R0, R2, !PT ;  /* 0x0000000200007209 */ /* 0x002fe40007810000 */
[----:B------:R-:W-:Y:S02]  /*1f490*/  LOP3.LUT R11, R11, 0xff, RZ, 0xc0, !PT ;  /* 0x000000ff0b0b7812 */ /* 0x000fe400078ec0ff */
[----:B------:R-:W-:Y:S01]  /*1f4a0*/  SHF.R.U32.HI R12, RZ, 0x10, R188 ;  /* 0x00000010ff0c7819 */ /* 0x000fe200000116bc */
[----:B------:R-:W1:Y:S01]  /*1f4b0*/  SHFL.BFLY PT, R2, R0, 0x1, 0x1f ;  /* 0x0c201f0000027f89 */ /* 0x000e6200000e0000 */
[----:B------:R-:W-:Y:S02]  /*1f4c0*/  PRMT R66, R11, 0x5410, R13 ;  /* 0x000054100b427816 */ /* 0x000fe4000000000d */
[----:B------:R-:W-:Y:S02]  /*1f4d0*/  LOP3.LUT R21, R14, 0xff, RZ, 0xc0, !PT ;  /* 0x000000ff0e157812 */ /* 0x000fe400078ec0ff */
[--C-:B------:R-:W-:Y:S02]  /*1f4e0*/  SHF.R.U32.HI R18, RZ, 0x18, R14.reuse ;  /* 0x00000018ff127819 */ /* 0x100fe4000001160e */
[----:B------:R-:W-:Y:S02]  /*1f4f0*/  SHF.R.U32.HI R19, RZ, 0x10, R14 ;  /* 0x00000010ff137819 */ /* 0x000fe4000001160e */
[C---:B------:R-:W-:Y:S01]  /*1f500*/  LOP3.LUT R14, R188.reuse, 0xff, RZ, 0xc0, !PT ;  /* 0x000000ffbc0e7812 */ /* 0x040fe200078ec0ff */
[----:B----4-:R-:W-:Y:S01]  /*1f510*/  FFMA.FTZ R4, R181, UR4, -R10 ;  /* 0x00000004b5047c23 */ /* 0x010fe2000801080a */
[----:B------:R-:W-:Y:S03]  /*1f520*/  SHF.R.U32.HI R13, RZ, 0x18, R188 ;  /* 0x00000018ff0d7819 */ /* 0x000fe600000116bc */
[----:B------:R4:W2:Y:S01]  /*1f530*/  MUFU.EX2 R179, R4 ;  /* 0x0000000400b37308 */ /* 0x0008a20000000800 */
[----:B---3--:R-:W-:Y:S02]  /*1f540*/  FMNMX.FTZ R37, R37, R7, !PT ;  /* 0x0000000725257209 */ /* 0x008fe40007810000 */
[----:B------:R-:W-:Y:S01]  /*1f550*/  LOP3.LUT R7, R188, 0xffff, RZ, 0xc0, !PT ;  /* 0x0000ffffbc077812 */ /* 0x000fe200078ec0ff */
[----:B------:R-:W-:Y:S01]  /*1f560*/  IMAD.MOV.U32 R188, RZ, RZ, R206 ;  /* 0x000000ffffbc7224 */ /* 0x000fe200078e00ce */
[----:B------:R-:W-:Y:S01]  /*1f570*/  FSETP.NEU.FTZ.AND P1, PT, R37, -INF , PT ;  /* 0xff8000002500780b */ /* 0x000fe20003f3d000 */
[----:B------:R-:W-:Y:S01]  /*1f580*/  FFMA.FTZ R206, R117, UR4, -R10 ;  /* 0x0000000475ce7c23 */ /* 0x000fe2000801080a */
[----:B------:R-:W-:Y:S01]  /*1f590*/  SHF.R.U32.HI R11, RZ, 0x8, R7 ;  /* 0x00000008ff0b7819 */ /* 0x000fe20000011607 */
[--C-:B------:R-:W-:Y:S01]  /*1f5a0*/  FFMA.FTZ R117, R86, UR4, -R9.reuse ;  /* 0x0000000456757c23 */ /* 0x100fe20008010809 */
[----:B------:R-:W-:Y:S01]  /*1f5b0*/  LOP3.LUT R7, R12, 0xff, RZ, 0xc0, !PT ;  /* 0x000000ff0c077812 */ /* 0x000fe200078ec0ff */
[--C-:B------:R-:W-:Y:S01]  /*1f5c0*/  FFMA.FTZ R12, R237, UR4, -R9.reuse ;  /* 0x00000004ed0c7c23 */ /* 0x100fe20008010809 */
[----:B-1----:R-:W-:Y:S01]  /*1f5d0*/  FMNMX.FTZ R36, R0, R2, !PT ;  /* 0x0000000200247209 */ /* 0x002fe20007810000 */
[----:B------:R-:W-:Y:S01]  /*1f5e0*/  FFMA.FTZ R2, R186, UR4, -R9 ;  /* 0x00000004ba027c23 */ /* 0x000fe20008010809 */
[----:B------:R-:W-:Y:S01]  /*1f5f0*/  PRMT R56, R14, 0x5410, R11 ;  /* 0x000054100e387816 */ /* 0x000fe2000000000b */
[----:B------:R1:W-:Y:S01]  /*1f600*/  MUFU.EX2 R186, R12 ;  /* 0x0000000c00ba7308 */ /* 0x0003e20000000800 */
[----:B------:R-:W-:Y:S01]  /*1f610*/  FSEL R0, R37, RZ, P1 ;  /* 0x000000ff25007208 */ /* 0x000fe20000800000 */
[----:B------:R-:W-:Y:S01]  /*1f620*/  IMAD.WIDE.U32 R14, R251, -0x2daee0ad, RZ ;  /* 0xd2511f53fb0e7825 */ /* 0x000fe200078e00ff */
[----:B------:R-:W-:Y:S03]  /*1f630*/  PRMT R58, R7, 0x5410, R13 ;  /* 0x00005410073a7816 */ /* 0x000fe6000000000d */
[----:B------:R-:W-:Y:S01]  /*1f640*/  FMUL.FTZ R7, R37, UR4 ;  /* 0x0000000425077c20 */ /* 0x000fe20008410000 */
[----:B------:R-:W-:Y:S01]  /*1f650*/  FSETP.NEU.FTZ.AND P0, PT, R36, -INF , PT ;  /* 0xff8000002400780b */ /* 0x000fe20003f1d000 */
[----:B------:R-:W-:Y:S02]  /*1f660*/  FADD.FTZ R3, -R0, R3 ;  /* 0x0000000300037221 */ /* 0x000fe40000010100 */
[----:B------:R3:W2:Y:S01]  /*1f670*/  MUFU.EX2 R44, R2 ;  /* 0x00000002002c7308 */ /* 0x0006a20000000800 */
[----:B------:R-:W-:Y:S01]  /*1f680*/  LOP3.LUT R11, R15, UR17, R8, 0x96, !PT ;  /* 0x000000110f0b7c12 */ /* 0x000fe2000f8e9608 */
[----:B------:R-:W-:Y:S01]  /*1f690*/  IMAD.MOV.U32 R251, RZ, RZ, R81 ;  /* 0x000000fffffb7224 */ /* 0x000fe200078e0051 */
[----:B------:R-:W-:Y:S01]  /*1f6a0*/  FSEL R0, R36, RZ, P0 ;  /* 0x000000ff24007208 */ /* 0x000fe20000000000 */
[----:B------:R-:W-:Y:S01]  /*1f6b0*/  IMAD.MOV.U32 R81, RZ, RZ, R79 ;  /* 0x000000ffff517224 */ /* 0x000fe200078e004f */
[----:B------:R-:W-:Y:S01]  /*1f6c0*/  FSEL R8, R7, RZ, P1 ;  /* 0x000000ff07087208 */ /* 0x000fe20000800000 */
[--C-:B------:R-:W-:Y:S01]  /*1f6d0*/  FFMA.FTZ R86, R118, UR4, -R9.reuse ;  /* 0x0000000476567c23 */ /* 0x100fe20008010809 */
[----:B------:R-:W-:Y:S01]  /*1f6e0*/  LOP3.LUT R13, R6, 0xff, RZ, 0xc0, !PT ;  /* 0x000000ff060d7812 */ /* 0x000fe200078ec0ff */
[----:B----4-:R-:W-:Y:S01]  /*1f6f0*/  FADD.FTZ R4, -R0, R132 ;  /* 0x0000008400047221 */ /* 0x010fe20000010100 */
[----:B-1----:R-:W-:Y:S01]  /*1f700*/  LOP3.LUT R12, R6, 0xffff, RZ, 0xc0, !PT ;  /* 0x0000ffff060c7812 */ /* 0x002fe200078ec0ff */
[----:B------:R-:W-:Y:S01]  /*1f710*/  FFMA.FTZ R0, R245, UR4, -R8 ;  /* 0x00000004f5007c23 */ /* 0x000fe20008010808 */
[----:B------:R-:W-:Y:S02]  /*1f720*/  IMAD.MOV.U32 R245, RZ, RZ, R208 ;  /* 0x000000fffff57224 */ /* 0x000fe400078e00d0 */
[--C-:B------:R-:W-:Y:S01]  /*1f730*/  FFMA.FTZ R208, R124, UR4, -R8.reuse ;  /* 0x000000047cd07c23 */ /* 0x100fe20008010808 */
[----:B------:R-:W-:Y:S01]  /*1f740*/  FFMA.FTZ R118, R40, UR4, -R8 ;  /* 0x0000000428767c23 */ /* 0x000fe20008010808 */
[----:B------:R1:W-:Y:S01]  /*1f750*/  MUFU.EX2 R27, R0 ;  /* 0x00000000001b7308 */ /* 0x0003e20000000800 */
[----:B------:R-:W-:Y:S01]  /*1f760*/  SHF.R.U32.HI R12, RZ, 0x8, R12 ;  /* 0x00000008ff0c7819 */ /* 0x000fe2000001160c */
[----:B------:R-:W-:Y:S01]  /*1f770*/  IMAD.MOV.U32 R132, RZ, RZ, R74 ;  /* 0x000000ffff847224 */ /* 0x000fe200078e004a */
[----:B---3--:R-:W-:Y:S01]  /*1f780*/  FSEL R2, R39, RZ, P3 ;  /* 0x000000ff27027208 */ /* 0x008fe20001800000 */
[----:B------:R-:W-:Y:S01]  /*1f790*/  FFMA.FTZ R74, R100, UR4, -R10 ;  /* 0x00000004644a7c23 */ /* 0x000fe2000801080a */
[----:B------:R-:W-:Y:S01]  /*1f7a0*/  PRMT R76, R13, 0x5410, R12 ;  /* 0x000054100d4c7816 */ /* 0x000fe2000000000c */
[----:B------:R-:W-:Y:S01]  /*1f7b0*/  FFMA.FTZ R100, R71, UR4, -R9 ;  /* 0x0000000447647c23 */ /* 0x000fe20008010809 */
[--C-:B------:R-:W-:Y:S01]  /*1f7c0*/  SHF.R.U32.HI R13, RZ, 0x10, R6.reuse ;  /* 0x00000010ff0d7819 */ /* 0x100fe20000011606 */
[----:B------:R-:W-:Y:S01]  /*1f7d0*/  FADD.FTZ R7, -R2, R133 ;  /* 0x0000008502077221 */ /* 0x000fe20000010100 */
[----:B------:R-:W-:Y:S01]  /*1f7e0*/  FMUL.FTZ R2, R36, UR4 ;  /* 0x0000000424027c20 */ /* 0x000fe20008410000 */
[----:B------:R-:W-:Y:S01]  /*1f7f0*/  SHF.R.U32.HI R12, RZ, 0x18, R6 ;  /* 0x00000018ff0c7819 */ /* 0x000fe20000011606 */
[----:B------:R-:W-:Y:S01]  /*1f800*/  IMAD.MOV.U32 R133, RZ, RZ, R75 ;  /* 0x000000ffff857224 */ /* 0x000fe200078e004b */
[----:B------:R-:W-:Y:S01]  /*1f810*/  LOP3.LUT R6, R13, 0xff, RZ, 0xc0, !PT ;  /* 0x000000ff0d067812 */ /* 0x000fe200078ec0ff */
[----:B------:R-:W-:Y:S01]  /*1f820*/  FFMA.FTZ R13, R241, UR4, -R10 ;  /* 0x00000004f10d7c23 */ /* 0x000fe2000801080a */
[----:B------:R-:W-:Y:S01]  /*1f830*/  FSEL R2, R2, RZ, P0 ;  /* 0x000000ff02027208 */ /* 0x000fe20000000000 */
[----:B------:R-:W-:Y:S01]  /*1f840*/  FFMA.FTZ R71, R120, UR4, -R8 ;  /* 0x0000000478477c23 */ /* 0x000fe20008010808 */
[----:B------:R-:W-:Y:S01]  /*1f850*/  PRMT R75, R6, 0x5410, R12 ;  /* 0x00005410064b7816 */ /* 0x000fe2000000000c */
[----:B-1----:R-:W-:Y:S01]  /*1f860*/  FFMA.FTZ R0, R244, UR4, -R8 ;  /* 0x00000004f4007c23 */ /* 0x002fe20008010808 */
[----:B------:R-:W-:Y:S02]  /*1f870*/  IMAD.MOV.U32 R40, RZ, RZ, R211 ;  /* 0x000000ffff287224 */ /* 0x000fe400078e00d3 */
[----:B------:R-:W-:Y:S01]  /*1f880*/  FFMA.FTZ R211, R123, UR4, -R2 ;  /* 0x000000047bd37c23 */ /* 0x000fe20008010802 */
[----:B------:R-:W-:Y:S01]  /*1f890*/  SHF.R.U32.HI R6, RZ, 0x8, R20 ;  /* 0x00000008ff067819 */ /* 0x000fe20000011614 */
[----:B------:R1:W3:Y:S01]  /*1f8a0*/  MUFU.EX2 R181, R0 ;  /* 0x0000000000b57308 */ /* 0x0002e20000000800 */
[----:B------:R-:W-:Y:S01]  /*1f8b0*/  LOP3.LUT R12, R11, 0xff, RZ, 0xc0, !PT ;  /* 0x000000ff0b0c7812 */ /* 0x000fe200078ec0ff */
[----:B------:R-:W-:Y:S01]  /*1f8c0*/  IMAD.MOV.U32 R20, RZ, RZ, R132 ;  /* 0x000000ffff147224 */ /* 0x000fe200078e0084 */
[----:B------:R-:W-:Y:S01]  /*1f8d0*/  PRMT R78, R21, 0x5410, R6 ;  /* 0x00005410154e7816 */ /* 0x000fe20000000006 */
[----:B------:R-:W-:Y:S01]  /*1f8e0*/  IMAD.MOV.U32 R21, RZ, RZ, R133 ;  /* 0x000000ffff157224 */ /* 0x000fe200078e0085 */
[----:B------:R-:W-:Y:S01]  /*1f8f0*/  LOP3.LUT R6, R19, 0xff, RZ, 0xc0, !PT ;  /* 0x000000ff13067812 */ /* 0x000fe200078ec0ff */
[--C-:B------:R-:W-:Y:S01]  /*1f900*/  FFMA.FTZ R19, R22, UR4, -R10.reuse ;  /* 0x0000000416137c23 */ /* 0x100fe2000801080a */
[----:B------:R-:W-:Y:S01]  /*1f910*/  LOP3.LUT R15, R14, 0xffff, RZ, 0xc0, !PT ;  /* 0x0000ffff0e0f7812 */ /* 0x000fe200078ec0ff */
[----:B------:R-:W-:Y:S01]  /*1f920*/  FFMA.FTZ R22, R187, UR4, -R10 ;  /* 0x00000004bb167c23 */ /* 0x000fe2000801080a */
[----:B------:R-:W-:Y:S01]  /*1f930*/  PRMT R79, R6, 0x5410, R18 ;  /* 0x00005410064f7816 */ /* 0x000fe20000000012 */
[--C-:B------:R-:W-:Y:S01]  /*1f940*/  FFMA.FTZ R18, R31, UR4, -R10.reuse ;  /* 0x000000041f127c23 */ /* 0x100fe2000801080a */
[----:B------:R-:W-:Y:S01]  /*1f950*/  LOP3.LUT R6, R11, 0xffff, RZ, 0xc0, !PT ;  /* 0x0000ffff0b067812 */ /* 0x000fe200078ec0ff */
[--C-:B------:R-:W-:Y:S01]  /*1f960*/  FFMA.FTZ R31, R64, UR4, -R10.reuse ;  /* 0x00000004401f7c23 */ /* 0x100fe2000801080a */
[----:B------:R-:W-:Y:S01]  /*1f970*/  LOP3.LUT R17, R14, 0xff, RZ, 0xc0, !PT ;  /* 0x000000ff0e117812 */ /* 0x000fe200078ec0ff */
[----:B------:R-:W-:Y:S01]  /*1f980*/  FFMA.FTZ R132, R23, UR4, -R10 ;  /* 0x0000000417847c23 */ /* 0x000fe2000801080a */
[----:B------:R-:W-:Y:S01]  /*1f990*/  SHF.R.U32.HI R6, RZ, 0x8, R6 ;  /* 0x00000008ff067819 */ /* 0x000fe20000011606 */
[----:B------:R-:W-:Y:S01]  /*1f9a0*/  FFMA.FTZ R23, R112, UR4, -R10 ;  /* 0x0000000470177c23 */ /* 0x000fe2000801080a */
[----:B-1----:R-:W-:Y:S01]  /*1f9b0*/  FFMA.FTZ R0, R200, UR4, -R2 ;  /* 0x00000004c8007c23 */ /* 0x002fe20008010802 */
[----:B------:R-:W-:Y:S02]  /*1f9c0*/  IMAD.MOV.U32 R120, RZ, RZ, R183 ;  /* 0x000000ffff787224 */ /* 0x000fe400078e00b7 */
[----:B------:R-:W-:Y:S01]  /*1f9d0*/  FFMA.FTZ R104, R104, UR4, -R8 ;  /* 0x0000000468687c23 */ /* 0x000fe20008010808 */
[----:B------:R1:W-:Y:S01]  /*1f9e0*/  MUFU.EX2 R183, R22 ;  /* 0x0000001600b77308 */ /* 0x0003e20000000800 */
[----:B------:R-:W-:Y:S01]  /*1f9f0*/  SHF.R.U32.HI R16, RZ, 0x10, R14 ;  /* 0x00000010ff107819 */ /* 0x000fe2000001160e */
[----:B------:R-:W-:Y:S01]  /*1fa00*/  FFMA.FTZ R112, R92, UR4, -R8 ;  /* 0x000000045c707c23 */ /* 0x000fe20008010808 */
[----:B------:R-:W-:Y:S01]  /*1fa10*/  SHF.R.U32.HI R14, RZ, 0x18, R14 ;  /* 0x00000018ff0e7819 */ /* 0x000fe2000001160e */
[----:B------:R-:W-:Y:S01]  /*1fa20*/  FFMA.FTZ R110, R110, UR4, -R2 ;  /* 0x000000046e6e7c23 */ /* 0x000fe20008010802 */
[----:B------:R-:W-:Y:S01]  /*1fa30*/  FFMA.FTZ R116, R93, UR4, -R8 ;  /* 0x000000045d747c23 */ /* 0x000fe20008010808 */
[----:B------:R-:W-:Y:S01]  /*1fa40*/  IMAD.MOV.U32 R93, RZ, RZ, R245 ;  /* 0x000000ffff5d7224 */ /* 0x000fe200078e00f5 */
[----:B------:R-:W-:Y:S03]  /*1fa50*/  PLOP3.LUT P0, PT, PT, PT, UP0, 0x80, 0x0 ;  /* 0x000000000000781c */ /* 0x000fe60003f0f008 */
[----:B------:R4:W-:Y:S10]  /*1fa60*/  MUFU.EX2 R30, R0 ;  /* 0x00000000001e7308 */ /* 0x0009f40000000800 */
[----:B------:R-:W-:Y:S01]  /*1fa70*/  MUFU.EX2 R112, R112 ;  /* 0x0000007000707308 */ /* 0x000fe20000000800 */
[----:B-1----:R-:W-:Y:S09]  /*1fa80*/  IMAD.MOV.U32 R22, RZ, RZ, R104 ;  /* 0x000000ffff167224 */ /* 0x002ff200078e0068 */
[----:B------:R-:W-:Y:S01]  /*1fa90*/  MUFU.EX2 R116, R116 ;  /* 0x0000007400747308 */ /* 0x000fe20000000800 */
[----:B----4-:R-:W-:Y:S09]  /*1faa0*/  FFMA.FTZ R0, R201, UR4, -R2 ;  /* 0x00000004c9007c23 */ /* 0x010ff20008010802 */
[----:B------:R1:W4:Y:S10]  /*1fab0*/  MUFU.EX2 R201, R0 ;  /* 0x0000000000c97308 */ /* 0x0003340000000800 */
[----:B------:R-:W-:Y:S01]  /*1fac0*/  MUFU.EX2 R110, R110 ;  /* 0x0000006e006e7308 */ /* 0x000fe20000000800 */
[--C-:B-1----:R-:W-:Y:S09]  /*1fad0*/  FFMA.FTZ R0, R240, UR4, -R8.reuse ;  /* 0x00000004f0007c23 */ /* 0x102ff20008010808 */
[----:B------:R1:W-:Y:S02]  /*1fae0*/  MUFU.EX2 R200, R0 ;  /* 0x0000000000c87308 */ /* 0x0003e40000000800 */
[----:B-1----:R-:W-:Y:S08]  /*1faf0*/  FFMA.FTZ R0, R243, UR4, -R8 ;  /* 0x00000004f3007c23 */ /* 0x002ff00008010808 */
[----:B------:R1:W4:Y:S02]  /*1fb00*/  MUFU.EX2 R243, R0 ;  /* 0x0000000000f37308 */ /* 0x0003240000000800 */
[----:B-1----:R-:W-:Y:S01]  /*1fb10*/  FFMA.FTZ R0, R232, UR4, -R2 ;  /* 0x00000004e8007c23 */ /* 0x002fe20008010802 */
[----:B------:R-:W-:Y:S01]  /*1fb20*/  IMAD.MOV.U32 R232, RZ, RZ, R80 ;  /* 0x000000ffffe87224 */ /* 0x000fe200078e0050 */
[----:B------:R-:W-:Y:S01]  /*1fb30*/  PRMT R80, R12, 0x5410, R6 ;  /* 0x000054100c507816 */ /* 0x000fe20000000006 */
[----:B------:R-:W-:Y:S05]  /*1fb40*/  FFMA.FTZ R12, R194, UR4, -R10 ;  /* 0x00000004c20c7c23 */ /* 0x000fea000801080a */
[----:B------:R1:W-:Y:S01]  /*1fb50*/  MUFU.EX2 R240, R0 ;  /* 0x0000000000f07308 */ /* 0x0003e20000000800 */
[--C-:B------:R-:W-:Y:S01]  /*1fb60*/  SHF.R.U32.HI R6, RZ, 0x10, R11.reuse ;  /* 0x00000010ff067819 */ /* 0x100fe2000001160b */
[----:B------:R-:W-:Y:S01]  /*1fb70*/  IMAD.MOV.U32 R64, RZ, RZ, R232 ;  /* 0x000000ffff407224 */ /* 0x000fe200078e00e8 */
[----:B------:R-:W-:Y:S01]  /*1fb80*/  SHF.R.U32.HI R11, RZ, 0x18, R11 ;  /* 0x00000018ff0b7819 */ /* 0x000fe2000001160b */
[----:B------:R-:W-:Y:S01]  /*1fb90*/  FFMA.FTZ R232, R119, UR4, -R9 ;  /* 0x0000000477e87c23 */ /* 0x000fe20008010809 */
[----:B------:R-:W-:Y:S01]  /*1fba0*/  LOP3.LUT R6, R6, 0xff, RZ, 0xc0, !PT ;  /* 0x000000ff06067812 */ /* 0x000fe200078ec0ff */
[----:B------:R-:W-:Y:S04]  /*1fbb0*/  IMAD.MOV.U32 R84, RZ, RZ, R64 ;  /* 0x000000ffff547224 */ /* 0x000fe800078e0040 */
[----:B------:R-:W-:Y:S01]  /*1fbc0*/  MUFU.EX2 R237, R12 ;  /* 0x0000000c00ed7308 */ /* 0x000fe20000000800 */
[----:B-1----:R-:W-:Y:S01]  /*1fbd0*/  FFMA.FTZ R0, R233, UR4, -R2 ;  /* 0x00000004e9007c23 */ /* 0x002fe20008010802 */
[----:B------:R-:W-:Y:S01]  /*1fbe0*/  IMAD.MOV.U32 R233, RZ, RZ, R81 ;  /* 0x000000ffffe97224 */ /* 0x000fe200078e0051 */
[----:B------:R-:W-:Y:S07]  /*1fbf0*/  PRMT R81, R6, 0x5410, R11 ;  /* 0x0000541006517816 */ /* 0x000fee000000000b */
[----:B------:R1:W4:Y:S01]  /*1fc00*/  MUFU.EX2 R244, R0 ;  /* 0x0000000000f47308 */ /* 0x0003220000000800 */
[----:B------:R-:W-:Y:S01]  /*1fc10*/  SHF.R.U32.HI R6, RZ, 0x8, R15 ;  /* 0x00000008ff067819 */ /* 0x000fe2000001160f */
[----:B------:R-:W-:Y:S01]  /*1fc20*/  IMAD.MOV.U32 R65, RZ, RZ, R233 ;  /* 0x000000ffff417224 */ /* 0x000fe200078e00e9 */
[----:B------:R-:W-:Y:S01]  /*1fc30*/  LOP3.LUT R11, R16, 0xff, RZ, 0xc0, !PT ;  /* 0x000000ff100b7812 */ /* 0x000fe200078ec0ff */
[----:B------:R-:W-:Y:S01]  /*1fc40*/  IMAD.MOV.U32 R16, RZ, RZ, R250 ;  /* 0x000000ffff107224 */ /* 0x000fe200078e00fa */
[----:B------:R-:W-:Y:S01]  /*1fc50*/  PRMT R127, R17, 0x5410, R6 ;  /* 0x00005410117f7816 */ /* 0x000fe20000000006 */
[----:B------:R-:W-:Y:S01]  /*1fc60*/  FFMA.FTZ R6, R170, UR4, -R9 ;  /* 0x00000004aa067c23 */ /* 0x000fe20008010809 */
[----:B------:R-:W-:Y:S03]  /*1fc70*/  PRMT R133, R11, 0x5410, R14 ;  /* 0x000054100b857816 */ /* 0x000fe6000000000e */
[----:B------:R2:W-:Y:S01]  /*1fc80*/  MUFU.EX2 R233, R13 ;  /* 0x0000000d00e97308 */ /* 0x0005e20000000800 */
[----:B------:R-:W-:Y:S02]  /*1fc90*/  IMAD.MOV.U32 R17, RZ, RZ, R251 ;  /* 0x000000ffff117224 */ /* 0x000fe400078e00fb */
[----:B------:R-:W-:Y:S01]  /*1fca0*/  FFMA.FTZ R11, R242, UR4, -R9 ;  /* 0x00000004f20b7c23 */ /* 0x000fe20008010809 */
[----:B------:R-:W-:Y:S02]  /*1fcb0*/  IMAD.MOV.U32 R251, RZ, RZ, R209 ;  /* 0x000000fffffb7224 */ /* 0x000fe400078e00d1 */
[--C-:B------:R-:W-:Y:S01]  /*1fcc0*/  FFMA.FTZ R170, R69, UR4, -R10.reuse ;  /* 0x0000000445aa7c23 */ /* 0x100fe2000801080a */
[--C-:B------:R-:W-:Y:S01]  /*1fcd0*/  FFMA.FTZ R69, R113, UR4, -R10.reuse ;  /* 0x0000000471457c23 */ /* 0x100fe2000801080a */
[----:B------:R-:W-:Y:S01]  /*1fce0*/  FFMA.FTZ R113, R87, UR4, -R9 ;  /* 0x0000000457717c23 */ /* 0x000fe20008010809 */
[----:B------:R-:W-:Y:S01]  /*1fcf0*/  IMAD.MOV.U32 R15, RZ, RZ, R21 ;  /* 0x000000ffff0f7224 */ /* 0x000fe200078e0015 */
[----:B------:R-:W-:Y:S01]  /*1fd00*/  MUFU.EX2 R250, R6 ;  /* 0x0000000600fa7308 */ /* 0x000fe20000000800 */
[--C-:B-1----:R-:W-:Y:S01]  /*1fd10*/  FFMA.FTZ R0, R168, UR4, -R10.reuse ;  /* 0x00000004a8007c23 */ /* 0x102fe2000801080a */
[----:B------:R-:W-:Y:S01]  /*1fd20*/  FFMA.FTZ R21, R35, UR4, -R10 ;  /* 0x0000000423157c23 */ /* 0x000fe2000801080a */
[--C-:B------:R-:W-:Y:S01]  /*1fd30*/  FFMA.FTZ R35, R67, UR4, -R9.reuse ;  /* 0x0000000443237c23 */ /* 0x100fe20008010809 */
[----:B------:R-:W-:Y:S01]  /*1fd40*/  FFMA.FTZ R67, R173, UR4, -R8 ;  /* 0x00000004ad437c23 */ /* 0x000fe20008010808 */
[----:B------:R-:W-:Y:S02]  /*1fd50*/  IMAD.MOV.U32 R14, RZ, RZ, R20 ;  /* 0x000000ffff0e7224 */ /* 0x000fe400078e0014 */
[----:B------:R-:W-:Y:S01]  /*1fd60*/  FFMA.FTZ R20, R180, UR4, -R9 ;  /* 0x00000004b4147c23 */ /* 0x000fe20008010809 */
[----:B------:R-:W-:Y:S02]  /*1fd70*/  IMAD.MOV.U32 R85, RZ, RZ, R65 ;  /* 0x000000ffff557224 */ /* 0x000fe400078e0041 */
[----:B------:R1:W-:Y:S01]  /*1fd80*/  MUFU.EX2 R252, R0 ;  /* 0x0000000000fc7308 */ /* 0x0003e20000000800 */
[----:B--2---:R-:W-:Y:S04]  /*1fd90*/  IMAD.WIDE.U32 R12, R251, -0x2daee0ad, RZ ;  /* 0xd2511f53fb0c7825 */ /* 0x004fe800078e00ff */
[----:B------:R-:W-:Y:S01]  /*1fda0*/  FFMA.FTZ R173, R121, UR4, -R8 ;  /* 0x0000000479ad7c23 */ /* 0x000fe20008010808 */
[----:B------:R-:W-:Y:S01]  /*1fdb0*/  FFMA.FTZ R121, R111, UR4, -R2 ;  /* 0x000000046f797c23 */ /* 0x000fe20008010802 */
[----:B------:R-:W-:Y:S01]  /*1fdc0*/  IMAD.MOV.U32 R64, RZ, RZ, R14 ;  /* 0x000000ffff407224 */ /* 0x000fe200078e000e */
[----:B------:R-:W-:Y:S01]  /*1fdd0*/  LOP3.LUT R14, R13, UR12, R84, 0x96, !PT ;  /* 0x0000000c0d0e7c12 */ /* 0x000fe2000f8e9654 */
[----:B------:R-:W-:Y:S01]  /*1fde0*/  FFMA.FTZ R13, R239, UR4, -R8 ;  /* 0x00000004ef0d7c23 */ /* 0x000fe20008010808 */
[----:B------:R-:W-:Y:S01]  /*1fdf0*/  MUFU.EX2 R187, R11 ;  /* 0x0000000b00bb7308 */ /* 0x000fe20000000800 */
[----:B------:R-:W-:Y:S01]  /*1fe00*/  FFMA.FTZ R168, R97, UR4, -R10 ;  /* 0x0000000461a87c23 */ /* 0x000fe2000801080a */
[----:B------:R-:W-:Y:S02]  /*1fe10*/  IMAD.MOV.U32 R65, RZ, RZ, R15 ;  /* 0x000000ffff417224 */ /* 0x000fe400078e000f */
[----:B------:R-:W-:Y:S01]  /*1fe20*/  FFMA.FTZ R97, R82, UR4, -R9 ;  /* 0x0000000452617c23 */ /* 0x000fe20008010809 */
[----:B------:R-:W-:Y:S02]  /*1fe30*/  IMAD.MOV.U32 R239, RZ, RZ, R17 ;  /* 0x000000ffffef7224 */ /* 0x000fe400078e0011 */
[--C-:B------:R-:W-:Y:S01]  /*1fe40*/  FFMA.FTZ R17, R193, UR4, -R9.reuse ;  /* 0x00000004c1117c23 */ /* 0x100fe20008010809 */
[----:B------:R-:W-:Y:S02]  /*1fe50*/  IMAD.MOV.U32 R82, RZ, RZ, R64 ;  /* 0x000000ffff527224 */ /* 0x000fe400078e0040 */
[--C-:B------:R-:W-:Y:S01]  /*1fe60*/  FFMA.FTZ R64, R115, UR4, -R9.reuse ;  /* 0x0000000473407c23 */ /* 0x100fe20008010809 */
[----:B------:R2:W-:Y:S01]  /*1fe70*/  MUFU.EX2 R251, R19 ;  /* 0x0000001300fb7308 */ /* 0x0005e20000000800 */
[----:B-1----:R-:W-:Y:S01]  /*1fe80*/  FFMA.FTZ R0, R169, UR4, -R10 ;  /* 0x00000004a9007c23 */ /* 0x002fe2000801080a */
[----:B------:R-:W-:Y:S01]  /*1fe90*/  FFMA.FTZ R115, R25, UR4, -R8 ;  /* 0x0000000419737c23 */ /* 0x000fe20008010808 */
[----:B------:R-:W-:Y:S01]  /*1fea0*/  FFMA.FTZ R169, R96, UR4, -R10 ;  /* 0x0000000460a97c23 */ /* 0x000fe2000801080a */
[----:B------:R-:W-:Y:S01]  /*1feb0*/  FFMA.FTZ R25, R182, UR4, -R2 ;  /* 0x00000004b6197c23 */ /* 0x000fe20008010802 */
[----:B------:R-:W-:Y:S01]  /*1fec0*/  FFMA.FTZ R96, R83, UR4, -R9 ;  /* 0x0000000453607c23 */ /* 0x000fe20008010809 */
[----:B------:R-:W-:Y:S02]  /*1fed0*/  IMAD.MOV.U32 R83, RZ, RZ, R65 ;  /* 0x000000ffff537224 */ /* 0x000fe400078e0041 */
[----:B------:R-:W-:Y:S02]  /*1fee0*/  FFMA.FTZ R65, R131, UR4, -R9 ;  /* 0x0000000483417c23 */ /* 0x000fe40008010809 */
[----:B------:R1:W-:Y:S01]  /*1fef0*/  MUFU.EX2 R210, R0 ;  /* 0x0000000000d27308 */ /* 0x0003e20000000800 */
[----:B------:R-:W-:Y:S02]  /*1ff00*/  IMAD.MOV.U32 R70, RZ, RZ, R69 ;  /* 0x000000ffff467224 */ /* 0x000fe400078e0045 */
[--C-:B------:R-:W-:Y:S01]  /*1ff10*/  FFMA.FTZ R131, R108, UR4, -R8.reuse ;  /* 0x000000046c837c23 */ /* 0x100fe20008010808 */
[----:B------:R-:W-:Y:S02]  /*1ff20*/  IMAD.MOV.U32 R69, RZ, RZ, R91 ;  /* 0x000000ffff457224 */ /* 0x000fe400078e005b */
[----:B------:R-:W-:Y:S01]  /*1ff30*/  FFMA.FTZ R91, R50, UR4, -R8 ;  /* 0x00000004325b7c23 */ /* 0x000fe20008010808 */
[--C-:B------:R-:W-:Y:S01]  /*1ff40*/  FFMA.FTZ R108, R28, UR4, -R2.reuse ;  /* 0x000000041c6c7c23 */ /* 0x100fe20008010802 */
[----:B--2---:R-:W-:Y:S02]  /*1ff50*/  FFMA.FTZ R19, R185, UR4, -R2 ;  /* 0x00000004b9137c23 */ /* 0x004fe40008010802 */
[----:B------:R-:W-:Y:S01]  /*1ff60*/  MUFU.EX2 R185, R17 ;  /* 0x0000001100b97308 */ /* 0x000fe20000000800 */
[----:B-1----:R-:W-:Y:S05]  /*1ff70*/  FSEL R0, R38, RZ, P2 ;  /* 0x000000ff26007208 */ /* 0x002fea0001000000 */
[----:B------:R-:W-:Y:S01]  /*1ff80*/  FADD.FTZ R6, -R0, R134 ;  /* 0x0000008600067221 */ /* 0x000fe20000010100 */
[--C-:B------:R-:W-:Y:S01]  /*1ff90*/  FFMA.FTZ R0, R171, UR4, -R9.reuse ;  /* 0x00000004ab007c23 */ /* 0x100fe20008010809 */
[--C-:B------:R-:W-:Y:S01]  /*1ffa0*/  FFMA.FTZ R171, R68, UR4, -R10.reuse ;  /* 0x0000000444ab7c23 */ /* 0x100fe2000801080a */
[--C-:B------:R-:W-:Y:S01]  /*1ffb0*/  FFMA.FTZ R68, R129, UR4, -R10.reuse ;  /* 0x0000000481447c23 */ /* 0x100fe2000801080a */
[----:B------:R-:W-:Y:S01]  /*1ffc0*/  FFMA.FTZ R129, R114, UR4, -R9 ;  /* 0x0000000472817c23 */ /* 0x000fe20008010809 */
[----:B------:R1:W-:Y:S01]  /*1ffd0*/  MUFU.EX2 R209, R0 ;  /* 0x0000000000d17308 */ /* 0x0003e20000000800 */
[--C-:B------:R-:W-:Y:S01]  /*1ffe0*/  FFMA.FTZ R134, R24, UR4, -R10.reuse ;  /* 0x0000000418867c23 */ /* 0x100fe2000801080a */
[----:B------:R-:W-:Y:S01]  /*1fff0*/  FFMA.FTZ R24, R128, UR4, -R10 ;  /* 0x0000000480187c23 */ /* 0x000fe2000801080a */
[----:B------:R-:W-:Y:S04]  /*20000*/  IMAD.WIDE.U32 R10, R188, -0x2daee0ad, RZ ;  /* 0xd2511f53bc0a7825 */ /* 0x000fe800078e00ff */
[----:B------:R-:W-:Y:S01]  /*20010*/  FMUL.FTZ R6, R6, UR4 ;  /* 0x0000000406067c20 */ /* 0x000fe20008410000 */
[----:B------:R-:W-:Y:S01]  /*20020*/  IMAD.MOV.U32 R188, RZ, RZ, R246 ;  /* 0x000000ffffbc7224 */ /* 0x000fe200078e00f6 */
[----:B------:R-:W-:Y:S01]  /*20030*/  LOP3.LUT R15, R11, UR25, R12, 0x96, !PT ;  /* 0x000000190b0f7c12 */ /* 0x000fe2000f8e960c */
[----:B------:R2:W-:Y:S01]  /*20040*/  MUFU.EX2 R246, R18 ;  /* 0x0000001200f67308 */ /* 0x0005e20000000800 */
[----:B------:R-:W-:Y:S01]  /*20050*/  FFMA.FTZ R12, R238, UR4, -R8 ;  /* 0x00000004ee0c7c23 */ /* 0x000fe20008010808 */
[----:B------:R-:W-:Y:S01]  /*20060*/  FFMA.FTZ R11, R231, UR4, -R2 ;  /* 0x00000004e70b7c23 */ /* 0x000fe20008010802 */
[----:B------:R-:W-:Y:S02]  /*20070*/  IMAD.MOV.U32 R128, RZ, RZ, R23 ;  /* 0x000000ffff807224 */ /* 0x000fe400078e0017 */
[--C-:B------:R-:W-:Y:S01]  /*20080*/  FFMA.FTZ R23, R192, UR4, -R8.reuse ;  /* 0x00000004c0177c23 */ /* 0x100fe20008010808 */
[----:B------:R-:W-:Y:S01]  /*20090*/  FFMA.FTZ R192, R109, UR4, -R8 ;  /* 0x000000046dc07c23 */ /* 0x000fe20008010808 */
[----:B------:R-:W-:Y:S01]  /*200a0*/  FFMA.FTZ R109, R29, UR4, -R2 ;  /* 0x000000041d6d7c23 */ /* 0x000fe20008010802 */
[----:B------:R-:W-:Y:S02]  /*200b0*/  IMAD.MOV.U32 R114, RZ, RZ, R73 ;  /* 0x000000ffff727224 */ /* 0x000fe400078e0049 */
[----:B------:R3:W-:Y:S01]  /*200c0*/  MUFU.EX2 R180, R11 ;  /* 0x0000000b00b47308 */ /* 0x0007e20000000800 */
[--C-:B-1----:R-:W-:Y:S01]  /*200d0*/  FFMA.FTZ R0, R235, UR4, -R9.reuse ;  /* 0x00000004eb007c23 */ /* 0x102fe20008010809 */
[----:B------:R-:W-:Y:S02]  /*200e0*/  IMAD.MOV.U32 R238, RZ, RZ, R16 ;  /* 0x000000ffffee7224 */ /* 0x000fe400078e0010 */
[--C-:B------:R-:W-:Y:S01]  /*200f0*/  FFMA.FTZ R16, R33, UR4, -R9.reuse ;  /* 0x0000000421107c23 */ /* 0x100fe20008010809 */
[----:B------:R-:W-:Y:S02]  /*20100*/  IMAD.MOV.U32 R87, RZ, RZ, R68 ;  /* 0x000000ffff577224 */ /* 0x000fe400078e0044 */
[----:B------:R-:W-:Y:S01]  /*20110*/  FFMA.FTZ R73, R172, UR4, -R8 ;  /* 0x00000004ac497c23 */ /* 0x000fe20008010808 */
[----:B------:R-:W-:Y:S02]  /*20120*/  IMAD.MOV.U32 R68, RZ, RZ, R90 ;  /* 0x000000ffff447224 */ /* 0x000fe400078e005a */
[----:B------:R-:W-:Y:S01]  /*20130*/  FFMA.FTZ R90, R43, UR4, -R8 ;  /* 0x000000042b5a7c23 */ /* 0x000fe20008010808 */
[----:B------:R1:W-:Y:S01]  /*20140*/  MUFU.EX2 R241, R0 ;  /* 0x0000000000f17308 */ /* 0x0003e20000000800 */
[----:B------:R-:W-:Y:S04]  /*20150*/  IMAD.WIDE.U32 R32, R14, -0x326172a9, RZ ;  /* 0xcd9e8d570e207825 */ /* 0x000fe800078e00ff */
[--C-:B------:R-:W-:Y:S01]  /*20160*/  FFMA.FTZ R14, R203, UR4, -R2.reuse ;  /* 0x00000004cb0e7c23 */ /* 0x100fe20008010802 */
[----:B--2---:R-:W-:Y:S01]  /*20170*/  FFMA.FTZ R18, R202, UR4, -R2 ;  /* 0x00000004ca127c23 */ /* 0x004fe20008010802 */
[----:B------:R-:W-:Y:S02]  /*20180*/  IMAD.MOV.U32 R43, RZ, RZ, R130 ;  /* 0x000000ffff2b7224 */ /* 0x000fe400078e0082 */
[----:B------:R-:W-:Y:S01]  /*20190*/  IMAD.MOV.U32 R124, RZ, RZ, R238 ;  /* 0x000000ffff7c7224 */ /* 0x000fe200078e00ee */
[----:B------:R2:W-:Y:S01]  /*201a0*/  MUFU.EX2 R235, R12 ;  /* 0x0000000c00eb7308 */ /* 0x0005e20000000800 */
[----:B---3--:R-:W-:Y:S01]  /*201b0*/  FFMA.FTZ R11, R103, UR4, -R9 ;  /* 0x00000004670b7c23 */ /* 0x008fe20008010809 */
[----:B------:R-:W-:Y:S02]  /*201c0*/  IMAD.MOV.U32 R50, RZ, RZ, R87 ;  /* 0x000000ffff327224 */ /* 0x000fe400078e0057 */
[--C-:B------:R-:W-:Y:S01]  /*201d0*/  FFMA.FTZ R87, R42, UR4, -R2.reuse ;  /* 0x000000042a577c23 */ /* 0x100fe20008010802 */
[----:B------:R-:W-:Y:S04]  /*201e0*/  IMAD.WIDE.U32 R28, R15, -0x326172a9, RZ ;  /* 0xcd9e8d570f1c7825 */ /* 0x000fe800078e00ff */
[----:B------:R-:W-:Y:S02]  /*201f0*/  IMAD.MOV.U32 R119, RZ, RZ, R11 ;  /* 0x000000ffff777224 */ /* 0x000fe400078e000b */
[----:B-1----:R-:W-:Y:S01]  /*20200*/  FFMA.FTZ R0, R191, UR4, -R2 ;  /* 0x00000004bf007c23 */ /* 0x002fe20008010802 */
[--C-:B------:R-:W-:Y:S01]  /*20210*/  FFMA.FTZ R11, R234, UR4, -R8.reuse ;  /* 0x00000004ea0b7c23 */ /* 0x100fe20008010808 */
[----:B------:R1:W-:Y:S01]  /*20220*/  MUFU.EX2 R191, R13 ;  /* 0x0000000d00bf7308 */ /* 0x0003e20000000800 */
[----:B------:R-:W-:Y:S02]  /*20230*/  IMAD.MOV.U32 R234, RZ, RZ, R207 ;  /* 0x000000ffffea7224 */ /* 0x000fe400078e00cf */
[----:B------:R-:W-:Y:S01]  /*20240*/  FFMA.FTZ R207, R125, UR4, -R8 ;  /* 0x000000047dcf7c23 */ /* 0x000fe20008010808 */
[----:B------:R-:W-:Y:S02]  /*20250*/  IMAD.MOV.U32 R130, RZ, RZ, R70 ;  /* 0x000000ffff827224 */ /* 0x000fe400078e0046 */
[----:B------:R-:W-:Y:S02]  /*20260*/  IMAD.MOV.U32 R92, RZ, RZ, R188 ;  /* 0x000000ffff5c7224 */ /* 0x000fe400078e00bc */
[----:B--2---:R-:W-:Y:S01]  /*20270*/  FFMA.FTZ R12, R102, UR4, -R9 ;  /* 0x00000004660c7c23 */ /* 0x004fe20008010809 */
[----:B------:R-:W-:Y:S01]  /*20280*/  IMAD.MOV.U32 R102, RZ, RZ, R59 ;  /* 0x000000ffff667224 */ /* 0x000fe200078e003b */
[----:B------:R2:W-:Y:S01]  /*20290*/  MUFU.EX2 R194, R0 ;  /* 0x0000000000c27308 */ /* 0x0005e20000000800 */
[----:B------:R-:W-:Y:S01]  /*202a0*/  FFMA.FTZ R59, R174, UR4, -R8 ;  /* 0x00000004ae3b7c23 */ /* 0x000fe20008010808 */
[----:B------:R-:W-:Y:S02]  /*202b0*/  IMAD.MOV.U32 R103, RZ, RZ, R12 ;  /* 0x000000ffff677224 */ /* 0x000fe400078e000c */
[--C-:B------:R-:W-:Y:S01]  /*202c0*/  FFMA.FTZ R12, R236, UR4, -R8.reuse ;  /* 0x00000004ec0c7c23 */ /* 0x100fe20008010808 */
[----:B------:R-:W-:Y:S01]  /*202d0*/  FFMA.FTZ R236, R105, UR4, -R8 ;  /* 0x0000000469ec7c23 */ /* 0x000fe20008010808 */
[----:B------:R-:W-:Y:S02]  /*202e0*/  IMAD.MOV.U32 R105, RZ, RZ, R86 ;  /* 0x000000ffff697224 */ /* 0x000fe400078e0056 */
[----:B------:R-:W-:Y:S01]  /*202f0*/  FFMA.FTZ R86, R41, UR4, -R2 ;  /* 0x0000000429567c23 */ /* 0x000fe20008010802 */
[----:B------:R-:W-:Y:S01]  /*20300*/  IMAD.MOV.U32 R174, RZ, RZ, R88 ;  /* 0x000000ffffae7224 */ /* 0x000fe200078e0058 */
[----:B------:R3:W-:Y:S01]  /*20310*/  MUFU.EX2 R193, R12 ;  /* 0x0000000c00c17308 */ /* 0x0007e20000000800 */
[----:B-1----:R-:W-:Y:S01]  /*20320*/  FFMA.FTZ R13, R26, UR4, -R9 ;  /* 0x000000041a0d7c23 */ /* 0x002fe20008010809 */
[----:B------:R-:W-:Y:S01]  /*20330*/  FFMA.FTZ R9, R230, UR4, -R2 ;  /* 0x00000004e6097c23 */ /* 0x000fe20008010802 */
[--C-:B------:R-:W-:Y:S01]  /*20340*/  FFMA.FTZ R26, R189, UR4, -R8.reuse ;  /* 0x00000004bd1a7c23 */ /* 0x100fe20008010808 */
[----:B------:R-:W-:Y:S01]  /*20350*/  FFMA.FTZ R88, R51, UR4, -R8 ;  /* 0x0000000433587c23 */ /* 0x000fe20008010808 */
[----:B------:R-:W-:Y:S02]  /*20360*/  IMAD.MOV.U32 R202, RZ, RZ, R174 ;  /* 0x000000ffffca7224 */ /* 0x000fe400078e00ae */
[----:B------:R-:W-:Y:S03]  /*20370*/  IMAD.MOV.U32 R51, RZ, RZ, R234 ;  /* 0x000000ffff337224 */ /* 0x000fe600078e00ea */
[----:B------:R1:W-:Y:S01]  /*20380*/  MUFU.EX2 R242, R11 ;  /* 0x0000000b00f27308 */ /* 0x0003e20000000800 */
[----:B--2---:R-:W-:Y:S01]  /*20390*/  FFMA.FTZ R0, R229, UR4, -R2 ;  /* 0x00000004e5007c23 */ /* 0x004fe20008010802 */
[----:B------:R-:W-:Y:S02]  /*203a0*/  IMAD.MOV.U32 R229, RZ, RZ, R24 ;  /* 0x000000ffffe57224 */ /* 0x000fe400078e0018 */
[----:B------:R-:W-:Y:S01]  /*203b0*/  FFMA.FTZ R24, R190, UR4, -R8 ;  /* 0x00000004be187c23 */ /* 0x000fe20008010808 */
[----:B------:R-:W-:Y:S02]  /*203c0*/  IMAD.MOV.U32 R125, RZ, RZ, R239 ;  /* 0x000000ffff7d7224 */ /* 0x000fe400078e00ef */
[----:B------:R-:W-:Y:S02]  /*203d0*/  IMAD.MOV.U32 R188, RZ, RZ, R212 ;  /* 0x000000ffffbc7224 */ /* 0x000fe400078e00d4 */
[----:B------:R-:W-:Y:S01]  /*203e0*/  FFMA.FTZ R212, R122, UR4, -R2 ;  /* 0x000000047ad47c23 */ /* 0x000fe20008010802 */
[----:B------:R2:W-:Y:S01]  /*203f0*/  MUFU.EX2 R230, R0 ;  /* 0x0000000000e67308 */ /* 0x0005e20000000800 */
[--C-:B---3--:R-:W-:Y:S01]  /*20400*/  FFMA.FTZ R12, R195, UR4, -R8.reuse ;  /* 0x00000004c30c7c23 */ /* 0x108fe20008010808 */
[----:B------:R-:W-:Y:S02]  /*20410*/  IMAD.MOV.U32 R195, RZ, RZ, R57 ;  /* 0x000000ffffc37224 */ /* 0x000fe400078e0039 */
[--C-:B------:R-:W-:Y:S01]  /*20420*/  FFMA.FTZ R57, R175, UR4, -R8.reuse ;  /* 0x00000004af397c23 */ /* 0x100fe20008010808 */
[----:B------:R-:W-:Y:S02]  /*20430*/  IMAD.MOV.U32 R175, RZ, RZ, R89 ;  /* 0x000000ffffaf7224 */ /* 0x000fe400078e0059 */
[----:B------:R-:W-:Y:S01]  /*20440*/  FFMA.FTZ R89, R72, UR4, -R8 ;  /* 0x0000000448597c23 */ /* 0x000fe20008010808 */
[----:B------:R-:W-:Y:S01]  /*20450*/  LOP3.LUT R8, R33, UR28, R196, 0x96, !PT ;  /* 0x0000001c21087c12 */ /* 0x000fe2000f8e96c4 */
[----:B------:R-:W-:Y:S01]  /*20460*/  IMAD.MOV.U32 R189, RZ, RZ, R195 ;  /* 0x000000ffffbd7224 */ /* 0x000fe200078e00c3 */
[----:B------:R-:W-:Y:S01]  /*20470*/  MUFU.EX2 R231, R9 ;  /* 0x0000000900e77308 */ /* 0x000fe20000000800 */
[----:B-1----:R-:W-:Y:S02]  /*20480*/  IMAD.MOV.U32 R11, RZ, RZ, R120 ;  /* 0x000000ffff0b7224 */ /* 0x002fe400078e0078 */
[--C-:B------:R-:W-:Y:S01]  /*20490*/  FFMA.FTZ R72, R62, UR4, -R2.reuse ;  /* 0x000000043e487c23 */ /* 0x100fe20008010802 */
[----:B------:R-:W-:Y:S02]  /*204a0*/  IMAD.MOV.U32 R203, RZ, RZ, R175 ;  /* 0x000000ffffcb7224 */ /* 0x000fe400078e00af */
[----:B------:R-:W-:Y:S02]  /*204b0*/  IMAD.MOV.U32 R175, RZ, RZ, R103 ;  /* 0x000000ffffaf7224 */ /* 0x000fe400078e0067 */
[----:B------:R-:W-:Y:S01]  /*204c0*/  FFMA.FTZ R103, R94, UR4, -R2 ;  /* 0x000000045e677c23 */ /* 0x000fe20008010802 */
[----:B------:R-:W-:Y:S01]  /*204d0*/  IMAD.MOV.U32 R120, RZ, RZ, R43 ;  /* 0x000000ffff787224 */ /* 0x000fe200078e002b */
[----:B------:R-:W-:Y:S01]  /*204e0*/  MUFU.EX2 R245, R16 ;  /* 0x0000001000f57308 */ /* 0x000fe20000000800 */
[----:B--2---:R-:W-:Y:S02]  /*204f0*/  IMAD.MOV.U32 R0, RZ, RZ, R248 ;  /* 0x000000ffff007224 */ /* 0x004fe400078e00f8 */
[----:B------:R-:W-:Y:S02]  /*20500*/  IMAD.MOV.U32 R94, RZ, RZ, R124 ;  /* 0x000000ffff5e7224 */ /* 0x000fe400078e007c */
[----:B------:R-:W-:Y:S02]  /*20510*/  IMAD.MOV.U32 R123, RZ, RZ, R0 ;  /* 0x000000ffff7b7224 */ /* 0x000fe400078e0000 */
[----:B------:R-:W-:Y:S03]  /*20520*/  IMAD.MOV.U32 R0, RZ, RZ, R105 ;  /* 0x000000ffff007224 */ /* 0x000fe600078e0069 */
[----:B------:R1:W-:Y:S01]  /*20530*/  MUFU.EX2 R248, R13 ;  /* 0x0000000d00f87308 */ /* 0x0003e20000000800 */
[----:B------:R-:W-:Y:S02]  /*20540*/  IMAD.MOV.U32 R43, RZ, RZ, R135 ;  /* 0x000000ffff2b7224 */ /* 0x000fe400078e0087 */
[----:B------:R-:W-:Y:S01]  /*20550*/  FFMA.FTZ R135, R5, UR4, -R2 ;  /* 0x0000000405877c23 */ /* 0x000fe20008010802 */
[----:B------:R-:W-:Y:S01]  /*20560*/  IMAD.MOV.U32 R124, RZ, RZ, R0 ;  /* 0x000000ffff7c7224 */ /* 0x000fe200078e0000 */
[----:B------:R-:W-:Y:S01]  /*20570*/  F2FP.F16.F32.PACK_AB R0, R123, R249 ;  /* 0x000000f97b00723e */ /* 0x000fe200000000ff */
[----:B------:R-:W-:Y:S02]  /*20580*/  IMAD.MOV.U32 R105, RZ, RZ, R50 ;  /* 0x000000ffff697224 */ /* 0x000fe400078e0032 */
[----:B------:R-:W-:Y:S02]  /*20590*/  IMAD.MOV.U32 R50, RZ, RZ, R189 ;  /* 0x000000ffff327224 */ /* 0x000fe400078e00bd */
[----:B------:R-:W-:Y:S01]  /*205a0*/  MUFU.EX2 R182, R12 ;  /* 0x0000000c00b67308 */ /* 0x000fe20000000800 */
[----:B------:R-:W-:Y:S02]  /*205b0*/  IMAD.MOV.U32 R189, RZ, RZ, R229 ;  /* 0x000000ffffbd7224 */ /* 0x000fe400078e00e5 */
[----:B------:R-:W-:Y:S02]  /*205c0*/  IMAD.MOV.U32 R229, RZ, RZ, R206 ;  /* 0x000000ffffe57224 */ /* 0x000fe400078e00ce */
[----:B------:R-:W-:Y:S01]  /*205d0*/  FFMA.FTZ R206, R126, UR4, -R2 ;  /* 0x000000047ece7c23 */ /* 0x000fe20008010802 */
[----:B------:R-:W-:Y:S02]  /*205e0*/  IMAD.MOV.U32 R174, RZ, RZ, R102 ;  /* 0x000000ffffae7224 */ /* 0x000fe400078e0066 */
[--C-:B------:R-:W-:Y:S01]  /*205f0*/  FFMA.FTZ R102, R95, UR4, -R2.reuse ;  /* 0x000000045f667c23 */ /* 0x100fe20008010802 */
[----:B------:R-:W-:Y:S02]  /*20600*/  IMAD.MOV.U32 R195, RZ, RZ, R65 ;  /* 0x000000ffffc37224 */ /* 0x000fe400078e0041 */
[--C-:B------:R-:W-:Y:S01]  /*20610*/  FFMA.FTZ R65, R177, UR4, -R2.reuse ;  /* 0x00000004b1417c23 */ /* 0x100fe20008010802 */
[----:B-1----:R-:W2:Y:S01]  /*20620*/  LDL R13, [R1+0x4] ;  /* 0x00000400010d7983 */ /* 0x002ea20000100800 */
[----:B------:R-:W-:Y:S02]  /*20630*/  IMAD.MOV.U32 R239, RZ, RZ, R85 ;  /* 0x000000ffffef7224 */ /* 0x000fe400078e0055 */
[----:B------:R-:W-:Y:S01]  /*20640*/  FFMA.FTZ R85, R60, UR4, -R2 ;  /* 0x000000043c557c23 */ /* 0x000fe20008010802 */
[----:B------:R-:W-:Y:S02]  /*20650*/  IMAD.MOV.U32 R70, RZ, RZ, R74 ;  /* 0x000000ffff467224 */ /* 0x000fe400078e004a */
[----:B------:R-:W-:Y:S01]  /*20660*/  FFMA.FTZ R74, R63, UR4, -R2 ;  /* 0x000000043f4a7c23 */ /* 0x000fe20008010802 */
[----:B------:R-:W-:Y:S02]  /*20670*/  IMAD.MOV.U32 R234, RZ, RZ, R64 ;  /* 0x000000ffffea7224 */ /* 0x000fe400078e0040 */
[----:B------:R-:W-:Y:S01]  /*20680*/  FFMA.FTZ R64, R178, UR4, -R2 ;  /* 0x00000004b2407c23 */ /* 0x000fe20008010802 */
[----:B------:R-:W-:Y:S01]  /*20690*/  IMAD.WIDE.U32 R8, R8, -0x2daee0ad, RZ ;  /* 0xd2511f5308087825 */ /* 0x000fe200078e00ff */
[----:B------:R-:W-:Y:S03]  /*206a0*/  MUFU.EX2 R178, R14 ;  /* 0x0000000e00b27308 */ /* 0x000fe60000000800 */
[----:B------:R-:W-:Y:S01]  /*206b0*/  IMAD.MOV.U32 R62, RZ, RZ, R202 ;  /* 0x000000ffff3e7224 */ /* 0x000fe200078e00ca */
[----:B------:R-:W-:Y:S01]  /*206c0*/  LOP3.LUT R10, R9, UR21, R10, 0x96, !PT ;  /* 0x00000015090a7c12 */ /* 0x000fe2000f8e960a */
        /* <DEDUP_REMOVED lines=8> */
[----:B------:R-:W-:Y:S02]  /*20750*/  IMAD.MOV.U32 R190, RZ, RZ, R119 ;  /* 0x000000ffffbe7224 */ /* 0x000fe400078e0077 */
[----:B------:R-:W-:Y:S01]  /*20760*/  FFMA.FTZ R119, R106, UR4, -R2 ;  /* 0x000000046a777c23 */ /* 0x000fe20008010802 */
[----:B------:R-:W-:Y:S02]  /*20770*/  IMAD.MOV.U32 R172, RZ, RZ, R114 ;  /* 0x000000ffffac7224 */ /* 0x000fe400078e0072 */
[----:B------:R-:W-:Y:S01]  /*20780*/  FFMA.FTZ R114, R107, UR4, -R2 ;  /* 0x000000046b727c23 */ /* 0x000fe20008010802 */
[----:B------:R-:W-:Y:S02]  /*20790*/  IMAD.MOV.U32 R238, RZ, RZ, R84 ;  /* 0x000000ffffee7224 */ /* 0x000fe400078e0054 */
[----:B------:R-:W-:Y:S01]  /*207a0*/  FFMA.FTZ R84, R54, UR4, -R2 ;  /* 0x0000000436547c23 */ /* 0x000fe20008010802 */
[----:B------:R-:W-:Y:S01]  /*207b0*/  LOP3.LUT R2, R29, UR24, R32, 0x96, !PT ;  /* 0x000000181d027c12 */ /* 0x000fe2000f8e9620 */
[----:B------:R1:W-:Y:S01]  /*207c0*/  MUFU.EX2 R236, R35 ;  /* 0x0000002300ec7308 */ /* 0x0003e20000000800 */
[----:B------:R-:W-:Y:S02]  /*207d0*/  IMAD.MOV.U32 R29, RZ, RZ, R239 ;  /* 0x000000ffff1d7224 */ /* 0x000fe400078e00ef */
[----:B------:R-:W-:Y:S02]  /*207e0*/  IMAD.MOV.U32 R54, RZ, RZ, R92 ;  /* 0x000000ffff367224 */ /* 0x000fe400078e005c */
[----:B------:R-:W-:Y:S05]  /*207f0*/  IMAD.WIDE.U32 R16, R2, -0x2daee0ad, RZ ;  /* 0xd2511f5302107825 */ /* 0x000fea00078e00ff */
[----:B------:R-:W-:Y:S01]  /*20800*/  MUFU.EX2 R239, R31 ;  /* 0x0000001f00ef7308 */ /* 0x000fe20000000800 */
[----:B------:R-:W-:Y:S01]  /*20810*/  IMAD.MOV.U32 R92, RZ, RZ, R195 ;  /* 0x000000ffff5c7224 */ /* 0x000fe200078e00c3 */
[----:B------:R-:W-:Y:S01]  /*20820*/  LOP3.LUT R8, R17, UR19, R8, 0x96, !PT ;  /* 0x0000001311087c12 */ /* 0x000fe2000f8e9608 */
[----:B------:R-:W-:Y:S02]  /*20830*/  IMAD.MOV.U32 R17, RZ, RZ, R29 ;  /* 0x000000ffff117224 */ /* 0x000fe400078e001d */
[----:B------:R-:W-:Y:S02]  /*20840*/  IMAD.MOV.U32 R106, RZ, RZ, R94 ;  /* 0x000000ffff6a7224 */ /* 0x000fe400078e005e */
[----:B------:R-:W-:Y:S03]  /*20850*/  IMAD.WIDE.U32 R8, R8, -0x326172a9, RZ ;  /* 0xcd9e8d5708087825 */ /* 0x000fe600078e00ff */
[----:B------:R-:W-:Y:S01]  /*20860*/  MUFU.EX2 R192, R23 ;  /* 0x0000001700c07308 */ /* 0x000fe20000000800 */
[----:B------:R-:W-:Y:S01]  /*20870*/  IMAD.MOV.U32 R94, RZ, RZ, R62 ;  /* 0x000000ffff5e7224 */ /* 0x000fe200078e003e */
[----:B------:R-:W-:Y:S01]  /*20880*/  LOP3.LUT R5, R8, 0xff, RZ, 0xc0, !PT ;  /* 0x000000ff08057812 */ /* 0x000fe200078ec0ff */
[----:B-1----:R-:W-:Y:S02]  /*20890*/  IMAD.MOV.U32 R35, RZ, RZ, R17 ;  /* 0x000000ffff237224 */ /* 0x002fe400078e0011 */
[----:B------:R-:W-:Y:S05]  /*208a0*/  IMAD.MOV.U32 R95, RZ, RZ, R125 ;  /* 0x000000ffff5f7224 */ /* 0x000fea00078e007d */
[----:B------:R1:W-:Y:S01]  /*208b0*/  MUFU.EX2 R229, R20 ;  /* 0x0000001400e57308 */ /* 0x0003e20000000800 */
        /* <DEDUP_REMOVED lines=8> */
[----:B------:R-:W-:Y:S02]  /*20940*/  IMAD.MOV.U32 R177, RZ, RZ, R93 ;  /* 0x000000ffffb17224 */ /* 0x000fe400078e005d */
[----:B------:R-:W-:Y:S02]  /*20950*/  IMAD.MOV.U32 R93, RZ, RZ, R234 ;  /* 0x000000ffff5d7224 */ /* 0x000fe400078e00ea */
[----:B------:R-:W-:Y:S01]  /*20960*/  MUFU.EX2 R234, R26 ;  /* 0x0000001a00ea7308 */ /* 0x000fe20000000800 */
[----:B-1----:R-:W-:Y:S02]  /*20970*/  IMAD.MOV.U32 R20, RZ, RZ, R106 ;  /* 0x000000ffff147224 */ /* 0x002fe400078e006a */
        /* <DEDUP_REMOVED lines=9> */
[----:B---3--:R-:W-:Y:S02]  /*20a10*/  IMAD.MOV.U32 R19, RZ, RZ, R176 ;  /* 0x000000ffff137224 */ /* 0x008fe400078e00b0 */
        /* <DEDUP_REMOVED lines=16> */
[--C-:B--2---:R-:W-:Y:S01]  /*20b20*/  HSET2.LE.AND R42, R11, R13.reuse, PT ;  /* 0x0000000d0b2a7233 */ /* 0x104fe20003803000 */
[----:B------:R-:W-:Y:S01]  /*20b30*/  IMAD.WIDE.U32 R10, R10, -0x326172a9, RZ ;  /* 0xcd9e8d570a0a7825 */ /* 0x000fe200078e00ff */
[--C-:B------:R-:W-:Y:S02]  /*20b40*/  HSET2.LE.AND R43, R43, R13.reuse, PT ;  /* 0x0000000d2b2b7233 */ /* 0x100fe40003803000 */
[--C-:B------:R-:W-:Y:S02]  /*20b50*/  HSET2.LE.AND R40, R40, R13.reuse, PT ;  /* 0x0000000d28287233 */ /* 0x100fe40003803000 */
[----:B------:R-:W-:Y:S02]  /*20b60*/  LOP3.LUT R42, R42, R0, RZ, 0xc0, !PT ;  /* 0x000000002a2a7212 */ /* 0x000fe400078ec0ff */
[----:B------:R-:W-:Y:S02]  /*20b70*/  F2FP.F16.F32.PACK_AB R0, R213, R247 ;  /* 0x000000f7d500723e */ /* 0x000fe400000000ff */
        /* <DEDUP_REMOVED lines=9> */
[----:B------:R-:W-:Y:S01]  /*20c10*/  LOP3.LUT R2, R11, UR20, R28, 0x96, !PT ;  /* 0x000000140b027c12 */ /* 0x000fe2000f8e961c */
[----:B------:R-:W-:Y:S01]  /*20c20*/  IMAD.MOV.U32 R28, RZ, RZ, R238 ;  /* 0x000000ffff1c7224 */ /* 0x000fe200078e00ee */
[----:B------:R-:W-:Y:S01]  /*20c30*/  LOP3.LUT R48, R48, R0, RZ, 0xc0, !PT ;  /* 0x0000000030307212 */ /* 0x000fe200078ec0ff */
[----:B------:R2:W-:Y:S01]  /*20c40*/  MUFU.EX2 R238, R45 ;  /* 0x0000002d00ee7308 */ /* 0x0005e20000000800 */
[----:B------:R-:W-:Y:S02]  /*20c50*/  LOP3.LUT R0, R8, 0xffff, RZ, 0xc0, !PT ;  /* 0x0000ffff08007812 */ /* 0x000fe400078ec0ff */
[----:B------:R-:W-:Y:S02]  /*20c60*/  LOP3.LUT R10, R9, UR30, R10, 0x96, !PT ;  /* 0x0000001e090a7c12 */ /* 0x000fe4000f8e960a */
[----:B------:R-:W-:Y:S02]  /*20c70*/  SHF.R.U32.HI R0, RZ, 0x8, R0 ;  /* 0x00000008ff007819 */ /* 0x000fe40000011600 */
[--C-:B------:R-:W-:Y:S02]  /*20c80*/  HSET2.LE.AND R50, R50, R13.reuse, PT ;  /* 0x0000000d32327233 */ /* 0x100fe40003803000 */
[----:B------:R-:W-:Y:S02]  /*20c90*/  PRMT R62, R5, 0x5410, R0 ;  /* 0x00005410053e7816 */ /* 0x000fe40000000000 */
[--C-:B------:R-:W-:Y:S02]  /*20ca0*/  SHF.R.U32.HI R5, RZ, 0x10, R8.reuse ;  /* 0x00000010ff057819 */ /* 0x100fe40000011608 */
[----:B------:R-:W-:Y:S02]  /*20cb0*/  SHF.R.U32.HI R8, RZ, 0x18, R8 ;  /* 0x00000018ff087819 */ /* 0x000fe40000011608 */
[----:B------:R-:W-:Y:S02]  /*20cc0*/  LOP3.LUT R5, R5, 0xff, RZ, 0xc0, !PT ;  /* 0x000000ff05057812 */ /* 0x000fe400078ec0ff */
[----:B----4-:R-:W-:Y:S02]  /*20cd0*/  F2FP.F16.F32.PACK_AB R0, R201, R30 ;  /* 0x0000001ec900723e */ /* 0x010fe400000000ff */
[----:B------:R-:W-:Y:S01]  /*20ce0*/  PRMT R63, R5, 0x5410, R8 ;  /* 0x00005410053f7816 */ /* 0x000fe20000000008 */
[----:B------:R-:W-:Y:S01]  /*20cf0*/  IMAD.WIDE.U32 R8, R2, -0x2daee0ad, RZ ;  /* 0xd2511f5302087825 */ /* 0x000fe200078e00ff */
[----:B------:R-:W-:Y:S02]  /*20d00*/  LOP3.LUT R49, R49, R0, RZ, 0xc0, !PT ;  /* 0x0000000031317212 */ /* 0x000fe400078ec0ff */
[----:B------:R-:W-:Y:S02]  /*20d10*/  F2FP.F16.F32.PACK_AB R0, R243, R200 ;  /* 0x000000c8f300723e */ /* 0x000fe400000000ff */
[----:B------:R-:W-:Y:S01]  /*20d20*/  LOP3.LUT R5, R9, UR17, R16, 0x96, !PT ;  /* 0x0000001109057c12 */ /* 0x000fe2000f8e9610 */
[----:B------:R-:W-:Y:S01]  /*20d30*/  IMAD.MOV.U32 R16, RZ, RZ, R28 ;  /* 0x000000ffff107224 */ /* 0x000fe200078e001c */
[----:B------:R-:W-:Y:S02]  /*20d40*/  LOP3.LUT R50, R50, R0, RZ, 0xc0, !PT ;  /* 0x0000000032327212 */ /* 0x000fe400078ec0ff */
[C---:B------:R-:W-:Y:S01]  /*20d50*/  LOP3.LUT R0, R8.reuse, 0xffff, RZ, 0xc0, !PT ;  /* 0x0000ffff08007812 */ /* 0x040fe200078ec0ff */
[----:B-1----:R-:W-:Y:S01]  /*20d60*/  IMAD.MOV.U32 R34, RZ, RZ, R16 ;  /* 0x000000ffff227224 */ /* 0x002fe200078e0010 */
[----:B------:R-:W-:Y:S01]  /*20d70*/  LOP3.LUT R2, R8, 0xff, RZ, 0xc0, !PT ;  /* 0x000000ff08027812 */ /* 0x000fe200078ec0ff */
[----:B------:R-:W3:Y:S01]  /*20d80*/  LDL.LU R9, [R1+0x40] ;  /* 0x0000400001097983 */ /* 0x000ee20000300800 */
[----:B------:R-:W-:Y:S02]  /*20d90*/  SHF.R.U32.HI R0, RZ, 0x8, R0 ;  /* 0x00000008ff007819 */ /* 0x000fe40000011600 */
[----:B------:R-:W-:Y:S01]  /*20da0*/  HSET2.LE.AND R51, R51, R13, PT ;  /* 0x0000000d33337233 */ /* 0x000fe20003803000 */
[----:B------:R-:W4:Y:S01]  /*20db0*/  LDL.LU R18, [R1+0x44] ;  /* 0x0000440001127983 */ /* 0x000f220000300800 */
[----:B------:R-:W-:Y:S01]  /*20dc0*/  PRMT R70, R2, 0x5410, R0 ;  /* 0x0000541002467816 */ /* 0x000fe20000000000 */
[----:B------:R-:W-:Y:S01]  /*20dd0*/  IMAD.MOV.U32 R13, RZ, RZ, R21 ;  /* 0x000000ffff0d7224 */ /* 0x000fe200078e0015 */
[--C-:B------:R-:W-:Y:S01]  /*20de0*/  SHF.R.U32.HI R0, RZ, 0x10, R8.reuse ;  /* 0x00000010ff007819 */ /* 0x100fe20000011608 */
[----:B------:R-:W-:Y:S01]  /*20df0*/  IMAD.MOV.U32 R21, RZ, RZ, R33 ;  /* 0x000000ffff157224 */ /* 0x000fe200078e0021 */
[----:B------:R-:W-:Y:S01]  /*20e00*/  F2FP.F16.F32.PACK_AB R2, R244, R240 ;  /* 0x000000f0f402723e */ /* 0x000fe200000000ff */
[----:B------:R-:W-:Y:S01]  /*20e10*/  IMAD.MOV.U32 R23, RZ, RZ, R13 ;  /* 0x000000ffff177224 */ /* 0x000fe200078e000d */
[----:B------:R-:W-:Y:S01]  /*20e20*/  SHF.R.U32.HI R8, RZ, 0x18, R8 ;  /* 0x00000018ff087819 */ /* 0x000fe20000011608 */
[----:B------:R-:W-:Y:S01]  /*20e30*/  IMAD.MOV.U32 R11, RZ, RZ, R21 ;  /* 0x000000ffff0b7224 */ /* 0x000fe200078e0015 */
[----:B------:R-:W-:Y:S01]  /*20e40*/  LOP3.LUT R0, R0, 0xff, RZ, 0xc0, !PT ;  /* 0x000000ff00007812 */ /* 0x000fe200078ec0ff */
[----:B------:R-:W-:Y:S01]  /*20e50*/  IMAD.MOV.U32 R21, RZ, RZ, R174 ;  /* 0x000000ffff157224 */ /* 0x000fe200078e00ae */
[----:B------:R-:W-:Y:S01]  /*20e60*/  LOP3.LUT R51, R51, R2, RZ, 0xc0, !PT ;  /* 0x0000000233337212 */ /* 0x000fe200078ec0ff */
[----:B------:R-:W-:Y:S01]  /*20e70*/  IMAD.MOV.U32 R33, RZ, RZ, R175 ;  /* 0x000000ffff217224 */ /* 0x000fe200078e00af */
[----:B------:R-:W-:Y:S01]  /*20e80*/  LOP3.LUT R2, R10, 0xffff, RZ, 0xc0, !PT ;  /* 0x0000ffff0a027812 */ /* 0x000fe200078ec0ff */
[----:B------:R-:W-:Y:S01]  /*20e90*/  IMAD.MOV.U32 R175, RZ, RZ, R184 ;  /* 0x000000ffffaf7224 */ /* 0x000fe200078e00b8 */
[----:B------:R-:W-:Y:S01]  /*20ea0*/  PRMT R71, R0, 0x5410, R8 ;  /* 0x0000541000477816 */ /* 0x000fe20000000008 */
[----:B------:R-:W-:Y:S01]  /*20eb0*/  FMUL.FTZ R0, R3, UR4 ;  /* 0x0000000403007c20 */ /* 0x000fe20008410000 */
[----:B------:R-:W-:Y:S01]  /*20ec0*/  LOP3.LUT R3, R10, 0xff, RZ, 0xc0, !PT ;  /* 0x000000ff0a037812 */ /* 0x000fe200078ec0ff */
[----:B--2---:R-:W-:Y:S01]  /*20ed0*/  IMAD.MOV.U32 R45, RZ, RZ, R33 ;  /* 0x000000ffff2d7224 */ /* 0x004fe200078e0021 */
[----:B------:R-:W-:Y:S01]  /*20ee0*/  SHF.R.U32.HI R2, RZ, 0x8, R2 ;  /* 0x00000008ff027819 */ /* 0x000fe20000011602 */
[----:B------:R-:W-:Y:S01]  /*20ef0*/  IMAD.MOV.U32 R174, RZ, RZ, R190 ;  /* 0x000000ffffae7224 */ /* 0x000fe200078e00be */
[----:B------:R-:W-:Y:S02]  /*20f00*/  MUFU.EX2 R184, R47 ;  /* 0x0000002f00b87308 */ /* 0x000fe40000000800 */
[----:B------:R-:W-:Y:S02]  /*20f10*/  PRMT R60, R3, 0x5410, R2 ;  /* 0x00005410033c7816 */ /* 0x000fe40000000002 */
[--C-:B------:R-:W-:Y:S02]  /*20f20*/  SHF.R.U32.HI R2, RZ, 0x10, R10.reuse ;  /* 0x00000010ff027819 */ /* 0x100fe4000001160a */
[----:B------:R-:W-:Y:S02]  /*20f30*/  SHF.R.U32.HI R10, RZ, 0x18, R10 ;  /* 0x00000018ff0a7819 */ /* 0x000fe4000001160a */
[----:B------:R-:W-:Y:S02]  /*20f40*/  LOP3.LUT R2, R2, 0xff, RZ, 0xc0, !PT ;  /* 0x000000ff02027812 */ /* 0x000fe400078ec0ff */
[----:B------:R-:W1:Y:S01]  /*20f50*/  MUFU.EX2 R0, R0 ;  /* 0x0000000000007308 */ /* 0x000e620000000800 */
[C---:B------:R-:W-:Y:S02]  /*20f60*/  LOP3.LUT R3, R5.reuse, 0xff, RZ, 0xc0, !PT ;  /* 0x000000ff05037812 */ /* 0x040fe400078ec0ff */
[----:B------:R-:W-:Y:S01]  /*20f70*/  PRMT R61, R2, 0x5410, R10 ;  /* 0x00005410023d7816 */ /* 0x000fe2000000000a */
[----:B------:R-:W-:Y:S01]  /*20f80*/  IMAD.MOV.U32 R10, RZ, RZ, R20 ;  /* 0x000000ffff0a7224 */ /* 0x000fe200078e0014 */
[----:B------:R-:W-:Y:S01]  /*20f90*/  LOP3.LUT R2, R5, 0xffff, RZ, 0xc0, !PT ;  /* 0x0000ffff05027812 */ /* 0x000fe200078ec0ff */
[----:B------:R-:W-:Y:S02]  /*20fa0*/  IMAD.MOV.U32 R20, RZ, RZ, R106 ;  /* 0x000000ffff147224 */ /* 0x000fe400078e006a */
[----:B------:R-:W-:Y:S01]  /*20fb0*/  IMAD.MOV.U32 R106, RZ, RZ, R177 ;  /* 0x000000ffff6a7224 */ /* 0x000fe200078e00b1 */
[----:B------:R-:W-:Y:S01]  /*20fc0*/  SHF.R.U32.HI R2, RZ, 0x8, R2 ;  /* 0x00000008ff027819 */ /* 0x000fe20000011602 */
[----:B------:R-:W-:Y:S01]  /*20fd0*/  IMAD.MOV.U32 R177, RZ, RZ, R105 ;  /* 0x000000ffffb17224 */ /* 0x000fe200078e0069 */
[----:B------:R-:W-:Y:S01]  /*20fe0*/  MUFU.EX2 R190, R52 ;  /* 0x0000003400be7308 */ /* 0x000fe20000000800 */
[----:B------:R-:W-:Y:S02]  /*20ff0*/  IMAD.MOV.U32 R105, RZ, RZ, R172 ;  /* 0x000000ffff697224 */ /* 0x000fe400078e00ac */
[----:B------:R-:W-:Y:S01]  /*21000*/  IMAD.MOV.U32 R172, RZ, RZ, R68 ;  /* 0x000000ffffac7224 */ /* 0x000fe200078e0044 */
[----:B------:R-:W-:Y:S01]  /*21010*/  PRMT R68, R3, 0x5410, R2 ;  /* 0x0000541003447816 */ /* 0x000fe20000000002 */
[----:B------:R-:W-:Y:S01]  /*21020*/  FMUL.FTZ R2, R4, UR4 ;  /* 0x0000000404027c20 */ /* 0x000fe20008410000 */
[--C-:B------:R-:W-:Y:S01]  /*21030*/  SHF.R.U32.HI R4, RZ, 0x10, R5.reuse ;  /* 0x00000010ff047819 */ /* 0x100fe20000011605 */
[----:B-1----:R-:W-:Y:S01]  /*21040*/  FMUL.FTZ R12, R0, R144 ;  /* 0x00000090000c7220 */ /* 0x002fe20000410000 */
[----:B------:R-:W-:Y:S02]  /*21050*/  SHF.R.U32.HI R5, RZ, 0x18, R5 ;  /* 0x00000018ff057819 */ /* 0x000fe40000011605 */
[----:B------:R1:W2:Y:S01]  /*21060*/  MUFU.EX2 R3, R2 ;  /* 0x0000000200037308 */ /* 0x0002a20000000800 */
[----:B------:R-:W-:Y:S01]  /*21070*/  LOP3.LUT R4, R4, 0xff, RZ, 0xc0, !PT ;  /* 0x000000ff04047812 */ /* 0x000fe200078ec0ff */
[----:B------:R-:W-:Y:S02]  /*21080*/  IMAD.MOV.U32 R144, RZ, RZ, R17 ;  /* 0x000000ffff907224 */ /* 0x000fe400078e0011 */
[C---:B------:R-:W-:Y:S01]  /*21090*/  FMUL.FTZ R8, R0.reuse, R152 ;  /* 0x0000009800087220 */ /* 0x040fe20000410000 */
[----:B------:R-:W-:Y:S01]  /*210a0*/  FMUL.FTZ R13, R0, R145 ;  /* 0x00000091000d7220 */ /* 0x000fe20000410000 */
[----:B------:R-:W-:Y:S01]  /*210b0*/  PRMT R69, R4, 0x5410, R5 ;  /* 0x0000541004457816 */ /* 0x000fe20000000005 */
[----:B------:R-:W-:Y:S02]  /*210c0*/  IMAD.MOV.U32 R4, RZ, RZ, R10 ;  /* 0x000000ffff047224 */ /* 0x000fe400078e000a */
[C---:B------:R-:W-:Y:S01]  /*210d0*/  FMUL.FTZ R29, R0.reuse, R137 ;  /* 0x00000089001d7220 */ /* 0x040fe20000410000 */
[----:B------:R-:W-:Y:S02]  /*210e0*/  IMAD.MOV.U32 R5, RZ, RZ, R11 ;  /* 0x000000ffff057224 */ /* 0x000fe400078e000b */
[C---:B------:R-:W-:Y:S01]  /*210f0*/  FMUL.FTZ R25, R0.reuse, R141 ;  /* 0x0000008d00197220 */ /* 0x040fe20000410000 */
[----:B------:R-:W-:Y:S02]  /*21100*/  IMAD.MOV.U32 R16, RZ, RZ, R20 ;  /* 0x000000ffff107224 */ /* 0x000fe400078e0014 */
[C---:B------:R-:W-:Y:S01]  /*21110*/  FMUL.FTZ R28, R0.reuse, R136 ;  /* 0x00000088001c7220 */ /* 0x040fe20000410000 */
[----:B------:R-:W-:Y:S02]  /*21120*/  IMAD.MOV.U32 R20, RZ, RZ, R93 ;  /* 0x000000ffff147224 */ /* 0x000fe400078e005d */
[----:B------:R-:W-:Y:S01]  /*21130*/  FMUL.FTZ R24, R0, R140 ;  /* 0x0000008c00187220 */ /* 0x000fe20000410000 */
[----:B------:R-:W-:Y:S01]  /*21140*/  IMAD.MOV.U32 R152, RZ, RZ, R32 ;  /* 0x000000ffff987224 */ /* 0x000fe200078e0020 */
[----:B------:R-:W-:Y:S01]  /*21150*/  MUFU.EX2 R105, R105 ;  /* 0x0000006900697308 */ /* 0x000fe20000000800 */
[----:B------:R-:W-:Y:S02]  /*21160*/  IMAD.MOV.U32 R145, RZ, RZ, R144 ;  /* 0x000000ffff917224 */ /* 0x000fe400078e0090 */
[----:B-1----:R-:W-:Y:S01]  /*21170*/  FMUL.FTZ R2, R7, UR4 ;  /* 0x0000000407027c20 */ /* 0x002fe20008410000 */
[C---:B--2---:R-:W-:Y:S01]  /*21180*/  FMUL.FTZ R10, R3.reuse, R154 ;  /* 0x0000009a030a7220 */ /* 0x044fe20000410000 */
[----:B------:R-:W2:Y:S01]  /*21190*/  LDL.LU R7, [R1+0x48] ;  /* 0x0000480001077983 */ /* 0x000ea20000300800 */
[C---:B------:R-:W-:Y:S01]  /*211a0*/  FMUL.FTZ R11, R3.reuse, R155 ;  /* 0x0000009b030b7220 */ /* 0x040fe20000410000 */
[C---:B------:R-:W-:Y:S01]  /*211b0*/  FMUL.FTZ R15, R3.reuse, R147 ;  /* 0x00000093030f7220 */ /* 0x040fe20000410000 */
[C---:B------:R-:W-:Y:S02]  /*211c0*/  FMUL.FTZ R26, R3.reuse, R142 ;  /* 0x0000008e031a7220 */ /* 0x040fe40000410000 */
[----:B------:R-:W1:Y:S01]  /*211d0*/  MUFU.EX2 R2, R2 ;  /* 0x0000000200027308 */ /* 0x000e620000000800 */
[C---:B------:R-:W-:Y:S01]  /*211e0*/  FMUL.FTZ R31, R3.reuse, R139 ;  /* 0x0000008b031f7220 */ /* 0x040fe20000410000 */
        /* <DEDUP_REMOVED lines=8> */
[C---:B-1----:R-:W-:Y:S01]  /*21270*/  FMUL.FTZ R17, R2.reuse, R161 ;  /* 0x000000a102117220 */ /* 0x042fe20000410000 */
[C---:B------:R-:W-:Y:S01]  /*21280*/  FMUL.FTZ R16, R2.reuse, R160 ;  /* 0x000000a002107220 */ /* 0x040fe20000410000 */
[C---:B------:R-:W-:Y:S01]  /*21290*/  FMUL.FTZ R4, R2.reuse, R164 ;  /* 0x000000a402047220 */ /* 0x040fe20000410000 */
[----:B------:R-:W-:Y:S01]  /*212a0*/  MUFU.EX2 R160, R57 ;  /* 0x0000003900a07308 */ /* 0x000fe20000000800 */
[C---:B------:R-:W-:Y:S01]  /*212b0*/  FMUL.FTZ R5, R2.reuse, R165 ;  /* 0x000000a502057220 */ /* 0x040fe20000410000 */
[C---:B------:R-:W-:Y:S01]  /*212c0*/  FMUL.FTZ R21, R2.reuse, R157 ;  /* 0x0000009d02157220 */ /* 0x040fe20000410000 */
[C---:B------:R-:W-:Y:S01]  /*212d0*/  FMUL.FTZ R32, R2.reuse, R148 ;  /* 0x0000009402207220 */ /* 0x040fe20000410000 */
[----:B------:R-:W-:Y:S01]  /*212e0*/  FMUL.FTZ R33, R2, R149 ;  /* 0x0000009502217220 */ /* 0x000fe20000410000 */
[----:B------:R-:W-:Y:S02]  /*212f0*/  IMAD.MOV.U32 R154, RZ, RZ, R140 ;  /* 0x000000ffff9a7224 */ /* 0x000fe400078e008c */
[----:B------:R-:W-:Y:S03]  /*21300*/  IMAD.MOV.U32 R145, RZ, RZ, R35 ;  /* 0x000000ffff917224 */ /* 0x000fe600078e0023 */
[----:B------:R-:W-:Y:S01]  /*21310*/  MUFU.EX2 R173, R64 ;  /* 0x0000004000ad7308 */ /* 0x000fe20000000800 */
[----:B------:R-:W-:Y:S09]  /*21320*/  IMAD.MOV.U32 R157, RZ, RZ, R83 ;  /* 0x000000ffff9d7224 */ /* 0x000ff200078e0053 */
[----:B------:R-:W-:Y:S10]  /*21330*/  MUFU.EX2 R165, R74 ;  /* 0x0000004a00a57308 */ /* 0x000ff40000000800 */
[----:B------:R1:W-:Y:S01]  /*21340*/  MUFU.EX2 R164, R88 ;  /* 0x0000005800a47308 */ /* 0x0003e20000000800 */
[C---:B---3--:R-:W-:Y:S01]  /*21350*/  FFMA.FTZ R104, R0.reuse, R9, R27 ;  /* 0x0000000900687223 */ /* 0x048fe2000001001b */
[C---:B------:R-:W-:Y:S01]  /*21360*/  FMUL.FTZ R27, R3.reuse, R143 ;  /* 0x0000008f031b7220 */ /* 0x040fe20000410000 */
[----:B------:R-:W-:Y:S01]  /*21370*/  FMUL.FTZ R9, R0, R153 ;  /* 0x0000009900097220 */ /* 0x000fe20000410000 */
[----:B------:R-:W-:Y:S02]  /*21380*/  IMAD.MOV.U32 R153, RZ, RZ, R20 ;  /* 0x000000ffff997224 */ /* 0x000fe400078e0014 */
[C---:B----4-:R-:W-:Y:S01]  /*21390*/  FFMA.FTZ R120, R3.reuse, R18, R30 ;  /* 0x0000001203787223 */ /* 0x050fe2000001001e */
[----:B------:R-:W-:Y:S02]  /*213a0*/  IMAD.MOV.U32 R18, RZ, RZ, R14 ;  /* 0x000000ffff127224 */ /* 0x000fe400078e000e */
[C---:B------:R-:W-:Y:S01]  /*213b0*/  FMUL.FTZ R14, R3.reuse, R146 ;  /* 0x00000092030e7220 */ /* 0x040fe20000410000 */
[----:B------:R-:W-:Y:S01]  /*213c0*/  FMUL.FTZ R30, R3, R138 ;  /* 0x0000008a031e7220 */ /* 0x000fe20000410000 */
[----:B------:R-:W-:Y:S01]  /*213d0*/  IMAD.MOV.U32 R144, RZ, RZ, R153 ;  /* 0x000000ffff907224 */ /* 0x000fe200078e0099 */
[----:B------:R-:W3:Y:S01]  /*213e0*/  LDL.LU R3, [R1+0x4c] ;  /* 0x00004c0001037983 */ /* 0x000ee20000300800 */
[----:B------:R-:W-:Y:S01]  /*213f0*/  IMAD.MOV.U32 R153, RZ, RZ, R152 ;  /* 0x000000ffff997224 */ /* 0x000fe200078e0098 */
[----:B------:R-:W4:Y:S01]  /*21400*/  MUFU.EX2 R0, R6 ;  /* 0x0000000600007308 */ /* 0x000f220000000800 */
[----:B------:R-:W-:Y:S01]  /*21410*/  IMAD.MOV.U32 R136, RZ, RZ, R144 ;  /* 0x000000ffff887224 */ /* 0x000fe200078e0090 */
[----:B------:R-:W3:Y:S01]  /*21420*/  LDL R161, [R1+0x4] ;  /* 0x0000040001a17983 */ /* 0x000ee20000100800 */
[----:B------:R-:W-:Y:S02]  /*21430*/  IMAD.MOV.U32 R147, RZ, RZ, R153 ;  /* 0x000000ffff937224 */ /* 0x000fe400078e0099 */
[----:B------:R-:W-:Y:S01]  /*21440*/  FMUL.FTZ R20, R2, R156 ;  /* 0x0000009c02147220 */ /* 0x000fe20000410000 */
[----:B------:R-:W-:Y:S02]  /*21450*/  IMAD.MOV.U32 R144, RZ, RZ, R34 ;  /* 0x000000ffff907224 */ /* 0x000fe400078e0022 */
[----:B------:R-:W-:Y:S02]  /*21460*/  IMAD.MOV.U32 R143, RZ, RZ, R23 ;  /* 0x000000ffff8f7224 */ /* 0x000fe400078e0017 */
[----:B------:R-:W-:Y:S02]  /*21470*/  IMAD.MOV.U32 R138, RZ, RZ, R172 ;  /* 0x000000ffff8a7224 */ /* 0x000fe400078e00ac */
[----:B------:R-:W-:Y:S01]  /*21480*/  MUFU.EX2 R172, R67 ;  /* 0x0000004300ac7308 */ /* 0x000fe20000000800 */
[----:B------:R-:W-:Y:S04]  /*21490*/  IMAD.MOV.U32 R156, RZ, RZ, R82 ;  /* 0x000000ffff9c7224 */ /* 0x000fe800078e0052 */
[----:B-1----:R-:W-:Y:S02]  /*214a0*/  IMAD.MOV.U32 R88, RZ, RZ, R156 ;  /* 0x000000ffff587224 */ /* 0x002fe400078e009c */
[C---:B----4-:R-:W-:Y:S01]  /*214b0*/  FMUL.FTZ R22, R0.reuse, R158 ;  /* 0x0000009e00167220 */ /* 0x050fe20000410000 */
[C---:B------:R-:W-:Y:S01]  /*214c0*/  FMUL.FTZ R6, R0.reuse, R166 ;  /* 0x000000a600067220 */ /* 0x040fe20000410000 */
[C---:B------:R-:W-:Y:S01]  /*214d0*/  FMUL.FTZ R23, R0.reuse, R159 ;  /* 0x0000009f00177220 */ /* 0x040fe20000410000 */
[C---:B------:R-:W-:Y:S01]  /*214e0*/  FMUL.FTZ R34, R0.reuse, R150 ;  /* 0x0000009600227220 */ /* 0x040fe20000410000 */
[----:B------:R-:W-:Y:S01]  /*214f0*/  FMUL.FTZ R35, R0, R151 ;  /* 0x0000009700237220 */ /* 0x000fe20000410000 */
[----:B------:R-:W-:Y:S01]  /*21500*/  MUFU.EX2 R166, R72 ;  /* 0x0000004800a67308 */ /* 0x000fe20000000800 */
[----:B------:R-:W-:Y:S02]  /*21510*/  IMAD.MOV.U32 R150, RZ, RZ, R142 ;  /* 0x000000ffff967224 */ /* 0x000fe400078e008e */
[----:B------:R-:W-:Y:S07]  /*21520*/  IMAD.MOV.U32 R151, RZ, RZ, R143 ;  /* 0x000000ffff977224 */ /* 0x000fee00078e008f */
[----:B------:R1:W-:Y:S02]  /*21530*/  MUFU.EX2 R159, R90 ;  /* 0x0000005a009f7308 */ /* 0x0003e40000000800 */
[----:B-1----:R-:W-:Y:S02]  /*21540*/  IMAD.MOV.U32 R90, RZ, RZ, R138 ;  /* 0x000000ffff5a7224 */ /* 0x002fe400078e008a */
[----:B--2---:R-:W-:Y:S01]  /*21550*/  FFMA.FTZ R93, R2, R7, R46 ;  /* 0x00000007025d7223 */ /* 0x004fe2000001002e */
[----:B------:R-:W-:Y:S01]  /*21560*/  F2FP.F16.F32.PACK_AB R2, R210, R252 ;  /* 0x000000fcd202723e */ /* 0x000fe200000000ff */
[----:B------:R-:W-:Y:S04]  /*21570*/  IMAD.MOV.U32 R7, RZ, RZ, R94 ;  /* 0x000000ffff077224 */ /* 0x000fe800078e005e */
[----:B------:R-:W-:Y:S02]  /*21580*/  IMAD.MOV.U32 R152, RZ, RZ, R7 ;  /* 0x000000ffff987224 */ /* 0x000fe400078e0007 */
[----:B------:R-:W-:Y:S02]  /*21590*/  IMAD.MOV.U32 R7, RZ, RZ, R19 ;  /* 0x000000ffff077224 */ /* 0x000fe400078e0013 */
[----:B------:R-:W-:Y:S02]  /*215a0*/  IMAD.MOV.U32 R19, RZ, RZ, R18 ;  /* 0x000000ffff137224 */ /* 0x000fe400078e0012 */
[----:B------:R-:W-:Y:S02]  /*215b0*/  IMAD.MOV.U32 R18, RZ, RZ, R122 ;  /* 0x000000ffff127224 */ /* 0x000fe400078e007a */
[----:B------:R-:W-:Y:S02]  /*215c0*/  IMAD.MOV.U32 R122, RZ, RZ, R106 ;  /* 0x000000ffff7a7224 */ /* 0x000fe400078e006a */
[----:B------:R-:W-:Y:S02]  /*215d0*/  IMAD.MOV.U32 R146, RZ, RZ, R18 ;  /* 0x000000ffff927224 */ /* 0x000fe400078e0012 */
[C---:B------:R-:W-:Y:S01]  /*215e0*/  FMUL.FTZ R18, R0.reuse, R162 ;  /* 0x000000a200127220 */ /* 0x040fe20000410000 */
[----:B------:R-:W-:Y:S02]  /*215f0*/  IMAD.MOV.U32 R137, RZ, RZ, R122 ;  /* 0x000000ffff897224 */ /* 0x000fe400078e007a */
[----:B------:R-:W-:Y:S02]  /*21600*/  IMAD.MOV.U32 R122, RZ, RZ, R177 ;  /* 0x000000ffff7a7224 */ /* 0x000fe400078e00b1 */
[----:B------:R-:W1:Y:S01]  /*21610*/  MUFU.EX2 R177, R55 ;  /* 0x0000003700b17308 */ /* 0x000e620000000800 */
[----:B------:R-:W-:Y:S02]  /*21620*/  IMAD.MOV.U32 R106, RZ, RZ, R54 ;  /* 0x000000ffff6a7224 */ /* 0x000fe400078e0036 */
[----:B------:R-:W-:Y:S02]  /*21630*/  IMAD.MOV.U32 R140, RZ, RZ, R7 ;  /* 0x000000ffff8c7224 */ /* 0x000fe400078e0007 */
[C---:B------:R-:W-:Y:S01]  /*21640*/  FMUL.FTZ R7, R0.reuse, R167 ;  /* 0x000000a700077220 */ /* 0x040fe20000410000 */
[----:B------:R-:W-:Y:S02]  /*21650*/  IMAD.MOV.U32 R162, RZ, RZ, R154 ;  /* 0x000000ffffa27224 */ /* 0x000fe400078e009a */
[----:B------:R-:W-:Y:S02]  /*21660*/  IMAD.MOV.U32 R153, RZ, RZ, R152 ;  /* 0x000000ffff997224 */ /* 0x000fe400078e0098 */
[----:B------:R-:W-:Y:S01]  /*21670*/  MUFU.EX2 R167, R73 ;  /* 0x0000004900a77308 */ /* 0x000fe20000000800 */
[----:B------:R-:W-:Y:S02]  /*21680*/  IMAD.MOV.U32 R152, RZ, RZ, R19 ;  /* 0x000000ffff987224 */ /* 0x000fe400078e0013 */
[C---:B------:R-:W-:Y:S01]  /*21690*/  FMUL.FTZ R19, R0.reuse, R163 ;  /* 0x000000a300137220 */ /* 0x040fe20000410000 */
[----:B------:R-:W-:Y:S06]  /*216a0*/  IMAD.MOV.U32 R163, RZ, RZ, R155 ;  /* 0x000000ffffa37224 */ /* 0x000fec00078e009b */
[----:B------:R-:W-:Y:S10]  /*216b0*/  MUFU.EX2 R122, R122 ;  /* 0x0000007a007a7308 */ /* 0x000ff40000000800 */
[----:B------:R2:W-:Y:S02]  /*216c0*/  MUFU.EX2 R155, R84 ;  /* 0x00000054009b7308 */ /* 0x0005e40000000800 */
[----:B--2---:R-:W-:Y:S02]  /*216d0*/  IMAD.MOV.U32 R84, RZ, RZ, R162 ;  /* 0x000000ffff547224 */ /* 0x004fe400078e00a2 */
[----:B------:R-:W-:Y:S06]  /*216e0*/  IMAD.MOV.U32 R162, RZ, RZ, R152 ;  /* 0x000000ffffa27224 */ /* 0x000fec00078e0098 */
[----:B------:R2:W-:Y:S01]  /*216f0*/  MUFU.EX2 R152, R87 ;  /* 0x0000005700987308 */ /* 0x0005e20000000800 */
[----:B------:R-:W-:Y:S02]  /*21700*/  IMAD.MOV.U32 R84, RZ, RZ, R88 ;  /* 0x000000ffff547224 */ /* 0x000fe400078e0058 */
[----:B--2---:R-:W-:Y:S02]  /*21710*/  IMAD.MOV.U32 R87, RZ, RZ, R145 ;  /* 0x000000ffff577224 */ /* 0x004fe400078e0091 */
[----:B------:R-:W-:Y:S02]  /*21720*/  IMAD.MOV.U32 R145, RZ, RZ, R92 ;  /* 0x000000ffff917224 */ /* 0x000fe400078e005c */
[----:B---3--:R-:W-:Y:S01]  /*21730*/  FFMA.FTZ R94, R0, R3, R44 ;  /* 0x00000003005e7223 */ /* 0x008fe2000001002c */
[----:B------:R-:W-:Y:S02]  /*21740*/  F2FP.F16.F32.PACK_AB R3, R241, R187 ;  /* 0x000000bbf103723e */ /* 0x000fe400000000ff */
[----:B------:R-:W-:Y:S02]  /*21750*/  F2FP.F16.F32.PACK_AB R0, R209, R250 ;  /* 0x000000fad100723e */ /* 0x000fe400000000ff */
[--C-:B------:R-:W-:Y:S01]  /*21760*/  HSET2.LE.AND R55, R147, R161.reuse, PT ;  /* 0x000000a193377233 */ /* 0x100fe20003803000 */
[----:B------:R-:W-:Y:S01]  /*21770*/  IMAD.MOV.U32 R147, RZ, RZ, R146 ;  /* 0x000000ffff937224 */ /* 0x000fe200078e0092 */
        /* <DEDUP_REMOVED lines=27> */
[----:B------:R2:W3:Y:S01]  /*21930*/  MUFU.EX2 R175, R59 ;  /* 0x0000003b00af7308 */ /* 0x0004e20000000800 */
[--C-:B------:R-:W-:Y:S01]  /*21940*/  HSET2.LE.AND R56, R56, R161.reuse, PT ;  /* 0x000000a138387233 */ /* 0x100fe20003803000 */
[----:B------:R-:W-:Y:S01]  /*21950*/  IMAD.MOV.U32 R158, RZ, RZ, R137 ;  /* 0x000000ffff9e7224 */ /* 0x000fe200078e0089 */
[----:B------:R-:W-:Y:S01]  /*21960*/  F2FP.F16.F32.PACK_AB R0, R194, R180 ;  /* 0x000000b4c200723e */ /* 0x000fe200000000ff */
[----:B------:R-:W-:Y:S01]  /*21970*/  IMAD.MOV.U32 R137, RZ, RZ, R174 ;  /* 0x000000ffff897224 */ /* 0x000fe200078e00ae */
[----:B------:R-:W-:Y:S01]  /*21980*/  F2FP.F16.F32.PACK_AB R2, R202, R183 ;  /* 0x000000b7ca02723e */ /* 0x000fe200000000ff */
[----:B------:R4:W5:Y:S01]  /*21990*/  LDL.LU R214, [R1+0xc8] ;  /* 0x0000c80001d67983 */ /* 0x0009620000300800 */
[----:B------:R-:W-:Y:S03]  /*219a0*/  F2FP.F16.F32.PACK_AB R44, R235, R191 ;  /* 0x000000bfeb2c723e */ /* 0x000fe600000000ff */
[----:B------:R1:W4:Y:S01]  /*219b0*/  MUFU.EX2 R174, R65 ;  /* 0x0000004100ae7308 */ /* 0x0003220000000800 */
[----:B------:R-:W-:Y:S01]  /*219c0*/  LOP3.LUT R57, R57, R0, RZ, 0xc0, !PT ;  /* 0x0000000039397212 */ /* 0x000fe200078ec0ff */
[----:B------:R-:W-:Y:S01]  /*219d0*/  IMAD.MOV.U32 R148, RZ, RZ, R146 ;  /* 0x000000ffff947224 */ /* 0x000fe200078e0092 */
[--C-:B------:R-:W-:Y:S01]  /*219e0*/  HSET2.LE.AND R62, R62, R161.reuse, PT ;  /* 0x000000a13e3e7233 */ /* 0x100fe20003803000 */
[----:B------:R-:W-:Y:S01]  /*219f0*/  IMAD.MOV.U32 R154, RZ, RZ, R153 ;  /* 0x000000ffff9a7224 */ /* 0x000fe200078e0099 */
[----:B------:R-:W-:Y:S01]  /*21a00*/  LOP3.LUT R60, R60, R2, RZ, 0xc0, !PT ;  /* 0x000000023c3c7212 */ /* 0x000fe200078ec0ff */
[----:B------:R-:W-:Y:S01]  /*21a10*/  IMAD.MOV.U32 R146, RZ, RZ, R45 ;  /* 0x000000ffff927224 */ /* 0x000fe200078e002d */
[--C-:B------:R-:W-:Y:S03]  /*21a20*/  HSET2.LE.AND R64, R76, R161.reuse, PT ;  /* 0x000000a14c407233 */ /* 0x100fe60003803000 */
[----:B------:R3:W4:Y:S01]  /*21a30*/  MUFU.EX2 R153, R89 ;  /* 0x0000005900997308 */ /* 0x0007220000000800 */
[--C-:B--2---:R-:W-:Y:S01]  /*21a40*/  HSET2.LE.AND R59, R147, R161.reuse, PT ;  /* 0x000000a1933b7233 */ /* 0x104fe20003803000 */
[----:B------:R-:W-:Y:S01]  /*21a50*/  IMAD.MOV.U32 R142, RZ, RZ, R47 ;  /* 0x000000ffff8e7224 */ /* 0x000fe200078e002f */
[----:B------:R-:W-:Y:S02]  /*21a60*/  LOP3.LUT R56, R56, R44, RZ, 0xc0, !PT ;  /* 0x0000002c38387212 */ /* 0x000fe400078ec0ff */
[----:B------:R-:W-:Y:S01]  /*21a70*/  F2FP.F16.F32.PACK_AB R0, R251, R246 ;  /* 0x000000f6fb00723e */ /* 0x000fe200000000ff */
[----:B------:R-:W-:Y:S01]  /*21a80*/  IMAD.MOV.U32 R143, RZ, RZ, R142 ;  /* 0x000000ffff8f7224 */ /* 0x000fe200078e008e */
[----:B------:R-:W-:Y:S01]  /*21a90*/  LOP3.LUT R59, R59, R3, RZ, 0xc0, !PT ;  /* 0x000000033b3b7212 */ /* 0x000fe200078ec0ff */
[----:B------:R-:W-:Y:S01]  /*21aa0*/  IMAD.U32 R3, RZ, RZ, UR43 ;  /* 0x0000002bff037e24 */ /* 0x000fe2000f8e00ff */
[--C-:B------:R-:W-:Y:S01]  /*21ab0*/  HSET2.LE.AND R66, R78, R161.reuse, PT ;  /* 0x000000a14e427233 */ /* 0x100fe20003803000 */
[----:B------:R2:W4:Y:S01]  /*21ac0*/  MUFU.EX2 R147, R85 ;  /* 0x0000005500937308 */ /* 0x0005220000000800 */
[--C-:B-1----:R-:W-:Y:S02]  /*21ad0*/  HSET2.LE.AND R65, R75, R161.reuse, PT ;  /* 0x000000a14b417233 */ /* 0x102fe40003803000 */
[----:B------:R-:W-:Y:S02]  /*21ae0*/  LOP3.LUT R45, R163, UR27, R3, 0x96, !PT ;  /* 0x0000001ba32d7c12 */ /* 0x000fe4000f8e9603 */
[----:B------:R-:W-:Y:S02]  /*21af0*/  F2FP.F16.F32.PACK_AB R2, R192, R182 ;  /* 0x000000b6c002723e */ /* 0x000fe400000000ff */
[----:B------:R-:W-:Y:S01]  /*21b00*/  F2FP.F16.F32.PACK_AB R3, R188, R178 ;  /* 0x000000b2bc03723e */ /* 0x000fe200000000ff */
[----:B------:R-:W-:Y:S01]  /*21b10*/  IMAD.WIDE.U32 R46, R45, -0x326172a9, RZ ;  /* 0xcd9e8d572d2e7825 */ /* 0x000fe200078e00ff */
[----:B------:R-:W-:Y:S01]  /*21b20*/  F2FP.F16.F32.PACK_AB R44, R234, R189 ;  /* 0x000000bdea2c723e */ /* 0x000fe200000000ff */
[----:B------:R-:W-:Y:S01]  /*21b30*/  MUFU.EX2 R142, R134 ;  /* 0x00000086008e7308 */ /* 0x000fe20000000800 */
[----:B------:R-:W-:Y:S01]  /*21b40*/  LOP3.LUT R62, R62, R0, RZ, 0xc0, !PT ;  /* 0x000000003e3e7212 */ /* 0x000fe200078ec0ff */
[----:B---3--:R-:W-:Y:S01]  /*21b50*/  IMAD.MOV.U32 R89, RZ, RZ, R157 ;  /* 0x000000ffff597224 */ /* 0x008fe200078e009d */
[--C-:B------:R-:W-:Y:S02]  /*21b60*/  HSET2.LE.AND R63, R63, R161.reuse, PT ;  /* 0x000000a13f3f7233 */ /* 0x100fe40003803000 */
[----:B------:R-:W-:Y:S02]  /*21b70*/  LOP3.LUT R64, R64, R2, RZ, 0xc0, !PT ;  /* 0x0000000240407212 */ /* 0x000fe400078ec0ff */
[--C-:B------:R-:W-:Y:S01]  /*21b80*/  HSET2.LE.AND R70, R70, R161.reuse, PT ;  /* 0x000000a146467233 */ /* 0x100fe20003803000 */
[----:B--2---:R-:W-:Y:S01]  /*21b90*/  IMAD.MOV.U32 R85, RZ, RZ, R163 ;  /* 0x000000ffff557224 */ /* 0x004fe200078e00a3 */
[----:B------:R-:W-:Y:S01]  /*21ba0*/  F2FP.F16.F32.PACK_AB R0, R248, R245 ;  /* 0x000000f5f800723e */ /* 0x000fe200000000ff */
[----:B------:R-:W-:Y:S01]  /*21bb0*/  IMAD.MOV.U32 R163, RZ, RZ, R137 ;  /* 0x000000ffffa37224 */ /* 0x000fe200078e0089 */
[----:B------:R-:W-:Y:S01]  /*21bc0*/  LOP3.LUT R65, R65, R3, RZ, 0xc0, !PT ;  /* 0x0000000341417212 */ /* 0x000fe200078ec0ff */
[----:B------:R-:W-:Y:S01]  /*21bd0*/  IMAD.MOV.U32 R137, RZ, RZ, R126 ;  /* 0x000000ffff897224 */ /* 0x000fe200078e007e */
[----:B------:R-:W-:Y:S01]  /*21be0*/  LOP3.LUT R66, R66, R44, RZ, 0xc0, !PT ;  /* 0x0000002c42427212 */ /* 0x000fe200078ec0ff */
[----:B------:R-:W-:Y:S01]  /*21bf0*/  IMAD.MOV.U32 R126, RZ, RZ, R107 ;  /* 0x000000ffff7e7224 */ /* 0x000fe200078e006b */
[----:B------:R-:W-:Y:S01]  /*21c00*/  F2FP.F16.F32.PACK_AB R2, R238, R239 ;  /* 0x000000efee02723e */ /* 0x000fe200000000ff */
[----:B------:R1:W2:Y:S01]  /*21c10*/  MUFU.EX2 R157, R91 ;  /* 0x0000005b009d7308 */ /* 0x0002a20000000800 */
[--C-:B------:R-:W-:Y:S02]  /*21c20*/  HSET2.LE.AND R71, R71, R161.reuse, PT ;  /* 0x000000a147477233 */ /* 0x100fe40003803000 */
[----:B------:R-:W-:Y:S02]  /*21c30*/  F2FP.F16.F32.PACK_AB R3, R236, R232 ;  /* 0x000000e8ec03723e */ /* 0x000fe400000000ff */
[----:B------:R-:W-:Y:S02]  /*21c40*/  LOP3.LUT R44, R47, UR36, R150, 0x96, !PT ;  /* 0x000000242f2c7c12 */ /* 0x000fe4000f8e9696 */
[----:B------:R-:W-:Y:S03]  /*21c50*/  LOP3.LUT R63, R63, R0, RZ, 0xc0, !PT ;  /* 0x000000003f3f7212 */ /* 0x000fe600078ec0ff */
[----:B------:R3:W-:Y:S01]  /*21c60*/  MUFU.EX2 R134, R170 ;  /* 0x000000aa00867308 */ /* 0x0007e20000000800 */
[--C-:B------:R-:W-:Y:S02]  /*21c70*/  HSET2.LE.AND R61, R61, R161.reuse, PT ;  /* 0x000000a13d3d7233 */ /* 0x100fe40003803000 */
[--C-:B------:R-:W-:Y:S02]  /*21c80*/  HSET2.LE.AND R67, R79, R161.reuse, PT ;  /* 0x000000a14f437233 */ /* 0x100fe40003803000 */
[----:B------:R-:W-:Y:S02]  /*21c90*/  LOP3.LUT R70, R70, R2, RZ, 0xc0, !PT ;  /* 0x0000000246467212 */ /* 0x000fe400078ec0ff */
[--C-:B------:R-:W-:Y:S02]  /*21ca0*/  HSET2.LE.AND R69, R69, R161.reuse, PT ;  /* 0x000000a145457233 */ /* 0x100fe40003803000 */
[----:B------:R-:W-:Y:S01]  /*21cb0*/  F2FP.F16.F32.PACK_AB R0, R229, R185 ;  /* 0x000000b9e500723e */ /* 0x000fe200000000ff */
[----:B-1----:R-:W-:Y:S01]  /*21cc0*/  IMAD.MOV.U32 R91, RZ, RZ, R139 ;  /* 0x000000ffff5b7224 */ /* 0x002fe200078e008b */
[----:B------:R-:W-:Y:S01]  /*21cd0*/  LOP3.LUT R71, R71, R3, RZ, 0xc0, !PT ;  /* 0x0000000347477212 */ /* 0x000fe200078ec0ff */
[----:B------:R-:W-:Y:S01]  /*21ce0*/  IMAD.MOV.U32 R139, RZ, RZ, R140 ;  /* 0x000000ffff8b7224 */ /* 0x000fe200078e008c */
[----:B------:R-:W-:Y:S01]  /*21cf0*/  LOP3.LUT R78, R47, UR36, R138, 0x96, !PT ;  /* 0x000000242f4e7c12 */ /* 0x000fe2000f8e968a */
[----:B------:R-:W-:Y:S01]  /*21d00*/  IMAD.MOV.U32 R138, RZ, RZ, R154 ;  /* 0x000000ffff8a7224 */ /* 0x000fe200078e009a */
[----:B------:R-:W-:Y:S01]  /*21d10*/  LOP3.LUT R79, R197, UR13, R46, 0x96, !PT ;  /* 0x0000000dc54f7c12 */ /* 0x000fe2000f8e962e */
[----:B------:R1:W2:Y:S01]  /*21d20*/  MUFU.EX2 R154, R86 ;  /* 0x00000056009a7308 */ /* 0x0002a20000000800 */
[--C-:B------:R-:W-:Y:S01]  /*21d30*/  HSET2.LE.AND R72, R80, R161.reuse, PT ;  /* 0x000000a150487233 */ /* 0x100fe20003803000 */
[----:B---3--:R-:W-:Y:S01]  /*21d40*/  IMAD.MOV.U32 R170, RZ, RZ, R90 ;  /* 0x000000ffffaa7224 */ /* 0x008fe200078e005a */
[----:B------:R-:W-:Y:S02]  /*21d50*/  F2FP.F16.F32.PACK_AB R2, R177, R176 ;  /* 0x000000b0b102723e */ /* 0x000fe400000000ff */
[----:B------:R-:W-:Y:S01]  /*21d60*/  LOP3.LUT R45, R199, UR13, R46, 0x96, !PT ;  /* 0x0000000dc72d7c12 */ /* 0x000fe2000f8e962e */
[----:B------:R-:W-:Y:S01]  /*21d70*/  IMAD.WIDE.U32 R46, R44, -0x2daee0ad, RZ ;  /* 0xd2511f532c2e7825 */ /* 0x000fe200078e00ff */
[----:B------:R-:W-:Y:S03]  /*21d80*/  F2FP.F16.F32.PACK_AB R3, R175, R160 ;  /* 0x000000a0af03723e */ /* 0x000fe600000000ff */
[----:B------:R3:W-:Y:S01]  /*21d90*/  MUFU.EX2 R140, R97 ;  /* 0x00000061008c7308 */ /* 0x0007e20000000800 */
[----:B------:R-:W-:Y:S01]  /*21da0*/  LOP3.LUT R61, R61, R0, RZ, 0xc0, !PT ;  /* 0x000000003d3d7212 */ /* 0x000fe200078ec0ff */
[----:B------:R-:W-:Y:S01]  /*21db0*/  IMAD.WIDE.U32 R76, R45, -0x2daee0ad, RZ ;  /* 0xd2511f532d4c7825 */ /* 0x000fe200078e00ff */
[----:B------:R-:W-:Y:S02]  /*21dc0*/  LOP3.LUT R69, R69, R2, RZ, 0xc0, !PT ;  /* 0x0000000245457212 */ /* 0x000fe400078ec0ff */
[--C-:B------:R-:W-:Y:S01]  /*21dd0*/  HSET2.LE.AND R74, R127, R161.reuse, PT ;  /* 0x000000a17f4a7233 */ /* 0x100fe20003803000 */
[----:B------:R-:W-:Y:S01]  /*21de0*/  IMAD.MOV.U32 R127, RZ, RZ, R146 ;  /* 0x000000ffff7f7224 */ /* 0x000fe200078e0092 */
[----:B------:R-:W-:Y:S03]  /*21df0*/  F2FP.F16.F32.PACK_AB R0, R203, R195 ;  /* 0x000000c3cb00723e */ /* 0x000fe600000000ff */
[----:B------:R4:W-:Y:S01]  /*21e00*/  MUFU.EX2 R146, R168 ;  /* 0x000000a800927308 */ /* 0x0009e20000000800 */
[----:B------:R-:W-:Y:S01]  /*21e10*/  LOP3.LUT R72, R72, R3, RZ, 0xc0, !PT ;  /* 0x0000000348487212 */ /* 0x000fe200078ec0ff */
[----:B-1----:R-:W-:Y:S01]  /*21e20*/  IMAD.MOV.U32 R86, RZ, RZ, R144 ;  /* 0x000000ffff567224 */ /* 0x002fe200078e0090 */
[----:B------:R-:W-:Y:S02]  /*21e30*/  F2FP.F16.F32.PACK_AB R2, R167, R172 ;  /* 0x000000aca702723e */ /* 0x000fe400000000ff */
[----:B------:R-:W-:Y:S01]  /*21e40*/  LOP3.LUT R3, R47, UR12, R156, 0x96, !PT ;  /* 0x0000000c2f037c12 */ /* 0x000fe2000f8e969c */
[----:B------:R-:W-:Y:S01]  /*21e50*/  IMAD.MOV.U32 R156, RZ, RZ, R141 ;  /* 0x000000ffff9c7224 */ /* 0x000fe200078e008d */
[----:B------:R-:W-:Y:S03]  /*21e60*/  LOP3.LUT R67, R67, R0, RZ, 0xc0, !PT ;  /* 0x0000000043437212 */ /* 0x000fe600078ec0ff */
[----:B------:R1:W2:Y:S01]  /*21e70*/  MUFU.EX2 R144, R132 ;  /* 0x0000008400907308 */ /* 0x0002a20000000800 */
[--C-:B------:R-:W-:Y:S01]  /*21e80*/  HSET2.LE.AND R68, R68, R161.reuse, PT ;  /* 0x000000a144447233 */ /* 0x100fe20003803000 */
[----:B------:R-:W-:Y:S01]  /*21e90*/  IMAD.WIDE.U32 R44, R3, -0x326172a9, RZ ;  /* 0xcd9e8d57032c7825 */ /* 0x000fe200078e00ff */
[----:B------:R-:W-:Y:S02]  /*21ea0*/  LOP3.LUT R74, R74, R2, RZ, 0xc0, !PT ;  /* 0x000000024a4a7212 */ /* 0x000fe400078ec0ff */
[----:B------:R-:W-:Y:S01]  /*21eb0*/  F2FP.F16.F32.PACK_AB R0, R190, R184 ;  /* 0x000000b8be00723e */ /* 0x000fe200000000ff */
[----:B---3--:R-:W-:Y:S01]  /*21ec0*/  IMAD.MOV.U32 R97, RZ, RZ, R143 ;  /* 0x000000ffff617224 */ /* 0x008fe200078e008f */
[----:B------:R-:W-:Y:S03]  /*21ed0*/  LOP3.LUT R2, R77, UR25, R46, 0x96, !PT ;  /* 0x000000194d027c12 */ /* 0x000fe6000f8e962e */
[----:B------:R3:W2:Y:S01]  /*21ee0*/  MUFU.EX2 R141, R96 ;  /* 0x00000060008d7308 */ /* 0x0006a20000000800 */
[----:B------:R-:W-:Y:S01]  /*21ef0*/  LOP3.LUT R68, R68, R0, RZ, 0xc0, !PT ;  /* 0x0000000044447212 */ /* 0x000fe200078ec0ff */
[----:B----4-:R-:W-:Y:S01]  /*21f00*/  IMAD.MOV.U32 R168, RZ, RZ, R124 ;  /* 0x000000ffffa87224 */ /* 0x010fe200078e007c */
[--C-:B------:R-:W-:Y:S01]  /*21f10*/  HSET2.LE.AND R73, R81, R161.reuse, PT ;  /* 0x000000a151497233 */ /* 0x100fe20003803000 */
[----:B------:R-:W-:Y:S01]  /*21f20*/  IMAD.MOV.U32 R124, RZ, RZ, R131 ;  /* 0x000000ffff7c7224 */ /* 0x000fe200078e0083 */
[----:B------:R-:W-:Y:S01]  /*21f30*/  F2FP.F16.F32.PACK_AB R0, R174, R173 ;  /* 0x000000adae00723e */ /* 0x000fe200000000ff */
[----:B------:R-:W-:Y:S01]  /*21f40*/  IMAD.WIDE.U32 R46, R2, -0x326172a9, RZ ;  /* 0xcd9e8d57022e7825 */ /* 0x000fe200078e00ff */
[----:B------:R-:W-:Y:S03]  /*21f50*/  LOP3.LUT R2, R45, UR28, R198, 0x96, !PT ;  /* 0x0000001c2d027c12 */ /* 0x000fe6000f8e96c6 */
[----:B------:R4:W-:Y:S01]  /*21f60*/  MUFU.EX2 R131, R101 ;  /* 0x0000006500837308 */ /* 0x0009e20000000800 */
[----:B------:R-:W-:Y:S01]  /*21f70*/  LOP3.LUT R73, R73, R0, RZ, 0xc0, !PT ;  /* 0x0000000049497212 */ /* 0x000fe200078ec0ff */
[----:B-1----:R-:W-:Y:S01]  /*21f80*/  IMAD.MOV.U32 R132, RZ, RZ, R86 ;  /* 0x000000ffff847224 */ /* 0x002fe200078e0056 */
[--C-:B------:R-:W-:Y:S01]  /*21f90*/  HSET2.LE.AND R75, R133, R161.reuse, PT ;  /* 0x000000a1854b7233 */ /* 0x100fe20003803000 */
[----:B------:R-:W-:Y:S01]  /*21fa0*/  IMAD.WIDE.U32 R2, R2, -0x2daee0ad, RZ ;  /* 0xd2511f5302027825 */ /* 0x000fe200078e00ff */
[----:B------:R-:W-:Y:S05]  /*21fb0*/  F2FP.F16.F32.PACK_AB R0, R165, R166 ;  /* 0x000000a6a500723e */ /* 0x000fea00000000ff */
[----:B------:R1:W-:Y:S01]  /*21fc0*/  MUFU.EX2 R143, R98 ;  /* 0x00000062008f7308 */ /* 0x0003e20000000800 */
[----:B------:R-:W-:Y:S01]  /*21fd0*/  LOP3.LUT R75, R75, R0, RZ, 0xc0, !PT ;  /* 0x000000004b4b7212 */ /* 0x000fe200078ec0ff */
[----:B---3--:R-:W-:Y:S01]  /*21fe0*/  IMAD.MOV.U32 R96, RZ, RZ, R138 ;  /* 0x000000ffff607224 */ /* 0x008fe200078e008a */
[----:B------:R-:W-:Y:S01]  /*21ff0*/  LOP3.LUT R0, R47, UR24, R44, 0x96, !PT ;  /* 0x000000182f007c12 */ /* 0x000fe2000f8e962c */
[----:B------:R-:W-:Y:S01]  /*22000*/  IMAD.MOV.U32 R138, RZ, RZ, R136 ;  /* 0x000000ffff8a7224 */ /* 0x000fe200078e0088 */
[----:B------:R-:W-:Y:S01]  /*22010*/  LOP3.LUT R44, R3, UR21, R76, 0x96, !PT ;  /* 0x00000015032c7c12 */ /* 0x000fe2000f8e964c */
[----:B------:R-:W-:Y:S02]  /*22020*/  IMAD.MOV.U32 R133, RZ, RZ, R87 ;  /* 0x000000ffff857224 */ /* 0x000fe400078e0057 */
[----:B------:R-:W-:Y:S02]  /*22030*/  IMAD.MOV.U32 R136, RZ, RZ, R111 ;  /* 0x000000ffff887224 */ /* 0x000fe400078e006f */
[----:B------:R-:W-:Y:S04]  /*22040*/  IMAD.WIDE.U32 R44, R44, -0x326172a9, RZ ;  /* 0xcd9e8d572c2c7825 */ /* 0x000fe800078e00ff */
[----:B------:R-:W-:Y:S01]  /*22050*/  IMAD.MOV.U32 R111, RZ, RZ, R95 ;  /* 0x000000ffff6f7224 */ /* 0x000fe200078e005f */
[----:B------:R-:W-:Y:S01]  /*22060*/  LOP3.LUT R45, R45, UR20, R46, 0x96, !PT ;  /* 0x000000142d2d7c12 */ /* 0x000fe2000f8e962e */
[----:B------:R-:W-:Y:S04]  /*22070*/  IMAD.WIDE.U32 R46, R0, -0x2daee0ad, RZ ;  /* 0xd2511f53002e7825 */ /* 0x000fe800078e00ff */
[----:B----4-:R-:W-:Y:S01]  /*22080*/  IMAD.MOV.U32 R101, RZ, RZ, R129 ;  /* 0x000000ffff657224 */ /* 0x010fe200078e0081 */
[----:B------:R-:W-:Y:S01]  /*22090*/  LOP3.LUT R2, R47, UR19, R2, 0x96, !PT ;  /* 0x000000132f027c12 */ /* 0x000fe2000f8e9602 */
[----:B-1----:R-:W-:Y:S01]  /*220a0*/  IMAD.MOV.U32 R98, RZ, RZ, R132 ;  /* 0x000000ffff627224 */ /* 0x002fe200078e0084 */
[----:B------:R-:W-:Y:S03]  /*220b0*/  MUFU.EX2 R111, R111 ;  /* 0x0000006f006f7308 */ /* 0x000fe60000000800 */
[----:B------:R-:W-:Y:S05]  /*220c0*/  IMAD.WIDE.U32 R2, R2, -0x326172a9, RZ ;  /* 0xcd9e8d5702027825 */ /* 0x000fea00078e00ff */
[----:B------:R-:W-:Y:S02]  /*220d0*/  LOP3.LUT R44, R3, UR30, R44, 0x96, !PT ;  /* 0x0000001e032c7c12 */ /* 0x000fe4000f8e962c */
[----:B------:R1:W-:Y:S01]  /*220e0*/  MUFU.EX2 R132, R171 ;  /* 0x000000ab00847308 */ /* 0x0003e20000000800 */
        /* <DEDUP_REMOVED lines=8> */
[--C-:B------:R-:W-:Y:S01]  /*22170*/  HSET2.LE.AND R80, R80, R161.reuse, PT ;  /* 0x000000a150507233 */ /* 0x100fe20003803000 */
[----:B-1----:R-:W-:Y:S01]  /*22180*/  IMAD.MOV.U32 R171, RZ, RZ, R91 ;  /* 0x000000ffffab7224 */ /* 0x002fe200078e005b */
[----:B------:R-:W-:Y:S01]  /*22190*/  PRMT R81, R81, 0x5410, R44 ;  /* 0x0000541051517816 */ /* 0x000fe2000000002c */
[----:B------:R-:W-:Y:S01]  /*221a0*/  IMAD.MOV.U32 R171, RZ, RZ, R158 ;  /* 0x000000ffffab7224 */ /* 0x000fe200078e009e */
        /* <DEDUP_REMOVED lines=13> */
[----:B------:R-:W-:Y:S02]  /*22280*/  PRMT R83, R83, 0x5410, R77 ;  /* 0x0000541053537816 */ /* 0x000fe4000000004d */
[----:B--2---:R-:W-:Y:S02]  /*22290*/  F2FP.F16.F32.PACK_AB R0, R159, R157 ;  /* 0x0000009d9f00723e */ /* 0x004fe400000000ff */
        /* <DEDUP_REMOVED lines=11> */
[----:B------:R-:W-:Y:S01]  /*22350*/  LOP3.LUT R0, R45, 0xff, RZ, 0xc0, !PT ;  /* 0x000000ff2d007812 */ /* 0x000fe200078ec0ff */
[----:B------:R-:W-:Y:S03]  /*22360*/  IMAD.WIDE.U32 R44, R79, -0x2daee0ad, RZ ;  /* 0xd2511f534f2c7825 */ /* 0x000fe600078e00ff */
        /* <DEDUP_REMOVED lines=14> */
[----:B------:R-:W-:Y:S02]  /*22450*/  LOP3.LUT R47, R45, UR20, R78, 0x96, !PT ;  /* 0x000000142d2f7c12 */ /* 0x000fe4000f8e964e */
[--C-:B------:R-:W-:Y:S02]  /*22460*/  SHF.R.U32.HI R79, RZ, 0x10, R2.reuse ;  /* 0x00000010ff4f7819 */ /* 0x100fe40000011602 */
[C---:B------:R-:W-:Y:S02]  /*22470*/  LOP3.LUT R78, R2.reuse, 0xffff, RZ, 0xc0, !PT ;  /* 0x0000ffff024e7812 */ /* 0x040fe400078ec0ff */
[----:B------:R-:W-:Y:S02]  /*22480*/  LOP3.LUT R0, R2, 0xff, RZ, 0xc0, !PT ;  /* 0x000000ff02007812 */ /* 0x000fe400078ec0ff */
[----:B------:R-:W-:Y:S02]  /*22490*/  SHF.R.U32.HI R2, RZ, 0x18, R2 ;  /* 0x00000018ff027819 */ /* 0x000fe40000011602 */
[----:B------:R-:W-:Y:S02]  /*224a0*/  LOP3.LUT R79, R79, 0xff, RZ, 0xc0, !PT ;  /* 0x000000ff4f4f7812 */ /* 0x000fe400078ec0ff */
[----:B------:R-:W-:Y:S02]  /*224b0*/  LOP3.LUT R45, R3, UR30, R44, 0x96, !PT ;  /* 0x0000001e032d7c12 */ /* 0x000fe4000f8e962c */
[----:B------:R-:W-:Y:S01]  /*224c0*/  PRMT R79, R79, 0x5410, R2 ;  /* 0x000054104f4f7816 */ /* 0x000fe20000000002 */
[----:B------:R-:W-:Y:S01]  /*224d0*/  IMAD.WIDE.U32 R2, R47, -0x2daee0ad, RZ ;  /* 0xd2511f532f027825 */ /* 0x000fe200078e00ff */
[----:B------:R-:W-:Y:S02]  /*224e0*/  SHF.R.U32.HI R78, RZ, 0x8, R78 ;  /* 0x00000008ff4e7819 */ /* 0x000fe4000001164e */
[----:B------:R-:W-:Y:S01]  /*224f0*/  SHF.R.U32.HI R77, RZ, 0x10, R45 ;  /* 0x00000010ff4d7819 */ /* 0x000fe2000001162d */
[----:B------:R-:W-:Y:S01]  /*22500*/  IMAD.MOV.U32 R47, RZ, RZ, R145 ;  /* 0x000000ffff2f7224 */ /* 0x000fe200078e0091 */
[----:B------:R-:W-:Y:S01]  /*22510*/  PRMT R78, R0, 0x5410, R78 ;  /* 0x00005410004e7816 */ /* 0x000fe2000000004e */
[----:B------:R1:W2:Y:S01]  /*22520*/  MUFU.EX2 R145, R169 ;  /* 0x000000a900917308 */ /* 0x0002a20000000800 */
[----:B------:R-:W-:Y:S02]  /*22530*/  F2FP.F16.F32.PACK_AB R0, R144, R142 ;  /* 0x0000008e9000723e */ /* 0x000fe400000000ff */
[--C-:B------:R-:W-:Y:S02]  /*22540*/  HSET2.LE.AND R79, R79, R161.reuse, PT ;  /* 0x000000a14f4f7233 */ /* 0x100fe40003803000 */
[--C-:B------:R-:W-:Y:S02]  /*22550*/  HSET2.LE.AND R78, R78, R161.reuse, PT ;  /* 0x000000a14e4e7233 */ /* 0x100fe40003803000 */
[----:B------:R-:W-:Y:S02]  /*22560*/  LOP3.LUT R86, R2, 0xff, RZ, 0xc0, !PT ;  /* 0x000000ff02567812 */ /* 0x000fe400078ec0ff */
[----:B------:R-:W-:Y:S02]  /*22570*/  SHF.R.U32.HI R87, RZ, 0x10, R2 ;  /* 0x00000010ff577819 */ /* 0x000fe40000011602 */
[----:B------:R-:W-:Y:S02]  /*22580*/  LOP3.LUT R78, R78, R0, RZ, 0xc0, !PT ;  /* 0x000000004e4e7212 */ /* 0x000fe400078ec0ff */
[----:B------:R-:W-:Y:S02]  /*22590*/  F2FP.F16.F32.PACK_AB R0, R141, R140 ;  /* 0x0000008c8d00723e */ /* 0x000fe400000000ff */
[----:B------:R-:W-:Y:S02]  /*225a0*/  LOP3.LUT R87, R87, 0xff, RZ, 0xc0, !PT ;  /* 0x000000ff57577812 */ /* 0x000fe400078ec0ff */
[----:B------:R-:W-:Y:S01]  /*225b0*/  LOP3.LUT R79, R79, R0, RZ, 0xc0, !PT ;  /* 0x000000004f4f7212 */ /* 0x000fe200078ec0ff */
[----:B-1----:R-:W-:Y:S01]  /*225c0*/  IMAD.MOV.U32 R169, RZ, RZ, R162 ;  /* 0x000000ffffa97224 */ /* 0x002fe200078e00a2 */
[----:B------:R-:W-:Y:S01]  /*225d0*/  LOP3.LUT R0, R2, 0xffff, RZ, 0xc0, !PT ;  /* 0x0000ffff02007812 */ /* 0x000fe200078ec0ff */
[----:B------:R-:W-:Y:S01]  /*225e0*/  IMAD.MOV.U32 R162, RZ, RZ, R156 ;  /* 0x000000ffffa27224 */ /* 0x000fe200078e009c */
[----:B------:R-:W-:Y:S01]  /*225f0*/  SHF.R.U32.HI R2, RZ, 0x18, R2 ;  /* 0x00000018ff027819 */ /* 0x000fe20000011602 */
[----:B------:R1:W3:Y:S01]  /*22600*/  MUFU.EX2 R156, R99 ;  /* 0x00000063009c7308 */ /* 0x0002e20000000800 */
[----:B------:R-:W-:Y:S02]  /*22610*/  SHF.R.U32.HI R0, RZ, 0x8, R0 ;  /* 0x00000008ff007819 */ /* 0x000fe40000011600 */
[----:B------:R-:W-:Y:S02]  /*22620*/  PRMT R87, R87, 0x5410, R2 ;  /* 0x0000541057577816 */ /* 0x000fe40000000002 */
[----:B------:R-:W-:Y:S02]  /*22630*/  PRMT R86, R86, 0x5410, R0 ;  /* 0x0000541056567816 */ /* 0x000fe40000000000 */
[----:B--2---:R-:W-:Y:S02]  /*22640*/  F2FP.F16.F32.PACK_AB R0, R146, R145 ;  /* 0x000000919200723e */ /* 0x004fe400000000ff */
[--C-:B------:R-:W-:Y:S02]  /*22650*/  HSET2.LE.AND R87, R87, R161.reuse, PT ;  /* 0x000000a157577233 */ /* 0x100fe40003803000 */
[--C-:B------:R-:W-:Y:S02]  /*22660*/  HSET2.LE.AND R86, R86, R161.reuse, PT ;  /* 0x000000a156567233 */ /* 0x100fe40003803000 */
[----:B------:R-:W-:Y:S02]  /*22670*/  LOP3.LUT R44, R3, UR17, R76, 0x96, !PT ;  /* 0x00000011032c7c12 */ /* 0x000fe4000f8e964c */
[----:B------:R-:W-:Y:S02]  /*22680*/  LOP3.LUT R76, R45, 0xff, RZ, 0xc0, !PT ;  /* 0x000000ff2d4c7812 */ /* 0x000fe400078ec0ff */
[----:B------:R-:W-:Y:S01]  /*22690*/  LOP3.LUT R86, R86, R0, RZ, 0xc0, !PT ;  /* 0x0000000056567212 */ /* 0x000fe200078ec0ff */
[----:B-1----:R-:W-:Y:S01]  /*226a0*/  IMAD.MOV.U32 R99, RZ, RZ, R133 ;  /* 0x000000ffff637224 */ /* 0x002fe200078e0085 */
[----:B---3--:R-:W-:Y:S01]  /*226b0*/  F2FP.F16.F32.PACK_AB R0, R156, R143 ;  /* 0x0000008f9c00723e */ /* 0x008fe200000000ff */
[----:B------:R1:W2:Y:S01]  /*226c0*/  MUFU.EX2 R133, R100 ;  /* 0x0000006400857308 */ /* 0x0002a20000000800 */
[----:B------:R-:W-:Y:S01]  /*226d0*/  LOP3.LUT R77, R77, 0xff, RZ, 0xc0, !PT ;  /* 0x000000ff4d4d7812 */ /* 0x000fe200078ec0ff */
[----:B------:R-:W-:Y:S01]  /*226e0*/  IMAD.MOV.U32 R99, RZ, RZ, R47 ;  /* 0x000000ffff637224 */ /* 0x000fe200078e002f */
[----:B------:R-:W-:Y:S02]  /*226f0*/  LOP3.LUT R87, R87, R0, RZ, 0xc0, !PT ;  /* 0x0000000057577212 */ /* 0x000fe400078ec0ff */
[----:B------:R-:W-:Y:S02]  /*22700*/  LOP3.LUT R0, R45, 0xffff, RZ, 0xc0, !PT ;  /* 0x0000ffff2d007812 */ /* 0x000fe400078ec0ff */
[----:B------:R-:W-:Y:S02]  /*22710*/  SHF.R.U32.HI R45, RZ, 0x18, R45 ;  /* 0x00000018ff2d7819 */ /* 0x000fe4000001162d */
[----:B------:R-:W-:Y:S02]  /*22720*/  SHF.R.U32.HI R0, RZ, 0x8, R0 ;  /* 0x00000008ff007819 */ /* 0x000fe40000011600 */
[----:B------:R-:W-:Y:S02]  /*22730*/  PRMT R77, R77, 0x5410, R45 ;  /* 0x000054104d4d7816 */ /* 0x000fe4000000002d */
[----:B------:R-:W-:Y:S02]  /*22740*/  PRMT R76, R76, 0x5410, R0 ;  /* 0x000054104c4c7816 */ /* 0x000fe40000000000 */
[----:B------:R-:W-:Y:S02]  /*22750*/  F2FP.F16.F32.PACK_AB R0, R134, R132 ;  /* 0x000000848600723e */ /* 0x000fe400000000ff */
[--C-:B------:R-:W-:Y:S01]  /*22760*/  HSET2.LE.AND R77, R77, R161.reuse, PT ;  /* 0x000000a14d4d7233 */ /* 0x100fe20003803000 */
[----:B-1----:R-:W-:Y:S01]  /*22770*/  IMAD.MOV.U32 R100, RZ, RZ, R168 ;  /* 0x000000ffff647224 */ /* 0x002fe200078e00a8 */
[--C-:B------:R-:W-:Y:S01]  /*22780*/  HSET2.LE.AND R76, R76, R161.reuse, PT ;  /* 0x000000a14c4c7233 */ /* 0x100fe20003803000 */
[----:B------:R-:W-:Y:S04]  /*22790*/  IMAD.MOV.U32 R168, RZ, RZ, R125 ;  /* 0x000000ffffa87224 */ /* 0x000fe800078e007d */
[----:B------:R-:W-:Y:S02]  /*227a0*/  LOP3.LUT R76, R76, R0, RZ, 0xc0, !PT ;  /* 0x000000004c4c7212 */ /* 0x000fe400078ec0ff */
[----:B--2---:R-:W-:Y:S04]  /*227b0*/  F2FP.F16.F32.PACK_AB R0, R133, R131 ;  /* 0x000000838500723e */ /* 0x004fe800000000ff */
        /* <DEDUP_REMOVED lines=18> */
[----:B------:R-:W-:Y:S01]  /*228e0*/  LOP3.LUT R0, R85, UR42, R0, 0x96, !PT ;  /* 0x0000002a55007c12 */ /* 0x000fe2000f8e9600 */
[----:B------:R-:W-:Y:S04]  /*228f0*/  IMAD.MOV.U32 R85, RZ, RZ, R89 ;  /* 0x000000ffff557224 */ /* 0x000fe800078e0059 */
[----:B------:R-:W-:Y:S05]  /*22900*/  IMAD.WIDE.U32 R88, R0, -0x326172a9, RZ ;  /* 0xcd9e8d5700587825 */ /* 0x000fea00078e00ff */
[----:B------:R-:W-:Y:S01]  /*22910*/  LOP3.LUT R2, R89, UR36, R170, 0x96, !PT ;  /* 0x0000002459027c12 */ /* 0x000fe2000f8e96aa */
[----:B------:R-:W-:Y:S01]  /*22920*/  IMAD.MOV.U32 R170, RZ, RZ, R148 ;  /* 0x000000ffffaa7224 */ /* 0x000fe200078e0094 */
        /* <DEDUP_REMOVED lines=30> */
[----:B------:R-:W-:Y:S03]  /*22b10*/  IMAD.MOV.U32 R97, RZ, RZ, R126 ;  /* 0x000000ffff617224 */ /* 0x000fe600078e007e */
        /* <DEDUP_REMOVED lines=58> */
[----:B------:R-:W-:Y:S02]  /*22ec0*/  IMAD.MOV.U32 R171, RZ, RZ, R123 ;  /* 0x000000ffffab7224 */ /* 0x000fe400078e007b */
[----:B------:R-:W-:Y:S01]  /*22ed0*/  IMAD.MOV.U32 R96, RZ, RZ, R127 ;  /* 0x000000ffff607224 */ /* 0x000fe200078e007f */
[C---:B------:R-:W-:Y:S01]  /*22ee0*/  LOP3.LUT R44, R0.reuse, 0xffff, RZ, 0xc0, !PT ;  /* 0x0000ffff002c7812 */ /* 0x040fe200078ec0ff */
[----:B------:R-:W-:Y:S02]  /*22ef0*/  IMAD.MOV.U32 R89, RZ, RZ, R170 ;  /* 0x000000ffff597224 */ /* 0x000fe400078e00aa */
[----:B------:R-:W-:Y:S01]  /*22f00*/  IMAD.MOV.U32 R170, RZ, RZ, R124 ;  /* 0x000000ffffaa7224 */ /* 0x000fe200078e007c */
[----:B------:R-:W-:Y:S01]  /*22f10*/  SHF.R.U32.HI R45, RZ, 0x8, R44 ;  /* 0x00000008ff2d7819 */ /* 0x000fe2000001162c */
[----:B------:R-:W-:Y:S01]  /*22f20*/  IMAD.MOV.U32 R85, RZ, RZ, R101 ;  /* 0x000000ffff557224 */ /* 0x000fe200078e0065 */
[----:B------:R-:W-:Y:S01]  /*22f30*/  LOP3.LUT R44, R0, 0xff, RZ, 0xc0, !PT ;  /* 0x000000ff002c7812 */ /* 0x000fe200078ec0ff */
[----:B------:R-:W-:Y:S02]  /*22f40*/  IMAD.MOV.U32 R101, RZ, RZ, R137 ;  /* 0x000000ffff657224 */ /* 0x000fe400078e0089 */
[----:B------:R-:W-:Y:S01]  /*22f50*/  IMAD.MOV.U32 R163, RZ, RZ, R138 ;  /* 0x000000ffffa37224 */ /* 0x000fe200078e008a */
        /* <DEDUP_REMOVED lines=16> */
[----:B------:R-:W-:Y:S01]  /*23060*/  UMOV UR17, UR37 ;  /* 0x0000002500117c82 */ /* 0x000fe20008000000 */
[----:B------:R-:W-:Y:S01]  /*23070*/  IMAD.MOV.U32 R99, RZ, RZ, R96 ;  /* 0x000000ffff637224 */ /* 0x000fe200078e0060 */
[C---:B------:R-:W-:Y:S01]  /*23080*/  LOP3.LUT R44, R0.reuse, 0xffff, RZ, 0xc0, !PT ;  /* 0x0000ffff002c7812 */ /* 0x040fe200078ec0ff */
[----:B------:R-:W-:Y:S03]  /*23090*/  IMAD.MOV.U32 R96, RZ, RZ, R136 ;  /* 0x000000ffff607224 */ /* 0x000fe600078e0088 */
[----:B------:R-:W-:Y:S01]  /*230a0*/  SHF.R.U32.HI R45, RZ, 0x8, R44 ;  /* 0x00000008ff2d7819 */ /* 0x000fe2000001162c */
[----:B------:R-:W-:Y:S01]  /*230b0*/  MUFU.EX2 R99, R99 ;  /* 0x0000006300637308 */ /* 0x000fe20000000800 */
        /* <DEDUP_REMOVED lines=18> */
[--C-:B------:R-:W-:Y:S01]  /*231e0*/  HSET2.LE.AND R138, R138, R161.reuse, PT ;  /* 0x000000a18a8a7233 */ /* 0x100fe20003803000 */
[----:B------:R-:W-:Y:S01]  /*231f0*/  IMAD.MOV.U32 R97, RZ, RZ, R139 ;  /* 0x000000ffff617224 */ /* 0x000fe200078e008b */
[----:B------:R-:W-:Y:S04]  /*23200*/  LOP3.LUT R0, R0, 0xff, RZ, 0xc0, !PT ;  /* 0x000000ff00007812 */ /* 0x000fe800078ec0ff */
[----:B------:R-:W-:Y:S01]  /*23210*/  PRMT R139, R0, 0x5410, R2 ;  /* 0x00005410008b7816 */ /* 0x000fe20000000002 */
[----:B------:R-:W2:Y:S01]  /*23220*/  MUFU.EX2 R97, R97 ;  /* 0x0000006100617308 */ /* 0x000ea20000000800 */
[--C-:B------:R-:W-:Y:S03]  /*23230*/  HSET2.LE.AND R2, R92, R161.reuse, PT ;  /* 0x000000a15c027233 */ /* 0x100fe60003803000 */
[--C-:B------:R-:W-:Y:S06]  /*23240*/  HSET2.LE.AND R139, R139, R161.reuse, PT ;  /* 0x000000a18b8b7233 */ /* 0x100fec0003803000 */
[----:B------:R-:W-:Y:S01]  /*23250*/  MUFU.EX2 R92, R108 ;  /* 0x0000006c005c7308 */ /* 0x000fe20000000800 */
[-C--:B-1----:R-:W-:Y:S09]  /*23260*/  HMMA.16816.F32 R4, R40, R44.reuse, R4 ;  /* 0x0000002c2804723c */ /* 0x082ff20000001804 */
[----:B------:R-:W-:Y:S02]  /*23270*/  MUFU.EX2 R108, R3 ;  /* 0x00000003006c7308 */ /* 0x000fe40000000800 */
[----:B--2---:R-:W-:Y:S01]  /*23280*/  F2FP.F16.F32.PACK_AB R0, R105, R97 ;  /* 0x000000616900723e */ /* 0x004fe200000000ff */
        /* <DEDUP_REMOVED lines=12> */
[----:B------:R-:W-:Y:S01]  /*23350*/  IMAD.MOV.U32 R47, RZ, RZ, R199 ;  /* 0x000000ffff2f7224 */ /* 0x000fe200078e00c7 */
[--C-:B------:R-:W-:Y:S01]  /*23360*/  HSET2.LE.AND R85, R91, R161.reuse, PT ;  /* 0x000000a15b557233 */ /* 0x100fe20003803000 */
[----:B------:R-:W-:Y:S02]  /*23370*/  MUFU.EX2 R90, R115 ;  /* 0x00000073005a7308 */ /* 0x000fe40000000800 */
[----:B------:R-:W-:Y:S01]  /*23380*/  IMAD.MOV.U32 R50, RZ, RZ, R89 ;  /* 0x000000ffff327224 */ /* 0x000fe200078e0059 */
[----:B------:R-:W-:Y:S01]  /*23390*/  LOP3.LUT R84, R84, R0, RZ, 0xc0, !PT ;  /* 0x0000000054547212 */ /* 0x000fe200078ec0ff */
[----:B------:R-:W-:Y:S02]  /*233a0*/  IMAD.MOV.U32 R48, RZ, RZ, R106 ;  /* 0x000000ffff307224 */ /* 0x000fe400078e006a */
[----:B------:R-:W-:Y:S02]  /*233b0*/  IMAD.MOV.U32 R51, RZ, RZ, R88 ;  /* 0x000000ffff337224 */ /* 0x000fe400078e0058 */
[----:B------:R-:W-:Y:S02]  /*233c0*/  IMAD.MOV.U32 R49, RZ, RZ, R198 ;  /* 0x000000ffff317224 */ /* 0x000fe400078e00c6 */
[----:B------:R-:W-:Y:S01]  /*233d0*/  MUFU.EX2 R106, R113 ;  /* 0x00000071006a7308 */ /* 0x000fe20000000800 */
[----:B------:R-:W-:Y:S02]  /*233e0*/  IMAD.MOV.U32 R198, RZ, RZ, R100 ;  /* 0x000000ffffc67224 */ /* 0x000fe400078e0064 */
[----:B------:R-:W-:Y:S07]  /*233f0*/  IMAD.MOV.U32 R199, RZ, RZ, R98 ;  /* 0x000000ffffc77224 */ /* 0x000fee00078e0062 */
[----:B------:R-:W-:Y:S10]  /*23400*/  MUFU.EX2 R113, R47 ;  /* 0x0000002f00717308 */ /* 0x000ff40000000800 */
[----:B------:R-:W-:Y:S01]  /*23410*/  MUFU.EX2 R115, R49 ;  /* 0x0000003100737308 */ /* 0x000fe20000000800 */
[-C--:B-1----:R-:W-:Y:S09]  /*23420*/  HMMA.16816.F32 R4, R52, R40.reuse, R4 ;  /* 0x000000283404723c */ /* 0x082ff20000001804 */
[----:B------:R-:W1:Y:S01]  /*23430*/  MUFU.EX2 R89, R109 ;  /* 0x0000006d00597308 */ /* 0x000e620000000800 */
[C---:B------:R-:W-:Y:S09]  /*23440*/  HMMA.16816.F32 R8, R56.reuse, R40, R8 ;  /* 0x000000283808723c */ /* 0x040ff20000001808 */
[----:B------:R-:W-:Y:S01]  /*23450*/  MUFU.EX2 R109, R44 ;  /* 0x0000002c006d7308 */ /* 0x000fe20000000800 */
[-C--:B------:R-:W-:Y:S09]  /*23460*/  HMMA.16816.F32 R12, R56, R42.reuse, R12 ;  /* 0x0000002a380c723c */ /* 0x080ff2000000180c */
[----:B------:R-:W2:Y:S01]  /*23470*/  MUFU.EX2 R100, R117 ;  /* 0x0000007500647308 */ /* 0x000ea20000000800 */
[C---:B------:R-:W-:Y:S01]  /*23480*/  HMMA.16816.F32 R16, R52.reuse, R42, R16 ;  /* 0x0000002a3410723c */ /* 0x040fe20000001810 */
[----:B------:R-:W3:Y:S03]  /*23490*/  LDSM.16.MT88.4 R40, [R205+0x4400] ;  /* 0x00440000cd28783b */ /* 0x000ee60000004200 */
[----:B-1----:R-:W-:Y:S05]  /*234a0*/  F2FP.F16.F32.PACK_AB R3, R92, R89 ;  /* 0x000000595c03723e */ /* 0x002fea00000000ff */
[----:B------:R-:W-:Y:S10]  /*234b0*/  MUFU.EX2 R117, R48 ;  /* 0x0000003000757308 */ /* 0x000ff40000000800 */
[----:B------:R-:W-:Y:S01]  /*234c0*/  MUFU.EX2 R98, R102 ;  /* 0x0000006600627308 */ /* 0x000fe20000000800 */
[----:B--2---:R-:W-:Y:S04]  /*234d0*/  F2FP.F16.F32.PACK_AB R0, R106, R100 ;  /* 0x000000646a00723e */ /* 0x004fe800000000ff */
[----:B------:R-:W-:Y:S01]  /*234e0*/  LOP3.LUT R85, R85, R0, RZ, 0xc0, !PT ;  /* 0x0000000055557212 */ /* 0x000fe200078ec0ff */
[----:B------:R-:W-:Y:S04]  /*234f0*/  FADD.FTZ R0, R181, R104 ;  /* 0x00000068b5007221 */ /* 0x000fe80000010000 */
[----:B------:R-:W-:Y:S10]  /*23500*/  MUFU.EX2 R102, R51 ;  /* 0x0000003300667308 */ /* 0x000ff40000000800 */
[----:B------:R-:W-:Y:S10]  /*23510*/  MUFU.EX2 R88, R118 ;  /* 0x0000007600587308 */ /* 0x000ff40000000800 */
[----:B------:R1:W-:Y:S01]  /*23520*/  MUFU.EX2 R118, R50 ;  /* 0x0000003200767308 */ /* 0x0003e20000000800 */
[-C--:B---3--:R-:W-:Y:S06]  /*23530*/  HMMA.16816.F32 R20, R52, R40.reuse, R20 ;  /* 0x000000283414723c */ /* 0x088fec0000001814 */
[C---:B------:R-:W-:Y:S03]  /*23540*/  HMMA.16816.F32 R24, R56.reuse, R40, R24 ;  /* 0x000000283818723c */ /* 0x040fe60000001818 */
[----:B------:R-:W-:Y:S03]  /*23550*/  MUFU.EX2 R104, R114 ;  /* 0x0000007200687308 */ /* 0x000fe60000000800 */
[-C--:B------:R-:W-:Y:S01]  /*23560*/  HMMA.16816.F32 R28, R56, R42.reuse, R28 ;  /* 0x0000002a381c723c */ /* 0x080fe2000000181c */
[----:B-1----:R-:W-:Y:S06]  /*23570*/  LDSM.16.MT88.4 R48, [R205+0x5000] ;  /* 0x00500000cd30783b */ /* 0x002fec0000004200 */
[----:B------:R-:W-:Y:S01]  /*23580*/  MUFU.EX2 R91, R168 ;  /* 0x000000a8005b7308 */ /* 0x000fe20000000800 */
[----:B------:R-:W-:Y:S01]  /*23590*/  HMMA.16816.F32 R32, R52, R42, R32 ;  /* 0x0000002a3420723c */ /* 0x000fe20000001820 */
[----:B------:R-:W1:Y:S03]  /*235a0*/  LDSM.16.MT88.4 R40, [R204+0x4800] ;  /* 0x00480000cc28783b */ /* 0x000e660000004200 */
[--C-:B------:R-:W-:Y:S01]  /*235b0*/  HSET2.LE.AND R59, R125, R161.reuse, PT ;  /* 0x000000a17d3b7233 */ /* 0x100fe20003803000 */
[----:B------:R-:W-:Y:S02]  /*235c0*/  FADD.FTZ R57, R200, R0 ;  /* 0x00000000c8397221 */ /* 0x000fe40000010000 */
[--C-:B------:R-:W-:Y:S02]  /*235d0*/  HSET2.LE.AND R52, R107, R161.reuse, PT ;  /* 0x000000a16b347233 */ /* 0x100fe40003803000 */
[----:B------:R-:W-:Y:S02]  /*235e0*/  MUFU.EX2 R114, R121 ;  /* 0x0000007900727308 */ /* 0x000fe40000000800 */
[--C-:B------:R-:W-:Y:S01]  /*235f0*/  HSET2.LE.AND R53, R95, R161.reuse, PT ;  /* 0x000000a15f357233 */ /* 0x100fe20003803000 */
[----:B------:R-:W-:Y:S01]  /*23600*/  FADD.FTZ R56, R179, R93 ;  /* 0x0000005db3387221 */ /* 0x000fe20000010000 */
[--C-:B------:R-:W-:Y:S02]  /*23610*/  HSET2.LE.AND R55, R149, R161.reuse, PT ;  /* 0x000000a195377233 */ /* 0x100fe40003803000 */
[--C-:B------:R-:W-:Y:S01]  /*23620*/  HSET2.LE.AND R58, R128, R161.reuse, PT ;  /* 0x000000a1803a7233 */ /* 0x100fe20003803000 */
[----:B------:R-:W-:Y:S01]  /*23630*/  FADD.FTZ R56, R249, R56 ;  /* 0x00000038f9387221 */ /* 0x000fe20000010000 */
[--C-:B------:R-:W-:Y:S02]  /*23640*/  HSET2.LE.AND R149, R158, R161.reuse, PT ;  /* 0x000000a19e957233 */ /* 0x100fe40003803000 */
[----:B------:R-:W2:Y:S01]  /*23650*/  MUFU.EX2 R93, R103 ;  /* 0x00000067005d7308 */ /* 0x000ea20000000800 */
[----:B------:R-:W-:Y:S02]  /*23660*/  LOP3.LUT R53, R53, R3, RZ, 0xc0, !PT ;  /* 0x0000000335357212 */ /* 0x000fe400078ec0ff */
[----:B------:R-:W-:Y:S04]  /*23670*/  F2FP.F16.F32.PACK_AB R54, R116, R112 ;  /* 0x000000707436723e */ /* 0x000fe800000000ff */
[----:B------:R-:W-:Y:S03]  /*23680*/  LOP3.LUT R54, R2, R54, RZ, 0xc0, !PT ;  /* 0x0000003602367212 */ /* 0x000fe600078ec0ff */
[----:B------:R3:W4:Y:S01]  /*23690*/  MUFU.EX2 R103, R45 ;  /* 0x0000002d00677308 */ /* 0x0007220000000800 */
[----:B------:R-:W-:Y:S09]  /*236a0*/  FADD.FTZ R2, R186, R94 ;  /* 0x0000005eba027221 */ /* 0x000ff20000010000 */
[----:B------:R-:W-:Y:S01]  /*236b0*/  MUFU.EX2 R121, R199 ;  /* 0x000000c700797308 */ /* 0x000fe20000000800 */
[----:B--2---:R-:W-:Y:S04]  /*236c0*/  F2FP.F16.F32.PACK_AB R0, R98, R93 ;  /* 0x0000005d6200723e */ /* 0x004fe800000000ff */
[----:B------:R-:W-:Y:S02]  /*236d0*/  LOP3.LUT R55, R55, R0, RZ, 0xc0, !PT ;  /* 0x0000000037377212 */ /* 0x000fe400078ec0ff */
[----:B------:R-:W-:Y:S03]  /*236e0*/  F2FP.F16.F32.PACK_AB R0, R117, R113 ;  /* 0x000000717500723e */ /* 0x000fe600000000ff */
[----:B------:R-:W-:Y:S01]  /*236f0*/  MUFU.EX2 R95, R171 ;  /* 0x000000ab005f7308 */ /* 0x000fe20000000800 */
[----:B---3--:R-:W-:Y:S01]  /*23700*/  LDSM.16.MT88.4 R44, [R204+0x5000] ;  /* 0x00500000cc2c783b */ /* 0x008fe20000004200 */
[-C--:B-1----:R-:W-:Y:S05]  /*23710*/  HMMA.16816.F32 R4, R60, R40.reuse, R4 ;  /* 0x000000283c04723c */ /* 0x082fea0000001804 */
[----:B------:R-:W-:Y:S01]  /*23720*/  LOP3.LUT R58, R58, R0, RZ, 0xc0, !PT ;  /* 0x000000003a3a7212 */ /* 0x000fe200078ec0ff */
[C---:B------:R-:W-:Y:S02]  /*23730*/  HMMA.16816.F32 R8, R64.reuse, R40, R8 ;  /* 0x000000284008723c */ /* 0x040fe40000001808 */
[----:B------:R-:W-:Y:S04]  /*23740*/  MUFU.EX2 R94, R101 ;  /* 0x00000065005e7308 */ /* 0x000fe80000000800 */
[-C--:B------:R-:W-:Y:S06]  /*23750*/  HMMA.16816.F32 R12, R64, R42.reuse, R12 ;  /* 0x0000002a400c723c */ /* 0x080fec000000180c */
[----:B------:R-:W-:Y:S01]  /*23760*/  MUFU.EX2 R101, R96 ;  /* 0x0000006000657308 */ /* 0x000fe20000000800 */
[C---:B------:R-:W-:Y:S01]  /*23770*/  HMMA.16816.F32 R16, R60.reuse, R42, R16 ;  /* 0x0000002a3c10723c */ /* 0x040fe20000001810 */
[----:B------:R-:W1:Y:S08]  /*23780*/  LDSM.16.MT88.4 R40, [R205+0x4800] ;  /* 0x00480000cd28783b */ /* 0x000e700000004200 */
[----:B------:R-:W2:Y:S10]  /*23790*/  MUFU.EX2 R96, R119 ;  /* 0x0000007700607308 */ /* 0x000eb40000000800 */
[----:B------:R-:W3:Y:S10]  /*237a0*/  MUFU.EX2 R119, R198 ;  /* 0x000000c600777308 */ /* 0x000ef40000000800 */
[----:B------:R-:W-:Y:S01]  /*237b0*/  MUFU.EX2 R107, R197 ;  /* 0x000000c5006b7308 */ /* 0x000fe20000000800 */
[-C--:B-1----:R-:W-:Y:S06]  /*237c0*/  HMMA.16816.F32 R20, R60, R40.reuse, R20 ;  /* 0x000000283c14723c */ /* 0x082fec0000001814 */
[C---:B------:R-:W-:Y:S06]  /*237d0*/  HMMA.16816.F32 R24, R64.reuse, R40, R24 ;  /* 0x000000284018723c */ /* 0x040fec0000001818 */
[-C--:B------:R-:W-:Y:S06]  /*237e0*/  HMMA.16816.F32 R28, R64, R42.reuse, R28 ;  /* 0x0000002a401c723c */ /* 0x080fec000000181c */
[----:B------:R-:W-:Y:S01]  /*237f0*/  HMMA.16816.F32 R32, R60, R42, R32 ;  /* 0x0000002a3c20723c */ /* 0x000fe20000001820 */
[----:B------:R-:W1:Y:S06]  /*23800*/  LDSM.16.MT88.4 R40, [R204+0x4c00] ;  /* 0x004c0000cc28783b */ /* 0x000e6c0000004200 */
[--C-:B------:R-:W-:Y:S04]  /*23810*/  HSET2.LE.AND R60, R123, R161.reuse, PT ;  /* 0x000000a17b3c7233 */ /* 0x100fe80003803000 */
        /* <DEDUP_REMOVED lines=8> */
[-C--:B------:R-:W-:Y:S01]  /*238a0*/  HMMA.16816.F32 R28, R72, R42.reuse, R28 ;  /* 0x0000002a481c723c */ /* 0x080fe2000000181c */
[----:B------:R1:W-:Y:S04]  /*238b0*/  MUFU.EX2 R72, R212 ;  /* 0x000000d400487308 */ /* 0x0003e80000000800 */
[----:B------:R-:W-:Y:S01]  /*238c0*/  FADD.FTZ R41, R247, R2 ;  /* 0x00000002f7297221 */ /* 0x000fe20000010000 */
[----:B------:R-:W-:Y:S05]  /*238d0*/  HMMA.16816.F32 R32, R68, R42, R32 ;  /* 0x0000002a4420723c */ /* 0x000fea0000001820 */
[----:B------:R4:W-:Y:S01]  /*238e0*/  MUFU.EX2 R71, R211 ;  /* 0x000000d300477308 */ /* 0x0009e20000000800 */
[----:B------:R-:W-:Y:S01]  /*238f0*/  F2FP.F16.F32.PACK_AB R2, R90, R88 ;  /* 0x000000585a02723e */ /* 0x000fe200000000ff */
[-C--:B------:R-:W-:Y:S05]  /*23900*/  HMMA.16816.F32 R4, R76, R44.reuse, R4 ;  /* 0x0000002c4c04723c */ /* 0x080fea0000001804 */
[----:B------:R-:W-:Y:S01]  /*23910*/  FADD.FTZ R40, R201, R120 ;  /* 0x00000078c9287221 */ /* 0x000fe20000010000 */
[C---:B------:R-:W-:Y:S02]  /*23920*/  HMMA.16816.F32 R8, R80.reuse, R44, R8 ;  /* 0x0000002c5008723c */ /* 0x040fe40000001808 */
[----:B------:R3:W-:Y:S03]  /*23930*/  MUFU.EX2 R70, R208 ;  /* 0x000000d000467308 */ /* 0x0007e60000000800 */
[----:B------:R-:W-:Y:S01]  /*23940*/  LOP3.LUT R52, R52, R2, RZ, 0xc0, !PT ;  /* 0x0000000234347212 */ /* 0x000fe200078ec0ff */
[-C--:B------:R-:W-:Y:S06]  /*23950*/  HMMA.16816.F32 R12, R80, R46.reuse, R12 ;  /* 0x0000002e500c723c */ /* 0x080fec000000180c */
[----:B------:R3:W-:Y:S01]  /*23960*/  MUFU.EX2 R69, R207 ;  /* 0x000000cf00457308 */ /* 0x0007e20000000800 */
[----:B------:R-:W-:Y:S01]  /*23970*/  FADD.FTZ R3, R240, R40 ;  /* 0x00000028f0037221 */ /* 0x000fe20000010000 */
[C---:B------:R-:W-:Y:S04]  /*23980*/  HMMA.16816.F32 R16, R76.reuse, R46, R16 ;  /* 0x0000002e4c10723c */ /* 0x040fe80000001810 */
[----:B------:R-:W-:Y:S02]  /*23990*/  F2FP.F16.F32.PACK_AB R2, R118, R115 ;  /* 0x000000737602723e */ /* 0x000fe400000000ff */
[-C--:B------:R-:W-:Y:S02]  /*239a0*/  HMMA.16816.F32 R20, R76, R48.reuse, R20 ;  /* 0x000000304c14723c */ /* 0x080fe40000001814 */
[----:B------:R3:W-:Y:S03]  /*239b0*/  MUFU.EX2 R68, R206 ;  /* 0x000000ce00447308 */ /* 0x0007e60000000800 */
[----:B------:R-:W-:Y:S01]  /*239c0*/  FADD.FTZ R40, R170, R56 ;  /* 0x00000038aa287221 */ /* 0x000fe20000010000 */
[C---:B------:R-:W-:Y:S06]  /*239d0*/  HMMA.16816.F32 R24, R80.reuse, R48, R24 ;  /* 0x000000305018723c */ /* 0x040fec0000001818 */
[----:B------:R-:W-:Y:S01]  /*239e0*/  MUFU.EX2 R74, R163 ;  /* 0x000000a3004a7308 */ /* 0x000fe20000000800 */
[----:B------:R-:W-:Y:S01]  /*239f0*/  FADD.FTZ R41, R213, R41 ;  /* 0x00000029d5297221 */ /* 0x000fe20000010000 */
[-C--:B------:R-:W-:Y:S01]  /*23a00*/  HMMA.16816.F32 R28, R80, R50.reuse, R28 ;  /* 0x00000032501c723c */ /* 0x080fe2000000181c */
[----:B------:R2:W5:Y:S02]  /*23a10*/  LDL.LU R213, [R1+0xc4] ;  /* 0x0000c40001d57983 */ /* 0x0005640000300800 */
[----:B------:R-:W-:Y:S03]  /*23a20*/  LOP3.LUT R59, R59, R2, RZ, 0xc0, !PT ;  /* 0x000000023b3b7212 */ /* 0x000fe600078ec0ff */
[----:B------:R-:W-:Y:S01]  /*23a30*/  HMMA.16816.F32 R32, R76, R50, R32 ;  /* 0x000000324c20723c */ /* 0x000fe20000001820 */
[----:B-1----:R1:W5:Y:S01]  /*23a40*/  LDL.LU R212, [R1+0xc0] ;  /* 0x0000c00001d47983 */ /* 0x0023620000300800 */
[----:B------:R-:W1:Y:S03]  /*23a50*/  MUFU.EX2 R75, R169 ;  /* 0x000000a9004b7308 */ /* 0x000e660000000800 */
[----:B------:R-:W-:Y:S01]  /*23a60*/  FADD.FTZ R2, R233, R40 ;  /* 0x00000028e9027221 */ /* 0x000fe20000010000 */
[----:B------:R-:W-:Y:S01]  /*23a70*/  FADD.FTZ R61, R187, R41 ;  /* 0x00000029bb3d7221 */ /* 0x000fe20000010000 */
[----:B------:R-:W-:Y:S01]  /*23a80*/  FADD.FTZ R56, R243, R57 ;  /* 0x00000039f3387221 */ /* 0x000fe20000010000 */
[----:B------:R-:W1:Y:S04]  /*23a90*/  LDSM.16.MT88.4 R40, [R204+0x5400] ;  /* 0x00540000cc28783b */ /* 0x000e680000004200 */
[----:B------:R-:W-:Y:S01]  /*23aa0*/  MUFU.EX2 R73, R162 ;  /* 0x000000a200497308 */ /* 0x000fe20000000800 */
[----:B------:R-:W-:Y:S01]  /*23ab0*/  FADD.FTZ R0, R244, R3 ;  /* 0x00000003f4007221 */ /* 0x000fe20000010000 */
[----:B------:R-:W-:Y:S01]  /*23ac0*/  FADD.FTZ R44, R191, R56 ;  /* 0x00000038bf2c7221 */ /* 0x000fe20000010000 */
[--C-:B------:R-:W-:Y:S01]  /*23ad0*/  HSET2.LE.AND R57, R129, R161.reuse, PT ;  /* 0x000000a181397233 */ /* 0x100fe20003803000 */
[----:B------:R-:W-:Y:S01]  /*23ae0*/  FADD.FTZ R62, R237, R2 ;  /* 0x00000002ed3e7221 */ /* 0x000fe20000010000 */
[----:B------:R-:W-:Y:S01]  /*23af0*/  FADD.FTZ R45, R180, R0 ;  /* 0x00000000b42d7221 */ /* 0x000fe20000010000 */
[--C-:B------:R-:W-:Y:S01]  /*23b00*/  HSET2.LE.AND R56, R130, R161.reuse, PT ;  /* 0x000000a182387233 */ /* 0x100fe20003803000 */
[----:B----4-:R4:W5:Y:S01]  /*23b10*/  LDL.LU R211, [R1+0xbc] ;  /* 0x0000bc0001d37983 */ /* 0x0109620000300800 */
[----:B------:R-:W-:Y:S01]  /*23b20*/  F2FP.F16.F32.PACK_AB R2, R99, R103 ;  /* 0x000000676302723e */ /* 0x000fe200000000ff */
[----:B------:R-:W-:Y:S01]  /*23b30*/  FADD.FTZ R49, R252, R62 ;  /* 0x0000003efc317221 */ /* 0x000fe20000010000 */
[----:B------:R-:W-:Y:S01]  /*23b40*/  F2FP.F16.F32.PACK_AB R0, R109, R102 ;  /* 0x000000666d00723e */ /* 0x000fe200000000ff */
[----:B------:R-:W-:Y:S01]  /*23b50*/  FADD.FTZ R48, R194, R45 ;  /* 0x0000002dc2307221 */ /* 0x000fe20000010000 */
[----:B------:R-:W-:Y:S01]  /*23b60*/  LOP3.LUT R57, R57, R2, RZ, 0xc0, !PT ;  /* 0x0000000239397212 */ /* 0x000fe200078ec0ff */
[----:B------:R-:W-:Y:S01]  /*23b70*/  FADD.FTZ R2, R241, R61 ;  /* 0x0000003df1027221 */ /* 0x000fe20000010000 */
[--C-:B------:R-:W-:Y:S01]  /*23b80*/  HSET2.LE.AND R62, R124, R161.reuse, PT ;  /* 0x000000a17c3e7233 */ /* 0x100fe20003803000 */
[----:B------:R-:W4:Y:S01]  /*23b90*/  MUFU.EX2 R120, R196 ;  /* 0x000000c400787308 */ /* 0x000f220000000800 */
[----:B------:R-:W-:Y:S01]  /*23ba0*/  HSET2.LE.AND R61, R127, R161, PT ;  /* 0x000000a17f3d7233 */ /* 0x000fe20003803000 */
[----:B------:R-:W-:Y:S01]  /*23bb0*/  FADD.FTZ R64, R250, R2 ;  /* 0x00000002fa407221 */ /* 0x000fe20000010000 */
[----:B------:R-:W-:Y:S01]  /*23bc0*/  LOP3.LUT R56, R56, R0, RZ, 0xc0, !PT ;  /* 0x0000000038387212 */ /* 0x000fe200078ec0ff */
[----:B------:R-:W-:Y:S01]  /*23bd0*/  FADD.FTZ R0, R235, R44 ;  /* 0x0000002ceb007221 */ /* 0x000fe20000010000 */
[----:B------:R-:W-:Y:S01]  /*23be0*/  F2FP.F16.F32.PACK_AB R2, R111, R108 ;  /* 0x0000006c6f02723e */ /* 0x000fe200000000ff */
[----:B------:R-:W4:Y:S01]  /*23bf0*/  LDSM.16.MT88.4 R44, [R205+0x5400] ;  /* 0x00540000cd2c783b */ /* 0x000f220000004200 */
[----:B------:R-:W-:Y:S01]  /*23c00*/  FADD.FTZ R64, R209, R64 ;  /* 0x00000040d1407221 */ /* 0x000fe20000010000 */
[----:B------:R-:W-:Y:S01]  /*23c10*/  FADD.FTZ R66, R193, R0 ;  /* 0x00000000c1427221 */ /* 0x000fe20000010000 */
[----:B------:R-:W-:Y:S01]  /*23c20*/  LOP3.LUT R62, R62, R2, RZ, 0xc0, !PT ;  /* 0x000000023e3e7212 */ /* 0x000fe200078ec0ff */
[----:B------:R-:W-:Y:S01]  /*23c30*/  FADD.FTZ R2, R210, R49 ;  /* 0x00000031d2027221 */ /* 0x000fe20000010000 */
[----:B--2---:R-:W-:Y:S01]  /*23c40*/  F2FP.F16.F32.PACK_AB R0, R104, R96 ;  /* 0x000000606800723e */ /* 0x004fe200000000ff */
[----:B------:R-:W-:Y:S01]  /*23c50*/  FADD.FTZ R66, R242, R66 ;  /* 0x00000042f2427221 */ /* 0x000fe20000010000 */
[----:B------:R-:W-:Y:S01]  /*23c60*/  F2FP.F16.F32.PACK_AB R3, R101, R94 ;  /* 0x0000005e6503723e */ /* 0x000fe200000000ff */
[----:B------:R2:W5:Y:S01]  /*23c70*/  LDL.LU R210, [R1+0xb8] ;  /* 0x0000b80001d27983 */ /* 0x0005620000300800 */
[----:B------:R-:W-:Y:S01]  /*23c80*/  LOP3.LUT R61, R61, R0, RZ, 0xc0, !PT ;  /* 0x000000003d3d7212 */ /* 0x000fe200078ec0ff */
[----:B------:R-:W-:Y:S01]  /*23c90*/  FADD.FTZ R0, R231, R48 ;  /* 0x00000030e7007221 */ /* 0x000fe20000010000 */
[----:B------:R-:W-:Y:S01]  /*23ca0*/  FADD.FTZ R67, R183, R2 ;  /* 0x00000002b7437221 */ /* 0x000fe20000010000 */
[----:B------:R-:W2:Y:S01]  /*23cb0*/  LDSM.16.MT88.4 R48, [R204+0x5800] ;  /* 0x00580000cc30783b */ /* 0x000ea20000004200 */
[----:B------:R-:W-:Y:S01]  /*23cc0*/  LOP3.LUT R60, R60, R3, RZ, 0xc0, !PT ;  /* 0x000000033c3c7212 */ /* 0x000fe200078ec0ff */
[----:B------:R-:W-:Y:S01]  /*23cd0*/  FADD.FTZ R65, R230, R0 ;  /* 0x00000000e6417221 */ /* 0x000fe20000010000 */
[----:B---3--:R-:W-:Y:S01]  /*23ce0*/  F2FP.F16.F32.PACK_AB R0, R122, R119 ;  /* 0x000000777a00723e */ /* 0x008fe200000000ff */
[-C--:B-1----:R-:W-:Y:S04]  /*23cf0*/  HMMA.16816.F32 R4, R84, R40.reuse, R4 ;  /* 0x000000285404723c */ /* 0x082fe80000001804 */
[----:B------:R3:W5:Y:S01]  /*23d00*/  LDL.LU R209, [R1+0xb4] ;  /* 0x0000b40001d17983 */ /* 0x0007620000300800 */
[----:B------:R-:W-:Y:S01]  /*23d10*/  LOP3.LUT R150, R150, R0, RZ, 0xc0, !PT ;  /* 0x0000000096967212 */ /* 0x000fe200078ec0ff */
[C---:B------:R-:W-:Y:S02]  /*23d20*/  HMMA.16816.F32 R8, R52.reuse, R40, R8 ;  /* 0x000000283408723c */ /* 0x040fe40000001808 */
[----:B------:R3:W5:Y:S04]  /*23d30*/  LDL.LU R208, [R1+0xb0] ;  /* 0x0000b00001d07983 */ /* 0x0007680000300800 */
[----:B------:R3:W5:Y:S01]  /*23d40*/  LDL.LU R207, [R1+0xac] ;  /* 0x0000ac0001cf7983 */ /* 0x0007620000300800 */
[-C--:B------:R-:W-:Y:S03]  /*23d50*/  HMMA.16816.F32 R12, R52, R42.reuse, R12 ;  /* 0x0000002a340c723c */ /* 0x080fe6000000180c */
[----:B------:R3:W5:Y:S01]  /*23d60*/  LDL.LU R206, [R1+0xa8] ;  /* 0x0000a80001ce7983 */ /* 0x0007620000300800 */
[----:B------:R-:W-:Y:S02]  /*23d70*/  FADD.FTZ R41, R182, R66 ;  /* 0x00000042b6297221 */ /* 0x000fe40000010000 */
[C---:B------:R-:W-:Y:S01]  /*23d80*/  HMMA.16816.F32 R16, R84.reuse, R42, R16 ;  /* 0x0000002a5410723c */ /* 0x040fe20000001810 */
[----:B------:R1:W3:Y:S04]  /*23d90*/  MUFU.EX2 R66, R135 ;  /* 0x0000008700427308 */ /* 0x0002e80000000800 */
[----:B------:R-:W-:Y:S01]  /*23da0*/  FADD.FTZ R40, R202, R67 ;  /* 0x00000043ca287221 */ /* 0x000fe20000010000 */
[-C--:B----4-:R-:W-:Y:S05]  /*23db0*/  HMMA.16816.F32 R20, R84, R44.reuse, R20 ;  /* 0x0000002c5414723c */ /* 0x090fea0000001814 */
[----:B------:R-:W-:Y:S01]  /*23dc0*/  F2FP.F16.F32.PACK_AB R0, R75, R91 ;  /* 0x0000005b4b00723e */ /* 0x000fe200000000ff */
[C---:B------:R-:W-:Y:S05]  /*23dd0*/  HMMA.16816.F32 R24, R52.reuse, R44, R24 ;  /* 0x0000002c3418723c */ /* 0x040fea0000001818 */
[----:B------:R-:W-:Y:S01]  /*23de0*/  F2FP.F16.F32.PACK_AB R3, R114, R110 ;  /* 0x0000006e7203723e */ /* 0x000fe200000000ff */
[-C--:B------:R-:W-:Y:S01]  /*23df0*/  HMMA.16816.F32 R28, R52, R46.reuse, R28 ;  /* 0x0000002e341c723c */ /* 0x080fe2000000181c */
[----:B-1----:R4:W5:Y:S04]  /*23e00*/  LDL.LU R135, [R1+0xa4] ;  /* 0x0000a40001877983 */ /* 0x0029680000300800 */
[----:B------:R-:W-:Y:S01]  /*23e10*/  LOP3.LUT R149, R149, R0, RZ, 0xc0, !PT ;  /* 0x0000000095957212 */ /* 0x000fe200078ec0ff */
[----:B------:R-:W-:Y:S05]  /*23e20*/  HMMA.16816.F32 R32, R84, R46, R32 ;  /* 0x0000002e5420723c */ /* 0x000fea0000001820 */
[----:B------:R-:W-:Y:S01]  /*23e30*/  FADD.FTZ R0, R192, R41 ;  /* 0x00000029c0007221 */ /* 0x000fe20000010000 */
[-C--:B--2---:R-:W-:Y:S05]  /*23e40*/  HMMA.16816.F32 R4, R56, R48.reuse, R4 ;  /* 0x000000303804723c */ /* 0x084fea0000001804 */
[----:B------:R-:W-:Y:S01]  /*23e50*/  FADD.FTZ R45, R246, R40 ;  /* 0x00000028f62d7221 */ /* 0x000fe20000010000 */
[----:B------:R-:W-:Y:S01]  /*23e60*/  LOP3.LUT R63, R63, R3, RZ, 0xc0, !PT ;  /* 0x000000033f3f7212 */ /* 0x000fe200078ec0ff */
[----:B------:R-:W1:Y:S01]  /*23e70*/  LDSM.16.MT88.4 R40, [R205+0x5800] ;  /* 0x00580000cd28783b */ /* 0x000e620000004200 */
[----:B------:R-:W-:Y:S03]  /*23e80*/  F2FP.F16.F32.PACK_AB R2, R120, R121 ;  /* 0x000000797802723e */ /* 0x000fe600000000ff */
[----:B------:R-:W-:Y:S01]  /*23e90*/  F2FP.F16.F32.PACK_AB R3, R95, R107 ;  /* 0x0000006b5f03723e */ /* 0x000fe200000000ff */
[----:B------:R-:W-:Y:S01]  /*23ea0*/  FADD.FTZ R65, R178, R65 ;  /* 0x00000041b2417221 */ /* 0x000fe20000010000 */
[----:B------:R-:W-:Y:S01]  /*23eb0*/  LOP3.LUT R151, R151, R2, RZ, 0xc0, !PT ;  /* 0x0000000297977212 */ /* 0x000fe200078ec0ff */
[C---:B------:R-:W-:Y:S04]  /*23ec0*/  HMMA.16816.F32 R8, R60.reuse, R48, R8 ;  /* 0x000000303c08723c */ /* 0x040fe80000001808 */
[----:B------:R-:W-:Y:S01]  /*23ed0*/  LOP3.LUT R148, R148, R3, RZ, 0xc0, !PT ;  /* 0x0000000394947212 */ /* 0x000fe200078ec0ff */
[----:B------:R-:W-:Y:S01]  /*23ee0*/  FADD.FTZ R3, R185, R64 ;  /* 0x00000040b9037221 */ /* 0x000fe20000010000 */
[----:B------:R-:W-:Y:S01]  /*23ef0*/  F2FP.F16.F32.PACK_AB R2, R73, R74 ;  /* 0x0000004a4902723e */ /* 0x000fe200000000ff */
[----:B------:R-:W-:Y:S01]  /*23f00*/  FADD.FTZ R64, R189, R0 ;  /* 0x00000000bd407221 */ /* 0x000fe20000010000 */
[----:B------:R-:W-:Y:S01]  /*23f10*/  F2FP.F16.F32.PACK_AB R0, R71, R72 ;  /* 0x000000484700723e */ /* 0x000fe200000000ff */
[-C--:B------:R-:W-:Y:S03]  /*23f20*/  HMMA.16816.F32 R12, R60, R50.reuse, R12 ;  /* 0x000000323c0c723c */ /* 0x080fe6000000180c */
[----:B------:R-:W-:Y:S01]  /*23f30*/  LOP3.LUT R136, R136, R2, RZ, 0xc0, !PT ;  /* 0x0000000288887212 */ /* 0x000fe200078ec0ff */
[----:B------:R-:W-:Y:S01]  /*23f40*/  FADD.FTZ R2, R229, R3 ;  /* 0x00000003e5027221 */ /* 0x000fe20000010000 */
[----:B---3--:R-:W-:Y:S01]  /*23f50*/  F2FP.F16.F32.PACK_AB R3, R66, R68 ;  /* 0x000000444203723e */ /* 0x008fe200000000ff */
[----:B------:R-:W-:Y:S01]  /*23f60*/  FADD.FTZ R44, R188, R65 ;  /* 0x00000041bc2c7221 */ /* 0x000fe20000010000 */
[----:B------:R-:W-:Y:S01]  /*23f70*/  LOP3.LUT R137, R137, R0, RZ, 0xc0, !PT ;  /* 0x0000000089897212 */ /* 0x000fe200078ec0ff */
[----:B------:R-:W-:Y:S01]  /*23f80*/  FADD.FTZ R65, R245, R2 ;  /* 0x00000002f5417221 */ /* 0x000fe20000010000 */
[C---:B------:R-:W-:Y:S04]  /*23f90*/  HMMA.16816.F32 R16, R56.reuse, R50, R16 ;  /* 0x000000323810723c */ /* 0x040fe80000001810 */
[----:B------:R-:W-:Y:S01]  /*23fa0*/  F2FP.F16.F32.PACK_AB R2, R69, R70 ;  /* 0x000000464502723e */ /* 0x000fe200000000ff */
[----:B------:R-:W-:Y:S01]  /*23fb0*/  FADD.FTZ R0, R248, R65 ;  /* 0x00000041f8007221 */ /* 0x000fe20000010000 */
[----:B------:R-:W-:Y:S01]  /*23fc0*/  LOP3.LUT R139, R139, R3, RZ, 0xc0, !PT ;  /* 0x000000038b8b7212 */ /* 0x000fe200078ec0ff */
[----:B------:R-:W-:Y:S01]  /*23fd0*/  FADD.FTZ R3, R234, R64 ;  /* 0x00000040ea037221 */ /* 0x000fe20000010000 */
[----:B------:R-:W-:Y:S03]  /*23fe0*/  LOP3.LUT R138, R138, R2, RZ, 0xc0, !PT ;  /* 0x000000028a8a7212 */ /* 0x000fe600078ec0ff */
[----:B------:R-:W-:Y:S01]  /*23ff0*/  FADD.FTZ R2, R195, R44 ;  /* 0x0000002cc3027221 */ /* 0x000fe20000010000 */
[----:B------:R-:W-:Y:S01]  /*24000*/  FADD.FTZ R44, R251, R45 ;  /* 0x0000002dfb2c7221 */ /* 0x000fe20000010000 */
[----:B------:R-:W-:Y:S01]  /*24010*/  FADD.FTZ R45, R176, R0 ;  /* 0x00000000b02d7221 */ /* 0x000fe20000010000 */
        /* <DEDUP_REMOVED lines=8> */
[-C--:B-1----:R-:W-:Y:S03]  /*240a0*/  HMMA.16816.F32 R20, R56, R40.reuse, R20 ;  /* 0x000000283814723c */ /* 0x082fe60000001814 */
[----:B------:R-:W-:Y:S01]  /*240b0*/  FADD.FTZ R44, R190, R44 ;  /* 0x0000002cbe2c7221 */ /* 0x000fe20000010000 */
[----:B------:R-:W-:Y:S02]  /*240c0*/  FADD.FTZ R2, R174, R2 ;  /* 0x00000002ae027221 */ /* 0x000fe40000010000 */
[C---:B------:R-:W-:Y:S05]  /*240d0*/  HMMA.16816.F32 R24, R60.reuse, R40, R24 ;  /* 0x000000283c18723c */ /* 0x040fea0000001818 */
        /* <DEDUP_REMOVED lines=13> */
[----:B------:R-:W1:Y:S01]  /*241b0*/  LDSM.16.MT88.4 R44, [R205+0x5c00] ;  /* 0x005c0000cd2c783b */ /* 0x000e620000004200 */
[----:B------:R-:W-:Y:S01]  /*241c0*/  FADD.FTZ R3, R147, R3 ;  /* 0x0000000393037221 */ /* 0x000fe20000010000 */
[----:B------:R-:W-:Y:S03]  /*241d0*/  FADD.FTZ R0, R133, R2 ;  /* 0x0000000285007221 */ /* 0x000fe60000010000 */
[----:B------:R-:W-:Y:S01]  /*241e0*/  FADD.FTZ R2, R164, R48 ;  /* 0x00000030a4027221 */ /* 0x000fe20000010000 */
[----:B------:R-:W-:Y:S01]  /*241f0*/  FADD.FTZ R3, R155, R3 ;  /* 0x000000039b037221 */ /* 0x000fe20000010000 */
[-C--:B--2---:R-:W-:Y:S05]  /*24200*/  HMMA.16816.F32 R164, R148, R160.reuse, R4 ;  /* 0x000000a094a4723c */ /* 0x084fea0000001804 */
        /* <DEDUP_REMOVED lines=20> */
[----:B------:R-:W-:Y:S03]  /*24350*/  IMAD.MOV.U32 R132, RZ, RZ, R36 ;  /* 0x000000ffff847224 */ /* 0x000fe600078e0024 */
[----:B------:R-:W-:Y:S01]  /*24360*/  FADD.FTZ R3, R98, R3 ;  /* 0x0000000362037221 */ /* 0x000fe20000010000 */
[----:B------:R-:W-:Y:S01]  /*24370*/  FADD.FTZ R0, R145, R41 ;  /* 0x0000002991007221 */ /* 0x000fe20000010000 */
[----:B------:R-:W-:Y:S02]  /*24380*/  IMAD.MOV.U32 R134, RZ, RZ, R38 ;  /* 0x000000ffff867224 */ /* 0x000fe400078e0026 */
[----:B------:R-:W-:Y:S02]  /*24390*/  IMAD.MOV.U32 R133, RZ, RZ, R39 ;  /* 0x000000ffff857224 */ /* 0x000fe400078e0027 */
        /* <DEDUP_REMOVED lines=32> */
[----:B------:R-:W-:Y:S02]  /*245a0*/  FADD.FTZ R2, R73, R2 ;  /* 0x0000000249027221 */ /* 0x000fe40000010000 */
[----:B------:R-:W-:Y:S03]  /*245b0*/  FADD.FTZ R0, R71, R3 ;  /* 0x0000000347007221 */ /* 0x000fe60000010000 */
[----:B------:R-:W-:Y:S01]  /*245c0*/  FADD.FTZ R4, R122, R4 ;  /* 0x000000047a047221 */ /* 0x000fe20000010000 */
[----:B------:R-:W-:Y:S01]  /*245d0*/  FADD.FTZ R3, R121, R5 ;  /* 0x0000000579037221 */ /* 0x000fe20000010000 */
[----:B------:R-:W-:Y:S01]  /*245e0*/  FADD.FTZ R2, R70, R2 ;  /* 0x0000000246027221 */ /* 0x000fe20000010000 */
[----:B------:R-:W-:Y:S02]  /*245f0*/  FADD.FTZ R0, R68, R0 ;  /* 0x0000000044007221 */ /* 0x000fe40000010000 */
        /* <DEDUP_REMOVED lines=9> */
.L_x_980:
[----:B------:R-:W1:Y:S01]  /*24690*/  LDL.LU R8, [R1+0x48] ;  /* 0x0000480001087983 */ /* 0x000e620000300800 */
[----:B------:R-:W-:-:S03]  /*246a0*/  ULDC UR6, c[0x0][0x38c] ;  /* 0x0000e30000067ab9 */ /* 0x000fc60000000800 */
[----:B------:R-:W4:Y:S04]  /*246b0*/  LDL.LU R7, [R1+0x4c] ;  /* 0x00004c0001077983 */ /* 0x000f280000300800 */
[----:B------:R-:W2:Y:S04]  /*246c0*/  LDL.LU R5, [R1+0x40] ;  /* 0x0000400001057983 */ /* 0x000ea80000300800 */
[----:B------:R-:W3:Y:S01]  /*246d0*/  LDL.LU R6, [R1+0x44] ;  /* 0x0000440001067983 */ /* 0x000ee20000300800 */
[----:B------:R-:W3:Y:S01]  /*246e0*/  S2UR UR4, SR_CgaCtaId ;  /* 0x00000000000479c3 */ /* 0x000ee20000008800 */
[----:B------:R-:W-:Y:S01]  /*246f0*/  UISETP.NE.AND UP0, UPT, UR15, -0x1, UPT ;  /* 0xffffffff0f00788c */ /* 0x000fe2000bf05270 */
[----:B------:R-:W-:Y:S01]  /*24700*/  MOV R15, 0x10 ;  /* 0x00000010000f7802 */ /* 0x000fe20000000f00 */
[----:B------:R-:W1:Y:S02]  /*24710*/  S2R R21, SR_TID.X ;  /* 0x0000000000157919 */ /* 0x000e640000002100 */
[----:B-1----:R-:W-:Y:S01]  /*24720*/  SHF.R.S32.HI R20, RZ, 0x1f, R21 ;  /* 0x0000001fff147819 */ /* 0x002fe20000011415 */
[----:B------:R-:W1:Y:S04]  /*24730*/  SHFL.BFLY PT, R3, R8, 0x2, 0x1f ;  /* 0x0c401f0008037f89 */ /* 0x000e6800000e0000 */
[----:B----4-:R-:W4:Y:S04]  /*24740*/  SHFL.BFLY PT, R2, R7, 0x2, 0x1f ;  /* 0x0c401f0007027f89 */ /* 0x010f2800000e0000 */
[----:B--2---:R-:W2:Y:S04]  /*24750*/  SHFL.BFLY PT, R0, R5, 0x2, 0x1f ;  /* 0x0c401f0005007f89 */ /* 0x004ea800000e0000 */
[----:B---3--:R-:W3:Y:S01]  /*24760*/  SHFL.BFLY PT, R4, R6, 0x2, 0x1f ;  /* 0x0c401f0006047f89 */ /* 0x008ee200000e0000 */
[----:B-1----:R-:W-:Y:S01]  /*24770*/  FADD.FTZ R3, R3, R8 ;  /* 0x0000000803037221 */ /* 0x002fe20000010000 */
[----:B----4-:R-:W-:-:S04]  /*24780*/  FADD.FTZ R2, R2, R7 ;  /* 0x0000000702027221 */ /* 0x010fc80000010000 */
[----:B------:R-:W1:Y:S01]  /*24790*/  SHFL.BFLY PT, R8, R3, 0x1, 0x1f ;  /* 0x0c201f0003087f89 */ /* 0x000e6200000e0000 */
[----:B--2---:R-:W-:-:S03]  /*247a0*/  FADD.FTZ R0, R0, R5 ;  /* 0x0000000500007221 */ /* 0x004fc60000010000 */
[----:B------:R-:W2:Y:S01]  /*247b0*/  SHFL.BFLY PT, R7, R2, 0x1, 0x1f ;  /* 0x0c201f0002077f89 */ /* 0x000ea200000e0000 */
[----:B---3--:R-:W-:-:S03]  /*247c0*/  FADD.FTZ R4, R4, R6 ;  /* 0x0000000604047221 */ /* 0x008fc60000010000 */
[----:B------:R-:W3:Y:S04]  /*247d0*/  SHFL.BFLY PT, R5, R0, 0x1, 0x1f ;  /* 0x0c201f0000057f89 */ /* 0x000ee800000e0000 */
[----:B------:R-:W4:Y:S01]  /*247e0*/  SHFL.BFLY PT, R6, R4, 0x1, 0x1f ;  /* 0x0c201f0004067f89 */ /* 0x000f2200000e0000 */
[----:B-1----:R-:W-:Y:S01]  /*247f0*/  FADD.FTZ R16, R3, R8 ;  /* 0x0000000803107221 */ /* 0x002fe20000010000 */
[----:B------:R-:W-:Y:S02]  /*24800*/  IMAD.MOV.U32 R3, RZ, RZ, 0x3f800000 ;  /* 0x3f800000ff037424 */ /* 0x000fe400078e00ff */
[----:B--2---:R-:W-:Y:S02]  /*24810*/  FADD.FTZ R17, R2, R7 ;  /* 0x0000000702117221 */ /* 0x004fe40000010000 */
[----:B------:R-:W-:-:S02]  /*24820*/  FSETP.NE.FTZ.AND P5, PT, R16, RZ, PT ;  /* 0x000000ff1000720b */ /* 0x000fc40003fb5000 */
[----:B------:R-:W-:Y:S01]  /*24830*/  MOV R2, 0x3f800000 ;  /* 0x3f80000000027802 */ /* 0x000fe20000000f00 */
[----:B---3--:R-:W-:Y:S01]  /*24840*/  FADD.FTZ R18, R0, R5 ;  /* 0x0000000500127221 */ /* 0x008fe20000010000 */
[----:B------:R-:W-:Y:S01]  /*24850*/  FSETP.NE.FTZ.AND P4, PT, R17, RZ, PT ;  /* 0x000000ff1100720b */ /* 0x000fe20003f95000 */
[----:B------:R-:W-:Y:S01]  /*24860*/  IMAD.MOV.U32 R5, RZ, RZ, 0x3f800000 ;  /* 0x3f800000ff057424 */ /* 0x000fe200078e00ff */
[----:B------:R-:W-:Y:S01]  /*24870*/  MOV R0, 0x3f800000 ;  /* 0x3f80000000007802 */ /* 0x000fe20000000f00 */
[----:B----4-:R-:W-:Y:S01]  /*24880*/  FADD.FTZ R19, R4, R6 ;  /* 0x0000000604137221 */ /* 0x010fe20000010000 */
[----:B------:R-:W-:Y:S02]  /*24890*/  FSETP.NE.FTZ.AND P3, PT, R18, RZ, PT ;  /* 0x000000ff1200720b */ /* 0x000fe40003f75000 */
[----:B------:R-:W-:Y:S02]  /*248a0*/  LEA.HI R4, R20, R21, RZ, 0x2 ;  /* 0x0000001514047211 */ /* 0x000fe400078f10ff */
[----:B------:R-:W-:Y:S01]  /*248b0*/  FSETP.NE.FTZ.AND P2, PT, R19, RZ, PT ;  /* 0x000000ff1300720b */ /* 0x000fe20003f55000 */
[----:B------:R-:W1:Y:S01]  /*248c0*/  @P5 MUFU.RCP R2, R16 ;  /* 0x0000001000025308 */ /* 0x000e620000001000 */
[----:B------:R-:W-:-:S02]  /*248d0*/  SHF.R.S32.HI R25, RZ, 0x2, R4 ;  /* 0x00000002ff197819 */ /* 0x000fc40000011404 */
[----:B------:R-:W-:Y:S02]  /*248e0*/  LOP3.LUT R7, R4, 0xfffffffc, RZ, 0xc0, !PT ;  /* 0xfffffffc04077812 */ /* 0x000fe400078ec0ff */
[----:B------:R-:W-:Y:S02]  /*248f0*/  SHF.R.S32.HI R4, RZ, 0x1f, R25 ;  /* 0x0000001fff047819 */ /* 0x000fe40000011419 */
[----:B------:R-:W-:Y:S01]  /*24900*/  LEA.HI R20, R20, R21, RZ, 0x5 ;  /* 0x0000001514147211 */ /* 0x000fe200078f28ff */
[----:B------:R-:W2:Y:S01]  /*24910*/  @P3 MUFU.RCP R3, R18 ;  /* 0x0000001200033308 */ /* 0x000ea20000001000 */
[----:B------:R-:W-:Y:S02]  /*24920*/  LEA.HI R4, R4, R25, RZ, 0x3 ;  /* 0x0000001904047211 */ /* 0x000fe400078f18ff */
[----:B------:R-:W-:Y:S02]  /*24930*/  SHF.R.S32.HI R6, RZ, 0x5, R20 ;  /* 0x00000005ff067819 */ /* 0x000fe40000011414 */
[----:B------:R-:W-:-:S02]  /*24940*/  LOP3.LUT R4, R4, 0xfffffff8, RZ, 0xc0, !PT ;  /* 0xfffffff804047812 */ /* 0x000fc400078ec0ff */
[----:B------:R-:W-:Y:S01]  /*24950*/  IADD3 R7, -R7, R21, RZ ;  /* 0x0000001507077210 */ /* 0x000fe20007ffe1ff */
[----:B------:R-:W3:Y:S01]  /*24960*/  @P4 MUFU.RCP R0, R17 ;  /* 0x0000001100004308 */ /* 0x000ee20000001000 */
[----:B-1----:R-:W-:Y:S01]  /*24970*/  FMUL.FTZ R2, R2, UR6 ;  /* 0x0000000602027c20 */ /* 0x002fe20008410000 */
[----:B------:R-:W-:Y:S01]  /*24980*/  IMAD.IADD R4, R25, 0x1, -R4 ;  /* 0x0000000119047824 */ /* 0x000fe200078e0a04 */
[----:B------:R-:W-:Y:S02]  /*24990*/  LEA R7, R6, R7, 0x8 ;  /* 0x0000000706077211 */ /* 0x000fe400078e40ff */
[C---:B------:R-:W-:Y:S01]  /*249a0*/  FMUL.FTZ R164, R2.reuse, R164 ;  /* 0x000000a402a47220 */ /* 0x040fe20000410000 */
[C---:B------:R-:W-:Y:S01]  /*249b0*/  FMUL.FTZ R165, R2.reuse, R165 ;  /* 0x000000a502a57220 */ /* 0x040fe20000410000 */
[C---:B------:R-:W-:Y:S01]  /*249c0*/  FMUL.FTZ R160, R2.reuse, R160 ;  /* 0x000000a002a07220 */ /* 0x040fe20000410000 */
[----:B------:R-:W1:Y:S01]  /*249d0*/  @P2 MUFU.RCP R5, R19 ;  /* 0x0000001300052308 */ /* 0x000e620000001000 */
[C---:B------:R-:W-:Y:S01]  /*249e0*/  FMUL.FTZ R161, R2.reuse, R161 ;  /* 0x000000a102a17220 */ /* 0x040fe20000410000 */
[C---:B------:R-:W-:Y:S01]  /*249f0*/  FMUL.FTZ R156, R2.reuse, R156 ;  /* 0x0000009c029c7220 */ /* 0x040fe20000410000 */
[C---:B------:R-:W-:Y:S01]  /*24a00*/  FMUL.FTZ R9, R2.reuse, R157 ;  /* 0x0000009d02097220 */ /* 0x040fe20000410000 */
[C---:B------:R-:W-:Y:S01]  /*24a10*/  FMUL.FTZ R148, R2.reuse, R148 ;  /* 0x0000009402947220 */ /* 0x040fe20000410000 */
[----:B------:R-:W-:Y:S01]  /*24a20*/  FMUL.FTZ R149, R2, R149 ;  /* 0x0000009502957220 */ /* 0x000fe20000410000 */
[----:B--2---:R-:W-:Y:S01]  /*24a30*/  FMUL.FTZ R2, R3, UR6 ;  /* 0x0000000603027c20 */ /* 0x004fe20008410000 */
[----:B------:R-:W-:Y:S01]  /*24a40*/  LEA.HI R3, R4, R4, RZ, 0x1 ;  /* 0x0000000404037211 */ /* 0x000fe200078f08ff */
[----:B---3--:R-:W-:-:S02]  /*24a50*/  FMUL.FTZ R0, R0, UR6 ;  /* 0x0000000600007c20 */ /* 0x008fc40008410000 */
[C---:B------:R-:W-:Y:S01]  /*24a60*/  FMUL.FTZ R152, R2.reuse, R152 ;  /* 0x0000009802987220 */ /* 0x040fe20000410000 */
[----:B------:R-:W-:Y:S01]  /*24a70*/  SHF.R.S32.HI R8, RZ, 0x1, R3 ;  /* 0x00000001ff087819 */ /* 0x000fe20000011403 */
        /* <DEDUP_REMOVED lines=10> */
[----:B------:R-:W-:Y:S01]  /*24b20*/  LOP3.LUT R3, R3, 0x3fffffe, RZ, 0xc0, !PT ;  /* 0x03fffffe03037812 */ /* 0x000fe200078ec0ff */
[C---:B------:R-:W-:Y:S01]  /*24b30*/  FMUL.FTZ R5, R2.reuse, R153 ;  /* 0x0000009902057220 */ /* 0x040fe20000410000 */
[C---:B------:R-:W-:Y:S01]  /*24b40*/  FMUL.FTZ R11, R2.reuse, R145 ;  /* 0x00000091020b7220 */ /* 0x040fe20000410000 */
[C---:B------:R-:W-:Y:S01]  /*24b50*/  FMUL.FTZ R140, R2.reuse, R140 ;  /* 0x0000008c028c7220 */ /* 0x040fe20000410000 */
[C---:B------:R-:W-:Y:S01]  /*24b60*/  FMUL.FTZ R141, R2.reuse, R141 ;  /* 0x0000008d028d7220 */ /* 0x040fe20000410000 */
[C---:B------:R-:W-:Y:S01]  /*24b70*/  FMUL.FTZ R136, R2.reuse, R136 ;  /* 0x0000008802887220 */ /* 0x040fe20000410000 */
[----:B------:R-:W-:Y:S01]  /*24b80*/  FMUL.FTZ R13, R2, R137 ;  /* 0x00000089020d7220 */ /* 0x000fe20000410000 */
[----:B------:R-:W-:Y:S01]  /*24b90*/  SHF.L.U32 R2, R8, 0x6, RZ ;  /* 0x0000000608027819 */ /* 0x000fe200000006ff */
[----:B------:R-:W-:Y:S01]  /*24ba0*/  UMOV UR6, 0x400 ;  /* 0x0000040000067882 */ /* 0x000fe20000000000 */
[----:B------:R-:W-:Y:S01]  /*24bb0*/  IADD3 R3, R4, -R3, RZ ;  /* 0x8000000304037210 */ /* 0x000fe20007ffe0ff */
[----:B------:R-:W-:Y:S01]  /*24bc0*/  ULEA UR4, UR4, UR6, 0x18 ;  /* 0x0000000604047291 */ /* 0x000fe2000f8ec03f */
[----:B------:R-:W-:Y:S01]  /*24bd0*/  LOP3.LUT R2, R2, 0xc0, RZ, 0xc0, !PT ;  /* 0x000000c002027812 */ /* 0x000fe200078ec0ff */
[----:B------:R-:W-:Y:S01]  /*24be0*/  FMUL.FTZ R154, R0, R154 ;  /* 0x0000009a009a7220 */ /* 0x000fe20000410000 */
[----:B------:R-:W-:Y:S01]  /*24bf0*/  LOP3.LUT R4, R8, 0x1, RZ, 0xc0, !PT ;  /* 0x0000000108047812 */ /* 0x000fe200078ec0ff */
[----:B------:R-:W-:Y:S01]  /*24c00*/  IMAD R3, R3, 0x10, R7 ;  /* 0x0000001003037824 */ /* 0x000fe200078e0207 */
[----:B------:R-:W-:Y:S01]  /*24c10*/  LEA.HI R2, R2, R2, RZ, 0x1d ;  /* 0x0000000202027211 */ /* 0x000fe200078fe8ff */
[----:B------:R-:W-:Y:S01]  /*24c20*/  FMUL.FTZ R14, R0, R155 ;  /* 0x0000009b000e7220 */ /* 0x000fe20000410000 */
[----:B------:R-:W-:Y:S01]  /*24c30*/  ISETP.NE.U32.AND P0, PT, R4, 0x1, PT ;  /* 0x000000010400780c */ /* 0x000fe20003f05070 */
[C---:B------:R-:W-:Y:S01]  /*24c40*/  FMUL.FTZ R146, R0.reuse, R146 ;  /* 0x0000009200927220 */ /* 0x040fe20000410000 */
[----:B------:R-:W-:Y:S01]  /*24c50*/  LEA R2, R3, R2, 0x1 ;  /* 0x0000000203027211 */ /* 0x000fe200078e08ff */
[C---:B------:R-:W-:Y:S01]  /*24c60*/  FMUL.FTZ R10, R0.reuse, R147 ;  /* 0x00000093000a7220 */ /* 0x040fe20000410000 */
[----:B------:R-:W-:Y:S01]  /*24c70*/  SEL R15, R15, 0xfffffff0, P0 ;  /* 0xfffffff00f0f7807 */ /* 0x000fe20000000000 */
[C---:B------:R-:W-:Y:S01]  /*24c80*/  FMUL.FTZ R142, R0.reuse, R142 ;  /* 0x0000008e008e7220 */ /* 0x040fe20000410000 */
[----:B------:R-:W-:Y:S01]  /*24c90*/  PLOP3.LUT P0, PT, PT, PT, UP0, 0x80, 0x0 ;  /* 0x000000000000781c */ /* 0x000fe20003f0f008 */
[C---:B------:R-:W-:Y:S01]  /*24ca0*/  FMUL.FTZ R143, R0.reuse, R143 ;  /* 0x0000008f008f7220 */ /* 0x040fe20000410000 */
[C---:B------:R-:W-:Y:S01]  /*24cb0*/  FMUL.FTZ R138, R0.reuse, R138 ;  /* 0x0000008a008a7220 */ /* 0x040fe20000410000 */
[----:B------:R-:W-:Y:S01]  /*24cc0*/  FMUL.FTZ R12, R0, R139 ;  /* 0x0000008b000c7220 */ /* 0x000fe20000410000 */
[----:B------:R-:W-:Y:S01]  /*24cd0*/  LOP3.LUT P1, RZ, R8, 0x2, RZ, 0xc0, !PT ;  /* 0x0000000208ff7812 */ /* 0x000fe2000782c0ff */
[----:B------:R-:W-:Y:S01]  /*24ce0*/  @UP0 ULDC.64 UR6, c[0x0][0x298] ;  /* 0x0000a60000060ab9 */ /* 0x000fe20000000a00 */
[----:B------:R-:W-:Y:S01]  /*24cf0*/  LEA R0, R2, UR4, 0x1 ;  /* 0x0000000402007c11 */ /* 0x000fe2000f8e08ff */
[----:B------:R-:W-:Y:S01]  /*24d00*/  @UP0 UIMAD.WIDE.U32 UR10, UR15, UR6, URZ ;  /* 0x000000060f0a02a5 */ /* 0x000fe2000f8e003f */
[----:B------:R-:W-:-:S02]  /*24d10*/  F2FP.F16.F32.PACK_AB R7, R165, R164 ;  /* 0x000000a4a507723e */ /* 0x000fc400000000ff */
[----:B------:R-:W-:Y:S01]  /*24d20*/  F2FP.F16.F32.PACK_AB R6, R6, R166 ;  /* 0x000000a60606723e */ /* 0x000fe200000000ff */
[----:B------:R-:W-:Y:S01]  /*24d30*/  IMAD.IADD R3, R0, 0x1, R15 ;  /* 0x0000000100037824 */ /* 0x000fe200078e020f */
[----:B------:R-:W-:Y:S01]  /*24d40*/  F2FP.F16.F32.PACK_AB R4, R161, R160 ;  /* 0x000000a0a104723e */ /* 0x000fe200000000ff */
[----:B------:R1:W-:Y:S01]  /*24d50*/  STS [R0], R7 ;  /* 0x0000000700007388 */ /* 0x0003e20000000800 */
[----:B------:R-:W-:Y:S01]  /*24d60*/  F2FP.F16.F32.PACK_AB R2, R163, R162 ;  /* 0x000000a2a302723e */ /* 0x000fe200000000ff */
[----:B------:R-:W-:Y:S01]  /*24d70*/  @UP0 UIMAD UR4, UR15, UR7, UR11 ;  /* 0x000000070f0402a4 */ /* 0x000fe2000f8e020b */
[----:B------:R-:W-:Y:S01]  /*24d80*/  F2FP.F16.F32.PACK_AB R5, R5, R152 ;  /* 0x000000980505723e */ /* 0x000fe200000000ff */
[----:B------:R2:W-:Y:S01]  /*24d90*/  STS [R0+0x200], R6 ;  /* 0x0002000600007388 */ /* 0x0005e20000000800 */
[----:B------:R-:W-:Y:S02]  /*24da0*/  F2FP.F16.F32.PACK_AB R14, R14, R154 ;  /* 0x0000009a0e0e723e */ /* 0x000fe400000000ff */
[----:B------:R-:W-:Y:S01]  /*24db0*/  F2FP.F16.F32.PACK_AB R11, R11, R144 ;  /* 0x000000900b0b723e */ /* 0x000fe200000000ff */
[----:B------:R3:W-:Y:S01]  /*24dc0*/  STS [R3], R4 ;  /* 0x0000000403007388 */ /* 0x0007e20000000800 */
[----:B------:R-:W-:-:S02]  /*24dd0*/  F2FP.F16.F32.PACK_AB R10, R10, R146 ;  /* 0x000000920a0a723e */ /* 0x000fc400000000ff */
[----:B------:R-:W-:Y:S01]  /*24de0*/  F2FP.F16.F32.PACK_AB R9, R9, R156 ;  /* 0x0000009c0909723e */ /* 0x000fe200000000ff */
[----:B------:R4:W-:Y:S01]  /*24df0*/  STS [R3+0x200], R2 ;  /* 0x0002000203007388 */ /* 0x0009e20000000800 */
[----:B------:R-:W-:Y:S02]  /*24e00*/  F2FP.F16.F32.PACK_AB R8, R159, R158 ;  /* 0x0000009e9f08723e */ /* 0x000fe400000000ff */
[----:B------:R-:W-:Y:S01]  /*24e10*/  F2FP.F16.F32.PACK_AB R13, R13, R136 ;  /* 0x000000880d0d723e */ /* 0x000fe200000000ff */
[----:B------:R4:W-:Y:S01]  /*24e20*/  STS [R0+0x1000], R5 ;  /* 0x0010000500007388 */ /* 0x0009e20000000800 */
[----:B------:R-:W-:Y:S02]  /*24e30*/  F2FP.F16.F32.PACK_AB R12, R12, R138 ;  /* 0x0000008a0c0c723e */ /* 0x000fe400000000ff */
[----:B-1----:R-:W-:Y:S02]  /*24e40*/  F2FP.F16.F32.PACK_AB R7, R141, R140 ;  /* 0x0000008c8d07723e */ /* 0x002fe400000000ff */
[----:B--2---:R-:W-:-:S02]  /*24e50*/  F2FP.F16.F32.PACK_AB R6, R143, R142 ;  /* 0x0000008e8f06723e */ /* 0x004fc400000000ff */
[----:B---3--:R-:W-:Y:S02]  /*24e60*/  F2FP.F16.F32.PACK_AB R4, R151, R150 ;  /* 0x000000969704723e */ /* 0x008fe400000000ff */
[C---:B----4-:R-:W-:Y:S02]  /*24e70*/  IADD3 R2, R0.reuse, 0x20, RZ ;  /* 0x0000002000027810 */ /* 0x050fe40007ffe0ff */
        /* <DEDUP_REMOVED lines=10> */
.L_x_984:
        /* <DEDUP_REMOVED lines=10> */
[----:B------:R-:W4:Y:S05]  /*24fc0*/  S2R R22, SR_CTAID.Y ;  /* 0x0000000000167919 */ /* 0x000f2a0000002600 */
[----:B------:R-:W-:Y:S01]  /*24fd0*/  @!P0 PLOP3.LUT P6, PT, PT, PT, PT, 0x8, 0x0 ;  /* 0x000000000000881c */ /* 0x000fe20003fce170 */
[----:B------:R-:W4:Y:S01]  /*24fe0*/  S2R R32, SR_CTAID.Z ;  /* 0x0000000000207919 */ /* 0x000f220000002700 */
[----:B-1----:R-:W-:Y:S01]  /*24ff0*/  IMAD.IADD R0, R15, 0x1, R2 ;  /* 0x000000010f007824 */ /* 0x002fe200078e0202 */
[----:B------:R-:W1:Y:S01]  /*25000*/  S2R R26, SR_CTAID.X ;  /* 0x00000000001a7919 */ /* 0x000e620000002500 */
[----:B--2---:R-:W2:Y:S03]  /*25010*/  @P5 LDC R11, c[0x0][0x2e8] ;  /* 0x0000ba00ff0b5b82 */ /* 0x004ea60000000800 */
[----:B------:R-:W-:Y:S04]  /*25020*/  STS [R0], R5 ;  /* 0x0000000500007388 */ /* 0x000fe80000000800 */
[----:B------:R1:W-:Y:S01]  /*25030*/  STS [R0+0x200], R4 ;  /* 0x0002000400007388 */ /* 0x0003e20000000800 */
[----:B---3--:R-:W3:Y:S03]  /*25040*/  @P4 LDC R10, c[0x0][0x2e8] ;  /* 0x0000ba00ff0a4b82 */ /* 0x008ee60000000800 */
[----:B------:R1:W-:Y:S04]  /*25050*/  STS [R2+0x1000], R7 ;  /* 0x0010000702007388 */ /* 0x0003e80000000800 */
[----:B------:R1:W-:Y:S01]  /*25060*/  STS [R2+0x1200], R6 ;  /* 0x0012000602007388 */ /* 0x0003e20000000800 */
[----:B----4-:R-:W4:Y:S01]  /*25070*/  @P1 LDC R8, c[0x0][0x2c0] ;  /* 0x0000b000ff081b82 */ /* 0x010f220000000800 */
[----:B------:R-:W2:Y:S02]  /*25080*/  S2R R27, SR_TID.X ;  /* 0x00000000001b7919 */ /* 0x000ea40000002100 */
[----:B------:R-:W-:Y:S04]  /*25090*/  STS [R0+0x1000], R13 ;  /* 0x0010000d00007388 */ /* 0x000fe80000000800 */
[----:B------:R2:W-:Y:S01]  /*250a0*/  STS [R0+0x1200], R12 ;  /* 0x0012000c00007388 */ /* 0x0005e20000000800 */
[----:B-1----:R-:W-:Y:S01]  /*250b0*/  @P1 IMAD.MOV.U32 R4, RZ, RZ, 0x1 ;  /* 0x00000001ff041424 */ /* 0x002fe200078e00ff */
[----:B------:R1:W1:Y:S01]  /*250c0*/  @P5 MUFU.LG2 R7, R16 ;  /* 0x0000001000075308 */ /* 0x0002620000000c00 */
[----:B------:R-:W2:Y:S07]  /*250d0*/  @P1 LDC.64 R2, c[0x0][0x2c0] ;  /* 0x0000b000ff021b82 */ /* 0x000eae0000000a00 */
[----:B------:R1:W1:Y:S01]  /*250e0*/  @P4 MUFU.LG2 R6, R17 ;  /* 0x0000001100064308 */ /* 0x0002620000000c00 */
[----:B--2---:R-:W-:Y:S01]  /*250f0*/  @P1 IMAD R0, R3, R2, RZ ;  /* 0x0000000203001224 */ /* 0x004fe200078e02ff */
[----:B------:R-:W-:Y:S01]  /*25100*/  @!P0 CS2R R2, SRZ ;  /* 0x0000000000028805 */ /* 0x000fe2000001ff00 */
[----:B-1-34-:R-:W-:Y:S06]  /*25110*/  @!P0 BRA `(.L_x_985) ;  /* 0x00000000001c8947 */ /* 0x01afec0003800000 */
[----:B------:R-:W1:Y:S01]  /*25120*/  S2UR UR7, SR_CTAID.Y ;  /* 0x00000000000779c3 */ /* 0x000e620000002600 */
[----:B------:R-:W-:Y:S01]  /*25130*/  ULDC UR6, c[0x0][0x2c4] ;  /* 0x0000b10000067ab9 */ /* 0x000fe20000000800 */
[----:B------:R-:W-:Y:S01]  /*25140*/  PLOP3.LUT P6, PT, PT, PT, PT, 0x80, 0x0 ;  /* 0x000000000000781c */ /* 0x000fe20003fcf070 */
[----:B-1----:R-:W-:-:S04]  /*25150*/  @!UP0 UIMAD UR15, UR7, UR6, URZ ;  /* 0x00000006070f82a4 */ /* 0x002fc8000f8e023f */
[----:B------:R-:W-:Y:S02]  /*25160*/  USHF.R.S32.HI UR6, URZ, 0x1f, UR15 ;  /* 0x0000001f3f067899 */ /* 0x000fe4000801140f */
[----:B------:R-:W-:-:S04]  /*25170*/  IMAD.U32 R2, RZ, RZ, UR15 ;  /* 0x0000000fff027e24 */ /* 0x000fc8000f8e00ff */
[----:B------:R-:W-:Y:S02]  /*25180*/  MOV R3, UR6 ;  /* 0x0000000600037c02 */ /* 0x000fe40008000f00 */
.L_x_985:
[----:B------:R-:W-:Y:S05]  /*25190*/  @P1 BRA `(.L_x_986) ;  /* 0x0000000000181947 */ /* 0x000fea0003800000 */
[----:B------:R-:W1:Y:S01]  /*251a0*/  LDC R0, c[0x0][0x2c4] ;  /* 0x0000b100ff007b82 */ /* 0x000e620000000800 */
[----:B------:R-:W-:Y:S02]  /*251b0*/  ISETP.NE.AND P0, PT, RZ, UR8, PT ;  /* 0x00000008ff007c0c */ /* 0x000fe4000bf05270 */
[----:B------:R-:W-:-:S05]  /*251c0*/  MOV R8, 0x1 ;  /* 0x0000000100087802 */ /* 0x000fca0000000f00 */
[----:B------:R-:W2:Y:S08]  /*251d0*/  LDC R4, c[0x0][0x270] ;  /* 0x00009c00ff047b82 */ /* 0x000eb00000000800 */
[----:B-1----:R-:W2:Y:S02]  /*251e0*/  @P0 LDC R0, c[0x0][0x2e4] ;  /* 0x0000b900ff000b82 */ /* 0x002ea40000000800 */
[----:B--2---:R-:W-:-:S07]  /*251f0*/  IMAD R4, R0, R4, RZ ;  /* 0x0000000400047224 */ /* 0x004fce00078e02ff */
.L_x_986:
[----:B------:R-:W-:Y:S01]  /*25200*/  BAR.SYNC.DEFER_BLOCKING 0x0 ;  /* 0x0000000000007b1d */ /* 0x000fe20000010000 */
[----:B------:R-:W-:Y:S01]  /*25210*/  LOP3.LUT R5, R20, 0xffffffe0, RZ, 0xc0, !PT ;  /* 0xffffffe014057812 */ /* 0x000fe200078ec0ff */
[----:B------:R-:W-:Y:S02]  /*25220*/  IMAD R4, R22, R4, RZ ;  /* 0x0000000416047224 */ /* 0x000fe400078e02ff */
[----:B------:R-:W-:Y:S01]  /*25230*/  @P4 FMUL.FTZ R6, R6, 0.69314718246459960938 ;  /* 0x3f31721806064820 */ /* 0x000fe20000410000 */
[----:B------:R-:W-:Y:S01]  /*25240*/  MOV R24, 0x7f800000 ;  /* 0x7f80000000187802 */ /* 0x000fe20000000f00 */
[----:B------:R-:W-:Y:S02]  /*25250*/  @P5 FMUL.FTZ R7, R7, 0.69314718246459960938 ;  /* 0x3f31721807075820 */ /* 0x000fe40000410000 */
[----:B------:R-:W1:Y:S01]  /*25260*/  @P3 LDC R15, c[0x0][0x2e8] ;  /* 0x0000ba00ff0f3b82 */ /* 0x000e620000000800 */
[----:B------:R-:W2:Y:S01]  /*25270*/  @P3 MUFU.LG2 R13, R18 ;  /* 0x00000012000d3308 */ /* 0x000ea20000000c00 */
[----:B------:R-:W-:Y:S01]  /*25280*/  IADD3 R9, -R5, R21, RZ ;  /* 0x0000001505097210 */ /* 0x000fe20007ffe1ff */
[----:B------:R-:W-:Y:S01]  /*25290*/  @P4 FFMA.FTZ R24, R38, R10, R6 ;  /* 0x0000000a26184223 */ /* 0x000fe20000010006 */
[----:B------:R-:W-:Y:S01]  /*252a0*/  SEL R5, R4, RZ, !P6 ;  /* 0x000000ff04057207 */ /* 0x000fe20007000000 */
[----:B------:R-:W-:Y:S01]  /*252b0*/  IMAD R4, R26, R8, RZ ;  /* 0x000000081a047224 */ /* 0x000fe200078e02ff */
[----:B------:R-:W-:Y:S01]  /*252c0*/  LOP3.LUT P0, RZ, R9, 0x3, RZ, 0xc0, !PT ;  /* 0x0000000309ff7812 */ /* 0x000fe2000780c0ff */
[----:B------:R-:W-:Y:S01]  /*252d0*/  BSSY B0, `(.L_x_987) ;  /* 0x0000047000007945 */ /* 0x000fe20003800000 */
[----:B------:R-:W3:Y:S01]  /*252e0*/  @P2 LDC R14, c[0x0][0x2e8] ;  /* 0x0000ba00ff0e2b82 */ /* 0x000ee20000000800 */
[----:B------:R-:W4:Y:S01]  /*252f0*/  @P2 MUFU.LG2 R12, R19 ;  /* 0x00000013000c2308 */ /* 0x000f220000000c00 */
[----:B------:R-:W-:Y:S01]  /*25300*/  IMAD.SHL.U32 R6, R4, 0x80, RZ ;  /* 0x0000008004067824 */ /* 0x000fe200078e00ff */
[----:B------:R-:W-:Y:S01]  /*25310*/  MOV R23, 0x7f800000 ;  /* 0x7f80000000177802 */ /* 0x000fe20000000f00 */
[----:B------:R-:W-:Y:S01]  /*25320*/  IMAD R0, R32, R0, R5 ;  /* 0x0000000020007224 */ /* 0x000fe200078e0205 */
[----:B------:R-:W-:Y:S01]  /*25330*/  SHF.R.S32.HI R26, RZ, 0x1f, R27 ;  /* 0x0000001fff1a7819 */ /* 0x000fe2000001141b */
[----:B------:R-:W-:Y:S01]  /*25340*/  @P5 FFMA.FTZ R23, R39, R11, R7 ;  /* 0x0000000b27175223 */ /* 0x000fe20000010007 */
[----:B------:R-:W-:Y:S01]  /*25350*/  SHF.R.S32.HI R7, RZ, 0x1f, R6 ;  /* 0x0000001fff077819 */ /* 0x000fe20000011406 */
[----:B------:R-:W-:Y:S01]  /*25360*/  IMAD.MOV.U32 R11, RZ, RZ, 0x7f800000 ;  /* 0x7f800000ff0b7424 */ /* 0x000fe200078e00ff */
[--C-:B------:R-:W-:Y:S01]  /*25370*/  IADD3 R6, P4, P1, R6, R2, R0.reuse ;  /* 0x0000000206067210 */ /* 0x100fe2000799e000 */
[----:B-----5:R1:W3:Y:S01]  /*25380*/  LDS.128 R28, [R228+0x1800] ;  /* 0x00180000e41c7984 */ /* 0x0202e20000000c00 */
[----:B------:R-:W-:Y:S01]  /*25390*/  LEA.HI R26, R26, R27, RZ, 0x2 ;  /* 0x0000001b1a1a7211 */ /* 0x000fe200078f10ff */
[----:B--2---:R-:W-:Y:S01]  /*253a0*/  @P3 FMUL.FTZ R5, R13, 0.69314718246459960938 ;  /* 0x3f3172180d053820 */ /* 0x004fe20000410000 */
[----:B------:R-:W-:-:S02]  /*253b0*/  SHF.R.S32.HI R0, RZ, 0x1f, R0 ;  /* 0x0000001fff007819 */ /* 0x000fc40000011400 */
[----:B------:R-:W-:Y:S01]  /*253c0*/  MOV R22, 0x7f800000 ;  /* 0x7f80000000167802 */ /* 0x000fe20000000f00 */
[----:B-1----:R-:W-:Y:S01]  /*253d0*/  @P3 FFMA.FTZ R11, R37, R15, R5 ;  /* 0x0000000f250b3223 */ /* 0x002fe20000010005 */
[----:B------:R-:W-:Y:S01]  /*253e0*/  SHF.R.S32.HI R10, RZ, 0x2, R26 ;  /* 0x00000002ff0a7819 */ /* 0x000fe2000001141a */
[----:B----4-:R-:W-:Y:S01]  /*253f0*/  @P2 FMUL.FTZ R4, R12, 0.69314718246459960938 ;  /* 0x3f3172180c042820 */ /* 0x010fe20000410000 */
[----:B------:R-:W-:-:S03]  /*25400*/  IADD3.X R9, R7, R3, R0, P4, P1 ;  /* 0x0000000307097210 */ /* 0x000fc600027e2400 */
        /* <DEDUP_REMOVED lines=51> */
.L_x_988:
[----:B------:R-:W-:Y:S05]  /*25740*/  BSYNC B0 ;  /* 0x0000000000007941 */ /* 0x000fea0003800000 */
.L_x_987:
        /* <DEDUP_REMOVED lines=38> */
.L_x_990:
[----:B------:R-:W-:Y:S05]  /*259b0*/  BSYNC B0 ;  /* 0x0000000000007941 */ /* 0x000fea0003800000 */
.L_x_989:
        /* <DEDUP_REMOVED lines=16> */
.L_x_992:
[----:B------:R-:W-:Y:S05]  /*25ac0*/  BSYNC B0 ;  /* 0x0000000000007941 */ /* 0x000fea0003800000 */
.L_x_991:
        /* <DEDUP_REMOVED lines=16> */
.L_x_994:
[----:B------:R-:W-:Y:S05]  /*25bd0*/  BSYNC B0 ;  /* 0x0000000000007941 */ /* 0x000fea0003800000 */
.L_x_993:
        /* <DEDUP_REMOVED lines=15> */
.L_x_995:
        /* <DEDUP_REMOVED lines=11> */
.L_x_1324:


//--------------------- .text._ZN5flash16flash_fwd_kernelI23Flash_fwd_kernel_traitsILi32ELi128ELi128ELi4ELb0ELb0EN7cutlass6half_tE19Flash_kernel_traitsILi32ELi128ELi128ELi4ES3_EELb1ELb0ELb1ELb0ELb0ELb0ELb0ELb1EEEvNS_16Flash_fwd_paramsE --------------------------
	.section	.text._ZN5flash16flash_fwd_kernelI23Flash_fwd_kernel_traitsILi32ELi128ELi128ELi4ELb0ELb0EN7cutlass6half_tE19Flash_kernel_traitsILi32ELi128ELi128ELi4ES3_EELb1ELb0ELb1ELb0ELb0ELb0ELb0ELb1EEEvNS_16Flash_fwd_paramsE,"ax",@progbits
	.align	128
        .global         _ZN5flash16flash_fwd_kernelI23Flash_fwd_kernel_traitsILi32ELi128ELi128ELi4ELb0ELb0EN7cutlass6half_tE19Flash_kernel_traitsILi32ELi128ELi128ELi4ES3_EELb1ELb0ELb1ELb0ELb0ELb0ELb0ELb1EEEvNS_16Flash_fwd_paramsE
        .type           _ZN5flash16flash_fwd_kernelI23Flash_fwd_kernel_traitsILi32ELi128ELi128ELi4ELb0ELb0EN7cutlass6half_tE19Flash_kernel_traitsILi32ELi128ELi128ELi4ES3_EELb1ELb0ELb1ELb0ELb0ELb0ELb0ELb1EEEvNS_16Flash_fwd_paramsE,@function
        .size           _ZN5flash16flash_fwd_kernelI23Flash_fwd_kernel_traitsILi32ELi128ELi128ELi4ELb0ELb0EN7cutlass6half_tE19Flash_kernel_traitsILi32ELi128ELi128ELi4ES3_EELb1ELb0ELb1ELb0ELb0ELb0ELb0ELb1EEEvNS_16Flash_fwd_paramsE,(.L_x_1302 - _ZN5flash16flash_fwd_kernelI23Flash_fwd_kernel_traitsILi32ELi128ELi128ELi4ELb0ELb0EN7cutlass6half_tE19Flash_kernel_traitsILi32ELi128ELi128ELi4ES3_EELb1ELb0ELb1ELb0ELb0ELb0ELb0ELb1EEEvNS_16Flash_fwd_paramsE)
        .other          _ZN5flash16flash_fwd_kernelI23Flash_fwd_kernel_traitsILi32ELi128ELi128ELi4ELb0ELb0EN7cutlass6half_tE19Flash_kernel_traitsILi32ELi128ELi128ELi4ES3_EELb1ELb0ELb1ELb0ELb0ELb0ELb0ELb1EEEvNS_16Flash_fwd_paramsE,@"STO_CUDA_ENTRY STV_DEFAULT"
_ZN5flash16flash_fwd_kernelI23Flash_fwd_kernel_traitsILi32ELi128ELi128ELi4ELb0ELb0EN7cutlass6half_tE19Flash_kernel_traitsILi32ELi128ELi128ELi4ES3_EELb1ELb0ELb1ELb0ELb0ELb0ELb0ELb1EEEvNS_16Flash_fwd_paramsE:
.text._ZN5flash16flash_fwd_kernelI23Flash_fwd_kernel_traitsILi32ELi128ELi128ELi4ELb0ELb0EN7cutlass6half_tE19Flash_kernel_traitsILi32ELi128ELi128ELi4ES3_EELb1ELb0ELb1ELb0ELb0ELb0ELb0ELb1EEEvNS_16Flash_fwd_paramsE:
[----:B------:R-:W1:Y:S08]  /*0000*/  LDC R1, c[0x0][0x28] ;  /* 0x00000a00ff017b82 */ /* 0x000e700000000800 */
[----:B------:R-:W2:Y:S01]  /*0010*/  LDC.64 R168, c[0x0][0x198] ;  /* 0x00006600ffa87b82 */ /* 0x000ea20000000a00 */
[----:B------:R-:W-:Y:S01]  /*0020*/  BSSY B2, `(.L_x_996) ;  /* 0x0000003000027945 */ /* 0x000fe20003800000 */
[----:B-1----:R-:W-:-:S06]  /*0030*/  IADD3 R1, R1, -0x518, RZ ;  /* 0xfffffae801017810 */ /* 0x002fcc0007ffe0ff */
[----:B--2---:R-:W-:Y:S05]  /*0040*/  CALL.REL.NOINC `($_ZN5flash16flash_fwd_kernelI23Flash_fwd_kernel_traitsILi32ELi128ELi128ELi4ELb0ELb0EN7cutlass6half_tE19Flash_kernel_traitsILi32ELi128ELi128ELi4ES3_EELb1ELb0ELb1ELb0ELb0ELb0ELb0ELb1EEEvNS_16Flash_fwd_paramsE$_ZN5flash22compute_attn_1rowblockI23Flash_fwd_kernel_traitsILi32ELi128ELi128ELi4ELb0ELb0EN7cutlass6half_tE19Flash_kernel_traitsILi32ELi128ELi128ELi4ES3_EELb1ELb0ELb1ELb0ELb0ELb0ELb0ELb1ENS_16Flash_fwd_paramsEEEvRKT8_iii) ;  /* 0x0000000000087944 */ /* 0x004fea0003c00000 */
[----:B------:R-:W-:Y:S05]  /*0050*/  BSYNC B2 ;  /* 0x0000000000027941 */ /* 0x000fea0003800000 */
.L_x_996:
[----:B------:R-:W-:Y:S05]  /*0060*/  EXIT ;  /* 0x000000000000794d */ /* 0x000fea0003800000 */
        .type           $_ZN5flash16flash_fwd_kernelI23Flash_fwd_kernel_traitsILi32ELi128ELi128ELi4ELb0ELb0EN7cutlass6half_tE19Flash_kernel_traitsILi32ELi128ELi128ELi4ES3_EELb1ELb0ELb1ELb0ELb0ELb0ELb0ELb1EEEvNS_16Flash_fwd_paramsE$_ZN5flash22compute_attn_1rowblockI23Flash_fwd_kernel_traitsILi32ELi128ELi128ELi4ELb0ELb0EN7cutlass6half_tE19Flash_kernel_traitsILi32ELi128ELi128ELi4ES3_EELb1ELb0ELb1ELb0ELb0ELb0ELb0ELb1ENS_16Flash_fwd_paramsEEEvRKT8_iii,@function
        .size           $_ZN5flash16flash_fwd_kernelI23Flash_fwd_kernel_traitsILi32ELi128ELi128ELi4ELb0ELb0EN7cutlass6half_tE19Flash_kernel_traitsILi32ELi128ELi128ELi4ES3_EELb1ELb0ELb1ELb0ELb0ELb0ELb0ELb1EEEvNS_16Flash_fwd_paramsE$_ZN5flash22compute_attn_1rowblockI23Flash_fwd_kernel_traitsILi32ELi128ELi128ELi4ELb0ELb0EN7cutlass6half_tE19Flash_kernel_traitsILi32ELi128ELi128ELi4ES3_EELb1ELb0ELb1ELb0ELb0ELb0ELb0ELb1ENS_16Flash_fwd_paramsEEEvRKT8_iii,(.L_x_1302 - $_ZN5flash16flash_fwd_kernelI23Flash_fwd_kernel_traitsILi32ELi128ELi128ELi4ELb0ELb0EN7cutlass6half_tE19Flash_kernel_traitsILi32ELi128ELi128ELi4ES3_EELb1ELb0ELb1ELb0ELb0ELb0ELb0ELb1EEEvNS_16Flash_fwd_paramsE$_ZN5flash22compute_attn_1rowblockI23Flash_fwd_kernel_traitsILi32ELi128ELi128ELi4ELb0ELb0EN7cutlass6half_tE19Flash_kernel_traitsILi32ELi128ELi128ELi4ES3_EELb1ELb0ELb1ELb0ELb0ELb0ELb0ELb1ENS_16Flash_fwd_paramsEEEvRKT8_iii)
$_ZN5flash16flash_fwd_kernelI23Flash_fwd_kernel_traitsILi32ELi128ELi128ELi4ELb0ELb0EN7cutlass6half_tE19Flash_kernel_traitsILi32ELi128ELi128ELi4ES3_EELb1ELb0ELb1ELb0ELb0ELb0ELb0ELb1EEEvNS_16Flash_fwd_paramsE$_ZN5flash22compute_attn_1rowblockI23Flash_fwd_kernel_traitsILi32ELi128ELi128ELi4ELb0ELb0EN7cutlass6half_tE19Flash_kernel_traitsILi32ELi128ELi128ELi4ES3_EELb1ELb0ELb1ELb0ELb0ELb0ELb0ELb1ENS_16Flash_fwd_paramsEEEvRKT8_iii:
[----:B------:R-:W-:Y:S02]  /*0070*/  ULDC.64 UR4, c[0x0][0x208] ;  /* 0x0000820000047ab9 */ /* 0x000fe40000000a00 */
[----:B------:R-:W2:Y:S04]  /*0080*/  LD.E.U8 R0, desc[UR4][R168.64+0x1a4] ;  /* 0x0001a404a8007980 */ /* 0x000ea8000c101100 */
[----:B------:R-:W3:Y:S01]  /*0090*/  LD.E.64 R192, desc[UR4][R168.64+0x190] ;  /* 0x00019004a8c07980 */ /* 0x000ee2000c101b00 */
[----:B------:R-:W-:Y:S01]  /*00a0*/  S2UR UR8, SR_CTAID.Y ;  /* 0x00000000000879c3 */ /* 0x000fe20000002600 */
[----:B------:R-:W1:Y:S02]  /*00b0*/  S2R R214, SR_TID.X ;  /* 0x0000000000d67919 */ /* 0x000e640000002100 */
[----:B------:R-:W4:Y:S05]  /*00c0*/  LD.E.64 R2, desc[UR4][R168.64+0x198] ;  /* 0x00019804a8027980 */ /* 0x000f2a000c101b00 */
[----:B------:R-:W-:Y:S01]  /*00d0*/  S2UR UR7, SR_CTAID.X ;  /* 0x00000000000779c3 */ /* 0x000fe20000002500 */
[----:B------:R-:W4:Y:S04]  /*00e0*/  LD.E R8, desc[UR4][R168.64+0x60] ;  /* 0x00006004a8087980 */ /* 0x000f28000c101900 */
[----:B------:R-:W5:Y:S03]  /*00f0*/  LD.E.U8 R199, desc[UR4][R168.64+0x178] ;  /* 0x00017804a8c77980 */ /* 0x000f66000c101100 */
[----:B------:R-:W1:Y:S02]  /*0100*/  S2UR UR6, SR_CTAID.Z ;  /* 0x00000000000679c3 */ /* 0x000e640000002700 */
[----:B-1----:R-:W-:-:S06]  /*0110*/  ULOP3.LUT UR6, UR6, UR7, UR8, 0xfe, !UPT ;  /* 0x0000000706067292 */ /* 0x002fcc000f8efe08 */
[----:B------:R-:W-:-:S13]  /*0120*/  LOP3.LUT P2, RZ, R214, UR6, RZ, 0xfc, !PT ;  /* 0x00000006d6ff7c12 */ /* 0x000fda000f84fcff */
[----:B------:R-:W4:Y:S01]  /*0130*/  @!P2 LD.E.64 R6, desc[UR4][R168.64+0x1a8] ;  /* 0x0001a804a806a980 */ /* 0x000f22000c101b00 */
[----:B--2---:R-:W-:-:S13]  /*0140*/  ISETP.NE.AND P1, PT, R0, RZ, PT ;  /* 0x000000ff0000720c */ /* 0x004fda0003f25270 */
[----:B---3--:R-:W2:Y:S04]  /*0150*/  @P1 LD.E.64 R192, desc[UR4][R192.64] ;  /* 0x00000004c0c01980 */ /* 0x008ea8000c101b00 */
[----:B------:R-:W3:Y:S04]  /*0160*/  @P1 LD.E R0, desc[UR4][R168.64+0x1a0] ;  /* 0x0001a004a8001980 */ /* 0x000ee8000c101900 */
[----:B----4-:R-:W3:Y:S04]  /*0170*/  @P1 LD.E.64 R4, desc[UR4][R2.64] ;  /* 0x0000000402041980 */ /* 0x010ee8000c101b00 */
[----:B--2---:R1:W-:Y:S04]  /*0180*/  @!P2 ST.E.64 desc[UR4][R6.64], R192 ;  /* 0x000000c00600a985 */ /* 0x0043e8000c101b04 */
[----:B-1----:R-:W2:Y:S01]  /*0190*/  @!P2 LD.E.64 R6, desc[UR4][R168.64+0x1a8] ;  /* 0x0001a804a806a980 */ /* 0x002ea2000c101b00 */
[----:B---3--:R-:W-:-:S05]  /*01a0*/  @P1 IADD3 R0, P0, R0, R4, RZ ;  /* 0x0000000400001210 */ /* 0x008fca0007f1e0ff */
[----:B------:R-:W-:Y:S02]  /*01b0*/  @P1 IMAD.X R4, RZ, RZ, R5, P0 ;  /* 0x000000ffff041224 */ /* 0x000fe400000e0605 */
[----:B------:R-:W-:Y:S02]  /*01c0*/  @P1 IMAD.MOV.U32 R2, RZ, RZ, R0 ;  /* 0x000000ffff021224 */ /* 0x000fe400078e0000 */
[----:B------:R-:W-:Y:S01]  /*01d0*/  @P1 IMAD.MOV.U32 R3, RZ, RZ, R4 ;  /* 0x000000ffff031224 */ /* 0x000fe200078e0004 */
[----:B------:R-:W1:Y:S04]  /*01e0*/  S2R R39, SR_CTAID.Y ;  /* 0x0000000000277919 */ /* 0x000e680000002600 */
[----:B--2---:R2:W-:Y:S04]  /*01f0*/  @!P2 ST.E.64 desc[UR4][R6.64+0x8], R2 ;  /* 0x000008020600a985 */ /* 0x0045e8000c101b04 */
[----:B------:R-:W3:Y:S01]  /*0200*/  LD.E.64 R4, desc[UR4][R168.64+0xe0] ;  /* 0x0000e004a8047980 */ /* 0x000ee2000c101b00 */
[----:B------:R-:W-:-:S03]  /*0210*/  IMAD.MOV.U32 R9, RZ, RZ, -0x1 ;  /* 0xffffffffff097424 */ /* 0x000fc600078e00ff */
[----:B--2---:R-:W2:Y:S01]  /*0220*/  LD.E.64 R6, desc[UR4][R168.64+0xf0] ;  /* 0x0000f004a8067980 */ /* 0x004ea2000c101b00 */
[----:B---3--:R-:W-:-:S04]  /*0230*/  ISETP.NE.U32.AND P1, PT, R4, RZ, PT ;  /* 0x000000ff0400720c */ /* 0x008fc80003f25070 */
[----:B------:R-:W-:Y:S01]  /*0240*/  ISETP.NE.AND.EX P1, PT, R5, RZ, PT, P1 ;  /* 0x000000ff0500720c */ /* 0x000fe20003f25310 */
[----:B-1----:R-:W-:-:S12]  /*0250*/  IMAD.WIDE R4, R39, 0x4, R4 ;  /* 0x0000000427047825 */ /* 0x002fd800078e0204 */
[----:B------:R-:W3:Y:S04]  /*0260*/  @P1 LD.E R9, desc[UR4][R4.64] ;  /* 0x0000000404091980 */ /* 0x000ee8000c101900 */
[----:B------:R-:W4:Y:S04]  /*0270*/  @P1 LD.E R0, desc[UR4][R4.64+0x4] ;  /* 0x0000040404001980 */ /* 0x000f28000c101900 */
[----:B------:R-:W2:Y:S01]  /*0280*/  LD.E.64 R4, desc[UR4][R168.64+0xe8] ;  /* 0x0000e804a8047980 */ /* 0x000ea2000c101b00 */
[----:B------:R-:W1:Y:S01]  /*0290*/  S2R R32, SR_CTAID.Z ;  /* 0x0000000000207919 */ /* 0x000e620000002700 */
[----:B---3--:R-:W-:-:S04]  /*02a0*/  IMAD.MOV.U32 R33, RZ, RZ, R9 ;  /* 0x000000ffff217224 */ /* 0x008fc800078e0009 */
[----:B----4-:R-:W-:-:S06]  /*02b0*/  @P1 IMAD.IADD R65, R0, 0x1, -R33 ;  /* 0x0000000100411824 */ /* 0x010fcc00078e0a21 */
[----:B------:R-:W3:Y:S01]  /*02c0*/  @!P1 LD.E R65, desc[UR4][R168.64+0xb4] ;  /* 0x0000b404a8419980 */ /* 0x000ee2000c101900 */
[----:B--2---:R-:W-:Y:S02]  /*02d0*/  ISETP.NE.U32.AND P0, PT, R6, RZ, PT ;  /* 0x000000ff0600720c */ /* 0x004fe40003f05070 */
[----:B------:R-:W-:Y:S02]  /*02e0*/  SHF.R.S32.HI R38, RZ, 0x1f, R214 ;  /* 0x0000001fff267819 */ /* 0x000fe400000114d6 */
[----:B------:R-:W-:Y:S02]  /*02f0*/  ISETP.NE.AND.EX P0, PT, R7, RZ, PT, P0 ;  /* 0x000000ff0700720c */ /* 0x000fe40003f05300 */
[----:B------:R-:W-:Y:S01]  /*0300*/  LEA.HI R46, R38, R214, RZ, 0x5 ;  /* 0x000000d6262e7211 */ /* 0x000fe200078f28ff */
[----:B------:R-:W-:Y:S01]  /*0310*/  STL.64 [R1+0x108], R192 ;  /* 0x000108c001007387 */ /* 0x000fe20000100a00 */
[----:B-1----:R-:W-:-:S03]  /*0320*/  IMAD R0, R39, R8, R32 ;  /* 0x0000000827007224 */ /* 0x002fc600078e0220 */
[----:B------:R1:W-:Y:S01]  /*0330*/  STL [R1+0x374], R9 ;  /* 0x0003740901007387 */ /* 0x0003e20000100800 */
[----:B------:R-:W-:Y:S02]  /*0340*/  IMAD.MOV.U32 R23, RZ, RZ, RZ ;  /* 0x000000ffff177224 */ /* 0x000fe400078e00ff */
[----:B------:R-:W-:-:S03]  /*0350*/  IMAD.SHL.U32 R0, R0, 0x20, RZ ;  /* 0x0000002000007824 */ /* 0x000fc600078e00ff */
[----:B------:R-:W-:-:S05]  /*0360*/  @P0 IMAD.WIDE R6, R39, 0x4, R6 ;  /* 0x0000000427060825 */ /* 0x000fca00078e0206 */
[----:B------:R2:W5:Y:S01]  /*0370*/  @P0 LD.E R23, desc[UR4][R6.64] ;  /* 0x0000000406170980 */ /* 0x000562000c101900 */
[----:B-1----:R-:W-:-:S05]  /*0380*/  LOP3.LUT R9, R46, 0xffffffe0, RZ, 0xc0, !PT ;  /* 0xffffffe02e097812 */ /* 0x002fca00078ec0ff */
[----:B------:R-:W-:-:S05]  /*0390*/  IMAD.IADD R45, R214, 0x1, -R9 ;  /* 0x00000001d62d7824 */ /* 0x000fca00078e0a09 */
[----:B------:R-:W-:Y:S02]  /*03a0*/  IADD3 R215, P1, P0, R0, R2, R45 ;  /* 0x0000000200d77210 */ /* 0x000fe4000783e02d */
[----:B------:R-:W-:-:S03]  /*03b0*/  ISETP.NE.U32.AND P2, PT, R4, RZ, PT ;  /* 0x000000ff0400720c */ /* 0x000fc60003f45070 */
[----:B------:R1:W-:Y:S01]  /*03c0*/  STL [R1+0x3a0], R215 ;  /* 0x0003a0d701007387 */ /* 0x0003e20000100800 */
[----:B------:R-:W-:Y:S01]  /*03d0*/  ISETP.NE.AND.EX P2, PT, R5, RZ, PT, P2 ;  /* 0x000000ff0500720c */ /* 0x000fe20003f45320 */
[----:B------:R-:W-:Y:S01]  /*03e0*/  BSSY B0, `(.L_x_997) ;  /* 0x000000b000007945 */ /* 0x000fe20003800000 */
[----:B------:R-:W-:Y:S01]  /*03f0*/  IMAD.MOV.U32 R26, RZ, RZ, -0x1 ;  /* 0xffffffffff1a7424 */ /* 0x000fe200078e00ff */
[----:B--2---:R-:W-:Y:S01]  /*0400*/  SHF.R.S32.HI R6, RZ, 0x1f, R0 ;  /* 0x0000001fff067819 */ /* 0x004fe20000011400 */
[----:B------:R-:W-:Y:S01]  /*0410*/  IMAD.WIDE R4, R39, 0x4, R4 ;  /* 0x0000000427047825 */ /* 0x000fe200078e0204 */
[----:B------:R-:W-:Y:S01]  /*0420*/  SHF.R.S32.HI R7, RZ, 0x1f, R45 ;  /* 0x0000001fff077819 */ /* 0x000fe2000001142d */
[----:B---3--:R1:W-:Y:S07]  /*0430*/  STL [R1+0x3a4], R65 ;  /* 0x0003a44101007387 */ /* 0x0083ee0000100800 */
[----:B------:R-:W-:Y:S05]  /*0440*/  @!P2 BRA `(.L_x_998) ;  /* 0x000000000010a947 */ /* 0x000fea0003800000 */
[----:B------:R-:W2:Y:S02]  /*0450*/  LD.E.U8 R0, desc[UR4][R168.64+0x1b2] ;  /* 0x0001b204a8007980 */ /* 0x000ea4000c101100 */
[----:B--2---:R-:W-:-:S13]  /*0460*/  ISETP.NE.AND P3, PT, R0, RZ, PT ;  /* 0x000000ff0000720c */ /* 0x004fda0003f65270 */
[----:B------:R-:W-:Y:S05]  /*0470*/  @!P3 BRA `(.L_x_998) ;  /* 0x000000000004b947 */ /* 0x000fea0003800000 */
[----:B------:R2:W5:Y:S02]  /*0480*/  LD.E R26, desc[UR4][R4.64] ;  /* 0x00000004041a7980 */ /* 0x000564000c101900 */
.L_x_998:
[----:B------:R-:W-:Y:S05]  /*0490*/  BSYNC B0 ;  /* 0x0000000000007941 */ /* 0x000fea0003800000 */
.L_x_997:
[----:B------:R-:W-:Y:S01]  /*04a0*/  BSSY B0, `(.L_x_999) ;  /* 0x000000a000007945 */ /* 0x000fe20003800000 */
[----:B------:R-:W-:-:S03]  /*04b0*/  IADD3.X R185, R6, R3, R7, P1, P0 ;  /* 0x0000000306b97210 */ /* 0x000fc60000fe0407 */
[----:B------:R-:W-:Y:S05]  /*04c0*/  @!P2 BRA `(.L_x_1000) ;  /* 0x000000000018a947 */ /* 0x000fea0003800000 */
[----:B------:R-:W3:Y:S02]  /*04d0*/  LD.E.U8 R0, desc[UR4][R168.64+0x1b2] ;  /* 0x0001b204a8007980 */ /* 0x000ee4000c101100 */
[----:B---3--:R-:W-:-:S13]  /*04e0*/  ISETP.NE.AND P0, PT, R0, RZ, PT ;  /* 0x000000ff0000720c */ /* 0x008fda0003f05270 */
[----:B------:R-:W3:Y:S02]  /*04f0*/  @P0 LD.E R6, desc[UR4][R4.64+0x4] ;  /* 0x0000040404060980 */ /* 0x000ee4000c101900 */
[----:B---3-5:R-:W-:-:S06]  /*0500*/  @P0 IADD3 R6, R6, -R26, RZ ;  /* 0x8000001a06060210 */ /* 0x028fcc0007ffe0ff */
[----:B------:R4:W5:Y:S01]  /*0510*/  @!P0 LD.E R6, desc[UR4][R4.64] ;  /* 0x0000000404068980 */ /* 0x000962000c101900 */
[----:B------:R-:W-:Y:S05]  /*0520*/  BRA `(.L_x_1001) ;  /* 0x0000000000047947 */ /* 0x000fea0003800000 */
.L_x_1000:
[----:B------:R3:W5:Y:S02]  /*0530*/  LD.E R6, desc[UR4][R168.64+0xb8] ;  /* 0x0000b804a8067980 */ /* 0x000764000c101900 */
.L_x_1001:
[----:B------:R-:W-:Y:S05]  /*0540*/  BSYNC B0 ;  /* 0x0000000000007941 */ /* 0x000fea0003800000 */
.L_x_999:
[----:B------:R-:W2:Y:S01]  /*0550*/  LD.E.64 R2, desc[UR4][R168.64+0xf8] ;  /* 0x0000f804a8027980 */ /* 0x000ea2000c101b00 */
[----:B------:R-:W-:Y:S01]  /*0560*/  BSSY B1, `(.L_x_1002) ;  /* 0x0000011000017945 */ /* 0x000fe20003800000 */
[----:B--2---:R-:W-:-:S04]  /*0570*/  ISETP.NE.U32.AND P0, PT, R2, RZ, PT ;  /* 0x000000ff0200720c */ /* 0x004fc80003f05070 */
[----:B------:R-:W-:-:S13]  /*0580*/  ISETP.NE.AND.EX P0, PT, R3, RZ, PT, P0 ;  /* 0x000000ff0300720c */ /* 0x000fda0003f05300 */
[----:B------:R-:W-:Y:S05]  /*0590*/  @!P0 BRA `(.L_x_1003) ;  /* 0x0000000000108947 */ /* 0x000fea0003800000 */
[----:B------:R-:W-:-:S05]  /*05a0*/  IMAD.WIDE R2, R39, 0x4, R2 ;  /* 0x0000000427027825 */ /* 0x000fca00078e0202 */
[----:B------:R-:W2:Y:S02]  /*05b0*/  LD.E R0, desc[UR4][R2.64] ;  /* 0x0000000402007980 */ /* 0x000ea4000c101900 */
[----:B--2--5:R-:W-:Y:S01]  /*05c0*/  IADD3 R40, R0, -R23, RZ ;  /* 0x8000001700287210 */ /* 0x024fe20007ffe0ff */
[----:B------:R-:W-:Y:S05]  /*05d0*/  BRA `(.L_x_1004) ;  /* 0x0000000000247947 */ /* 0x000fea0003800000 */
.L_x_1003:
[----:B------:R-:W2:Y:S01]  /*05e0*/  LD.E.64 R2, desc[UR4][R168.64+0x108] ;  /* 0x00010804a8027980 */ /* 0x000ea2000c101b00 */
[----:B------:R-:W-:Y:S01]  /*05f0*/  BSSY B0, `(.L_x_1005) ;  /* 0x0000006000007945 */ /* 0x000fe20003800000 */
[----:B------:R-:W-:Y:S01]  /*0600*/  IMAD.MOV.U32 R0, RZ, RZ, RZ ;  /* 0x000000ffff007224 */ /* 0x000fe200078e00ff */
[----:B--2---:R-:W-:-:S04]  /*0610*/  ISETP.NE.U32.AND P0, PT, R2, RZ, PT ;  /* 0x000000ff0200720c */ /* 0x004fc80003f05070 */
[----:B------:R-:W-:-:S13]  /*0620*/  ISETP.NE.AND.EX P0, PT, R3, RZ, PT, P0 ;  /* 0x000000ff0300720c */ /* 0x000fda0003f05300 */
[----:B------:R-:W-:Y:S05]  /*0630*/  @!P0 BRA `(.L_x_1006) ;  /* 0x0000000000048947 */ /* 0x000fea0003800000 */
[----:B------:R2:W5:Y:S02]  /*0640*/  LD.E R0, desc[UR4][R168.64+0xbc] ;  /* 0x0000bc04a8007980 */ /* 0x000564000c101900 */
.L_x_1006:
[----:B------:R-:W-:Y:S05]  /*0650*/  BSYNC B0 ;  /* 0x0000000000007941 */ /* 0x000fea0003800000 */
.L_x_1005:
[----:B-----5:R-:W-:Y:S02]  /*0660*/  IADD3 R40, R0, R6, -R23 ;  /* 0x0000000600287210 */ /* 0x020fe40007ffe817 */
.L_x_1004:
[----:B------:R-:W-:Y:S05]  /*0670*/  BSYNC B1 ;  /* 0x0000000000017941 */ /* 0x000fea0003800000 */
.L_x_1002:
[----:B------:R-:W5:Y:S01]  /*0680*/  S2R R211, SR_CTAID.X ;  /* 0x0000000000d37919 */ /* 0x000f620000002500 */
[----:B------:R-:W-:Y:S01]  /*0690*/  MOV R31, 0x50 ;  /* 0x00000050001f7802 */ /* 0x000fe20000000f00 */
[----:B------:R-:W-:-:S03]  /*06a0*/  IMAD.MOV.U32 R3, RZ, RZ, 0x0 ;  /* 0x00000000ff037424 */ /* 0x000fc600078e00ff */
[----:B------:R-:W-:Y:S01]  /*06b0*/  MOV R2, R31 ;  /* 0x0000001f00027202 */ /* 0x000fe20000000f00 */
[----:B-----5:R-:W-:-:S05]  /*06c0*/  IMAD.SHL.U32 R47, R211, 0x80, RZ ;  /* 0x00000080d32f7824 */ /* 0x020fca00078e00ff */
[----:B------:R-:W-:-:S13]  /*06d0*/  ISETP.GT.AND P0, PT, R65, R47, PT ;  /* 0x0000002f4100720c */ /* 0x000fda0003f04270 */
[----:B-1234-:R-:W-:Y:S05]  /*06e0*/  @!P0 RET.REL.NODEC R2 `(_ZN5flash16flash_fwd_kernelI23Flash_fwd_kernel_traitsILi32ELi128ELi128ELi4ELb0ELb0EN7cutlass6half_tE19Flash_kernel_traitsILi32ELi128ELi128ELi4ES3_EELb1ELb0ELb1ELb0ELb0ELb0ELb0ELb1EEEvNS_16Flash_fwd_paramsE) ;  /* 0xfffffff802448950 */ /* 0x01efea0003c3ffff */
[----:B------:R-:W2:Y:S04]  /*06f0*/  LD.E R0, desc[UR4][R168.64+0x188] ;  /* 0x00018804a8007980 */ /* 0x000ea8000c101900 */
[----:B------:R-:W3:Y:S01]  /*0700*/  LD.E R4, desc[UR4][R168.64+0x184] ;  /* 0x00018404a8047980 */ /* 0x000ee2000c101900 */
[----:B------:R-:W-:Y:S01]  /*0710*/  IADD3 R3, -R65, 0xff, R47 ;  /* 0x000000ff41037810 */ /* 0x000fe20007ffe12f */
[C---:B------:R-:W-:Y:S01]  /*0720*/  VIADD R2, R40.reuse, 0x7f ;  /* 0x0000007f28027836 */ /* 0x040fe20000000000 */
[----:B------:R-:W-:Y:S02]  /*0730*/  IADD3 R5, R40, R47, -R65 ;  /* 0x0000002f28057210 */ /* 0x000fe40007ffe841 */
[----:B--2---:R-:W-:-:S03]  /*0740*/  IADD3 R0, R0, R3, R40 ;  /* 0x0000000300007210 */ /* 0x004fc60007ffe028 */
[----:B---3--:R-:W-:Y:S01]  /*0750*/  IMAD.IADD R3, R5, 0x1, -R4 ;  /* 0x0000000105037824 */ /* 0x008fe200078e0a04 */
[----:B------:R-:W-:Y:S02]  /*0760*/  SHF.R.S32.HI R5, RZ, 0x1f, R2 ;  /* 0x0000001fff057819 */ /* 0x000fe40000011402 */
[----:B------:R-:W-:Y:S02]  /*0770*/  SHF.R.S32.HI R4, RZ, 0x1f, R0 ;  /* 0x0000001fff047819 */ /* 0x000fe40000011400 */
[----:B------:R-:W-:Y:S02]  /*0780*/  SHF.R.S32.HI R6, RZ, 0x1f, R3 ;  /* 0x0000001fff067819 */ /* 0x000fe40000011403 */
[----:B------:R-:W-:Y:S02]  /*0790*/  LEA.HI R5, R5, R2, RZ, 0x7 ;  /* 0x0000000205057211 */ /* 0x000fe400078f38ff */
[----:B------:R-:W-:Y:S02]  /*07a0*/  LEA.HI R0, R4, R0, RZ, 0x7 ;  /* 0x0000000004007211 */ /* 0x000fe400078f38ff */
[----:B------:R-:W-:-:S02]  /*07b0*/  LEA.HI R2, R6, R3, RZ, 0x7 ;  /* 0x0000000306027211 */ /* 0x000fc400078f38ff */
[----:B------:R-:W-:Y:S02]  /*07c0*/  SHF.R.S32.HI R3, RZ, 0x7, R5 ;  /* 0x00000007ff037819 */ /* 0x000fe40000011405 */
[----:B------:R-:W-:Y:S02]  /*07d0*/  SHF.R.S32.HI R0, RZ, 0x7, R0 ;  /* 0x00000007ff007819 */ /* 0x000fe40000011400 */
[----:B------:R-:W-:Y:S02]  /*07e0*/  SHF.R.S32.HI R2, RZ, 0x7, R2 ;  /* 0x00000007ff027819 */ /* 0x000fe40000011402 */
[----:B------:R-:W-:Y:S02]  /*07f0*/  VIMNMX R186, R3, R0, PT ;  /* 0x0000000003ba7248 */ /* 0x000fe40003fe0100 */
[----:B------:R-:W-:-:S03]  /*0800*/  VIMNMX R187, RZ, R2, !PT ;  /* 0x00000002ffbb7248 */ /* 0x000fc60007fe0100 */
[----:B------:R1:W-:Y:S01]  /*0810*/  STL [R1+0xa8], R186 ;  /* 0x0000a8ba01007387 */ /* 0x0003e20000100800 */
[----:B------:R-:W-:-:S03]  /*0820*/  ISETP.GT.AND P0, PT, R186, R187, PT ;  /* 0x000000bbba00720c */ /* 0x000fc60003f04270 */
[----:B------:R1:W-:Y:S10]  /*0830*/  STL [R1+0x370], R187 ;  /* 0x000370bb01007387 */ /* 0x0003f40000100800 */
[----:B------:R-:W-:Y:S05]  /*0840*/  @P0 BRA `(.L_x_1007) ;  /* 0x0000000800c80947 */ /* 0x000fea0003800000 */
[----:B------:R-:W-:Y:S01]  /*0850*/  ISETP.NE.AND P1, PT, R33, -0x1, PT ;  /* 0xffffffff2100780c */ /* 0x000fe20003f25270 */
[----:B------:R-:W2:Y:S04]  /*0860*/  LD.E.U16 R0, desc[UR4][R168.64+0x1c8] ;  /* 0x0001c804a8007980 */ /* 0x000ea8000c101500 */
[----:B------:R-:W3:Y:S04]  /*0870*/  LD.E.64 R2, desc[UR4][R168.64+0x88] ;  /* 0x00008804a8027980 */ /* 0x000ee8000c101b00 */
[----:B------:R4:W5:Y:S04]  /*0880*/  LD.E.64 R10, desc[UR4][R168.64+0x70] ;  /* 0x00007004a80a7980 */ /* 0x000968000c101b00 */
[----:B------:R-:W4:Y:S04]  /*0890*/  @!P1 LD.E.64 R6, desc[UR4][R168.64+0x80] ;  /* 0x00008004a8069980 */ /* 0x000f28000c101b00 */
[----:B------:R1:W5:Y:S01]  /*08a0*/  LD.E.64 R14, desc[UR4][R168.64+0x90] ;  /* 0x00009004a80e7980 */ /* 0x000362000c101b00 */
[----:B------:R-:W-:Y:S01]  /*08b0*/  @!P1 SHF.R.S32.HI R12, RZ, 0x1f, R39 ;  /* 0x0000001fff0c9819 */ /* 0x000fe20000011427 */
[----:B------:R-:W-:Y:S01]  /*08c0*/  BSSY B1, `(.L_x_1008) ;  /* 0x0000020000017945 */ /* 0x000fe20003800000 */
[----:B------:R-:W-:-:S02]  /*08d0*/  PLOP3.LUT P5, PT, PT, PT, PT, 0x8, 0x0 ;  /* 0x000000000000781c */ /* 0x000fc40003fae170 */
[----:B------:R-:W-:Y:S01]  /*08e0*/  CS2R R20, SRZ ;  /* 0x0000000000147805 */ /* 0x000fe2000001ff00 */
[----:B----4-:R-:W-:Y:S01]  /*08f0*/  @!P1 IMAD R9, R7, R39, RZ ;  /* 0x0000002707099224 */ /* 0x010fe200078e02ff */
[C---:B--2---:R-:W-:Y:S02]  /*0900*/  PRMT R7, R0.reuse, 0x7770, RZ ;  /* 0x0000777000077816 */ /* 0x044fe400000000ff */
[----:B------:R-:W-:Y:S02]  /*0910*/  PRMT R0, R0, 0x7771, RZ ;  /* 0x0000777100007816 */ /* 0x000fe400000000ff */
[----:B------:R-:W-:-:S04]  /*0920*/  ISETP.NE.AND P0, PT, R7, RZ, PT ;  /* 0x000000ff0700720c */ /* 0x000fc80003f05270 */
[----:B------:R-:W-:Y:S01]  /*0930*/  ISETP.NE.OR P2, PT, R0, RZ, !P0 ;  /* 0x000000ff0000720c */ /* 0x000fe20004745670 */
[-C--:B---3--:R-:W-:Y:S02]  /*0940*/  @P1 IMAD R8, R3, R33.reuse, RZ ;  /* 0x0000002103081224 */ /* 0x088fe400078e02ff */
[----:B------:R-:W-:-:S04]  /*0950*/  @P1 IMAD.WIDE.U32 R4, R2, R33, RZ ;  /* 0x0000002102041225 */ /* 0x000fc800078e00ff */
[C---:B------:R-:W-:Y:S02]  /*0960*/  @!P1 IMAD R9, R6.reuse, R12, R9 ;  /* 0x0000000c06099224 */ /* 0x040fe400078e0209 */
[----:B------:R-:W-:-:S04]  /*0970*/  @!P1 IMAD.WIDE.U32 R6, R6, R39, RZ ;  /* 0x0000002706069225 */ /* 0x000fc800078e00ff */
[----:B------:R-:W-:Y:S02]  /*0980*/  @P1 IMAD.IADD R13, R5, 0x1, R8 ;  /* 0x00000001050d1824 */ /* 0x000fe400078e0208 */
[----:B------:R-:W-:Y:S01]  /*0990*/  @P1 IMAD.MOV.U32 R12, RZ, RZ, R4 ;  /* 0x000000ffff0c1224 */ /* 0x000fe200078e0004 */
[-C--:B------:R-:W-:Y:S01]  /*09a0*/  @P1 MOV R4, R2.reuse ;  /* 0x0000000200041202 */ /* 0x080fe20000000f00 */
[--C-:B------:R-:W-:Y:S01]  /*09b0*/  @P1 IMAD.MOV.U32 R5, RZ, RZ, R3.reuse ;  /* 0x000000ffff051224 */ /* 0x100fe200078e0003 */
[----:B------:R-:W-:Y:S01]  /*09c0*/  @!P1 MOV R4, R2 ;  /* 0x0000000200049202 */ /* 0x000fe20000000f00 */
[----:B------:R-:W-:Y:S01]  /*09d0*/  @!P1 IMAD.MOV.U32 R5, RZ, RZ, R3 ;  /* 0x000000ffff059224 */ /* 0x000fe200078e0003 */
[----:B------:R-:W-:Y:S01]  /*09e0*/  @!P1 MOV R12, R6 ;  /* 0x00000006000c9202 */ /* 0x000fe20000000f00 */
[----:B------:R-:W-:Y:S01]  /*09f0*/  @!P1 IMAD.IADD R13, R7, 0x1, R9 ;  /* 0x00000001070d9824 */ /* 0x000fe200078e0209 */
[----:B-1----:R-:W-:Y:S06]  /*0a00*/  @P2 BRA `(.L_x_1009) ;  /* 0x00000000002c2947 */ /* 0x002fec0003800000 */
[----:B------:R-:W-:Y:S01]  /*0a10*/  ISETP.NE.AND P1, PT, R33, -0x1, PT ;  /* 0xffffffff2100780c */ /* 0x000fe20003f25270 */
[----:B------:R-:W-:Y:S01]  /*0a20*/  BSSY B0, `(.L_x_1010) ;  /* 0x0000006000007945 */ /* 0x000fe20003800000 */
[----:B------:R-:W-:-:S11]  /*0a30*/  PLOP3.LUT P5, PT, PT, PT, PT, 0x80, 0x0 ;  /* 0x000000000000781c */ /* 0x000fd60003faf070 */
[----:B------:R-:W-:Y:S05]  /*0a40*/  @P1 BRA `(.L_x_1011) ;  /* 0x00000000000c1947 */ /* 0x000fea0003800000 */
[----:B------:R-:W2:Y:S02]  /*0a50*/  LD.E R0, desc[UR4][R168.64+0xb4] ;  /* 0x0000b404a8007980 */ /* 0x000ea4000c101900 */
[----:B--2---:R-:W-:-:S05]  /*0a60*/  IMAD R33, R39, R0, RZ ;  /* 0x0000000027217224 */ /* 0x004fca00078e02ff */
[----:B------:R1:W-:Y:S02]  /*0a70*/  STL [R1+0x374], R33 ;  /* 0x0003742101007387 */ /* 0x0003e40000100800 */
.L_x_1011:
[----:B------:R-:W-:Y:S05]  /*0a80*/  BSYNC B0 ;  /* 0x0000000000007941 */ /* 0x000fea0003800000 */
.L_x_1010:
[----:B------:R-:W-:Y:S01]  /*0a90*/  PRMT R0, RZ, 0x7610, R0 ;  /* 0x00007610ff007816 */ /* 0x000fe20000000000 */
[--C-:B------:R-:W-:Y:S01]  /*0aa0*/  IMAD.MOV.U32 R20, RZ, RZ, R33.reuse ;  /* 0x000000ffff147224 */ /* 0x100fe200078e0021 */
[----:B------:R-:W-:Y:S02]  /*0ab0*/  SHF.R.S32.HI R21, RZ, 0x1f, R33 ;  /* 0x0000001fff157819 */ /* 0x000fe40000011421 */
.L_x_1009:
[----:B------:R-:W-:Y:S05]  /*0ac0*/  BSYNC B1 ;  /* 0x0000000000017941 */ /* 0x000fea0003800000 */
.L_x_1008:
[----:B------:R-:W-:Y:S01]  /*0ad0*/  LOP3.LUT P1, RZ, R0, 0xff, RZ, 0xc0, !PT ;  /* 0x000000ff00ff7812 */ /* 0x000fe2000782c0ff */
[----:B------:R2:W5:Y:S04]  /*0ae0*/  LD.E R22, desc[UR4][R168.64+0xc0] ;  /* 0x0000c004a8167980 */ /* 0x000568000c101900 */
[----:B------:R2:W5:Y:S08]  /*0af0*/  LD.E.64 R18, desc[UR4][R168.64+0xa0] ;  /* 0x0000a004a8127980 */ /* 0x000570000c101b00 */
[----:B------:R-:W3:Y:S01]  /*0b00*/  @P1 LD.E.64 R24, desc[UR4][R168.64+0xb0] ;  /* 0x0000b004a8181980 */ /* 0x000ee2000c101b00 */
[----:B------:R-:W-:Y:S01]  /*0b10*/  LEA.HI R8, R38, R214, RZ, 0x2 ;  /* 0x000000d626087211 */ /* 0x000fe200078f10ff */
[----:B-----5:R-:W-:Y:S01]  /*0b20*/  IMAD R6, R15, R32, RZ ;  /* 0x000000200f067224 */ /* 0x020fe200078e02ff */
[----:B------:R-:W-:-:S02]  /*0b30*/  SHF.R.S32.HI R0, RZ, 0x1f, R32 ;  /* 0x0000001fff007819 */ /* 0x000fc40000011420 */
[----:B------:R-:W-:Y:S01]  /*0b40*/  LOP3.LUT R26, R8, 0xfffffffc, RZ, 0xc0, !PT ;  /* 0xfffffffc081a7812 */ /* 0x000fe200078ec0ff */
[----:B------:R-:W-:Y:S01]  /*0b50*/  BSSY B0, `(.L_x_1012) ;  /* 0x000000d000007945 */ /* 0x000fe20003800000 */
[----:B------:R-:W-:Y:S01]  /*0b60*/  SHF.R.S32.HI R8, RZ, 0x2, R8 ;  /* 0x00000002ff087819 */ /* 0x000fe20000011408 */
[----:B------:R-:W-:Y:S01]  /*0b70*/  IMAD R6, R14, R0, R6 ;  /* 0x000000000e067224 */ /* 0x000fe200078e0206 */
[----:B------:R-:W-:Y:S01]  /*0b80*/  IADD3 R0, -R47, R65, RZ ;  /* 0x000000412f007210 */ /* 0x000fe20007ffe1ff */
[----:B------:R-:W-:Y:S02]  /*0b90*/  IMAD.IADD R26, R214, 0x1, -R26 ;  /* 0x00000001d61a7824 */ /* 0x000fe400078e0a1a */
[----:B------:R-:W-:Y:S02]  /*0ba0*/  @P1 IMAD.MOV.U32 R2, RZ, RZ, 0x1 ;  /* 0x00000001ff021424 */ /* 0x000fe400078e00ff */
[----:B---3--:R-:W-:Y:S01]  /*0bb0*/  @P1 IMAD R23, R24, R25, RZ ;  /* 0x0000001918171224 */ /* 0x008fe200078e02ff */
[----:B--2---:R-:W-:Y:S06]  /*0bc0*/  @P1 BRA `(.L_x_1013) ;  /* 0x0000000000141947 */ /* 0x004fec0003800000 */
[----:B------:R-:W2:Y:S04]  /*0bd0*/  @P0 LD.E R23, desc[UR4][R168.64+0xd4] ;  /* 0x0000d404a8170980 */ /* 0x000ea8000c101900 */
[----:B------:R-:W2:Y:S04]  /*0be0*/  LD.E R2, desc[UR4][R168.64+0x60] ;  /* 0x00006004a8027980 */ /* 0x000ea8000c101900 */
[----:B------:R-:W2:Y:S01]  /*0bf0*/  @!P0 LD.E R23, desc[UR4][R168.64+0xb4] ;  /* 0x0000b404a8178980 */ /* 0x000ea2000c101900 */
[----:B------:R-:W-:Y:S01]  /*0c00*/  MOV R24, 0x1 ;  /* 0x0000000100187802 */ /* 0x000fe20000000f00 */
[----:B--2---:R-:W-:-:S02]  /*0c10*/  IMAD R2, R23, R2, RZ ;  /* 0x0000000217027224 */ /* 0x004fc400078e02ff */
.L_x_1013:
[----:B------:R-:W-:Y:S05]  /*0c20*/  BSYNC B0 ;  /* 0x0000000000007941 */ /* 0x000fea0003800000 */
.L_x_1012:
[----:B------:R-:W-:Y:S01]  /*0c30*/  IMAD.SHL.U32 R30, R26, 0x8, RZ ;  /* 0x000000081a1e7824 */ /* 0x000fe200078e00ff */
[C---:B------:R-:W-:Y:S01]  /*0c40*/  ISETP.GE.AND P3, PT, R8.reuse, R0, PT ;  /* 0x000000000800720c */ /* 0x040fe20003f66270 */
[C---:B------:R-:W-:Y:S01]  /*0c50*/  VIADD R27, R8.reuse, 0x20 ;  /* 0x00000020081b7836 */ /* 0x040fe20000000000 */
[----:B------:R-:W-:Y:S01]  /*0c60*/  SHF.R.S32.HI R9, RZ, 0x1f, R8 ;  /* 0x0000001fff097819 */ /* 0x000fe20000011408 */
[----:B------:R-:W-:Y:S01]  /*0c70*/  VIADD R28, R8, 0x40 ;  /* 0x00000040081c7836 */ /* 0x000fe20000000000 */
[----:B------:R-:W-:Y:S01]  /*0c80*/  IADD3 R12, P4, R30, R12, RZ ;  /* 0x0000000c1e0c7210 */ /* 0x000fe20007f9e0ff */
[----:B------:R-:W-:Y:S01]  /*0c90*/  IMAD R2, R39, R2, RZ ;  /* 0x0000000227027224 */ /* 0x000fe200078e02ff */
[----:B------:R-:W-:Y:S01]  /*0ca0*/  ISETP.GE.AND P2, PT, R27, R0, PT ;  /* 0x000000001b00720c */ /* 0x000fe20003f46270 */
[----:B------:R-:W-:Y:S01]  /*0cb0*/  VIADD R29, R8, 0x60 ;  /* 0x00000060081d7836 */ /* 0x000fe20000000000 */
[C---:B------:R-:W-:Y:S01]  /*0cc0*/  LEA.HI.X.SX32 R13, R30.reuse, R13, 0x1, P4 ;  /* 0x0000000d1e0d7211 */ /* 0x040fe200020f0eff */
[----:B------:R-:W-:Y:S01]  /*0cd0*/  BSSY B0, `(.L_x_1014) ;  /* 0x0000013000007945 */ /* 0x000fe20003800000 */
[----:B------:R-:W-:-:S02]  /*0ce0*/  ISETP.GE.OR P4, PT, R30, R22, P3 ;  /* 0x000000161e00720c */ /* 0x000fc40001f86670 */
[----:B------:R-:W-:Y:S01]  /*0cf0*/  ISETP.GE.AND P1, PT, R28, R0, PT ;  /* 0x000000001c00720c */ /* 0x000fe20003f26270 */
[----:B------:R-:W-:Y:S01]  /*0d00*/  IMAD.WIDE.U32 R12, R32, R14, R12 ;  /* 0x0000000e200c7225 */ /* 0x000fe200078e000c */
[----:B------:R-:W-:Y:S02]  /*0d10*/  SEL R25, R2, RZ, !P5 ;  /* 0x000000ff02197207 */ /* 0x000fe40006800000 */
[----:B------:R-:W-:Y:S01]  /*0d20*/  ISETP.GE.AND P0, PT, R29, R0, PT ;  /* 0x000000001d00720c */ /* 0x000fe20003f06270 */
[----:B------:R-:W-:Y:S01]  /*0d30*/  IMAD.WIDE R2, R211, 0x80, R8 ;  /* 0x00000080d3027825 */ /* 0x000fe200078e0208 */
[CC--:B------:R-:W-:Y:S02]  /*0d40*/  ISETP.GE.OR P6, PT, R30.reuse, R22.reuse, P2 ;  /* 0x000000161e00720c */ /* 0x0c0fe400017c6670 */
[----:B------:R-:W-:Y:S01]  /*0d50*/  ISETP.GE.OR P5, PT, R30, R22, P1 ;  /* 0x000000161e00720c */ /* 0x000fe20000fa6670 */
[----:B------:R-:W-:Y:S02]  /*0d60*/  IMAD.IADD R7, R13, 0x1, R6 ;  /* 0x000000010d077824 */ /* 0x000fe400078e0206 */
[----:B------:R-:W-:Y:S10]  /*0d70*/  @P4 BRA `(.L_x_1015) ;  /* 0x0000000000204947 */ /* 0x000ff40003800000 */
[----:B------:R-:W-:Y:S01]  /*0d80*/  MOV R6, R12 ;  /* 0x0000000c00067202 */ /* 0x000fe20000000f00 */
[----:B------:R-:W-:-:S04]  /*0d90*/  IMAD R0, R3, R4, RZ ;  /* 0x0000000403007224 */ /* 0x000fc800078e02ff */
[----:B------:R-:W-:-:S04]  /*0da0*/  IMAD.WIDE.U32 R14, R2, R4, R6 ;  /* 0x00000004020e7225 */ /* 0x000fc800078e0006 */
[----:B------:R-:W-:Y:S01]  /*0db0*/  IMAD R0, R2, R5, R0 ;  /* 0x0000000502007224 */ /* 0x000fe200078e0200 */
[----:B------:R-:W-:-:S04]  /*0dc0*/  LEA R16, P4, R14, R10, 0x1 ;  /* 0x0000000a0e107211 */ /* 0x000fc800078808ff */
[----:B------:R-:W-:-:S04]  /*0dd0*/  IADD3 R0, R15, R0, RZ ;  /* 0x000000000f007210 */ /* 0x000fc80007ffe0ff */
[----:B------:R-:W-:-:S05]  /*0de0*/  LEA.HI.X R17, R14, R11, R0, 0x1, P4 ;  /* 0x0000000b0e117211 */ /* 0x000fca00020f0c00 */
[----:B------:R2:W-:Y:S02]  /*0df0*/  ST.E.128 desc[UR4][R16.64], RZ ;  /* 0x000000ff10007985 */ /* 0x0005e4000c101d04 */
.L_x_1015:
[----:B------:R-:W-:Y:S05]  /*0e00*/  BSYNC B0 ;  /* 0x0000000000007941 */ /* 0x000fea0003800000 */
.L_x_1014:
[----:B------:R-:W-:Y:S01]  /*0e10*/  BSSY B0, `(.L_x_1016) ;  /* 0x0000013000007945 */ /* 0x000fe20003800000 */
[----:B------:R-:W-:Y:S01]  /*0e20*/  ISETP.GE.OR P4, PT, R30, R22, P0 ;  /* 0x000000161e00720c */ /* 0x000fe20000786670 */
[----:B------:R-:W-:Y:S01]  /*0e30*/  IMAD R25, R32, R23, R25 ;  /* 0x0000001720197224 */ /* 0x000fe200078e0219 */
[C---:B------:R-:W-:Y:S01]  /*0e40*/  ISETP.NE.OR P3, PT, R26.reuse, RZ, P3 ;  /* 0x000000ff1a00720c */ /* 0x040fe20001f65670 */
[----:B------:R-:W-:Y:S01]  /*0e50*/  IMAD R22, R47, R24, RZ ;  /* 0x000000182f167224 */ /* 0x000fe200078e02ff */
[C---:B------:R-:W-:Y:S02]  /*0e60*/  ISETP.NE.OR P2, PT, R26.reuse, RZ, P2 ;  /* 0x000000ff1a00720c */ /* 0x040fe40001745670 */
[----:B------:R-:W-:Y:S01]  /*0e70*/  ISETP.NE.OR P1, PT, R26, RZ, P1 ;  /* 0x000000ff1a00720c */ /* 0x000fe20000f25670 */
[----:B------:R-:W-:-:S12]  /*0e80*/  @P6 BRA `(.L_x_1017) ;  /* 0x00000000002c6947 */ /* 0x000fd80003800000 */
[----:B------:R-:W-:Y:S02]  /*0e90*/  IADD3 R0, P6, R2, 0x20, RZ ;  /* 0x0000002002007810 */ /* 0x000fe40007fde0ff */
[----:B------:R-:W-:-:S03]  /*0ea0*/  MOV R15, R7 ;  /* 0x00000007000f7202 */ /* 0x000fc60000000f00 */
[----:B------:R-:W-:-:S04]  /*0eb0*/  IMAD.X R14, RZ, RZ, R3, P6 ;  /* 0x000000ffff0e7224 */ /* 0x000fc800030e0603 */
[----:B--2---:R-:W-:Y:S02]  /*0ec0*/  IMAD R16, R14, R4, RZ ;  /* 0x000000040e107224 */ /* 0x004fe400078e02ff */
[----:B------:R-:W-:-:S04]  /*0ed0*/  IMAD.MOV.U32 R14, RZ, RZ, R12 ;  /* 0x000000ffff0e7224 */ /* 0x000fc800078e000c */
[----:B------:R-:W-:-:S04]  /*0ee0*/  IMAD.WIDE.U32 R14, R4, R0, R14 ;  /* 0x00000000040e7225 */ /* 0x000fc800078e000e */
[----:B------:R-:W-:Y:S01]  /*0ef0*/  IMAD R0, R5, R0, R16 ;  /* 0x0000000005007224 */ /* 0x000fe200078e0210 */
[----:B------:R-:W-:-:S04]  /*0f00*/  LEA R16, P6, R14, R10, 0x1 ;  /* 0x0000000a0e107211 */ /* 0x000fc800078c08ff */
[----:B------:R-:W-:-:S04]  /*0f10*/  IADD3 R0, R15, R0, RZ ;  /* 0x000000000f007210 */ /* 0x000fc80007ffe0ff */
[----:B------:R-:W-:-:S05]  /*0f20*/  LEA.HI.X R17, R14, R11, R0, 0x1, P6 ;  /* 0x0000000b0e117211 */ /* 0x000fca00030f0c00 */
[----:B------:R3:W-:Y:S02]  /*0f30*/  ST.E.128 desc[UR4][R16.64], RZ ;  /* 0x000000ff10007985 */ /* 0x0007e4000c101d04 */
.L_x_1017:
[----:B------:R-:W-:Y:S05]  /*0f40*/  BSYNC B0 ;  /* 0x0000000000007941 */ /* 0x000fea0003800000 */
.L_x_1016:
[----:B------:R-:W-:Y:S04]  /*0f50*/  BSSY B0, `(.L_x_1018) ;  /* 0x000000d000007945 */ /* 0x000fe80003800000 */
[----:B------:R-:W-:Y:S05]  /*0f60*/  @P5 BRA `(.L_x_1019) ;  /* 0x00000000002c5947 */ /* 0x000fea0003800000 */
[----:B------:R-:W-:Y:S02]  /*0f70*/  IADD3 R0, P5, R2, 0x40, RZ ;  /* 0x0000004002007810 */ /* 0x000fe40007fbe0ff */
[----:B------:R-:W-:-:S03]  /*0f80*/  MOV R15, R7 ;  /* 0x00000007000f7202 */ /* 0x000fc60000000f00 */
[----:B------:R-:W-:-:S04]  /*0f90*/  IMAD.X R14, RZ, RZ, R3, P5 ;  /* 0x000000ffff0e7224 */ /* 0x000fc800028e0603 */
[----:B--23--:R-:W-:Y:S02]  /*0fa0*/  IMAD R16, R14, R4, RZ ;  /* 0x000000040e107224 */ /* 0x00cfe400078e02ff */
[----:B------:R-:W-:-:S04]  /*0fb0*/  IMAD.MOV.U32 R14, RZ, RZ, R12 ;  /* 0x000000ffff0e7224 */ /* 0x000fc800078e000c */
[----:B------:R-:W-:-:S04]  /*0fc0*/  IMAD.WIDE.U32 R14, R4, R0, R14 ;  /* 0x00000000040e7225 */ /* 0x000fc800078e000e */
[----:B------:R-:W-:Y:S01]  /*0fd0*/  IMAD R0, R5, R0, R16 ;  /* 0x0000000005007224 */ /* 0x000fe200078e0210 */
[----:B------:R-:W-:-:S04]  /*0fe0*/  LEA R16, P5, R14, R10, 0x1 ;  /* 0x0000000a0e107211 */ /* 0x000fc800078a08ff */
[----:B------:R-:W-:-:S04]  /*0ff0*/  IADD3 R0, R15, R0, RZ ;  /* 0x000000000f007210 */ /* 0x000fc80007ffe0ff */
[----:B------:R-:W-:-:S05]  /*1000*/  LEA.HI.X R17, R14, R11, R0, 0x1, P5 ;  /* 0x0000000b0e117211 */ /* 0x000fca00028f0c00 */
[----:B------:R4:W-:Y:S02]  /*1010*/  ST.E.128 desc[UR4][R16.64], RZ ;  /* 0x000000ff10007985 */ /* 0x0009e4000c101d04 */
.L_x_1019:
[----:B------:R-:W-:Y:S05]  /*1020*/  BSYNC B0 ;  /* 0x0000000000007941 */ /* 0x000fea0003800000 */
.L_x_1018:
[----:B------:R-:W-:Y:S04]  /*1030*/  BSSY B0, `(.L_x_1020) ;  /* 0x000000c000007945 */ /* 0x000fe80003800000 */
[----:B------:R-:W-:Y:S05]  /*1040*/  @P4 BRA `(.L_x_1021) ;  /* 0x0000000000284947 */ /* 0x000fea0003800000 */
[----:B------:R-:W-:Y:S02]  /*1050*/  IADD3 R0, P4, R2, 0x60, RZ ;  /* 0x0000006002007810 */ /* 0x000fe40007f9e0ff */
[----:B------:R-:W-:Y:S02]  /*1060*/  MOV R6, R12 ;  /* 0x0000000c00067202 */ /* 0x000fe40000000f00 */
[----:B------:R-:W-:-:S03]  /*1070*/  IADD3.X R2, RZ, R3, RZ, P4, !PT ;  /* 0x00000003ff027210 */ /* 0x000fc600027fe4ff */
[----:B------:R-:W-:-:S04]  /*1080*/  IMAD.WIDE.U32 R6, R4, R0, R6 ;  /* 0x0000000004067225 */ /* 0x000fc800078e0006 */
[----:B------:R-:W-:-:S04]  /*1090*/  IMAD R2, R2, R4, RZ ;  /* 0x0000000402027224 */ /* 0x000fc800078e02ff */
[----:B------:R-:W-:Y:S01]  /*10a0*/  IMAD R4, R5, R0, R2 ;  /* 0x0000000005047224 */ /* 0x000fe200078e0202 */
[----:B------:R-:W-:-:S04]  /*10b0*/  LEA R2, P4, R6, R10, 0x1 ;  /* 0x0000000a06027211 */ /* 0x000fc800078808ff */
[----:B------:R-:W-:-:S04]  /*10c0*/  IADD3 R4, R7, R4, RZ ;  /* 0x0000000407047210 */ /* 0x000fc80007ffe0ff */
[----:B------:R-:W-:-:S05]  /*10d0*/  LEA.HI.X R3, R6, R11, R4, 0x1, P4 ;  /* 0x0000000b06037211 */ /* 0x000fca00020f0c04 */
[----:B------:R1:W-:Y:S02]  /*10e0*/  ST.E.128 desc[UR4][R2.64], RZ ;  /* 0x000000ff02007985 */ /* 0x0003e4000c101d04 */
.L_x_1021:
[----:B------:R-:W-:Y:S05]  /*10f0*/  BSYNC B0 ;  /* 0x0000000000007941 */ /* 0x000fea0003800000 */
.L_x_1020:
[----:B-1----:R-:W-:Y:S01]  /*1100*/  SHF.R.S32.HI R2, RZ, 0x1f, R22 ;  /* 0x0000001fff027819 */ /* 0x002fe20000011416 */
[----:B------:R-:W-:Y:S01]  /*1110*/  @!P3 IMAD R0, R8, R24, RZ ;  /* 0x000000180800b224 */ /* 0x000fe200078e02ff */
[--C-:B------:R-:W-:Y:S01]  /*1120*/  IADD3 R9, P5, P4, R22, R20, R25.reuse ;  /* 0x0000001416097210 */ /* 0x100fe20007cbe019 */
[-C--:B------:R-:W-:Y:S01]  /*1130*/  @!P2 IMAD R3, R27, R24.reuse, RZ ;  /* 0x000000181b03a224 */ /* 0x080fe200078e02ff */
[----:B------:R-:W-:Y:S01]  /*1140*/  SHF.R.S32.HI R4, RZ, 0x1f, R25 ;  /* 0x0000001fff047819 */ /* 0x000fe20000011419 */
[----:B------:R-:W-:Y:S01]  /*1150*/  @!P1 IMAD R5, R28, R24, RZ ;  /* 0x000000181c059224 */ /* 0x000fe200078e02ff */
[----:B------:R-:W-:Y:S02]  /*1160*/  ISETP.NE.OR P0, PT, R26, RZ, P0 ;  /* 0x000000ff1a00720c */ /* 0x000fe40000705670 */
[----:B------:R-:W-:Y:S02]  /*1170*/  IADD3.X R8, R2, R21, R4, P5, P4 ;  /* 0x0000001502087210 */ /* 0x000fe40002fe8404 */
[----:B------:R-:W-:-:S02]  /*1180*/  @!P3 IADD3 R2, P4, R0, R9, RZ ;  /* 0x000000090002b210 */ /* 0x000fc40007f9e0ff */
[-C--:B------:R-:W-:Y:S02]  /*1190*/  @!P2 IADD3 R10, P5, R3, R9.reuse, RZ ;  /* 0x00000009030aa210 */ /* 0x080fe40007fbe0ff */
[----:B------:R-:W-:Y:S02]  /*11a0*/  @!P3 LEA.HI.X.SX32 R4, R0, R8, 0x1, P4 ;  /* 0x000000080004b211 */ /* 0x000fe400020f0eff */
[C---:B------:R-:W-:Y:S02]  /*11b0*/  @!P3 LEA R6, P6, R2.reuse, R18, 0x2 ;  /* 0x000000120206b211 */ /* 0x040fe400078c10ff */
[----:B------:R-:W-:Y:S02]  /*11c0*/  @!P1 IADD3 R0, P4, R5, R9, RZ ;  /* 0x0000000905009210 */ /* 0x000fe40007f9e0ff */
[----:B------:R-:W-:Y:S02]  /*11d0*/  @!P2 LEA.HI.X.SX32 R11, R3, R8, 0x1, P5 ;  /* 0x00000008030ba211 */ /* 0x000fe400028f0eff */
[----:B------:R-:W-:-:S02]  /*11e0*/  @!P3 LEA.HI.X R7, R2, R19, R4, 0x2, P6 ;  /* 0x000000130207b211 */ /* 0x000fc400030f1404 */
[----:B------:R-:W-:Y:S02]  /*11f0*/  @!P2 LEA R4, P5, R10, R18, 0x2 ;  /* 0x000000120a04a211 */ /* 0x000fe400078a10ff */
[----:B------:R-:W-:Y:S02]  /*1200*/  @!P1 LEA.HI.X.SX32 R3, R5, R8, 0x1, P4 ;  /* 0x0000000805039211 */ /* 0x000fe400020f0eff */
[----:B------:R-:W-:Y:S02]  /*1210*/  @!P1 LEA R2, P4, R0, R18, 0x2 ;  /* 0x0000001200029211 */ /* 0x000fe400078810ff */
[-C--:B------:R-:W-:Y:S01]  /*1220*/  @!P2 LEA.HI.X R5, R10, R19.reuse, R11, 0x2, P5 ;  /* 0x000000130a05a211 */ /* 0x080fe200028f140b */
[----:B------:R-:W-:Y:S01]  /*1230*/  @!P3 IMAD.MOV.U32 R11, RZ, RZ, 0x7f800000 ;  /* 0x7f800000ff0bb424 */ /* 0x000fe200078e00ff */
[----:B------:R-:W-:Y:S01]  /*1240*/  @!P1 LEA.HI.X R3, R0, R19, R3, 0x2, P4 ;  /* 0x0000001300039211 */ /* 0x000fe200020f1403 */
[----:B------:R-:W-:Y:S02]  /*1250*/  @!P2 IMAD.MOV.U32 R10, RZ, RZ, 0x7f800000 ;  /* 0x7f800000ff0aa424 */ /* 0x000fe400078e00ff */
[----:B------:R-:W-:Y:S01]  /*1260*/  @!P1 IMAD.MOV.U32 R0, RZ, RZ, 0x7f800000 ;  /* 0x7f800000ff009424 */ /* 0x000fe200078e00ff */
[----:B------:R-:W-:Y:S04]  /*1270*/  @!P3 ST.E desc[UR4][R6.64], R11 ;  /* 0x0000000b0600b985 */ /* 0x000fe8000c101904 */
[----:B------:R-:W-:Y:S04]  /*1280*/  @!P2 ST.E desc[UR4][R4.64], R10 ;  /* 0x0000000a0400a985 */ /* 0x000fe8000c101904 */
[----:B------:R1:W-:Y:S02]  /*1290*/  @!P1 ST.E desc[UR4][R2.64], R0 ;  /* 0x0000000002009985 */ /* 0x0003e4000c101904 */
[----:B-1----:R-:W-:-:S02]  /*12a0*/  IMAD.MOV.U32 R2, RZ, RZ, R31 ;  /* 0x000000ffff027224 */ /* 0x002fc400078e001f */
[----:B------:R-:W-:-:S04]  /*12b0*/  IMAD.MOV.U32 R3, RZ, RZ, 0x0 ;  /* 0x00000000ff037424 */ /* 0x000fc800078e00ff */
[----:B--234-:R-:W-:Y:S05]  /*12c0*/  @P0 RET.REL.NODEC R2 `(_ZN5flash16flash_fwd_kernelI23Flash_fwd_kernel_traitsILi32ELi128ELi128ELi4ELb0ELb0EN7cutlass6half_tE19Flash_kernel_traitsILi32ELi128ELi128ELi4ES3_EELb1ELb0ELb1ELb0ELb0ELb0ELb0ELb1EEEvNS_16Flash_fwd_paramsE) ;  /* 0xffffffec024c0950 */ /* 0x01cfea0003c3ffff */
[----:B------:R-:W-:-:S05]  /*12d0*/  IMAD R0, R29, R24, RZ ;  /* 0x000000181d007224 */ /* 0x000fca00078e02ff */
[----:B------:R-:W-:-:S04]  /*12e0*/  IADD3 R3, P0, R0, R9, RZ ;  /* 0x0000000900037210 */ /* 0x000fc80007f1e0ff */
[----:B------:R-:W-:Y:S02]  /*12f0*/  LEA.HI.X.SX32 R0, R0, R8, 0x1, P0 ;  /* 0x0000000800007211 */ /* 0x000fe400000f0eff */
[----:B------:R-:W-:-:S04]  /*1300*/  LEA R2, P0, R3, R18, 0x2 ;  /* 0x0000001203027211 */ /* 0x000fc800078010ff */
[----:B------:R-:W-:Y:S01]  /*1310*/  LEA.HI.X R3, R3, R19, R0, 0x2, P0 ;  /* 0x0000001303037211 */ /* 0x000fe200000f1400 */
[----:B------:R-:W-:-:S05]  /*1320*/  IMAD.MOV.U32 R0, RZ, RZ, 0x7f800000 ;  /* 0x7f800000ff007424 */ /* 0x000fca00078e00ff */
[----:B------:R1:W-:Y:S02]  /*1330*/  ST.E desc[UR4][R2.64], R0 ;  /* 0x0000000002007985 */ /* 0x0003e4000c101904 */
[----:B-1----:R-:W-:Y:S02]  /*1340*/  IMAD.MOV.U32 R2, RZ, RZ, R31 ;  /* 0x000000ffff027224 */ /* 0x002fe400078e001f */
[----:B------:R-:W-:-:S04]  /*1350*/  IMAD.MOV.U32 R3, RZ, RZ, 0x0 ;  /* 0x00000000ff037424 */ /* 0x000fc800078e00ff */
[----:B------:R-:W-:Y:S05]  /*1360*/  RET.REL.NODEC R2 `(_ZN5flash16flash_fwd_kernelI23Flash_fwd_kernel_traitsILi32ELi128ELi128ELi4ELb0ELb0EN7cutlass6half_tE19Flash_kernel_traitsILi32ELi128ELi128ELi4ES3_EELb1ELb0ELb1ELb0ELb0ELb0ELb0ELb1EEEvNS_16Flash_fwd_paramsE) ;  /* 0xffffffec02247950 */ /* 0x000fea0003c3ffff */
.L_x_1007:
[----:B------:R-:W2:Y:S01]  /*1370*/  LD.E R18, desc[UR4][R168.64+0x68] ;  /* 0x00006804a8127980 */ /* 0x000ea2000c101900 */
[----:B------:R-:W-:-:S03]  /*1380*/  ISETP.NE.AND P1, PT, R26, -0x1, PT ;  /* 0xffffffff1a00780c */ /* 0x000fc60003f25270 */
[----:B------:R-:W3:Y:S01]  /*1390*/  LD.E.64 R180, desc[UR4][R168.64+0x38] ;  /* 0x00003804a8b47980 */ /* 0x000ee2000c101b00 */
[----:B------:R-:W-:-:S03]  /*13a0*/  ISETP.NE.AND P0, PT, R33, -0x1, PT ;  /* 0xffffffff2100780c */ /* 0x000fc60003f05270 */
[----:B------:R-:W4:Y:S04]  /*13b0*/  LD.E.64 R12, desc[UR4][R168.64+0x30] ;  /* 0x00003004a80c7980 */ /* 0x000f28000c101b00 */
[----:B------:R-:W4:Y:S04]  /*13c0*/  LD.E.64 R20, desc[UR4][R168.64+0x48] ;  /* 0x00004804a8147980 */ /* 0x000f28000c101b00 */
[----:B------:R-:W4:Y:S04]  /*13d0*/  @!P1 LD.E.64 R8, desc[UR4][R168.64+0x20] ;  /* 0x00002004a8089980 */ /* 0x000f28000c101b00 */
[----:B------:R-:W4:Y:S01]  /*13e0*/  @!P0 LD.E.64 R10, desc[UR4][R168.64+0x18] ;  /* 0x00001804a80a8980 */ /* 0x000f22000c101b00 */
[----:B------:R-:W1:Y:S01]  /*13f0*/  S2R R16, SR_CgaCtaId ;  /* 0x0000000000107919 */ /* 0x000e620000008800 */
[----:B------:R-:W-:-:S02]  /*1400*/  LEA.HI R15, R38, R214, RZ, 0x2 ;  /* 0x000000d6260f7211 */ /* 0x000fc400078f10ff */
[----:B------:R-:W-:Y:S01]  /*1410*/  LEA.HI R37, R38, R214, RZ, 0x3 ;  /* 0x000000d626257211 */ /* 0x000fe200078f18ff */
[----:B------:R-:W4:Y:S01]  /*1420*/  LD.E.64 R50, desc[UR4][R168.64+0x40] ;  /* 0x00004004a8327980 */ /* 0x000f22000c101b00 */
[----:B------:R-:W-:Y:S02]  /*1430*/  LOP3.LUT R2, R15, 0xfffffffc, RZ, 0xc0, !PT ;  /* 0xfffffffc0f027812 */ /* 0x000fe400078ec0ff */
[----:B------:R-:W-:Y:S01]  /*1440*/  SHF.R.S32.HI R36, RZ, 0x3, R37 ;  /* 0x00000003ff247819 */ /* 0x000fe20000011425 */
[----:B------:R-:W4:Y:S02]  /*1450*/  LD.E.64 R178, desc[UR4][R168.64+0x8] ;  /* 0x00000804a8b27980 */ /* 0x000f24000c101b00 */
[----:B------:R-:W-:Y:S01]  /*1460*/  IMAD.IADD R2, R214, 0x1, -R2 ;  /* 0x00000001d6027824 */ /* 0x000fe200078e0a02 */
[----:B------:R-:W-:Y:S01]  /*1470*/  SHF.L.U32 R3, R36, 0x6, RZ ;  /* 0x0000000624037819 */ /* 0x000fe200000006ff */
[----:B------:R-:W4:Y:S02]  /*1480*/  LD.E.64 R48, desc[UR4][R168.64+0x10] ;  /* 0x00001004a8307980 */ /* 0x000f24000c101b00 */
[----:B------:R-:W-:Y:S01]  /*1490*/  IMAD.SHL.U32 R92, R2, 0x8, RZ ;  /* 0x00000008025c7824 */ /* 0x000fe200078e00ff */
[----:B------:R-:W-:Y:S01]  /*14a0*/  LOP3.LUT R2, R3, 0xc0, RZ, 0xc0, !PT ;  /* 0x000000c003027812 */ /* 0x000fe200078ec0ff */
[----:B------:R2:W5:Y:S03]  /*14b0*/  LD.E.64 R24, desc[UR4][R168.64+0x50] ;  /* 0x00005004a8187980 */ /* 0x000566000c101b00 */
[----:B------:R-:W-:Y:S01]  /*14c0*/  SHF.R.U32.HI R5, RZ, 0x3, R2 ;  /* 0x00000003ff057819 */ /* 0x000fe20000011602 */
[----:B------:R2:W5:Y:S01]  /*14d0*/  @!P1 LD.E.64 R28, desc[UR4][R168.64+0x28] ;  /* 0x00002804a81c9980 */ /* 0x000562000c101b00 */
[----:B------:R-:W-:-:S02]  /*14e0*/  MOV R3, 0x400 ;  /* 0x0000040000037802 */ /* 0x000fc40000000f00 */
[----:B------:R-:W-:Y:S01]  /*14f0*/  IABS R17, R32 ;  /* 0x0000002000117213 */ /* 0x000fe20000000000 */
[----:B------:R2:W5:Y:S01]  /*1500*/  LD.E.64 R30, desc[UR4][R168.64+0x58] ;  /* 0x00005804a81e7980 */ /* 0x000562000c101b00 */
[----:B------:R-:W-:-:S03]  /*1510*/  SHF.R.S32.HI R176, RZ, 0x5, R46 ;  /* 0x00000005ffb07819 */ /* 0x000fc6000001142e */
[----:B------:R2:W5:Y:S01]  /*1520*/  LD.E R116, desc[UR4][R168.64+0xc0] ;  /* 0x0000c004a8747980 */ /* 0x000562000c101900 */
[----:B-1----:R-:W-:Y:S02]  /*1530*/  LEA R3, R16, R3, 0x18 ;  /* 0x0000000310037211 */ /* 0x002fe400078ec0ff */
[----:B------:R-:W-:Y:S02]  /*1540*/  @!P1 SHF.R.S32.HI R19, RZ, 0x1f, R39 ;  /* 0x0000001fff139819 */ /* 0x000fe40000011427 */
[----:B------:R-:W-:Y:S02]  /*1550*/  SHF.R.S32.HI R35, RZ, 0x1f, R92 ;  /* 0x0000001fff237819 */ /* 0x000fe4000001145c */
[----:B--2---:R-:W-:-:S04]  /*1560*/  IABS R0, R18 ;  /* 0x0000001200007213 */ /* 0x004fc80000000000 */
[----:B------:R-:W1:Y:S08]  /*1570*/  I2F.RP R6, R0 ;  /* 0x0000000000067306 */ /* 0x000e700000209400 */
[----:B-1----:R-:W1:Y:S02]  /*1580*/  MUFU.RCP R6, R6 ;  /* 0x0000000600067308 */ /* 0x002e640000001000 */
[----:B-1----:R-:W-:-:S06]  /*1590*/  VIADD R6, R6, 0xffffffe ;  /* 0x0ffffffe06067836 */ /* 0x002fcc0000000000 */
[----:B------:R-:W1:Y:S02]  /*15a0*/  F2I.FTZ.U32.TRUNC.NTZ R7, R6 ;  /* 0x0000000600077305 */ /* 0x000e64000021f000 */
[----:B-1----:R-:W-:Y:S01]  /*15b0*/  IMAD.MOV R4, RZ, RZ, -R7 ;  /* 0x000000ffff047224 */ /* 0x002fe200078e0a07 */
[----:B------:R-:W-:-:S04]  /*15c0*/  LOP3.LUT R6, R2, 0x18, R92, 0xf8, !PT ;  /* 0x0000001802067812 */ /* 0x000fc800078ef85c */
[----:B------:R-:W-:Y:S02]  /*15d0*/  MOV R14, R4 ;  /* 0x00000004000e7202 */ /* 0x000fe40000000f00 */
[----:B------:R-:W-:-:S03]  /*15e0*/  SHF.R.S32.HI R4, RZ, 0x2, R15 ;  /* 0x00000002ff047819 */ /* 0x000fc6000001140f */
[----:B------:R-:W-:Y:S01]  /*15f0*/  IMAD R2, R14, R0, RZ ;  /* 0x000000000e027224 */ /* 0x000fe200078e02ff */
[----:B------:R-:W-:Y:S02]  /*1600*/  LEA.HI R14, R15, R4, RZ, 0x1 ;  /* 0x000000040f0e7211 */ /* 0x000fe400078f08ff */
[----:B------:R-:W-:Y:S01]  /*1610*/  LOP3.LUT R15, R6, R5, RZ, 0x3c, !PT ;  /* 0x00000005060f7212 */ /* 0x000fe200078e3cff */
[----:B------:R-:W-:Y:S01]  /*1620*/  IMAD.MOV.U32 R6, RZ, RZ, RZ ;  /* 0x000000ffff067224 */ /* 0x000fe200078e00ff */
[----:B------:R-:W-:-:S03]  /*1630*/  LOP3.LUT R5, R14, 0x7fffffe, RZ, 0xc0, !PT ;  /* 0x07fffffe0e057812 */ /* 0x000fc600078ec0ff */
[----:B------:R-:W-:Y:S01]  /*1640*/  IMAD.HI.U32 R16, R7, R2, R6 ;  /* 0x0000000207107227 */ /* 0x000fe200078e0006 */
[----:B------:R-:W-:-:S04]  /*1650*/  IABS R2, R18 ;  /* 0x0000001200027213 */ /* 0x000fc80000000000 */
[----:B------:R-:W-:Y:S01]  /*1660*/  IADD3 R2, RZ, -R2, RZ ;  /* 0x80000002ff027210 */ /* 0x000fe20007ffe0ff */
[----:B------:R-:W-:-:S04]  /*1670*/  IMAD.HI.U32 R16, R16, R17, RZ ;  /* 0x0000001110107227 */ /* 0x000fc800078e00ff */
[----:B------:R-:W-:Y:S02]  /*1680*/  IMAD.IADD R5, R4, 0x1, -R5 ;  /* 0x0000000104057824 */ /* 0x000fe400078e0a05 */
[----:B------:R-:W-:Y:S01]  /*1690*/  IMAD R2, R16, R2, R17 ;  /* 0x0000000210027224 */ /* 0x000fe200078e0211 */
[----:B------:R-:W-:Y:S01]  /*16a0*/  @!P1 SHF.R.S32.HI R7, RZ, 0x1f, R23 ;  /* 0x0000001fff079819 */ /* 0x000fe20000011417 */
[----:B------:R-:W-:Y:S02]  /*16b0*/  IMAD R6, R176, 0x8, R5 ;  /* 0x00000008b0067824 */ /* 0x000fe400078e0205 */
[----:B---3--:R-:W-:Y:S01]  /*16c0*/  @!P1 IMAD R5, R181, R23, RZ ;  /* 0x00000017b5059224 */ /* 0x008fe200078e02ff */
[----:B------:R-:W-:Y:S01]  /*16d0*/  ISETP.GT.U32.AND P2, PT, R0, R2, PT ;  /* 0x000000020000720c */ /* 0x000fe20003f44070 */
[----:B------:R-:W-:Y:S01]  /*16e0*/  IMAD.U32 R210, R6, 0x20, R15 ;  /* 0x0000002006d27824 */ /* 0x000fe200078e000f */
[----:B------:R-:W-:Y:S01]  /*16f0*/  @P1 IADD3 R14, R23, R26, RZ ;  /* 0x0000001a170e1210 */ /* 0x000fe20007ffe0ff */
[----:B------:R-:W-:-:S02]  /*1700*/  @!P1 IMAD R5, R180, R7, R5 ;  /* 0x00000007b4059224 */ /* 0x000fc400078e0205 */
[----:B------:R-:W-:-:S04]  /*1710*/  @!P1 IMAD.WIDE.U32 R6, R180, R23, RZ ;  /* 0x00000017b4069225 */ /* 0x000fc800078e00ff */
[----:B------:R-:W-:Y:S02]  /*1720*/  @!P1 IMAD.IADD R7, R7, 0x1, R5 ;  /* 0x0000000107079824 */ /* 0x000fe400078e0205 */
[-C--:B------:R-:W-:Y:S02]  /*1730*/  @P1 IMAD R17, R181, R14.reuse, RZ ;  /* 0x0000000eb5111224 */ /* 0x080fe400078e02ff */
[----:B------:R-:W-:Y:S01]  /*1740*/  @P1 IMAD.WIDE.U32 R14, R180, R14, RZ ;  /* 0x0000000eb40e1225 */ /* 0x000fe200078e00ff */
[----:B------:R-:W-:-:S03]  /*1750*/  @!P2 IADD3 R2, R2, -R0, RZ ;  /* 0x800000000202a210 */ /* 0x000fc60007ffe0ff */
[----:B----4-:R-:W-:Y:S02]  /*1760*/  @!P1 IMAD R5, R9, R39, RZ ;  /* 0x0000002709059224 */ /* 0x010fe400078e02ff */
[----:B------:R-:W-:-:S04]  /*1770*/  @!P1 IMAD.WIDE.U32 R6, R39, R8, R6 ;  /* 0x0000000827069225 */ /* 0x000fc800078e0006 */
[----:B------:R-:W-:Y:S01]  /*1780*/  @P1 IMAD.IADD R17, R15, 0x1, R17 ;  /* 0x000000010f111824 */ /* 0x000fe200078e0211 */
[----:B------:R-:W-:Y:S01]  /*1790*/  @P1 MOV R15, R14 ;  /* 0x0000000e000f1202 */ /* 0x000fe20000000f00 */
[----:B------:R-:W-:Y:S02]  /*17a0*/  @!P1 IMAD R14, R8, R19, R5 ;  /* 0x00000013080e9224 */ /* 0x000fe400078e0205 */
[----:B------:R-:W-:Y:S01]  /*17b0*/  @!P1 IMAD.MOV.U32 R15, RZ, RZ, R6 ;  /* 0x000000ffff0f9224 */ /* 0x000fe200078e0006 */
[----:B------:R-:W-:Y:S01]  /*17c0*/  ISETP.GE.U32.AND P5, PT, R2, R0, PT ;  /* 0x000000000200720c */ /* 0x000fe20003fa6070 */
[----:B------:R-:W-:Y:S01]  /*17d0*/  @!P1 IMAD.IADD R17, R7, 0x1, R14 ;  /* 0x0000000107119824 */ /* 0x000fe200078e020e */
[----:B------:R-:W-:Y:S02]  /*17e0*/  @!P0 SHF.R.S32.HI R19, RZ, 0x1f, R39 ;  /* 0x0000001fff138819 */ /* 0x000fe40000011427 */
[----:B------:R-:W-:Y:S01]  /*17f0*/  IADD3 R6, P3, R92, R15, RZ ;  /* 0x0000000f5c067210 */ /* 0x000fe20007f7e0ff */
[----:B------:R-:W-:Y:S01]  /*1800*/  @!P0 IMAD R22, R11, R39, RZ ;  /* 0x000000270b168224 */ /* 0x000fe200078e02ff */
[----:B------:R-:W-:-:S02]  /*1810*/  LOP3.LUT R2, R32, R18, RZ, 0x3c, !PT ;  /* 0x0000001220027212 */ /* 0x000fc400078e3cff */
[----:B------:R-:W-:Y:S01]  /*1820*/  IADD3.X R7, R35, R17, RZ, P3, !PT ;  /* 0x0000001123077210 */ /* 0x000fe20001ffe4ff */
[----:B------:R-:W-:Y:S01]  /*1830*/  @P0 IMAD.WIDE.U32 R8, R12, R33, RZ ;  /* 0x000000210c080225 */ /* 0x000fe200078e00ff */
[----:B------:R-:W-:Y:S02]  /*1840*/  ISETP.GE.AND P3, PT, R2, RZ, PT ;  /* 0x000000ff0200720c */ /* 0x000fe40003f66270 */
[----:B------:R-:W-:Y:S01]  /*1850*/  @!P2 IADD3 R16, R16, 0x1, RZ ;  /* 0x000000011010a810 */ /* 0x000fe20007ffe0ff */
[----:B------:R-:W-:Y:S01]  /*1860*/  @!P0 IMAD R22, R10, R19, R22 ;  /* 0x000000130a168224 */ /* 0x000fe200078e0216 */
[----:B------:R-:W-:Y:S01]  /*1870*/  ISETP.NE.AND P4, PT, R18, RZ, PT ;  /* 0x000000ff1200720c */ /* 0x000fe20003f85270 */
[----:B------:R-:W-:Y:S01]  /*1880*/  @!P0 IMAD.WIDE.U32 R10, R10, R39, RZ ;  /* 0x000000270a0a8225 */ /* 0x000fe200078e00ff */
[----:B------:R-:W-:-:S03]  /*1890*/  SHF.R.S32.HI R2, RZ, 0x1f, R32 ;  /* 0x0000001fff027819 */ /* 0x000fc60000011420 */
[----:B------:R-:W-:Y:S02]  /*18a0*/  @P0 IMAD R5, R13, R33, RZ ;  /* 0x000000210d050224 */ /* 0x000fe400078e02ff */
[----:B------:R-:W-:Y:S02]  /*18b0*/  @P0 IMAD.MOV.U32 R14, RZ, RZ, R8 ;  /* 0x000000ffff0e0224 */ /* 0x000fe400078e0008 */
[----:B------:R-:W-:Y:S02]  /*18c0*/  @P5 VIADD R16, R16, 0x1 ;  /* 0x0000000110105836 */ /* 0x000fe40000000000 */
[----:B------:R-:W-:Y:S02]  /*18d0*/  @!P0 IMAD.MOV.U32 R14, RZ, RZ, R10 ;  /* 0x000000ffff0e8224 */ /* 0x000fe400078e000a */
[----:B------:R-:W-:Y:S02]  /*18e0*/  IMAD R10, R21, R32, RZ ;  /* 0x00000020150a7224 */ /* 0x000fe400078e02ff */
[----:B------:R-:W-:-:S02]  /*18f0*/  @P0 IMAD.IADD R19, R9, 0x1, R5 ;  /* 0x0000000109130824 */ /* 0x000fc400078e0205 */
[----:B------:R-:W-:Y:S01]  /*1900*/  IMAD.MOV.U32 R21, RZ, RZ, R16 ;  /* 0x000000ffff157224 */ /* 0x000fe200078e0010 */
[----:B------:R-:W-:Y:S01]  /*1910*/  IADD3 R14, P2, R92, R14, RZ ;  /* 0x0000000e5c0e7210 */ /* 0x000fe20007f5e0ff */
[----:B------:R-:W-:Y:S02]  /*1920*/  @!P0 IMAD.IADD R19, R11, 0x1, R22 ;  /* 0x000000010b138824 */ /* 0x000fe400078e0216 */
[----:B------:R-:W-:Y:S01]  /*1930*/  IMAD.WIDE.U32 R8, R180, R4, R6 ;  /* 0x00000004b4087225 */ /* 0x000fe200078e0006 */
[----:B------:R-:W-:-:S03]  /*1940*/  @P0 MOV R6, R12 ;  /* 0x0000000c00060202 */ /* 0x000fc60000000f00 */
[----:B------:R-:W-:Y:S01]  /*1950*/  @P0 IMAD.MOV.U32 R7, RZ, RZ, R13 ;  /* 0x000000ffff070224 */ /* 0x000fe200078e000d */
[----:B------:R-:W-:Y:S01]  /*1960*/  @!P0 MOV R7, R13 ;  /* 0x0000000d00078202 */ /* 0x000fe20000000f00 */
[----:B------:R-:W-:Y:S02]  /*1970*/  @!P0 IMAD.MOV.U32 R6, RZ, RZ, R12 ;  /* 0x000000ffff068224 */ /* 0x000fe400078e000c */
[----:B------:R-:W-:Y:S01]  /*1980*/  @!P3 IMAD.MOV R21, RZ, RZ, -R21 ;  /* 0x000000ffff15b224 */ /* 0x000fe200078e0a15 */
[----:B------:R-:W2:Y:S01]  /*1990*/  LD.E.64 R12, desc[UR4][R168.64+0x98] ;  /* 0x00009804a80c7980 */ /* 0x000ea2000c101b00 */
[----:B------:R-:W-:Y:S01]  /*19a0*/  IMAD R10, R20, R2, R10 ;  /* 0x00000002140a7224 */ /* 0x000fe200078e020a */
[----:B------:R-:W-:Y:S02]  /*19b0*/  @!P4 LOP3.LUT R21, RZ, R18, RZ, 0x33, !PT ;  /* 0x00000012ff15c212 */ /* 0x000fe400078e33ff */
[----:B------:R-:W3:Y:S01]  /*19c0*/  LD.E R2, desc[UR4][R168.64+0xc8] ;  /* 0x0000c804a8027980 */ /* 0x000ee2000c101900 */
[----:B------:R-:W-:-:S03]  /*19d0*/  IADD3.X R15, R35, R19, RZ, P2, !PT ;  /* 0x00000013230f7210 */ /* 0x000fc600017fe4ff */
[----:B------:R-:W4:Y:S04]  /*19e0*/  LD.E R18, desc[UR4][R168.64+0xc4] ;  /* 0x0000c404a8127980 */ /* 0x000f28000c101900 */
[----:B------:R-:W4:Y:S01]  /*19f0*/  LD.E R19, desc[UR4][R168.64+0x60] ;  /* 0x00006004a8137980 */ /* 0x000f22000c101900 */
[----:B------:R-:W-:Y:S01]  /*1a00*/  SHF.R.S32.HI R5, RZ, 0x1f, R4 ;  /* 0x0000001fff057819 */ /* 0x000fe20000011404 */
[----:B------:R-:W-:-:S04]  /*1a10*/  IMAD R0, R181, R4, RZ ;  /* 0x00000004b5007224 */ /* 0x000fc800078e02ff */
[----:B------:R-:W-:Y:S02]  /*1a20*/  IMAD R0, R180, R5, R0 ;  /* 0x00000005b4007224 */ /* 0x000fe400078e0200 */
[----:B------:R-:W-:Y:S02]  /*1a30*/  IMAD.MOV.U32 R16, RZ, RZ, R8 ;  /* 0x000000ffff107224 */ /* 0x000fe400078e0008 */
[----:B------:R-:W-:Y:S02]  /*1a40*/  IMAD.IADD R17, R9, 0x1, R0 ;  /* 0x0000000109117824 */ /* 0x000fe400078e0200 */
[----:B------:R1:W5:Y:S01]  /*1a50*/  LD.E.64 R8, desc[UR4][R168.64] ;  /* 0x00000004a8087980 */ /* 0x000362000c101b00 */
[----:B------:R-:W-:Y:S01]  /*1a60*/  IADD3 R0, -R47, R65, RZ ;  /* 0x000000412f007210 */ /* 0x000fe20007ffe1ff */
[----:B------:R-:W-:Y:S02]  /*1a70*/  IMAD.WIDE R42, R211, 0x80, R4 ;  /* 0x00000080d32a7825 */ /* 0x000fe400078e0204 */
[----:B------:R1:W-:Y:S04]  /*1a80*/  STL.64 [R1+0x110], R180 ;  /* 0x000110b401007387 */ /* 0x0003e80000100a00 */
[----:B------:R1:W-:Y:S04]  /*1a90*/  STL.64 [R1+0x60], R50 ;  /* 0x0000603201007387 */ /* 0x0003e80000100a00 */
[----:B------:R1:W-:Y:S04]  /*1aa0*/  STL [R1+0x3a8], R0 ;  /* 0x0003a80001007387 */ /* 0x0003e80000100800 */
[----:B------:R1:W-:Y:S04]  /*1ab0*/  STL.64 [R1+0x88], R178 ;  /* 0x000088b201007387 */ /* 0x0003e80000100a00 */
[----:B------:R1:W-:Y:S04]  /*1ac0*/  STL.64 [R1+0x398], R42 ;  /* 0x0003982a01007387 */ /* 0x0003e80000100a00 */
[----:B------:R1:W-:Y:S01]  /*1ad0*/  STL.64 [R1+0xb8], R48 ;  /* 0x0000b83001007387 */ /* 0x0003e20000100a00 */
[----:B------:R-:W-:Y:S01]  /*1ae0*/  ISETP.GE.AND P3, PT, R4, R0, PT ;  /* 0x000000000400720c */ /* 0x000fe20003f66270 */
[----:B------:R-:W-:-:S02]  /*1af0*/  VIADD R172, R186, 0xffffffff ;  /* 0xffffffffbaac7836 */ /* 0x000fc40000000000 */
[----:B------:R-:W-:Y:S01]  /*1b00*/  IMAD.WIDE.U32 R14, R32, R20, R14 ;  /* 0x00000014200e7225 */ /* 0x000fe200078e000e */
[C---:B------:R-:W-:Y:S01]  /*1b10*/  IADD3 R27, R4.reuse, 0x20, RZ ;  /* 0x00000020041b7810 */ /* 0x040fe20007ffe0ff */
[----:B------:R-:W-:Y:S01]  /*1b20*/  BSSY B0, `(.L_x_1022) ;  /* 0x0000020000007945 */ /* 0x000fe20003800000 */
[----:B------:R-:W-:Y:S01]  /*1b30*/  IADD3 R32, R4, 0x60, RZ ;  /* 0x0000006004207810 */ /* 0x000fe20007ffe0ff */
[----:B------:R-:W-:Y:S02]  /*1b40*/  IMAD R20, R172, -0x80, R40 ;  /* 0xffffff80ac147824 */ /* 0x000fe400078e0228 */
[----:B------:R-:W-:Y:S01]  /*1b50*/  VIADD R33, R4, 0x40 ;  /* 0x0000004004217836 */ /* 0x000fe20000000000 */
[----:B------:R-:W-:Y:S01]  /*1b60*/  ISETP.GE.AND P2, PT, R27, R0, PT ;  /* 0x000000001b00720c */ /* 0x000fe20003f46270 */
[----:B------:R-:W-:Y:S01]  /*1b70*/  IMAD R210, R210, 0x2, R3 ;  /* 0x00000002d2d27824 */ /* 0x000fe200078e0203 */
[----:B------:R-:W-:Y:S02]  /*1b80*/  ISETP.GE.AND P5, PT, R4, R20, PT ;  /* 0x000000140400720c */ /* 0x000fe40003fa6270 */
[----:B------:R-:W-:-:S02]  /*1b90*/  ISETP.GE.AND P0, PT, R33, R0, PT ;  /* 0x000000002100720c */ /* 0x000fc40003f06270 */
[----:B------:R-:W-:Y:S02]  /*1ba0*/  ISETP.GE.AND P6, PT, R32, R0, PT ;  /* 0x000000002000720c */ /* 0x000fe40003fc6270 */
[----:B------:R-:W-:Y:S02]  /*1bb0*/  ISETP.GE.AND P4, PT, R27, R20, PT ;  /* 0x000000141b00720c */ /* 0x000fe40003f86270 */
[----:B------:R-:W-:Y:S01]  /*1bc0*/  IADD3 R11, R15, R10, RZ ;  /* 0x0000000a0f0b7210 */ /* 0x000fe20007ffe0ff */
[----:B--2---:R1:W-:Y:S04]  /*1bd0*/  STL.64 [R1+0x190], R12 ;  /* 0x0001900c01007387 */ /* 0x0043e80000100a00 */
[----:B---3--:R1:W-:Y:S04]  /*1be0*/  STL [R1+0x1a8], R2 ;  /* 0x0001a80201007387 */ /* 0x0083e80000100800 */
[----:B----4-:R1:W-:Y:S04]  /*1bf0*/  STL [R1+0x1e0], R18 ;  /* 0x0001e01201007387 */ /* 0x0103e80000100800 */
[----:B------:R1:W-:Y:S01]  /*1c00*/  STL [R1+0x188], R19 ;  /* 0x0001881301007387 */ /* 0x0003e20000100800 */
[----:B------:R-:W-:Y:S05]  /*1c10*/  @P3 BRA `(.L_x_1023) ;  /* 0x0000000000403947 */ /* 0x000fea0003800000 */
[----:B-----5:R-:W-:-:S13]  /*1c20*/  ISETP.GE.AND P3, PT, R92, R116, PT ;  /* 0x000000745c00720c */ /* 0x020fda0003f66270 */
[----:B------:R2:W-:Y:S04]  /*1c30*/  @P3 STS [R210], RZ ;  /* 0x000000ffd2003388 */ /* 0x0005e80000000800 */
[----:B------:R2:W-:Y:S04]  /*1c40*/  @P3 STS [R210+0x4], RZ ;  /* 0x000004ffd2003388 */ /* 0x0005e80000000800 */
[----:B------:R2:W-:Y:S01]  /*1c50*/  @P3 STS.64 [R210+0x8], RZ ;  /* 0x000008ffd2003388 */ /* 0x0005e20000000a00 */
[----:B------:R-:W-:Y:S05]  /*1c60*/  @P3 BRA `(.L_x_1023) ;  /* 0x00000000002c3947 */ /* 0x000fea0003800000 */
[----:B------:R-:W-:Y:S01]  /*1c70*/  MOV R10, R14 ;  /* 0x0000000e000a7202 */ /* 0x000fe20000000f00 */
[----:B-1----:R-:W-:-:S04]  /*1c80*/  IMAD R0, R43, R6, RZ ;  /* 0x000000062b007224 */ /* 0x002fc800078e02ff */
[----:B------:R-:W-:-:S04]  /*1c90*/  IMAD.WIDE.U32 R12, R42, R6, R10 ;  /* 0x000000062a0c7225 */ /* 0x000fc800078e000a */
[----:B------:R-:W-:Y:S01]  /*1ca0*/  IMAD R0, R42, R7, R0 ;  /* 0x000000072a007224 */ /* 0x000fe200078e0200 */
[----:B------:R-:W-:-:S04]  /*1cb0*/  LEA R18, P3, R12, R8, 0x1 ;  /* 0x000000080c127211 */ /* 0x000fc800078608ff */
[----:B------:R-:W-:-:S04]  /*1cc0*/  IADD3 R0, R13, R0, RZ ;  /* 0x000000000d007210 */ /* 0x000fc80007ffe0ff */
[----:B------:R-:W-:-:S05]  /*1cd0*/  LEA.HI.X R19, R12, R9, R0, 0x1, P3 ;  /* 0x000000090c137211 */ /* 0x000fca00018f0c00 */
[----:B------:R-:W-:Y:S01]  /*1ce0*/  @!PT LDS RZ, [RZ] ;  /* 0x00000000fffff984 */ /* 0x000fe20000000800 */
[----:B------:R-:W-:Y:S01]  /*1cf0*/  @!PT LDS RZ, [RZ] ;  /* 0x00000000fffff984 */ /* 0x000fe20000000800 */
[----:B------:R-:W-:Y:S01]  /*1d00*/  @!PT LDS RZ, [RZ] ;  /* 0x00000000fffff984 */ /* 0x000fe20000000800 */
[----:B------:R3:W-:Y:S02]  /*1d10*/  LDGSTS.E.BYPASS.LTC128B.128 [R210], desc[UR4][R18.64] ;  /* 0x0000000012d27fae */ /* 0x0007e4000b901d44 */
.L_x_1023:
[----:B------:R-:W-:Y:S05]  /*1d20*/  BSYNC B0 ;  /* 0x0000000000007941 */ /* 0x000fea0003800000 */
.L_x_1022:
[----:B------:R-:W-:Y:S01]  /*1d30*/  SHF.L.U64.HI R184, R180, 0x7, R181 ;  /* 0x00000007b4b87819 */ /* 0x000fe200000102b5 */
[-C--:B-----5:R-:W-:Y:S01]  /*1d40*/  IMAD.WIDE.U32 R52, R24, R21.reuse, R16 ;  /* 0x0000001518347225 */ /* 0x0a0fe200078e0010 */
[----:B------:R-:W-:Y:S01]  /*1d50*/  SHF.L.U32 R177, R180, 0x7, RZ ;  /* 0x00000007b4b17819 */ /* 0x000fe200000006ff */
[----:B------:R-:W-:Y:S01]  /*1d60*/  BSSY B0, `(.L_x_1024) ;  /* 0x000001c000007945 */ /* 0x000fe20003800000 */
[----:B------:R-:W-:Y:S01]  /*1d70*/  SHF.R.S32.HI R34, RZ, 0x1f, R21 ;  /* 0x0000001fff227819 */ /* 0x000fe20000011415 */
[----:B------:R4:W-:Y:S01]  /*1d80*/  STL [R1+0x22c], R184 ;  /* 0x00022cb801007387 */ /* 0x0009e20000100800 */
[----:B-1----:R-:W-:Y:S01]  /*1d90*/  IMAD R0, R25, R21, RZ ;  /* 0x0000001519007224 */ /* 0x002fe200078e02ff */
[----:B------:R-:W-:Y:S01]  /*1da0*/  ISETP.GE.AND P3, PT, R33, R20, PT ;  /* 0x000000142100720c */ /* 0x000fe20003f66270 */
[----:B---3--:R-:W-:Y:S01]  /*1db0*/  IMAD R18, R184, R172, RZ ;  /* 0x000000acb8127224 */ /* 0x008fe200078e02ff */
[----:B------:R4:W-:Y:S01]  /*1dc0*/  STL.64 [R1+0x390], R52 ;  /* 0x0003903401007387 */ /* 0x0009e20000100a00 */
[----:B------:R-:W-:Y:S01]  /*1dd0*/  IMAD R19, R24, R34, R0 ;  /* 0x0000002218137224 */ /* 0x000fe200078e0200 */
[----:B------:R-:W-:-:S02]  /*1de0*/  SHF.R.S32.HI R24, RZ, 0x1f, R172 ;  /* 0x0000001fff187819 */ /* 0x000fc400000114ac */
[----:B------:R4:W-:Y:S01]  /*1df0*/  STL [R1+0x228], R177 ;  /* 0x000228b101007387 */ /* 0x0009e20000100800 */
[----:B------:R-:W-:Y:S05]  /*1e00*/  @P2 BRA `(.L_x_1025) ;  /* 0x0000000000442947 */ /* 0x000fea0003800000 */
[----:B------:R-:W-:-:S13]  /*1e10*/  ISETP.GE.AND P2, PT, R92, R116, PT ;  /* 0x000000745c00720c */ /* 0x000fda0003f46270 */
[----:B------:R1:W-:Y:S01]  /*1e20*/  @P2 STS.128 [R210+0x800], RZ ;  /* 0x000800ffd2002388 */ /* 0x0003e20000000c00 */
[----:B------:R-:W-:Y:S05]  /*1e30*/  @P2 BRA `(.L_x_1025) ;  /* 0x0000000000382947 */ /* 0x000fea0003800000 */
[----:B------:R-:W-:Y:S01]  /*1e40*/  IADD3 R0, P2, R42, 0x20, RZ ;  /* 0x000000202a007810 */ /* 0x000fe20007f5e0ff */
[----:B------:R-:W-:Y:S01]  /*1e50*/  IMAD.MOV.U32 R12, RZ, RZ, R14 ;  /* 0x000000ffff0c7224 */ /* 0x000fe200078e000e */
[----:B------:R-:W-:-:S03]  /*1e60*/  MOV R13, R11 ;  /* 0x0000000b000d7202 */ /* 0x000fc60000000f00 */
[----:B------:R-:W-:Y:S02]  /*1e70*/  IMAD.X R2, RZ, RZ, R43, P2 ;  /* 0x000000ffff027224 */ /* 0x000fe400010e062b */
[----:B------:R-:W-:-:S04]  /*1e80*/  IMAD.WIDE.U32 R12, R6, R0, R12 ;  /* 0x00000000060c7225 */ /* 0x000fc800078e000c */
[----:B------:R-:W-:Y:S01]  /*1e90*/  IMAD R2, R2, R6, RZ ;  /* 0x0000000602027224 */ /* 0x000fe200078e02ff */
[----:B------:R-:W-:-:S03]  /*1ea0*/  LEA R16, P2, R12, R8, 0x1 ;  /* 0x000000080c107211 */ /* 0x000fc600078408ff */
[----:B------:R-:W-:-:S05]  /*1eb0*/  IMAD R0, R7, R0, R2 ;  /* 0x0000000007007224 */ /* 0x000fca00078e0202 */
[----:B------:R-:W-:-:S04]  /*1ec0*/  IADD3 R0, R13, R0, RZ ;  /* 0x000000000d007210 */ /* 0x000fc80007ffe0ff */
[----:B------:R-:W-:-:S05]  /*1ed0*/  LEA.HI.X R17, R12, R9, R0, 0x1, P2 ;  /* 0x000000090c117211 */ /* 0x000fca00010f0c00 */
[----:B------:R-:W-:Y:S01]  /*1ee0*/  @!PT LDS RZ, [RZ] ;  /* 0x00000000fffff984 */ /* 0x000fe20000000800 */
[----:B------:R-:W-:Y:S01]  /*1ef0*/  @!PT LDS RZ, [RZ] ;  /* 0x00000000fffff984 */ /* 0x000fe20000000800 */
[----:B------:R-:W-:Y:S01]  /*1f00*/  @!PT LDS RZ, [RZ] ;  /* 0x00000000fffff984 */ /* 0x000fe20000000800 */
[----:B------:R3:W-:Y:S02]  /*1f10*/  LDGSTS.E.BYPASS.LTC128B.128 [R210+0x800], desc[UR4][R16.64] ;  /* 0x0080000010d27fae */ /* 0x0007e4000b901d44 */
.L_x_1025:
[----:B------:R-:W-:Y:S05]  /*1f20*/  BSYNC B0 ;  /* 0x0000000000007941 */ /* 0x000fea0003800000 */
.L_x_1024:
[----:B------:R-:W-:Y:S01]  /*1f30*/  IADD3 R183, R53, R19, RZ ;  /* 0x0000001335b77210 */ /* 0x000fe20007ffe0ff */
[----:B------:R-:W-:Y:S01]  /*1f40*/  BSSY B0, `(.L_x_1026) ;  /* 0x0000018000007945 */ /* 0x000fe20003800000 */
[----:B------:R-:W-:Y:S01]  /*1f50*/  MOV R182, R52 ;  /* 0x0000003400b67202 */ /* 0x000fe20000000f00 */
[----:B------:R-:W-:Y:S01]  /*1f60*/  IMAD R22, R24, R177, R18 ;  /* 0x000000b118167224 */ /* 0x000fe200078e0212 */
[----:B------:R-:W-:-:S03]  /*1f70*/  ISETP.GE.AND P2, PT, R32, R20, PT ;  /* 0x000000142000720c */ /* 0x000fc60003f46270 */
[----:B------:R1:W-:Y:S01]  /*1f80*/  STL.64 [R1+0x378], R182 ;  /* 0x000378b601007387 */ /* 0x0003e20000100a00 */
[----:B------:R-:W-:Y:S01]  /*1f90*/  IMAD.WIDE.U32 R12, R172, R177, R182 ;  /* 0x000000b1ac0c7225 */ /* 0x000fe200078e00b6 */
[----:B------:R-:W-:Y:S05]  /*1fa0*/  @P0 BRA `(.L_x_1027) ;  /* 0x0000000000440947 */ /* 0x000fea0003800000 */
[----:B------:R-:W-:-:S13]  /*1fb0*/  ISETP.GE.AND P0, PT, R92, R116, PT ;  /* 0x000000745c00720c */ /* 0x000fda0003f06270 */
[----:B------:R1:W-:Y:S01]  /*1fc0*/  @P0 STS.128 [R210+0x1000], RZ ;  /* 0x001000ffd2000388 */ /* 0x0003e20000000c00 */
[----:B------:R-:W-:Y:S05]  /*1fd0*/  @P0 BRA `(.L_x_1027) ;  /* 0x0000000000380947 */ /* 0x000fea0003800000 */
[----:B------:R-:W-:Y:S01]  /*1fe0*/  IADD3 R0, P0, R42, 0x40, RZ ;  /* 0x000000402a007810 */ /* 0x000fe20007f1e0ff */
[----:B---3--:R-:W-:Y:S01]  /*1ff0*/  IMAD.MOV.U32 R16, RZ, RZ, R14 ;  /* 0x000000ffff107224 */ /* 0x008fe200078e000e */
        /* <DEDUP_REMOVED lines=12> */
.L_x_1027:
[----:B------:R-:W-:Y:S05]  /*20c0*/  BSYNC B0 ;  /* 0x0000000000007941 */ /* 0x000fea0003800000 */
.L_x_1026:
[----:B------:R-:W-:Y:S04]  /*20d0*/  BSSY B0, `(.L_x_1028) ;  /* 0x0000012000007945 */ /* 0x000fe80003800000 */
[----:B------:R-:W-:Y:S05]  /*20e0*/  @P6 BRA `(.L_x_1029) ;  /* 0x0000000000406947 */ /* 0x000fea0003800000 */
[----:B------:R-:W-:-:S13]  /*20f0*/  ISETP.GE.AND P0, PT, R92, R116, PT ;  /* 0x000000745c00720c */ /* 0x000fda0003f06270 */
[----:B------:R1:W-:Y:S01]  /*2100*/  @P0 STS.128 [R210+0x1800], RZ ;  /* 0x001800ffd2000388 */ /* 0x0003e20000000c00 */
[----:B------:R-:W-:Y:S05]  /*2110*/  @P0 BRA `(.L_x_1029) ;  /* 0x0000000000340947 */ /* 0x000fea0003800000 */
[----:B------:R-:W-:Y:S02]  /*2120*/  IADD3 R0, P0, R42, 0x60, RZ ;  /* 0x000000602a007810 */ /* 0x000fe40007f1e0ff */
[----:B------:R-:W-:Y:S02]  /*2130*/  MOV R10, R14 ;  /* 0x0000000e000a7202 */ /* 0x000fe40000000f00 */
[----:B------:R-:W-:-:S03]  /*2140*/  IADD3.X R2, RZ, R43, RZ, P0, !PT ;  /* 0x0000002bff027210 */ /* 0x000fc600007fe4ff */
        /* <DEDUP_REMOVED lines=10> */
.L_x_1029:
[----:B------:R-:W-:Y:S05]  /*21f0*/  BSYNC B0 ;  /* 0x0000000000007941 */ /* 0x000fea0003800000 */
.L_x_1028:
[----:B------:R-:W-:Y:S01]  /*2200*/  BSSY B0, `(.L_x_1030) ;  /* 0x0000010000007945 */ /* 0x000fe20003800000 */
[C---:B------:R-:W-:Y:S01]  /*2210*/  SHF.L.U64.HI R175, R180.reuse, 0x5, R181 ;  /* 0x00000005b4af7819 */ /* 0x040fe200000102b5 */
[----:B------:R-:W-:Y:S01]  /*2220*/  IMAD.SHL.U32 R174, R180, 0x20, RZ ;  /* 0x00000020b4ae7824 */ /* 0x000fe200078e00ff */
[----:B-1----:R-:W-:Y:S01]  /*2230*/  IADD3 R7, R13, R22, RZ ;  /* 0x000000160d077210 */ /* 0x002fe20007ffe0ff */
[----:B------:R-:W-:Y:S05]  /*2240*/  @P5 BRA `(.L_x_1031) ;  /* 0x00000000002c5947 */ /* 0x000fea0003800000 */
[----:B------:R-:W-:-:S13]  /*2250*/  ISETP.GE.AND P0, PT, R92, R116, PT ;  /* 0x000000745c00720c */ /* 0x000fda0003f06270 */
[----:B------:R1:W-:Y:S04]  /*2260*/  @P0 STS [R210+0x2000], RZ ;  /* 0x002000ffd2000388 */ /* 0x0003e80000000800 */
[----:B------:R1:W-:Y:S04]  /*2270*/  @P0 STS [R210+0x2004], RZ ;  /* 0x002004ffd2000388 */ /* 0x0003e80000000800 */
[----:B------:R1:W-:Y:S01]  /*2280*/  @P0 STS.64 [R210+0x2008], RZ ;  /* 0x002008ffd2000388 */ /* 0x0003e20000000a00 */
[----:B------:R-:W-:Y:S05]  /*2290*/  @P0 BRA `(.L_x_1031) ;  /* 0x0000000000180947 */ /* 0x000fea0003800000 */
[----:B------:R-:W-:-:S04]  /*22a0*/  LEA R8, P0, R12, R178, 0x1 ;  /* 0x000000b20c087211 */ /* 0x000fc800078008ff */
[----:B------:R-:W-:-:S05]  /*22b0*/  LEA.HI.X R9, R12, R179, R7, 0x1, P0 ;  /* 0x000000b30c097211 */ /* 0x000fca00000f0c07 */
[----:B------:R-:W-:Y:S01]  /*22c0*/  @!PT LDS RZ, [RZ] ;  /* 0x00000000fffff984 */ /* 0x000fe20000000800 */
[----:B------:R-:W-:Y:S01]  /*22d0*/  @!PT LDS RZ, [RZ] ;  /* 0x00000000fffff984 */ /* 0x000fe20000000800 */
[----:B------:R-:W-:Y:S01]  /*22e0*/  @!PT LDS RZ, [RZ] ;  /* 0x00000000fffff984 */ /* 0x000fe20000000800 */
[----:B------:R1:W-:Y:S04]  /*22f0*/  LDGSTS.E.BYPASS.LTC128B.128 [R210+0x2000], desc[UR4][R8.64] ;  /* 0x0200000008d27fae */ /* 0x0003e8000b901d44 */
.L_x_1031:
[----:B------:R-:W-:Y:S05]  /*2300*/  BSYNC B0 ;  /* 0x0000000000007941 */ /* 0x000fea0003800000 */
.L_x_1030:
[----:B------:R-:W-:Y:S04]  /*2310*/  BSSY B0, `(.L_x_1032) ;  /* 0x000000d000007945 */ /* 0x000fe80003800000 */
[----:B------:R-:W-:Y:S05]  /*2320*/  @P4 BRA `(.L_x_1033) ;  /* 0x00000000002c4947 */ /* 0x000fea0003800000 */
[----:B------:R-:W-:-:S13]  /*2330*/  ISETP.GE.AND P0, PT, R92, R116, PT ;  /* 0x000000745c00720c */ /* 0x000fda0003f06270 */
[----:B------:R1:W-:Y:S01]  /*2340*/  @P0 STS.128 [R210+0x2800], RZ ;  /* 0x002800ffd2000388 */ /* 0x0003e20000000c00 */
[----:B------:R-:W-:Y:S05]  /*2350*/  @P0 BRA `(.L_x_1033) ;  /* 0x0000000000200947 */ /* 0x000fea0003800000 */
[----:B------:R-:W-:-:S05]  /*2360*/  IADD3 R0, P0, R174, R12, RZ ;  /* 0x0000000cae007210 */ /* 0x000fca0007f1e0ff */
[----:B------:R-:W-:Y:S01]  /*2370*/  IMAD.X R2, R175, 0x1, R7, P0 ;  /* 0x00000001af027824 */ /* 0x000fe200000e0607 */
[----:B-1----:R-:W-:-:S04]  /*2380*/  LEA R8, P0, R0, R178, 0x1 ;  /* 0x000000b200087211 */ /* 0x002fc800078008ff */
[----:B------:R-:W-:-:S05]  /*2390*/  LEA.HI.X R9, R0, R179, R2, 0x1, P0 ;  /* 0x000000b300097211 */ /* 0x000fca00000f0c02 */
[----:B------:R-:W-:Y:S01]  /*23a0*/  @!PT LDS RZ, [RZ] ;  /* 0x00000000fffff984 */ /* 0x000fe20000000800 */
[----:B------:R-:W-:Y:S01]  /*23b0*/  @!PT LDS RZ, [RZ] ;  /* 0x00000000fffff984 */ /* 0x000fe20000000800 */
[----:B------:R-:W-:Y:S01]  /*23c0*/  @!PT LDS RZ, [RZ] ;  /* 0x00000000fffff984 */ /* 0x000fe20000000800 */
[----:B------:R1:W-:Y:S04]  /*23d0*/  LDGSTS.E.BYPASS.LTC128B.128 [R210+0x2800], desc[UR4][R8.64] ;  /* 0x0280000008d27fae */ /* 0x0003e8000b901d44 */
.L_x_1033:
[----:B------:R-:W-:Y:S05]  /*23e0*/  BSYNC B0 ;  /* 0x0000000000007941 */ /* 0x000fea0003800000 */
.L_x_1032:
[----:B------:R-:W-:Y:S04]  /*23f0*/  BSSY B0, `(.L_x_1034) ;  /* 0x000000d000007945 */ /* 0x000fe80003800000 */
[----:B------:R-:W-:Y:S05]  /*2400*/  @P3 BRA `(.L_x_1035) ;  /* 0x00000000002c3947 */ /* 0x000fea0003800000 */
[----:B------:R-:W-:-:S13]  /*2410*/  ISETP.GE.AND P0, PT, R92, R116, PT ;  /* 0x000000745c00720c */ /* 0x000fda0003f06270 */
[----:B------:R1:W-:Y:S01]  /*2420*/  @P0 STS.128 [R210+0x3000], RZ ;  /* 0x003000ffd2000388 */ /* 0x0003e20000000c00 */
[----:B------:R-:W-:Y:S05]  /*2430*/  @P0 BRA `(.L_x_1035) ;  /* 0x0000000000200947 */ /* 0x000fea0003800000 */
[----:B------:R-:W-:-:S04]  /*2440*/  LEA R0, P0, R180, R12, 0x6 ;  /* 0x0000000cb4007211 */ /* 0x000fc800078030ff */
[----:B------:R-:W-:Y:S02]  /*2450*/  LEA.HI.X R2, R180, R7, R181, 0x6, P0 ;  /* 0x00000007b4027211 */ /* 0x000fe400000f34b5 */
[----:B-1----:R-:W-:-:S04]  /*2460*/  LEA R8, P0, R0, R178, 0x1 ;  /* 0x000000b200087211 */ /* 0x002fc800078008ff */
[----:B------:R-:W-:-:S05]  /*2470*/  LEA.HI.X R9, R0, R179, R2, 0x1, P0 ;  /* 0x000000b300097211 */ /* 0x000fca00000f0c02 */
[----:B------:R-:W-:Y:S01]  /*2480*/  @!PT LDS RZ, [RZ] ;  /* 0x00000000fffff984 */ /* 0x000fe20000000800 */
[----:B------:R-:W-:Y:S01]  /*2490*/  @!PT LDS RZ, [RZ] ;  /* 0x00000000fffff984 */ /* 0x000fe20000000800 */
[----:B------:R-:W-:Y:S01]  /*24a0*/  @!PT LDS RZ, [RZ] ;  /* 0x00000000fffff984 */ /* 0x000fe20000000800 */
[----:B------:R1:W-:Y:S04]  /*24b0*/  LDGSTS.E.BYPASS.LTC128B.128 [R210+0x3000], desc[UR4][R8.64] ;  /* 0x0300000008d27fae */ /* 0x0003e8000b901d44 */
.L_x_1035:
[----:B------:R-:W-:Y:S05]  /*24c0*/  BSYNC B0 ;  /* 0x0000000000007941 */ /* 0x000fea0003800000 */
.L_x_1034:
[----:B------:R-:W-:Y:S04]  /*24d0*/  BSSY B0, `(.L_x_1036) ;  /* 0x000000f000007945 */ /* 0x000fe80003800000 */
[----:B------:R-:W-:Y:S05]  /*24e0*/  @P2 BRA `(.L_x_1037) ;  /* 0x0000000000342947 */ /* 0x000fea0003800000 */
[----:B------:R-:W-:-:S13]  /*24f0*/  ISETP.GE.AND P0, PT, R92, R116, PT ;  /* 0x000000745c00720c */ /* 0x000fda0003f06270 */
[----:B------:R1:W-:Y:S01]  /*2500*/  @P0 STS.128 [R210+0x3800], RZ ;  /* 0x003800ffd2000388 */ /* 0x0003e20000000c00 */
[----:B------:R-:W-:Y:S05]  /*2510*/  @P0 BRA `(.L_x_1037) ;  /* 0x0000000000280947 */ /* 0x000fea0003800000 */
[----:B------:R-:W-:Y:S01]  /*2520*/  MOV R6, R12 ;  /* 0x0000000c00067202 */ /* 0x000fe20000000f00 */
[----:B------:R-:W-:-:S04]  /*2530*/  IMAD R0, R181, 0x60, RZ ;  /* 0x00000060b5007824 */ /* 0x000fc800078e02ff */
[----:B-1----:R-:W-:-:S05]  /*2540*/  IMAD.WIDE.U32 R8, R180, 0x60, R6 ;  /* 0x00000060b4087825 */ /* 0x002fca00078e0006 */
[----:B------:R-:W-:Y:S02]  /*2550*/  IADD3 R0, R9, R0, RZ ;  /* 0x0000000009007210 */ /* 0x000fe40007ffe0ff */
[----:B------:R-:W-:-:S04]  /*2560*/  LEA R6, P0, R8, R178, 0x1 ;  /* 0x000000b208067211 */ /* 0x000fc800078008ff */
[----:B------:R-:W-:-:S05]  /*2570*/  LEA.HI.X R7, R8, R179, R0, 0x1, P0 ;  /* 0x000000b308077211 */ /* 0x000fca00000f0c00 */
[----:B------:R-:W-:Y:S01]  /*2580*/  @!PT LDS RZ, [RZ] ;  /* 0x00000000fffff984 */ /* 0x000fe20000000800 */
[----:B------:R-:W-:Y:S01]  /*2590*/  @!PT LDS RZ, [RZ] ;  /* 0x00000000fffff984 */ /* 0x000fe20000000800 */
[----:B------:R-:W-:Y:S01]  /*25a0*/  @!PT LDS RZ, [RZ] ;  /* 0x00000000fffff984 */ /* 0x000fe20000000800 */
[----:B------:R1:W-:Y:S04]  /*25b0*/  LDGSTS.E.BYPASS.LTC128B.128 [R210+0x3800], desc[UR4][R6.64] ;  /* 0x0380000006d27fae */ /* 0x0003e8000b901d44 */
.L_x_1037:
[----:B------:R-:W-:Y:S05]  /*25c0*/  BSYNC B0 ;  /* 0x0000000000007941 */ /* 0x000fea0003800000 */
.L_x_1036:
[----:B-1----:R-:W-:Y:S01]  /*25d0*/  LEA.HI R7, R38, R214, RZ, 0x4 ;  /* 0x000000d626077211 */ /* 0x002fe200078f20ff */
[----:B------:R-:W-:Y:S01]  /*25e0*/  @!P1 IMAD R2, R51, R23, RZ ;  /* 0x0000001733029224 */ /* 0x000fe200078e02ff */
[----:B------:R-:W-:Y:S01]  /*25f0*/  @!P1 SHF.R.S32.HI R0, RZ, 0x1f, R23 ;  /* 0x0000001fff009819 */ /* 0x000fe20000011417 */
[----:B------:R-:W0:Y:S01]  /*2600*/  LDGDEPBAR ;  /* 0x00000000000079af */ /* 0x000e220000000000 */
[----:B------:R-:W-:-:S03]  /*2610*/  SHF.R.S32.HI R9, RZ, 0x4, R7 ;  /* 0x00000004ff097819 */ /* 0x000fc60000011407 */
[----:B------:R1:W5:Y:S01]  /*2620*/  LD.E R44, desc[UR4][R168.64+0x188] ;  /* 0x00018804a82c7980 */ /* 0x000362000c101900 */
[C---:B------:R-:W-:Y:S02]  /*2630*/  LEA.HI R6, R7.reuse, R9, RZ, 0x1 ;  /* 0x0000000907067211 */ /* 0x040fe400078f08ff */
[----:B------:R-:W-:Y:S01]  /*2640*/  LOP3.LUT R7, R7, 0xfffffff0, RZ, 0xc0, !PT ;  /* 0xfffffff007077812 */ /* 0x000fe200078ec0ff */
[----:B------:R-:W-:Y:S01]  /*2650*/  @!P1 IMAD R8, R50, R0, R2 ;  /* 0x0000000032089224 */ /* 0x000fe200078e0202 */
[----:B------:R-:W-:Y:S01]  /*2660*/  LOP3.LUT R2, R6, 0xfffffffe, RZ, 0xc0, !PT ;  /* 0xfffffffe06027812 */ /* 0x000fe200078ec0ff */
[----:B------:R1:W5:Y:S01]  /*2670*/  LD.E R64, desc[UR4][R168.64+0x184] ;  /* 0x00018404a8407980 */ /* 0x000362000c101900 */
[----:B------:R-:W-:Y:S01]  /*2680*/  LOP3.LUT R13, R37, 0xfffffff8, RZ, 0xc0, !PT ;  /* 0xfffffff8250d7812 */ /* 0x000fe200078ec0ff */
[----:B------:R-:W-:Y:S01]  /*2690*/  IMAD.IADD R0, R214, 0x1, -R7 ;  /* 0x00000001d6007824 */ /* 0x000fe200078e0a07 */
[C---:B---3--:R-:W-:Y:S01]  /*26a0*/  SHF.L.U64.HI R19, R50.reuse, 0x7, R51 ;  /* 0x0000000732137819 */ /* 0x048fe20000010233 */
[----:B------:R-:W-:Y:S01]  /*26b0*/  @!P1 IMAD.WIDE.U32 R6, R50, R23, RZ ;  /* 0x0000001732069225 */ /* 0x000fe200078e00ff */
[----:B------:R-:W-:-:S02]  /*26c0*/  ISETP.GE.AND P3, PT, R27, R20, PT ;  /* 0x000000141b00720c */ /* 0x000fc40003f66270 */
[----:B------:R-:W-:Y:S01]  /*26d0*/  SHF.R.S32.HI R12, RZ, 0x1f, R0 ;  /* 0x0000001fff0c7819 */ /* 0x000fe20000011400 */
[----:B------:R-:W-:Y:S01]  /*26e0*/  IMAD.IADD R16, R9, 0x1, -R2 ;  /* 0x0000000109107824 */ /* 0x000fe200078e0a02 */
[----:B------:R-:W-:Y:S01]  /*26f0*/  LEA.HI R2, R0, R0, RZ, 0x1 ;  /* 0x0000000000027211 */ /* 0x000fe200078f08ff */
[----:B------:R-:W-:Y:S01]  /*2700*/  @!P1 IMAD R9, R29, R39, RZ ;  /* 0x000000271d099224 */ /* 0x000fe200078e02ff */
[----:B------:R-:W-:Y:S01]  /*2710*/  @!P1 IADD3 R7, R7, R8, RZ ;  /* 0x0000000807079210 */ /* 0x000fe20007ffe0ff */
[----:B------:R-:W-:Y:S01]  /*2720*/  @P1 IMAD.IADD R10, R23, 0x1, R26 ;  /* 0x00000001170a1824 */ /* 0x000fe200078e021a */
[----:B------:R-:W-:Y:S01]  /*2730*/  LOP3.LUT R11, R2, 0x7fffffe, RZ, 0xc0, !PT ;  /* 0x07fffffe020b7812 */ /* 0x000fe200078ec0ff */
[----:B------:R-:W-:-:S04]  /*2740*/  DEPBAR.LE SB0, 0x0 ;  /* 0x000080000000791a */ /* 0x000fc80000000000 */
[----:B------:R-:W-:Y:S01]  /*2750*/  @!P1 SHF.R.S32.HI R8, RZ, 0x1f, R39 ;  /* 0x0000001fff089819 */ /* 0x000fe20000011427 */
[----:B------:R-:W-:Y:S01]  /*2760*/  IMAD.IADD R43, R0, 0x1, -R11 ;  /* 0x00000001002b7824 */ /* 0x000fe200078e0a0b */
[----:B------:R-:W-:Y:S01]  /*2770*/  LEA.HI R17, R12, R0, RZ, 0x3 ;  /* 0x000000000c117211 */ /* 0x000fe200078f18ff */
[----:B------:R-:W-:Y:S01]  /*2780*/  IMAD.IADD R11, R214, 0x1, -R13 ;  /* 0x00000001d60b7824 */ /* 0x000fe200078e0a0d */
[--C-:B------:R-:W-:Y:S01]  /*2790*/  SHF.R.S32.HI R12, RZ, 0x1, R2.reuse ;  /* 0x00000001ff0c7819 */ /* 0x100fe20000011402 */
[----:B------:R-:W-:Y:S01]  /*27a0*/  @!P1 IMAD R15, R28, R8, R9 ;  /* 0x000000081c0f9224 */ /* 0x000fe200078e0209 */
[----:B------:R-:W-:Y:S01]  /*27b0*/  SHF.R.S32.HI R13, RZ, 0x1f, R2 ;  /* 0x0000001fff0d7819 */ /* 0x000fe20000011402 */
[----:B-1----:R-:W-:-:S07]  /*27c0*/  @P1 IMAD.WIDE.U32 R8, R50, R10, RZ ;  /* 0x0000000a32081225 */ /* 0x002fce00078e00ff */
[----:B------:R-:W-:Y:S05]  /*27d0*/  WARPSYNC.ALL ;  /* 0x0000000000007948 */ /* 0x000fea0003800000 */
[----:B------:R-:W-:Y:S01]  /*27e0*/  @!P1 IMAD.WIDE.U32 R6, R39, R28, R6 ;  /* 0x0000001c27069225 */ /* 0x000fe200078e0006 */
[----:B------:R-:W-:Y:S01]  /*27f0*/  BSSY B0, `(.L_x_1038) ;  /* 0x0000049000007945 */ /* 0x000fe20003800000 */
[----:B------:R-:W-:Y:S01]  /*2800*/  BAR.SYNC.DEFER_BLOCKING 0x0 ;  /* 0x0000000000007b1d */ /* 0x000fe20000010000 */
[----:B------:R-:W-:Y:S01]  /*2810*/  ISETP.GE.AND P2, PT, R33, R20, PT ;  /* 0x000000142100720c */ /* 0x000fe20003f46270 */
[----:B------:R-:W-:Y:S01]  /*2820*/  @P1 IMAD R0, R51, R10, RZ ;  /* 0x0000000a33001224 */ /* 0x000fe200078e02ff */
[----:B------:R-:W-:Y:S01]  /*2830*/  LEA.HI R10, R11, R11, RZ, 0x1 ;  /* 0x0000000b0b0a7211 */ /* 0x000fe200078f08ff */
[----:B------:R-:W-:Y:S01]  /*2840*/  @P1 IMAD.MOV.U32 R2, RZ, RZ, R8 ;  /* 0x000000ffff021224 */ /* 0x000fe200078e0008 */
[----:B------:R-:W-:Y:S01]  /*2850*/  LEA.HI R8, R13, R12, RZ, 0x2 ;  /* 0x0000000c0d087211 */ /* 0x000fe200078f10ff */
[----:B------:R-:W-:Y:S01]  /*2860*/  @!P1 IMAD.MOV.U32 R2, RZ, RZ, R6 ;  /* 0x000000ffff029224 */ /* 0x000fe200078e0006 */
[----:B------:R-:W-:Y:S01]  /*2870*/  LOP3.LUT R14, R10, 0x7fffffe, RZ, 0xc0, !PT ;  /* 0x07fffffe0a0e7812 */ /* 0x000fe200078ec0ff */
[----:B------:R-:W-:Y:S01]  /*2880*/  IMAD.SHL.U32 R18, R50, 0x80, RZ ;  /* 0x0000008032127824 */ /* 0x000fe200078e00ff */
[----:B------:R-:W-:Y:S01]  /*2890*/  @P1 IADD3 R0, R9, R0, RZ ;  /* 0x0000000009001210 */ /* 0x000fe20007ffe0ff */
[----:B------:R-:W-:Y:S01]  /*28a0*/  @!P1 IMAD.IADD R0, R7, 0x1, R15 ;  /* 0x0000000107009824 */ /* 0x000fe200078e020f */
[----:B------:R-:W-:Y:S01]  /*28b0*/  LOP3.LUT R7, R8, 0xfffffffc, RZ, 0xc0, !PT ;  /* 0xfffffffc08077812 */ /* 0x000fe200078ec0ff */
[----:B------:R-:W-:Y:S01]  /*28c0*/  IMAD.IADD R14, R11, 0x1, -R14 ;  /* 0x000000010b0e7824 */ /* 0x000fe200078e0a0e */
[----:B------:R-:W-:Y:S01]  /*28d0*/  IADD3 R6, P0, R92, R2, RZ ;  /* 0x000000025c067210 */ /* 0x000fe20007f1e0ff */
[----:B------:R-:W-:Y:S01]  /*28e0*/  IMAD R2, R51, R4, RZ ;  /* 0x0000000433027224 */ /* 0x000fe200078e02ff */
[----:B------:R-:W-:Y:S01]  /*28f0*/  SHF.R.S32.HI R10, RZ, 0x1, R10 ;  /* 0x00000001ff0a7819 */ /* 0x000fe2000001140a */
[----:B------:R-:W-:Y:S01]  /*2900*/  IMAD.SHL.U32 R9, R36, 0x8, RZ ;  /* 0x0000000824097824 */ /* 0x000fe200078e00ff */
[----:B------:R-:W-:Y:S01]  /*2910*/  IADD3 R11, R12, -R7, RZ ;  /* 0x800000070c0b7210 */ /* 0x000fe20007ffe0ff */
[----:B------:R-:W-:Y:S01]  /*2920*/  IMAD.X R7, R35, 0x1, R0, P0 ;  /* 0x0000000123077824 */ /* 0x000fe200000e0600 */
[----:B------:R-:W-:Y:S01]  /*2930*/  ISETP.GE.AND P0, PT, R4, R20, PT ;  /* 0x000000140400720c */ /* 0x000fe20003f06270 */
[----:B------:R-:W-:Y:S01]  /*2940*/  IMAD.SHL.U32 R0, R10, 0x40, RZ ;  /* 0x000000400a007824 */ /* 0x000fe200078e00ff */
[----:B------:R-:W-:Y:S01]  /*2950*/  LEA R14, R16, R14, 0x3 ;  /* 0x0000000e100e7211 */ /* 0x000fe200078e18ff */
[----:B------:R-:W-:Y:S01]  /*2960*/  IMAD R8, R50, R5, R2 ;  /* 0x0000000532087224 */ /* 0x000fe200078e0202 */
[----:B------:R-:W-:Y:S01]  /*2970*/  ISETP.GE.AND P1, PT, R32, R20, PT ;  /* 0x000000142000720c */ /* 0x000fe20003f26270 */
[----:B------:R-:W-:Y:S01]  /*2980*/  IMAD.SHL.U32 R2, R11, 0x40, RZ ;  /* 0x000000400b027824 */ /* 0x000fe200078e00ff */
[----:B------:R-:W-:Y:S01]  /*2990*/  LOP3.LUT R0, R0, 0xc0, RZ, 0xc0, !PT ;  /* 0x000000c000007812 */ /* 0x000fe200078ec0ff */
[----:B------:R-:W-:Y:S01]  /*29a0*/  IMAD.WIDE.U32 R4, R50, R4, R6 ;  /* 0x0000000432047225 */ /* 0x000fe200078e0006 */
[----:B------:R-:W-:-:S02]  /*29b0*/  SHF.L.U32 R7, R17, 0x5, RZ ;  /* 0x0000000511077819 */ /* 0x000fc400000006ff */
[----:B------:R-:W-:Y:S01]  /*29c0*/  LOP3.LUT R9, R0, 0x8, R9, 0xf8, !PT ;  /* 0x0000000800097812 */ /* 0x000fe200078ef809 */
[----:B------:R-:W-:Y:S01]  /*29d0*/  IMAD.SHL.U32 R6, R16, 0x8, RZ ;  /* 0x0000000810067824 */ /* 0x000fe200078e00ff */
[----:B------:R-:W-:Y:S01]  /*29e0*/  SHF.R.U32.HI R0, RZ, 0x3, R0 ;  /* 0x00000003ff007819 */ /* 0x000fe20000011600 */
[----:B------:R-:W-:Y:S01]  /*29f0*/  @P0 STS [R210+0x4000], RZ ;  /* 0x004000ffd2000388 */ /* 0x000fe20000000800 */
[----:B------:R-:W-:Y:S01]  /*2a00*/  LOP3.LUT R2, R2, 0xc0, RZ, 0xc0, !PT ;  /* 0x000000c002027812 */ /* 0x000fe200078ec0ff */
[----:B------:R-:W-:Y:S01]  /*2a10*/  IMAD.IADD R5, R5, 0x1, R8 ;  /* 0x0000000105057824 */ /* 0x000fe200078e0208 */
[----:B------:R-:W-:Y:S01]  /*2a20*/  LOP3.LUT R9, R9, R0, RZ, 0x3c, !PT ;  /* 0x0000000009097212 */ /* 0x000fe200078e3cff */
[----:B------:R-:W-:Y:S01]  /*2a30*/  @P0 STS [R210+0x4004], RZ ;  /* 0x004004ffd2000388 */ /* 0x000fe20000000800 */
[----:B------:R-:W-:Y:S01]  /*2a40*/  LOP3.LUT R41, R7, 0xffffff00, RZ, 0xc0, !PT ;  /* 0xffffff0007297812 */ /* 0x000fe200078ec0ff */
[-C--:B------:R-:W-:Y:S01]  /*2a50*/  IMAD R0, R31, R21.reuse, RZ ;  /* 0x000000151f007224 */ /* 0x080fe200078e02ff */
[----:B------:R-:W-:Y:S01]  /*2a60*/  LOP3.LUT R6, R2, 0x8, R6, 0xf8, !PT ;  /* 0x0000000802067812 */ /* 0x000fe200078ef806 */
[----:B------:R-:W-:Y:S01]  /*2a70*/  @P0 STS.64 [R210+0x4008], RZ ;  /* 0x004008ffd2000388 */ /* 0x000fe20000000a00 */
[----:B------:R-:W-:Y:S01]  /*2a80*/  IMAD.WIDE.U32 R22, R30, R21, R4 ;  /* 0x000000151e167225 */ /* 0x000fe200078e0004 */
[----:B------:R-:W-:-:S03]  /*2a90*/  SHF.R.U32.HI R2, RZ, 0x3, R2 ;  /* 0x00000003ff027819 */ /* 0x000fc60000011602 */
[----:B------:R-:W-:Y:S01]  /*2aa0*/  IMAD R5, R30, R34, R0 ;  /* 0x000000221e057224 */ /* 0x000fe200078e0200 */
[----:B------:R-:W-:Y:S01]  /*2ab0*/  LOP3.LUT R42, R6, R2, RZ, 0x3c, !PT ;  /* 0x00000002062a7212 */ /* 0x000fe200078e3cff */
[----:B------:R-:W-:Y:S01]  /*2ac0*/  IMAD R0, R176, 0x200, R41 ;  /* 0x00000200b0007824 */ /* 0x000fe200078e0229 */
[----:B------:R-:W-:Y:S01]  /*2ad0*/  STL.64 [R1+0x388], R22 ;  /* 0x0003881601007387 */ /* 0x000fe20000100a00 */
[----:B------:R-:W-:Y:S02]  /*2ae0*/  IMAD.IADD R7, R23, 0x1, R5 ;  /* 0x0000000117077824 */ /* 0x000fe400078e0205 */
[----:B------:R-:W-:Y:S01]  /*2af0*/  IMAD.MOV.U32 R6, RZ, RZ, R22 ;  /* 0x000000ffff067224 */ /* 0x000fe200078e0016 */
[----:B------:R-:W-:Y:S01]  /*2b00*/  LEA R2, R43, R0, 0x5 ;  /* 0x000000002b027211 */ /* 0x000fe200078e28ff */
[----:B------:R-:W-:Y:S01]  /*2b10*/  IMAD R4, R19, R172, RZ ;  /* 0x000000ac13047224 */ /* 0x000fe200078e02ff */
[----:B------:R-:W-:Y:S01]  /*2b20*/  STL [R1+0x224], R19 ;  /* 0x0002241301007387 */ /* 0x000fe20000100800 */
[----:B------:R-:W-:Y:S01]  /*2b30*/  IMAD.U32 R0, R14, 0x20, R9 ;  /* 0x000000200e007824 */ /* 0x000fe200078e0009 */
[----:B------:R-:W-:Y:S01]  /*2b40*/  IADD3 R2, R42, R2, RZ ;  /* 0x000000022a027210 */ /* 0x000fe20007ffe0ff */
[----:B------:R-:W-:Y:S01]  /*2b50*/  IMAD R4, R24, R18, R4 ;  /* 0x0000001218047224 */ /* 0x000fe200078e0204 */
[----:B------:R-:W-:Y:S01]  /*2b60*/  STL [R1+0x220], R18 ;  /* 0x0002201201007387 */ /* 0x000fe20000100800 */
[----:B------:R-:W-:Y:S01]  /*2b70*/  IMAD R170, R0, 0x2, R3 ;  /* 0x0000000200aa7824 */ /* 0x000fe200078e0203 */
[----:B------:R-:W-:-:S02]  /*2b80*/  LEA R189, R2, R3, 0x1 ;  /* 0x0000000302bd7211 */ /* 0x000fc400078e08ff */
[----:B------:R1:W-:Y:S02]  /*2b90*/  STL.64 [R1+0x380], R6 ;  /* 0x0003800601007387 */ /* 0x0003e40000100a00 */
[----:B-1----:R-:W-:-:S04]  /*2ba0*/  IMAD.WIDE.U32 R6, R172, R18, R6 ;  /* 0x00000012ac067225 */ /* 0x002fc800078e0006 */
[----:B------:R-:W-:Y:S01]  /*2bb0*/  IMAD.IADD R5, R7, 0x1, R4 ;  /* 0x0000000107057824 */ /* 0x000fe200078e0204 */
[----:B------:R-:W-:Y:S06]  /*2bc0*/  @P0 BRA `(.L_x_1039) ;  /* 0x00000000002c0947 */ /* 0x000fec0003800000 */
        /* <DEDUP_REMOVED lines=11> */
.L_x_1039:
[----:B------:R-:W-:Y:S05]  /*2c80*/  BSYNC B0 ;  /* 0x0000000000007941 */ /* 0x000fea0003800000 */
.L_x_1038:
[----:B------:R1:W-:Y:S01]  /*2c90*/  @P3 STS.128 [R210+0x4800], RZ ;  /* 0x004800ffd2003388 */ /* 0x0003e20000000c00 */
[----:B------:R-:W-:Y:S04]  /*2ca0*/  BSSY B0, `(.L_x_1040) ;  /* 0x000000d000007945 */ /* 0x000fe80003800000 */
[----:B------:R-:W-:Y:S05]  /*2cb0*/  @P3 BRA `(.L_x_1041) ;  /* 0x00000000002c3947 */ /* 0x000fea0003800000 */
[----:B------:R-:W-:-:S13]  /*2cc0*/  ISETP.GE.AND P0, PT, R92, R116, PT ;  /* 0x000000745c00720c */ /* 0x000fda0003f06270 */
[----:B------:R1:W-:Y:S01]  /*2cd0*/  @P0 STS.128 [R210+0x4800], RZ ;  /* 0x004800ffd2000388 */ /* 0x0003e20000000c00 */
[----:B------:R-:W-:Y:S05]  /*2ce0*/  @P0 BRA `(.L_x_1041) ;  /* 0x0000000000200947 */ /* 0x000fea0003800000 */
[----:B------:R-:W-:-:S04]  /*2cf0*/  LEA R0, P0, R50, R6, 0x5 ;  /* 0x0000000632007211 */ /* 0x000fc800078028ff */
[----:B------:R-:W-:Y:S02]  /*2d00*/  LEA.HI.X R2, R50, R5, R51, 0x5, P0 ;  /* 0x0000000532027211 */ /* 0x000fe400000f2c33 */
[----:B---3--:R-:W-:-:S04]  /*2d10*/  LEA R8, P0, R0, R48, 0x1 ;  /* 0x0000003000087211 */ /* 0x008fc800078008ff */
[----:B------:R-:W-:-:S05]  /*2d20*/  LEA.HI.X R9, R0, R49, R2, 0x1, P0 ;  /* 0x0000003100097211 */ /* 0x000fca00000f0c02 */
[----:B------:R-:W-:Y:S01]  /*2d30*/  @!PT LDS RZ, [RZ] ;  /* 0x00000000fffff984 */ /* 0x000fe20000000800 */
[----:B------:R-:W-:Y:S01]  /*2d40*/  @!PT LDS RZ, [RZ] ;  /* 0x00000000fffff984 */ /* 0x000fe20000000800 */
[----:B------:R-:W-:Y:S01]  /*2d50*/  @!PT LDS RZ, [RZ] ;  /* 0x00000000fffff984 */ /* 0x000fe20000000800 */
[----:B------:R3:W-:Y:S04]  /*2d60*/  LDGSTS.E.BYPASS.LTC128B.128 [R210+0x4800], desc[UR4][R8.64] ;  /* 0x0480000008d27fae */ /* 0x0007e8000b901d44 */
.L_x_1041:
[----:B------:R-:W-:Y:S05]  /*2d70*/  BSYNC B0 ;  /* 0x0000000000007941 */ /* 0x000fea0003800000 */
.L_x_1040:
        /* <DEDUP_REMOVED lines=14> */
.L_x_1043:
[----:B------:R-:W-:Y:S05]  /*2e60*/  BSYNC B0 ;  /* 0x0000000000007941 */ /* 0x000fea0003800000 */
.L_x_1042:
[----:B------:R1:W-:Y:S01]  /*2e70*/  @P1 STS.128 [R210+0x5800], RZ ;  /* 0x005800ffd2001388 */ /* 0x0003e20000000c00 */
[----:B------:R-:W-:Y:S04]  /*2e80*/  BSSY B0, `(.L_x_1044) ;  /* 0x000000f000007945 */ /* 0x000fe80003800000 */
[----:B------:R-:W-:Y:S05]  /*2e90*/  @P1 BRA `(.L_x_1045) ;  /* 0x0000000000341947 */ /* 0x000fea0003800000 */
[----:B------:R-:W-:-:S13]  /*2ea0*/  ISETP.GE.AND P0, PT, R92, R116, PT ;  /* 0x000000745c00720c */ /* 0x000fda0003f06270 */
[----:B------:R1:W-:Y:S01]  /*2eb0*/  @P0 STS.128 [R210+0x5800], RZ ;  /* 0x005800ffd2000388 */ /* 0x0003e20000000c00 */
[----:B------:R-:W-:Y:S05]  /*2ec0*/  @P0 BRA `(.L_x_1045) ;  /* 0x0000000000280947 */ /* 0x000fea0003800000 */
[----:B------:R-:W-:Y:S01]  /*2ed0*/  MOV R4, R6 ;  /* 0x0000000600047202 */ /* 0x000fe20000000f00 */
[----:B------:R-:W-:-:S04]  /*2ee0*/  IMAD R0, R51, 0x60, RZ ;  /* 0x0000006033007824 */ /* 0x000fc800078e02ff */
[----:B------:R-:W-:-:S05]  /*2ef0*/  IMAD.WIDE.U32 R6, R50, 0x60, R4 ;  /* 0x0000006032067825 */ /* 0x000fca00078e0004 */
[----:B------:R-:W-:Y:S02]  /*2f00*/  IADD3 R0, R7, R0, RZ ;  /* 0x0000000007007210 */ /* 0x000fe40007ffe0ff */
[----:B------:R-:W-:-:S04]  /*2f10*/  LEA R4, P0, R6, R48, 0x1 ;  /* 0x0000003006047211 */ /* 0x000fc800078008ff */
[----:B------:R-:W-:-:S05]  /*2f20*/  LEA.HI.X R5, R6, R49, R0, 0x1, P0 ;  /* 0x0000003106057211 */ /* 0x000fca00000f0c00 */
[----:B------:R-:W-:Y:S01]  /*2f30*/  @!PT LDS RZ, [RZ] ;  /* 0x00000000fffff984 */ /* 0x000fe20000000800 */
[----:B------:R-:W-:Y:S01]  /*2f40*/  @!PT LDS RZ, [RZ] ;  /* 0x00000000fffff984 */ /* 0x000fe20000000800 */
[----:B------:R-:W-:Y:S01]  /*2f50*/  @!PT LDS RZ, [RZ] ;  /* 0x00000000fffff984 */ /* 0x000fe20000000800 */
[----:B------:R1:W-:Y:S04]  /*2f60*/  LDGSTS.E.BYPASS.LTC128B.128 [R210+0x5800], desc[UR4][R4.64] ;  /* 0x0580000004d27fae */ /* 0x0003e8000b901d44 */
.L_x_1045:
[----:B------:R-:W-:Y:S05]  /*2f70*/  BSYNC B0 ;  /* 0x0000000000007941 */ /* 0x000fea0003800000 */
.L_x_1044:
[----:B------:R-:W-:Y:S01]  /*2f80*/  LDSM.16.M88.4 R24, [R170+0x2000] ;  /* 0x00200000aa18783b */ /* 0x000fe20000000200 */
[----:B------:R-:W-:Y:S01]  /*2f90*/  LOP3.LUT P0, RZ, R10, 0x2, RZ, 0xc0, !PT ;  /* 0x000000020aff7812 */ /* 0x000fe2000780c0ff */
[----:B------:R-:W-:Y:S01]  /*2fa0*/  IMAD.MOV.U32 R0, RZ, RZ, 0x10 ;  /* 0x00000010ff007424 */ /* 0x000fe200078e00ff */
[----:B------:R-:W-:Y:S01]  /*2fb0*/  LOP3.LUT P1, RZ, R11, 0x2, RZ, 0xc0, !PT ;  /* 0x000000020bff7812 */ /* 0x000fe2000782c0ff */
[----:B------:R-:W2:Y:S01]  /*2fc0*/  LDSM.16.M88.4 R12, [R189+0x1000] ;  /* 0x00100000bd0c783b */ /* 0x000ea20000000200 */
[----:B------:R-:W-:Y:S01]  /*2fd0*/  VIADD R2, R170, 0x2000 ;  /* 0x00002000aa027836 */ /* 0x000fe20000000000 */
[----:B------:R-:W-:Y:S01]  /*2fe0*/  BSSY B1, `(.L_x_1046) ;  /* 0x0000258000017945 */ /* 0x000fe20003800000 */
[----:B------:R-:W-:Y:S01]  /*2ff0*/  SEL R0, R0, 0xfffffff0, !P1 ;  /* 0xfffffff000007807 */ /* 0x000fe20004800000 */
[----:B------:R-:W4:Y:S01]  /*3000*/  LDSM.16.M88.4 R16, [R189] ;  /* 0x00000000bd10783b */ /* 0x000f220000000200 */
[----:B------:R-:W-:Y:S02]  /*3010*/  VIADD R191, R170, 0x2020 ;  /* 0x00002020aabf7836 */ /* 0x000fe40000000000 */
[----:B------:R-:W-:Y:S01]  /*3020*/  VIADD R222, R192, 0xb54cda56 ;  /* 0xb54cda56c0de7836 */ /* 0x000fe20000000000 */
[----:B------:R-:W-:Y:S01]  /*3030*/  LDSM.16.M88.4 R36, [R170+0x2400] ;  /* 0x00240000aa24783b */ /* 0x000fe20000000200 */
[----:B------:R-:W-:-:S02]  /*3040*/  IMAD R190, R0, 0x2, R189 ;  /* 0x0000000200be7824 */ /* 0x000fc400078e02bd */
[----:B------:R-:W-:Y:S01]  /*3050*/  @P0 VIADD R191, R2, 0xffffffe0 ;  /* 0xffffffe002bf0836 */ /* 0x000fe20000000000 */
[----:B------:R-:W-:Y:S01]  /*3060*/  SHF.R.S32.HI R2, RZ, 0x1f, R45 ;  /* 0x0000001fff027819 */ /* 0x000fe2000001142d */
[----:B------:R-:W0:Y:S01]  /*3070*/  LDGDEPBAR ;  /* 0x00000000000079af */ /* 0x000e220000000000 */
[----:B------:R-:W-:Y:S02]  /*3080*/  VIADD R223, R193, 0x646e171e ;  /* 0x646e171ec1df7836 */ /* 0x000fe40000000000 */
[----:B------:R-:W-:Y:S01]  /*3090*/  LEA.HI R48, R2, R45, RZ, 0x2 ;  /* 0x0000002d02307211 */ /* 0x000fe200078f10ff */
[----:B------:R-:W-:Y:S01]  /*30a0*/  LDSM.16.M88.4 R28, [R191] ;  /* 0x00000000bf1c783b */ /* 0x000fe20000000200 */
[C---:B------:R-:W-:Y:S02]  /*30b0*/  VIADD R198, R191.reuse, 0x400 ;  /* 0x00000400bfc67836 */ /* 0x040fe40000000000 */
[C---:B------:R-:W-:Y:S01]  /*30c0*/  VIADD R197, R191.reuse, 0x800 ;  /* 0x00000800bfc57836 */ /* 0x040fe20000000000 */
[----:B-1----:R-:W1:Y:S01]  /*30d0*/  LDSM.16.M88.4 R4, [R190+0x1000] ;  /* 0x00100000be04783b */ /* 0x002e620000000200 */
[----:B------:R-:W-:-:S02]  /*30e0*/  VIADD R196, R191, 0xc00 ;  /* 0x00000c00bfc47836 */ /* 0x000fc40000000000 */
[C---:B------:R-:W-:Y:S01]  /*30f0*/  VIADD R195, R191.reuse, 0x1000 ;  /* 0x00001000bfc37836 */ /* 0x040fe20000000000 */
[----:B---3--:R-:W3:Y:S01]  /*3100*/  LDSM.16.M88.4 R8, [R190] ;  /* 0x00000000be08783b */ /* 0x008ee20000000200 */
[C---:B------:R-:W-:Y:S02]  /*3110*/  VIADD R194, R191.reuse, 0x1400 ;  /* 0x00001400bfc27836 */ /* 0x040fe40000000000 */
[C---:B------:R-:W-:Y:S01]  /*3120*/  VIADD R193, R191.reuse, 0x1800 ;  /* 0x00001800bfc17836 */ /* 0x040fe20000000000 */
[----:B------:R3:W-:Y:S01]  /*3130*/  STL [R1+0x180], R48 ;  /* 0x0001803001007387 */ /* 0x0007e20000100800 */
[----:B------:R-:W-:Y:S01]  /*3140*/  VIADD R192, R191, 0x1c00 ;  /* 0x00001c00bfc07836 */ /* 0x000fe20000000000 */
[-C--:B--2---:R-:W-:Y:S06]  /*3150*/  HMMA.16816.F32 R20, R12, R24.reuse, RZ ;  /* 0x000000180c14723c */ /* 0x084fec00000018ff */
[C---:B----4-:R-:W-:Y:S06]  /*3160*/  HMMA.16816.F32 R32, R16.reuse, R24, RZ ;  /* 0x000000181020723c */ /* 0x050fec00000018ff */
[----:B------:R-:W-:Y:S01]  /*3170*/  HMMA.16816.F32 R52, R16, R26, RZ ;  /* 0x0000001a1034723c */ /* 0x000fe200000018ff */
[----:B------:R-:W-:-:S04]  /*3180*/  SHF.R.S32.HI R24, RZ, 0x1f, R46 ;  /* 0x0000001fff187819 */ /* 0x000fc8000001142e */
[----:B------:R-:W-:Y:S01]  /*3190*/  LEA.HI R2, R24, R176, RZ, 0x2 ;  /* 0x000000b018027211 */ /* 0x000fe200078f10ff */
[----:B------:R-:W-:Y:S01]  /*31a0*/  HMMA.16816.F32 R56, R12, R26, RZ ;  /* 0x0000001a0c38723c */ /* 0x000fe200000018ff */
[----:B------:R-:W-:-:S05]  /*31b0*/  IMAD.SHL.U32 R24, R214, 0x2, RZ ;  /* 0x00000002d6187824 */ /* 0x000fca00078e00ff */
[----:B-1----:R-:W-:Y:S01]  /*31c0*/  HMMA.16816.F32 R72, R4, R28, R20 ;  /* 0x0000001c0448723c */ /* 0x002fe20000001814 */
[----:B------:R-:W-:-:S05]  /*31d0*/  LOP3.LUT R25, R24, 0x6, RZ, 0xc0, !PT ;  /* 0x0000000618197812 */ /* 0x000fca00078ec0ff */
[C---:B---3--:R-:W-:Y:S01]  /*31e0*/  HMMA.16816.F32 R60, R8.reuse, R28, R32 ;  /* 0x0000001c083c723c */ /* 0x048fe20000001820 */
[----:B------:R-:W-:Y:S01]  /*31f0*/  LOP3.LUT R20, R2, 0xffffffc, RZ, 0xc0, !PT ;  /* 0x0ffffffc02147812 */ /* 0x000fe200078ec0ff */
[----:B------:R-:W1:Y:S01]  /*3200*/  LDSM.16.M88.4 R32, [R191+0x400] ;  /* 0x00040000bf20783b */ /* 0x000e620000000200 */
[----:B------:R-:W-:Y:S01]  /*3210*/  SHF.R.S32.HI R2, RZ, 0x2, R48 ;  /* 0x00000002ff027819 */ /* 0x000fe20000011430 */
[----:B------:R-:W-:Y:S01]  /*3220*/  IMAD R23, R43, 0x20, R41 ;  /* 0x000000202b177824 */ /* 0x000fe200078e0229 */
[----:B------:R-:W-:Y:S01]  /*3230*/  IADD3 R22, R40, 0x1, -R65 ;  /* 0x0000000128167810 */ /* 0x000fe20007ffe841 */
[C---:B------:R-:W-:Y:S01]  /*3240*/  IMAD.IADD R20, R176.reuse, 0x1, -R20 ;  /* 0x00000001b0147824 */ /* 0x040fe200078e0a14 */
[----:B------:R-:W-:Y:S01]  /*3250*/  HMMA.16816.F32 R68, R8, R30, R52 ;  /* 0x0000001e0844723c */ /* 0x000fe20000001834 */
[--C-:B------:R-:W-:Y:S02]  /*3260*/  IMAD R21, R176, 0x10, R2.reuse ;  /* 0x00000010b0157824 */ /* 0x100fe400078e0202 */
[----:B------:R-:W-:-:S02]  /*3270*/  IMAD R24, R20, 0x10, R2 ;  /* 0x0000001014187824 */ /* 0x000fc400078e0202 */
[----:B-----5:R-:W-:Y:S01]  /*3280*/  IMAD.IADD R22, R22, 0x1, R44 ;  /* 0x0000000116167824 */ /* 0x020fe200078e022c */
[----:B------:R-:W-:Y:S01]  /*3290*/  HMMA.16816.F32 R56, R4, R30, R56 ;  /* 0x0000001e0438723c */ /* 0x000fe20000001838 */
[----:B------:R-:W-:Y:S01]  /*32a0*/  IMAD.IADD R21, R47, 0x1, R21 ;  /* 0x000000012f157824 */ /* 0x000fe200078e0215 */
[----:B------:R2:W-:Y:S01]  /*32b0*/  STL [R1+0x3ac], R24 ;  /* 0x0003ac1801007387 */ /* 0x0005e20000100800 */
[----:B------:R-:W-:Y:S02]  /*32c0*/  IMAD.IADD R2, R42, 0x1, R23 ;  /* 0x000000012a027824 */ /* 0x000fe400078e0217 */
[----:B------:R-:W-:Y:S01]  /*32d0*/  IMAD R20, R172, 0x80, R25 ;  /* 0x00000080ac147824 */ /* 0x000fe200078e0219 */
[C---:B------:R-:W-:Y:S01]  /*32e0*/  IADD3 R23, R22.reuse, 0x8, R21 ;  /* 0x0000000816177810 */ /* 0x040fe20007ffe015 */
[----:B------:R-:W3:Y:S01]  /*32f0*/  LDSM.16.M88.4 R28, [R170+0x2800] ;  /* 0x00280000aa1c783b */ /* 0x000ee20000000200 */
[----:B------:R-:W-:Y:S01]  /*3300*/  VIADDMNMX R209, R22, R21, R40, PT ;  /* 0x0000001516d17246 */ /* 0x000fe20003800128 */
[----:B------:R-:W-:Y:S01]  /*3310*/  VIADD R25, R21, 0x40 ;  /* 0x0000004015197836 */ /* 0x000fe20000000000 */
[----:B------:R-:W-:Y:S01]  /*3320*/  VIMNMX R208, R23, R40, PT ;  /* 0x0000002817d07248 */ /* 0x000fe20003fe0100 */
[----:B------:R-:W-:Y:S01]  /*3330*/  VIADD R23, R20, 0x1 ;  /* 0x0000000114177836 */ /* 0x000fe20000000000 */
[----:B------:R-:W-:Y:S01]  /*3340*/  HMMA.16816.F32 R48, R16, R36, RZ ;  /* 0x000000241030723c */ /* 0x000fe200000018ff */
[----:B------:R-:W-:-:S05]  /*3350*/  VIADD R26, R21, 0x48 ;  /* 0x00000048151a7836 */ /* 0x000fca0000000000 */
[----:B------:R-:W-:Y:S01]  /*3360*/  HMMA.16816.F32 R44, R12, R36, RZ ;  /* 0x000000240c2c723c */ /* 0x000fe200000018ff */
[C-C-:B--2---:R-:W-:Y:S02]  /*3370*/  IADD3 R24, R22.reuse, 0x40, R21.reuse ;  /* 0x0000004016187810 */ /* 0x144fe40007ffe015 */
[----:B------:R-:W-:Y:S02]  /*3380*/  IADD3 R22, R22, 0x48, R21 ;  /* 0x0000004816167810 */ /* 0x000fe40007ffe015 */
[-C--:B------:R-:W-:Y:S01]  /*3390*/  VIMNMX R207, R24, R40.reuse, PT ;  /* 0x0000002818cf7248 */ /* 0x080fe20003fe0100 */
[----:B------:R-:W-:Y:S01]  /*33a0*/  VIADD R24, R21, 0x8 ;  /* 0x0000000815187836 */ /* 0x000fe20000000000 */
[-C--:B------:R-:W-:Y:S02]  /*33b0*/  VIMNMX R206, R22, R40.reuse, PT ;  /* 0x0000002816ce7248 */ /* 0x080fe40003fe0100 */
[----:B------:R-:W-:-:S09]  /*33c0*/  IADD3 R22, -R64, R40, -R65 ;  /* 0x0000002840167210 */ /* 0x000fd20007ffe941 */
[----:B-1----:R-:W-:Y:S01]  /*33d0*/  HMMA.16816.F32 R52, R8, R32, R48 ;  /* 0x000000200834723c */ /* 0x002fe20000001830 */
[----:B------:R-:W-:Y:S01]  /*33e0*/  VIADDMNMX R205, R22, R21, RZ, !PT ;  /* 0x0000001516cd7246 */ /* 0x000fe200078001ff */
[----:B------:R-:W-:Y:S01]  /*33f0*/  VIADD R21, R20, 0x8 ;  /* 0x0000000814157836 */ /* 0x000fe20000000000 */
[----:B------:R-:W-:-:S03]  /*3400*/  VIADDMNMX R203, R22, R25, RZ, !PT ;  /* 0x0000001916cb7246 */ /* 0x000fc600078001ff */
[-C--:B------:R-:W-:Y:S01]  /*3410*/  HMMA.16816.F32 R40, R12, R38.reuse, RZ ;  /* 0x000000260c28723c */ /* 0x080fe200000018ff */
[C---:B------:R-:W-:Y:S02]  /*3420*/  ISETP.GE.AND P3, PT, R23.reuse, R205, PT ;  /* 0x000000cd1700720c */ /* 0x040fe40003f66270 */
[----:B------:R-:W-:Y:S02]  /*3430*/  VIADDMNMX R202, R22, R26, RZ, !PT ;  /* 0x0000001a16ca7246 */ /* 0x000fe400078001ff */
[C---:B------:R-:W-:Y:S01]  /*3440*/  ISETP.GE.OR P3, PT, R23.reuse, R209, !P3 ;  /* 0x000000d11700720c */ /* 0x040fe20005f66670 */
[----:B------:R-:W-:Y:S01]  /*3450*/  HMMA.16816.F32 R36, R16, R38, RZ ;  /* 0x000000261024723c */ /* 0x000fe200000018ff */
[-C--:B------:R-:W-:Y:S02]  /*3460*/  ISETP.GE.AND P6, PT, R23, R203.reuse, PT ;  /* 0x000000cb1700720c */ /* 0x080fe40003fc6270 */
[----:B------:R-:W-:Y:S02]  /*3470*/  FSEL R156, R61, -INF , !P3 ;  /* 0xff8000003d9c7808 */ /* 0x000fe40005800000 */
[----:B------:R-:W-:Y:S01]  /*3480*/  ISETP.GE.AND P5, PT, R23, R202, PT ;  /* 0x000000ca1700720c */ /* 0x000fe20003fa6270 */
[----:B------:R-:W-:Y:S01]  /*3490*/  HMMA.16816.F32 R64, R4, R32, R44 ;  /* 0x000000200440723c */ /* 0x000fe2000000182c */
[----:B------:R-:W-:-:S02]  /*34a0*/  ISETP.GE.AND P2, PT, R20, R203, PT ;  /* 0x000000cb1400720c */ /* 0x000fc40003f46270 */
[C---:B------:R-:W-:Y:S02]  /*34b0*/  ISETP.GE.AND P3, PT, R20.reuse, R202, PT ;  /* 0x000000ca1400720c */ /* 0x040fe40003f66270 */
[CC--:B------:R-:W-:Y:S01]  /*34c0*/  ISETP.GE.OR P6, PT, R23.reuse, R207.reuse, !P6 ;  /* 0x000000cf1700720c */ /* 0x0c0fe200077c6670 */
[-C--:B---3--:R-:W-:Y:S01]  /*34d0*/  HMMA.16816.F32 R44, R12, R28.reuse, RZ ;  /* 0x0000001c0c2c723c */ /* 0x088fe200000018ff */
[-C--:B------:R-:W-:Y:S02]  /*34e0*/  ISETP.GE.OR P5, PT, R23, R206.reuse, !P5 ;  /* 0x000000ce1700720c */ /* 0x080fe40006fa6670 */
[C---:B------:R-:W-:Y:S02]  /*34f0*/  ISETP.GE.OR P2, PT, R20.reuse, R207, !P2 ;  /* 0x000000cf1400720c */ /* 0x040fe40005746670 */
[----:B------:R-:W-:Y:S01]  /*3500*/  ISETP.GE.OR P3, PT, R20, R206, !P3 ;  /* 0x000000ce1400720c */ /* 0x000fe20005f66670 */
[----:B------:R-:W-:Y:S01]  /*3510*/  HMMA.16816.F32 R48, R16, R28, RZ ;  /* 0x0000001c1030723c */ /* 0x000fe200000018ff */
[----:B------:R-:W-:Y:S01]  /*3520*/  VIADDMNMX R204, R22, R24, RZ, !PT ;  /* 0x0000001816cc7246 */ /* 0x000fe200078001ff */
[----:B------:R-:W-:Y:S01]  /*3530*/  VIADD R22, R20, 0x9 ;  /* 0x0000000914167836 */ /* 0x000fe20000000000 */
[----:B------:R-:W-:Y:S01]  /*3540*/  FSEL R171, R72, -INF , !P2 ;  /* 0xff80000048ab7808 */ /* 0x000fe20005000000 */
[----:B------:R-:W1:Y:S01]  /*3550*/  LDSM.16.M88.4 R24, [R191+0x800] ;  /* 0x00080000bf18783b */ /* 0x000e620000000200 */
[----:B------:R-:W-:-:S02]  /*3560*/  FSEL R167, R73, -INF , !P6 ;  /* 0xff80000049a77808 */ /* 0x000fc40007000000 */
[----:B------:R-:W-:Y:S02]  /*3570*/  FSEL R150, R74, -INF , !P3 ;  /* 0xff8000004a967808 */ /* 0x000fe40005800000 */
[----:B------:R-:W-:Y:S02]  /*3580*/  FSEL R149, R75, -INF , !P5 ;  /* 0xff8000004b957808 */ /* 0x000fe40006800000 */
[----:B------:R-:W-:Y:S01]  /*3590*/  HMMA.16816.F32 R72, R4, R34, R40 ;  /* 0x000000220448723c */ /* 0x000fe20000001828 */
[----:B------:R-:W2:Y:S01]  /*35a0*/  LDSM.16.M88.4 R40, [R170+0x2c00] ;  /* 0x002c0000aa28783b */ /* 0x000ea20000000200 */
[C---:B------:R-:W-:Y:S02]  /*35b0*/  ISETP.GE.AND P4, PT, R20.reuse, R205, PT ;  /* 0x000000cd1400720c */ /* 0x040fe40003f86270 */
[-C--:B------:R-:W-:Y:S02]  /*35c0*/  ISETP.GE.AND P0, PT, R23, R204.reuse, PT ;  /* 0x000000cc1700720c */ /* 0x080fe40003f06270 */
[----:B------:R-:W-:-:S02]  /*35d0*/  ISETP.GE.AND P1, PT, R20, R204, PT ;  /* 0x000000cc1400720c */ /* 0x000fc40003f26270 */
[-C--:B------:R-:W-:Y:S02]  /*35e0*/  ISETP.GE.OR P0, PT, R23, R208.reuse, !P0 ;  /* 0x000000d01700720c */ /* 0x080fe40004706670 */
[C---:B------:R-:W-:Y:S02]  /*35f0*/  ISETP.GE.OR P4, PT, R20.reuse, R209, !P4 ;  /* 0x000000d11400720c */ /* 0x040fe40006786670 */
[----:B------:R-:W-:Y:S02]  /*3600*/  ISETP.GE.OR P1, PT, R20, R208, !P1 ;  /* 0x000000d01400720c */ /* 0x000fe40004f26670 */
[----:B------:R-:W-:Y:S02]  /*3610*/  FSEL R157, R60, -INF , !P4 ;  /* 0xff8000003c9d7808 */ /* 0x000fe40006000000 */
[----:B------:R-:W-:Y:S02]  /*3620*/  FSEL R164, R62, -INF , !P1 ;  /* 0xff8000003ea47808 */ /* 0x000fe40004800000 */
[----:B------:R-:W-:-:S02]  /*3630*/  FSEL R163, R63, -INF , !P0 ;  /* 0xff8000003fa37808 */ /* 0x000fc40004000000 */
[C---:B------:R-:W-:Y:S01]  /*3640*/  ISETP.GE.AND P0, PT, R21.reuse, R205, PT ;  /* 0x000000cd1500720c */ /* 0x040fe20003f06270 */
[----:B------:R-:W-:Y:S01]  /*3650*/  HMMA.16816.F32 R60, R8, R34, R36 ;  /* 0x00000022083c723c */ /* 0x000fe20000001824 */
[C---:B------:R-:W-:Y:S01]  /*3660*/  ISETP.GE.AND P4, PT, R21.reuse, R204, PT ;  /* 0x000000cc1500720c */ /* 0x040fe20003f86270 */
[----:B------:R-:W-:Y:S01]  /*3670*/  LDSM.16.M88.4 R32, [R191+0xc00] ;  /* 0x000c0000bf20783b */ /* 0x000fe20000000200 */
[C---:B------:R-:W-:Y:S02]  /*3680*/  ISETP.GE.AND P1, PT, R21.reuse, R203, PT ;  /* 0x000000cb1500720c */ /* 0x040fe40003f26270 */
[C---:B------:R-:W-:Y:S01]  /*3690*/  ISETP.GE.AND P2, PT, R21.reuse, R202, PT ;  /* 0x000000ca1500720c */ /* 0x040fe20003f46270 */
[----:B------:R-:W-:Y:S01]  /*36a0*/  HMMA.16816.F32 R36, R12, R30, RZ ;  /* 0x0000001e0c24723c */ /* 0x000fe200000018ff */
[----:B------:R-:W-:Y:S02]  /*36b0*/  ISETP.GE.AND P5, PT, R22, R205, PT ;  /* 0x000000cd1600720c */ /* 0x000fe40003fa6270 */
[----:B------:R-:W-:-:S02]  /*36c0*/  ISETP.GE.OR P0, PT, R21, R209, !P0 ;  /* 0x000000d11500720c */ /* 0x000fc40004706670 */
[C---:B------:R-:W-:Y:S01]  /*36d0*/  ISETP.GE.OR P4, PT, R21.reuse, R208, !P4 ;  /* 0x000000d01500720c */ /* 0x040fe20006786670 */
[----:B-1----:R-:W-:Y:S01]  /*36e0*/  HMMA.16816.F32 R76, R4, R24, R44 ;  /* 0x00000018044c723c */ /* 0x002fe2000000182c */
[C---:B------:R-:W-:Y:S02]  /*36f0*/  ISETP.GE.OR P1, PT, R21.reuse, R207, !P1 ;  /* 0x000000cf1500720c */ /* 0x040fe40004f26670 */
[----:B------:R-:W-:Y:S01]  /*3700*/  ISETP.GE.OR P2, PT, R21, R206, !P2 ;  /* 0x000000ce1500720c */ /* 0x000fe20005746670 */
[----:B------:R-:W-:Y:S01]  /*3710*/  VIADD R21, R20, 0x10 ;  /* 0x0000001014157836 */ /* 0x000fe20000000000 */
[----:B------:R-:W-:Y:S01]  /*3720*/  ISETP.GE.OR P5, PT, R22, R209, !P5 ;  /* 0x000000d11600720c */ /* 0x000fe20006fa6670 */
[----:B------:R-:W-:Y:S01]  /*3730*/  HMMA.16816.F32 R28, R16, R30, RZ ;  /* 0x0000001e101c723c */ /* 0x000fe200000018ff */
[----:B------:R-:W-:Y:S02]  /*3740*/  FSEL R165, R70, -INF , !P4 ;  /* 0xff80000046a57808 */ /* 0x000fe40006000000 */
[----:B------:R-:W-:-:S02]  /*3750*/  FSEL R173, R56, -INF , !P1 ;  /* 0xff80000038ad7808 */ /* 0x000fc40004800000 */
[----:B------:R-:W-:Y:S01]  /*3760*/  FSEL R153, R58, -INF , !P2 ;  /* 0xff8000003a997808 */ /* 0x000fe20005000000 */
[----:B--2---:R-:W-:Y:S01]  /*3770*/  HMMA.16816.F32 R44, R12, R40, RZ ;  /* 0x000000280c2c723c */ /* 0x004fe200000018ff */
[----:B------:R-:W-:Y:S02]  /*3780*/  FSEL R155, R69, -INF , !P5 ;  /* 0xff800000459b7808 */ /* 0x000fe40006800000 */
[----:B------:R-:W-:Y:S02]  /*3790*/  FSEL R160, R68, -INF , !P0 ;  /* 0xff80000044a07808 */ /* 0x000fe40004000000 */
[C---:B------:R-:W-:Y:S02]  /*37a0*/  ISETP.GE.AND P4, PT, R21.reuse, R205, PT ;  /* 0x000000cd1500720c */ /* 0x040fe40003f86270 */
[C---:B------:R-:W-:Y:S02]  /*37b0*/  ISETP.GE.AND P1, PT, R21.reuse, R204, PT ;  /* 0x000000cc1500720c */ /* 0x040fe40003f26270 */
[----:B------:R-:W-:-:S02]  /*37c0*/  ISETP.GE.AND P2, PT, R21, R203, PT ;  /* 0x000000cb1500720c */ /* 0x000fc40003f46270 */
[C---:B------:R-:W-:Y:S02]  /*37d0*/  ISETP.GE.AND P5, PT, R21.reuse, R202, PT ;  /* 0x000000ca1500720c */ /* 0x040fe40003fa6270 */
[C---:B------:R-:W-:Y:S02]  /*37e0*/  ISETP.GE.AND P6, PT, R22.reuse, R204, PT ;  /* 0x000000cc1600720c */ /* 0x040fe40003fc6270 */
[C---:B------:R-:W-:Y:S02]  /*37f0*/  ISETP.GE.AND P3, PT, R22.reuse, R203, PT ;  /* 0x000000cb1600720c */ /* 0x040fe40003f66270 */
[----:B------:R-:W-:Y:S02]  /*3800*/  ISETP.GE.AND P0, PT, R22, R202, PT ;  /* 0x000000ca1600720c */ /* 0x000fe40003f06270 */
[C---:B------:R-:W-:Y:S02]  /*3810*/  ISETP.GE.OR P4, PT, R21.reuse, R209, !P4 ;  /* 0x000000d11500720c */ /* 0x040fe40006786670 */
[----:B------:R-:W-:-:S02]  /*3820*/  ISETP.GE.OR P1, PT, R21, R208, !P1 ;  /* 0x000000d01500720c */ /* 0x000fc40004f26670 */
[CC--:B------:R-:W-:Y:S02]  /*3830*/  ISETP.GE.OR P2, PT, R21.reuse, R207.reuse, !P2 ;  /* 0x000000cf1500720c */ /* 0x0c0fe40005746670 */
[----:B------:R-:W-:Y:S01]  /*3840*/  ISETP.GE.OR P5, PT, R21, R206, !P5 ;  /* 0x000000ce1500720c */ /* 0x000fe20006fa6670 */
[----:B------:R-:W-:Y:S01]  /*3850*/  VIADD R21, R20, 0x11 ;  /* 0x0000001114157836 */ /* 0x000fe20000000000 */
[C---:B------:R-:W-:Y:S02]  /*3860*/  ISETP.GE.OR P6, PT, R22.reuse, R208, !P6 ;  /* 0x000000d01600720c */ /* 0x040fe400077c6670 */
[C---:B------:R-:W-:Y:S02]  /*3870*/  ISETP.GE.OR P3, PT, R22.reuse, R207, !P3 ;  /* 0x000000cf1600720c */ /* 0x040fe40005f66670 */
[----:B------:R-:W-:Y:S01]  /*3880*/  ISETP.GE.OR P0, PT, R22, R206, !P0 ;  /* 0x000000ce1600720c */ /* 0x000fe20004706670 */
[----:B------:R-:W-:Y:S01]  /*3890*/  VIADD R22, R20, 0x19 ;  /* 0x0000001914167836 */ /* 0x000fe20000000000 */
[----:B------:R-:W-:-:S02]  /*38a0*/  FSEL R161, R71, -INF , !P6 ;  /* 0xff80000047a17808 */ /* 0x000fc40007000000 */
[----:B------:R-:W-:Y:S01]  /*38b0*/  FSEL R166, R57, -INF , !P3 ;  /* 0xff80000039a67808 */ /* 0x000fe20005800000 */
[----:B------:R-:W-:Y:S01]  /*38c0*/  HMMA.16816.F32 R68, R8, R24, R48 ;  /* 0x000000180844723c */ /* 0x000fe20000001830 */
[----:B------:R-:W-:Y:S02]  /*38d0*/  FSEL R147, R59, -INF , !P0 ;  /* 0xff8000003b937808 */ /* 0x000fe40004000000 */
[----:B------:R-:W-:Y:S02]  /*38e0*/  FSEL R148, R52, -INF , !P4 ;  /* 0xff80000034947808 */ /* 0x000fe40006000000 */
[C---:B------:R-:W-:Y:S01]  /*38f0*/  ISETP.GE.AND P3, PT, R21.reuse, R205, PT ;  /* 0x000000cd1500720c */ /* 0x040fe20003f66270 */
[----:B------:R-:W-:Y:S01]  /*3900*/  HMMA.16816.F32 R56, R4, R26, R36 ;  /* 0x0000001a0438723c */ /* 0x000fe20000001824 */
[C---:B------:R-:W-:Y:S01]  /*3910*/  ISETP.GE.AND P0, PT, R21.reuse, R204, PT ;  /* 0x000000cc1500720c */ /* 0x040fe20003f06270 */
[----:B------:R-:W1:Y:S01]  /*3920*/  LDSM.16.M88.4 R36, [R170+0x3000] ;  /* 0x00300000aa24783b */ /* 0x000e620000000200 */
[----:B------:R-:W-:-:S02]  /*3930*/  ISETP.GE.AND P6, PT, R21, R203, PT ;  /* 0x000000cb1500720c */ /* 0x000fc40003fc6270 */
[C---:B------:R-:W-:Y:S01]  /*3940*/  ISETP.GE.AND P4, PT, R21.reuse, R202, PT ;  /* 0x000000ca1500720c */ /* 0x040fe20003f86270 */
[----:B------:R-:W-:Y:S01]  /*3950*/  HMMA.16816.F32 R48, R16, R40, RZ ;  /* 0x000000281030723c */ /* 0x000fe200000018ff */
[C---:B------:R-:W-:Y:S02]  /*3960*/  ISETP.GE.OR P3, PT, R21.reuse, R209, !P3 ;  /* 0x000000d11500720c */ /* 0x040fe40005f66670 */
[C---:B------:R-:W-:Y:S02]  /*3970*/  ISETP.GE.OR P0, PT, R21.reuse, R208, !P0 ;  /* 0x000000d01500720c */ /* 0x040fe40004706670 */
[C---:B------:R-:W-:Y:S02]  /*3980*/  ISETP.GE.OR P6, PT, R21.reuse, R207, !P6 ;  /* 0x000000cf1500720c */ /* 0x040fe400077c6670 */
[----:B------:R-:W-:Y:S01]  /*3990*/  ISETP.GE.OR P4, PT, R21, R206, !P4 ;  /* 0x000000ce1500720c */ /* 0x000fe20006786670 */
[----:B------:R-:W-:Y:S01]  /*39a0*/  VIADD R21, R20, 0x18 ;  /* 0x0000001814157836 */ /* 0x000fe20000000000 */
[----:B------:R-:W-:-:S02]  /*39b0*/  FSEL R151, R55, -INF , !P0 ;  /* 0xff80000037977808 */ /* 0x000fc40004000000 */
[----:B------:R-:W-:Y:S02]  /*39c0*/  FSEL R145, R53, -INF , !P3 ;  /* 0xff80000035917808 */ /* 0x000fe40005800000 */
[C---:B------:R-:W-:Y:S02]  /*39d0*/  ISETP.GE.AND P0, PT, R21.reuse, R203, PT ;  /* 0x000000cb1500720c */ /* 0x040fe40003f06270 */
[----:B------:R-:W-:Y:S02]  /*39e0*/  FSEL R152, R54, -INF , !P1 ;  /* 0xff80000036987808 */ /* 0x000fe40004800000 */
[----:B------:R-:W-:Y:S01]  /*39f0*/  FSEL R162, R64, -INF , !P2 ;  /* 0xff80000040a27808 */ /* 0x000fe20005000000 */
[----:B------:R-:W-:Y:S01]  /*3a00*/  HMMA.16816.F32 R52, R8, R26, R28 ;  /* 0x0000001a0834723c */ /* 0x000fe2000000181c */
[C---:B------:R-:W-:Y:S01]  /*3a10*/  ISETP.GE.OR P0, PT, R21.reuse, R207, !P0 ;  /* 0x000000cf1500720c */ /* 0x040fe20004706670 */
[----:B------:R-:W2:Y:S01]  /*3a20*/  LDSM.16.M88.4 R28, [R191+0x1000] ;  /* 0x00100000bf1c783b */ /* 0x000ea20000000200 */
[----:B------:R-:W-:-:S02]  /*3a30*/  ISETP.GE.AND P1, PT, R21, R205, PT ;  /* 0x000000cd1500720c */ /* 0x000fc40003f26270 */
[C---:B------:R-:W-:Y:S02]  /*3a40*/  ISETP.GE.AND P3, PT, R21.reuse, R204, PT ;  /* 0x000000cc1500720c */ /* 0x040fe40003f66270 */
[C---:B------:R-:W-:Y:S02]  /*3a50*/  ISETP.GE.AND P2, PT, R21.reuse, R202, PT ;  /* 0x000000ca1500720c */ /* 0x040fe40003f46270 */
[----:B------:R-:W-:Y:S02]  /*3a60*/  FSEL R139, R66, -INF , !P5 ;  /* 0xff800000428b7808 */ /* 0x000fe40006800000 */
[----:B------:R-:W-:Y:S02]  /*3a70*/  ISETP.GE.AND P5, PT, R22, R203, PT ;  /* 0x000000cb1600720c */ /* 0x000fe40003fa6270 */
[----:B------:R-:W-:Y:S02]  /*3a80*/  FSEL R158, R72, -INF , !P0 ;  /* 0xff800000489e7808 */ /* 0x000fe40004000000 */
[----:B------:R-:W-:-:S02]  /*3a90*/  ISETP.GE.OR P1, PT, R21, R209, !P1 ;  /* 0x000000d11500720c */ /* 0x000fc40004f26670 */
[C---:B------:R-:W-:Y:S01]  /*3aa0*/  ISETP.GE.OR P3, PT, R21.reuse, R208, !P3 ;  /* 0x000000d01500720c */ /* 0x040fe20005f66670 */
[----:B-1----:R-:W-:Y:S01]  /*3ab0*/  HMMA.16816.F32 R24, R12, R36, RZ ;  /* 0x000000240c18723c */ /* 0x002fe200000018ff */
[----:B------:R-:W-:Y:S01]  /*3ac0*/  ISETP.GE.OR P2, PT, R21, R206, !P2 ;  /* 0x000000ce1500720c */ /* 0x000fe20005746670 */
[----:B------:R-:W-:Y:S01]  /*3ad0*/  VIADD R21, R20, 0x20 ;  /* 0x0000002014157836 */ /* 0x000fe20000000000 */
[C---:B------:R-:W-:Y:S02]  /*3ae0*/  ISETP.GE.AND P0, PT, R22.reuse, R202, PT ;  /* 0x000000ca1600720c */ /* 0x040fe40003f06270 */
[C---:B------:R-:W-:Y:S02]  /*3af0*/  ISETP.GE.OR P5, PT, R22.reuse, R207, !P5 ;  /* 0x000000cf1600720c */ /* 0x040fe40006fa6670 */
[----:B------:R-:W-:Y:S02]  /*3b00*/  ISETP.GE.OR P0, PT, R22, R206, !P0 ;  /* 0x000000ce1600720c */ /* 0x000fe40004706670 */
[----:B------:R-:W-:-:S02]  /*3b10*/  FSEL R137, R74, -INF , !P2 ;  /* 0xff8000004a897808 */ /* 0x000fc40005000000 */
[----:B------:R-:W-:Y:S02]  /*3b20*/  FSEL R141, R60, -INF , !P1 ;  /* 0xff8000003c8d7808 */ /* 0x000fe40004800000 */
[----:B------:R-:W-:Y:S02]  /*3b30*/  FSEL R146, R62, -INF , !P3 ;  /* 0xff8000003e927808 */ /* 0x000fe40005800000 */
[----:B------:R-:W-:Y:S02]  /*3b40*/  FSEL R154, R73, -INF , !P5 ;  /* 0xff800000499a7808 */ /* 0x000fe40006800000 */
[----:B------:R-:W-:Y:S02]  /*3b50*/  FSEL R159, R65, -INF , !P6 ;  /* 0xff800000419f7808 */ /* 0x000fe40007000000 */
[----:B------:R-:W-:Y:S02]  /*3b60*/  FSEL R138, R67, -INF , !P4 ;  /* 0xff800000438a7808 */ /* 0x000fe40006000000 */
[C---:B------:R-:W-:Y:S01]  /*3b70*/  ISETP.GE.AND P2, PT, R21.reuse, R205, PT ;  /* 0x000000cd1500720c */ /* 0x040fe20003f46270 */
[----:B------:R-:W-:Y:S01]  /*3b80*/  HMMA.16816.F32 R64, R8, R32, R48 ;  /* 0x000000200840723c */ /* 0x000fe20000001830 */
[----:B------:R-:W-:-:S02]  /*3b90*/  ISETP.GE.AND P1, PT, R21, R204, PT ;  /* 0x000000cc1500720c */ /* 0x000fc40003f26270 */
[C---:B------:R-:W-:Y:S02]  /*3ba0*/  ISETP.GE.AND P3, PT, R21.reuse, R203, PT ;  /* 0x000000cb1500720c */ /* 0x040fe40003f66270 */
[----:B------:R-:W-:Y:S01]  /*3bb0*/  ISETP.GE.AND P5, PT, R21, R202, PT ;  /* 0x000000ca1500720c */ /* 0x000fe20003fa6270 */
[----:B------:R-:W-:Y:S01]  /*3bc0*/  HMMA.16816.F32 R48, R16, R36, RZ ;  /* 0x000000241030723c */ /* 0x000fe200000018ff */
[C---:B------:R-:W-:Y:S02]  /*3bd0*/  ISETP.GE.AND P6, PT, R22.reuse, R205, PT ;  /* 0x000000cd1600720c */ /* 0x040fe40003fc6270 */
[----:B------:R-:W-:Y:S02]  /*3be0*/  ISETP.GE.AND P4, PT, R22, R204, PT ;  /* 0x000000cc1600720c */ /* 0x000fe40003f86270 */
[----:B------:R-:W-:Y:S02]  /*3bf0*/  FSEL R131, R75, -INF , !P0 ;  /* 0xff8000004b837808 */ /* 0x000fe40004000000 */
[----:B------:R-:W-:Y:S01]  /*3c00*/  HMMA.16816.F32 R72, R4, R32, R44 ;  /* 0x000000200448723c */ /* 0x000fe2000000182c */
[----:B------:R-:W-:-:S02]  /*3c10*/  ISETP.GE.OR P2, PT, R21, R209, !P2 ;  /* 0x000000d11500720c */ /* 0x000fc40005746670 */
[C---:B------:R-:W-:Y:S02]  /*3c20*/  ISETP.GE.OR P1, PT, R21.reuse, R208, !P1 ;  /* 0x000000d01500720c */ /* 0x040fe40004f26670 */
[C---:B------:R-:W-:Y:S01]  /*3c30*/  ISETP.GE.OR P3, PT, R21.reuse, R207, !P3 ;  /* 0x000000cf1500720c */ /* 0x040fe20005f66670 */
[-C--:B------:R-:W-:Y:S01]  /*3c40*/  HMMA.16816.F32 R44, R12, R42.reuse, RZ ;  /* 0x0000002a0c2c723c */ /* 0x080fe200000018ff */
[----:B------:R-:W-:Y:S01]  /*3c50*/  ISETP.GE.OR P5, PT, R21, R206, !P5 ;  /* 0x000000ce1500720c */ /* 0x000fe20006fa6670 */
[----:B------:R-:W-:Y:S01]  /*3c60*/  VIADD R21, R20, 0x21 ;  /* 0x0000002114157836 */ /* 0x000fe20000000000 */
[C---:B------:R-:W-:Y:S02]  /*3c70*/  ISETP.GE.OR P6, PT, R22.reuse, R209, !P6 ;  /* 0x000000d11600720c */ /* 0x040fe400077c6670 */
[----:B------:R-:W-:Y:S01]  /*3c80*/  ISETP.GE.OR P4, PT, R22, R208, !P4 ;  /* 0x000000d01600720c */ /* 0x000fe20006786670 */
[----:B------:R-:W-:Y:S01]  /*3c90*/  HMMA.16816.F32 R40, R16, R42, RZ ;  /* 0x0000002a1028723c */ /* 0x000fe200000018ff */
[----:B------:R-:W-:Y:S01]  /*3ca0*/  FSEL R133, R61, -INF , !P6 ;  /* 0xff8000003d857808 */ /* 0x000fe20007000000 */
[----:B------:R-:W-:Y:S01]  /*3cb0*/  VIADD R22, R20, 0x29 ;  /* 0x0000002914167836 */ /* 0x000fe20000000000 */
[----:B------:R-:W-:-:S02]  /*3cc0*/  FSEL R143, R63, -INF , !P4 ;  /* 0xff8000003f8f7808 */ /* 0x000fc40006000000 */
[----:B------:R-:W-:Y:S02]  /*3cd0*/  FSEL R132, R68, -INF , !P2 ;  /* 0xff80000044847808 */ /* 0x000fe40005000000 */
[C---:B------:R-:W-:Y:S02]  /*3ce0*/  ISETP.GE.AND P4, PT, R21.reuse, R205, PT ;  /* 0x000000cd1500720c */ /* 0x040fe40003f86270 */
[C---:B------:R-:W-:Y:S02]  /*3cf0*/  ISETP.GE.AND P0, PT, R21.reuse, R204, PT ;  /* 0x000000cc1500720c */ /* 0x040fe40003f06270 */
[C---:B------:R-:W-:Y:S02]  /*3d00*/  ISETP.GE.AND P6, PT, R21.reuse, R203, PT ;  /* 0x000000cb1500720c */ /* 0x040fe40003fc6270 */
[C---:B------:R-:W-:Y:S02]  /*3d10*/  ISETP.GE.AND P2, PT, R21.reuse, R202, PT ;  /* 0x000000ca1500720c */ /* 0x040fe40003f46270 */
[----:B------:R-:W-:-:S02]  /*3d20*/  ISETP.GE.OR P4, PT, R21, R209, !P4 ;  /* 0x000000d11500720c */ /* 0x000fc40006786670 */
[C---:B------:R-:W-:Y:S02]  /*3d30*/  ISETP.GE.OR P0, PT, R21.reuse, R208, !P0 ;  /* 0x000000d01500720c */ /* 0x040fe40004706670 */
[C---:B------:R-:W-:Y:S02]  /*3d40*/  ISETP.GE.OR P6, PT, R21.reuse, R207, !P6 ;  /* 0x000000cf1500720c */ /* 0x040fe400077c6670 */
[----:B------:R-:W-:Y:S01]  /*3d50*/  ISETP.GE.OR P2, PT, R21, R206, !P2 ;  /* 0x000000ce1500720c */ /* 0x000fe20005746670 */
[----:B------:R-:W-:Y:S01]  /*3d60*/  VIADD R21, R20, 0x28 ;  /* 0x0000002814157836 */ /* 0x000fe20000000000 */
[----:B------:R-:W-:Y:S01]  /*3d70*/  FSEL R129, R69, -INF , !P4 ;  /* 0xff80000045817808 */ /* 0x000fe20006000000 */
[----:B------:R-:W-:Y:S01]  /*3d80*/  HMMA.16816.F32 R60, R8, R34, R40 ;  /* 0x00000022083c723c */ /* 0x000fe20000001828 */
        /* <DEDUP_REMOVED lines=9> */
[C---:B------:R-:W-:Y:S02]  /*3e20*/  ISETP.GE.OR P1, PT, R21.reuse, R209, !P1 ;  /* 0x000000d11500720c */ /* 0x040fe40004f26670 */
[C---:B------:R-:W-:Y:S02]  /*3e30*/  ISETP.GE.OR P4, PT, R21.reuse, R208, !P4 ;  /* 0x000000d01500720c */ /* 0x040fe40006786670 */
[CC--:B------:R-:W-:Y:S02]  /*3e40*/  ISETP.GE.OR P0, PT, R21.reuse, R207.reuse, !P0 ;  /* 0x000000cf1500720c */ /* 0x0c0fe40004706670 */
[----:B------:R-:W-:Y:S01]  /*3e50*/  ISETP.GE.OR P3, PT, R21, R206, !P3 ;  /* 0x000000ce1500720c */ /* 0x000fe20005f66670 */
[----:B------:R-:W-:Y:S01]  /*3e60*/  VIADD R21, R20, 0x30 ;  /* 0x0000003014157836 */ /* 0x000fe20000000000 */
[----:B------:R-:W-:-:S02]  /*3e70*/  ISETP.GE.OR P5, PT, R22, R207, !P5 ;  /* 0x000000cf1600720c */ /* 0x000fc40006fa6670 */
[----:B------:R-:W-:Y:S02]  /*3e80*/  FSEL R142, R77, -INF , !P6 ;  /* 0xff8000004d8e7808 */ /* 0x000fe40007000000 */
[----:B------:R-:W-:Y:S02]  /*3e90*/  FSEL R122, R79, -INF , !P2 ;  /* 0xff8000004f7a7808 */ /* 0x000fe40005000000 */
[----:B------:R-:W-:Y:S01]  /*3ea0*/  HMMA.16816.F32 R76, R4, R34, R44 ;  /* 0x00000022044c723c */ /* 0x000fe2000000182c */
[----:B------:R-:W-:Y:S01]  /*3eb0*/  FSEL R119, R58, -INF , !P3 ;  /* 0xff8000003a777808 */ /* 0x000fe20005800000 */
[----:B------:R-:W1:Y:S01]  /*3ec0*/  LDSM.16.M88.4 R32, [R170+0x3400] ;  /* 0x00340000aa20783b */ /* 0x000e620000000200 */
[----:B------:R-:W-:Y:S02]  /*3ed0*/  FSEL R126, R52, -INF , !P1 ;  /* 0xff800000347e7808 */ /* 0x000fe40004800000 */
[----:B------:R-:W-:Y:S01]  /*3ee0*/  FSEL R130, R54, -INF , !P4 ;  /* 0xff80000036827808 */ /* 0x000fe20006000000 */
[----:B------:R-:W-:Y:S01]  /*3ef0*/  HMMA.16816.F32 R44, R12, R38, RZ ;  /* 0x000000260c2c723c */ /* 0x000fe200000018ff */
[----:B------:R-:W-:-:S02]  /*3f00*/  FSEL R134, R57, -INF , !P5 ;  /* 0xff80000039867808 */ /* 0x000fc40006800000 */
[----:B------:R-:W-:Y:S02]  /*3f10*/  FSEL R140, R56, -INF , !P0 ;  /* 0xff800000388c7808 */ /* 0x000fe40004000000 */
[C---:B------:R-:W-:Y:S01]  /*3f20*/  ISETP.GE.AND P3, PT, R21.reuse, R205, PT ;  /* 0x000000cd1500720c */ /* 0x040fe20003f66270 */
[----:B------:R-:W-:Y:S01]  /*3f30*/  HMMA.16816.F32 R36, R16, R38, RZ ;  /* 0x000000261024723c */ /* 0x000fe200000018ff */
[C---:B------:R-:W-:Y:S02]  /*3f40*/  ISETP.GE.AND P1, PT, R21.reuse, R204, PT ;  /* 0x000000cc1500720c */ /* 0x040fe40003f26270 */
[C---:B------:R-:W-:Y:S02]  /*3f50*/  ISETP.GE.AND P4, PT, R21.reuse, R203, PT ;  /* 0x000000cb1500720c */ /* 0x040fe40003f86270 */
[----:B------:R-:W-:Y:S02]  /*3f60*/  ISETP.GE.AND P5, PT, R21, R202, PT ;  /* 0x000000ca1500720c */ /* 0x000fe40003fa6270 */
[----:B------:R-:W-:-:S02]  /*3f70*/  ISETP.GE.AND P6, PT, R22, R205, PT ;  /* 0x000000cd1600720c */ /* 0x000fc40003fc6270 */
[C---:B------:R-:W-:Y:S02]  /*3f80*/  ISETP.GE.AND P2, PT, R22.reuse, R204, PT ;  /* 0x000000cc1600720c */ /* 0x040fe40003f46270 */
[----:B------:R-:W-:Y:S02]  /*3f90*/  ISETP.GE.AND P0, PT, R22, R202, PT ;  /* 0x000000ca1600720c */ /* 0x000fe40003f06270 */
[C---:B------:R-:W-:Y:S02]  /*3fa0*/  ISETP.GE.OR P3, PT, R21.reuse, R209, !P3 ;  /* 0x000000d11500720c */ /* 0x040fe40005f66670 */
[C---:B------:R-:W-:Y:S02]  /*3fb0*/  ISETP.GE.OR P1, PT, R21.reuse, R208, !P1 ;  /* 0x000000d01500720c */ /* 0x040fe40004f26670 */
[C---:B------:R-:W-:Y:S02]  /*3fc0*/  ISETP.GE.OR P4, PT, R21.reuse, R207, !P4 ;  /* 0x000000cf1500720c */ /* 0x040fe40006786670 */
[----:B------:R-:W-:Y:S01]  /*3fd0*/  ISETP.GE.OR P5, PT, R21, R206, !P5 ;  /* 0x000000ce1500720c */ /* 0x000fe20006fa6670 */
[----:B------:R-:W-:Y:S01]  /*3fe0*/  VIADD R21, R20, 0x31 ;  /* 0x0000003114157836 */ /* 0x000fe20000000000 */
[----:B------:R-:W-:-:S02]  /*3ff0*/  ISETP.GE.OR P6, PT, R22, R209, !P6 ;  /* 0x000000d11600720c */ /* 0x000fc400077c6670 */
[C---:B------:R-:W-:Y:S01]  /*4000*/  ISETP.GE.OR P2, PT, R22.reuse, R208, !P2 ;  /* 0x000000d01600720c */ /* 0x040fe20005746670 */
[----:B--2---:R-:W-:Y:S01]  /*4010*/  HMMA.16816.F32 R68, R8, R30, R36 ;  /* 0x0000001e0844723c */ /* 0x004fe20000001824 */
[----:B------:R-:W-:Y:S01]  /*4020*/  ISETP.GE.OR P0, PT, R22, R206, !P0 ;  /* 0x000000ce1600720c */ /* 0x000fe20004706670 */
[----:B------:R-:W-:Y:S01]  /*4030*/  VIADD R22, R20, 0x39 ;  /* 0x0000003914167836 */ /* 0x000fe20000000000 */
[----:B------:R-:W-:Y:S01]  /*4040*/  FSEL R118, R53, -INF , !P6 ;  /* 0xff80000035767808 */ /* 0x000fe20007000000 */
[----:B------:R-:W-:Y:S01]  /*4050*/  LDSM.16.M88.4 R36, [R170+0x3800] ;  /* 0x00380000aa24783b */ /* 0x000fe20000000200 */
[----:B------:R-:W-:Y:S01]  /*4060*/  FSEL R112, R59, -INF , !P0 ;  /* 0xff8000003b707808 */ /* 0x000fe20004000000 */
[----:B-1----:R-:W-:Y:S01]  /*4070*/  HMMA.16816.F32 R40, R12, R32, RZ ;  /* 0x000000200c28723c */ /* 0x002fe200000018ff */
[----:B------:R-:W-:Y:S02]  /*4080*/  FSEL R128, R55, -INF , !P2 ;  /* 0xff80000037807808 */ /* 0x000fe40005000000 */
[----:B------:R-:W-:-:S02]  /*4090*/  FSEL R115, R64, -INF , !P3 ;  /* 0xff80000040737808 */ /* 0x000fc40005800000 */
[C---:B------:R-:W-:Y:S01]  /*40a0*/  ISETP.GE.AND P2, PT, R21.reuse, R205, PT ;  /* 0x000000cd1500720c */ /* 0x040fe20003f46270 */
[-C--:B------:R-:W-:Y:S01]  /*40b0*/  HMMA.16816.F32 R56, R4, R28.reuse, R24 ;  /* 0x0000001c0438723c */ /* 0x080fe20000001818 */
[C---:B------:R-:W-:Y:S01]  /*40c0*/  ISETP.GE.AND P0, PT, R21.reuse, R204, PT ;  /* 0x000000cc1500720c */ /* 0x040fe20003f06270 */
[----:B------:R-:W1:Y:S01]  /*40d0*/  LDSM.16.M88.4 R24, [R191+0x1400] ;  /* 0x00140000bf18783b */ /* 0x000e620000000200 */
[C---:B------:R-:W-:Y:S02]  /*40e0*/  ISETP.GE.AND P6, PT, R21.reuse, R203, PT ;  /* 0x000000cb1500720c */ /* 0x040fe40003fc6270 */
[C---:B------:R-:W-:Y:S01]  /*40f0*/  ISETP.GE.AND P3, PT, R21.reuse, R202, PT ;  /* 0x000000ca1500720c */ /* 0x040fe20003f66270 */
[----:B------:R-:W-:Y:S01]  /*4100*/  HMMA.16816.F32 R52, R8, R28, R48 ;  /* 0x0000001c0834723c */ /* 0x000fe20000001830 */
[C---:B------:R-:W-:Y:S02]  /*4110*/  ISETP.GE.OR P2, PT, R21.reuse, R209, !P2 ;  /* 0x000000d11500720c */ /* 0x040fe40005746670 */
[----:B------:R-:W-:-:S02]  /*4120*/  ISETP.GE.OR P0, PT, R21, R208, !P0 ;  /* 0x000000d01500720c */ /* 0x000fc40004706670 */
[C---:B------:R-:W-:Y:S01]  /*4130*/  ISETP.GE.OR P6, PT, R21.reuse, R207, !P6 ;  /* 0x000000cf1500720c */ /* 0x040fe200077c6670 */
[----:B------:R-:W-:Y:S01]  /*4140*/  HMMA.16816.F32 R48, R16, R32, RZ ;  /* 0x000000201030723c */ /* 0x000fe200000018ff */
[----:B------:R-:W-:Y:S01]  /*4150*/  ISETP.GE.OR P3, PT, R21, R206, !P3 ;  /* 0x000000ce1500720c */ /* 0x000fe20005f66670 */
[----:B------:R-:W-:Y:S01]  /*4160*/  VIADD R21, R20, 0x38 ;  /* 0x0000003814157836 */ /* 0x000fe20000000000 */
[----:B------:R-:W-:Y:S02]  /*4170*/  FSEL R113, R65, -INF , !P2 ;  /* 0xff80000041717808 */ /* 0x000fe40005000000 */
[----:B------:R-:W-:Y:S02]  /*4180*/  FSEL R121, R66, -INF , !P1 ;  /* 0xff80000042797808 */ /* 0x000fe40004800000 */
[----:B------:R-:W-:Y:S02]  /*4190*/  FSEL R120, R67, -INF , !P0 ;  /* 0xff80000043787808 */ /* 0x000fe40004000000 */
[----:B------:R-:W-:-:S02]  /*41a0*/  FSEL R127, R72, -INF , !P4 ;  /* 0xff800000487f7808 */ /* 0x000fc40006000000 */
[C---:B------:R-:W-:Y:S02]  /*41b0*/  ISETP.GE.AND P1, PT, R21.reuse, R205, PT ;  /* 0x000000cd1500720c */ /* 0x040fe40003f26270 */
[C---:B------:R-:W-:Y:S02]  /*41c0*/  ISETP.GE.AND P2, PT, R21.reuse, R204, PT ;  /* 0x000000cc1500720c */ /* 0x040fe40003f46270 */
[CC--:B------:R-:W-:Y:S02]  /*41d0*/  ISETP.GE.AND P0, PT, R21.reuse, R203.reuse, PT ;  /* 0x000000cb1500720c */ /* 0x0c0fe40003f06270 */
[----:B------:R-:W-:Y:S02]  /*41e0*/  ISETP.GE.AND P4, PT, R21, R202, PT ;  /* 0x000000ca1500720c */ /* 0x000fe40003f86270 */
[----:B------:R-:W-:Y:S02]  /*41f0*/  FSEL R106, R74, -INF , !P5 ;  /* 0xff8000004a6a7808 */ /* 0x000fe40006800000 */
[----:B------:R-:W-:-:S02]  /*4200*/  ISETP.GE.AND P5, PT, R22, R203, PT ;  /* 0x000000cb1600720c */ /* 0x000fc40003fa6270 */
[C---:B------:R-:W-:Y:S02]  /*4210*/  ISETP.GE.OR P1, PT, R21.reuse, R209, !P1 ;  /* 0x000000d11500720c */ /* 0x040fe40004f26670 */
[C---:B------:R-:W-:Y:S02]  /*4220*/  ISETP.GE.OR P2, PT, R21.reuse, R208, !P2 ;  /* 0x000000d01500720c */ /* 0x040fe40005746670 */
[CC--:B------:R-:W-:Y:S02]  /*4230*/  ISETP.GE.OR P0, PT, R21.reuse, R207.reuse, !P0 ;  /* 0x000000cf1500720c */ /* 0x0c0fe40004706670 */
[----:B------:R-:W-:Y:S01]  /*4240*/  ISETP.GE.OR P4, PT, R21, R206, !P4 ;  /* 0x000000ce1500720c */ /* 0x000fe20006786670 */
[----:B------:R-:W-:Y:S01]  /*4250*/  VIADD R21, R20, 0x40 ;  /* 0x0000004014157836 */ /* 0x000fe20000000000 */
[----:B------:R-:W-:Y:S01]  /*4260*/  ISETP.GE.OR P5, PT, R22, R207, !P5 ;  /* 0x000000cf1600720c */ /* 0x000fe20006fa6670 */
[----:B-1----:R-:W-:Y:S01]  /*4270*/  HMMA.16816.F32 R84, R4, R24, R40 ;  /* 0x000000180454723c */ /* 0x002fe20000001828 */
[----:B------:R-:W-:-:S02]  /*4280*/  FSEL R102, R78, -INF , !P4 ;  /* 0xff8000004e667808 */ /* 0x000fc40006000000 */
[----:B------:R-:W-:Y:S02]  /*4290*/  FSEL R110, R60, -INF , !P1 ;  /* 0xff8000003c6e7808 */ /* 0x000fe40004800000 */
[----:B------:R-:W-:Y:S01]  /*42a0*/  FSEL R114, R62, -INF , !P2 ;  /* 0xff8000003e727808 */ /* 0x000fe20005000000 */
[----:B------:R-:W-:Y:S01]  /*42b0*/  HMMA.16816.F32 R40, R12, R36, RZ ;  /* 0x000000240c28723c */ /* 0x000fe200000018ff */
[----:B------:R-:W-:Y:S02]  /*42c0*/  FSEL R117, R77, -INF , !P5 ;  /* 0xff8000004d757808 */ /* 0x000fe40006800000 */
[----:B------:R-:W-:Y:S02]  /*42d0*/  FSEL R105, R75, -INF , !P3 ;  /* 0xff8000004b697808 */ /* 0x000fe40005800000 */
[----:B------:R-:W-:Y:S01]  /*42e0*/  FSEL R123, R76, -INF , !P0 ;  /* 0xff8000004c7b7808 */ /* 0x000fe20004000000 */
[----:B------:R-:W-:Y:S01]  /*42f0*/  HMMA.16816.F32 R80, R8, R24, R48 ;  /* 0x000000180850723c */ /* 0x000fe20000001830 */
[----:B------:R-:W-:-:S02]  /*4300*/  ISETP.GE.AND P4, PT, R21, R205, PT ;  /* 0x000000cd1500720c */ /* 0x000fc40003f86270 */
[C---:B------:R-:W-:Y:S02]  /*4310*/  ISETP.GE.AND P1, PT, R21.reuse, R204, PT ;  /* 0x000000cc1500720c */ /* 0x040fe40003f26270 */
[C---:B------:R-:W-:Y:S01]  /*4320*/  ISETP.GE.AND P2, PT, R21.reuse, R203, PT ;  /* 0x000000cb1500720c */ /* 0x040fe20003f46270 */
[----:B------:R-:W-:Y:S01]  /*4330*/  HMMA.16816.F32 R48, R16, R36, RZ ;  /* 0x000000241030723c */ /* 0x000fe200000018ff */
[C---:B------:R-:W-:Y:S02]  /*4340*/  ISETP.GE.AND P5, PT, R21.reuse, R202, PT ;  /* 0x000000ca1500720c */ /* 0x040fe40003fa6270 */
[C---:B------:R-:W-:Y:S02]  /*4350*/  ISETP.GE.AND P3, PT, R22.reuse, R204, PT ;  /* 0x000000cc1600720c */ /* 0x040fe40003f66270 */
[----:B------:R-:W-:Y:S02]  /*4360*/  ISETP.GE.AND P0, PT, R22, R202, PT ;  /* 0x000000ca1600720c */ /* 0x000fe40003f06270 */
[----:B------:R-:W-:-:S02]  /*4370*/  ISETP.GE.OR P4, PT, R21, R209, !P4 ;  /* 0x000000d11500720c */ /* 0x000fc40006786670 */
[C---:B------:R-:W-:Y:S02]  /*4380*/  ISETP.GE.OR P1, PT, R21.reuse, R208, !P1 ;  /* 0x000000d01500720c */ /* 0x040fe40004f26670 */
[C---:B------:R-:W-:Y:S02]  /*4390*/  ISETP.GE.OR P2, PT, R21.reuse, R207, !P2 ;  /* 0x000000cf1500720c */ /* 0x040fe40005746670 */
[----:B------:R-:W-:Y:S01]  /*43a0*/  ISETP.GE.OR P5, PT, R21, R206, !P5 ;  /* 0x000000ce1500720c */ /* 0x000fe20006fa6670 */
[----:B------:R-:W-:Y:S01]  /*43b0*/  VIADD R21, R20, 0x41 ;  /* 0x0000004114157836 */ /* 0x000fe20000000000 */
[C---:B------:R-:W-:Y:S02]  /*43c0*/  ISETP.GE.OR P3, PT, R22.reuse, R208, !P3 ;  /* 0x000000d01600720c */ /* 0x040fe40005f66670 */
[----:B------:R-:W-:Y:S02]  /*43d0*/  ISETP.GE.OR P0, PT, R22, R206, !P0 ;  /* 0x000000ce1600720c */ /* 0x000fe40004706670 */
[----:B------:R-:W-:-:S02]  /*43e0*/  FSEL R111, R63, -INF , !P3 ;  /* 0xff8000003f6f7808 */ /* 0x000fc40005800000 */
[----:B------:R-:W-:Y:S02]  /*43f0*/  FSEL R96, R79, -INF , !P0 ;  /* 0xff8000004f607808 */ /* 0x000fe40004000000 */
[CC--:B------:R-:W-:Y:S02]  /*4400*/  ISETP.GE.AND P3, PT, R21.reuse, R205.reuse, PT ;  /* 0x000000cd1500720c */ /* 0x0c0fe40003f66270 */
[----:B------:R-:W-:Y:S02]  /*4410*/  ISETP.GE.AND P0, PT, R21, R204, PT ;  /* 0x000000cc1500720c */ /* 0x000fe40003f06270 */
[----:B------:R-:W-:Y:S02]  /*4420*/  FSEL R125, R73, -INF , !P6 ;  /* 0xff800000497d7808 */ /* 0x000fe40007000000 */
[----:B------:R-:W-:Y:S01]  /*4430*/  ISETP.GE.AND P6, PT, R22, R205, PT ;  /* 0x000000cd1600720c */ /* 0x000fe20003fc6270 */
[----:B------:R-:W-:Y:S01]  /*4440*/  HMMA.16816.F32 R72, R4, R30, R44 ;  /* 0x0000001e0448723c */ /* 0x000fe2000000182c */
[C---:B------:R-:W-:Y:S01]  /*4450*/  ISETP.GE.OR P3, PT, R21.reuse, R209, !P3 ;  /* 0x000000d11500720c */ /* 0x040fe20005f66670 */
[----:B------:R-:W1:Y:S01]  /*4460*/  LDSM.16.M88.4 R28, [R191+0x1800] ;  /* 0x00180000bf1c783b */ /* 0x000e620000000200 */
[----:B------:R-:W-:-:S02]  /*4470*/  ISETP.GE.OR P0, PT, R21, R208, !P0 ;  /* 0x000000d01500720c */ /* 0x000fc40004706670 */
[----:B------:R-:W-:Y:S01]  /*4480*/  ISETP.GE.OR P6, PT, R22, R209, !P6 ;  /* 0x000000d11600720c */ /* 0x000fe200077c6670 */
[-C--:B------:R-:W-:Y:S01]  /*4490*/  HMMA.16816.F32 R44, R16, R34.reuse, RZ ;  /* 0x00000022102c723c */ /* 0x080fe200000018ff */
[----:B------:R-:W-:Y:S01]  /*44a0*/  FSEL R99, R52, -INF , !P4 ;  /* 0xff80000034637808 */ /* 0x000fe20006000000 */
[----:B------:R-:W-:Y:S01]  /*44b0*/  VIADD R22, R20, 0x59 ;  /* 0x0000005914167836 */ /* 0x000fe20000000000 */
[----:B------:R-:W-:Y:S02]  /*44c0*/  FSEL R97, R53, -INF , !P3 ;  /* 0xff80000035617808 */ /* 0x000fe40005800000 */
[----:B------:R-:W-:Y:S02]  /*44d0*/  FSEL R104, R54, -INF , !P1 ;  /* 0xff80000036687808 */ /* 0x000fe40004800000 */
[----:B------:R-:W-:Y:S02]  /*44e0*/  FSEL R103, R55, -INF , !P0 ;  /* 0xff80000037677808 */ /* 0x000fe40004000000 */
[----:B------:R-:W-:Y:S01]  /*44f0*/  HMMA.16816.F32 R52, R12, R34, RZ ;  /* 0x000000220c34723c */ /* 0x000fe200000018ff */
[----:B------:R-:W-:Y:S01]  /*4500*/  FSEL R101, R61, -INF , !P6 ;  /* 0xff8000003d657808 */ /* 0x000fe20007000000 */
[----:B------:R-:W2:Y:S01]  /*4510*/  LDSM.16.M88.4 R32, [R170+0x3c00] ;  /* 0x003c0000aa20783b */ /* 0x000ea20000000200 */
[----:B------:R-:W-:-:S02]  /*4520*/  ISETP.GE.AND P6, PT, R21, R203, PT ;  /* 0x000000cb1500720c */ /* 0x000fc40003fc6270 */
[C---:B------:R-:W-:Y:S02]  /*4530*/  ISETP.GE.AND P4, PT, R21.reuse, R202, PT ;  /* 0x000000ca1500720c */ /* 0x040fe40003f86270 */
[C---:B------:R-:W-:Y:S02]  /*4540*/  ISETP.GE.OR P6, PT, R21.reuse, R207, !P6 ;  /* 0x000000cf1500720c */ /* 0x040fe400077c6670 */
[----:B------:R-:W-:Y:S01]  /*4550*/  ISETP.GE.OR P4, PT, R21, R206, !P4 ;  /* 0x000000ce1500720c */ /* 0x000fe20006786670 */
[----:B------:R-:W-:Y:S01]  /*4560*/  VIADD R21, R20, 0x48 ;  /* 0x0000004814157836 */ /* 0x000fe20000000000 */
[----:B------:R-:W-:Y:S02]  /*4570*/  FSEL R109, R56, -INF , !P2 ;  /* 0xff800000386d7808 */ /* 0x000fe40005000000 */
[----:B------:R-:W-:Y:S02]  /*4580*/  FSEL R108, R57, -INF , !P6 ;  /* 0xff800000396c7808 */ /* 0x000fe40007000000 */
[C---:B------:R-:W-:Y:S01]  /*4590*/  ISETP.GE.AND P3, PT, R21.reuse, R205, PT ;  /* 0x000000cd1500720c */ /* 0x040fe20003f66270 */
[----:B------:R-:W-:Y:S01]  /*45a0*/  HMMA.16816.F32 R60, R8, R26, R44 ;  /* 0x0000001a083c723c */ /* 0x000fe2000000182c */
[----:B------:R-:W-:-:S02]  /*45b0*/  ISETP.GE.AND P0, PT, R21, R204, PT ;  /* 0x000000cc1500720c */ /* 0x000fc40003f06270 */
[C---:B------:R-:W-:Y:S02]  /*45c0*/  ISETP.GE.AND P1, PT, R21.reuse, R203, PT ;  /* 0x000000cb1500720c */ /* 0x040fe40003f26270 */
[C---:B------:R-:W-:Y:S02]  /*45d0*/  ISETP.GE.AND P2, PT, R21.reuse, R202, PT ;  /* 0x000000ca1500720c */ /* 0x040fe40003f46270 */
[C---:B------:R-:W-:Y:S01]  /*45e0*/  ISETP.GE.OR P3, PT, R21.reuse, R209, !P3 ;  /* 0x000000d11500720c */ /* 0x040fe20005f66670 */
[----:B------:R-:W-:Y:S01]  /*45f0*/  HMMA.16816.F32 R64, R4, R26, R52 ;  /* 0x0000001a0440723c */ /* 0x000fe20000001834 */
[C---:B------:R-:W-:Y:S01]  /*4600*/  ISETP.GE.OR P0, PT, R21.reuse, R208, !P0 ;  /* 0x000000d01500720c */ /* 0x040fe20004706670 */
[----:B------:R-:W3:Y:S01]  /*4610*/  LDSM.16.M88.4 R24, [R191+0x1c00] ;  /* 0x001c0000bf18783b */ /* 0x000ee20000000200 */
[----:B------:R-:W-:Y:S01]  /*4620*/  ISETP.GE.OR P1, PT, R21, R207, !P1 ;  /* 0x000000cf1500720c */ /* 0x000fe20004f26670 */
[----:B------:R-:W-:-:S04]  /*4630*/  DEPBAR.LE SB0, 0x0 ;  /* 0x000080000000791a */ /* 0x000fc80000000000 */
[----:B------:R-:W-:Y:S01]  /*4640*/  ISETP.GE.OR P2, PT, R21, R206, !P2 ;  /* 0x000000ce1500720c */ /* 0x000fe20005746670 */
[----:B------:R-:W-:Y:S01]  /*4650*/  VIADD R21, R20, 0x49 ;  /* 0x0000004914157836 */ /* 0x000fe20000000000 */
[----:B------:R-:W-:Y:S01]  /*4660*/  FSEL R93, R58, -INF , !P5 ;  /* 0xff8000003a5d7808 */ /* 0x000fe20006800000 */
[----:B-1----:R-:W-:Y:S01]  /*4670*/  HMMA.16816.F32 R76, R8, R28, R48 ;  /* 0x0000001c084c723c */ /* 0x002fe20000001830 */
[----:B------:R-:W-:Y:S02]  /*4680*/  FSEL R91, R59, -INF , !P4 ;  /* 0xff8000003b5b7808 */ /* 0x000fe40006000000 */
[----:B------:R-:W-:Y:S02]  /*4690*/  FSEL R107, R72, -INF , !P1 ;  /* 0xff800000486b7808 */ /* 0x000fe40004800000 */
[C---:B------:R-:W-:Y:S01]  /*46a0*/  ISETP.GE.AND P6, PT, R21.reuse, R205, PT ;  /* 0x000000cd1500720c */ /* 0x040fe20003fc6270 */
[----:B------:R-:W-:Y:S01]  /*46b0*/  HMMA.16816.F32 R52, R12, R38, RZ ;  /* 0x000000260c34723c */ /* 0x000fe200000018ff */
[----:B------:R-:W-:-:S02]  /*46c0*/  ISETP.GE.AND P5, PT, R21, R204, PT ;  /* 0x000000cc1500720c */ /* 0x000fc40003fa6270 */
[C---:B------:R-:W-:Y:S02]  /*46d0*/  ISETP.GE.AND P4, PT, R21.reuse, R203, PT ;  /* 0x000000cb1500720c */ /* 0x040fe40003f86270 */
[C---:B------:R-:W-:Y:S01]  /*46e0*/  ISETP.GE.AND P1, PT, R21.reuse, R202, PT ;  /* 0x000000ca1500720c */ /* 0x040fe20003f26270 */
[----:B--2---:R-:W-:Y:S01]  /*46f0*/  HMMA.16816.F32 R44, R12, R32, RZ ;  /* 0x000000200c2c723c */ /* 0x004fe200000018ff */
[C---:B------:R-:W-:Y:S02]  /*4700*/  ISETP.GE.OR P6, PT, R21.reuse, R209, !P6 ;  /* 0x000000d11500720c */ /* 0x040fe400077c6670 */
[C---:B------:R-:W-:Y:S02]  /*4710*/  ISETP.GE.OR P5, PT, R21.reuse, R208, !P5 ;  /* 0x000000d01500720c */ /* 0x040fe40006fa6670 */
[C---:B------:R-:W-:Y:S01]  /*4720*/  ISETP.GE.OR P4, PT, R21.reuse, R207, !P4 ;  /* 0x000000cf1500720c */ /* 0x040fe20006786670 */
[----:B------:R-:W-:Y:S01]  /*4730*/  HMMA.16816.F32 R48, R16, R38, RZ ;  /* 0x000000261030723c */ /* 0x000fe200000018ff */
[----:B------:R-:W-:Y:S01]  /*4740*/  ISETP.GE.OR P1, PT, R21, R206, !P1 ;  /* 0x000000ce1500720c */ /* 0x000fe20004f26670 */
[----:B------:R-:W-:Y:S01]  /*4750*/  VIADD R21, R20, 0x50 ;  /* 0x0000005014157836 */ /* 0x000fe20000000000 */
[----:B------:R-:W-:-:S02]  /*4760*/  FSEL R89, R74, -INF , !P2 ;  /* 0xff8000004a597808 */ /* 0x000fc40005000000 */
[----:B------:R-:W-:Y:S01]  /*4770*/  FSEL R94, R68, -INF , !P3 ;  /* 0xff800000445e7808 */ /* 0x000fe20005800000 */
[----:B------:R-:W-:Y:S01]  /*4780*/  HMMA.16816.F32 R56, R16, R34, RZ ;  /* 0x000000221038723c */ /* 0x000fe200000018ff */
[----:B------:R-:W-:Y:S02]  /*4790*/  FSEL R98, R70, -INF , !P0 ;  /* 0xff80000046627808 */ /* 0x000fe40004000000 */
[----:B------:R-:W-:Y:S01]  /*47a0*/  FSEL R100, R73, -INF , !P4 ;  /* 0xff80000049647808 */ /* 0x000fe20006000000 */
[----:B------:R-:W-:Y:S01]  /*47b0*/  BAR.SYNC.DEFER_BLOCKING 0x0 ;  /* 0x0000000000007b1d */ /* 0x000fe20000010000 */
[C---:B------:R-:W-:Y:S02]  /*47c0*/  ISETP.GE.AND P2, PT, R21.reuse, R205, PT ;  /* 0x000000cd1500720c */ /* 0x040fe40003f46270 */
[C---:B------:R-:W-:Y:S02]  /*47d0*/  ISETP.GE.AND P3, PT, R21.reuse, R204, PT ;  /* 0x000000cc1500720c */ /* 0x040fe40003f66270 */
[----:B------:R-:W-:-:S02]  /*47e0*/  ISETP.GE.AND P0, PT, R21, R203, PT ;  /* 0x000000cb1500720c */ /* 0x000fc40003f06270 */
[C---:B------:R-:W-:Y:S02]  /*47f0*/  ISETP.GE.AND P4, PT, R21.reuse, R202, PT ;  /* 0x000000ca1500720c */ /* 0x040fe40003f86270 */
[C---:B------:R-:W-:Y:S02]  /*4800*/  ISETP.GE.OR P2, PT, R21.reuse, R209, !P2 ;  /* 0x000000d11500720c */ /* 0x040fe40005746670 */
[C---:B------:R-:W-:Y:S02]  /*4810*/  ISETP.GE.OR P3, PT, R21.reuse, R208, !P3 ;  /* 0x000000d01500720c */ /* 0x040fe40005f66670 */
[C---:B------:R-:W-:Y:S02]  /*4820*/  ISETP.GE.OR P0, PT, R21.reuse, R207, !P0 ;  /* 0x000000cf1500720c */ /* 0x040fe40004706670 */
[----:B------:R-:W-:Y:S01]  /*4830*/  ISETP.GE.OR P4, PT, R21, R206, !P4 ;  /* 0x000000ce1500720c */ /* 0x000fe20006786670 */
[----:B------:R-:W-:Y:S01]  /*4840*/  VIADD R21, R20, 0x51 ;  /* 0x0000005114157836 */ /* 0x000fe20000000000 */
[----:B------:R-:W-:-:S02]  /*4850*/  FSEL R88, R75, -INF , !P1 ;  /* 0xff8000004b587808 */ /* 0x000fc40004800000 */
[----:B------:R-:W-:Y:S01]  /*4860*/  HMMA.16816.F32 R72, R4, R28, R40 ;  /* 0x0000001c0448723c */ /* 0x000fe20000001828 */
[----:B------:R-:W-:Y:S02]  /*4870*/  FSEL R90, R69, -INF , !P6 ;  /* 0xff800000455a7808 */ /* 0x000fe40007000000 */
[----:B------:R-:W-:Y:S02]  /*4880*/  FSEL R95, R71, -INF , !P5 ;  /* 0xff800000475f7808 */ /* 0x000fe40006800000 */
[----:B------:R-:W-:Y:S01]  /*4890*/  FSEL R80, R80, -INF , !P2 ;  /* 0xff80000050507808 */ /* 0x000fe20005000000 */
[----:B------:R-:W-:Y:S01]  /*48a0*/  HMMA.16816.F32 R40, R16, R32, RZ ;  /* 0x000000201028723c */ /* 0x000fe200000018ff */
[C---:B------:R-:W-:Y:S02]  /*48b0*/  ISETP.GE.AND P5, PT, R21.reuse, R205, PT ;  /* 0x000000cd1500720c */ /* 0x040fe40003fa6270 */
[C---:B------:R-:W-:Y:S02]  /*48c0*/  ISETP.GE.AND P1, PT, R21.reuse, R204, PT ;  /* 0x000000cc1500720c */ /* 0x040fe40003f26270 */
[C---:B------:R-:W-:Y:S01]  /*48d0*/  ISETP.GE.AND P6, PT, R21.reuse, R203, PT ;  /* 0x000000cb1500720c */ /* 0x040fe20003fc6270 */
[----:B------:R-:W-:Y:S01]  /*48e0*/  HMMA.16816.F32 R68, R12, R34, RZ ;  /* 0x000000220c44723c */ /* 0x000fe200000018ff */
[----:B------:R-:W-:-:S02]  /*48f0*/  ISETP.GE.AND P2, PT, R21, R202, PT ;  /* 0x000000ca1500720c */ /* 0x000fc40003f46270 */
[C---:B------:R-:W-:Y:S02]  /*4900*/  ISETP.GE.OR P5, PT, R21.reuse, R209, !P5 ;  /* 0x000000d11500720c */ /* 0x040fe40006fa6670 */
[C---:B------:R-:W-:Y:S01]  /*4910*/  ISETP.GE.OR P1, PT, R21.reuse, R208, !P1 ;  /* 0x000000d01500720c */ /* 0x040fe20004f26670 */
[----:B---3--:R-:W-:Y:S01]  /*4920*/  HMMA.16816.F32 R32, R4, R24, R44 ;  /* 0x000000180420723c */ /* 0x008fe2000000182c */
[C---:B------:R-:W-:Y:S01]  /*4930*/  ISETP.GE.OR P6, PT, R21.reuse, R207, !P6 ;  /* 0x000000cf1500720c */ /* 0x040fe200077c6670 */
[C---:B------:R-:W-:Y:S01]  /*4940*/  VIADD R13, R20.reuse, 0x61 ;  /* 0x00000061140d7836 */ /* 0x040fe20000000000 */
[----:B------:R-:W-:Y:S01]  /*4950*/  ISETP.GE.OR P2, PT, R21, R206, !P2 ;  /* 0x000000ce1500720c */ /* 0x000fe20005746670 */
[C---:B------:R-:W-:Y:S01]  /*4960*/  VIADD R21, R20.reuse, 0x58 ;  /* 0x0000005814157836 */ /* 0x040fe20000000000 */
[----:B------:R-:W-:Y:S01]  /*4970*/  FSEL R81, R81, -INF , !P5 ;  /* 0xff80000051517808 */ /* 0x000fe20006800000 */
[----:B------:R-:W-:Y:S01]  /*4980*/  VIADD R12, R20, 0x70 ;  /* 0x00000070140c7836 */ /* 0x000fe20000000000 */
[----:B------:R-:W-:-:S02]  /*4990*/  FSEL R82, R82, -INF , !P3 ;  /* 0xff80000052527808 */ /* 0x000fc40005800000 */
[----:B------:R-:W-:Y:S02]  /*49a0*/  FSEL R83, R83, -INF , !P1 ;  /* 0xff80000053537808 */ /* 0x000fe40004800000 */
[----:B------:R-:W-:Y:S01]  /*49b0*/  FSEL R84, R84, -INF , !P0 ;  /* 0xff80000054547808 */ /* 0x000fe20004000000 */
[----:B------:R-:W-:Y:S01]  /*49c0*/  HMMA.16816.F32 R36, R8, R24, R40 ;  /* 0x000000180824723c */ /* 0x000fe20000001828 */
[C---:B------:R-:W-:Y:S02]  /*49d0*/  ISETP.GE.AND P5, PT, R21.reuse, R205, PT ;  /* 0x000000cd1500720c */ /* 0x040fe40003fa6270 */
[C---:B------:R-:W-:Y:S02]  /*49e0*/  ISETP.GE.AND P3, PT, R21.reuse, R204, PT ;  /* 0x000000cc1500720c */ /* 0x040fe40003f66270 */
[C---:B------:R-:W-:Y:S01]  /*49f0*/  ISETP.GE.AND P1, PT, R21.reuse, R203, PT ;  /* 0x000000cb1500720c */ /* 0x040fe20003f26270 */
[----:B------:R-:W-:Y:S01]  /*4a00*/  HMMA.16816.F32 R40, R4, R30, R52 ;  /* 0x0000001e0428723c */ /* 0x000fe20000001834 */
[----:B------:R-:W-:-:S02]  /*4a10*/  ISETP.GE.AND P0, PT, R21, R202, PT ;  /* 0x000000ca1500720c */ /* 0x000fc40003f06270 */
[----:B------:R-:W-:Y:S02]  /*4a20*/  FSEL R85, R85, -INF , !P6 ;  /* 0xff80000055557808 */ /* 0x000fe40007000000 */
[----:B------:R-:W-:Y:S01]  /*4a30*/  FSEL R87, R87, -INF , !P2 ;  /* 0xff80000057577808 */ /* 0x000fe20005000000 */
[----:B------:R-:W-:Y:S01]  /*4a40*/  HMMA.16816.F32 R28, R8, R30, R48 ;  /* 0x0000001e081c723c */ /* 0x000fe20000001830 */
[C---:B------:R-:W-:Y:S02]  /*4a50*/  ISETP.GE.AND P2, PT, R22.reuse, R204, PT ;  /* 0x000000cc1600720c */ /* 0x040fe40003f46270 */
[----:B------:R-:W-:Y:S02]  /*4a60*/  ISETP.GE.AND P6, PT, R22, R203, PT ;  /* 0x000000cb1600720c */ /* 0x000fe40003fc6270 */
[C---:B------:R-:W-:Y:S01]  /*4a70*/  ISETP.GE.OR P5, PT, R21.reuse, R209, !P5 ;  /* 0x000000d11500720c */ /* 0x040fe20006fa6670 */
[----:B------:R-:W-:Y:S01]  /*4a80*/  HMMA.16816.F32 R16, R4, R26, R68 ;  /* 0x0000001a0410723c */ /* 0x000fe20000001844 */
[----:B------:R-:W-:-:S02]  /*4a90*/  ISETP.GE.OR P3, PT, R21, R208, !P3 ;  /* 0x000000d01500720c */ /* 0x000fc40005f66670 */
[CC--:B------:R-:W-:Y:S02]  /*4aa0*/  ISETP.GE.OR P1, PT, R21.reuse, R207.reuse, !P1 ;  /* 0x000000cf1500720c */ /* 0x0c0fe40004f26670 */
[----:B------:R-:W-:Y:S01]  /*4ab0*/  ISETP.GE.OR P0, PT, R21, R206, !P0 ;  /* 0x000000ce1500720c */ /* 0x000fe20004706670 */
[----:B------:R-:W-:Y:S01]  /*4ac0*/  VIADD R21, R20, 0x60 ;  /* 0x0000006014157836 */ /* 0x000fe20000000000 */
[----:B------:R-:W-:Y:S01]  /*4ad0*/  ISETP.GE.OR P2, PT, R22, R208, !P2 ;  /* 0x000000d01600720c */ /* 0x000fe20005746670 */
[----:B------:R-:W-:Y:S01]  /*4ae0*/  VIADD R5, R20, 0x78 ;  /* 0x0000007814057836 */ /* 0x000fe20000000000 */
[----:B------:R-:W-:Y:S01]  /*4af0*/  ISETP.GE.OR P6, PT, R22, R207, !P6 ;  /* 0x000000cf1600720c */ /* 0x000fe200077c6670 */
[----:B------:R-:W-:Y:S01]  /*4b00*/  VIADD R4, R20, 0x79 ;  /* 0x0000007914047836 */ /* 0x000fe20000000000 */
[----:B------:R-:W-:Y:S01]  /*4b10*/  FSEL R60, R60, -INF , !P5 ;  /* 0xff8000003c3c7808 */ /* 0x000fe20006800000 */
[----:B------:R-:W-:Y:S01]  /*4b20*/  HMMA.16816.F32 R8, R8, R26, R56 ;  /* 0x0000001a0808723c */ /* 0x000fe20000001838 */
        /* <DEDUP_REMOVED lines=8> */
[-C--:B------:R-:W-:Y:S02]  /*4bb0*/  ISETP.GE.AND P4, PT, R22, R205.reuse, PT ;  /* 0x000000cd1600720c */ /* 0x080fe40003f86270 */
[----:B------:R-:W-:Y:S02]  /*4bc0*/  FSEL R64, R64, -INF , !P1 ;  /* 0xff80000040407808 */ /* 0x000fe40004800000 */
[----:B------:R-:W-:Y:S02]  /*4bd0*/  FSEL R66, R66, -INF , !P0 ;  /* 0xff80000042427808 */ /* 0x000fe40004000000 */
[----:B------:R-:W-:Y:S02]  /*4be0*/  ISETP.GE.AND P1, PT, R22, R202, PT ;  /* 0x000000ca1600720c */ /* 0x000fe40003f26270 */
[----:B------:R-:W-:-:S02]  /*4bf0*/  ISETP.GE.AND P0, PT, R21, R205, PT ;  /* 0x000000cd1500720c */ /* 0x000fc40003f06270 */
[C---:B------:R-:W-:Y:S02]  /*4c00*/  ISETP.GE.OR P5, PT, R21.reuse, R208, !P5 ;  /* 0x000000d01500720c */ /* 0x040fe40006fa6670 */
[C---:B------:R-:W-:Y:S02]  /*4c10*/  ISETP.GE.OR P3, PT, R21.reuse, R207, !P3 ;  /* 0x000000cf1500720c */ /* 0x040fe40005f66670 */
[-C--:B------:R-:W-:Y:S02]  /*4c20*/  ISETP.GE.OR P6, PT, R21, R206.reuse, !P6 ;  /* 0x000000ce1500720c */ /* 0x080fe400077c6670 */
[-C--:B------:R-:W-:Y:S02]  /*4c30*/  ISETP.GE.OR P2, PT, R13, R209.reuse, !P2 ;  /* 0x000000d10d00720c */ /* 0x080fe40005746670 */
[C---:B------:R-:W-:Y:S02]  /*4c40*/  ISETP.GE.OR P4, PT, R22.reuse, R209, !P4 ;  /* 0x000000d11600720c */ /* 0x040fe40006786670 */
[----:B------:R-:W-:-:S02]  /*4c50*/  ISETP.GE.OR P1, PT, R22, R206, !P1 ;  /* 0x000000ce1600720c */ /* 0x000fc40004f26670 */
[----:B------:R-:W-:Y:S02]  /*4c60*/  ISETP.GE.OR P0, PT, R21, R209, !P0 ;  /* 0x000000d11500720c */ /* 0x000fe40004706670 */
        /* <DEDUP_REMOVED lines=8> */
[----:B------:R-:W-:Y:S02]  /*4cf0*/  ISETP.GE.AND P2, PT, R12, R202, PT ;  /* 0x000000ca0c00720c */ /* 0x000fe40003f46270 */
[----:B------:R-:W-:Y:S02]  /*4d00*/  ISETP.GE.AND P4, PT, R13, R204, PT ;  /* 0x000000cc0d00720c */ /* 0x000fe40003f86270 */
[----:B------:R-:W-:-:S02]  /*4d10*/  FSEL R67, R67, -INF , !P1 ;  /* 0xff80000043437808 */ /* 0x000fc40004800000 */
[----:B------:R-:W-:Y:S02]  /*4d20*/  FSEL R76, R76, -INF , !P0 ;  /* 0xff8000004c4c7808 */ /* 0x000fe40004000000 */
[C---:B------:R-:W-:Y:S02]  /*4d30*/  ISETP.GE.AND P1, PT, R13.reuse, R203, PT ;  /* 0x000000cb0d00720c */ /* 0x040fe40003f26270 */
[----:B------:R-:W-:Y:S02]  /*4d40*/  ISETP.GE.AND P0, PT, R13, R202, PT ;  /* 0x000000ca0d00720c */ /* 0x000fe40003f06270 */
[C---:B------:R-:W-:Y:S02]  /*4d50*/  ISETP.GE.OR P5, PT, R12.reuse, R209, !P5 ;  /* 0x000000d10c00720c */ /* 0x040fe40006fa6670 */
[C---:B------:R-:W-:Y:S02]  /*4d60*/  ISETP.GE.OR P3, PT, R12.reuse, R208, !P3 ;  /* 0x000000d00c00720c */ /* 0x040fe40005f66670 */
[----:B------:R-:W-:-:S02]  /*4d70*/  ISETP.GE.OR P6, PT, R12, R207, !P6 ;  /* 0x000000cf0c00720c */ /* 0x000fc400077c6670 */
[----:B------:R-:W-:Y:S01]  /*4d80*/  ISETP.GE.OR P2, PT, R12, R206, !P2 ;  /* 0x000000ce0c00720c */ /* 0x000fe20005746670 */
[C---:B------:R-:W-:Y:S01]  /*4d90*/  VIADD R12, R20.reuse, 0x71 ;  /* 0x00000071140c7836 */ /* 0x040fe20000000000 */
[C---:B------:R-:W-:Y:S02]  /*4da0*/  ISETP.GE.OR P4, PT, R13.reuse, R208, !P4 ;  /* 0x000000d00d00720c */ /* 0x040fe40006786670 */
[C---:B------:R-:W-:Y:S02]  /*4db0*/  ISETP.GE.OR P1, PT, R13.reuse, R207, !P1 ;  /* 0x000000cf0d00720c */ /* 0x040fe40004f26670 */
[----:B------:R-:W-:Y:S01]  /*4dc0*/  ISETP.GE.OR P0, PT, R13, R206, !P0 ;  /* 0x000000ce0d00720c */ /* 0x000fe20004706670 */
[----:B------:R-:W-:Y:S01]  /*4dd0*/  VIADD R13, R20, 0x68 ;  /* 0x00000068140d7836 */ /* 0x000fe20000000000 */
[----:B------:R-:W-:Y:S02]  /*4de0*/  FSEL R79, R79, -INF , !P4 ;  /* 0xff8000004f4f7808 */ /* 0x000fe40006000000 */
[----:B------:R-:W-:-:S02]  /*4df0*/  ISETP.GE.AND P4, PT, R12, R205, PT ;  /* 0x000000cd0c00720c */ /* 0x000fc40003f86270 */
[----:B------:R-:W-:Y:S02]  /*4e00*/  FSEL R75, R75, -INF , !P0 ;  /* 0xff8000004b4b7808 */ /* 0x000fe40004000000 */
[C---:B------:R-:W-:Y:S02]  /*4e10*/  ISETP.GE.AND P0, PT, R13.reuse, R205, PT ;  /* 0x000000cd0d00720c */ /* 0x040fe40003f06270 */
[-C--:B------:R-:W-:Y:S02]  /*4e20*/  ISETP.GE.OR P4, PT, R12, R209.reuse, !P4 ;  /* 0x000000d10c00720c */ /* 0x080fe40006786670 */
[----:B------:R-:W-:Y:S02]  /*4e30*/  ISETP.GE.OR P0, PT, R13, R209, !P0 ;  /* 0x000000d10d00720c */ /* 0x000fe40004706670 */
[----:B------:R-:W-:Y:S02]  /*4e40*/  FSEL R45, R36, -INF , !P5 ;  /* 0xff800000242d7808 */ /* 0x000fe40006800000 */
[----:B------:R-:W-:-:S02]  /*4e50*/  FSEL R49, R32, -INF , !P6 ;  /* 0xff80000020317808 */ /* 0x000fc40007000000 */
[----:B------:R-:W-:Y:S02]  /*4e60*/  FSEL R34, R34, -INF , !P2 ;  /* 0xff80000022227808 */ /* 0x000fe40005000000 */
[----:B------:R-:W-:Y:S02]  /*4e70*/  FSEL R24, R37, -INF , !P4 ;  /* 0xff80000025187808 */ /* 0x000fe40006000000 */
[-C--:B------:R-:W-:Y:S02]  /*4e80*/  ISETP.GE.AND P5, PT, R13, R203.reuse, PT ;  /* 0x000000cb0d00720c */ /* 0x080fe40003fa6270 */
[C---:B------:R-:W-:Y:S02]  /*4e90*/  ISETP.GE.AND P6, PT, R12.reuse, R204, PT ;  /* 0x000000cc0c00720c */ /* 0x040fe40003fc6270 */
[C---:B------:R-:W-:Y:S02]  /*4ea0*/  ISETP.GE.AND P2, PT, R12.reuse, R203, PT ;  /* 0x000000cb0c00720c */ /* 0x040fe40003f46270 */
[----:B------:R-:W-:-:S02]  /*4eb0*/  ISETP.GE.AND P4, PT, R12, R202, PT ;  /* 0x000000ca0c00720c */ /* 0x000fc40003f86270 */
[----:B------:R-:W-:Y:S02]  /*4ec0*/  FSEL R28, R28, -INF , !P0 ;  /* 0xff8000001c1c7808 */ /* 0x000fe40004000000 */
[----:B------:R-:W-:Y:S02]  /*4ed0*/  ISETP.GE.AND P0, PT, R5, R202, PT ;  /* 0x000000ca0500720c */ /* 0x000fe40003f06270 */
[-C--:B------:R-:W-:Y:S02]  /*4ee0*/  ISETP.GE.OR P5, PT, R13, R207.reuse, !P5 ;  /* 0x000000cf0d00720c */ /* 0x080fe40006fa6670 */
[C---:B------:R-:W-:Y:S02]  /*4ef0*/  ISETP.GE.OR P6, PT, R12.reuse, R208, !P6 ;  /* 0x000000d00c00720c */ /* 0x040fe400077c6670 */
[C---:B------:R-:W-:Y:S02]  /*4f00*/  ISETP.GE.OR P2, PT, R12.reuse, R207, !P2 ;  /* 0x000000cf0c00720c */ /* 0x040fe40005746670 */
[-C--:B------:R-:W-:Y:S01]  /*4f10*/  ISETP.GE.OR P4, PT, R12, R206.reuse, !P4 ;  /* 0x000000ce0c00720c */ /* 0x080fe20006786670 */
[----:B------:R-:W-:Y:S01]  /*4f20*/  VIADD R12, R20, 0x69 ;  /* 0x00000069140c7836 */ /* 0x000fe20000000000 */
[----:B------:R-:W-:-:S02]  /*4f30*/  ISETP.GE.OR P0, PT, R5, R206, !P0 ;  /* 0x000000ce0500720c */ /* 0x000fc40004706670 */
[----:B------:R-:W-:Y:S02]  /*4f40*/  FSEL R46, R40, -INF , !P5 ;  /* 0xff800000282e7808 */ /* 0x000fe40006800000 */
[----:B------:R-:W-:Y:S02]  /*4f50*/  FSEL R47, R38, -INF , !P3 ;  /* 0xff800000262f7808 */ /* 0x000fe40005800000 */
[----:B------:R-:W-:Y:S02]  /*4f60*/  FSEL R40, R33, -INF , !P2 ;  /* 0xff80000021287808 */ /* 0x000fe40005000000 */
[-C--:B------:R-:W-:Y:S02]  /*4f70*/  ISETP.GE.AND P3, PT, R13, R202.reuse, PT ;  /* 0x000000ca0d00720c */ /* 0x080fe40003f66270 */
[----:B------:R-:W-:Y:S02]  /*4f80*/  ISETP.GE.AND P2, PT, R12, R202, PT ;  /* 0x000000ca0c00720c */ /* 0x000fe40003f46270 */
[----:B------:R-:W-:-:S02]  /*4f90*/  FSEL R18, R18, -INF , !P0 ;  /* 0xff80000012127808 */ /* 0x000fc40004000000 */
[----:B------:R-:W-:Y:S02]  /*4fa0*/  ISETP.GE.AND P0, PT, R4, R202, PT ;  /* 0x000000ca0400720c */ /* 0x000fe40003f06270 */
[-C--:B------:R-:W-:Y:S02]  /*4fb0*/  ISETP.GE.OR P3, PT, R13, R206.reuse, !P3 ;  /* 0x000000ce0d00720c */ /* 0x080fe40005f66670 */
[-C--:B------:R-:W-:Y:S02]  /*4fc0*/  ISETP.GE.OR P2, PT, R12, R206.reuse, !P2 ;  /* 0x000000ce0c00720c */ /* 0x080fe40005746670 */
[----:B------:R-:W-:Y:S02]  /*4fd0*/  ISETP.GE.OR P0, PT, R4, R206, !P0 ;  /* 0x000000ce0400720c */ /* 0x000fe40004706670 */
[----:B------:R-:W-:Y:S02]  /*4fe0*/  FSEL R73, R73, -INF , !P1 ;  /* 0xff80000049497808 */ /* 0x000fe40004800000 */
[----:B------:R-:W-:-:S02]  /*4ff0*/  FSEL R42, R42, -INF , !P3 ;  /* 0xff8000002a2a7808 */ /* 0x000fc40005800000 */
[----:B------:R-:W-:Y:S02]  /*5000*/  FSEL R35, R35, -INF , !P4 ;  /* 0xff80000023237808 */ /* 0x000fe40006000000 */
[----:B------:R-:W-:Y:S02]  /*5010*/  FSEL R43, R43, -INF , !P2 ;  /* 0xff8000002b2b7808 */ /* 0x000fe40005000000 */
[----:B------:R-:W-:Y:S02]  /*5020*/  ISETP.GE.AND P1, PT, R13, R204, PT ;  /* 0x000000cc0d00720c */ /* 0x000fe40003f26270 */
[-C--:B------:R-:W-:Y:S02]  /*5030*/  ISETP.GE.AND P3, PT, R12, R203.reuse, PT ;  /* 0x000000cb0c00720c */ /* 0x080fe40003f66270 */
[-C--:B------:R-:W-:Y:S02]  /*5040*/  ISETP.GE.AND P2, PT, R5, R203.reuse, PT ;  /* 0x000000cb0500720c */ /* 0x080fe40003f46270 */
[----:B------:R-:W-:-:S02]  /*5050*/  ISETP.GE.AND P4, PT, R4, R203, PT ;  /* 0x000000cb0400720c */ /* 0x000fc40003f86270 */
[----:B------:R-:W-:Y:S02]  /*5060*/  FSEL R19, R19, -INF , !P0 ;  /* 0xff80000013137808 */ /* 0x000fe40004000000 */
[----:B------:R-:W-:Y:S02]  /*5070*/  ISETP.GT.AND P0, PT, R172, R187, PT ;  /* 0x000000bbac00720c */ /* 0x000fe40003f04270 */
[----:B------:R-:W-:Y:S02]  /*5080*/  ISETP.GE.OR P1, PT, R13, R208, !P1 ;  /* 0x000000d00d00720c */ /* 0x000fe40004f26670 */
[-C--:B------:R-:W-:Y:S02]  /*5090*/  ISETP.GE.OR P3, PT, R12, R207.reuse, !P3 ;  /* 0x000000cf0c00720c */ /* 0x080fe40005f66670 */
[-C--:B------:R-:W-:Y:S02]  /*50a0*/  ISETP.GE.OR P2, PT, R5, R207.reuse, !P2 ;  /* 0x000000cf0500720c */ /* 0x080fe40005746670 */
[----:B------:R-:W-:-:S02]  /*50b0*/  ISETP.GE.OR P4, PT, R4, R207, !P4 ;  /* 0x000000cf0400720c */ /* 0x000fc40006786670 */
[----:B------:R-:W-:Y:S02]  /*50c0*/  FSEL R44, R39, -INF , !P6 ;  /* 0xff800000272c7808 */ /* 0x000fe40007000000 */
[----:B------:R-:W-:Y:S02]  /*50d0*/  FSEL R41, R41, -INF , !P3 ;  /* 0xff80000029297808 */ /* 0x000fe40005800000 */
[----:B------:R-:W-:Y:S02]  /*50e0*/  FSEL R30, R30, -INF , !P1 ;  /* 0xff8000001e1e7808 */ /* 0x000fe40004800000 */
[----:B------:R-:W-:Y:S02]  /*50f0*/  FSEL R32, R16, -INF , !P2 ;  /* 0xff80000010207808 */ /* 0x000fe40005000000 */
[----:B------:R-:W-:Y:S02]  /*5100*/  FSEL R27, R17, -INF , !P4 ;  /* 0xff800000111b7808 */ /* 0x000fe40006000000 */
[----:B------:R-:W-:-:S02]  /*5110*/  ISETP.GE.AND P6, PT, R12, R205, PT ;  /* 0x000000cd0c00720c */ /* 0x000fc40003fc6270 */
[-C--:B------:R-:W-:Y:S02]  /*5120*/  ISETP.GE.AND P5, PT, R12, R204.reuse, PT ;  /* 0x000000cc0c00720c */ /* 0x080fe40003fa6270 */
[CC--:B------:R-:W-:Y:S02]  /*5130*/  ISETP.GE.AND P3, PT, R5.reuse, R205.reuse, PT ;  /* 0x000000cd0500720c */ /* 0x0c0fe40003f66270 */
[-C--:B------:R-:W-:Y:S02]  /*5140*/  ISETP.GE.AND P1, PT, R5, R204.reuse, PT ;  /* 0x000000cc0500720c */ /* 0x080fe40003f26270 */
[C---:B------:R-:W-:Y:S02]  /*5150*/  ISETP.GE.AND P2, PT, R4.reuse, R205, PT ;  /* 0x000000cd0400720c */ /* 0x040fe40003f46270 */
[----:B------:R-:W-:Y:S02]  /*5160*/  ISETP.GE.AND P4, PT, R4, R204, PT ;  /* 0x000000cc0400720c */ /* 0x000fe40003f86270 */
[----:B------:R-:W-:-:S02]  /*5170*/  ISETP.GE.OR P6, PT, R12, R209, !P6 ;  /* 0x000000d10c00720c */ /* 0x000fc400077c6670 */
[-C--:B------:R-:W-:Y:S02]  /*5180*/  ISETP.GE.OR P5, PT, R12, R208.reuse, !P5 ;  /* 0x000000d00c00720c */ /* 0x080fe40006fa6670 */
[CC--:B------:R-:W-:Y:S02]  /*5190*/  ISETP.GE.OR P3, PT, R5.reuse, R209.reuse, !P3 ;  /* 0x000000d10500720c */ /* 0x0c0fe40005f66670 */
[-C--:B------:R-:W-:Y:S02]  /*51a0*/  ISETP.GE.OR P1, PT, R5, R208.reuse, !P1 ;  /* 0x000000d00500720c */ /* 0x080fe40004f26670 */
[C---:B------:R-:W-:Y:S02]  /*51b0*/  ISETP.GE.OR P2, PT, R4.reuse, R209, !P2 ;  /* 0x000000d10400720c */ /* 0x040fe40005746670 */
[----:B------:R-:W-:Y:S01]  /*51c0*/  ISETP.GE.OR P4, PT, R4, R208, !P4 ;  /* 0x000000d00400720c */ /* 0x000fe20006786670 */
[----:B------:R-:W-:Y:S01]  /*51d0*/  IMAD R4, R211, 0x8, R176 ;  /* 0x00000008d3047824 */ /* 0x000fe200078e02b0 */
[----:B------:R-:W-:-:S02]  /*51e0*/  FSEL R29, R29, -INF , !P6 ;  /* 0xff8000001d1d7808 */ /* 0x000fc40007000000 */
[----:B------:R-:W-:Y:S02]  /*51f0*/  FSEL R31, R31, -INF , !P5 ;  /* 0xff8000001f1f7808 */ /* 0x000fe40006800000 */
[----:B------:R-:W-:Y:S02]  /*5200*/  FSEL R23, R8, -INF , !P3 ;  /* 0xff80000008177808 */ /* 0x000fe40005800000 */
[----:B------:R-:W-:Y:S02]  /*5210*/  FSEL R26, R10, -INF , !P1 ;  /* 0xff8000000a1a7808 */ /* 0x000fe40004800000 */
[----:B------:R-:W-:Y:S02]  /*5220*/  FSEL R22, R9, -INF , !P2 ;  /* 0xff80000009167808 */ /* 0x000fe40005000000 */
[----:B------:R-:W-:Y:S01]  /*5230*/  FSEL R25, R11, -INF , !P4 ;  /* 0xff8000000b197808 */ /* 0x000fe20006000000 */
[----:B------:R-:W-:Y:S06]  /*5240*/  @!P0 BRA `(.L_x_1047) ;  /* 0x0000000000c48947 */ /* 0x000fec0003800000 */
[----:B------:R-:W-:Y:S01]  /*5250*/  ISETP.GE.AND P0, PT, R92, R116, PT ;  /* 0x000000745c00720c */ /* 0x000fe20003f06270 */
[----:B------:R-:W-:Y:S01]  /*5260*/  VIADD R6, R186, 0xfffffffe ;  /* 0xfffffffeba067836 */ /* 0x000fe20000000000 */
[----:B------:R-:W-:Y:S03]  /*5270*/  BSSY B0, `(.L_x_1048) ;  /* 0x000002d000007945 */ /* 0x000fe60003800000 */
[----:B------:R-:W-:Y:S01]  /*5280*/  IMAD R5, R184, R6, RZ ;  /* 0x00000006b8057224 */ /* 0x000fe200078e02ff */
[----:B------:R-:W-:Y:S01]  /*5290*/  SHF.R.S32.HI R4, RZ, 0x1f, R6 ;  /* 0x0000001fff047819 */ /* 0x000fe20000011406 */
[----:B------:R-:W-:-:S04]  /*52a0*/  IMAD.WIDE.U32 R6, R6, R177, R182 ;  /* 0x000000b106067225 */ /* 0x000fc800078e00b6 */
[----:B------:R-:W-:Y:S02]  /*52b0*/  IMAD R5, R4, R177, R5 ;  /* 0x000000b104057224 */ /* 0x000fe400078e0205 */
[-C--:B------:R-:W-:Y:S01]  /*52c0*/  @!P0 IADD3 R4, P1, R174, R6.reuse, RZ ;  /* 0x00000006ae048210 */ /* 0x080fe20007f3e0ff */
[----:B------:R1:W-:Y:S01]  /*52d0*/  @P0 STS [R210+0x2000], RZ ;  /* 0x002000ffd2000388 */ /* 0x0003e20000000800 */
[----:B------:R-:W-:Y:S01]  /*52e0*/  IMAD.IADD R5, R7, 0x1, R5 ;  /* 0x0000000107057824 */ /* 0x000fe200078e0205 */
[----:B------:R-:W-:Y:S02]  /*52f0*/  @!P0 LEA R9, P2, R180, R6, 0x6 ;  /* 0x00000006b4098211 */ /* 0x000fe400078430ff */
[-C--:B------:R-:W-:Y:S01]  /*5300*/  @!P0 LEA R12, P4, R6, R178.reuse, 0x1 ;  /* 0x000000b2060c8211 */ /* 0x080fe200078808ff */
[----:B------:R-:W-:Y:S01]  /*5310*/  @!P0 IMAD.X R11, R175, 0x1, R5, P1 ;  /* 0x00000001af0b8824 */ /* 0x000fe200008e0605 */
[-C--:B------:R-:W-:Y:S01]  /*5320*/  @!P0 LEA R10, P3, R4, R178.reuse, 0x1 ;  /* 0x000000b2040a8211 */ /* 0x080fe200078608ff */
[----:B------:R1:W-:Y:S01]  /*5330*/  @P0 STS [R210+0x2004], RZ ;  /* 0x002004ffd2000388 */ /* 0x0003e20000000800 */
[----:B------:R-:W-:-:S02]  /*5340*/  @!P0 LEA R8, P1, R9, R178, 0x1 ;  /* 0x000000b209088211 */ /* 0x000fc400078208ff */
[----:B------:R-:W-:Y:S01]  /*5350*/  @!P0 LEA.HI.X R14, R180, R5, R181, 0x6, P2 ;  /* 0x00000005b40e8211 */ /* 0x000fe200010f34b5 */
[----:B------:R1:W-:Y:S01]  /*5360*/  @P0 STS.64 [R210+0x2008], RZ ;  /* 0x002008ffd2000388 */ /* 0x0003e20000000a00 */
[-C--:B------:R-:W-:Y:S02]  /*5370*/  @!P0 LEA.HI.X R13, R6, R179.reuse, R5, 0x1, P4 ;  /* 0x000000b3060d8211 */ /* 0x080fe400020f0c05 */
[-C--:B------:R-:W-:Y:S02]  /*5380*/  @!P0 LEA.HI.X R11, R4, R179.reuse, R11, 0x1, P3 ;  /* 0x000000b3040b8211 */ /* 0x080fe400018f0c0b */
        /* <DEDUP_REMOVED lines=18> */
[----:B-1----:R-:W-:-:S04]  /*54b0*/  IMAD R8, R181, 0x60, RZ ;  /* 0x00000060b5087824 */ /* 0x002fc800078e02ff */
        /* <DEDUP_REMOVED lines=8> */
.L_x_1049:
[----:B------:R-:W-:Y:S05]  /*5540*/  BSYNC B0 ;  /* 0x0000000000007941 */ /* 0x000fea0003800000 */
.L_x_1048:
[----:B------:R-:W0:Y:S02]  /*5550*/  LDGDEPBAR ;  /* 0x00000000000079af */ /* 0x000e240000000000 */
.L_x_1047:
[----:B------:R-:W-:Y:S05]  /*5560*/  BSYNC B1 ;  /* 0x0000000000017941 */ /* 0x000fea0003800000 */
.L_x_1046:
[----:B--2---:R-:W2:Y:S04]  /*5570*/  LD.E R4, desc[UR4][R168.64+0xdc] ;  /* 0x0000dc04a8047980 */ /* 0x004ea8000c101900 */
[----:B------:R-:W-:Y:S04]  /*5580*/  STL [R1+0x470], R186 ;  /* 0x000470ba01007387 */ /* 0x000fe80000100800 */
        /* <DEDUP_REMOVED lines=29> */
[----:B------:R-:W-:Y:S04]  /*5760*/  STL.64 [R1+0x3e0], R194 ;  /* 0x0003e0c201007387 */ /* 0x000fe80000100a00 */
[----:B------:R3:W-:Y:S04]  /*5770*/  STL.64 [R1+0x3d8], R192 ;  /* 0x0003d8c001007387 */ /* 0x0007e80000100a00 */
[----:B---3--:R-:W3:Y:S01]  /*5780*/  LDL.64 R192, [R1+0x108] ;  /* 0x0001080001c07983 */ /* 0x008ee20000100a00 */
[----:B------:R-:W-:-:S02]  /*5790*/  FMNMX.FTZ R36, R150, R149, !PT ;  /* 0x0000009596247209 */ /* 0x000fc40007810000 */
[----:B------:R-:W-:Y:S01]  /*57a0*/  FMNMX.FTZ R5, R157, R156, !PT ;  /* 0x0000009c9d057209 */ /* 0x000fe20007810000 */
[----:B------:R-:W-:Y:S01]  /*57b0*/  STL.64 [R1+0x3d0], R190 ;  /* 0x0003d0be01007387 */ /* 0x000fe20000100a00 */
        /* <DEDUP_REMOVED lines=114> */
[----:B------:R-:W4:Y:S01]  /*5ee0*/  SHFL.BFLY PT, R7, R36, 0x2, 0x1f ;  /* 0x0c401f0024077f89 */ /* 0x000f2200000e0000 */
[----:B------:R-:W-:Y:S02]  /*5ef0*/  FMNMX.FTZ R39, R22, R39, !PT ;  /* 0x0000002716277209 */ /* 0x000fe40007810000 */
[----:B------:R-:W-:Y:S02]  /*5f00*/  FMNMX.FTZ R5, R72, R5, !PT ;  /* 0x0000000548057209 */ /* 0x000fe40007810000 */
[----:B------:R-:W-:Y:S01]  /*5f10*/  FMNMX.FTZ R38, R44, R38, !PT ;  /* 0x000000262c267209 */ /* 0x000fe20007810000 */
[----:B------:R-:W2:Y:S01]  /*5f20*/  SHFL.BFLY PT, R6, R39, 0x2, 0x1f ;  /* 0x0c401f0027067f89 */ /* 0x000ea200000e0000 */
[----:B------:R-:W-:-:S02]  /*5f30*/  FMNMX.FTZ R5, R73, R5, !PT ;  /* 0x0000000549057209 */ /* 0x000fc40007810000 */
[----:B------:R-:W-:Y:S02]  /*5f40*/  FMNMX.FTZ R38, R26, R38, !PT ;  /* 0x000000261a267209 */ /* 0x000fe40007810000 */
[----:B------:R-:W-:Y:S02]  /*5f50*/  FMNMX.FTZ R5, R46, R5, !PT ;  /* 0x000000052e057209 */ /* 0x000fe40007810000 */
[----:B------:R-:W-:Y:S02]  /*5f60*/  FMNMX.FTZ R38, R25, R38, !PT ;  /* 0x0000002619267209 */ /* 0x000fe40007810000 */
[----:B------:R-:W-:-:S03]  /*5f70*/  FMNMX.FTZ R5, R41, R5, !PT ;  /* 0x0000000529057209 */ /* 0x000fc60007810000 */
[----:B-1----:R-:W1:Y:S01]  /*5f80*/  SHFL.BFLY PT, R8, R38, 0x2, 0x1f ;  /* 0x0c401f0026087f89 */ /* 0x002e6200000e0000 */
[----:B------:R-:W-:-:S04]  /*5f90*/  FMNMX.FTZ R5, R49, R5, !PT ;  /* 0x0000000531057209 */ /* 0x000fc80007810000 */
[----:B------:R-:W-:Y:S02]  /*5fa0*/  FMNMX.FTZ R5, R40, R5, !PT ;  /* 0x0000000528057209 */ /* 0x000fe40007810000 */
[----:B----4-:R-:W-:Y:S02]  /*5fb0*/  FMNMX.FTZ R36, R36, R7, !PT ;  /* 0x0000000724247209 */ /* 0x010fe40007810000 */
[----:B------:R-:W-:Y:S02]  /*5fc0*/  FMNMX.FTZ R5, R32, R5, !PT ;  /* 0x0000000520057209 */ /* 0x000fe40007810000 */
[----:B--2---:R-:W-:Y:S02]  /*5fd0*/  FMNMX.FTZ R39, R39, R6, !PT ;  /* 0x0000000627277209 */ /* 0x004fe40007810000 */
[----:B------:R-:W-:Y:S01]  /*5fe0*/  FMNMX.FTZ R5, R27, R5, !PT ;  /* 0x000000051b057209 */ /* 0x000fe20007810000 */
[----:B------:R-:W2:Y:S04]  /*5ff0*/  SHFL.BFLY PT, R6, R36, 0x1, 0x1f ;  /* 0x0c201f0024067f89 */ /* 0x000ea800000e0000 */
[----:B------:R-:W4:Y:S01]  /*6000*/  SHFL.BFLY PT, R37, R5, 0x2, 0x1f ;  /* 0x0c401f0005257f89 */ /* 0x000f2200000e0000 */
[----:B-1----:R-:W-:-:S03]  /*6010*/  FMNMX.FTZ R38, R38, R8, !PT ;  /* 0x0000000826267209 */ /* 0x002fc60007810000 */
[----:B------:R-:W1:Y:S04]  /*6020*/  SHFL.BFLY PT, R7, R39, 0x1, 0x1f ;  /* 0x0c201f0027077f89 */ /* 0x000e6800000e0000 */
[----:B------:R-:W3:Y:S01]  /*6030*/  SHFL.BFLY PT, R8, R38, 0x1, 0x1f ;  /* 0x0c201f0026087f89 */ /* 0x000ee200000e0000 */
[----:B--2---:R-:W-:Y:S02]  /*6040*/  FMNMX.FTZ R36, R36, R6, !PT ;  /* 0x0000000624247209 */ /* 0x004fe40007810000 */
[----:B----4-:R-:W-:-:S03]  /*6050*/  FMNMX.FTZ R37, R5, R37, !PT ;  /* 0x0000002505257209 */ /* 0x010fc60007810000 */
[----:B------:R-:W-:Y:S01]  /*6060*/  FMUL.FTZ R5, R4, R36 ;  /* 0x0000002404057220 */ /* 0x000fe20000410000 */
[----:B------:R-:W-:Y:S01]  /*6070*/  FSETP.NEU.FTZ.AND P0, PT, R36, -INF , PT ;  /* 0xff8000002400780b */ /* 0x000fe20003f1d000 */
[----:B------:R-:W2:Y:S03]  /*6080*/  SHFL.BFLY PT, R9, R37, 0x1, 0x1f ;  /* 0x0c201f0025097f89 */ /* 0x000ea600000e0000 */
[----:B------:R-:W-:Y:S02]  /*6090*/  FSEL R5, R5, RZ, P0 ;  /* 0x000000ff05057208 */ /* 0x000fe40000000000 */
[----:B-1----:R-:W-:Y:S01]  /*60a0*/  FMNMX.FTZ R39, R39, R7, !PT ;  /* 0x0000000727277209 */ /* 0x002fe20007810000 */
[----:B------:R-:W-:Y:S01]  /*60b0*/  STL [R1+0x428], R168 ;  /* 0x000428a801007387 */ /* 0x000fe20000100800 */
[----:B---3--:R-:W-:Y:S01]  /*60c0*/  FMNMX.FTZ R38, R38, R8, !PT ;  /* 0x0000000826267209 */ /* 0x008fe20007810000 */
[-CC-:B------:R-:W-:Y:S01]  /*60d0*/  FFMA.FTZ R13, R119, R4.reuse, -R5.reuse ;  /* 0x00000004770d7223 */ /* 0x180fe20000010805 */
[-CC-:B------:R-:W-:Y:S01]  /*60e0*/  FFMA.FTZ R188, R106, R4.reuse, -R5.reuse ;  /* 0x000000046abc7223 */ /* 0x180fe20000010805 */
[----:B------:R-:W-:Y:S01]  /*60f0*/  STL [R1+0x424], R169 ;  /* 0x000424a901007387 */ /* 0x000fe20000100800 */
[----:B------:R-:W-:Y:S01]  /*6100*/  FFMA.FTZ R12, R112, R4, -R5 ;  /* 0x00000004700c7223 */ /* 0x000fe20000010805 */
[----:B------:R-:W-:-:S02]  /*6110*/  FMUL.FTZ R7, R4, R39 ;  /* 0x0000002704077220 */ /* 0x000fc40000410000 */
[----:B------:R1:W-:Y:S01]  /*6120*/  STL [R1+0x42c], R169 ;  /* 0x00042ca901007387 */ /* 0x0003e20000100800 */
[-CC-:B------:R-:W-:Y:S01]  /*6130*/  FFMA.FTZ R213, R105, R4.reuse, -R5.reuse ;  /* 0x0000000469d57223 */ /* 0x180fe20000010805 */
[----:B------:R-:W-:Y:S02]  /*6140*/  FSETP.NEU.FTZ.AND P1, PT, R39, -INF , PT ;  /* 0xff8000002700780b */ /* 0x000fe40003f3d000 */
[----:B------:R-:W-:Y:S01]  /*6150*/  STL [R1+0x430], R36 ;  /* 0x0004302401007387 */ /* 0x000fe20000100800 */
[-CC-:B------:R-:W-:Y:S01]  /*6160*/  FFMA.FTZ R227, R102, R4.reuse, -R5.reuse ;  /* 0x0000000466e37223 */ /* 0x180fe20000010805 */
[-CC-:B------:R-:W-:Y:S02]  /*6170*/  FFMA.FTZ R226, R96, R4.reuse, -R5.reuse ;  /* 0x0000000460e27223 */ /* 0x180fe40000010805 */
[----:B------:R-:W-:Y:S01]  /*6180*/  STL [R1+0x434], R39 ;  /* 0x0004342701007387 */ /* 0x000fe20000100800 */
[----:B------:R-:W-:-:S03]  /*6190*/  FFMA.FTZ R229, R93, R4, -R5 ;  /* 0x000000045de57223 */ /* 0x000fc60000010805 */
[----:B------:R-:W-:Y:S01]  /*61a0*/  STL [R1+0x474], R38 ;  /* 0x0004742601007387 */ /* 0x000fe20000100800 */
[----:B------:R-:W-:-:S03]  /*61b0*/  FFMA.FTZ R228, R91, R4, -R5 ;  /* 0x000000045be47223 */ /* 0x000fc60000010805 */
[----:B------:R-:W-:Y:S01]  /*61c0*/  STL [R1+0x1c], R13 ;  /* 0x00001c0d01007387 */ /* 0x000fe20000100800 */
[----:B------:R-:W-:-:S03]  /*61d0*/  FSEL R7, R7, RZ, P1 ;  /* 0x000000ff07077208 */ /* 0x000fc60000800000 */
[----:B------:R-:W-:Y:S04]  /*61e0*/  STL [R1+0x478], R188 ;  /* 0x000478bc01007387 */ /* 0x000fe80000100800 */
[----:B------:R-:W-:Y:S04]  /*61f0*/  STL [R1+0x24], R12 ;  /* 0x0000240c01007387 */ /* 0x000fe80000100800 */
[----:B------:R-:W-:Y:S01]  /*6200*/  STL [R1+0x47c], R213 ;  /* 0x00047cd501007387 */ /* 0x000fe20000100800 */
[----:B------:R-:W-:-:S03]  /*6210*/  FFMA.FTZ R250, R89, R4, -R5 ;  /* 0x0000000459fa7223 */ /* 0x000fc60000010805 */
[----:B------:R-:W-:Y:S01]  /*6220*/  STL [R1+0x480], R227 ;  /* 0x000480e301007387 */ /* 0x000fe20000100800 */
[----:B------:R-:W-:-:S03]  /*6230*/  FFMA.FTZ R17, R157, R4, -R7 ;  /* 0x000000049d117223 */ /* 0x000fc60000010807 */
[----:B------:R-:W-:Y:S01]  /*6240*/  STL [R1+0x484], R226 ;  /* 0x000484e201007387 */ /* 0x000fe20000100800 */
[----:B------:R-:W-:-:S03]  /*6250*/  FFMA.FTZ R16, R156, R4, -R7 ;  /* 0x000000049c107223 */ /* 0x000fc60000010807 */
[----:B------:R-:W-:Y:S01]  /*6260*/  STL [R1+0x488], R229 ;  /* 0x000488e501007387 */ /* 0x000fe20000100800 */
[----:B-1----:R-:W-:-:S03]  /*6270*/  FFMA.FTZ R169, R86, R4, -R5 ;  /* 0x0000000456a97223 */ /* 0x002fc60000010805 */
[----:B------:R1:W-:Y:S01]  /*6280*/  STL [R1+0x48c], R228 ;  /* 0x00048ce401007387 */ /* 0x0003e20000100800 */
[--C-:B------:R-:W-:Y:S01]  /*6290*/  FFMA.FTZ R168, R87, R4, -R5.reuse ;  /* 0x0000000457a87223 */ /* 0x100fe20000010805 */
[----:B------:R-:W-:Y:S01]  /*62a0*/  FMUL.FTZ R6, R4, R38 ;  /* 0x0000002604067220 */ /* 0x000fe20000410000 */
[-C--:B------:R-:W-:Y:S01]  /*62b0*/  FFMA.FTZ R209, R66, R4.reuse, -R5 ;  /* 0x0000000442d17223 */ /* 0x080fe20000010805 */
[----:B------:R-:W-:Y:S01]  /*62c0*/  FSETP.NEU.FTZ.AND P0, PT, R38, -INF , PT ;  /* 0xff8000002600780b */ /* 0x000fe20003f1d000 */
[----:B------:R-:W-:Y:S01]  /*62d0*/  STL [R1+0x490], R250 ;  /* 0x000490fa01007387 */ /* 0x000fe20000100800 */
[-C--:B------:R-:W-:Y:S01]  /*62e0*/  FFMA.FTZ R15, R160, R4.reuse, -R7 ;  /* 0x00000004a00f7223 */ /* 0x080fe20000010807 */
[----:B--2---:R-:W-:Y:S01]  /*62f0*/  FMNMX.FTZ R37, R37, R9, !PT ;  /* 0x0000000925257209 */ /* 0x004fe20007810000 */
[-CC-:B------:R-:W-:Y:S01]  /*6300*/  FFMA.FTZ R10, R150, R4.reuse, -R5.reuse ;  /* 0x00000004960a7223 */ /* 0x180fe20000010805 */
[-C--:B------:R-:W-:Y:S01]  /*6310*/  FFMA.FTZ R9, R149, R4.reuse, -R5 ;  /* 0x0000000495097223 */ /* 0x080fe20000010805 */
[----:B------:R-:W-:Y:S01]  /*6320*/  MUFU.EX2 R17, R17 ;  /* 0x0000001100117308 */ /* 0x000fe20000000800 */
[----:B------:R-:W-:Y:S01]  /*6330*/  FSEL R6, R6, RZ, P0 ;  /* 0x000000ff06067208 */ /* 0x000fe20000000000 */
[-C--:B------:R-:W-:Y:S01]  /*6340*/  FFMA.FTZ R14, R155, R4.reuse, -R7 ;  /* 0x000000049b0e7223 */ /* 0x080fe20000010807 */
[-CC-:B------:R-:W-:Y:S01]  /*6350*/  FFMA.FTZ R205, R67, R4.reuse, -R5.reuse ;  /* 0x0000000443cd7223 */ /* 0x180fe20000010805 */
[----:B------:R-:W-:-:S04]  /*6360*/  FFMA.FTZ R8, R153, R4, -R5 ;  /* 0x0000000499087223 */ /* 0x000fc80000010805 */
[----:B------:R-:W2:Y:S01]  /*6370*/  MUFU.EX2 R16, R16 ;  /* 0x0000001000107308 */ /* 0x000ea20000000800 */
[----:B-1----:R-:W-:-:S05]  /*6380*/  FFMA.FTZ R228, R88, R4, -R5 ;  /* 0x0000000458e47223 */ /* 0x002fca0000010805 */
[----:B------:R-:W-:Y:S04]  /*6390*/  STL [R1+0x494], R228 ;  /* 0x000494e401007387 */ /* 0x000fe80000100800 */
[----:B------:R-:W-:Y:S01]  /*63a0*/  STL [R1+0x498], R169 ;  /* 0x000498a901007387 */ /* 0x000fe20000100800 */
[----:B------:R-:W-:-:S03]  /*63b0*/  FFMA.FTZ R12, R74, R4, -R5 ;  /* 0x000000044a0c7223 */ /* 0x000fc60000010805 */
[----:B------:R-:W-:Y:S01]  /*63c0*/  STL [R1+0x49c], R168 ;  /* 0x00049ca801007387 */ /* 0x000fe20000100800 */
[----:B------:R-:W-:Y:S03]  /*63d0*/  MUFU.EX2 R21, R10 ;  /* 0x0000000a00157308 */ /* 0x000fe60000000800 */
[----:B------:R1:W-:Y:S01]  /*63e0*/  STL [R1+0x4a0], R209 ;  /* 0x0004a0d101007387 */ /* 0x0003e20000100800 */
[-C--:B------:R-:W-:Y:S01]  /*63f0*/  FFMA.FTZ R11, R147, R4.reuse, -R5 ;  /* 0x00000004930b7223 */ /* 0x080fe20000010805 */
[----:B------:R-:W-:-:S03]  /*6400*/  FFMA.FTZ R13, R148, R4, -R7 ;  /* 0x00000004940d7223 */ /* 0x000fc60000010807 */
[----:B------:R-:W3:Y:S01]  /*6410*/  MUFU.EX2 R15, R15 ;  /* 0x0000000f000f7308 */ /* 0x000ee20000000800 */
[----:B------:R-:W-:Y:S01]  /*6420*/  STL [R1+0x4a4], R205 ;  /* 0x0004a4cd01007387 */ /* 0x000fe20000100800 */
[-CC-:B------:R-:W-:Y:S01]  /*6430*/  FFMA.FTZ R56, R138, R4.reuse, -R5.reuse ;  /* 0x000000048a387223 */ /* 0x180fe20000010805 */
[-CC-:B------:R-:W-:Y:S01]  /*6440*/  FFMA.FTZ R92, R34, R4.reuse, -R5.reuse ;  /* 0x00000004225c7223 */ /* 0x180fe20000010805 */
[-CC-:B------:R-:W-:Y:S01]  /*6450*/  FFMA.FTZ R229, R18, R4.reuse, -R5.reuse ;  /* 0x0000000412e57223 */ /* 0x180fe20000010805 */
[----:B------:R4:W-:Y:S03]  /*6460*/  STL [R1+0x198], R12 ;  /* 0x0001980c01007387 */ /* 0x0009e60000100800 */
[----:B------:R2:W-:Y:S01]  /*6470*/  MUFU.EX2 R20, R8 ;  /* 0x0000000800147308 */ /* 0x0005e20000000800 */
[-C--:B------:R-:W-:Y:S01]  /*6480*/  FFMA.FTZ R138, R124, R4.reuse, -R5 ;  /* 0x000000047c8a7223 */ /* 0x080fe20000010805 */
[-C--:B------:R-:W-:Y:S01]  /*6490*/  FFMA.FTZ R34, R133, R4.reuse, -R7 ;  /* 0x0000000485227223 */ /* 0x080fe20000010807 */
[-CC-:B------:R-:W-:Y:S01]  /*64a0*/  FFMA.FTZ R53, R139, R4.reuse, -R5.reuse ;  /* 0x000000048b357223 */ /* 0x180fe20000010805 */
[----:B-1----:R-:W-:-:S04]  /*64b0*/  FFMA.FTZ R209, R19, R4, -R5 ;  /* 0x0000000413d17223 */ /* 0x002fc80000010805 */
[----:B------:R1:W3:Y:S01]  /*64c0*/  MUFU.EX2 R19, R9 ;  /* 0x0000000900137308 */ /* 0x0002e20000000800 */
[-C--:B--2---:R-:W-:Y:S01]  /*64d0*/  FFMA.FTZ R8, R163, R4.reuse, -R6 ;  /* 0x00000004a3087223 */ /* 0x084fe20000010806 */
[----:B------:R-:W-:-:S06]  /*64e0*/  FFMA.FTZ R33, R141, R4, -R7 ;  /* 0x000000048d217223 */ /* 0x000fcc0000010807 */
[----:B------:R-:W2:Y:S01]  /*64f0*/  MUFU.EX2 R14, R14 ;  /* 0x0000000e000e7308 */ /* 0x000ea20000000800 */
[-CC-:B----4-:R-:W-:Y:S01]  /*6500*/  FFMA.FTZ R12, R145, R4.reuse, -R7.reuse ;  /* 0x00000004910c7223 */ /* 0x190fe20000010807 */
[-CC-:B------:R-:W-:Y:S01]  /*6510*/  FFMA.FTZ R50, R132, R4.reuse, -R7.reuse ;  /* 0x0000000484327223 */ /* 0x180fe20000010807 */
[-CC-:B------:R-:W-:Y:S01]  /*6520*/  FFMA.FTZ R51, R129, R4.reuse, -R7.reuse ;  /* 0x0000000481337223 */ /* 0x180fe20000010807 */
[-C--:B------:R-:W-:Y:S01]  /*6530*/  FFMA.FTZ R52, R126, R4.reuse, -R7 ;  /* 0x000000047e347223 */ /* 0x080fe20000010807 */
[----:B-1----:R-:W-:-:S03]  /*6540*/  FFMA.FTZ R9, R164, R4, -R6 ;  /* 0x00000004a4097223 */ /* 0x002fc60000010806 */
[----:B------:R-:W1:Y:S01]  /*6550*/  MUFU.EX2 R18, R11 ;  /* 0x0000000b00127308 */ /* 0x000e620000000800 */
[-CC-:B------:R-:W-:Y:S01]  /*6560*/  FFMA.FTZ R54, R118, R4.reuse, -R7.reuse ;  /* 0x0000000476367223 */ /* 0x180fe20000010807 */
        /* <DEDUP_REMOVED lines=19> */
[-C--:B------:R-:W-:Y:S01]  /*66a0*/  FFMA.FTZ R245, R22, R4.reuse, -R7 ;  /* 0x0000000416f57223 */ /* 0x080fe20000010807 */
[----:B------:R-:W4:Y:S01]  /*66b0*/  MUFU.EX2 R13, R13 ;  /* 0x0000000d000d7308 */ /* 0x000f220000000800 */
[-CC-:B------:R-:W-:Y:S01]  /*66c0*/  FFMA.FTZ R137, R137, R4.reuse, -R5.reuse ;  /* 0x0000000489897223 */ /* 0x180fe20000010805 */
[-CC-:B------:R-:W-:Y:S01]  /*66d0*/  FFMA.FTZ R131, R131, R4.reuse, -R5.reuse ;  /* 0x0000000483837223 */ /* 0x180fe20000010805 */
[-CC-:B------:R-:W-:Y:S01]  /*66e0*/  FFMA.FTZ R139, R122, R4.reuse, -R5.reuse ;  /* 0x000000047a8b7223 */ /* 0x180fe20000010805 */
[-CC-:B------:R-:W-:Y:S01]  /*66f0*/  FFMA.FTZ R168, R75, R4.reuse, -R5.reuse ;  /* 0x000000044ba87223 */ /* 0x180fe20000010805 */
[-CC-:B------:R-:W-:Y:S01]  /*6700*/  FFMA.FTZ R213, R42, R4.reuse, -R5.reuse ;  /* 0x000000042ad57223 */ /* 0x180fe20000010805 */
[-CC-:B------:R-:W-:Y:S01]  /*6710*/  FFMA.FTZ R212, R43, R4.reuse, -R5.reuse ;  /* 0x000000042bd47223 */ /* 0x180fe20000010805 */
[-C--:B------:R-:W-:Y:S01]  /*6720*/  FFMA.FTZ R188, R35, R4.reuse, -R5 ;  /* 0x0000000423bc7223 */ /* 0x080fe20000010805 */
[----:B------:R-:W-:Y:S01]  /*6730*/  MUFU.EX2 R11, R9 ;  /* 0x00000009000b7308 */ /* 0x000fe20000000800 */
[-CC-:B------:R-:W-:Y:S01]  /*6740*/  FFMA.FTZ R7, R165, R4.reuse, -R6.reuse ;  /* 0x00000004a5077223 */ /* 0x180fe20000010806 */
[----:B------:R-:W-:Y:S01]  /*6750*/  FMUL.FTZ R5, R4, R37 ;  /* 0x0000002504057220 */ /* 0x000fe20000410000 */
[----:B------:R-:W-:Y:S01]  /*6760*/  FSETP.NEU.FTZ.AND P1, PT, R37, -INF , PT ;  /* 0xff8000002500780b */ /* 0x000fe20003f3d000 */
[-CC-:B------:R-:W-:Y:S01]  /*6770*/  FFMA.FTZ R10, R161, R4.reuse, -R6.reuse ;  /* 0x00000004a10a7223 */ /* 0x180fe20000010806 */
[----:B------:R-:W-:-:S03]  /*6780*/  FFMA.FTZ R23, R152, R4, -R6 ;  /* 0x0000000498177223 */ /* 0x000fc60000010806 */
[----:B------:R-:W4:Y:S01]  /*6790*/  MUFU.EX2 R9, R8 ;  /* 0x0000000800097308 */ /* 0x000f220000000800 */
        /* <DEDUP_REMOVED lines=26> */
[----:B------:R-:W-:Y:S01]  /*6940*/  FFMA.FTZ R242, R25, R4, -R6 ;  /* 0x0000000419f27223 */ /* 0x000fe20000010806 */
[----:B------:R-:W4:Y:S01]  /*6950*/  MUFU.EX2 R12, R12 ;  /* 0x0000000c000c7308 */ /* 0x000f220000000800 */
[----:B------:R-:W-:Y:S01]  /*6960*/  FADD.FTZ R6, R17, R16 ;  /* 0x0000001011067221 */ /* 0x000fe20000010000 */
[----:B------:R-:W-:-:S02]  /*6970*/  SHF.R.S32.HI R190, RZ, 0x1f, R214 ;  /* 0x0000001fffbe7819 */ /* 0x000fc400000114d6 */
[----:B------:R-:W-:-:S04]  /*6980*/  FSEL R5, R5, RZ, P1 ;  /* 0x000000ff05057208 */ /* 0x000fc80000800000 */
[----:B------:R2:W4:Y:S01]  /*6990*/  MUFU.EX2 R8, R7 ;  /* 0x0000000700087308 */ /* 0x0005220000000800 */
[----:B---3--:R-:W-:Y:S01]  /*69a0*/  FADD.FTZ R6, R15, R6 ;  /* 0x000000060f067221 */ /* 0x008fe20000010000 */
[----:B------:R-:W-:Y:S01]  /*69b0*/  LEA.HI R190, R190, R214, RZ, 0x5 ;  /* 0x000000d6bebe7211 */ /* 0x000fe200078f28ff */
[-CC-:B------:R-:W-:Y:S01]  /*69c0*/  FFMA.FTZ R22, R171, R4.reuse, -R5.reuse ;  /* 0x00000004ab167223 */ /* 0x180fe20000010805 */
[-CC-:B------:R-:W-:Y:S01]  /*69d0*/  FFMA.FTZ R25, R167, R4.reuse, -R5.reuse ;  /* 0x00000004a7197223 */ /* 0x180fe20000010805 */
[----:B------:R-:W-:-:S03]  /*69e0*/  FFMA.FTZ R26, R173, R4, -R5 ;  /* 0x00000004ad1a7223 */ /* 0x000fc60000010805 */
[----:B------:R-:W3:Y:S01]  /*69f0*/  MUFU.EX2 R10, R10 ;  /* 0x0000000a000a7308 */ /* 0x000ee20000000800 */
[-CC-:B------:R-:W-:Y:S01]  /*6a00*/  FFMA.FTZ R28, R166, R4.reuse, -R5.reuse ;  /* 0x00000004a61c7223 */ /* 0x180fe20000010805 */
[-CC-:B------:R-:W-:Y:S01]  /*6a10*/  FFMA.FTZ R30, R162, R4.reuse, -R5.reuse ;  /* 0x00000004a21e7223 */ /* 0x180fe20000010805 */
[-CC-:B------:R-:W-:Y:S01]  /*6a20*/  FFMA.FTZ R31, R159, R4.reuse, -R5.reuse ;  /* 0x000000049f1f7223 */ /* 0x180fe20000010805 */
[-CC-:B------:R-:W-:Y:S01]  /*6a30*/  FFMA.FTZ R35, R158, R4.reuse, -R5.reuse ;  /* 0x000000049e237223 */ /* 0x180fe20000010805 */
[-CC-:B------:R-:W-:Y:S01]  /*6a40*/  FFMA.FTZ R42, R154, R4.reuse, -R5.reuse ;  /* 0x000000049a2a7223 */ /* 0x180fe20000010805 */
[-C--:B------:R-:W-:Y:S01]  /*6a50*/  FFMA.FTZ R76, R144, R4.reuse, -R5 ;  /* 0x00000004904c7223 */ /* 0x080fe20000010805 */
[----:B--2---:R-:W-:Y:S01]  /*6a60*/  FADD.FTZ R7, R21, R19 ;  /* 0x0000001315077221 */ /* 0x004fe20000010000 */
        /* <DEDUP_REMOVED lines=23> */
[----:B------:R-:W-:Y:S01]  /*6be0*/  F2FP.F16.F32.PACK_AB R71, R19, R21 ;  /* 0x000000151347723e */ /* 0x000fe200000000ff */
[----:B------:R-:W-:Y:S01]  /*6bf0*/  FADD.FTZ R5, R20, R7 ;  /* 0x0000000714057221 */ /* 0x000fe20000010000 */
[----:B------:R-:W-:Y:S01]  /*6c00*/  FADD.FTZ R4, R14, R6 ;  /* 0x000000060e047221 */ /* 0x000fe20000010000 */
[----:B------:R-:W-:-:S02]  /*6c10*/  SHF.R.S32.HI R190, RZ, 0x5, R190 ;  /* 0x00000005ffbe7819 */ /* 0x000fc400000114be */
[C---:B------:R-:W-:Y:S01]  /*6c20*/  PRMT R39, R71.reuse, 0x7632, R39 ;  /* 0x0000763247277816 */ /* 0x040fe20000000027 */
[----:B-1----:R-:W-:Y:S01]  /*6c30*/  FADD.FTZ R32, R18, R5 ;  /* 0x0000000512207221 */ /* 0x002fe20000010000 */
[----:B------:R-:W-:Y:S01]  /*6c40*/  PRMT R36, R71, 0x7610, R36 ;  /* 0x0000761047247816 */ /* 0x000fe20000000024 */
[----:B----4-:R-:W-:Y:S01]  /*6c50*/  FADD.FTZ R4, R13, R4 ;  /* 0x000000040d047221 */ /* 0x010fe20000010000 */
[----:B------:R-:W-:Y:S02]  /*6c60*/  IMAD.SHL.U32 R71, R172, 0x4, RZ ;  /* 0x00000004ac477824 */ /* 0x000fe400078e00ff */
[----:B------:R-:W-:Y:S01]  /*6c70*/  FADD.FTZ R5, R11, R9 ;  /* 0x000000090b057221 */ /* 0x000fe20000010000 */
[----:B------:R-:W-:Y:S02]  /*6c80*/  IMAD R190, R211, 0x8, R190 ;  /* 0x00000008d3be7824 */ /* 0x000fe400078e02be */
[----:B------:R-:W-:Y:S01]  /*6c90*/  FADD.FTZ R21, R12, R4 ;  /* 0x000000040c157221 */ /* 0x000fe20000010000 */
[----:B------:R-:W-:Y:S01]  /*6ca0*/  IMAD.WIDE.U32 R128, R215, -0x2daee0ad, RZ ;  /* 0xd2511f53d7807825 */ /* 0x000fe200078e00ff */
[----:B------:R-:W-:-:S03]  /*6cb0*/  LOP3.LUT R4, R193, R71, RZ, 0x3c, !PT ;  /* 0x00000047c1047212 */ /* 0x000fc600078e3cff */
[----:B------:R-:W-:Y:S01]  /*6cc0*/  FADD.FTZ R5, R8, R5 ;  /* 0x0000000508057221 */ /* 0x000fe20000010000 */
[----:B------:R-:W-:Y:S01]  /*6cd0*/  LOP3.LUT R197, R192, R185, RZ, 0x3c, !PT ;  /* 0x000000b9c0c57212 */ /* 0x000fe200078e3cff */
[----:B------:R-:W-:Y:S01]  /*6ce0*/  IMAD.WIDE.U32 R194, R190, -0x326172a9, RZ ;  /* 0xcd9e8d57bec27825 */ /* 0x000fe200078e00ff */
[----:B------:R-:W-:-:S03]  /*6cf0*/  F2FP.F16.F32.PACK_AB R19, R16, R17 ;  /* 0x000000111013723e */ /* 0x000fc600000000ff */
[----:B---3--:R-:W-:Y:S01]  /*6d00*/  FADD.FTZ R16, R10, R5 ;  /* 0x000000050a107221 */ /* 0x008fe20000010000 */
[----:B------:R-:W-:Y:S02]  /*6d10*/  LOP3.LUT R4, R4, R129, RZ, 0x3c, !PT ;  /* 0x0000008104047212 */ /* 0x000fe400078e3cff */
[----:B------:R-:W-:Y:S01]  /*6d20*/  LOP3.LUT R5, R197, R195, RZ, 0x3c, !PT ;  /* 0x000000c3c5057212 */ /* 0x000fe200078e3cff */
[----:B------:R-:W-:Y:S02]  /*6d30*/  VIADD R215, R192, 0x9e3779b9 ;  /* 0x9e3779b9c0d77836 */ /* 0x000fe40000000000 */
[----:B------:R-:W-:-:S04]  /*6d40*/  IMAD.WIDE.U32 R40, R4, -0x326172a9, RZ ;  /* 0xcd9e8d5704287825 */ /* 0x000fc800078e00ff */
[----:B------:R-:W-:Y:S02]  /*6d50*/  VIADD R196, R193, 0xbb67ae85 ;  /* 0xbb67ae85c1c47836 */ /* 0x000fe40000000000 */
[----:B------:R-:W-:Y:S01]  /*6d60*/  IMAD.WIDE.U32 R238, R5, -0x2daee0ad, RZ ;  /* 0xd2511f5305ee7825 */ /* 0x000fe200078e00ff */
[----:B------:R-:W-:Y:S02]  /*6d70*/  F2FP.F16.F32.PACK_AB R7, R18, R20 ;  /* 0x000000141207723e */ /* 0x000fe400000000ff */
[----:B------:R-:W-:Y:S02]  /*6d80*/  LOP3.LUT R6, R41, R215, R194, 0x96, !PT ;  /* 0x000000d729067212 */ /* 0x000fe400078e96c2 */
[----:B------:R-:W-:Y:S01]  /*6d90*/  LOP3.LUT R4, R239, R196, R128, 0x96, !PT ;  /* 0x000000c4ef047212 */ /* 0x000fe200078e9680 */
[----:B------:R-:W-:Y:S01]  /*6da0*/  VIADD R216, R193, 0x76cf5d0a ;  /* 0x76cf5d0ac1d87836 */ /* 0x000fe20000000000 */
[C---:B------:R-:W-:Y:S02]  /*6db0*/  PRMT R2, R7.reuse, 0x7610, R2 ;  /* 0x0000761007027816 */ /* 0x040fe40000000002 */
[----:B------:R-:W-:Y:S01]  /*6dc0*/  PRMT R3, R7, 0x7632, R3 ;  /* 0x0000763207037816 */ /* 0x000fe20000000003 */
[----:B------:R-:W-:Y:S01]  /*6dd0*/  IMAD.WIDE.U32 R6, R6, -0x2daee0ad, RZ ;  /* 0xd2511f5306067825 */ /* 0x000fe200078e00ff */
[----:B------:R-:W-:-:S03]  /*6de0*/  F2FP.F16.F32.PACK_AB R20, R10, R8 ;  /* 0x000000080a14723e */ /* 0x000fc600000000ff */
[----:B------:R-:W-:Y:S02]  /*6df0*/  VIADD R214, R192, 0x3c6ef372 ;  /* 0x3c6ef372c0d67836 */ /* 0x000fe40000000000 */
[----:B------:R-:W-:Y:S01]  /*6e00*/  IMAD.WIDE.U32 R4, R4, -0x326172a9, RZ ;  /* 0xcd9e8d5704047825 */ /* 0x000fe200078e00ff */
[----:B------:R-:W-:-:S04]  /*6e10*/  LOP3.LUT R10, R7, R216, R238, 0x96, !PT ;  /* 0x000000d8070a7212 */ /* 0x000fc800078e96ee */
[----:B------:R-:W-:Y:S01]  /*6e20*/  LOP3.LUT R8, R5, R214, R40, 0x96, !PT ;  /* 0x000000d605087212 */ /* 0x000fe200078e9628 */
[----:B------:R-:W-:Y:S01]  /*6e30*/  VIADD R211, R192, 0xdaa66d2b ;  /* 0xdaa66d2bc0d37836 */ /* 0x000fe20000000000 */
[----:B------:R-:W-:Y:S01]  /*6e40*/  F2FP.F16.F32.PACK_AB R18, R9, R11 ;  /* 0x0000000b0912723e */ /* 0x000fe200000000ff */
[----:B------:R-:W-:Y:S01]  /*6e50*/  IMAD.WIDE.U32 R10, R10, -0x326172a9, RZ ;  /* 0xcd9e8d570a0a7825 */ /* 0x000fe200078e00ff */
[----:B------:R-:W-:-:S03]  /*6e60*/  F2FP.F16.F32.PACK_AB R29, R12, R13 ;  /* 0x0000000d0c1d723e */ /* 0x000fc600000000ff */
[----:B------:R-:W-:Y:S02]  /*6e70*/  VIADD R221, R193, 0x32370b8f ;  /* 0x32370b8fc1dd7836 */ /* 0x000fe40000000000 */
[----:B------:R-:W-:Y:S01]  /*6e80*/  IMAD.WIDE.U32 R8, R8, -0x2daee0ad, RZ ;  /* 0xd2511f5308087825 */ /* 0x000fe200078e00ff */
[----:B------:R-:W-:-:S04]  /*6e90*/  LOP3.LUT R12, R11, R211, R4, 0x96, !PT ;  /* 0x000000d30b0c7212 */ /* 0x000fc800078e9604 */
[----:B------:R-:W-:Y:S01]  /*6ea0*/  LOP3.LUT R6, R9, R221, R6, 0x96, !PT ;  /* 0x000000dd09067212 */ /* 0x000fe200078e9606 */
[----:B------:R-:W-:-:S04]  /*6eb0*/  IMAD.WIDE.U32 R12, R12, -0x2daee0ad, RZ ;  /* 0xd2511f530c0c7825 */ /* 0x000fc800078e00ff */
[----:B------:R-:W-:Y:S02]  /*6ec0*/  VIADD R219, R193, 0xed9eba14 ;  /* 0xed9eba14c1db7836 */ /* 0x000fe40000000000 */
[----:B------:R-:W-:-:S04]  /*6ed0*/  IMAD.WIDE.U32 R6, R6, -0x326172a9, RZ ;  /* 0xcd9e8d5706067825 */ /* 0x000fc800078e00ff */
[----:B------:R-:W-:Y:S01]  /*6ee0*/  VIADD R220, R192, 0x78dde6e4 ;  /* 0x78dde6e4c0dc7836 */ /* 0x000fe20000000000 */
[----:B------:R-:W-:-:S04]  /*6ef0*/  LOP3.LUT R8, R13, R219, R8, 0x96, !PT ;  /* 0x000000db0d087212 */ /* 0x000fc800078e9608 */
[----:B------:R-:W-:Y:S01]  /*6f00*/  LOP3.LUT R10, R7, R220, R10, 0x96, !PT ;  /* 0x000000dc070a7212 */ /* 0x000fe200078e960a */
[----:B------:R-:W-:-:S04]  /*6f10*/  IMAD.WIDE.U32 R8, R8, -0x326172a9, RZ ;  /* 0xcd9e8d5708087825 */ /* 0x000fc800078e00ff */
[----:B------:R-:W-:Y:S02]  /*6f20*/  VIADD R218, R192, 0x1715609d ;  /* 0x1715609dc0da7836 */ /* 0x000fe40000000000 */
[----:B------:R-:W-:-:S04]  /*6f30*/  IMAD.WIDE.U32 R10, R10, -0x2daee0ad, RZ ;  /* 0xd2511f530a0a7825 */ /* 0x000fc800078e00ff */
[----:B------:R-:W-:Y:S01]  /*6f40*/  VIADD R217, R193, 0xa9066899 ;  /* 0xa9066899c1d97836 */ /* 0x000fe20000000000 */
[----:B------:R-:W-:-:S04]  /*6f50*/  LOP3.LUT R13, R9, R218, R6, 0x96, !PT ;  /* 0x000000da090d7212 */ /* 0x000fc800078e9606 */
[----:B------:R-:W-:-:S05]  /*6f60*/  LOP3.LUT R6, R11, R217, R12, 0x96, !PT ;  /* 0x000000d90b067212 */ /* 0x000fca00078e960c */
[----:B------:R-:W-:-:S05]  /*6f70*/  IMAD.WIDE.U32 R6, R6, -0x326172a9, RZ ;  /* 0xcd9e8d5706067825 */ /* 0x000fca00078e00ff */
[----:B------:R-:W-:-:S04]  /*6f80*/  LOP3.LUT R8, R7, R222, R8, 0x96, !PT ;  /* 0x000000de07087212 */ /* 0x000fc800078e9608 */
[----:B------:R-:W-:-:S04]  /*6f90*/  LOP3.LUT R9, R8, 0xff, RZ, 0xc0, !PT ;  /* 0x000000ff08097812 */ /* 0x000fc800078ec0ff */
[----:B------:R-:W-:Y:S02]  /*6fa0*/  ISETP.GE.U32.AND P3, PT, R199, R9, PT ;  /* 0x00000009c700720c */ /* 0x000fe40003f66070 */
[----:B------:R-:W-:-:S04]  /*6fb0*/  LOP3.LUT R9, R8, 0xffff, RZ, 0xc0, !PT ;  /* 0x0000ffff08097812 */ /* 0x000fc800078ec0ff */
[----:B------:R-:W-:-:S04]  /*6fc0*/  SHF.R.U32.HI R9, RZ, 0x8, R9 ;  /* 0x00000008ff097819 */ /* 0x000fc80000011609 */
[----:B------:R-:W-:-:S04]  /*6fd0*/  LOP3.LUT R9, R9, 0xffff, RZ, 0xc0, !PT ;  /* 0x0000ffff09097812 */ /* 0x000fc800078ec0ff */
[----:B------:R-:W-:Y:S02]  /*6fe0*/  ISETP.GE.U32.AND P4, PT, R199, R9, PT ;  /* 0x00000009c700720c */ /* 0x000fe40003f86070 */
[--C-:B------:R-:W-:Y:S02]  /*6ff0*/  SHF.R.U32.HI R9, RZ, 0x10, R8.reuse ;  /* 0x00000010ff097819 */ /* 0x100fe40000011608 */
[----:B------:R-:W-:Y:S02]  /*7000*/  SHF.R.U32.HI R8, RZ, 0x18, R8 ;  /* 0x00000018ff087819 */ /* 0x000fe40000011608 */
[----:B------:R-:W-:Y:S02]  /*7010*/  LOP3.LUT R9, R9, 0xff, RZ, 0xc0, !PT ;  /* 0x000000ff09097812 */ /* 0x000fe400078ec0ff */
[----:B------:R-:W-:Y:S01]  /*7020*/  ISETP.GE.U32.AND P0, PT, R199, R8, PT ;  /* 0x00000008c700720c */ /* 0x000fe20003f06070 */
[----:B------:R-:W1:Y:S01]  /*7030*/  MUFU.EX2 R23, R23 ;  /* 0x0000001700177308 */ /* 0x000e620000000800 */
[----:B------:R-:W-:-:S02]  /*7040*/  LOP3.LUT R8, R6, 0xff, RZ, 0xc0, !PT ;  /* 0x000000ff06087812 */ /* 0x000fc400078ec0ff */
[C---:B------:R-:W-:Y:S02]  /*7050*/  ISETP.GE.U32.AND P5, PT, R199.reuse, R9, PT ;  /* 0x00000009c700720c */ /* 0x040fe40003fa6070 */
[--C-:B------:R-:W-:Y:S02]  /*7060*/  SHF.R.U32.HI R9, RZ, 0x10, R6.reuse ;  /* 0x00000010ff097819 */ /* 0x100fe40000011606 */
[----:B------:R-:W-:Y:S02]  /*7070*/  ISETP.GE.U32.AND P2, PT, R199, R8, PT ;  /* 0x00000008c700720c */ /* 0x000fe40003f46070 */
[----:B------:R-:W-:Y:S02]  /*7080*/  SHF.R.U32.HI R8, RZ, 0x18, R6 ;  /* 0x00000018ff087819 */ /* 0x000fe40000011606 */
[----:B------:R-:W-:Y:S02]  /*7090*/  LOP3.LUT R11, R6, 0xffff, RZ, 0xc0, !PT ;  /* 0x0000ffff060b7812 */ /* 0x000fe400078ec0ff */
[----:B------:R-:W-:Y:S01]  /*70a0*/  LOP3.LUT R6, R9, 0xff, RZ, 0xc0, !PT ;  /* 0x000000ff09067812 */ /* 0x000fe200078ec0ff */
[----:B------:R-:W2:Y:S01]  /*70b0*/  MUFU.EX2 R12, R24 ;  /* 0x00000018000c7308 */ /* 0x000ea20000000800 */
[----:B------:R-:W-:-:S02]  /*70c0*/  F2FP.F16.F32.PACK_AB R27, R14, R15 ;  /* 0x0000000f0e1b723e */ /* 0x000fc400000000ff */
[----:B------:R-:W-:Y:S01]  /*70d0*/  ISETP.GE.U32.AND P6, PT, R199, R6, PT ;  /* 0x00000006c700720c */ /* 0x000fe20003fc6070 */
[----:B------:R-:W-:-:S04]  /*70e0*/  IMAD.WIDE.U32 R6, R13, -0x2daee0ad, RZ ;  /* 0xd2511f530d067825 */ /* 0x000fc800078e00ff */
[----:B------:R-:W-:Y:S01]  /*70f0*/  MUFU.EX2 R22, R22 ;  /* 0x0000001600167308 */ /* 0x000fe20000000800 */
[----:B------:R-:W-:Y:S02]  /*7100*/  ISETP.GE.U32.AND P1, PT, R199, R8, PT ;  /* 0x00000008c700720c */ /* 0x000fe40003f26070 */
[----:B------:R-:W-:-:S05]  /*7110*/  LOP3.LUT R8, R7, R223, R10, 0x96, !PT ;  /* 0x000000df07087212 */ /* 0x000fca00078e960a */
[----:B------:R-:W3:Y:S01]  /*7120*/  MUFU.EX2 R15, R25 ;  /* 0x00000019000f7308 */ /* 0x000ee20000000800 */
[C---:B------:R-:W-:Y:S02]  /*7130*/  LOP3.LUT R14, R6.reuse, 0xffff, RZ, 0xc0, !PT ;  /* 0x0000ffff060e7812 */ /* 0x040fe400078ec0ff */
[----:B------:R-:W-:Y:S02]  /*7140*/  LOP3.LUT R9, R6, 0xff, RZ, 0xc0, !PT ;  /* 0x000000ff06097812 */ /* 0x000fe400078ec0ff */
[----:B------:R-:W-:-:S03]  /*7150*/  SHF.R.U32.HI R10, RZ, 0x10, R6 ;  /* 0x00000010ff0a7819 */ /* 0x000fc60000011606 */
[----:B------:R-:W4:Y:S01]  /*7160*/  MUFU.EX2 R17, R26 ;  /* 0x0000001a00117308 */ /* 0x000f220000000800 */
[----:B------:R-:W-:Y:S01]  /*7170*/  SHF.R.U32.HI R7, RZ, 0x18, R6 ;  /* 0x00000018ff077819 */ /* 0x000fe20000011606 */
[----:B-1----:R-:W-:-:S06]  /*7180*/  FADD.FTZ R6, R23, R16 ;  /* 0x0000001017067221 */ /* 0x002fcc0000010000 */
[----:B------:R-:W1:Y:S01]  /*7190*/  MUFU.EX2 R16, R28 ;  /* 0x0000001c00107308 */ /* 0x000e620000000800 */
[----:B--2---:R-:W-:Y:S01]  /*71a0*/  FADD.FTZ R13, R12, R6 ;  /* 0x000000060c0d7221 */ /* 0x004fe20000010000 */
[----:B---3--:R-:W-:Y:S01]  /*71b0*/  FADD.FTZ R6, R22, R15 ;  /* 0x0000000f16067221 */ /* 0x008fe20000010000 */
[----:B------:R-:W-:Y:S02]  /*71c0*/  PRMT R153, R19, 0x7632, R153 ;  /* 0x0000763213997816 */ /* 0x000fe40000000099 */
[----:B------:R-:W-:Y:S01]  /*71d0*/  F2FP.F16.F32.PACK_AB R248, R15, R22 ;  /* 0x000000160ff8723e */ /* 0x000fe200000000ff */
[----:B----4-:R-:W-:Y:S01]  /*71e0*/  FADD.FTZ R6, R17, R6 ;  /* 0x0000000611067221 */ /* 0x010fe20000010000 */
[----:B------:R-:W-:Y:S01]  /*71f0*/  PRMT R154, R19, 0x7610, R154 ;  /* 0x00007610139a7816 */ /* 0x000fe2000000009a */
[----:B------:R-:W-:Y:S02]  /*7200*/  @!P4 HADD2 R44, -R153.H0_H0, -RZ.H0_H0 ;  /* 0xa00000ff992cc230 */ /* 0x000fe40000000900 */
[----:B-1----:R-:W-:Y:S01]  /*7210*/  FADD.FTZ R15, R16, R6 ;  /* 0x00000006100f7221 */ /* 0x002fe20000010000 */
[----:B------:R-:W-:-:S02]  /*7220*/  SHF.R.U32.HI R6, RZ, 0x8, R11 ;  /* 0x00000008ff067819 */ /* 0x000fc4000001160b */
[----:B------:R-:W-:Y:S02]  /*7230*/  PRMT R24, R154, 0x5410, R153 ;  /* 0x000054109a187816 */ /* 0x000fe40000000099 */
[----:B------:R-:W-:Y:S02]  /*7240*/  LOP3.LUT R6, R6, 0xffff, RZ, 0xc0, !PT ;  /* 0x0000ffff06067812 */ /* 0x000fe400078ec0ff */
[----:B------:R-:W-:Y:S02]  /*7250*/  PRMT R118, R18, 0x7610, R118 ;  /* 0x0000761012767816 */ /* 0x000fe40000000076 */
[----:B------:R-:W-:Y:S02]  /*7260*/  @!P4 PRMT R153, R44, 0x5410, RZ ;  /* 0x000054102c99c816 */ /* 0x000fe400000000ff */
[----:B------:R-:W-:Y:S02]  /*7270*/  ISETP.GE.U32.AND P4, PT, R199, R6, PT ;  /* 0x00000006c700720c */ /* 0x000fe40003f86070 */
[----:B------:R-:W-:Y:S01]  /*7280*/  SHF.R.U32.HI R6, RZ, 0x10, R8 ;  /* 0x00000010ff067819 */ /* 0x000fe20000011608 */
[----:B------:R-:W-:Y:S01]  /*7290*/  @!P5 HADD2 R46, -R118.H0_H0, -RZ.H0_H0 ;  /* 0xa00000ff762ed230 */ /* 0x000fe20000000900 */
[----:B------:R-:W-:-:S02]  /*72a0*/  F2FP.F16.F32.PACK_AB R156, R16, R17 ;  /* 0x00000011109c723e */ /* 0x000fc400000000ff */
[----:B------:R-:W1:Y:S01]  /*72b0*/  MUFU.EX2 R16, R33 ;  /* 0x0000002100107308 */ /* 0x000e620000000800 */
[----:B------:R-:W-:Y:S02]  /*72c0*/  PRMT R119, R18, 0x7632, R119 ;  /* 0x0000763212777816 */ /* 0x000fe40000000077 */
[C---:B------:R-:W-:Y:S02]  /*72d0*/  PRMT R97, R27.reuse, 0x7610, R97 ;  /* 0x000076101b617816 */ /* 0x040fe40000000061 */
[----:B------:R-:W-:Y:S02]  /*72e0*/  LOP3.LUT R6, R6, 0xff, RZ, 0xc0, !PT ;  /* 0x000000ff06067812 */ /* 0x000fe400078ec0ff */
[----:B------:R-:W-:Y:S01]  /*72f0*/  PRMT R189, R118, 0x5410, R119 ;  /* 0x0000541076bd7816 */ /* 0x000fe20000000077 */
[----:B------:R-:W2:Y:S01]  /*7300*/  MUFU.EX2 R11, R34 ;  /* 0x00000022000b7308 */ /* 0x000ea20000000800 */
[----:B------:R-:W-:Y:S01]  /*7310*/  @!P5 PRMT R118, R46, 0x5410, RZ ;  /* 0x000054102e76d816 */ /* 0x000fe200000000ff */
[----:B------:R-:W-:Y:S01]  /*7320*/  @!P2 HADD2 R59, -R97.H0_H0, -RZ.H0_H0 ;  /* 0xa00000ff613ba230 */ /* 0x000fe20000000900 */
[----:B------:R-:W-:-:S02]  /*7330*/  PRMT R94, R27, 0x7632, R94 ;  /* 0x000076321b5e7816 */ /* 0x000fc4000000005e */
[----:B------:R-:W-:Y:S02]  /*7340*/  ISETP.GE.U32.AND P5, PT, R199, R6, PT ;  /* 0x00000006c700720c */ /* 0x000fe40003fa6070 */
[----:B------:R-:W-:Y:S02]  /*7350*/  LOP3.LUT R6, R8, 0xff, RZ, 0xc0, !PT ;  /* 0x000000ff08067812 */ /* 0x000fe400078ec0ff */
[C---:B------:R-:W-:Y:S02]  /*7360*/  PRMT R0, R156.reuse, 0x7610, R0 ;  /* 0x000076109c007816 */ /* 0x040fe40000000000 */
[----:B------:R-:W-:Y:S01]  /*7370*/  PRMT R210, R156, 0x7632, R210 ;  /* 0x000076329cd27816 */ /* 0x000fe200000000d2 */
[----:B------:R-:W-:Y:S01]  /*7380*/  @!P0 HADD2 R49, -R119.H0_H0, -RZ.H0_H0 ;  /* 0xa00000ff77318230 */ /* 0x000fe20000000900 */
[----:B------:R-:W-:Y:S01]  /*7390*/  PRMT R156, R97, 0x5410, R94 ;  /* 0x00005410619c7816 */ /* 0x000fe2000000005e */
[----:B------:R-:W-:Y:S01]  /*73a0*/  @!P4 HADD2 R60, -R94.H0_H0, -RZ.H0_H0 ;  /* 0xa00000ff5e3cc230 */ /* 0x000fe20000000900 */
[----:B------:R-:W-:-:S02]  /*73b0*/  @!P2 PRMT R97, R59, 0x5410, RZ ;  /* 0x000054103b61a816 */ /* 0x000fc400000000ff */
[----:B------:R-:W-:Y:S02]  /*73c0*/  PRMT R93, R20, 0x7632, R93 ;  /* 0x00007632145d7816 */ /* 0x000fe4000000005d */
[----:B------:R-:W-:Y:S02]  /*73d0*/  ISETP.GE.U32.AND P2, PT, R199, R6, PT ;  /* 0x00000006c700720c */ /* 0x000fe40003f46070 */
[----:B------:R-:W-:Y:S01]  /*73e0*/  SHF.R.U32.HI R6, RZ, 0x18, R8 ;  /* 0x00000018ff067819 */ /* 0x000fe20000011608 */
[----:B------:R-:W-:Y:S01]  /*73f0*/  @!P3 HADD2 R47, -R154.H0_H0, -RZ.H0_H0 ;  /* 0xa00000ff9a2fb230 */ /* 0x000fe20000000900 */
[----:B------:R-:W-:Y:S01]  /*7400*/  @!P0 PRMT R119, R49, 0x5410, RZ ;  /* 0x0000541031778816 */ /* 0x000fe200000000ff */
[----:B------:R-:W-:Y:S01]  /*7410*/  @!P1 HADD2 R61, -R93.H0_H0, -RZ.H0_H0 ;  /* 0xa00000ff5d3d9230 */ /* 0x000fe20000000900 */
[----:B------:R-:W-:Y:S02]  /*7420*/  @!P4 PRMT R94, R60, 0x5410, RZ ;  /* 0x000054103c5ec816 */ /* 0x000fe400000000ff */
[----:B------:R-:W-:-:S02]  /*7430*/  PRMT R91, R20, 0x7610, R91 ;  /* 0x00007610145b7816 */ /* 0x000fc4000000005b */
[C---:B------:R-:W-:Y:S01]  /*7440*/  ISETP.GE.U32.AND P0, PT, R199.reuse, R7, PT ;  /* 0x00000007c700720c */ /* 0x040fe20003f06070 */
[----:B-1----:R-:W-:Y:S01]  /*7450*/  FADD.FTZ R7, R16, R21 ;  /* 0x0000001510077221 */ /* 0x002fe20000010000 */
[----:B------:R-:W-:Y:S02]  /*7460*/  ISETP.GE.U32.AND P4, PT, R199, R6, PT ;  /* 0x00000006c700720c */ /* 0x000fe40003f86070 */
[----:B------:R-:W-:Y:S02]  /*7470*/  LOP3.LUT R6, R10, 0xff, RZ, 0xc0, !PT ;  /* 0x000000ff0a067812 */ /* 0x000fe400078ec0ff */
[----:B------:R-:W-:Y:S02]  /*7480*/  LOP3.LUT R8, R8, 0xffff, RZ, 0xc0, !PT ;  /* 0x0000ffff08087812 */ /* 0x000fe400078ec0ff */
[----:B------:R-:W-:Y:S02]  /*7490*/  @!P3 PRMT R154, R47, 0x5410, RZ ;  /* 0x000054102f9ab816 */ /* 0x000fe400000000ff */
[----:B------:R-:W-:-:S02]  /*74a0*/  PRMT R205, R91, 0x5410, R93 ;  /* 0x000054105bcd7816 */ /* 0x000fc4000000005d */
[----:B------:R-:W-:Y:S01]  /*74b0*/  ISETP.GE.U32.AND P3, PT, R199, R9, PT ;  /* 0x00000009c700720c */ /* 0x000fe20003f66070 */
[----:B--2---:R-:W-:Y:S01]  /*74c0*/  FADD.FTZ R9, R11, R7 ;  /* 0x000000070b097221 */ /* 0x004fe20000010000 */
[----:B------:R-:W-:Y:S02]  /*74d0*/  @!P1 PRMT R93, R61, 0x5410, RZ ;  /* 0x000054103d5d9816 */ /* 0x000fe400000000ff */
[----:B------:R-:W-:Y:S02]  /*74e0*/  ISETP.GE.U32.AND P1, PT, R199, R6, PT ;  /* 0x00000006c700720c */ /* 0x000fe40003f26070 */
[----:B------:R-:W-:Y:S02]  /*74f0*/  F2FP.F16.F32.PACK_AB R7, R11, R16 ;  /* 0x000000100b07723e */ /* 0x000fe400000000ff */
[----:B------:R-:W-:Y:S01]  /*7500*/  SHF.R.U32.HI R6, RZ, 0x8, R8 ;  /* 0x00000008ff067819 */ /* 0x000fe20000011608 */
[----:B------:R-:W1:Y:S01]  /*7510*/  MUFU.EX2 R11, R43 ;  /* 0x0000002b000b7308 */ /* 0x000e620000000800 */
[----:B------:R-:W-:-:S02]  /*7520*/  @!P6 HADD2 R62, -R91.H0_H0, -RZ.H0_H0 ;  /* 0xa00000ff5b3ee230 */ /* 0x000fc40000000900 */
[----:B------:R-:W-:Y:S02]  /*7530*/  LOP3.LUT R6, R6, 0xffff, RZ, 0xc0, !PT ;  /* 0x0000ffff06067812 */ /* 0x000fe400078ec0ff */
[----:B------:R-:W-:-:S03]  /*7540*/  PRMT R87, R29, 0x7610, R87 ;  /* 0x000076101d577816 */ /* 0x000fc60000000057 */
[----:B------:R-:W2:Y:S01]  /*7550*/  MUFU.EX2 R10, R45 ;  /* 0x0000002d000a7308 */ /* 0x000ea20000000800 */
[----:B------:R-:W-:Y:S02]  /*7560*/  @!P6 PRMT R91, R62, 0x5410, RZ ;  /* 0x000054103e5be816 */ /* 0x000fe400000000ff */
[----:B------:R-:W-:Y:S02]  /*7570*/  ISETP.GE.U32.AND P6, PT, R199, R6, PT ;  /* 0x00000006c700720c */ /* 0x000fe40003fc6070 */
[----:B------:R-:W-:Y:S01]  /*7580*/  SHF.R.U32.HI R6, RZ, 0x8, R14 ;  /* 0x00000008ff067819 */ /* 0x000fe2000001160e */
[----:B------:R-:W-:Y:S01]  /*7590*/  @!P2 HADD2 R66, -R87.H0_H0, -RZ.H0_H0 ;  /* 0xa00000ff5742a230 */ /* 0x000fe20000000900 */
[----:B------:R-:W-:Y:S01]  /*75a0*/  PRMT R96, R29, 0x7632, R96 ;  /* 0x000076321d607816 */ /* 0x000fe20000000060 */
[----:B------:R-:W-:Y:S01]  /*75b0*/  IMAD.MOV.U32 R29, RZ, RZ, R116 ;  /* 0x000000ffff1d7224 */ /* 0x000fe200078e0074 */
[----:B------:R-:W-:Y:S02]  /*75c0*/  F2FP.F16.F32.PACK_AB R12, R12, R23 ;  /* 0x000000170c0c723e */ /* 0x000fe400000000ff */
[----:B------:R-:W-:Y:S01]  /*75d0*/  LOP3.LUT R6, R6, 0xffff, RZ, 0xc0, !PT ;  /* 0x0000ffff06067812 */ /* 0x000fe200078ec0ff */
[----:B------:R-:W3:Y:S01]  /*75e0*/  MUFU.EX2 R22, R53 ;  /* 0x0000003500167308 */ /* 0x000ee20000000800 */
[----:B------:R-:W-:-:S02]  /*75f0*/  PRMT R116, R87, 0x5410, R96 ;  /* 0x0000541057747816 */ /* 0x000fc40000000060 */
[----:B------:R-:W-:Y:S02]  /*7600*/  @!P2 PRMT R87, R66, 0x5410, RZ ;  /* 0x000054104257a816 */ /* 0x000fe400000000ff */
[----:B------:R-:W-:-:S03]  /*7610*/  ISETP.GE.U32.AND P2, PT, R199, R6, PT ;  /* 0x00000006c700720c */ /* 0x000fc60003f46070 */
[----:B------:R-:W4:Y:S01]  /*7620*/  MUFU.EX2 R14, R30 ;  /* 0x0000001e000e7308 */ /* 0x000f220000000800 */
[C---:B------:R-:W-:Y:S01]  /*7630*/  PRMT R95, R12.reuse, 0x7632, R95 ;  /* 0x000076320c5f7816 */ /* 0x040fe2000000005f */
[----:B-1----:R-:W-:Y:S01]  /*7640*/  FADD.FTZ R6, R11, R13 ;  /* 0x0000000d0b067221 */ /* 0x002fe20000010000 */
[----:B------:R-:W-:-:S05]  /*7650*/  PRMT R90, R12, 0x7610, R90 ;  /* 0x000076100c5a7816 */ /* 0x000fca000000005a */
[----:B------:R-:W-:Y:S01]  /*7660*/  MUFU.EX2 R17, R56 ;  /* 0x0000003800117308 */ /* 0x000fe20000000800 */
[C---:B--2---:R-:W-:Y:S01]  /*7670*/  FADD.FTZ R8, R10.reuse, R6 ;  /* 0x000000060a087221 */ /* 0x044fe20000010000 */
[----:B------:R-:W-:-:S06]  /*7680*/  F2FP.F16.F32.PACK_AB R6, R10, R11 ;  /* 0x0000000b0a06723e */ /* 0x000fcc00000000ff */
[----:B------:R-:W1:Y:S08]  /*7690*/  MUFU.EX2 R12, R31 ;  /* 0x0000001f000c7308 */ /* 0x000e700000000800 */
[----:B------:R-:W2:Y:S01]  /*76a0*/  MUFU.EX2 R16, R50 ;  /* 0x0000003200107308 */ /* 0x000ea20000000800 */
[----:B------:R-:W-:-:S07]  /*76b0*/  PRMT R152, R7, 0x7610, R152 ;  /* 0x0000761007987816 */ /* 0x000fce0000000098 */
[----:B------:R-:W-:Y:S01]  /*76c0*/  MUFU.EX2 R19, R51 ;  /* 0x0000003300137308 */ /* 0x000fe20000000800 */
[----:B------:R-:W-:-:S07]  /*76d0*/  PRMT R89, R7, 0x7632, R89 ;  /* 0x0000763207597816 */ /* 0x000fce0000000059 */
[----:B------:R-:W2:Y:S01]  /*76e0*/  MUFU.EX2 R11, R35 ;  /* 0x00000023000b7308 */ /* 0x000ea20000000800 */
[----:B------:R-:W-:Y:S01]  /*76f0*/  PRMT R151, R6, 0x7610, R151 ;  /* 0x0000761006977816 */ /* 0x000fe20000000097 */
[----:B---3--:R-:W-:Y:S01]  /*7700*/  FADD.FTZ R7, R22, R32 ;  /* 0x0000002016077221 */ /* 0x008fe20000010000 */
[----:B------:R-:W-:Y:S01]  /*7710*/  PRMT R88, R6, 0x7632, R88 ;  /* 0x0000763206587816 */ /* 0x000fe20000000058 */
[----:B----4-:R-:W-:-:S04]  /*7720*/  FADD.FTZ R6, R14, R15 ;  /* 0x0000000f0e067221 */ /* 0x010fc80000010000 */
[----:B------:R-:W-:Y:S08]  /*7730*/  MUFU.EX2 R23, R52 ;  /* 0x0000003400177308 */ /* 0x000ff00000000800 */
[----:B------:R-:W3:Y:S01]  /*7740*/  MUFU.EX2 R10, R42 ;  /* 0x0000002a000a7308 */ /* 0x000ee20000000800 */
[----:B-1----:R-:W-:-:S07]  /*7750*/  FADD.FTZ R6, R12, R6 ;  /* 0x000000060c067221 */ /* 0x002fce0000010000 */
[----:B------:R-:W1:Y:S01]  /*7760*/  MUFU.EX2 R18, R48 ;  /* 0x0000003000127308 */ /* 0x000e620000000800 */
[----:B------:R-:W-:Y:S01]  /*7770*/  F2FP.F16.F32.PACK_AB R33, R12, R14 ;  /* 0x0000000e0c21723e */ /* 0x000fe200000000ff */
[----:B------:R-:W-:Y:S01]  /*7780*/  FADD.FTZ R28, R17, R7 ;  /* 0x00000007111c7221 */ /* 0x000fe20000010000 */
[----:B--2---:R-:W-:-:S05]  /*7790*/  FADD.FTZ R7, R16, R9 ;  /* 0x0000000910077221 */ /* 0x004fca0000010000 */
[----:B------:R-:W2:Y:S08]  /*77a0*/  MUFU.EX2 R21, R54 ;  /* 0x0000003600157308 */ /* 0x000eb00000000800 */
[----:B------:R-:W4:Y:S01]  /*77b0*/  MUFU.EX2 R13, R55 ;  /* 0x00000037000d7308 */ /* 0x000f220000000800 */
[----:B------:R-:W-:Y:S01]  /*77c0*/  FADD.FTZ R6, R11, R6 ;  /* 0x000000060b067221 */ /* 0x000fe20000010000 */
[----:B------:R-:W-:-:S06]  /*77d0*/  FADD.FTZ R7, R19, R7 ;  /* 0x0000000713077221 */ /* 0x000fcc0000010000 */
[----:B------:R-:W4:Y:S01]  /*77e0*/  MUFU.EX2 R12, R57 ;  /* 0x00000039000c7308 */ /* 0x000f220000000800 */
[----:B---3--:R-:W-:Y:S01]  /*77f0*/  FADD.FTZ R25, R10, R6 ;  /* 0x000000060a197221 */ /* 0x008fe20000010000 */
[----:B------:R-:W-:Y:S01]  /*7800*/  FADD.FTZ R7, R23, R7 ;  /* 0x0000000717077221 */ /* 0x000fe20000010000 */
[----:B-1----:R-:W-:-:S05]  /*7810*/  FADD.FTZ R6, R18, R8 ;  /* 0x0000000812067221 */ /* 0x002fca0000010000 */
[----:B------:R-:W1:Y:S01]  /*7820*/  MUFU.EX2 R9, R58 ;  /* 0x0000003a00097308 */ /* 0x000e620000000800 */
[----:B--2---:R-:W-:Y:S01]  /*7830*/  FADD.FTZ R15, R21, R7 ;  /* 0x00000007150f7221 */ /* 0x004fe20000010000 */
[----:B----4-:R-:W-:Y:S01]  /*7840*/  FADD.FTZ R6, R13, R6 ;  /* 0x000000060d067221 */ /* 0x010fe20000010000 */
[----:B------:R-:W-:-:S05]  /*7850*/  VIADD R7, R71, 0x1 ;  /* 0x0000000147077836 */ /* 0x000fca0000000000 */
[----:B------:R-:W-:Y:S01]  /*7860*/  LOP3.LUT R166, R193, R7, RZ, 0x3c, !PT ;  /* 0x00000007c1a67212 */ /* 0x000fe200078e3cff */
[----:B------:R-:W-:-:S04]  /*7870*/  FADD.FTZ R6, R12, R6 ;  /* 0x000000060c067221 */ /* 0x000fc80000010000 */
[----:B-1----:R-:W-:Y:S01]  /*7880*/  FADD.FTZ R14, R9, R6 ;  /* 0x00000006090e7221 */ /* 0x002fe20000010000 */
[----:B------:R-:W-:-:S05]  /*7890*/  LOP3.LUT R6, R166, R129, RZ, 0x3c, !PT ;  /* 0x00000081a6067212 */ /* 0x000fca00078e3cff */
[----:B------:R-:W-:Y:S01]  /*78a0*/  IMAD.WIDE.U32 R26, R6, -0x326172a9, RZ ;  /* 0xcd9e8d57061a7825 */ /* 0x000fe200078e00ff */
[----:B------:R-:W-:-:S04]  /*78b0*/  F2FP.F16.F32.PACK_AB R20, R9, R12 ;  /* 0x0000000c0914723e */ /* 0x000fc800000000ff */
[----:B------:R-:W-:Y:S02]  /*78c0*/  LOP3.LUT R6, R27, R215, R194, 0x96, !PT ;  /* 0x000000d71b067212 */ /* 0x000fe400078e96c2 */
[----:B------:R-:W-:-:S03]  /*78d0*/  LOP3.LUT R8, R5, R214, R26, 0x96, !PT ;  /* 0x000000d605087212 */ /* 0x000fc600078e961a */
[----:B------:R-:W-:-:S04]  /*78e0*/  IMAD.WIDE.U32 R6, R6, -0x2daee0ad, RZ ;  /* 0xd2511f5306067825 */ /* 0x000fc800078e00ff */
[----:B------:R-:W-:Y:S01]  /*78f0*/  IMAD.WIDE.U32 R8, R8, -0x2daee0ad, RZ ;  /* 0xd2511f5308087825 */ /* 0x000fe200078e00ff */
[----:B------:R-:W-:Y:S02]  /*7900*/  F2FP.F16.F32.PACK_AB R34, R10, R11 ;  /* 0x0000000b0a22723e */ /* 0x000fe400000000ff */
[----:B------:R-:W-:Y:S02]  /*7910*/  LOP3.LUT R12, R7, R216, R238, 0x96, !PT ;  /* 0x000000d8070c7212 */ /* 0x000fe400078e96ee */
[----:B------:R-:W-:Y:S02]  /*7920*/  LOP3.LUT R10, R9, R221, R6, 0x96, !PT ;  /* 0x000000dd090a7212 */ /* 0x000fe400078e9606 */
[----:B------:R-:W-:Y:S01]  /*7930*/  F2FP.F16.F32.PACK_AB R18, R13, R18 ;  /* 0x000000120d12723e */ /* 0x000fe200000000ff */
[----:B------:R-:W-:-:S04]  /*7940*/  IMAD.WIDE.U32 R12, R12, -0x326172a9, RZ ;  /* 0xcd9e8d570c0c7825 */ /* 0x000fc800078e00ff */
[----:B------:R-:W-:Y:S01]  /*7950*/  IMAD.WIDE.U32 R10, R10, -0x326172a9, RZ ;  /* 0xcd9e8d570a0a7825 */ /* 0x000fe200078e00ff */
[----:B------:R-:W-:-:S04]  /*7960*/  LOP3.LUT R7, R13, R211, R4, 0x96, !PT ;  /* 0x000000d30d077212 */ /* 0x000fc800078e9604 */
[----:B------:R-:W-:Y:S01]  /*7970*/  LOP3.LUT R12, R11, R220, R12, 0x96, !PT ;  /* 0x000000dc0b0c7212 */ /* 0x000fe200078e960c */
[----:B------:R-:W-:-:S04]  /*7980*/  IMAD.WIDE.U32 R6, R7, -0x2daee0ad, RZ ;  /* 0xd2511f5307067825 */ /* 0x000fc800078e00ff */
[----:B------:R-:W-:Y:S01]  /*7990*/  IMAD.WIDE.U32 R12, R12, -0x2daee0ad, RZ ;  /* 0xd2511f530c0c7825 */ /* 0x000fe200078e00ff */
[----:B------:R-:W-:-:S04]  /*79a0*/  LOP3.LUT R8, R7, R219, R8, 0x96, !PT ;  /* 0x000000db07087212 */ /* 0x000fc800078e9608 */
[----:B------:R-:W-:Y:S01]  /*79b0*/  LOP3.LUT R6, R13, R217, R6, 0x96, !PT ;  /* 0x000000d90d067212 */ /* 0x000fe200078e9606 */
[----:B------:R-:W-:-:S04]  /*79c0*/  IMAD.WIDE.U32 R8, R8, -0x326172a9, RZ ;  /* 0xcd9e8d5708087825 */ /* 0x000fc800078e00ff */
[----:B------:R-:W-:-:S04]  /*79d0*/  IMAD.WIDE.U32 R6, R6, -0x326172a9, RZ ;  /* 0xcd9e8d5706067825 */ /* 0x000fc800078e00ff */
[----:B------:R-:W-:Y:S01]  /*79e0*/  @!P4 HADD2 R63, -R95.H0_H0, -RZ.H0_H0 ;  /* 0xa00000ff5f3fc230 */ /* 0x000fe20000000900 */
[----:B------:R-:W-:Y:S02]  /*79f0*/  LOP3.LUT R10, R9, R218, R10, 0x96, !PT ;  /* 0x000000da090a7212 */ /* 0x000fe400078e960a */
[----:B------:R-:W-:Y:S01]  /*7a00*/  LOP3.LUT R8, R7, R222, R8, 0x96, !PT ;  /* 0x000000de07087212 */ /* 0x000fe200078e9608 */
[----:B------:R-:W-:Y:S01]  /*7a10*/  IMAD.MOV.U32 R31, RZ, RZ, R92 ;  /* 0x000000ffff1f7224 */ /* 0x000fe200078e005c */
[----:B------:R-:W-:Y:S02]  /*7a20*/  PRMT R92, R90, 0x5410, R95 ;  /* 0x000054105a5c7816 */ /* 0x000fe4000000005f */
[----:B------:R-:W-:Y:S02]  /*7a30*/  LOP3.LUT R9, R8, 0xff, RZ, 0xc0, !PT ;  /* 0x000000ff08097812 */ /* 0x000fe400078ec0ff */
[----:B------:R-:W-:Y:S02]  /*7a40*/  @!P4 PRMT R95, R63, 0x5410, RZ ;  /* 0x000054103f5fc816 */ /* 0x000fe400000000ff */
[----:B------:R-:W-:-:S02]  /*7a50*/  ISETP.GE.U32.AND P4, PT, R199, R9, PT ;  /* 0x00000009c700720c */ /* 0x000fc40003f86070 */
[----:B------:R-:W-:Y:S01]  /*7a60*/  LOP3.LUT R9, R8, 0xffff, RZ, 0xc0, !PT ;  /* 0x0000ffff08097812 */ /* 0x000fe200078ec0ff */
[----:B------:R-:W-:-:S03]  /*7a70*/  @!P3 HADD2 R70, -R152.H0_H0, -RZ.H0_H0 ;  /* 0xa00000ff9846b230 */ /* 0x000fc60000000900 */
[----:B------:R-:W-:Y:S02]  /*7a80*/  SHF.R.U32.HI R9, RZ, 0x8, R9 ;  /* 0x00000008ff097819 */ /* 0x000fe40000011609 */
[----:B------:R-:W-:Y:S02]  /*7a90*/  PRMT R201, R152, 0x5410, R89 ;  /* 0x0000541098c97816 */ /* 0x000fe40000000059 */
[----:B------:R-:W-:Y:S01]  /*7aa0*/  LOP3.LUT R9, R9, 0xffff, RZ, 0xc0, !PT ;  /* 0x0000ffff09097812 */ /* 0x000fe200078ec0ff */
[----:B------:R-:W-:Y:S01]  /*7ab0*/  @!P0 HADD2 R64, -R88.H0_H0, -RZ.H0_H0 ;  /* 0xa00000ff58408230 */ /* 0x000fe20000000900 */
[----:B------:R-:W-:Y:S02]  /*7ac0*/  @!P3 PRMT R152, R70, 0x5410, RZ ;  /* 0x000054104698b816 */ /* 0x000fe400000000ff */
[----:B------:R-:W-:Y:S02]  /*7ad0*/  ISETP.GE.U32.AND P3, PT, R199, R9, PT ;  /* 0x00000009c700720c */ /* 0x000fe40003f66070 */
[----:B------:R-:W-:-:S02]  /*7ae0*/  SHF.R.U32.HI R9, RZ, 0x10, R8 ;  /* 0x00000010ff097819 */ /* 0x000fc40000011608 */
[----:B------:R-:W-:Y:S01]  /*7af0*/  SHF.R.U32.HI R8, RZ, 0x18, R8 ;  /* 0x00000018ff087819 */ /* 0x000fe20000011608 */
[----:B------:R-:W-:Y:S01]  /*7b00*/  @!P2 HADD2 R69, -R89.H0_H0, -RZ.H0_H0 ;  /* 0xa00000ff5945a230 */ /* 0x000fe20000000900 */
[----:B------:R-:W-:Y:S02]  /*7b10*/  PRMT R170, R151, 0x5410, R88 ;  /* 0x0000541097aa7816 */ /* 0x000fe40000000058 */
[----:B------:R-:W-:Y:S02]  /*7b20*/  @!P0 PRMT R88, R64, 0x5410, RZ ;  /* 0x0000541040588816 */ /* 0x000fe400000000ff */
[----:B------:R-:W-:Y:S02]  /*7b30*/  ISETP.GE.U32.AND P0, PT, R199, R8, PT ;  /* 0x00000008c700720c */ /* 0x000fe40003f06070 */
[----:B------:R-:W-:Y:S02]  /*7b40*/  LOP3.LUT R8, R6, 0xff, RZ, 0xc0, !PT ;  /* 0x000000ff06087812 */ /* 0x000fe400078ec0ff */
[----:B------:R-:W-:-:S02]  /*7b50*/  @!P2 PRMT R89, R69, 0x5410, RZ ;  /* 0x000054104559a816 */ /* 0x000fc400000000ff */
[----:B------:R-:W-:Y:S02]  /*7b60*/  F2FP.F16.F32.PACK_AB R35, R17, R22 ;  /* 0x000000161123723e */ /* 0x000fe400000000ff */
[----:B------:R-:W-:Y:S01]  /*7b70*/  ISETP.GE.U32.AND P2, PT, R199, R8, PT ;  /* 0x00000008c700720c */ /* 0x000fe20003f46070 */
[----:B------:R-:W1:Y:S01]  /*7b80*/  MUFU.EX2 R22, R121 ;  /* 0x0000007900167308 */ /* 0x000e620000000800 */
[----:B------:R-:W-:Y:S01]  /*7b90*/  SHF.R.U32.HI R8, RZ, 0x10, R6 ;  /* 0x00000010ff087819 */ /* 0x000fe20000011606 */
[----:B------:R-:W-:Y:S01]  /*7ba0*/  @!P6 HADD2 R68, -R96.H0_H0, -RZ.H0_H0 ;  /* 0xa00000ff6044e230 */ /* 0x000fe20000000900 */
[----:B------:R-:W-:Y:S01]  /*7bb0*/  F2FP.F16.F32.PACK_AB R21, R21, R23 ;  /* 0x000000171515723e */ /* 0x000fe200000000ff */
[----:B------:R-:W-:Y:S01]  /*7bc0*/  @!P1 HADD2 R67, -R151.H0_H0, -RZ.H0_H0 ;  /* 0xa00000ff97439230 */ /* 0x000fe20000000900 */
[----:B------:R-:W-:-:S03]  /*7bd0*/  LOP3.LUT R11, R6, 0xffff, RZ, 0xc0, !PT ;  /* 0x0000ffff060b7812 */ /* 0x000fc600078ec0ff */
[----:B------:R-:W2:Y:S01]  /*7be0*/  MUFU.EX2 R23, R115 ;  /* 0x0000007300177308 */ /* 0x000ea20000000800 */
[----:B------:R-:W-:Y:S02]  /*7bf0*/  SHF.R.U32.HI R6, RZ, 0x18, R6 ;  /* 0x00000018ff067819 */ /* 0x000fe40000011606 */
[----:B------:R-:W-:-:S05]  /*7c00*/  LOP3.LUT R7, R8, 0xff, RZ, 0xc0, !PT ;  /* 0x000000ff08077812 */ /* 0x000fca00078ec0ff */
[----:B------:R-:W3:Y:S01]  /*7c10*/  MUFU.EX2 R17, R120 ;  /* 0x0000007800117308 */ /* 0x000ee20000000800 */
[----:B------:R-:W-:Y:S01]  /*7c20*/  @!P6 PRMT R96, R68, 0x5410, RZ ;  /* 0x000054104460e816 */ /* 0x000fe200000000ff */
[----:B------:R-:W-:Y:S01]  /*7c30*/  @!P5 HADD2 R65, -R90.H0_H0, -RZ.H0_H0 ;  /* 0xa00000ff5a41d230 */ /* 0x000fe20000000900 */
[----:B------:R-:W-:Y:S02]  /*7c40*/  @!P1 PRMT R151, R67, 0x5410, RZ ;  /* 0x0000541043979816 */ /* 0x000fe400000000ff */
[C---:B------:R-:W-:Y:S02]  /*7c50*/  ISETP.GE.U32.AND P1, PT, R199.reuse, R6, PT ;  /* 0x00000006c700720c */ /* 0x040fe40003f26070 */
[----:B------:R-:W-:Y:S01]  /*7c60*/  ISETP.GE.U32.AND P6, PT, R199, R7, PT ;  /* 0x00000007c700720c */ /* 0x000fe20003fc6070 */
[----:B------:R-:W-:Y:S01]  /*7c70*/  IMAD.WIDE.U32 R6, R10, -0x2daee0ad, RZ ;  /* 0xd2511f530a067825 */ /* 0x000fe200078e00ff */
[----:B------:R-:W-:Y:S02]  /*7c80*/  LOP3.LUT R9, R9, 0xff, RZ, 0xc0, !PT ;  /* 0x000000ff09097812 */ /* 0x000fe400078ec0ff */
[----:B------:R-:W-:-:S02]  /*7c90*/  @!P5 PRMT R90, R65, 0x5410, RZ ;  /* 0x00005410415ad816 */ /* 0x000fc400000000ff */
[----:B------:R-:W-:Y:S02]  /*7ca0*/  F2FP.F16.F32.PACK_AB R19, R19, R16 ;  /* 0x000000101313723e */ /* 0x000fe400000000ff */
[----:B------:R-:W-:Y:S02]  /*7cb0*/  ISETP.GE.U32.AND P5, PT, R199, R9, PT ;  /* 0x00000009c700720c */ /* 0x000fe40003fa6070 */
[----:B------:R-:W-:Y:S02]  /*7cc0*/  LOP3.LUT R8, R7, R223, R12, 0x96, !PT ;  /* 0x000000df07087212 */ /* 0x000fe400078e960c */
[C---:B------:R-:W-:Y:S02]  /*7cd0*/  LOP3.LUT R10, R6.reuse, 0xff, RZ, 0xc0, !PT ;  /* 0x000000ff060a7812 */ /* 0x040fe400078ec0ff */
[----:B------:R-:W-:Y:S02]  /*7ce0*/  LOP3.LUT R16, R6, 0xffff, RZ, 0xc0, !PT ;  /* 0x0000ffff06107812 */ /* 0x000fe400078ec0ff */
[----:B------:R-:W-:-:S02]  /*7cf0*/  SHF.R.U32.HI R12, RZ, 0x10, R6 ;  /* 0x00000010ff0c7819 */ /* 0x000fc40000011606 */
[----:B------:R-:W-:Y:S01]  /*7d00*/  SHF.R.U32.HI R9, RZ, 0x18, R6 ;  /* 0x00000018ff097819 */ /* 0x000fe20000011606 */
[----:B-1----:R-:W-:Y:S01]  /*7d10*/  FADD.FTZ R6, R22, R14 ;  /* 0x0000000e16067221 */ /* 0x002fe20000010000 */
[----:B------:R-:W-:Y:S01]  /*7d20*/  PRMT R150, R19, 0x7610, R150 ;  /* 0x0000761013967816 */ /* 0x000fe20000000096 */
[----:B--2---:R-:W-:Y:S02]  /*7d30*/  FADD.FTZ R7, R23, R15 ;  /* 0x0000000f17077221 */ /* 0x004fe40000010000 */
[----:B---3--:R-:W-:Y:S01]  /*7d40*/  FADD.FTZ R15, R17, R6 ;  /* 0x00000006110f7221 */ /* 0x008fe20000010000 */
[----:B------:R-:W-:Y:S01]  /*7d50*/  SHF.R.U32.HI R6, RZ, 0x8, R11 ;  /* 0x00000008ff067819 */ /* 0x000fe2000001160b */
[----:B------:R-:W-:Y:S01]  /*7d60*/  @!P4 HADD2 R72, -R150.H0_H0, -RZ.H0_H0 ;  /* 0xa00000ff9648c230 */ /* 0x000fe20000000900 */
[----:B------:R-:W-:Y:S02]  /*7d70*/  PRMT R149, R19, 0x7632, R149 ;  /* 0x0000763213957816 */ /* 0x000fe40000000095 */
[----:B------:R-:W-:-:S02]  /*7d80*/  LOP3.LUT R6, R6, 0xffff, RZ, 0xc0, !PT ;  /* 0x0000ffff06067812 */ /* 0x000fc400078ec0ff */
[----:B------:R-:W-:Y:S02]  /*7d90*/  PRMT R208, R150, 0x5410, R149 ;  /* 0x0000541096d07816 */ /* 0x000fe40000000095 */
[----:B------:R-:W-:Y:S02]  /*7da0*/  PRMT R147, R18, 0x7610, R147 ;  /* 0x0000761012937816 */ /* 0x000fe40000000093 */
[----:B------:R-:W-:Y:S02]  /*7db0*/  @!P4 PRMT R150, R72, 0x5410, RZ ;  /* 0x000054104896c816 */ /* 0x000fe400000000ff */
[----:B------:R-:W-:Y:S02]  /*7dc0*/  ISETP.GE.U32.AND P4, PT, R199, R6, PT ;  /* 0x00000006c700720c */ /* 0x000fe40003f86070 */
[----:B------:R-:W-:Y:S01]  /*7dd0*/  SHF.R.U32.HI R6, RZ, 0x10, R8 ;  /* 0x00000010ff067819 */ /* 0x000fe20000011608 */
[----:B------:R-:W-:Y:S01]  /*7de0*/  @!P5 HADD2 R74, -R147.H0_H0, -RZ.H0_H0 ;  /* 0xa00000ff934ad230 */ /* 0x000fe20000000900 */
[----:B------:R-:W-:-:S02]  /*7df0*/  PRMT R148, R18, 0x7632, R148 ;  /* 0x0000763212947816 */ /* 0x000fc40000000094 */
[----:B------:R-:W-:Y:S02]  /*7e00*/  PRMT R146, R21, 0x7610, R146 ;  /* 0x0000761015927816 */ /* 0x000fe40000000092 */
[----:B------:R-:W-:Y:S02]  /*7e10*/  LOP3.LUT R6, R6, 0xff, RZ, 0xc0, !PT ;  /* 0x000000ff06067812 */ /* 0x000fe400078ec0ff */
[----:B------:R-:W-:Y:S01]  /*7e20*/  PRMT R225, R147, 0x5410, R148 ;  /* 0x0000541093e17816 */ /* 0x000fe20000000094 */
[----:B------:R-:W-:Y:S01]  /*7e30*/  @!P2 HADD2 R77, -R146.H0_H0, -RZ.H0_H0 ;  /* 0xa00000ff924da230 */ /* 0x000fe20000000900 */
[----:B------:R-:W-:Y:S01]  /*7e40*/  @!P5 PRMT R147, R74, 0x5410, RZ ;  /* 0x000054104a93d816 */ /* 0x000fe200000000ff */
[----:B------:R-:W1:Y:S01]  /*7e50*/  MUFU.EX2 R13, R113 ;  /* 0x00000071000d7308 */ /* 0x000e620000000800 */
[----:B------:R-:W-:Y:S02]  /*7e60*/  PRMT R145, R21, 0x7632, R145 ;  /* 0x0000763215917816 */ /* 0x000fe40000000091 */
[----:B------:R-:W-:-:S02]  /*7e70*/  ISETP.GE.U32.AND P5, PT, R199, R6, PT ;  /* 0x00000006c700720c */ /* 0x000fc40003fa6070 */
[----:B------:R-:W-:Y:S01]  /*7e80*/  LOP3.LUT R6, R8, 0xff, RZ, 0xc0, !PT ;  /* 0x000000ff08067812 */ /* 0x000fe200078ec0ff */
[----:B------:R-:W-:Y:S01]  /*7e90*/  @!P4 HADD2 R78, -R145.H0_H0, -RZ.H0_H0 ;  /* 0xa00000ff914ec230 */ /* 0x000fe20000000900 */
[----:B------:R-:W-:Y:S02]  /*7ea0*/  PRMT R250, R146, 0x5410, R145 ;  /* 0x0000541092fa7816 */ /* 0x000fe40000000091 */
[----:B------:R-:W-:Y:S02]  /*7eb0*/  @!P2 PRMT R146, R77, 0x5410, RZ ;  /* 0x000054104d92a816 */ /* 0x000fe400000000ff */
[----:B------:R-:W-:Y:S02]  /*7ec0*/  PRMT R144, R20, 0x7632, R144 ;  /* 0x0000763214907816 */ /* 0x000fe40000000090 */
[----:B------:R-:W-:Y:S02]  /*7ed0*/  ISETP.GE.U32.AND P2, PT, R199, R6, PT ;  /* 0x00000006c700720c */ /* 0x000fe40003f46070 */
[----:B------:R-:W-:Y:S01]  /*7ee0*/  SHF.R.U32.HI R6, RZ, 0x18, R8 ;  /* 0x00000018ff067819 */ /* 0x000fe20000011608 */
[----:B------:R-:W-:Y:S01]  /*7ef0*/  @!P1 HADD2 R80, -R144.H0_H0, -RZ.H0_H0 ;  /* 0xa00000ff90509230 */ /* 0x000fe20000000900 */
[----:B------:R-:W-:-:S02]  /*7f00*/  @!P4 PRMT R145, R78, 0x5410, RZ ;  /* 0x000054104e91c816 */ /* 0x000fc400000000ff */
[----:B------:R-:W-:Y:S02]  /*7f10*/  PRMT R143, R20, 0x7610, R143 ;  /* 0x00007610148f7816 */ /* 0x000fe4000000008f */
[----:B------:R-:W-:Y:S02]  /*7f20*/  ISETP.GE.U32.AND P4, PT, R199, R6, PT ;  /* 0x00000006c700720c */ /* 0x000fe40003f86070 */
[----:B------:R-:W-:Y:S02]  /*7f30*/  LOP3.LUT R6, R12, 0xff, RZ, 0xc0, !PT ;  /* 0x000000ff0c067812 */ /* 0x000fe400078ec0ff */
[----:B------:R-:W-:Y:S02]  /*7f40*/  F2FP.F16.F32.PACK_AB R14, R17, R22 ;  /* 0x00000016110e723e */ /* 0x000fe400000000ff */
[----:B------:R-:W-:Y:S01]  /*7f50*/  LOP3.LUT R8, R8, 0xffff, RZ, 0xc0, !PT ;  /* 0x0000ffff08087812 */ /* 0x000fe200078ec0ff */
[----:B------:R-:W2:Y:S01]  /*7f60*/  MUFU.EX2 R17, R110 ;  /* 0x0000006e00117308 */ /* 0x000ea20000000800 */
[----:B------:R-:W-:Y:S01]  /*7f70*/  PRMT R169, R143, 0x5410, R144 ;  /* 0x000054108fa97816 */ /* 0x000fe20000000090 */
[----:B------:R-:W-:Y:S01]  /*7f80*/  @!P3 HADD2 R73, -R149.H0_H0, -RZ.H0_H0 ;  /* 0xa00000ff9549b230 */ /* 0x000fe20000000900 */
[----:B------:R-:W-:-:S02]  /*7f90*/  @!P1 PRMT R144, R80, 0x5410, RZ ;  /* 0x0000541050909816 */ /* 0x000fc400000000ff */
[----:B------:R-:W-:Y:S01]  /*7fa0*/  ISETP.GE.U32.AND P1, PT, R199, R6, PT ;  /* 0x00000006c700720c */ /* 0x000fe20003f26070 */
[C---:B-1----:R-:W-:Y:S01]  /*7fb0*/  FADD.FTZ R7, R13.reuse, R7 ;  /* 0x000000070d077221 */ /* 0x042fe20000010000 */
[----:B------:R-:W-:Y:S01]  /*7fc0*/  SHF.R.U32.HI R6, RZ, 0x8, R8 ;  /* 0x00000008ff067819 */ /* 0x000fe20000011608 */
[----:B------:R-:W1:Y:S01]  /*7fd0*/  MUFU.EX2 R11, R101 ;  /* 0x00000065000b7308 */ /* 0x000e620000000800 */
[----:B------:R-:W-:Y:S01]  /*7fe0*/  F2FP.F16.F32.PACK_AB R13, R13, R23 ;  /* 0x000000170d0d723e */ /* 0x000fe200000000ff */
[----:B------:R-:W-:Y:S01]  /*7ff0*/  @!P6 HADD2 R81, -R143.H0_H0, -RZ.H0_H0 ;  /* 0xa00000ff8f51e230 */ /* 0x000fe20000000900 */
[----:B------:R-:W-:Y:S02]  /*8000*/  @!P3 PRMT R149, R73, 0x5410, RZ ;  /* 0x000054104995b816 */ /* 0x000fe400000000ff */
[----:B------:R-:W-:-:S03]  /*8010*/  ISETP.GE.U32.AND P3, PT, R199, R10, PT ;  /* 0x0000000ac700720c */ /* 0x000fc60003f66070 */
[----:B------:R-:W3:Y:S01]  /*8020*/  MUFU.EX2 R12, R114 ;  /* 0x00000072000c7308 */ /* 0x000ee20000000800 */
[----:B------:R-:W-:Y:S02]  /*8030*/  LOP3.LUT R6, R6, 0xffff, RZ, 0xc0, !PT ;  /* 0x0000ffff06067812 */ /* 0x000fe400078ec0ff */
[----:B------:R-:W-:Y:S02]  /*8040*/  PRMT R140, R13, 0x7610, R140 ;  /* 0x000076100d8c7816 */ /* 0x000fe4000000008c */
[----:B------:R-:W-:-:S03]  /*8050*/  @!P6 PRMT R143, R81, 0x5410, RZ ;  /* 0x00005410518fe816 */ /* 0x000fc600000000ff */
[----:B------:R-:W4:Y:S01]  /*8060*/  MUFU.EX2 R10, R111 ;  /* 0x0000006f000a7308 */ /* 0x000f220000000800 */
[----:B------:R-:W-:Y:S01]  /*8070*/  ISETP.GE.U32.AND P6, PT, R199, R6, PT ;  /* 0x00000006c700720c */ /* 0x000fe20003fc6070 */
[----:B------:R-:W-:Y:S01]  /*8080*/  IMAD.MOV.U32 R30, RZ, RZ, R24 ;  /* 0x000000ffff1e7224 */ /* 0x000fe200078e0018 */
[----:B------:R-:W-:Y:S01]  /*8090*/  SHF.R.U32.HI R6, RZ, 0x8, R16 ;  /* 0x00000008ff067819 */ /* 0x000fe20000011610 */
[----:B------:R-:W-:Y:S02]  /*80a0*/  @!P0 HADD2 R75, -R148.H0_H0, -RZ.H0_H0 ;  /* 0xa00000ff944b8230 */ /* 0x000fe40000000900 */
[----:B------:R-:W-:Y:S02]  /*80b0*/  @!P2 HADD2 R82, -R140.H0_H0, -RZ.H0_H0 ;  /* 0xa00000ff8c52a230 */ /* 0x000fe40000000900 */
[----:B------:R3:W-:Y:S01]  /*80c0*/  MUFU.EX2 R24, R137 ;  /* 0x0000008900187308 */ /* 0x0007e20000000800 */
[----:B------:R-:W-:Y:S01]  /*80d0*/  LOP3.LUT R6, R6, 0xffff, RZ, 0xc0, !PT ;  /* 0x0000ffff06067812 */ /* 0x000fe200078ec0ff */
[----:B--2---:R-:W-:Y:S01]  /*80e0*/  FADD.FTZ R7, R17, R7 ;  /* 0x0000000711077221 */ /* 0x004fe20000010000 */
[----:B------:R-:W-:-:S02]  /*80f0*/  @!P0 PRMT R148, R75, 0x5410, RZ ;  /* 0x000054104b948816 */ /* 0x000fc400000000ff */
[----:B------:R-:W-:Y:S01]  /*8100*/  ISETP.GE.U32.AND P0, PT, R199, R9, PT ;  /* 0x00000009c700720c */ /* 0x000fe20003f06070 */
[C---:B-1----:R-:W-:Y:S01]  /*8110*/  FADD.FTZ R9, R11.reuse, R7 ;  /* 0x000000070b097221 */ /* 0x042fe20000010000 */
[----:B------:R-:W-:Y:S02]  /*8120*/  F2FP.F16.F32.PACK_AB R7, R11, R17 ;  /* 0x000000110b07723e */ /* 0x000fe400000000ff */
[----:B---3--:R-:W-:-:S04]  /*8130*/  PRMT R137, R13, 0x7632, R137 ;  /* 0x000076320d897816 */ /* 0x008fc80000000089 */
[----:B------:R-:W-:Y:S02]  /*8140*/  PRMT R191, R140, 0x5410, R137 ;  /* 0x000054108cbf7816 */ /* 0x000fe40000000089 */
[----:B------:R-:W-:Y:S02]  /*8150*/  @!P2 PRMT R140, R82, 0x5410, RZ ;  /* 0x00005410528ca816 */ /* 0x000fe400000000ff */
[----:B------:R-:W-:Y:S01]  /*8160*/  ISETP.GE.U32.AND P2, PT, R199, R6, PT ;  /* 0x00000006c700720c */ /* 0x000fe20003f46070 */
[----:B------:R-:W-:Y:S01]  /*8170*/  FADD.FTZ R6, R12, R15 ;  /* 0x0000000f0c067221 */ /* 0x000fe20000010000 */
[----:B------:R-:W1:Y:S03]  /*8180*/  MUFU.EX2 R11, R76 ;  /* 0x0000004c000b7308 */ /* 0x000e660000000800 */
[C---:B----4-:R-:W-:Y:S01]  /*8190*/  FADD.FTZ R8, R10.reuse, R6 ;  /* 0x000000060a087221 */ /* 0x050fe20000010000 */
[----:B------:R-:W-:-:S04]  /*81a0*/  F2FP.F16.F32.PACK_AB R6, R10, R12 ;  /* 0x0000000c0a06723e */ /* 0x000fc800000000ff */
[----:B------:R-:W2:Y:S08]  /*81b0*/  MUFU.EX2 R10, R79 ;  /* 0x0000004f000a7308 */ /* 0x000eb00000000800 */
[----:B------:R-:W3:Y:S08]  /*81c0*/  MUFU.EX2 R23, R131 ;  /* 0x0000008300177308 */ /* 0x000ef00000000800 */
[----:B------:R-:W4:Y:S01]  /*81d0*/  MUFU.EX2 R18, R102 ;  /* 0x0000006600127308 */ /* 0x000f220000000800 */
[----:B------:R-:W-:-:S07]  /*81e0*/  PRMT R135, R7, 0x7610, R135 ;  /* 0x0000761007877816 */ /* 0x000fce0000000087 */
[----:B------:R-:W4:Y:S01]  /*81f0*/  MUFU.EX2 R19, R138 ;  /* 0x0000008a00137308 */ /* 0x000f220000000800 */
[----:B------:R-:W-:-:S07]  /*8200*/  PRMT R142, R7, 0x7632, R142 ;  /* 0x00007632078e7816 */ /* 0x000fce000000008e */
[----:B------:R-:W4:Y:S01]  /*8210*/  MUFU.EX2 R20, R106 ;  /* 0x0000006a00147308 */ /* 0x000f220000000800 */
[----:B------:R-:W-:Y:S01]  /*8220*/  PRMT R141, R6, 0x7610, R141 ;  /* 0x00007610068d7816 */ /* 0x000fe2000000008d */
[----:B-1----:R-:W-:-:S06]  /*8230*/  FADD.FTZ R7, R11, R25 ;  /* 0x000000190b077221 */ /* 0x002fcc0000010000 */
[----:B------:R1:W4:Y:S08]  /*8240*/  MUFU.EX2 R17, R139 ;  /* 0x0000008b00117308 */ /* 0x0003300000000800 */
[----:B------:R-:W4:Y:S01]  /*8250*/  MUFU.EX2 R22, R112 ;  /* 0x0000007000167308 */ /* 0x000f220000000800 */
[----:B--2---:R-:W-:-:S07]  /*8260*/  FADD.FTZ R32, R10, R7 ;  /* 0x000000070a207221 */ /* 0x004fce0000010000 */
[----:B------:R-:W2:Y:S01]  /*8270*/  MUFU.EX2 R13, R104 ;  /* 0x00000068000d7308 */ /* 0x000ea20000000800 */
[----:B-1----:R-:W-:Y:S01]  /*8280*/  PRMT R139, R6, 0x7632, R139 ;  /* 0x00007632068b7816 */ /* 0x002fe2000000008b */
[----:B------:R-:W-:Y:S01]  /*8290*/  FADD.FTZ R6, R24, R28 ;  /* 0x0000001c18067221 */ /* 0x000fe20000010000 */
[----:B------:R-:W-:-:S05]  /*82a0*/  F2FP.F16.F32.PACK_AB R72, R10, R11 ;  /* 0x0000000b0a48723e */ /* 0x000fca00000000ff */
[----:B------:R-:W1:Y:S01]  /*82b0*/  MUFU.EX2 R21, R124 ;  /* 0x0000007c00157308 */ /* 0x000e620000000800 */
[----:B---3--:R-:W-:Y:S01]  /*82c0*/  FADD.FTZ R6, R23, R6 ;  /* 0x0000000617067221 */ /* 0x008fe20000010000 */
[----:B----4-:R-:W-:-:S06]  /*82d0*/  FADD.FTZ R7, R18, R9 ;  /* 0x0000000912077221 */ /* 0x010fcc0000010000 */
[----:B------:R-:W3:Y:S01]  /*82e0*/  MUFU.EX2 R12, R103 ;  /* 0x00000067000c7308 */ /* 0x000ee20000000800 */
[----:B------:R-:W-:Y:S01]  /*82f0*/  FADD.FTZ R6, R19, R6 ;  /* 0x0000000613067221 */ /* 0x000fe20000010000 */
[----:B------:R-:W-:-:S06]  /*8300*/  FADD.FTZ R7, R20, R7 ;  /* 0x0000000714077221 */ /* 0x000fcc0000010000 */
[----:B------:R-:W4:Y:S01]  /*8310*/  MUFU.EX2 R10, R105 ;  /* 0x00000069000a7308 */ /* 0x000f220000000800 */
[----:B------:R-:W-:Y:S02]  /*8320*/  IMAD.MOV.U32 R28, RZ, RZ, R31 ;  /* 0x000000ffff1c7224 */ /* 0x000fe400078e001f */
[----:B------:R-:W-:Y:S01]  /*8330*/  FADD.FTZ R31, R17, R6 ;  /* 0x00000006111f7221 */ /* 0x000fe20000010000 */
[----:B------:R-:W-:-:S04]  /*8340*/  FADD.FTZ R7, R22, R7 ;  /* 0x0000000716077221 */ /* 0x000fc80000010000 */
[----:B------:R-:W4:Y:S01]  /*8350*/  MUFU.EX2 R9, R122 ;  /* 0x0000007a00097308 */ /* 0x000f220000000800 */
[----:B--2---:R-:W-:Y:S01]  /*8360*/  FADD.FTZ R6, R13, R8 ;  /* 0x000000080d067221 */ /* 0x004fe20000010000 */
[----:B-1----:R-:W-:Y:S01]  /*8370*/  FADD.FTZ R15, R21, R7 ;  /* 0x00000007150f7221 */ /* 0x002fe20000010000 */
[----:B------:R-:W-:Y:S02]  /*8380*/  VIADD R7, R71, 0x2 ;  /* 0x0000000247077836 */ /* 0x000fe40000000000 */
[----:B---3--:R-:W-:Y:S01]  /*8390*/  FADD.FTZ R6, R12, R6 ;  /* 0x000000060c067221 */ /* 0x008fe20000010000 */
[----:B------:R-:W-:Y:S02]  /*83a0*/  IMAD.MOV.U32 R16, RZ, RZ, R156 ;  /* 0x000000ffff107224 */ /* 0x000fe400078e009c */
[----:B------:R-:W-:Y:S01]  /*83b0*/  LOP3.LUT R156, R193, R7, RZ, 0x3c, !PT ;  /* 0x00000007c19c7212 */ /* 0x000fe200078e3cff */
[----:B----4-:R-:W-:Y:S01]  /*83c0*/  FADD.FTZ R6, R10, R6 ;  /* 0x000000060a067221 */ /* 0x010fe20000010000 */
[C---:B------:R-:W-:Y:S01]  /*83d0*/  PRMT R136, R14.reuse, 0x7610, R136 ;  /* 0x000076100e887816 */ /* 0x040fe20000000088 */
[----:B------:R-:W-:Y:S01]  /*83e0*/  @!P0 HADD2 R86, -R139.H0_H0, -RZ.H0_H0 ;  /* 0xa00000ff8b568230 */ /* 0x000fe20000000900 */
[----:B------:R-:W-:-:S02]  /*83f0*/  PRMT R138, R14, 0x7632, R138 ;  /* 0x000076320e8a7816 */ /* 0x000fc4000000008a */
[----:B------:R-:W-:Y:S01]  /*8400*/  PRMT R227, R141, 0x5410, R139 ;  /* 0x000054108de37816 */ /* 0x000fe2000000008b */
[----:B------:R-:W-:Y:S01]  /*8410*/  FADD.FTZ R14, R9, R6 ;  /* 0x00000006090e7221 */ /* 0x000fe20000010000 */
[----:B------:R-:W-:Y:S02]  /*8420*/  LOP3.LUT R6, R156, R129, RZ, 0x3c, !PT ;  /* 0x000000819c067212 */ /* 0x000fe400078e3cff */
[----:B------:R-:W-:Y:S02]  /*8430*/  @!P0 PRMT R139, R86, 0x5410, RZ ;  /* 0x00005410568b8816 */ /* 0x000fe400000000ff */
[----:B------:R-:W-:Y:S01]  /*8440*/  F2FP.F16.F32.PACK_AB R86, R23, R24 ;  /* 0x000000181756723e */ /* 0x000fe200000000ff */
[----:B------:R-:W-:Y:S01]  /*8450*/  IMAD.WIDE.U32 R24, R6, -0x326172a9, RZ ;  /* 0xcd9e8d5706187825 */ /* 0x000fe200078e00ff */
[----:B------:R-:W-:-:S04]  /*8460*/  F2FP.F16.F32.PACK_AB R69, R17, R19 ;  /* 0x000000131145723e */ /* 0x000fc800000000ff */
[----:B------:R-:W-:Y:S02]  /*8470*/  LOP3.LUT R6, R25, R215, R194, 0x96, !PT ;  /* 0x000000d719067212 */ /* 0x000fe400078e96c2 */
[----:B------:R-:W-:Y:S02]  /*8480*/  LOP3.LUT R8, R5, R214, R24, 0x96, !PT ;  /* 0x000000d605087212 */ /* 0x000fe400078e9618 */
[----:B------:R-:W-:Y:S01]  /*8490*/  F2FP.F16.F32.PACK_AB R19, R9, R10 ;  /* 0x0000000a0913723e */ /* 0x000fe200000000ff */
[----:B------:R-:W-:Y:S01]  /*84a0*/  IMAD.WIDE.U32 R6, R6, -0x2daee0ad, RZ ;  /* 0xd2511f5306067825 */ /* 0x000fe200078e00ff */
[----:B------:R-:W-:-:S03]  /*84b0*/  F2FP.F16.F32.PACK_AB R20, R20, R18 ;  /* 0x000000121414723e */ /* 0x000fc600000000ff */
[----:B------:R-:W-:Y:S01]  /*84c0*/  IMAD.WIDE.U32 R8, R8, -0x2daee0ad, RZ ;  /* 0xd2511f5308087825 */ /* 0x000fe200078e00ff */
[----:B------:R-:W-:Y:S02]  /*84d0*/  F2FP.F16.F32.PACK_AB R18, R12, R13 ;  /* 0x0000000d0c12723e */ /* 0x000fe400000000ff */
[----:B------:R-:W-:Y:S02]  /*84e0*/  LOP3.LUT R12, R7, R216, R238, 0x96, !PT ;  /* 0x000000d8070c7212 */ /* 0x000fe400078e96ee */
[----:B------:R-:W-:-:S03]  /*84f0*/  LOP3.LUT R10, R9, R221, R6, 0x96, !PT ;  /* 0x000000dd090a7212 */ /* 0x000fc600078e9606 */
        /* <DEDUP_REMOVED lines=12> */
[----:B------:R-:W-:Y:S02]  /*85c0*/  LOP3.LUT R8, R7, R222, R8, 0x96, !PT ;  /* 0x000000de07087212 */ /* 0x000fe400078e9608 */
        /* <DEDUP_REMOVED lines=8> */
[----:B------:R-:W-:Y:S02]  /*8650*/  LOP3.LUT R9, R9, 0xffff, RZ, 0xc0, !PT ;  /* 0x0000ffff09097812 */ /* 0x000fe400078ec0ff */
[----:B------:R-:W-:Y:S02]  /*8660*/  @!P3 PRMT R135, R100, 0x5410, RZ ;  /* 0x000054106487b816 */ /* 0x000fe400000000ff */
[----:B------:R-:W-:Y:S02]  /*8670*/  ISETP.GE.U32.AND P3, PT, R199, R9, PT ;  /* 0x00000009c700720c */ /* 0x000fe40003f66070 */
[----:B------:R-:W-:-:S02]  /*8680*/  SHF.R.U32.HI R9, RZ, 0x10, R8 ;  /* 0x00000010ff097819 */ /* 0x000fc40000011608 */
[----:B------:R-:W-:Y:S01]  /*8690*/  SHF.R.U32.HI R8, RZ, 0x18, R8 ;  /* 0x00000018ff087819 */ /* 0x000fe20000011608 */
[----:B------:R-:W-:-:S03]  /*86a0*/  @!P2 HADD2 R99, -R142.H0_H0, -RZ.H0_H0 ;  /* 0xa00000ff8e63a230 */ /* 0x000fc60000000900 */
[----:B------:R-:W-:Y:S02]  /*86b0*/  ISETP.GE.U32.AND P0, PT, R199, R8, PT ;  /* 0x00000008c700720c */ /* 0x000fe40003f06070 */
[C---:B------:R-:W-:Y:S02]  /*86c0*/  LOP3.LUT R8, R6.reuse, 0xff, RZ, 0xc0, !PT ;  /* 0x000000ff06087812 */ /* 0x040fe400078ec0ff */
[----:B------:R-:W-:Y:S02]  /*86d0*/  @!P2 PRMT R142, R99, 0x5410, RZ ;  /* 0x00005410638ea816 */ /* 0x000fe400000000ff */
[----:B------:R-:W-:Y:S01]  /*86e0*/  ISETP.GE.U32.AND P2, PT, R199, R8, PT ;  /* 0x00000008c700720c */ /* 0x000fe20003f46070 */
[----:B------:R-:W1:Y:S01]  /*86f0*/  MUFU.EX2 R23, R133 ;  /* 0x0000008500177308 */ /* 0x000e620000000800 */
[----:B------:R-:W-:Y:S01]  /*8700*/  SHF.R.U32.HI R8, RZ, 0x10, R6 ;  /* 0x00000010ff087819 */ /* 0x000fe20000011606 */
[----:B------:R-:W-:Y:S01]  /*8710*/  @!P6 HADD2 R83, -R137.H0_H0, -RZ.H0_H0 ;  /* 0xa00000ff8953e230 */ /* 0x000fe20000000900 */
[----:B------:R-:W-:Y:S01]  /*8720*/  F2FP.F16.F32.PACK_AB R21, R21, R22 ;  /* 0x000000161515723e */ /* 0x000fe200000000ff */
[----:B------:R-:W-:Y:S01]  /*8730*/  @!P1 HADD2 R98, -R141.H0_H0, -RZ.H0_H0 ;  /* 0xa00000ff8d629230 */ /* 0x000fe20000000900 */
[----:B------:R-:W-:-:S02]  /*8740*/  LOP3.LUT R11, R6, 0xffff, RZ, 0xc0, !PT ;  /* 0x0000ffff060b7812 */ /* 0x000fc400078ec0ff */
[----:B------:R-:W-:Y:S01]  /*8750*/  SHF.R.U32.HI R6, RZ, 0x18, R6 ;  /* 0x00000018ff067819 */ /* 0x000fe20000011606 */
[----:B------:R-:W2:Y:S01]  /*8760*/  MUFU.EX2 R22, R132 ;  /* 0x0000008400167308 */ /* 0x000ea20000000800 */
[----:B------:R-:W-:Y:S01]  /*8770*/  LOP3.LUT R7, R8, 0xff, RZ, 0xc0, !PT ;  /* 0x000000ff08077812 */ /* 0x000fe200078ec0ff */
[----:B------:R-:W-:Y:S01]  /*8780*/  @!P5 HADD2 R85, -R136.H0_H0, -RZ.H0_H0 ;  /* 0xa00000ff8855d230 */ /* 0x000fe20000000900 */
[----:B------:R-:W-:Y:S02]  /*8790*/  @!P6 PRMT R137, R83, 0x5410, RZ ;  /* 0x000054105389e816 */ /* 0x000fe400000000ff */
[----:B------:R-:W-:-:S03]  /*87a0*/  @!P1 PRMT R141, R98, 0x5410, RZ ;  /* 0x00005410628d9816 */ /* 0x000fc600000000ff */
[----:B------:R3:W4:Y:S01]  /*87b0*/  MUFU.EX2 R13, R174 ;  /* 0x000000ae000d7308 */ /* 0x0007220000000800 */
[C---:B------:R-:W-:Y:S02]  /*87c0*/  ISETP.GE.U32.AND P1, PT, R199.reuse, R6, PT ;  /* 0x00000006c700720c */ /* 0x040fe40003f26070 */
[----:B------:R-:W-:Y:S01]  /*87d0*/  ISETP.GE.U32.AND P6, PT, R199, R7, PT ;  /* 0x00000007c700720c */ /* 0x000fe20003fc6070 */
[----:B------:R-:W-:Y:S01]  /*87e0*/  IMAD.WIDE.U32 R6, R10, -0x2daee0ad, RZ ;  /* 0xd2511f530a067825 */ /* 0x000fe200078e00ff */
[----:B------:R-:W-:-:S03]  /*87f0*/  LOP3.LUT R9, R9, 0xff, RZ, 0xc0, !PT ;  /* 0x000000ff09097812 */ /* 0x000fc600078ec0ff */
[----:B------:R-:W4:Y:S01]  /*8800*/  MUFU.EX2 R17, R126 ;  /* 0x0000007e00117308 */ /* 0x000f220000000800 */
[----:B------:R-:W-:Y:S02]  /*8810*/  @!P5 PRMT R136, R85, 0x5410, RZ ;  /* 0x000054105588d816 */ /* 0x000fe400000000ff */
[----:B------:R-:W-:Y:S02]  /*8820*/  ISETP.GE.U32.AND P5, PT, R199, R9, PT ;  /* 0x00000009c700720c */ /* 0x000fe40003fa6070 */
[----:B------:R-:W-:Y:S02]  /*8830*/  LOP3.LUT R8, R7, R223, R12, 0x96, !PT ;  /* 0x000000df07087212 */ /* 0x000fe400078e960c */
[C---:B------:R-:W-:Y:S01]  /*8840*/  LOP3.LUT R10, R6.reuse, 0xff, RZ, 0xc0, !PT ;  /* 0x000000ff060a7812 */ /* 0x040fe200078ec0ff */
[----:B---3--:R-:W-:Y:S01]  /*8850*/  IMAD.MOV.U32 R174, RZ, RZ, R16 ;  /* 0x000000ffffae7224 */ /* 0x008fe200078e0010 */
[----:B------:R-:W-:Y:S02]  /*8860*/  LOP3.LUT R16, R6, 0xffff, RZ, 0xc0, !PT ;  /* 0x0000ffff06107812 */ /* 0x000fe400078ec0ff */
[----:B------:R-:W-:-:S02]  /*8870*/  SHF.R.U32.HI R12, RZ, 0x10, R6 ;  /* 0x00000010ff0c7819 */ /* 0x000fc40000011606 */
[----:B------:R-:W-:Y:S01]  /*8880*/  SHF.R.U32.HI R9, RZ, 0x18, R6 ;  /* 0x00000018ff097819 */ /* 0x000fe20000011606 */
[----:B------:R-:W-:Y:S02]  /*8890*/  IMAD.MOV.U32 R6, RZ, RZ, R205 ;  /* 0x000000ffff067224 */ /* 0x000fe400078e00cd */
[----:B-1----:R-:W-:Y:S02]  /*88a0*/  FADD.FTZ R7, R23, R15 ;  /* 0x0000000f17077221 */ /* 0x002fe40000010000 */
[----:B------:R-:W-:Y:S02]  /*88b0*/  IMAD.MOV.U32 R15, RZ, RZ, R6 ;  /* 0x000000ffff0f7224 */ /* 0x000fe400078e0006 */
[----:B--2---:R-:W-:Y:S01]  /*88c0*/  FADD.FTZ R6, R22, R14 ;  /* 0x0000000e16067221 */ /* 0x004fe20000010000 */
[C---:B----4-:R-:W-:Y:S01]  /*88d0*/  FADD.FTZ R7, R13.reuse, R7 ;  /* 0x000000070d077221 */ /* 0x050fe20000010000 */
[----:B------:R-:W-:Y:S01]  /*88e0*/  STL [R1+0x36c], R197 ;  /* 0x00036cc501007387 */ /* 0x000fe20000100800 */
[----:B------:R-:W-:Y:S01]  /*88f0*/  F2FP.F16.F32.PACK_AB R13, R13, R23 ;  /* 0x000000170d0d723e */ /* 0x000fe200000000ff */
[----:B------:R-:W-:-:S02]  /*8900*/  IMAD.MOV.U32 R23, RZ, RZ, R15 ;  /* 0x000000ffff177224 */ /* 0x000fc400078e000f */
[C---:B------:R-:W-:Y:S01]  /*8910*/  FADD.FTZ R15, R17.reuse, R6 ;  /* 0x00000006110f7221 */ /* 0x040fe20000010000 */
[----:B------:R-:W-:Y:S01]  /*8920*/  STL.64 [R1+0x248], R194 ;  /* 0x000248c201007387 */ /* 0x000fe20000100a00 */
[----:B------:R-:W-:Y:S01]  /*8930*/  IMAD.MOV.U32 R6, RZ, RZ, R209 ;  /* 0x000000ffff067224 */ /* 0x000fe200078e00d1 */
[----:B------:R-:W-:Y:S02]  /*8940*/  F2FP.F16.F32.PACK_AB R14, R17, R22 ;  /* 0x00000016110e723e */ /* 0x000fe400000000ff */
[----:B------:R-:W-:Y:S04]  /*8950*/  STL [R1+0x368], R196 ;  /* 0x000368c401007387 */ /* 0x000fe80000100800 */
[----:B------:R-:W2:Y:S04]  /*8960*/  LDL.LU R205, [R1+0x4a4] ;  /* 0x0004a40001cd7983 */ /* 0x000ea80000300800 */
[----:B------:R-:W3:Y:S04]  /*8970*/  LDL.LU R209, [R1+0x4a0] ;  /* 0x0004a00001d17983 */ /* 0x000ee80000300800 */
[----:B------:R-:W4:Y:S01]  /*8980*/  LDL.LU R17, [R1+0x198] ;  /* 0x0001980001117983 */ /* 0x000f220000300800 */
[----:B------:R-:W-:Y:S01]  /*8990*/  PRMT R126, R20, 0x7610, R126 ;  /* 0x00007610147e7816 */ /* 0x000fe2000000007e */
[----:B------:R-:W-:Y:S01]  /*89a0*/  IMAD.MOV.U32 R22, RZ, RZ, R6 ;  /* 0x000000ffff167224 */ /* 0x000fe200078e0006 */
[----:B------:R-:W-:-:S02]  /*89b0*/  SHF.R.U32.HI R6, RZ, 0x8, R11 ;  /* 0x00000008ff067819 */ /* 0x000fc4000001160b */
[----:B------:R-:W-:Y:S01]  /*89c0*/  PRMT R125, R20, 0x7632, R125 ;  /* 0x00007632147d7816 */ /* 0x000fe2000000007d */
[----:B------:R-:W-:Y:S01]  /*89d0*/  @!P4 HADD2 R107, -R126.H0_H0, -RZ.H0_H0 ;  /* 0xa00000ff7e6bc230 */ /* 0x000fe20000000900 */
[----:B------:R-:W-:Y:S01]  /*89e0*/  LOP3.LUT R6, R6, 0xffff, RZ, 0xc0, !PT ;  /* 0x0000ffff06067812 */ /* 0x000fe200078ec0ff */
[----:B------:R-:W-:Y:S02]  /*89f0*/  IMAD.MOV.U32 R11, RZ, RZ, R168 ;  /* 0x000000ffff0b7224 */ /* 0x000fe400078e00a8 */
[----:B------:R-:W-:Y:S01]  /*8a00*/  IMAD.MOV.U32 R20, RZ, RZ, R201 ;  /* 0x000000ffff147224 */ /* 0x000fe200078e00c9 */
[----:B------:R-:W-:Y:S01]  /*8a10*/  PRMT R201, R126, 0x5410, R125 ;  /* 0x000054107ec97816 */ /* 0x000fe2000000007d */
[----:B------:R-:W2:Y:S01]  /*8a20*/  LDL.LU R168, [R1+0x49c] ;  /* 0x00049c0001a87983 */ /* 0x000ea20000300800 */
[----:B------:R-:W-:Y:S02]  /*8a30*/  @!P4 PRMT R126, R107, 0x5410, RZ ;  /* 0x000054106b7ec816 */ /* 0x000fe400000000ff */
[----:B------:R-:W-:-:S02]  /*8a40*/  ISETP.GE.U32.AND P4, PT, R199, R6, PT ;  /* 0x00000006c700720c */ /* 0x000fc40003f86070 */
[C---:B------:R-:W-:Y:S02]  /*8a50*/  PRMT R122, R18.reuse, 0x7632, R122 ;  /* 0x00007632127a7816 */ /* 0x040fe4000000007a */
[----:B------:R-:W-:Y:S01]  /*8a60*/  PRMT R120, R18, 0x7610, R120 ;  /* 0x0000761012787816 */ /* 0x000fe20000000078 */
[----:B------:R-:W-:Y:S02]  /*8a70*/  IMAD.MOV.U32 R18, RZ, RZ, R11 ;  /* 0x000000ffff127224 */ /* 0x000fe400078e000b */
[----:B------:R1:W-:Y:S02]  /*8a80*/  MUFU.EX2 R11, R178 ;  /* 0x000000b2000b7308 */ /* 0x0003e40000000800 */
[----:B-1----:R-:W-:Y:S02]  /*8a90*/  IMAD.MOV.U32 R178, RZ, RZ, R228 ;  /* 0x000000ffffb27224 */ /* 0x002fe400078e00e4 */
[----:B----4-:R-:W-:-:S04]  /*8aa0*/  IMAD.MOV.U32 R6, RZ, RZ, R17 ;  /* 0x000000ffff067224 */ /* 0x010fc800078e0011 */
[----:B------:R1:W4:Y:S02]  /*8ab0*/  MUFU.EX2 R17, R176 ;  /* 0x000000b000117308 */ /* 0x0003240000000800 */
[----:B-1----:R-:W-:Y:S02]  /*8ac0*/  IMAD.MOV.U32 R176, RZ, RZ, R169 ;  /* 0x000000ffffb07224 */ /* 0x002fe400078e00a9 */
[----:B------:R-:W3:Y:S04]  /*8ad0*/  LDL.LU R169, [R1+0x498] ;  /* 0x0004980001a97983 */ /* 0x000ee80000300800 */
[----:B------:R-:W2:Y:S01]  /*8ae0*/  LDL.LU R228, [R1+0x494] ;  /* 0x0004940001e47983 */ /* 0x000ea20000300800 */
[----:B------:R-:W-:Y:S02]  /*8af0*/  @!P3 HADD2 R108, -R125.H0_H0, -RZ.H0_H0 ;  /* 0xa00000ff7d6cb230 */ /* 0x000fe40000000900 */
[----:B------:R-:W-:-:S03]  /*8b00*/  @!P0 HADD2 R109, -R122.H0_H0, -RZ.H0_H0 ;  /* 0xa00000ff7a6d8230 */ /* 0x000fc60000000900 */
[----:B------:R-:W-:Y:S02]  /*8b10*/  @!P3 PRMT R125, R108, 0x5410, RZ ;  /* 0x000054106c7db816 */ /* 0x000fe400000000ff */
[----:B------:R-:W-:Y:S02]  /*8b20*/  ISETP.GE.U32.AND P3, PT, R199, R10, PT ;  /* 0x0000000ac700720c */ /* 0x000fe40003f66070 */
[----:B------:R-:W-:Y:S02]  /*8b30*/  PRMT R10, R120, 0x5410, R122 ;  /* 0x00005410780a7816 */ /* 0x000fe4000000007a */
[----:B------:R-:W-:Y:S02]  /*8b40*/  @!P0 PRMT R122, R109, 0x5410, RZ ;  /* 0x000054106d7a8816 */ /* 0x000fe400000000ff */
[----:B------:R-:W-:Y:S01]  /*8b50*/  ISETP.GE.U32.AND P0, PT, R199, R9, PT ;  /* 0x00000009c700720c */ /* 0x000fe20003f06070 */
[----:B------:R-:W-:Y:S01]  /*8b60*/  IMAD.MOV.U32 R9, RZ, RZ, R6 ;  /* 0x000000ffff097224 */ /* 0x000fe200078e0006 */
[----:B------:R-:W-:Y:S01]  /*8b70*/  SHF.R.U32.HI R6, RZ, 0x10, R8 ;  /* 0x00000010ff067819 */ /* 0x000fe20000011608 */
[----:B------:R-:W-:-:S03]  /*8b80*/  @!P5 HADD2 R117, -R120.H0_H0, -RZ.H0_H0 ;  /* 0xa00000ff7875d230 */ /* 0x000fc60000000900 */
[----:B------:R-:W-:Y:S01]  /*8b90*/  LOP3.LUT R6, R6, 0xff, RZ, 0xc0, !PT ;  /* 0x000000ff06067812 */ /* 0x000fe200078ec0ff */
[----:B----4-:R-:W-:Y:S01]  /*8ba0*/  FADD.FTZ R7, R17, R7 ;  /* 0x0000000711077221 */ /* 0x010fe20000010000 */
[----:B------:R-:W-:Y:S02]  /*8bb0*/  @!P5 PRMT R120, R117, 0x5410, RZ ;  /* 0x000054107578d816 */ /* 0x000fe400000000ff */
[----:B------:R-:W-:Y:S02]  /*8bc0*/  PRMT R134, R21, 0x7610, R134 ;  /* 0x0000761015867816 */ /* 0x000fe40000000086 */
[----:B------:R-:W-:Y:S01]  /*8bd0*/  ISETP.GE.U32.AND P5, PT, R199, R6, PT ;  /* 0x00000006c700720c */ /* 0x000fe20003fa6070 */
[----:B------:R-:W-:Y:S02]  /*8be0*/  IMAD.MOV.U32 R6, RZ, RZ, R9 ;  /* 0x000000ffff067224 */ /* 0x000fe400078e0009 */
[C---:B------:R-:W-:Y:S01]  /*8bf0*/  FADD.FTZ R9, R11.reuse, R7 ;  /* 0x000000070b097221 */ /* 0x040fe20000010000 */
[----:B------:R-:W-:Y:S01]  /*8c00*/  F2FP.F16.F32.PACK_AB R7, R11, R17 ;  /* 0x000000110b07723e */ /* 0x000fe200000000ff */
[----:B------:R-:W-:Y:S01]  /*8c10*/  @!P2 HADD2 R123, -R134.H0_H0, -RZ.H0_H0 ;  /* 0xa00000ff867ba230 */ /* 0x000fe20000000900 */
[----:B------:R-:W-:Y:S01]  /*8c20*/  PRMT R133, R21, 0x7632, R133 ;  /* 0x0000763215857816 */ /* 0x000fe20000000085 */
[----:B------:R-:W-:Y:S01]  /*8c30*/  IMAD.MOV.U32 R17, RZ, RZ, R6 ;  /* 0x000000ffff117224 */ /* 0x000fe200078e0006 */
[----:B------:R-:W-:-:S03]  /*8c40*/  LOP3.LUT R6, R8, 0xff, RZ, 0xc0, !PT ;  /* 0x000000ff08067812 */ /* 0x000fc600078ec0ff */
[----:B------:R-:W-:Y:S02]  /*8c50*/  @!P4 HADD2 R127, -R133.H0_H0, -RZ.H0_H0 ;  /* 0xa00000ff857fc230 */ /* 0x000fe40000000900 */
[----:B------:R-:W-:Y:S01]  /*8c60*/  IMAD.MOV.U32 R11, RZ, RZ, R250 ;  /* 0x000000ffff0b7224 */ /* 0x000fe200078e00fa */
[C---:B------:R-:W-:Y:S01]  /*8c70*/  PRMT R132, R19.reuse, 0x7632, R132 ;  /* 0x0000763213847816 */ /* 0x040fe20000000084 */
[----:B------:R-:W4:Y:S01]  /*8c80*/  LDL.LU R250, [R1+0x490] ;  /* 0x0004900001fa7983 */ /* 0x000f220000300800 */
[----:B------:R-:W-:-:S03]  /*8c90*/  PRMT R131, R19, 0x7610, R131 ;  /* 0x0000761013837816 */ /* 0x000fc60000000083 */
[----:B------:R-:W-:Y:S02]  /*8ca0*/  @!P1 HADD2 R130, -R132.H0_H0, -RZ.H0_H0 ;  /* 0xa00000ff84829230 */ /* 0x000fe40000000900 */
[----:B------:R-:W-:Y:S01]  /*8cb0*/  @!P6 HADD2 R155, -R131.H0_H0, -RZ.H0_H0 ;  /* 0xa00000ff839be230 */ /* 0x000fe20000000900 */
[----:B------:R-:W-:-:S05]  /*8cc0*/  PRMT R124, R14, 0x7610, R124 ;  /* 0x000076100e7c7816 */ /* 0x000fca000000007c */
[----:B------:R-:W-:Y:S02]  /*8cd0*/  @!P5 HADD2 R158, -R124.H0_H0, -RZ.H0_H0 ;  /* 0xa00000ff7c9ed230 */ /* 0x000fe40000000900 */
[----:B--2---:R-:W-:Y:S01]  /*8ce0*/  IMAD.MOV.U32 R21, RZ, RZ, R228 ;  /* 0x000000ffff157224 */ /* 0x004fe200078e00e4 */
[----:B------:R-:W-:Y:S02]  /*8cf0*/  PRMT R228, R134, 0x5410, R133 ;  /* 0x0000541086e47816 */ /* 0x000fe40000000085 */
[----:B------:R-:W-:Y:S02]  /*8d00*/  @!P2 PRMT R134, R123, 0x5410, RZ ;  /* 0x000054107b86a816 */ /* 0x000fe400000000ff */
[----:B------:R-:W-:Y:S02]  /*8d10*/  ISETP.GE.U32.AND P2, PT, R199, R6, PT ;  /* 0x00000006c700720c */ /* 0x000fe40003f46070 */
[----:B------:R-:W-:Y:S02]  /*8d20*/  SHF.R.U32.HI R6, RZ, 0x18, R8 ;  /* 0x00000018ff067819 */ /* 0x000fe40000011608 */
[----:B------:R-:W-:-:S02]  /*8d30*/  @!P4 PRMT R133, R127, 0x5410, RZ ;  /* 0x000054107f85c816 */ /* 0x000fc400000000ff */
[----:B------:R-:W-:Y:S01]  /*8d40*/  ISETP.GE.U32.AND P4, PT, R199, R6, PT ;  /* 0x00000006c700720c */ /* 0x000fe20003f86070 */
[----:B------:R-:W-:Y:S01]  /*8d50*/  IMAD.MOV.U32 R6, RZ, RZ, R228 ;  /* 0x000000ffff067224 */ /* 0x000fe200078e00e4 */
[----:B------:R-:W-:Y:S01]  /*8d60*/  LOP3.LUT R8, R8, 0xffff, RZ, 0xc0, !PT ;  /* 0x0000ffff08087812 */ /* 0x000fe200078ec0ff */
[----:B------:R-:W2:Y:S02]  /*8d70*/  LDL.LU R228, [R1+0x48c] ;  /* 0x00048c0001e47983 */ /* 0x000ea40000300800 */
[----:B------:R-:W-:Y:S01]  /*8d80*/  IMAD.MOV.U32 R19, RZ, RZ, R6 ;  /* 0x000000ffff137224 */ /* 0x000fe200078e0006 */
[----:B------:R-:W-:Y:S01]  /*8d90*/  LOP3.LUT R6, R12, 0xff, RZ, 0xc0, !PT ;  /* 0x000000ff0c067812 */ /* 0x000fe200078ec0ff */
[----:B------:R-:W-:Y:S02]  /*8da0*/  IMAD.MOV.U32 R12, RZ, RZ, R11 ;  /* 0x000000ffff0c7224 */ /* 0x000fe400078e000b */
[----:B------:R-:W-:Y:S02]  /*8db0*/  IMAD.MOV.U32 R11, RZ, RZ, R10 ;  /* 0x000000ffff0b7224 */ /* 0x000fe400078e000a */
[----:B------:R-:W-:-:S02]  /*8dc0*/  IMAD.MOV.U32 R10, RZ, RZ, R18 ;  /* 0x000000ffff0a7224 */ /* 0x000fc400078e0012 */
[----:B------:R1:W-:Y:S02]  /*8dd0*/  MUFU.EX2 R18, R182 ;  /* 0x000000b600127308 */ /* 0x0003e40000000800 */
[----:B-1----:R-:W-:Y:S01]  /*8de0*/  IMAD.MOV.U32 R182, RZ, RZ, R191 ;  /* 0x000000ffffb67224 */ /* 0x002fe200078e00bf */
[----:B------:R-:W-:Y:S02]  /*8df0*/  PRMT R191, R131, 0x5410, R132 ;  /* 0x0000541083bf7816 */ /* 0x000fe40000000084 */
[----:B------:R-:W-:Y:S02]  /*8e00*/  @!P1 PRMT R132, R130, 0x5410, RZ ;  /* 0x0000541082849816 */ /* 0x000fe400000000ff */
[----:B------:R-:W-:Y:S02]  /*8e10*/  ISETP.GE.U32.AND P1, PT, R199, R6, PT ;  /* 0x00000006c700720c */ /* 0x000fe40003f26070 */
[----:B------:R-:W-:Y:S01]  /*8e20*/  SHF.R.U32.HI R6, RZ, 0x8, R8 ;  /* 0x00000008ff067819 */ /* 0x000fe20000011608 */
[----:B------:R-:W-:-:S02]  /*8e30*/  IMAD.MOV.U32 R8, RZ, RZ, R21 ;  /* 0x000000ffff087224 */ /* 0x000fc400078e0015 */
[----:B------:R-:W-:Y:S02]  /*8e40*/  IMAD.MOV.U32 R21, RZ, RZ, R17 ;  /* 0x000000ffff157224 */ /* 0x000fe400078e0011 */
[----:B------:R1:W-:Y:S02]  /*8e50*/  MUFU.EX2 R17, R184 ;  /* 0x000000b800117308 */ /* 0x0003e40000000800 */
[----:B-1----:R-:W3:Y:S01]  /*8e60*/  LDL R184, [R1+0xa8] ;  /* 0x0000a80001b87983 */ /* 0x002ee20000100800 */
[----:B------:R-:W-:Y:S02]  /*8e70*/  LOP3.LUT R6, R6, 0xffff, RZ, 0xc0, !PT ;  /* 0x0000ffff06067812 */ /* 0x000fe400078ec0ff */
[----:B------:R-:W-:Y:S02]  /*8e80*/  @!P6 PRMT R131, R155, 0x5410, RZ ;  /* 0x000054109b83e816 */ /* 0x000fe400000000ff */
[----:B------:R-:W-:Y:S01]  /*8e90*/  ISETP.GE.U32.AND P6, PT, R199, R6, PT ;  /* 0x00000006c700720c */ /* 0x000fe20003fc6070 */
[----:B------:R-:W-:Y:S01]  /*8ea0*/  IMAD.MOV.U32 R6, RZ, RZ, R19 ;  /* 0x000000ffff067224 */ /* 0x000fe200078e0013 */
[C---:B------:R-:W-:Y:S01]  /*8eb0*/  PRMT R130, R13.reuse, 0x7610, R130 ;  /* 0x000076100d827816 */ /* 0x040fe20000000082 */
[----:B------:R1:W-:Y:S01]  /*8ec0*/  MUFU.EX2 R19, R183 ;  /* 0x000000b700137308 */ /* 0x0003e20000000800 */
[----:B------:R-:W-:Y:S01]  /*8ed0*/  PRMT R127, R13, 0x7632, R127 ;  /* 0x000076320d7f7816 */ /* 0x000fe2000000007f */
[----:B------:R-:W-:-:S02]  /*8ee0*/  IMAD.MOV.U32 R13, RZ, RZ, R11 ;  /* 0x000000ffff0d7224 */ /* 0x000fc400078e000b */
[----:B------:R-:W-:Y:S01]  /*8ef0*/  @!P2 HADD2 R157, -R130.H0_H0, -RZ.H0_H0 ;  /* 0xa00000ff829da230 */ /* 0x000fe20000000900 */
[----:B------:R-:W-:-:S03]  /*8f00*/  PRMT R123, R14, 0x7632, R123 ;  /* 0x000076320e7b7816 */ /* 0x000fc6000000007b */
[----:B------:R4:W4:Y:S02]  /*8f10*/  MUFU.EX2 R11, R165 ;  /* 0x000000a5000b7308 */ /* 0x0009240000000800 */
[----:B------:R-:W-:Y:S02]  /*8f20*/  @!P6 HADD2 R159, -R127.H0_H0, -RZ.H0_H0 ;  /* 0xa00000ff7f9fe230 */ /* 0x000fe40000000900 */
[----:B-1----:R-:W-:Y:S01]  /*8f30*/  IMAD.MOV.U32 R183, RZ, RZ, R6 ;  /* 0x000000ffffb77224 */ /* 0x002fe200078e0006 */
[----:B------:R-:W-:-:S04]  /*8f40*/  SHF.R.U32.HI R6, RZ, 0x8, R16 ;  /* 0x00000008ff067819 */ /* 0x000fc80000011610 */
[----:B------:R-:W-:Y:S01]  /*8f50*/  LOP3.LUT R6, R6, 0xffff, RZ, 0xc0, !PT ;  /* 0x0000ffff06067812 */ /* 0x000fe200078ec0ff */
[----:B----4-:R-:W-:Y:S01]  /*8f60*/  IMAD.MOV.U32 R165, RZ, RZ, R176 ;  /* 0x000000ffffa57224 */ /* 0x010fe200078e00b0 */
[----:B------:R-:W-:Y:S02]  /*8f70*/  PRMT R176, R130, 0x5410, R127 ;  /* 0x0000541082b07816 */ /* 0x000fe4000000007f */
[----:B------:R-:W-:Y:S01]  /*8f80*/  @!P2 PRMT R130, R157, 0x5410, RZ ;  /* 0x000054109d82a816 */ /* 0x000fe200000000ff */
[----:B------:R-:W-:Y:S01]  /*8f90*/  IMAD.MOV.U32 R155, RZ, RZ, R229 ;  /* 0x000000ffff9b7224 */ /* 0x000fe200078e00e5 */
[----:B------:R-:W-:Y:S01]  /*8fa0*/  ISETP.GE.U32.AND P2, PT, R199, R6, PT ;  /* 0x00000006c700720c */ /* 0x000fe20003f46070 */
[----:B------:R-:W-:Y:S01]  /*8fb0*/  IMAD.MOV.U32 R6, RZ, RZ, R10 ;  /* 0x000000ffff067224 */ /* 0x000fe200078e000a */
[----:B------:R-:W-:Y:S01]  /*8fc0*/  @!P6 PRMT R127, R159, 0x5410, RZ ;  /* 0x000054109f7fe816 */ /* 0x000fe200000000ff */
[----:B------:R-:W4:Y:S01]  /*8fd0*/  LDL.LU R229, [R1+0x488] ;  /* 0x0004880001e57983 */ /* 0x000f220000300800 */
[----:B------:R-:W-:Y:S01]  /*8fe0*/  IMAD.MOV.U32 R157, RZ, RZ, R226 ;  /* 0x000000ffff9d7224 */ /* 0x000fe200078e00e2 */
[----:B------:R1:W1:Y:S01]  /*8ff0*/  MUFU.EX2 R10, R175 ;  /* 0x000000af000a7308 */ /* 0x0002620000000800 */
[----:B------:R-:W-:Y:S01]  /*9000*/  IMAD.MOV.U32 R14, RZ, RZ, R13 ;  /* 0x000000ffff0e7224 */ /* 0x000fe200078e000d */
[----:B------:R-:W2:Y:S01]  /*9010*/  LDL.LU R226, [R1+0x484] ;  /* 0x0004840001e27983 */ /* 0x000ea20000300800 */
[----:B------:R-:W-:Y:S01]  /*9020*/  IMAD.MOV.U32 R159, RZ, RZ, R182 ;  /* 0x000000ffff9f7224 */ /* 0x000fe200078e00b6 */
[----:B------:R-:W-:-:S02]  /*9030*/  PRMT R182, R124, 0x5410, R123 ;  /* 0x000054107cb67816 */ /* 0x000fc4000000007b */
[----:B------:R-:W-:Y:S02]  /*9040*/  @!P5 PRMT R124, R158, 0x5410, RZ ;  /* 0x000054109e7cd816 */ /* 0x000fe400000000ff */
[----:B------:R1:W-:Y:S01]  /*9050*/  MUFU.EX2 R13, R187 ;  /* 0x000000bb000d7308 */ /* 0x0003e20000000800 */
[----:B------:R-:W-:Y:S02]  /*9060*/  IMAD.MOV.U32 R158, RZ, RZ, R188 ;  /* 0x000000ffff9e7224 */ /* 0x000fe400078e00bc */
[----:B-1----:R-:W-:Y:S02]  /*9070*/  IMAD.MOV.U32 R175, RZ, RZ, R227 ;  /* 0x000000ffffaf7224 */ /* 0x002fe400078e00e3 */
[----:B------:R-:W4:Y:S01]  /*9080*/  LDL.LU R227, [R1+0x480] ;  /* 0x0004800001e37983 */ /* 0x000f220000300800 */
[----:B------:R-:W-:-:S03]  /*9090*/  IMAD.MOV.U32 R187, RZ, RZ, R213 ;  /* 0x000000ffffbb7224 */ /* 0x000fc600078e00d5 */
[----:B------:R-:W2:Y:S04]  /*90a0*/  LDL.LU R213, [R1+0x47c] ;  /* 0x00047c0001d57983 */ /* 0x000ea80000300800 */
[----:B------:R-:W4:Y:S01]  /*90b0*/  LDL.LU R188, [R1+0x478] ;  /* 0x0004780001bc7983 */ /* 0x000f220000300800 */
[----:B------:R-:W-:-:S05]  /*90c0*/  @!P4 HADD2 R160, -R123.H0_H0, -RZ.H0_H0 ;  /* 0xa00000ff7ba0c230 */ /* 0x000fca0000000900 */
[----:B------:R-:W-:Y:S01]  /*90d0*/  @!P4 PRMT R123, R160, 0x5410, RZ ;  /* 0x00005410a07bc816 */ /* 0x000fe200000000ff */
[----:B------:R-:W-:Y:S02]  /*90e0*/  IMAD.MOV.U32 R160, RZ, RZ, R12 ;  /* 0x000000ffffa07224 */ /* 0x000fe400078e000c */
[----:B------:R1:W1:Y:S01]  /*90f0*/  MUFU.EX2 R12, R177 ;  /* 0x000000b1000c7308 */ /* 0x0002620000000800 */
[C---:B------:R-:W-:Y:S02]  /*9100*/  PRMT R121, R7.reuse, 0x7610, R121 ;  /* 0x0000761007797816 */ /* 0x040fe40000000079 */
[----:B------:R-:W-:Y:S01]  /*9110*/  PRMT R117, R7, 0x7632, R117 ;  /* 0x0000763207757816 */ /* 0x000fe20000000075 */
[----:B------:R-:W-:Y:S02]  /*9120*/  IMAD.MOV.U32 R7, RZ, RZ, R21 ;  /* 0x000000ffff077224 */ /* 0x000fe400078e0015 */
[----:B-1----:R-:W-:Y:S02]  /*9130*/  IMAD.MOV.U32 R177, RZ, RZ, R160 ;  /* 0x000000ffffb17224 */ /* 0x002fe400078e00a0 */
[----:B------:R-:W-:-:S02]  /*9140*/  IMAD.MOV.U32 R160, RZ, RZ, R6 ;  /* 0x000000ffffa07224 */ /* 0x000fc400078e0006 */
[----:B------:R-:W-:Y:S01]  /*9150*/  FADD.FTZ R6, R11, R15 ;  /* 0x0000000f0b067221 */ /* 0x000fe20000010000 */
[----:B------:R-:W-:-:S03]  /*9160*/  IMAD.MOV.U32 R15, RZ, RZ, R8 ;  /* 0x000000ffff0f7224 */ /* 0x000fc600078e0008 */
[C---:B------:R-:W-:Y:S01]  /*9170*/  FADD.FTZ R8, R10.reuse, R6 ;  /* 0x000000060a087221 */ /* 0x040fe20000010000 */
[----:B------:R-:W-:Y:S02]  /*9180*/  F2FP.F16.F32.PACK_AB R6, R10, R11 ;  /* 0x0000000b0a06723e */ /* 0x000fe400000000ff */
[----:B------:R-:W1:Y:S02]  /*9190*/  MUFU.EX2 R11, R179 ;  /* 0x000000b3000b7308 */ /* 0x000e640000000800 */
[C---:B------:R-:W-:Y:S02]  /*91a0*/  PRMT R115, R6.reuse, 0x7610, R115 ;  /* 0x0000761006737816 */ /* 0x040fe40000000073 */
[----:B------:R-:W-:Y:S01]  /*91b0*/  PRMT R114, R6, 0x7632, R114 ;  /* 0x0000763206727816 */ /* 0x000fe20000000072 */
[----:B------:R-:W-:-:S03]  /*91c0*/  FADD.FTZ R6, R18, R9 ;  /* 0x0000000912067221 */ /* 0x000fc60000010000 */
[----:B------:R1:W1:Y:S01]  /*91d0*/  MUFU.EX2 R10, R180 ;  /* 0x000000b4000a7308 */ /* 0x0002620000000800 */
[----:B------:R-:W-:Y:S01]  /*91e0*/  @!P0 HADD2 R163, -R114.H0_H0, -RZ.H0_H0 ;  /* 0xa00000ff72a38230 */ /* 0x000fe20000000900 */
[----:B------:R-:W-:-:S06]  /*91f0*/  F2FP.F16.F32.PACK_AB R18, R17, R18 ;  /* 0x000000121112723e */ /* 0x000fcc00000000ff */
[----:B------:R-:W1:Y:S02]  /*9200*/  MUFU.EX2 R9, R181 ;  /* 0x000000b500097308 */ /* 0x000e640000000800 */
[----:B-1----:R-:W-:Y:S02]  /*9210*/  IMAD.MOV.U32 R180, RZ, RZ, R7 ;  /* 0x000000ffffb47224 */ /* 0x002fe400078e0007 */
[----:B------:R-:W-:Y:S01]  /*9220*/  FADD.FTZ R7, R17, R6 ;  /* 0x0000000611077221 */ /* 0x000fe20000010000 */
[----:B------:R-:W-:-:S03]  /*9230*/  FADD.FTZ R6, R12, R8 ;  /* 0x000000080c067221 */ /* 0x000fc60000010000 */
[----:B------:R-:W-:Y:S01]  /*9240*/  FADD.FTZ R7, R19, R7 ;  /* 0x0000000713077221 */ /* 0x000fe20000010000 */
[C---:B------:R-:W-:Y:S01]  /*9250*/  F2FP.F16.F32.PACK_AB R17, R11.reuse, R12 ;  /* 0x0000000c0b11723e */ /* 0x040fe200000000ff */
[----:B------:R-:W-:Y:S02]  /*9260*/  IMAD.MOV.U32 R179, RZ, RZ, R183 ;  /* 0x000000ffffb37224 */ /* 0x000fe400078e00b7 */
[----:B------:R-:W-:Y:S01]  /*9270*/  FADD.FTZ R6, R11, R6 ;  /* 0x000000060b067221 */ /* 0x000fe20000010000 */
[----:B------:R-:W-:Y:S01]  /*9280*/  FADD.FTZ R12, R13, R7 ;  /* 0x000000070d0c7221 */ /* 0x000fe20000010000 */
[----:B------:R-:W-:Y:S02]  /*9290*/  VIADD R7, R71, 0x3 ;  /* 0x0000000347077836 */ /* 0x000fe40000000000 */
[----:B------:R-:W-:Y:S01]  /*92a0*/  FADD.FTZ R6, R10, R6 ;  /* 0x000000060a067221 */ /* 0x000fe20000010000 */
[----:B------:R-:W-:Y:S02]  /*92b0*/  @!P2 HADD2 R161, -R117.H0_H0, -RZ.H0_H0 ;  /* 0xa00000ff75a1a230 */ /* 0x000fe40000000900 */
[----:B------:R-:W-:-:S02]  /*92c0*/  @!P3 HADD2 R162, -R121.H0_H0, -RZ.H0_H0 ;  /* 0xa00000ff79a2b230 */ /* 0x000fc40000000900 */
[----:B------:R-:W-:Y:S01]  /*92d0*/  FADD.FTZ R11, R9, R6 ;  /* 0x00000006090b7221 */ /* 0x000fe20000010000 */
[----:B------:R-:W-:Y:S02]  /*92e0*/  PRMT R21, R121, 0x5410, R117 ;  /* 0x0000541079157816 */ /* 0x000fe40000000075 */
[----:B------:R-:W-:Y:S01]  /*92f0*/  @!P2 PRMT R117, R161, 0x5410, RZ ;  /* 0x00005410a175a816 */ /* 0x000fe200000000ff */
[----:B------:R-:W-:Y:S01]  /*9300*/  IMAD.MOV.U32 R161, RZ, RZ, R160 ;  /* 0x000000ffffa17224 */ /* 0x000fe200078e00a0 */
[----:B------:R-:W-:Y:S01]  /*9310*/  @!P3 PRMT R121, R162, 0x5410, RZ ;  /* 0x00005410a279b816 */ /* 0x000fe200000000ff */
[----:B------:R-:W-:Y:S02]  /*9320*/  IMAD.MOV.U32 R160, RZ, RZ, R28 ;  /* 0x000000ffffa07224 */ /* 0x000fe400078e001c */
[----:B------:R-:W-:Y:S01]  /*9330*/  IMAD.MOV.U32 R162, RZ, RZ, R29 ;  /* 0x000000ffffa27224 */ /* 0x000fe200078e001d */
[----:B------:R-:W-:Y:S01]  /*9340*/  F2FP.F16.F32.PACK_AB R16, R9, R10 ;  /* 0x0000000a0910723e */ /* 0x000fe200000000ff */
[----:B------:R-:W-:-:S02]  /*9350*/  @!P1 HADD2 R164, -R115.H0_H0, -RZ.H0_H0 ;  /* 0xa00000ff73a49230 */ /* 0x000fc40000000900 */
[----:B------:R-:W-:Y:S02]  /*9360*/  IMAD.MOV.U32 R181, RZ, RZ, R180 ;  /* 0x000000ffffb57224 */ /* 0x000fe400078e00b4 */
[----:B------:R-:W-:Y:S02]  /*9370*/  IMAD.MOV.U32 R180, RZ, RZ, R187 ;  /* 0x000000ffffb47224 */ /* 0x000fe400078e00bb */
[----:B------:R-:W-:Y:S02]  /*9380*/  IMAD.MOV.U32 R187, RZ, RZ, R20 ;  /* 0x000000ffffbb7224 */ /* 0x000fe400078e0014 */
[----:B------:R1:W-:Y:S01]  /*9390*/  MUFU.EX2 R20, R230 ;  /* 0x000000e600147308 */ /* 0x0003e20000000800 */
[----:B------:R-:W-:-:S07]  /*93a0*/  F2FP.F16.F32.PACK_AB R19, R13, R19 ;  /* 0x000000130d13723e */ /* 0x000fce00000000ff */
[----:B------:R-:W-:Y:S01]  /*93b0*/  MUFU.EX2 R13, R233 ;  /* 0x000000e9000d7308 */ /* 0x000fe20000000800 */
[----:B---3--:R-:W-:Y:S01]  /*93c0*/  IMAD.MOV.U32 R183, RZ, RZ, R184 ;  /* 0x000000ffffb77224 */ /* 0x008fe200078e00b8 */
[----:B------:R-:W-:Y:S02]  /*93d0*/  PRMT R184, R115, 0x5410, R114 ;  /* 0x0000541073b87816 */ /* 0x000fe40000000072 */
[----:B------:R-:W-:Y:S01]  /*93e0*/  @!P0 PRMT R114, R163, 0x5410, RZ ;  /* 0x00005410a3728816 */ /* 0x000fe200000000ff */
[----:B------:R-:W-:Y:S02]  /*93f0*/  IMAD.MOV.U32 R163, RZ, RZ, R15 ;  /* 0x000000ffffa37224 */ /* 0x000fe400078e000f */
[----:B------:R-:W-:Y:S01]  /*9400*/  IMAD.MOV.U32 R15, RZ, RZ, R155 ;  /* 0x000000ffff0f7224 */ /* 0x000fe200078e009b */
[----:B------:R-:W-:-:S04]  /*9410*/  LOP3.LUT R155, R193, R7, RZ, 0x3c, !PT ;  /* 0x00000007c19b7212 */ /* 0x000fc800078e3cff */
[----:B------:R-:W-:-:S05]  /*9420*/  LOP3.LUT R6, R155, R129, RZ, 0x3c, !PT ;  /* 0x000000819b067212 */ /* 0x000fca00078e3cff */
[----:B------:R-:W-:-:S05]  /*9430*/  IMAD.WIDE.U32 R28, R6, -0x326172a9, RZ ;  /* 0xcd9e8d57061c7825 */ /* 0x000fca00078e00ff */
[----:B------:R-:W-:-:S05]  /*9440*/  LOP3.LUT R6, R29, R215, R194, 0x96, !PT ;  /* 0x000000d71d067212 */ /* 0x000fca00078e96c2 */
[----:B------:R-:W-:-:S05]  /*9450*/  IMAD.WIDE.U32 R6, R6, -0x2daee0ad, RZ ;  /* 0xd2511f5306067825 */ /* 0x000fca00078e00ff */
[----:B------:R-:W-:Y:S02]  /*9460*/  LOP3.LUT R8, R7, R216, R238, 0x96, !PT ;  /* 0x000000d807087212 */ /* 0x000fe400078e96ee */
[----:B------:R-:W-:-:S03]  /*9470*/  LOP3.LUT R5, R5, R214, R28, 0x96, !PT ;  /* 0x000000d605057212 */ /* 0x000fc600078e961c */
[----:B------:R-:W-:-:S05]  /*9480*/  IMAD.WIDE.U32 R8, R8, -0x326172a9, RZ ;  /* 0xcd9e8d5708087825 */ /* 0x000fca00078e00ff */
[----:B------:R-:W-:Y:S01]  /*9490*/  LOP3.LUT R7, R9, R211, R4, 0x96, !PT ;  /* 0x000000d309077212 */ /* 0x000fe200078e9604 */
[----:B------:R-:W-:-:S05]  /*94a0*/  IMAD.WIDE.U32 R4, R5, -0x2daee0ad, RZ ;  /* 0xd2511f5305047825 */ /* 0x000fca00078e00ff */
[----:B------:R-:W-:Y:S01]  /*94b0*/  LOP3.LUT R5, R5, R221, R6, 0x96, !PT ;  /* 0x000000dd05057212 */ /* 0x000fe200078e9606 */
[----:B------:R-:W-:-:S05]  /*94c0*/  IMAD.WIDE.U32 R6, R7, -0x2daee0ad, RZ ;  /* 0xd2511f5307067825 */ /* 0x000fca00078e00ff */
[----:B------:R-:W-:Y:S01]  /*94d0*/  LOP3.LUT R7, R7, R219, R4, 0x96, !PT ;  /* 0x000000db07077212 */ /* 0x000fe200078e9604 */
[----:B------:R-:W-:-:S05]  /*94e0*/  IMAD.WIDE.U32 R4, R5, -0x326172a9, RZ ;  /* 0xcd9e8d5705047825 */ /* 0x000fca00078e00ff */
[----:B------:R-:W-:-:S05]  /*94f0*/  LOP3.LUT R8, R5, R220, R8, 0x96, !PT ;  /* 0x000000dc05087212 */ /* 0x000fca00078e9608 */
[----:B------:R-:W-:-:S05]  /*9500*/  IMAD.WIDE.U32 R8, R8, -0x2daee0ad, RZ ;  /* 0xd2511f5308087825 */ /* 0x000fca00078e00ff */
[----:B------:R-:W-:Y:S01]  /*9510*/  LOP3.LUT R5, R9, R217, R6, 0x96, !PT ;  /* 0x000000d909057212 */ /* 0x000fe200078e9606 */
[----:B------:R-:W-:-:S05]  /*9520*/  IMAD.WIDE.U32 R6, R7, -0x326172a9, RZ ;  /* 0xcd9e8d5707067825 */ /* 0x000fca00078e00ff */
[----:B------:R-:W-:Y:S01]  /*9530*/  LOP3.LUT R10, R7, R218, R4, 0x96, !PT ;  /* 0x000000da070a7212 */ /* 0x000fe200078e9604 */
        /* <DEDUP_REMOVED lines=11> */
[----:B------:R-:W-:Y:S01]  /*95f0*/  @!P1 PRMT R115, R164, 0x5410, RZ ;  /* 0x00005410a4739816 */ /* 0x000fe200000000ff */
[----:B------:R-:W-:Y:S01]  /*9600*/  IMAD.MOV.U32 R164, RZ, RZ, R21 ;  /* 0x000000ffffa47224 */ /* 0x000fe200078e0015 */
[----:B------:R-:W-:Y:S01]  /*9610*/  ISETP.GE.U32.AND P0, PT, R199, R6, PT ;  /* 0x00000006c700720c */ /* 0x000fe20003f06070 */
[----:B------:R3:W2:Y:S01]  /*9620*/  MUFU.EX2 R21, R232 ;  /* 0x000000e800157308 */ /* 0x0006a20000000800 */
[----:B------:R-:W-:-:S02]  /*9630*/  LOP3.LUT R6, R4, 0xff, RZ, 0xc0, !PT ;  /* 0x000000ff04067812 */ /* 0x000fc400078ec0ff */
[C---:B------:R-:W-:Y:S02]  /*9640*/  ISETP.GE.U32.AND P5, PT, R199.reuse, R7, PT ;  /* 0x00000007c700720c */ /* 0x040fe40003fa6070 */
[--C-:B------:R-:W-:Y:S01]  /*9650*/  SHF.R.U32.HI R7, RZ, 0x10, R4.reuse ;  /* 0x00000010ff077819 */ /* 0x100fe20000011604 */
[----:B-1----:R-:W-:Y:S01]  /*9660*/  IMAD.MOV.U32 R230, RZ, RZ, R15 ;  /* 0x000000ffffe67224 */ /* 0x002fe200078e000f */
[----:B------:R-:W-:Y:S01]  /*9670*/  ISETP.GE.U32.AND P2, PT, R199, R6, PT ;  /* 0x00000006c700720c */ /* 0x000fe20003f46070 */
[----:B------:R1:W4:Y:S01]  /*9680*/  MUFU.EX2 R15, R231 ;  /* 0x000000e7000f7308 */ /* 0x0003220000000800 */
[----:B------:R-:W-:Y:S02]  /*9690*/  SHF.R.U32.HI R6, RZ, 0x18, R4 ;  /* 0x00000018ff067819 */ /* 0x000fe40000011604 */
[----:B------:R-:W-:Y:S02]  /*96a0*/  LOP3.LUT R9, R4, 0xffff, RZ, 0xc0, !PT ;  /* 0x0000ffff04097812 */ /* 0x000fe400078ec0ff */
[----:B------:R-:W-:Y:S01]  /*96b0*/  LOP3.LUT R4, R7, 0xff, RZ, 0xc0, !PT ;  /* 0x000000ff07047812 */ /* 0x000fe200078ec0ff */
[----:B---3--:R-:W-:-:S03]  /*96c0*/  IMAD.MOV.U32 R232, RZ, RZ, R164 ;  /* 0x000000ffffe87224 */ /* 0x008fc600078e00a4 */
[C---:B------:R-:W-:Y:S01]  /*96d0*/  ISETP.GE.U32.AND P1, PT, R199.reuse, R4, PT ;  /* 0x00000004c700720c */ /* 0x040fe20003f26070 */
[----:B------:R-:W-:Y:S02]  /*96e0*/  IMAD.MOV.U32 R164, RZ, RZ, R161 ;  /* 0x000000ffffa47224 */ /* 0x000fe400078e00a1 */
[----:B------:R-:W-:Y:S02]  /*96f0*/  IMAD.MOV.U32 R161, RZ, RZ, R14 ;  /* 0x000000ffffa17224 */ /* 0x000fe400078e000e */
[----:B------:R-:W-:Y:S02]  /*9700*/  IMAD.MOV.U32 R14, RZ, RZ, R30 ;  /* 0x000000ffff0e7224 */ /* 0x000fe400078e001e */
[----:B------:R-:W-:Y:S01]  /*9710*/  IMAD.WIDE.U32 R4, R10, -0x2daee0ad, RZ ;  /* 0xd2511f530a047825 */ /* 0x000fe200078e00ff */
[----:B------:R-:W-:Y:S01]  /*9720*/  ISETP.GE.U32.AND P6, PT, R199, R6, PT ;  /* 0x00000006c700720c */ /* 0x000fe20003fc6070 */
[----:B------:R-:W3:Y:S02]  /*9730*/  LDL.LU R30, [R1+0x1c] ;  /* 0x00001c00011e7983 */ /* 0x000ee40000300800 */
[----:B-1----:R-:W-:Y:S01]  /*9740*/  IMAD.MOV.U32 R231, RZ, RZ, R14 ;  /* 0x000000ffffe77224 */ /* 0x002fe200078e000e */
[----:B------:R-:W-:-:S02]  /*9750*/  LOP3.LUT R6, R5, R223, R8, 0x96, !PT ;  /* 0x000000df05067212 */ /* 0x000fc400078e9608 */
[C---:B------:R-:W-:Y:S01]  /*9760*/  LOP3.LUT R14, R4.reuse, 0xffff, RZ, 0xc0, !PT ;  /* 0x0000ffff040e7812 */ /* 0x040fe200078ec0ff */
[----:B--2---:R-:W-:Y:S01]  /*9770*/  FADD.FTZ R5, R21, R12 ;  /* 0x0000000c15057221 */ /* 0x004fe20000010000 */
[----:B------:R-:W-:Y:S02]  /*9780*/  LOP3.LUT R8, R4, 0xff, RZ, 0xc0, !PT ;  /* 0x000000ff04087812 */ /* 0x000fe400078ec0ff */
[--C-:B------:R-:W-:Y:S02]  /*9790*/  SHF.R.U32.HI R10, RZ, 0x10, R4.reuse ;  /* 0x00000010ff0a7819 */ /* 0x100fe40000011604 */
[----:B------:R-:W-:Y:S01]  /*97a0*/  SHF.R.U32.HI R7, RZ, 0x18, R4 ;  /* 0x00000018ff077819 */ /* 0x000fe20000011604 */
[----:B------:R-:W-:Y:S01]  /*97b0*/  FADD.FTZ R4, R20, R11 ;  /* 0x0000000b14047221 */ /* 0x000fe20000010000 */
[----:B------:R-:W-:Y:S02]  /*97c0*/  IMAD.MOV.U32 R233, RZ, RZ, R163 ;  /* 0x000000ffffe97224 */ /* 0x000fe400078e00a3 */
[C---:B------:R-:W-:Y:S01]  /*97d0*/  FADD.FTZ R5, R13.reuse, R5 ;  /* 0x000000050d057221 */ /* 0x040fe20000010000 */
[----:B------:R-:W-:Y:S01]  /*97e0*/  IMAD.MOV.U32 R163, RZ, RZ, R183 ;  /* 0x000000ffffa37224 */ /* 0x000fe200078e00b7 */
[----:B------:R-:W-:Y:S01]  /*97f0*/  F2FP.F16.F32.PACK_AB R11, R13, R21 ;  /* 0x000000150d0b723e */ /* 0x000fe200000000ff */
[----:B------:R-:W-:-:S02]  /*9800*/  IMAD.MOV.U32 R183, RZ, RZ, R23 ;  /* 0x000000ffffb77224 */ /* 0x000fc400078e0017 */
[C---:B----4-:R-:W-:Y:S01]  /*9810*/  FADD.FTZ R13, R15.reuse, R4 ;  /* 0x000000040f0d7221 */ /* 0x050fe20000010000 */
[----:B------:R-:W2:Y:S01]  /*9820*/  LDL.LU R23, [R1+0x24] ;  /* 0x0000240001177983 */ /* 0x000ea20000300800 */
[----:B------:R-:W-:Y:S02]  /*9830*/  IMAD.MOV.U32 R21, RZ, RZ, R38 ;  /* 0x000000ffff157224 */ /* 0x000fe400078e0026 */
[----:B------:R-:W-:Y:S01]  /*9840*/  IMAD.MOV.U32 R4, RZ, RZ, R186 ;  /* 0x000000ffff047224 */ /* 0x000fe200078e00ba */
[----:B------:R1:W5:Y:S01]  /*9850*/  LDL.LU R38, [R1+0x474] ;  /* 0x0004740001267983 */ /* 0x0003620000300800 */
[----:B------:R-:W-:-:S03]  /*9860*/  F2FP.F16.F32.PACK_AB R12, R15, R20 ;  /* 0x000000140f0c723e */ /* 0x000fc600000000ff */
[----:B------:R1:W4:Y:S01]  /*9870*/  LDL.LU R186, [R1+0x470] ;  /* 0x0004700001ba7983 */ /* 0x0003220000300800 */
[----:B------:R-:W-:Y:S02]  /*9880*/  IMAD.MOV.U32 R15, RZ, RZ, R22 ;  /* 0x000000ffff0f7224 */ /* 0x000fe400078e0016 */
[----:B------:R1:W-:Y:S01]  /*9890*/  MUFU.EX2 R22, R188 ;  /* 0x000000bc00167308 */ /* 0x0003e20000000800 */
[----:B------:R-:W-:Y:S01]  /*98a0*/  IMAD.MOV.U32 R20, RZ, RZ, R4 ;  /* 0x000000ffff147224 */ /* 0x000fe200078e0004 */
[C---:B------:R-:W-:Y:S02]  /*98b0*/  PRMT R113, R18.reuse, 0x7610, R113 ;  /* 0x0000761012717816 */ /* 0x040fe40000000071 */
[----:B------:R-:W-:Y:S01]  /*98c0*/  SHF.R.U32.HI R4, RZ, 0x8, R9 ;  /* 0x00000008ff047819 */ /* 0x000fe20000011609 */
[----:B------:R-:W-:Y:S01]  /*98d0*/  IMAD.MOV.U32 R9, RZ, RZ, R200 ;  /* 0x000000ffff097224 */ /* 0x000fe200078e00c8 */
[----:B------:R-:W-:Y:S01]  /*98e0*/  PRMT R112, R18, 0x7632, R112 ;  /* 0x0000763212707816 */ /* 0x000fe20000000070 */
[----:B------:R-:W-:-:S02]  /*98f0*/  IMAD.MOV.U32 R18, RZ, RZ, R15 ;  /* 0x000000ffff127224 */ /* 0x000fc400078e000f */
[----:B------:R-:W-:Y:S01]  /*9900*/  @!P4 HADD2 R167, -R113.H0_H0, -RZ.H0_H0 ;  /* 0xa00000ff71a7c230 */ /* 0x000fe20000000900 */
[----:B------:R1:W1:Y:S02]  /*9910*/  MUFU.EX2 R15, R244 ;  /* 0x000000f4000f7308 */ /* 0x0002640000000800 */
[----:B-1----:R1:W3:Y:S04]  /*9920*/  LDL.LU R188, [R1+0x46c] ;  /* 0x00046c0001bc7983 */ /* 0x0022e80000300800 */
[----:B------:R1:W2:Y:S01]  /*9930*/  LDL.LU R200, [R1+0x468] ;  /* 0x0004680001c87983 */ /* 0x0002a20000300800 */
[----:B------:R-:W-:Y:S02]  /*9940*/  IMAD.MOV.U32 R244, RZ, RZ, R18 ;  /* 0x000000fffff47224 */ /* 0x000fe400078e0012 */
[----:B------:R-:W-:Y:S01]  /*9950*/  IMAD.MOV.U32 R18, RZ, RZ, R233 ;  /* 0x000000ffff127224 */ /* 0x000fe200078e00e9 */
[----:B------:R-:W-:-:S02]  /*9960*/  PRMT R233, R113, 0x5410, R112 ;  /* 0x0000541071e97816 */ /* 0x000fc40000000070 */
[----:B------:R-:W-:Y:S01]  /*9970*/  @!P4 PRMT R113, R167, 0x5410, RZ ;  /* 0x00005410a771c816 */ /* 0x000fe200000000ff */
[----:B------:R-:W-:Y:S01]  /*9980*/  IMAD.MOV.U32 R167, RZ, RZ, R201 ;  /* 0x000000ffffa77224 */ /* 0x000fe200078e00c9 */
[----:B------:R-:W-:Y:S01]  /*9990*/  LOP3.LUT R4, R4, 0xffff, RZ, 0xc0, !PT ;  /* 0x0000ffff04047812 */ /* 0x000fe200078ec0ff */
[----:B------:R1:W2:Y:S03]  /*99a0*/  LDL.LU R201, [R1+0x464] ;  /* 0x0004640001c97983 */ /* 0x0002a60000300800 */
[----:B------:R-:W-:Y:S01]  /*99b0*/  ISETP.GE.U32.AND P4, PT, R199, R4, PT ;  /* 0x00000004c700720c */ /* 0x000fe20003f86070 */
[----:B------:R-:W-:Y:S02]  /*99c0*/  IMAD.MOV.U32 R4, RZ, RZ, R9 ;  /* 0x000000ffff047224 */ /* 0x000fe400078e0009 */
[----:B------:R1:W1:Y:S02]  /*99d0*/  MUFU.EX2 R9, R245 ;  /* 0x000000f500097308 */ /* 0x0002640000000800 */
[----:B-1----:R-:W-:-:S02]  /*99e0*/  IMAD.MOV.U32 R245, RZ, RZ, R212 ;  /* 0x000000fffff57224 */ /* 0x002fc400078e00d4 */
[----:B------:R1:W2:Y:S01]  /*99f0*/  LDL.LU R212, [R1+0x460] ;  /* 0x0004600001d47983 */ /* 0x0002a20000300800 */
[----:B------:R-:W-:Y:S01]  /*9a00*/  @!P3 HADD2 R171, -R112.H0_H0, -RZ.H0_H0 ;  /* 0xa00000ff70abb230 */ /* 0x000fe20000000900 */
[C---:B------:R-:W-:Y:S02]  /*9a10*/  PRMT R111, R17.reuse, 0x7632, R111 ;  /* 0x00007632116f7816 */ /* 0x040fe4000000006f */
[----:B------:R-:W-:Y:S02]  /*9a20*/  PRMT R110, R17, 0x7610, R110 ;  /* 0x00007610116e7816 */ /* 0x000fe4000000006e */
[----:B------:R-:W-:Y:S01]  /*9a30*/  @!P3 PRMT R112, R171, 0x5410, RZ ;  /* 0x00005410ab70b816 */ /* 0x000fe200000000ff */
[----:B------:R-:W-:Y:S01]  /*9a40*/  @!P0 HADD2 R185, -R111.H0_H0, -RZ.H0_H0 ;  /* 0xa00000ff6fb98230 */ /* 0x000fe20000000900 */
[----:B------:R-:W-:Y:S01]  /*9a50*/  ISETP.GE.U32.AND P3, PT, R199, R8, PT ;  /* 0x00000008c700720c */ /* 0x000fe20003f66070 */
[----:B------:R-:W-:Y:S02]  /*9a60*/  IMAD.MOV.U32 R8, RZ, RZ, R167 ;  /* 0x000000ffff087224 */ /* 0x000fe400078e00a7 */
[----:B------:R-:W-:Y:S01]  /*9a70*/  IMAD.MOV.U32 R167, RZ, RZ, R232 ;  /* 0x000000ffffa77224 */ /* 0x000fe200078e00e8 */
[----:B------:R-:W-:-:S02]  /*9a80*/  PRMT R232, R110, 0x5410, R111 ;  /* 0x000054106ee87816 */ /* 0x000fc4000000006f */
[----:B------:R-:W-:Y:S02]  /*9a90*/  @!P0 PRMT R111, R185, 0x5410, RZ ;  /* 0x00005410b96f8816 */ /* 0x000fe400000000ff */
[----:B------:R-:W-:Y:S01]  /*9aa0*/  ISETP.GE.U32.AND P0, PT, R199, R7, PT ;  /* 0x00000007c700720c */ /* 0x000fe20003f06070 */
[----:B------:R-:W-:Y:S01]  /*9ab0*/  IMAD.MOV.U32 R7, RZ, RZ, R4 ;  /* 0x000000ffff077224 */ /* 0x000fe200078e0004 */
[----:B------:R-:W-:Y:S01]  /*9ac0*/  SHF.R.U32.HI R4, RZ, 0x10, R6 ;  /* 0x00000010ff047819 */ /* 0x000fe20000011606 */
[----:B------:R-:W-:Y:S02]  /*9ad0*/  @!P5 HADD2 R173, -R110.H0_H0, -RZ.H0_H0 ;  /* 0xa00000ff6eadd230 */ /* 0x000fe40000000900 */
[----:B------:R-:W-:Y:S01]  /*9ae0*/  FADD.FTZ R5, R15, R5 ;  /* 0x000000050f057221 */ /* 0x000fe20000010000 */
[----:B------:R-:W-:Y:S02]  /*9af0*/  LOP3.LUT R4, R4, 0xff, RZ, 0xc0, !PT ;  /* 0x000000ff04047812 */ /* 0x000fe400078ec0ff */
[----:B------:R-:W-:Y:S01]  /*9b00*/  @!P5 PRMT R110, R173, 0x5410, RZ ;  /* 0x00005410ad6ed816 */ /* 0x000fe200000000ff */
[----:B------:R-:W-:Y:S01]  /*9b10*/  IMAD.MOV.U32 R17, RZ, RZ, R224 ;  /* 0x000000ffff117224 */ /* 0x000fe200078e00e0 */
[----:B------:R-:W-:Y:S01]  /*9b20*/  ISETP.GE.U32.AND P5, PT, R199, R4, PT ;  /* 0x00000004c700720c */ /* 0x000fe20003fa6070 */
[----:B------:R-:W-:-:S02]  /*9b30*/  IMAD.MOV.U32 R171, RZ, RZ, R20 ;  /* 0x000000ffffab7224 */ /* 0x000fc400078e0014 */
[----:B------:R-:W-:Y:S01]  /*9b40*/  FADD.FTZ R4, R9, R5 ;  /* 0x0000000509047221 */ /* 0x000fe20000010000 */
[----:B------:R1:W2:Y:S01]  /*9b50*/  LDL.LU R224, [R1+0x45c] ;  /* 0x00045c0001e07983 */ /* 0x0002a20000300800 */
[----:B------:R1:W1:Y:S01]  /*9b60*/  MUFU.EX2 R20, R213 ;  /* 0x000000d500147308 */ /* 0x0002620000000800 */
[----:B------:R-:W-:Y:S02]  /*9b70*/  IMAD.MOV.U32 R185, RZ, RZ, R225 ;  /* 0x000000ffffb97224 */ /* 0x000fe400078e00e1 */
[----:B------:R-:W-:Y:S01]  /*9b80*/  IMAD.MOV.U32 R173, RZ, RZ, R21 ;  /* 0x000000ffffad7224 */ /* 0x000fe200078e0015 */
[----:B------:R-:W-:-:S04]  /*9b90*/  PRMT R109, R19, 0x7610, R109 ;  /* 0x00007610136d7816 */ /* 0x000fc8000000006d */
[----:B------:R1:W-:Y:S01]  /*9ba0*/  MUFU.EX2 R21, R227 ;  /* 0x000000e300157308 */ /* 0x0003e20000000800 */
[----:B------:R-:W-:Y:S01]  /*9bb0*/  F2FP.F16.F32.PACK_AB R5, R9, R15 ;  /* 0x0000000f0905723e */ /* 0x000fe200000000ff */
[----:B-1----:R1:W2:Y:S04]  /*9bc0*/  LDL.LU R213, [R1+0x458] ;  /* 0x0004580001d57983 */ /* 0x0022a80000300800 */
[----:B------:R1:W2:Y:S04]  /*9bd0*/  LDL.LU R225, [R1+0x454] ;  /* 0x0004540001e17983 */ /* 0x0002a80000300800 */
[----:B------:R1:W2:Y:S04]  /*9be0*/  LDL.LU R227, [R1+0x450] ;  /* 0x0004500001e37983 */ /* 0x0002a80000300800 */
[----:B------:R1:W-:Y:S01]  /*9bf0*/  STL [R1+0x338], R4 ;  /* 0x0003380401007387 */ /* 0x0003e20000100800 */
[----:B------:R-:W-:-:S02]  /*9c00*/  PRMT R108, R19, 0x7632, R108 ;  /* 0x00007632136c7816 */ /* 0x000fc4000000006c */
[C---:B------:R-:W-:Y:S02]  /*9c10*/  PRMT R107, R16.reuse, 0x7610, R107 ;  /* 0x00007610106b7816 */ /* 0x040fe4000000006b */
[----:B------:R-:W-:Y:S01]  /*9c20*/  PRMT R106, R16, 0x7632, R106 ;  /* 0x00007632106a7816 */ /* 0x000fe2000000006a */
[----:B------:R-:W-:Y:S01]  /*9c30*/  MUFU.EX2 R19, R229 ;  /* 0x000000e500137308 */ /* 0x000fe20000000800 */
[----:B-1----:R-:W-:Y:S02]  /*9c40*/  IMAD.MOV.U32 R4, RZ, RZ, R173 ;  /* 0x000000ffff047224 */ /* 0x002fe400078e00ad */
[----:B------:R-:W-:Y:S02]  /*9c50*/  IMAD.MOV.U32 R173, RZ, RZ, R17 ;  /* 0x000000ffffad7224 */ /* 0x000fe400078e0011 */
[----:B------:R-:W-:Y:S01]  /*9c60*/  IMAD.MOV.U32 R15, RZ, RZ, R4 ;  /* 0x000000ffff0f7224 */ /* 0x000fe200078e0004 */
[----:B------:R-:W-:Y:S01]  /*9c70*/  LOP3.LUT R4, R6, 0xff, RZ, 0xc0, !PT ;  /* 0x000000ff06047812 */ /* 0x000fe200078ec0ff */
[----:B------:R-:W-:-:S02]  /*9c80*/  IMAD.MOV.U32 R9, RZ, RZ, R173 ;  /* 0x000000ffff097224 */ /* 0x000fc400078e00ad */
[----:B------:R-:W-:Y:S01]  /*9c90*/  IMAD.MOV.U32 R173, RZ, RZ, R231 ;  /* 0x000000ffffad7224 */ /* 0x000fe200078e00e7 */
[----:B------:R-:W-:Y:S01]  /*9ca0*/  PRMT R231, R109, 0x5410, R108 ;  /* 0x000054106de77816 */ /* 0x000fe2000000006c */
[----:B------:R1:W-:Y:S01]  /*9cb0*/  MUFU.EX2 R17, R226 ;  /* 0x000000e200117308 */ /* 0x0003e20000000800 */
[----:B------:R-:W-:Y:S02]  /*9cc0*/  IMAD.MOV.U32 R16, RZ, RZ, R15 ;  /* 0x000000ffff107224 */ /* 0x000fe400078e000f */
[----:B------:R-:W-:Y:S02]  /*9cd0*/  IMAD.MOV.U32 R15, RZ, RZ, R7 ;  /* 0x000000ffff0f7224 */ /* 0x000fe400078e0007 */
[----:B------:R-:W-:Y:S02]  /*9ce0*/  IMAD.MOV.U32 R7, RZ, RZ, R171 ;  /* 0x000000ffff077224 */ /* 0x000fe400078e00ab */
[----:B------:R-:W-:Y:S01]  /*9cf0*/  IMAD.MOV.U32 R171, RZ, RZ, R230 ;  /* 0x000000ffffab7224 */ /* 0x000fe200078e00e6 */
[----:B------:R-:W-:Y:S01]  /*9d00*/  PRMT R230, R107, 0x5410, R106 ;  /* 0x000054106be67816 */ /* 0x000fe2000000006a */
[----:B-1----:R1:W2:Y:S04]  /*9d10*/  LDL.LU R226, [R1+0x44c] ;  /* 0x00044c0001e27983 */ /* 0x0022a80000300800 */
[----:B------:R1:W2:Y:S01]  /*9d20*/  LDL.LU R229, [R1+0x448] ;  /* 0x0004480001e57983 */ /* 0x0002a20000300800 */
[----:B------:R-:W-:-:S02]  /*9d30*/  PRMT R105, R11, 0x7610, R105 ;  /* 0x000076100b697816 */ /* 0x000fc40000000069 */
[----:B------:R-:W-:Y:S02]  /*9d40*/  PRMT R104, R11, 0x7632, R104 ;  /* 0x000076320b687816 */ /* 0x000fe40000000068 */
[C---:B------:R-:W-:Y:S02]  /*9d50*/  PRMT R101, R5.reuse, 0x7610, R101 ;  /* 0x0000761005657816 */ /* 0x040fe40000000065 */
[----:B------:R-:W-:Y:S01]  /*9d60*/  PRMT R100, R5, 0x7632, R100 ;  /* 0x0000763205647816 */ /* 0x000fe20000000064 */
[----:B------:R-:W-:Y:S01]  /*9d70*/  MUFU.EX2 R11, R236 ;  /* 0x000000ec000b7308 */ /* 0x000fe20000000800 */
[----:B------:R-:W-:Y:S01]  /*9d80*/  F2FP.F16.F32.PACK_AB R45, R20, R22 ;  /* 0x00000016142d723e */ /* 0x000fe200000000ff */
[----:B----4-:R-:W-:-:S05]  /*9d90*/  @!P2 HADD2 R186, -R109.H0_H0, -RZ.H0_H0 ;  /* 0xa00000ff6dbaa230 */ /* 0x010fca0000000900 */
[----:B------:R-:W-:Y:S02]  /*9da0*/  @!P2 PRMT R109, R186, 0x5410, RZ ;  /* 0x00005410ba6da816 */ /* 0x000fe400000000ff */
[----:B------:R-:W-:Y:S02]  /*9db0*/  ISETP.GE.U32.AND P2, PT, R199, R4, PT ;  /* 0x00000004c700720c */ /* 0x000fe40003f46070 */
[----:B------:R-:W-:Y:S01]  /*9dc0*/  SHF.R.U32.HI R4, RZ, 0x18, R6 ;  /* 0x00000018ff047819 */ /* 0x000fe20000011606 */
[----:B------:R-:W-:Y:S01]  /*9dd0*/  IMAD.MOV.U32 R186, RZ, RZ, R18 ;  /* 0x000000ffffba7224 */ /* 0x000fe200078e0012 */
[----:B------:R-:W-:Y:S01]  /*9de0*/  LOP3.LUT R6, R6, 0xffff, RZ, 0xc0, !PT ;  /* 0x0000ffff06067812 */ /* 0x000fe200078ec0ff */
[----:B------:R4:W-:Y:S01]  /*9df0*/  MUFU.EX2 R18, R228 ;  /* 0x000000e400127308 */ /* 0x0009e20000000800 */
[----:B---3--:R-:W-:Y:S02]  /*9e00*/  @!P4 HADD2 R188, -R108.H0_H0, -RZ.H0_H0 ;  /* 0xa00000ff6cbcc230 */ /* 0x008fe40000000900 */
[----:B--2---:R-:W-:-:S03]  /*9e10*/  @!P1 HADD2 R200, -R107.H0_H0, -RZ.H0_H0 ;  /* 0xa00000ff6bc89230 */ /* 0x004fc60000000900 */
[----:B------:R-:W-:Y:S02]  /*9e20*/  @!P4 PRMT R108, R188, 0x5410, RZ ;  /* 0x00005410bc6cc816 */ /* 0x000fe400000000ff */
[C---:B------:R-:W-:Y:S02]  /*9e30*/  ISETP.GE.U32.AND P4, PT, R199.reuse, R4, PT ;  /* 0x00000004c700720c */ /* 0x040fe40003f86070 */
[----:B------:R-:W-:Y:S01]  /*9e40*/  LOP3.LUT R4, R10, 0xff, RZ, 0xc0, !PT ;  /* 0x000000ff0a047812 */ /* 0x000fe200078ec0ff */
[----:B----4-:R1:W2:Y:S01]  /*9e50*/  LDL.LU R228, [R1+0x444] ;  /* 0x0004440001e47983 */ /* 0x0102a20000300800 */
[----:B------:R-:W-:Y:S01]  /*9e60*/  @!P1 PRMT R107, R200, 0x5410, RZ ;  /* 0x00005410c86b9816 */ /* 0x000fe200000000ff */
[----:B------:R-:W-:Y:S01]  /*9e70*/  IMAD.MOV.U32 R188, RZ, RZ, R9 ;  /* 0x000000ffffbc7224 */ /* 0x000fe200078e0009 */
[----:B------:R-:W-:Y:S01]  /*9e80*/  ISETP.GE.U32.AND P1, PT, R199, R4, PT ;  /* 0x00000004c700720c */ /* 0x000fe20003f26070 */
[----:B------:R3:W4:Y:S01]  /*9e90*/  MUFU.EX2 R9, R240 ;  /* 0x000000f000097308 */ /* 0x0007220000000800 */
[----:B------:R-:W-:Y:S01]  /*9ea0*/  SHF.R.U32.HI R4, RZ, 0x8, R6 ;  /* 0x00000008ff047819 */ /* 0x000fe20000011606 */
[----:B------:R-:W-:-:S02]  /*9eb0*/  IMAD.MOV.U32 R10, RZ, RZ, R186 ;  /* 0x000000ffff0a7224 */ /* 0x000fc400078e00ba */
[----:B------:R-:W-:Y:S02]  /*9ec0*/  @!P6 HADD2 R201, -R106.H0_H0, -RZ.H0_H0 ;  /* 0xa00000ff6ac9e230 */ /* 0x000fe40000000900 */
[----:B------:R-:W-:Y:S01]  /*9ed0*/  IMAD.MOV.U32 R186, RZ, RZ, R173 ;  /* 0x000000ffffba7224 */ /* 0x000fe200078e00ad */
[----:B------:R-:W-:Y:S01]  /*9ee0*/  LOP3.LUT R4, R4, 0xffff, RZ, 0xc0, !PT ;  /* 0x0000ffff04047812 */ /* 0x000fe200078ec0ff */
[----:B------:R-:W-:Y:S02]  /*9ef0*/  IMAD.MOV.U32 R173, RZ, RZ, R8 ;  /* 0x000000ffffad7224 */ /* 0x000fe400078e0008 */
[----:B------:R-:W1:Y:S01]  /*9f00*/  MUFU.EX2 R8, R242 ;  /* 0x000000f200087308 */ /* 0x000e620000000800 */
[----:B------:R-:W-:Y:S01]  /*9f10*/  @!P6 PRMT R106, R201, 0x5410, RZ ;  /* 0x00005410c96ae816 */ /* 0x000fe200000000ff */
[----:B------:R-:W-:Y:S01]  /*9f20*/  IMAD.MOV.U32 R200, RZ, RZ, R188 ;  /* 0x000000ffffc87224 */ /* 0x000fe200078e00bc */
[----:B------:R-:W-:Y:S01]  /*9f30*/  ISETP.GE.U32.AND P6, PT, R199, R4, PT ;  /* 0x00000004c700720c */ /* 0x000fe20003fc6070 */
[----:B------:R-:W-:Y:S01]  /*9f40*/  IMAD.MOV.U32 R188, RZ, RZ, R15 ;  /* 0x000000ffffbc7224 */ /* 0x000fe200078e000f */
[----:B------:R-:W-:Y:S01]  /*9f50*/  SHF.R.U32.HI R4, RZ, 0x8, R14 ;  /* 0x00000008ff047819 */ /* 0x000fe2000001160e */
[----:B------:R-:W-:-:S02]  /*9f60*/  IMAD.MOV.U32 R201, RZ, RZ, R16 ;  /* 0x000000ffffc97224 */ /* 0x000fc400078e0010 */
[----:B------:R-:W1:Y:S01]  /*9f70*/  MUFU.EX2 R15, R234 ;  /* 0x000000ea000f7308 */ /* 0x000e620000000800 */
[----:B------:R-:W-:Y:S01]  /*9f80*/  IMAD.MOV.U32 R16, RZ, RZ, R173 ;  /* 0x000000ffff107224 */ /* 0x000fe200078e00ad */
[----:B------:R-:W-:Y:S01]  /*9f90*/  LOP3.LUT R4, R4, 0xffff, RZ, 0xc0, !PT ;  /* 0x0000ffff04047812 */ /* 0x000fe200078ec0ff */
[----:B------:R-:W-:Y:S01]  /*9fa0*/  IMAD.MOV.U32 R173, RZ, RZ, R7 ;  /* 0x000000ffffad7224 */ /* 0x000fe200078e0007 */
[----:B---3--:R-:W-:-:S04]  /*9fb0*/  PRMT R240, R105, 0x5410, R104 ;  /* 0x0000541069f07816 */ /* 0x008fc80000000068 */
[----:B------:R-:W3:Y:S01]  /*9fc0*/  MUFU.EX2 R7, R235 ;  /* 0x000000eb00077308 */ /* 0x000ee20000000800 */
[----:B------:R-:W-:-:S07]  /*9fd0*/  @!P2 HADD2 R212, -R105.H0_H0, -RZ.H0_H0 ;  /* 0xa00000ff69d4a230 */ /* 0x000fce0000000900 */
[----:B------:R-:W3:Y:S01]  /*9fe0*/  MUFU.EX2 R30, R30 ;  /* 0x0000001e001e7308 */ /* 0x000ee20000000800 */
[----:B------:R-:W-:Y:S02]  /*9ff0*/  @!P2 PRMT R105, R212, 0x5410, RZ ;  /* 0x00005410d469a816 */ /* 0x000fe400000000ff */
[----:B------:R-:W-:Y:S01]  /*a000*/  ISETP.GE.U32.AND P2, PT, R199, R4, PT ;  /* 0x00000004c700720c */ /* 0x000fe20003f46070 */
[----:B----4-:R-:W-:-:S04]  /*a010*/  FADD.FTZ R4, R9, R13 ;  /* 0x0000000d09047221 */ /* 0x010fc80000010000 */
[----:B------:R-:W4:Y:S01]  /*a020*/  MUFU.EX2 R23, R23 ;  /* 0x0000001700177308 */ /* 0x000f220000000800 */
[C---:B-1----:R-:W-:Y:S01]  /*a030*/  FADD.FTZ R5, R8.reuse, R4 ;  /* 0x0000000408057221 */ /* 0x042fe20000010000 */
[----:B------:R-:W-:-:S04]  /*a040*/  F2FP.F16.F32.PACK_AB R4, R8, R9 ;  /* 0x000000090804723e */ /* 0x000fc800000000ff */
[C---:B------:R-:W-:Y:S02]  /*a050*/  PRMT R99, R4.reuse, 0x7610, R99 ;  /* 0x0000761004637816 */ /* 0x040fe40000000063 */
[----:B------:R-:W1:Y:S01]  /*a060*/  MUFU.EX2 R6, R237 ;  /* 0x000000ed00067308 */ /* 0x000e620000000800 */
[----:B------:R-:W-:Y:S01]  /*a070*/  PRMT R98, R4, 0x7632, R98 ;  /* 0x0000763204627816 */ /* 0x000fe20000000062 */
[----:B------:R-:W-:Y:S01]  /*a080*/  FADD.FTZ R4, R15, R32 ;  /* 0x000000200f047221 */ /* 0x000fe20000010000 */
[----:B------:R3:W-:Y:S03]  /*a090*/  STL [R1+0x330], R5 ;  /* 0x0003300501007387 */ /* 0x0007e60000100800 */
[----:B---3--:R-:W-:Y:S01]  /*a0a0*/  FADD.FTZ R5, R7, R4 ;  /* 0x0000000407057221 */ /* 0x008fe20000010000 */
[----:B------:R-:W-:-:S04]  /*a0b0*/  FADD.FTZ R4, R30, R31 ;  /* 0x0000001f1e047221 */ /* 0x000fc80000010000 */
[----:B----4-:R-:W-:Y:S01]  /*a0c0*/  FADD.FTZ R4, R23, R4 ;  /* 0x0000000417047221 */ /* 0x010fe20000010000 */
[----:B------:R-:W-:-:S03]  /*a0d0*/  FADD.FTZ R5, R11, R5 ;  /* 0x000000050b057221 */ /* 0x000fc60000010000 */
[----:B------:R-:W-:Y:S01]  /*a0e0*/  FADD.FTZ R4, R22, R4 ;  /* 0x0000000416047221 */ /* 0x000fe20000010000 */
[C---:B-1----:R-:W-:Y:S01]  /*a0f0*/  FADD.FTZ R5, R6.reuse, R5 ;  /* 0x0000000506057221 */ /* 0x042fe20000010000 */
[----:B------:R-:W-:Y:S02]  /*a100*/  F2FP.F16.F32.PACK_AB R59, R6, R11 ;  /* 0x0000000b063b723e */ /* 0x000fe400000000ff */
[----:B------:R-:W-:Y:S01]  /*a110*/  FADD.FTZ R4, R20, R4 ;  /* 0x0000000414047221 */ /* 0x000fe20000010000 */
[----:B------:R1:W-:Y:S01]  /*a120*/  MUFU.EX2 R6, R249 ;  /* 0x000000f900067308 */ /* 0x0003e20000000800 */
[----:B------:R-:W-:Y:S01]  /*a130*/  IMAD.MOV.U32 R20, RZ, RZ, R250 ;  /* 0x000000ffff147224 */ /* 0x000fe200078e00fa */
[----:B-1----:R1:W3:Y:S04]  /*a140*/  LDL.LU R249, [R1+0x440] ;  /* 0x0004400001f97983 */ /* 0x0022e80000300800 */
[----:B------:R1:W4:Y:S01]  /*a150*/  LDL.LU R250, [R1+0x43c] ;  /* 0x00043c0001fa7983 */ /* 0x0003220000300800 */
[----:B------:R-:W-:-:S02]  /*a160*/  PRMT R103, R12, 0x7610, R103 ;  /* 0x000076100c677816 */ /* 0x000fc40000000067 */
[----:B------:R-:W-:Y:S02]  /*a170*/  PRMT R102, R12, 0x7632, R102 ;  /* 0x000076320c667816 */ /* 0x000fe40000000066 */
[----:B------:R-:W1:Y:S01]  /*a180*/  MUFU.EX2 R12, R241 ;  /* 0x000000f1000c7308 */ /* 0x000e620000000800 */
[----:B------:R-:W-:Y:S02]  /*a190*/  IMAD.MOV.U32 R14, RZ, RZ, R10 ;  /* 0x000000ffff0e7224 */ /* 0x000fe400078e000a */
[----:B------:R-:W-:-:S05]  /*a1a0*/  FADD.FTZ R4, R21, R4 ;  /* 0x0000000415047221 */ /* 0x000fca0000010000 */
[----:B------:R-:W1:Y:S01]  /*a1b0*/  MUFU.EX2 R8, R243 ;  /* 0x000000f300087308 */ /* 0x000e620000000800 */
[----:B------:R-:W-:Y:S01]  /*a1c0*/  FADD.FTZ R4, R17, R4 ;  /* 0x0000000411047221 */ /* 0x000fe20000010000 */
[----:B------:R-:W-:-:S06]  /*a1d0*/  VIADD R190, R190, 0x4 ;  /* 0x00000004bebe7836 */ /* 0x000fcc0000000000 */
[----:B------:R-:W1:Y:S01]  /*a1e0*/  MUFU.EX2 R10, R246 ;  /* 0x000000f6000a7308 */ /* 0x000e620000000800 */
[----:B------:R-:W-:Y:S01]  /*a1f0*/  F2FP.F16.F32.PACK_AB R67, R7, R15 ;  /* 0x0000000f0743723e */ /* 0x000fe200000000ff */
[----:B-1----:R-:W-:Y:S01]  /*a200*/  FADD.FTZ R5, R12, R5 ;  /* 0x000000050c057221 */ /* 0x002fe20000010000 */
[----:B------:R-:W-:-:S05]  /*a210*/  F2FP.F16.F32.PACK_AB R23, R23, R30 ;  /* 0x0000001e1717723e */ /* 0x000fca00000000ff */
[----:B------:R-:W1:Y:S01]  /*a220*/  MUFU.EX2 R9, R247 ;  /* 0x000000f700097308 */ /* 0x000e620000000800 */
[----:B------:R-:W-:Y:S01]  /*a230*/  FADD.FTZ R4, R19, R4 ;  /* 0x0000000413047221 */ /* 0x000fe20000010000 */
[----:B------:R-:W-:-:S04]  /*a240*/  IMAD.WIDE.U32 R30, R190, -0x326172a9, RZ ;  /* 0xcd9e8d57be1e7825 */ /* 0x000fc800078e00ff */
[----:B------:R-:W-:Y:S02]  /*a250*/  FADD.FTZ R5, R8, R5 ;  /* 0x0000000508057221 */ /* 0x000fe40000010000 */
[----:B------:R-:W1:Y:S01]  /*a260*/  MUFU.EX2 R7, R251 ;  /* 0x000000fb00077308 */ /* 0x000e620000000800 */
[----:B------:R-:W-:Y:S02]  /*a270*/  IMAD.MOV.U32 R212, RZ, RZ, R201 ;  /* 0x000000ffffd47224 */ /* 0x000fe400078e00c9 */
[----:B------:R-:W-:Y:S02]  /*a280*/  IMAD.MOV.U32 R201, RZ, RZ, R200 ;  /* 0x000000ffffc97224 */ /* 0x000fe400078e00c8 */
[----:B------:R-:W-:Y:S02]  /*a290*/  IMAD.MOV.U32 R200, RZ, RZ, R16 ;  /* 0x000000ffffc87224 */ /* 0x000fe400078e0010 */
[----:B------:R-:W-:Y:S01]  /*a2a0*/  FADD.FTZ R16, R18, R4 ;  /* 0x0000000412107221 */ /* 0x000fe20000010000 */
[----:B------:R-:W-:Y:S01]  /*a2b0*/  LOP3.LUT R4, R197, R31, RZ, 0x3c, !PT ;  /* 0x0000001fc5047212 */ /* 0x000fe200078e3cff */
[----:B------:R-:W-:Y:S01]  /*a2c0*/  FADD.FTZ R5, R10, R5 ;  /* 0x000000050a057221 */ /* 0x000fe20000010000 */
[----:B------:R-:W-:-:S03]  /*a2d0*/  IMAD.MOV.U32 R237, RZ, RZ, R14 ;  /* 0x000000ffffed7224 */ /* 0x000fc600078e000e */
[----:B------:R-:W-:-:S04]  /*a2e0*/  IMAD.WIDE.U32 R14, R4, -0x2daee0ad, RZ ;  /* 0xd2511f53040e7825 */ /* 0x000fc800078e00ff */
[----:B-1----:R-:W-:Y:S01]  /*a2f0*/  FADD.FTZ R5, R9, R5 ;  /* 0x0000000509057221 */ /* 0x002fe20000010000 */
[----:B------:R-:W-:-:S03]  /*a300*/  F2FP.F16.F32.PACK_AB R61, R18, R19 ;  /* 0x00000013123d723e */ /* 0x000fc600000000ff */
[----:B------:R-:W-:Y:S01]  /*a310*/  FADD.FTZ R5, R7, R5 ;  /* 0x0000000507057221 */ /* 0x000fe20000010000 */
[----:B------:R-:W-:-:S03]  /*a320*/  LOP3.LUT R4, R15, R196, R128, 0x96, !PT ;  /* 0x000000c40f047212 */ /* 0x000fc600078e9680 */
[----:B------:R-:W-:Y:S02]  /*a330*/  FADD.FTZ R19, R6, R5 ;  /* 0x0000000506137221 */ /* 0x000fe40000010000 */
[----:B------:R-:W-:Y:S01]  /*a340*/  IMAD.WIDE.U32 R4, R4, -0x326172a9, RZ ;  /* 0xcd9e8d5704047825 */ /* 0x000fe200078e00ff */
[----:B------:R-:W-:Y:S02]  /*a350*/  F2FP.F16.F32.PACK_AB R63, R8, R12 ;  /* 0x0000000c083f723e */ /* 0x000fe400000000ff */
        /* <DEDUP_REMOVED lines=24> */
[----:B------:R-:W-:Y:S01]  /*a4e0*/  PRMT R227, R99, 0x5410, R98 ;  /* 0x0000541063e37816 */ /* 0x000fe20000000062 */
[----:B------:R-:W-:Y:S01]  /*a4f0*/  @!P4 HADD2 R225, -R102.H0_H0, -RZ.H0_H0 ;  /* 0xa00000ff66e1c230 */ /* 0x000fe20000000900 */
[----:B------:R-:W-:Y:S01]  /*a500*/  PRMT R235, R103, 0x5410, R102 ;  /* 0x0000541067eb7816 */ /* 0x000fe20000000066 */
[----:B------:R-:W-:Y:S01]  /*a510*/  @!P6 HADD2 R224, -R104.H0_H0, -RZ.H0_H0 ;  /* 0xa00000ff68e0e230 */ /* 0x000fe20000000900 */
[----:B------:R1:W2:Y:S02]  /*a520*/  MUFU.EX2 R22, R20 ;  /* 0x0000001400167308 */ /* 0x0002a40000000800 */
[----:B------:R-:W-:Y:S01]  /*a530*/  @!P4 PRMT R102, R225, 0x5410, RZ ;  /* 0x00005410e166c816 */ /* 0x000fe200000000ff */
[----:B------:R-:W-:Y:S01]  /*a540*/  @!P2 HADD2 R226, -R100.H0_H0, -RZ.H0_H0 ;  /* 0xa00000ff64e2a230 */ /* 0x000fe20000000900 */
[----:B------:R-:W-:-:S02]  /*a550*/  @!P6 PRMT R104, R224, 0x5410, RZ ;  /* 0x00005410e068e816 */ /* 0x000fc400000000ff */
[----:B------:R-:W-:Y:S01]  /*a560*/  F2FP.F16.F32.PACK_AB R58, R17, R21 ;  /* 0x00000015113a723e */ /* 0x000fe200000000ff */
[----:B------:R-:W-:Y:S01]  /*a570*/  @!P1 HADD2 R229, -R99.H0_H0, -RZ.H0_H0 ;  /* 0xa00000ff63e59230 */ /* 0x000fe20000000900 */
[----:B------:R-:W-:Y:S01]  /*a580*/  @!P2 PRMT R100, R226, 0x5410, RZ ;  /* 0x00005410e264a816 */ /* 0x000fe200000000ff */
[----:B-1----:R-:W-:Y:S02]  /*a590*/  IMAD.MOV.U32 R20, RZ, RZ, R237 ;  /* 0x000000ffff147224 */ /* 0x002fe400078e00ed */
[----:B------:R-:W-:Y:S02]  /*a5a0*/  IMAD.MOV.U32 R237, RZ, RZ, R212 ;  /* 0x000000ffffed7224 */ /* 0x000fe400078e00d4 */
[----:B------:R-:W1:Y:S01]  /*a5b0*/  MUFU.EX2 R21, R20 ;  /* 0x0000001400157308 */ /* 0x000e620000000800 */
[----:B------:R-:W-:Y:S02]  /*a5c0*/  IMAD.MOV.U32 R212, RZ, RZ, R201 ;  /* 0x000000ffffd47224 */ /* 0x000fe400078e00c9 */
[----:B------:R-:W-:Y:S01]  /*a5d0*/  @!P5 HADD2 R213, -R103.H0_H0, -RZ.H0_H0 ;  /* 0xa00000ff67d5d230 */ /* 0x000fe20000000900 */
[----:B------:R-:W-:-:S04]  /*a5e0*/  LOP3.LUT R10, R6, 0xffff, RZ, 0xc0, !PT ;  /* 0x0000ffff060a7812 */ /* 0x000fc800078ec0ff */
[----:B------:R-:W1:Y:S01]  /*a5f0*/  MUFU.EX2 R20, R237 ;  /* 0x000000ed00147308 */ /* 0x000e620000000800 */
[----:B------:R-:W-:Y:S01]  /*a600*/  SHF.R.U32.HI R11, RZ, 0x10, R6 ;  /* 0x00000010ff0b7819 */ /* 0x000fe20000011606 */
[----:B--2---:R-:W-:-:S05]  /*a610*/  @!P0 HADD2 R228, -R98.H0_H0, -RZ.H0_H0 ;  /* 0xa00000ff62e48230 */ /* 0x004fca0000000900 */
[----:B------:R-:W-:Y:S02]  /*a620*/  @!P0 PRMT R98, R228, 0x5410, RZ ;  /* 0x00005410e4628816 */ /* 0x000fe400000000ff */
[----:B------:R-:W-:Y:S02]  /*a630*/  ISETP.GE.U32.AND P0, PT, R199, R9, PT ;  /* 0x00000009c700720c */ /* 0x000fe40003f06070 */
[----:B------:R-:W-:-:S04]  /*a640*/  LOP3.LUT R9, R8, 0xffff, RZ, 0xc0, !PT ;  /* 0x0000ffff08097812 */ /* 0x000fc800078ec0ff */
[----:B------:R-:W-:-:S04]  /*a650*/  SHF.R.U32.HI R9, RZ, 0x8, R9 ;  /* 0x00000008ff097819 */ /* 0x000fc80000011609 */
[----:B------:R-:W-:-:S04]  /*a660*/  LOP3.LUT R9, R9, 0xffff, RZ, 0xc0, !PT ;  /* 0x0000ffff09097812 */ /* 0x000fc800078ec0ff */
[----:B------:R-:W-:Y:S02]  /*a670*/  ISETP.GE.U32.AND P4, PT, R199, R9, PT ;  /* 0x00000009c700720c */ /* 0x000fe40003f86070 */
[--C-:B------:R-:W-:Y:S02]  /*a680*/  SHF.R.U32.HI R9, RZ, 0x10, R8.reuse ;  /* 0x00000010ff097819 */ /* 0x100fe40000011608 */
[----:B------:R-:W-:-:S04]  /*a690*/  SHF.R.U32.HI R8, RZ, 0x18, R8 ;  /* 0x00000018ff087819 */ /* 0x000fc80000011608 */
[C---:B------:R-:W-:Y:S02]  /*a6a0*/  ISETP.GE.U32.AND P6, PT, R199.reuse, R8, PT ;  /* 0x00000008c700720c */ /* 0x040fe40003fc6070 */
[----:B------:R-:W-:Y:S01]  /*a6b0*/  LOP3.LUT R8, R6, 0xff, RZ, 0xc0, !PT ;  /* 0x000000ff06087812 */ /* 0x000fe200078ec0ff */
[----:B------:R2:W2:Y:S03]  /*a6c0*/  MUFU.EX2 R18, R212 ;  /* 0x000000d400127308 */ /* 0x0004a60000000800 */
[----:B------:R-:W-:Y:S02]  /*a6d0*/  ISETP.GE.U32.AND P2, PT, R199, R8, PT ;  /* 0x00000008c700720c */ /* 0x000fe40003f46070 */
[----:B------:R-:W-:Y:S01]  /*a6e0*/  SHF.R.U32.HI R8, RZ, 0x18, R6 ;  /* 0x00000018ff087819 */ /* 0x000fe20000011606 */
[----:B------:R-:W-:Y:S01]  /*a6f0*/  IMAD.WIDE.U32 R6, R13, -0x2daee0ad, RZ ;  /* 0xd2511f530d067825 */ /* 0x000fe200078e00ff */
[----:B------:R-:W-:-:S02]  /*a700*/  LOP3.LUT R9, R9, 0xff, RZ, 0xc0, !PT ;  /* 0x000000ff09097812 */ /* 0x000fc400078ec0ff */
[----:B------:R-:W-:Y:S02]  /*a710*/  @!P1 PRMT R99, R229, 0x5410, RZ ;  /* 0x00005410e5639816 */ /* 0x000fe400000000ff */
[----:B------:R-:W-:Y:S02]  /*a720*/  @!P5 PRMT R103, R213, 0x5410, RZ ;  /* 0x00005410d567d816 */ /* 0x000fe400000000ff */
[C---:B------:R-:W-:Y:S02]  /*a730*/  ISETP.GE.U32.AND P1, PT, R199.reuse, R8, PT ;  /* 0x00000008c700720c */ /* 0x040fe40003f26070 */
[----:B------:R-:W-:Y:S02]  /*a740*/  ISETP.GE.U32.AND P5, PT, R199, R9, PT ;  /* 0x00000009c700720c */ /* 0x000fe40003fa6070 */
[----:B------:R-:W-:Y:S02]  /*a750*/  LOP3.LUT R8, R7, R223, R12, 0x96, !PT ;  /* 0x000000df07087212 */ /* 0x000fe400078e960c */
[----:B------:R-:W-:-:S02]  /*a760*/  LOP3.LUT R15, R6, 0xffff, RZ, 0xc0, !PT ;  /* 0x0000ffff060f7812 */ /* 0x000fc400078ec0ff */
[----:B------:R-:W-:Y:S02]  /*a770*/  LOP3.LUT R9, R6, 0xff, RZ, 0xc0, !PT ;  /* 0x000000ff06097812 */ /* 0x000fe400078ec0ff */
[--C-:B------:R-:W-:Y:S02]  /*a780*/  SHF.R.U32.HI R12, RZ, 0x10, R6.reuse ;  /* 0x00000010ff0c7819 */ /* 0x100fe40000011606 */
[----:B------:R-:W-:Y:S01]  /*a790*/  SHF.R.U32.HI R7, RZ, 0x18, R6 ;  /* 0x00000018ff077819 */ /* 0x000fe20000011606 */
[----:B------:R-:W-:Y:S01]  /*a7a0*/  FADD.FTZ R6, R22, R16 ;  /* 0x0000001016067221 */ /* 0x000fe20000010000 */
[----:B------:R-:W-:Y:S01]  /*a7b0*/  IMAD.MOV.U32 R201, RZ, RZ, R200 ;  /* 0x000000ffffc97224 */ /* 0x000fe200078e00c8 */
[----:B------:R-:W-:Y:S01]  /*a7c0*/  ISETP.GE.U32.AND P3, PT, R199, R9, PT ;  /* 0x00000009c700720c */ /* 0x000fe20003f66070 */
[----:B------:R-:W-:Y:S02]  /*a7d0*/  IMAD.MOV.U32 R200, RZ, RZ, R188 ;  /* 0x000000ffffc87224 */ /* 0x000fe400078e00bc */
[----:B-1----:R-:W-:Y:S01]  /*a7e0*/  FADD.FTZ R9, R21, R6 ;  /* 0x0000000615097221 */ /* 0x002fe20000010000 */
[----:B------:R-:W-:-:S02]  /*a7f0*/  IMAD.MOV.U32 R188, RZ, RZ, R186 ;  /* 0x000000ffffbc7224 */ /* 0x000fc400078e00ba */
[----:B------:R-:W-:Y:S01]  /*a800*/  FADD.FTZ R6, R20, R19 ;  /* 0x0000001314067221 */ /* 0x000fe20000010000 */
[----:B------:R-:W-:Y:S01]  /*a810*/  IMAD.MOV.U32 R186, RZ, RZ, R180 ;  /* 0x000000ffffba7224 */ /* 0x000fe200078e00b4 */
[----:B------:R-:W-:Y:S01]  /*a820*/  PRMT R81, R248, 0x7632, R81 ;  /* 0x00007632f8517816 */ /* 0x000fe20000000051 */
[----:B--2---:R-:W-:Y:S02]  /*a830*/  IMAD.MOV.U32 R212, RZ, RZ, R200 ;  /* 0x000000ffffd47224 */ /* 0x004fe400078e00c8 */
[----:B------:R-:W-:Y:S01]  /*a840*/  FADD.FTZ R13, R18, R6 ;  /* 0x00000006120d7221 */ /* 0x000fe20000010000 */
[----:B------:R-:W-:Y:S01]  /*a850*/  IMAD.MOV.U32 R200, RZ, RZ, R188 ;  /* 0x000000ffffc87224 */ /* 0x000fe200078e00bc */
[----:B------:R-:W-:Y:S01]  /*a860*/  SHF.R.U32.HI R6, RZ, 0x8, R10 ;  /* 0x00000008ff067819 */ /* 0x000fe2000001160a */
[----:B------:R-:W-:Y:S01]  /*a870*/  IMAD.MOV.U32 R188, RZ, RZ, R186 ;  /* 0x000000ffffbc7224 */ /* 0x000fe200078e00ba */
[----:B------:R-:W-:Y:S01]  /*a880*/  PRMT R82, R248, 0x7610, R82 ;  /* 0x00007610f8527816 */ /* 0x000fe20000000052 */
[----:B------:R-:W-:-:S02]  /*a890*/  IMAD.MOV.U32 R186, RZ, RZ, R167 ;  /* 0x000000ffffba7224 */ /* 0x000fc400078e00a7 */
[----:B------:R-:W-:Y:S01]  /*a8a0*/  IMAD.MOV.U32 R167, RZ, RZ, R244 ;  /* 0x000000ffffa77224 */ /* 0x000fe200078e00f4 */
[----:B------:R-:W-:Y:S01]  /*a8b0*/  LOP3.LUT R6, R6, 0xffff, RZ, 0xc0, !PT ;  /* 0x0000ffff06067812 */ /* 0x000fe200078ec0ff */
[----:B------:R-:W-:Y:S02]  /*a8c0*/  IMAD.MOV.U32 R244, RZ, RZ, R181 ;  /* 0x000000fffff47224 */ /* 0x000fe400078e00b5 */
[----:B------:R-:W-:Y:S01]  /*a8d0*/  IMAD.MOV.U32 R181, RZ, RZ, R177 ;  /* 0x000000ffffb57224 */ /* 0x000fe200078e00b1 */
[----:B------:R-:W-:Y:S01]  /*a8e0*/  STL [R1+0x33c], R190 ;  /* 0x00033cbe01007387 */ /* 0x000fe20000100800 */
[----:B------:R-:W-:Y:S02]  /*a8f0*/  IMAD.MOV.U32 R180, RZ, RZ, R178 ;  /* 0x000000ffffb47224 */ /* 0x000fe400078e00b2 */
[----:B------:R-:W-:Y:S01]  /*a900*/  IMAD.MOV.U32 R177, RZ, RZ, R160 ;  /* 0x000000ffffb17224 */ /* 0x000fe200078e00a0 */
[----:B------:R-:W-:Y:S01]  /*a910*/  PRMT R160, R82, 0x5410, R81 ;  /* 0x0000541052a07816 */ /* 0x000fe20000000051 */
[----:B------:R-:W-:Y:S01]  /*a920*/  IMAD.MOV.U32 R178, RZ, RZ, R252 ;  /* 0x000000ffffb27224 */ /* 0x000fe200078e00fc */
[----:B------:R-:W-:Y:S01]  /*a930*/  PRMT R78, R39, 0x7610, R78 ;  /* 0x00007610274e7816 */ /* 0x000fe2000000004e */
[----:B------:R1:W2:Y:S01]  /*a940*/  LDL.LU R252, [R1+0x438] ;  /* 0x0004380001fc7983 */ /* 0x0002a20000300800 */
[----:B------:R-:W-:-:S03]  /*a950*/  PRMT R79, R36, 0x7610, R79 ;  /* 0x00007610244f7816 */ /* 0x000fc6000000004f */
[----:B------:R1:W5:Y:S04]  /*a960*/  LDL.LU R39, [R1+0x434] ;  /* 0x0004340001277983 */ /* 0x0003680000300800 */
[----:B------:R1:W5:Y:S01]  /*a970*/  LDL.LU R36, [R1+0x430] ;  /* 0x0004300001247983 */ /* 0x0003620000300800 */
[----:B----4-:R-:W-:-:S05]  /*a980*/  @!P4 HADD2 R250, -R81.H0_H0, -RZ.H0_H0 ;  /* 0xa00000ff51fac230 */ /* 0x010fca0000000900 */
[----:B------:R-:W-:Y:S02]  /*a990*/  @!P4 PRMT R81, R250, 0x5410, RZ ;  /* 0x00005410fa51c816 */ /* 0x000fe400000000ff */
[----:B------:R-:W-:Y:S02]  /*a9a0*/  ISETP.GE.U32.AND P4, PT, R199, R6, PT ;  /* 0x00000006c700720c */ /* 0x000fe40003f86070 */
[----:B------:R-:W-:Y:S02]  /*a9b0*/  LOP3.LUT R6, R11, 0xff, RZ, 0xc0, !PT ;  /* 0x000000ff0b067812 */ /* 0x000fe400078ec0ff */
[----:B------:R4:W1:Y:S02]  /*a9c0*/  MUFU.EX2 R11, R169 ;  /* 0x000000a9000b7308 */ /* 0x0008640000000800 */
[----:B----4-:R-:W4:Y:S04]  /*a9d0*/  LDL.LU R169, [R1+0x42c] ;  /* 0x00042c0001a97983 */ /* 0x010f280000300800 */
[----:B------:R1:W3:Y:S01]  /*a9e0*/  LDL.LU.S16 R10, [R1] ;  /* 0x00000000010a7983 */ /* 0x0002e20000300600 */
[----:B------:R-:W-:-:S02]  /*a9f0*/  IMAD.MOV.U32 R237, RZ, RZ, R180 ;  /* 0x000000ffffed7224 */ /* 0x000fc400078e00b4 */
[----:B------:R-:W-:Y:S01]  /*aa00*/  IMAD.MOV.U32 R180, RZ, RZ, R159 ;  /* 0x000000ffffb47224 */ /* 0x000fe200078e009f */
[----:B------:R-:W-:Y:S02]  /*aa10*/  PRMT R159, R79, 0x5410, R78 ;  /* 0x000054104f9f7816 */ /* 0x000fe4000000004e */
[----:B------:R-:W-:Y:S01]  /*aa20*/  PRMT R76, R0, 0x7610, R76 ;  /* 0x00007610004c7816 */ /* 0x000fe2000000004c */
[----:B--2---:R-:W-:-:S05]  /*aa30*/  @!P6 HADD2 R252, -R78.H0_H0, -RZ.H0_H0 ;  /* 0xa00000ff4efce230 */ /* 0x004fca0000000900 */
[----:B------:R-:W-:Y:S02]  /*aa40*/  @!P6 PRMT R78, R252, 0x5410, RZ ;  /* 0x00005410fc4ee816 */ /* 0x000fe400000000ff */
[----:B------:R-:W-:Y:S02]  /*aa50*/  ISETP.GE.U32.AND P6, PT, R199, R6, PT ;  /* 0x00000006c700720c */ /* 0x000fe40003fc6070 */
[----:B------:R-:W-:-:S04]  /*aa60*/  SHF.R.U32.HI R6, RZ, 0x10, R8 ;  /* 0x00000010ff067819 */ /* 0x000fc80000011608 */
[----:B------:R-:W-:Y:S02]  /*aa70*/  LOP3.LUT R6, R6, 0xff, RZ, 0xc0, !PT ;  /* 0x000000ff06067812 */ /* 0x000fe400078ec0ff */
[----:B------:R-:W-:Y:S01]  /*aa80*/  PRMT R252, R2, 0x7610, R252 ;  /* 0x0000761002fc7816 */ /* 0x000fe200000000fc */
[----:B---3--:R-:W-:-:S05]  /*aa90*/  @!P5 HADD2 R10, -R79.H0_H0, -RZ.H0_H0 ;  /* 0xa00000ff4f0ad230 */ /* 0x008fca0000000900 */
[----:B----4-:R-:W-:Y:S02]  /*aaa0*/  PRMT R169, R10, 0x7610, R169 ;  /* 0x000076100aa97816 */ /* 0x010fe400000000a9 */
[----:B------:R2:W3:Y:S02]  /*aab0*/  MUFU.EX2 R10, R168 ;  /* 0x000000a8000a7308 */ /* 0x0004e40000000800 */
[----:B------:R-:W-:Y:S02]  /*aac0*/  @!P5 PRMT R79, R169, 0x5410, RZ ;  /* 0x00005410a94fd816 */ /* 0x000fe400000000ff */
[----:B------:R-:W-:Y:S02]  /*aad0*/  ISETP.GE.U32.AND P5, PT, R199, R6, PT ;  /* 0x00000006c700720c */ /* 0x000fe40003fa6070 */
[----:B------:R-:W-:-:S04]  /*aae0*/  PRMT R6, R3, 0x7610, R6 ;  /* 0x0000761003067816 */ /* 0x000fc80000000006 */
[----:B------:R-:W-:Y:S01]  /*aaf0*/  PRMT R250, R6, 0x7610, R250 ;  /* 0x0000761006fa7816 */ /* 0x000fe200000000fa */
[----:B--2---:R2:W5:Y:S04]  /*ab00*/  LDL.LU R168, [R1+0x428] ;  /* 0x0004280001a87983 */ /* 0x0045680000300800 */
[----:B------:R2:W5:Y:S04]  /*ab10*/  LDL.LU R169, [R1+0x424] ;  /* 0x0004240001a97983 */ /* 0x0005680000300800 */
[----:B------:R-:W4:Y:S04]  /*ab20*/  LDL.LU R2, [R1+0x420] ;  /* 0x0004200001027983 */ /* 0x000f280000300800 */
[----:B------:R-:W4:Y:S04]  /*ab30*/  LDL.LU R3, [R1+0x41c] ;  /* 0x00041c0001037983 */ /* 0x000f280000300800 */
[----:B------:R-:W2:Y:S04]  /*ab40*/  LDL.LU R0, [R1+0x418] ;  /* 0x0004180001007983 */ /* 0x000ea80000300800 */
[----:B------:R1:W3:Y:S01]  /*ab50*/  LDL.LU.S16 R6, [R1+0xc] ;  /* 0x00000c0001067983 */ /* 0x0002e20000300600 */
[----:B------:R-:W-:-:S05]  /*ab60*/  @!P0 HADD2 R249, -R82.H0_H0, -RZ.H0_H0 ;  /* 0xa00000ff52f98230 */ /* 0x000fca0000000900 */
[----:B------:R-:W-:Y:S02]  /*ab70*/  @!P0 PRMT R82, R249, 0x5410, RZ ;  /* 0x00005410f9528816 */ /* 0x000fe400000000ff */
[----:B------:R-:W-:-:S04]  /*ab80*/  PRMT R249, R250, 0x7610, R249 ;  /* 0x00007610faf97816 */ /* 0x000fc800000000f9 */
[----:B------:R-:W-:Y:S02]  /*ab90*/  PRMT R242, R249, 0x7610, R242 ;  /* 0x00007610f9f27816 */ /* 0x000fe400000000f2 */
[----:B------:R-:W-:Y:S02]  /*aba0*/  F2FP.F16.F32.PACK_AB R53, R21, R22 ;  /* 0x000000161535723e */ /* 0x000fe400000000ff */
[----:B------:R-:W-:Y:S01]  /*abb0*/  PRMT R236, R242, 0x7610, R236 ;  /* 0x00007610f2ec7816 */ /* 0x000fe200000000ec */
[----:B------:R-:W-:Y:S01]  /*abc0*/  IMAD.MOV.U32 R242, RZ, RZ, R167 ;  /* 0x000000fffff27224 */ /* 0x000fe200078e00a7 */
[----:B------:R-:W-:Y:S02]  /*abd0*/  ISETP.GE.U32.AND P0, PT, R199, R7, PT ;  /* 0x00000007c700720c */ /* 0x000fe40003f06070 */
[----:B------:R-:W-:Y:S02]  /*abe0*/  PRMT R7, R252, 0x7610, R7 ;  /* 0x00007610fc077816 */ /* 0x000fe40000000007 */
[----:B------:R-:W-:Y:S01]  /*abf0*/  PRMT R246, R236, 0x7610, R246 ;  /* 0x00007610ecf67816 */ /* 0x000fe200000000f6 */
[----:B------:R-:W-:Y:S01]  /*ac00*/  IMAD.MOV.U32 R236, RZ, RZ, R242 ;  /* 0x000000ffffec7224 */ /* 0x000fe200078e00f2 */
[----:B------:R-:W-:Y:S01]  /*ac10*/  PRMT R75, R210, 0x7610, R75 ;  /* 0x00007610d24b7816 */ /* 0x000fe2000000004b */
[----:B------:R-:W-:Y:S01]  /*ac20*/  IMAD.MOV.U32 R242, RZ, RZ, R209 ;  /* 0x000000fffff27224 */ /* 0x000fe200078e00d1 */
[----:B------:R-:W-:Y:S01]  /*ac30*/  PRMT R248, R7, 0x7610, R248 ;  /* 0x0000761007f87816 */ /* 0x000fe200000000f8 */
[----:B------:R1:W5:Y:S04]  /*ac40*/  LDL.LU R210, [R1+0x414] ;  /* 0x0004140001d27983 */ /* 0x0003680000300800 */
[----:B------:R1:W5:Y:S01]  /*ac50*/  LDL.LU R209, [R1+0x410] ;  /* 0x0004100001d17983 */ /* 0x0003620000300800 */
[----:B---3--:R-:W-:-:S05]  /*ac60*/  @!P2 HADD2 R6, -R76.H0_H0, -RZ.H0_H0 ;  /* 0xa00000ff4c06a230 */ /* 0x008fca0000000900 */
[----:B------:R-:W-:Y:S01]  /*ac70*/  PRMT R22, R6, 0x7610, R22 ;  /* 0x0000761006167816 */ /* 0x000fe20000000016 */
[----:B-1----:R-:W-:-:S04]  /*ac80*/  FADD.FTZ R6, R11, R9 ;  /* 0x000000090b067221 */ /* 0x002fc80000010000 */
[----:B------:R-:W-:Y:S02]  /*ac90*/  FADD.FTZ R7, R10, R6 ;  /* 0x000000060a077221 */ /* 0x000fe40000010000 */
[----:B------:R1:W3:Y:S01]  /*aca0*/  LDL.LU.S16 R6, [R1+0x10] ;  /* 0x0000100001067983 */ /* 0x0002e20000300600 */
[----:B------:R-:W-:Y:S02]  /*acb0*/  IMAD.MOV.U32 R167, RZ, RZ, R244 ;  /* 0x000000ffffa77224 */ /* 0x000fe400078e00f4 */
[----:B------:R-:W-:Y:S02]  /*acc0*/  IMAD.MOV.U32 R244, RZ, RZ, R181 ;  /* 0x000000fffff47224 */ /* 0x000fe400078e00b5 */
[----:B------:R-:W-:Y:S02]  /*acd0*/  IMAD.MOV.U32 R181, RZ, RZ, R177 ;  /* 0x000000ffffb57224 */ /* 0x000fe400078e00b1 */
[----:B------:R-:W-:Y:S01]  /*ace0*/  IMAD.MOV.U32 R177, RZ, RZ, R158 ;  /* 0x000000ffffb17224 */ /* 0x000fe200078e009e */
[----:B------:R-:W-:-:S02]  /*acf0*/  PRMT R158, R76, 0x5410, R75 ;  /* 0x000054104c9e7816 */ /* 0x000fc4000000004b */
[----:B------:R-:W-:Y:S01]  /*ad00*/  @!P2 PRMT R76, R22, 0x5410, RZ ;  /* 0x00005410164ca816 */ /* 0x000fe200000000ff */
[----:B---3--:R-:W-:-:S05]  /*ad10*/  @!P4 HADD2 R6, -R75.H0_H0, -RZ.H0_H0 ;  /* 0xa00000ff4b06c230 */ /* 0x008fca0000000900 */
[----:B------:R-:W-:Y:S02]  /*ad20*/  PRMT R21, R6, 0x7610, R21 ;  /* 0x0000761006157816 */ /* 0x000fe40000000015 */
[----:B------:R-:W-:-:S04]  /*ad30*/  LOP3.LUT R6, R8, 0xff, RZ, 0xc0, !PT ;  /* 0x000000ff08067812 */ /* 0x000fc800078ec0ff */
[----:B------:R-:W-:Y:S02]  /*ad40*/  ISETP.GE.U32.AND P2, PT, R199, R6, PT ;  /* 0x00000006c700720c */ /* 0x000fe40003f46070 */
[----:B------:R1:W3:Y:S01]  /*ad50*/  LDL.LU.S16 R6, [R1+0x14] ;  /* 0x0000140001067983 */ /* 0x0002e20000300600 */
[----:B------:R-:W-:Y:S02]  /*ad60*/  PRMT R251, R248, 0x7610, R251 ;  /* 0x00007610f8fb7816 */ /* 0x000fe400000000fb */
[----:B------:R-:W-:Y:S02]  /*ad70*/  LOP3.LUT R16, R27, R215, R30, 0x96, !PT ;  /* 0x000000d71b107212 */ /* 0x000fe400078e961e */
[----:B------:R-:W-:Y:S02]  /*ad80*/  PRMT R247, R251, 0x7610, R247 ;  /* 0x00007610fbf77816 */ /* 0x000fe400000000f7 */
[----:B------:R-:W-:Y:S02]  /*ad90*/  PRMT R27, R246, 0x7610, R27 ;  /* 0x00007610f61b7816 */ /* 0x000fe4000000001b */
[----:B------:R-:W-:-:S04]  /*ada0*/  PRMT R225, R247, 0x7610, R225 ;  /* 0x00007610f7e17816 */ /* 0x000fc800000000e1 */
[----:B------:R-:W-:Y:S02]  /*adb0*/  PRMT R224, R225, 0x7610, R224 ;  /* 0x00007610e1e07816 */ /* 0x000fe400000000e0 */
[----:B------:R-:W-:Y:S02]  /*adc0*/  F2FP.F16.F32.PACK_AB R51, R18, R20 ;  /* 0x000000141233723e */ /* 0x000fe400000000ff */
[----:B------:R-:W-:Y:S01]  /*add0*/  PRMT R213, R224, 0x7610, R213 ;  /* 0x00007610e0d57816 */ /* 0x000fe200000000d5 */
[----:B------:R-:W-:Y:S02]  /*ade0*/  IMAD.MOV.U32 R224, RZ, RZ, R237 ;  /* 0x000000ffffe07224 */ /* 0x000fe400078e00ed */
[----:B------:R-:W-:Y:S02]  /*adf0*/  IMAD.MOV.U32 R237, RZ, RZ, R236 ;  /* 0x000000ffffed7224 */ /* 0x000fe400078e00ec */
[----:B------:R-:W-:Y:S01]  /*ae00*/  IMAD.MOV.U32 R236, RZ, RZ, R242 ;  /* 0x000000ffffec7224 */ /* 0x000fe200078e00f2 */
[----:B------:R-:W-:Y:S01]  /*ae10*/  @!P4 PRMT R75, R21, 0x5410, RZ ;  /* 0x00005410154bc816 */ /* 0x000fe200000000ff */
[----:B------:R-:W-:-:S02]  /*ae20*/  IMAD.MOV.U32 R242, RZ, RZ, R188 ;  /* 0x000000fffff27224 */ /* 0x000fc400078e00bc */
[----:B------:R-:W-:Y:S02]  /*ae30*/  IMAD.MOV.U32 R188, RZ, RZ, R187 ;  /* 0x000000ffffbc7224 */ /* 0x000fe400078e00bb */
[----:B------:R-:W-:Y:S02]  /*ae40*/  IMAD.MOV.U32 R187, RZ, RZ, R208 ;  /* 0x000000ffffbb7224 */ /* 0x000fe400078e00d0 */
[----:B------:R1:W5:Y:S01]  /*ae50*/  LDL.LU R208, [R1+0x40c] ;  /* 0x00040c0001d07983 */ /* 0x0003620000300800 */
[----:B---3--:R-:W-:-:S05]  /*ae60*/  @!P1 HADD2 R6, -R27.H0_H0, -RZ.H0_H0 ;  /* 0xa00000ff1b069230 */ /* 0x008fca0000000900 */
[----:B------:R-:W-:Y:S02]  /*ae70*/  PRMT R20, R6, 0x7610, R20 ;  /* 0x0000761006147816 */ /* 0x000fe40000000014 */
[----:B------:R-:W-:-:S04]  /*ae80*/  SHF.R.U32.HI R6, RZ, 0x18, R8 ;  /* 0x00000018ff067819 */ /* 0x000fc80000011608 */
[----:B------:R-:W-:Y:S02]  /*ae90*/  ISETP.GE.U32.AND P4, PT, R199, R6, PT ;  /* 0x00000006c700720c */ /* 0x000fe40003f86070 */
[----:B------:R-:W-:Y:S02]  /*aea0*/  LOP3.LUT R6, R12, 0xff, RZ, 0xc0, !PT ;  /* 0x000000ff0c067812 */ /* 0x000fe400078ec0ff */
[----:B------:R1:W3:Y:S01]  /*aeb0*/  LDL.LU.S16 R12, [R1+0x18] ;  /* 0x00001800010c7983 */ /* 0x0002e20000300600 */
[--C-:B------:R-:W-:Y:S02]  /*aec0*/  LOP3.LUT R17, R5, R214, R26.reuse, 0x96, !PT ;  /* 0x000000d605117212 */ /* 0x100fe400078e961a */
[----:B------:R-:W-:Y:S01]  /*aed0*/  PRMT R26, R213, 0x7610, R26 ;  /* 0x00007610d51a7816 */ /* 0x000fe2000000001a */
[----:B------:R-:W-:Y:S02]  /*aee0*/  IMAD.MOV.U32 R213, RZ, RZ, R236 ;  /* 0x000000ffffd57224 */ /* 0x000fe400078e00ec */
[----:B------:R-:W-:Y:S01]  /*aef0*/  IMAD.MOV.U32 R236, RZ, RZ, R242 ;  /* 0x000000ffffec7224 */ /* 0x000fe200078e00f2 */
[----:B------:R-:W-:Y:S01]  /*af00*/  LOP3.LUT R8, R8, 0xffff, RZ, 0xc0, !PT ;  /* 0x0000ffff08087812 */ /* 0x000fe200078ec0ff */
[----:B------:R-:W-:-:S02]  /*af10*/  IMAD.MOV.U32 R242, RZ, RZ, R188 ;  /* 0x000000fffff27224 */ /* 0x000fc400078e00bc */
[----:B------:R-:W-:Y:S01]  /*af20*/  IMAD.MOV.U32 R188, RZ, RZ, R157 ;  /* 0x000000ffffbc7224 */ /* 0x000fe200078e009d */
[----:B------:R-:W-:Y:S02]  /*af30*/  PRMT R157, R26, 0x5410, R27 ;  /* 0x000054101a9d7816 */ /* 0x000fe4000000001b */
[----:B------:R-:W-:Y:S02]  /*af40*/  @!P1 PRMT R27, R20, 0x5410, RZ ;  /* 0x00005410141b9816 */ /* 0x000fe400000000ff */
[----:B------:R-:W-:Y:S02]  /*af50*/  ISETP.GE.U32.AND P1, PT, R199, R6, PT ;  /* 0x00000006c700720c */ /* 0x000fe40003f26070 */
[----:B------:R-:W-:Y:S01]  /*af60*/  SHF.R.U32.HI R6, RZ, 0x8, R8 ;  /* 0x00000008ff067819 */ /* 0x000fe20000011608 */
[----:B------:R-:W-:Y:S01]  /*af70*/  IMAD.MOV.U32 R225, RZ, RZ, R213 ;  /* 0x000000ffffe17224 */ /* 0x000fe200078e00d5 */
[----:B------:R-:W-:Y:S01]  /*af80*/  F2FP.F16.F32.PACK_AB R49, R10, R11 ;  /* 0x0000000b0a31723e */ /* 0x000fe200000000ff */
[----:B------:R-:W-:Y:S01]  /*af90*/  IMAD.MOV.U32 R213, RZ, RZ, R224 ;  /* 0x000000ffffd57224 */ /* 0x000fe200078e00e0 */
[----:B------:R-:W-:Y:S01]  /*afa0*/  LOP3.LUT R6, R6, 0xffff, RZ, 0xc0, !PT ;  /* 0x0000ffff06067812 */ /* 0x000fe200078ec0ff */
[----:B------:R-:W-:-:S02]  /*afb0*/  IMAD.MOV.U32 R224, RZ, RZ, R237 ;  /* 0x000000ffffe07224 */ /* 0x000fc400078e00ed */
[----:B------:R-:W-:Y:S02]  /*afc0*/  IMAD.MOV.U32 R237, RZ, RZ, R167 ;  /* 0x000000ffffed7224 */ /* 0x000fe400078e00a7 */
[----:B------:R-:W-:Y:S02]  /*afd0*/  IMAD.MOV.U32 R167, RZ, RZ, R244 ;  /* 0x000000ffffa77224 */ /* 0x000fe400078e00f4 */
[----:B------:R-:W2:Y:S01]  /*afe0*/  LDL R244, [R1+0x370] ;  /* 0x0003700001f47983 */ /* 0x000ea20000100800 */
[----:B---3--:R-:W-:-:S05]  /*aff0*/  @!P6 HADD2 R12, -R26.H0_H0, -RZ.H0_H0 ;  /* 0xa00000ff1a0ce230 */ /* 0x008fca0000000900 */
[----:B------:R-:W-:-:S04]  /*b000*/  PRMT R10, R12, 0x7610, R10 ;  /* 0x000076100c0a7816 */ /* 0x000fc8000000000a */
[----:B------:R-:W-:Y:S02]  /*b010*/  @!P6 PRMT R26, R10, 0x5410, RZ ;  /* 0x000054100a1ae816 */ /* 0x000fe400000000ff */
[----:B------:R-:W-:Y:S02]  /*b020*/  ISETP.GE.U32.AND P6, PT, R199, R6, PT ;  /* 0x00000006c700720c */ /* 0x000fe40003fc6070 */
[----:B------:R1:W3:Y:S01]  /*b030*/  LDL.LU.S16 R6, [R1+0x20] ;  /* 0x0000200001067983 */ /* 0x0002e20000300600 */
[C---:B------:R-:W-:Y:S01]  /*b040*/  PRMT R80, R33.reuse, 0x7610, R80 ;  /* 0x0000761021507816 */ /* 0x040fe20000000050 */
[----:B------:R4:W-:Y:S01]  /*b050*/  MUFU.EX2 R12, R225 ;  /* 0x000000e1000c7308 */ /* 0x0009e20000000800 */
[----:B------:R-:W-:Y:S01]  /*b060*/  PRMT R77, R33, 0x7632, R77 ;  /* 0x00007632214d7816 */ /* 0x000fe2000000004d */
[----:B----4-:R-:W-:Y:S02]  /*b070*/  IMAD.MOV.U32 R225, RZ, RZ, R213 ;  /* 0x000000ffffe17224 */ /* 0x010fe400078e00d5 */
[----:B------:R-:W-:-:S02]  /*b080*/  IMAD.MOV.U32 R213, RZ, RZ, R237 ;  /* 0x000000ffffd57224 */ /* 0x000fc400078e00ed */
[----:B------:R-:W-:Y:S02]  /*b090*/  IMAD.MOV.U32 R237, RZ, RZ, R212 ;  /* 0x000000ffffed7224 */ /* 0x000fe400078e00d4 */
[----:B------:R-:W-:Y:S02]  /*b0a0*/  IMAD.MOV.U32 R212, RZ, RZ, R201 ;  /* 0x000000ffffd47224 */ /* 0x000fe400078e00c9 */
[----:B------:R-:W-:Y:S01]  /*b0b0*/  IMAD.MOV.U32 R201, RZ, RZ, R173 ;  /* 0x000000ffffc97224 */ /* 0x000fe200078e00ad */
[----:B------:R4:W-:Y:S01]  /*b0c0*/  MUFU.EX2 R10, R225 ;  /* 0x000000e1000a7308 */ /* 0x0009e20000000800 */
[----:B------:R-:W-:Y:S02]  /*b0d0*/  IMAD.MOV.U32 R173, RZ, RZ, R164 ;  /* 0x000000ffffad7224 */ /* 0x000fe400078e00a4 */
[----:B------:R-:W-:Y:S02]  /*b0e0*/  IMAD.MOV.U32 R164, RZ, RZ, R207 ;  /* 0x000000ffffa47224 */ /* 0x000fe400078e00cf */
[----:B------:R1:W5:Y:S01]  /*b0f0*/  LDL.LU R207, [R1+0x408] ;  /* 0x0004080001cf7983 */ /* 0x0003620000300800 */
[----:B----4-:R-:W-:-:S02]  /*b100*/  IMAD.MOV.U32 R225, RZ, RZ, R237 ;  /* 0x000000ffffe17224 */ /* 0x010fc400078e00ed */
[----:B------:R-:W-:Y:S02]  /*b110*/  IMAD.MOV.U32 R237, RZ, RZ, R212 ;  /* 0x000000ffffed7224 */ /* 0x000fe400078e00d4 */
[----:B------:R-:W-:Y:S02]  /*b120*/  IMAD.MOV.U32 R212, RZ, RZ, R201 ;  /* 0x000000ffffd47224 */ /* 0x000fe400078e00c9 */
[----:B------:R-:W-:Y:S01]  /*b130*/  IMAD.MOV.U32 R201, RZ, RZ, R164 ;  /* 0x000000ffffc97224 */ /* 0x000fe200078e00a4 */
[----:B------:R-:W-:Y:S01]  /*b140*/  PRMT R164, R80, 0x5410, R77 ;  /* 0x0000541050a47816 */ /* 0x000fe2000000004d */
[----:B---3--:R-:W-:-:S05]  /*b150*/  @!P2 HADD2 R6, -R80.H0_H0, -RZ.H0_H0 ;  /* 0xa00000ff5006a230 */ /* 0x008fca0000000900 */
[----:B------:R-:W-:-:S04]  /*b160*/  PRMT R8, R6, 0x7610, R8 ;  /* 0x0000761006087816 */ /* 0x000fc80000000008 */
[----:B------:R-:W-:Y:S02]  /*b170*/  @!P2 PRMT R80, R8, 0x5410, RZ ;  /* 0x000054100850a816 */ /* 0x000fe400000000ff */
[----:B------:R1:W3:Y:S02]  /*b180*/  LDL.LU.S16 R8, [R1+0x28] ;  /* 0x0000280001087983 */ /* 0x0002e40000300600 */
[----:B---3--:R-:W-:-:S05]  /*b190*/  @!P6 HADD2 R8, -R77.H0_H0, -RZ.H0_H0 ;  /* 0xa00000ff4d08e230 */ /* 0x008fca0000000900 */
[----:B------:R-:W-:Y:S02]  /*b1a0*/  PRMT R11, R8, 0x7610, R11 ;  /* 0x00007610080b7816 */ /* 0x000fe4000000000b */
[----:B------:R3:W4:Y:S02]  /*b1b0*/  MUFU.EX2 R8, R206 ;  /* 0x000000ce00087308 */ /* 0x0007240000000800 */
[----:B---3--:R1:W5:Y:S04]  /*b1c0*/  LDL.LU R206, [R1+0x404] ;  /* 0x0004040001ce7983 */ /* 0x0083680000300800 */
[----:B------:R1:W3:Y:S01]  /*b1d0*/  LDL.LU.S16 R20, [R1+0x2c] ;  /* 0x00002c0001147983 */ /* 0x0002e20000300600 */
[----:B------:R-:W-:-:S05]  /*b1e0*/  PRMT R73, R35, 0x7632, R73 ;  /* 0x0000763223497816 */ /* 0x000fca0000000049 */
[----:B---3--:R-:W-:-:S05]  /*b1f0*/  @!P4 HADD2 R20, -R73.H0_H0, -RZ.H0_H0 ;  /* 0xa00000ff4914c230 */ /* 0x008fca0000000900 */
[----:B------:R-:W-:Y:S02]  /*b200*/  PRMT R9, R20, 0x7610, R9 ;  /* 0x0000761014097816 */ /* 0x000fe40000000009 */
[----:B------:R1:W3:Y:S01]  /*b210*/  LDL.LU.S16 R20, [R1+0x30] ;  /* 0x0000300001147983 */ /* 0x0002e20000300600 */
[----:B------:R-:W-:Y:S02]  /*b220*/  PRMT R74, R35, 0x7610, R74 ;  /* 0x00007610234a7816 */ /* 0x000fe4000000004a */
[----:B------:R-:W-:-:S04]  /*b230*/  SHF.R.U32.HI R6, RZ, 0x8, R15 ;  /* 0x00000008ff067819 */ /* 0x000fc8000001160f */
[----:B------:R-:W-:Y:S01]  /*b240*/  LOP3.LUT R6, R6, 0xffff, RZ, 0xc0, !PT ;  /* 0x0000ffff06067812 */ /* 0x000fe200078ec0ff */
[----:B------:R-:W-:-:S03]  /*b250*/  IMAD.MOV.U32 R246, RZ, RZ, R213 ;  /* 0x000000fffff67224 */ /* 0x000fc600078e00d5 */
[----:B------:R-:W-:Y:S01]  /*b260*/  ISETP.GE.U32.AND P2, PT, R199, R6, PT ;  /* 0x00000006c700720c */ /* 0x000fe20003f46070 */
[----:B------:R-:W-:Y:S02]  /*b270*/  IMAD.MOV.U32 R213, RZ, RZ, R236 ;  /* 0x000000ffffd57224 */ /* 0x000fe400078e00ec */
[----:B------:R-:W-:Y:S01]  /*b280*/  IMAD.MOV.U32 R236, RZ, RZ, R163 ;  /* 0x000000ffffec7224 */ /* 0x000fe200078e00a3 */
[----:B------:R-:W-:Y:S02]  /*b290*/  PRMT R163, R74, 0x5410, R73 ;  /* 0x000054104aa37816 */ /* 0x000fe40000000049 */
[----:B------:R-:W-:Y:S02]  /*b2a0*/  @!P6 PRMT R77, R11, 0x5410, RZ ;  /* 0x000054100b4de816 */ /* 0x000fe400000000ff */
[----:B------:R2:W-:Y:S01]  /*b2b0*/  MUFU.EX2 R11, R205 ;  /* 0x000000cd000b7308 */ /* 0x0005e20000000800 */
[----:B------:R-:W-:Y:S02]  /*b2c0*/  @!P4 PRMT R73, R9, 0x5410, RZ ;  /* 0x000054100949c816 */ /* 0x000fe400000000ff */
[----:B----4-:R-:W-:-:S05]  /*b2d0*/  F2FP.F16.F32.PACK_AB R47, R8, R10 ;  /* 0x0000000a082f723e */ /* 0x010fca00000000ff */
[----:B------:R4:W1:Y:S01]  /*b2e0*/  MUFU.EX2 R9, R204 ;  /* 0x000000cc00097308 */ /* 0x0008620000000800 */
[----:B--2---:R2:W5:Y:S04]  /*b2f0*/  LDL.LU R205, [R1+0x400] ;  /* 0x0004000001cd7983 */ /* 0x0045680000300800 */
[----:B----4-:R2:W5:Y:S01]  /*b300*/  LDL.LU R204, [R1+0x3fc] ;  /* 0x0003fc0001cc7983 */ /* 0x0105620000300800 */
[----:B---3--:R-:W-:-:S05]  /*b310*/  @!P5 HADD2 R20, -R74.H0_H0, -RZ.H0_H0 ;  /* 0xa00000ff4a14d230 */ /* 0x008fca0000000900 */
[----:B------:R-:W-:Y:S02]  /*b320*/  PRMT R6, R20, 0x7610, R6 ;  /* 0x0000761014067816 */ /* 0x000fe40000000006 */
[----:B------:R2:W3:Y:S02]  /*b330*/  LDL.LU.S16 R20, [R1+0x3c] ;  /* 0x00003c0001147983 */ /* 0x0004e40000300600 */
[----:B------:R-:W-:Y:S01]  /*b340*/  @!P5 PRMT R74, R6, 0x5410, RZ ;  /* 0x00005410064ad816 */ /* 0x000fe200000000ff */
[----:B------:R-:W-:-:S04]  /*b350*/  FADD.FTZ R6, R10, R13 ;  /* 0x0000000d0a067221 */ /* 0x000fc80000010000 */
[----:B------:R-:W-:Y:S02]  /*b360*/  FADD.FTZ R6, R8, R6 ;  /* 0x0000000608067221 */ /* 0x000fe40000010000 */
[----:B------:R2:W4:Y:S01]  /*b370*/  LDL.LU.S16 R8, [R1+0x38] ;  /* 0x0000380001087983 */ /* 0x0005220000300600 */
[C---:B------:R-:W-:Y:S02]  /*b380*/  PRMT R83, R34.reuse, 0x7632, R83 ;  /* 0x0000763222537816 */ /* 0x040fe40000000053 */
[----:B------:R-:W-:-:S05]  /*b390*/  PRMT R84, R34, 0x7610, R84 ;  /* 0x0000761022547816 */ /* 0x000fca0000000054 */
[----:B---3--:R-:W-:Y:S02]  /*b3a0*/  @!P3 HADD2 R20, -R84.H0_H0, -RZ.H0_H0 ;  /* 0xa00000ff5414b230 */ /* 0x008fe40000000900 */
[----:B----4-:R-:W-:-:S03]  /*b3b0*/  @!P2 HADD2 R8, -R83.H0_H0, -RZ.H0_H0 ;  /* 0xa00000ff5308a230 */ /* 0x010fc60000000900 */
[----:B------:R-:W-:Y:S02]  /*b3c0*/  PRMT R19, R20, 0x7610, R19 ;  /* 0x0000761014137816 */ /* 0x000fe40000000013 */
[----:B------:R-:W-:Y:S02]  /*b3d0*/  PRMT R18, R8, 0x7610, R18 ;  /* 0x0000761008127816 */ /* 0x000fe40000000012 */
[----:B------:R3:W4:Y:S02]  /*b3e0*/  MUFU.EX2 R8, R203 ;  /* 0x000000cb00087308 */ /* 0x0007240000000800 */
[----:B---3--:R2:W5:Y:S04]  /*b3f0*/  LDL.LU R203, [R1+0x3f8] ;  /* 0x0003f80001cb7983 */ /* 0x0085680000300800 */
[----:B------:R2:W3:Y:S02]  /*b400*/  LDL.LU.S16 R20, [R1+0x44] ;  /* 0x0000440001147983 */ /* 0x0004e40000300600 */
[----:B---3--:R-:W-:-:S05]  /*b410*/  @!P1 HADD2 R20, -R86.H0_H0, -RZ.H0_H0 ;  /* 0xa00000ff56149230 */ /* 0x008fca0000000900 */
[----:B------:R-:W-:Y:S02]  /*b420*/  PRMT R13, R20, 0x7610, R13 ;  /* 0x00007610140d7816 */ /* 0x000fe4000000000d */
[----:B------:R2:W3:Y:S01]  /*b430*/  LDL.LU.S16 R20, [R1+0x40] ;  /* 0x0000400001147983 */ /* 0x0004e20000300600 */
[----:B------:R-:W-:Y:S01]  /*b440*/  PRMT R85, R86, 0x7632, R85 ;  /* 0x0000763256557816 */ /* 0x000fe20000000055 */
[----:B------:R-:W-:Y:S02]  /*b450*/  IMAD.MOV.U32 R247, RZ, RZ, R246 ;  /* 0x000000fffff77224 */ /* 0x000fe400078e00f6 */
[----:B------:R-:W-:Y:S02]  /*b460*/  IMAD.MOV.U32 R246, RZ, RZ, R212 ;  /* 0x000000fffff67224 */ /* 0x000fe400078e00d4 */
[----:B------:R-:W-:Y:S01]  /*b470*/  FADD.FTZ R7, R12, R7 ;  /* 0x000000070c077221 */ /* 0x000fe20000010000 */
[----:B------:R-:W-:Y:S02]  /*b480*/  IMAD.MOV.U32 R212, RZ, RZ, R201 ;  /* 0x000000ffffd47224 */ /* 0x000fe400078e00c9 */
[----:B-1----:R-:W-:Y:S01]  /*b490*/  FADD.FTZ R6, R9, R6 ;  /* 0x0000000609067221 */ /* 0x002fe20000010000 */
[----:B------:R-:W-:-:S02]  /*b4a0*/  IMAD.MOV.U32 R201, RZ, RZ, R173 ;  /* 0x000000ffffc97224 */ /* 0x000fc400078e00ad */
[----:B------:R-:W-:Y:S01]  /*b4b0*/  IMAD.MOV.U32 R173, RZ, RZ, R161 ;  /* 0x000000ffffad7224 */ /* 0x000fe200078e00a1 */
[----:B------:R-:W-:Y:S01]  /*b4c0*/  PRMT R161, R84, 0x5410, R83 ;  /* 0x0000541054a17816 */ /* 0x000fe20000000053 */
[----:B------:R-:W-:Y:S01]  /*b4d0*/  IMAD.MOV.U32 R251, RZ, RZ, R247 ;  /* 0x000000fffffb7224 */ /* 0x000fe200078e00f7 */
[----:B------:R-:W-:Y:S01]  /*b4e0*/  @!P2 PRMT R83, R18, 0x5410, RZ ;  /* 0x000054101253a816 */ /* 0x000fe200000000ff */
[----:B------:R-:W-:Y:S01]  /*b4f0*/  FADD.FTZ R18, R11, R7 ;  /* 0x000000070b127221 */ /* 0x000fe20000010000 */
[----:B----4-:R-:W-:Y:S01]  /*b500*/  F2FP.F16.F32.PACK_AB R41, R8, R9 ;  /* 0x000000090829723e */ /* 0x010fe200000000ff */
[----:B------:R-:W-:Y:S02]  /*b510*/  IMAD.MOV.U32 R247, RZ, RZ, R201 ;  /* 0x000000fffff77224 */ /* 0x000fe400078e00c9 */
[----:B------:R-:W-:Y:S02]  /*b520*/  IMAD.MOV.U32 R201, RZ, RZ, R173 ;  /* 0x000000ffffc97224 */ /* 0x000fe400078e00ad */
[----:B------:R-:W-:Y:S01]  /*b530*/  IMAD.MOV.U32 R173, RZ, RZ, R162 ;  /* 0x000000ffffad7224 */ /* 0x000fe200078e00a2 */
[----:B------:R-:W-:-:S02]  /*b540*/  PRMT R162, R86, 0x5410, R85 ;  /* 0x0000541056a27816 */ /* 0x000fc40000000055 */
[----:B------:R-:W-:Y:S02]  /*b550*/  F2FP.F16.F32.PACK_AB R43, R11, R12 ;  /* 0x0000000c0b2b723e */ /* 0x000fe400000000ff */
[----:B------:R-:W-:Y:S02]  /*b560*/  @!P1 PRMT R86, R13, 0x5410, RZ ;  /* 0x000054100d569816 */ /* 0x000fe400000000ff */
[----:B------:R-:W-:Y:S01]  /*b570*/  @!P3 PRMT R84, R19, 0x5410, RZ ;  /* 0x000054101354b816 */ /* 0x000fe200000000ff */
[----:B------:R-:W1:Y:S08]  /*b580*/  MUFU.EX2 R22, R251 ;  /* 0x000000fb00167308 */ /* 0x000e700000000800 */
[----:B------:R-:W-:Y:S08]  /*b590*/  MUFU.EX2 R21, R246 ;  /* 0x000000f600157308 */ /* 0x000ff00000000800 */
[----:B------:R4:W-:Y:S02]  /*b5a0*/  MUFU.EX2 R19, R225 ;  /* 0x000000e100137308 */ /* 0x0009e40000000800 */
[----:B----4-:R-:W-:-:S02]  /*b5b0*/  IMAD.MOV.U32 R225, RZ, RZ, R213 ;  /* 0x000000ffffe17224 */ /* 0x010fc400078e00d5 */
[----:B------:R-:W-:Y:S02]  /*b5c0*/  IMAD.MOV.U32 R213, RZ, RZ, R245 ;  /* 0x000000ffffd57224 */ /* 0x000fe400078e00f5 */
[----:B------:R-:W-:Y:S02]  /*b5d0*/  IMAD.MOV.U32 R245, RZ, RZ, R174 ;  /* 0x000000fffff57224 */ /* 0x000fe400078e00ae */
[----:B------:R2:W4:Y:S01]  /*b5e0*/  LDL.LU.S16 R174, [R1+0x70] ;  /* 0x0000700001ae7983 */ /* 0x0005220000300600 */
[----:B---3--:R-:W-:-:S05]  /*b5f0*/  @!P0 HADD2 R20, -R85.H0_H0, -RZ.H0_H0 ;  /* 0xa00000ff55148230 */ /* 0x008fca0000000900 */
[----:B------:R-:W-:Y:S01]  /*b600*/  PRMT R10, R20, 0x7610, R10 ;  /* 0x00007610140a7816 */ /* 0x000fe2000000000a */
[----:B------:R-:W-:Y:S01]  /*b610*/  FADD.FTZ R20, R8, R6 ;  /* 0x0000000608147221 */ /* 0x000fe20000010000 */
[----:B------:R-:W-:-:S04]  /*b620*/  IMAD.WIDE.U32 R6, R16, -0x2daee0ad, RZ ;  /* 0xd2511f5310067825 */ /* 0x000fc800078e00ff */
[----:B------:R-:W-:Y:S01]  /*b630*/  IMAD.WIDE.U32 R8, R17, -0x2daee0ad, RZ ;  /* 0xd2511f5311087825 */ /* 0x000fe200078e00ff */
[----:B------:R-:W-:Y:S02]  /*b640*/  @!P0 PRMT R85, R10, 0x5410, RZ ;  /* 0x000054100a558816 */ /* 0x000fe400000000ff */
        /* <DEDUP_REMOVED lines=23> */
[----:B------:R-:W-:Y:S02]  /*b7c0*/  ISETP.GE.U32.AND P0, PT, R199, R8, PT ;  /* 0x00000008c700720c */ /* 0x000fe40003f06070 */
[----:B------:R-:W-:-:S02]  /*b7d0*/  LOP3.LUT R8, R6, 0xff, RZ, 0xc0, !PT ;  /* 0x000000ff06087812 */ /* 0x000fc400078ec0ff */
[C---:B------:R-:W-:Y:S02]  /*b7e0*/  ISETP.GE.U32.AND P5, PT, R199.reuse, R9, PT ;  /* 0x00000009c700720c */ /* 0x040fe40003fa6070 */
[--C-:B------:R-:W-:Y:S01]  /*b7f0*/  SHF.R.U32.HI R9, RZ, 0x10, R6.reuse ;  /* 0x00000010ff097819 */ /* 0x100fe20000011606 */
[----:B------:R-:W3:Y:S01]  /*b800*/  MUFU.EX2 R13, R247 ;  /* 0x000000f7000d7308 */ /* 0x000ee20000000800 */
[----:B------:R-:W-:Y:S02]  /*b810*/  ISETP.GE.U32.AND P2, PT, R199, R8, PT ;  /* 0x00000008c700720c */ /* 0x000fe40003f46070 */
[----:B------:R-:W-:Y:S02]  /*b820*/  SHF.R.U32.HI R8, RZ, 0x18, R6 ;  /* 0x00000018ff087819 */ /* 0x000fe40000011606 */
[----:B------:R-:W-:Y:S02]  /*b830*/  LOP3.LUT R11, R6, 0xffff, RZ, 0xc0, !PT ;  /* 0x0000ffff060b7812 */ /* 0x000fe400078ec0ff */
[----:B------:R-:W-:-:S04]  /*b840*/  LOP3.LUT R6, R9, 0xff, RZ, 0xc0, !PT ;  /* 0x000000ff09067812 */ /* 0x000fc800078ec0ff */
[C---:B------:R-:W-:Y:S01]  /*b850*/  ISETP.GE.U32.AND P1, PT, R199.reuse, R6, PT ;  /* 0x00000006c700720c */ /* 0x040fe20003f26070 */
[----:B------:R-:W-:Y:S01]  /*b860*/  IMAD.WIDE.U32 R6, R10, -0x2daee0ad, RZ ;  /* 0xd2511f530a067825 */ /* 0x000fe200078e00ff */
[----:B------:R-:W-:-:S04]  /*b870*/  ISETP.GE.U32.AND P6, PT, R199, R8, PT ;  /* 0x00000008c700720c */ /* 0x000fc80003fc6070 */
[----:B------:R-:W-:Y:S02]  /*b880*/  LOP3.LUT R8, R7, R223, R12, 0x96, !PT ;  /* 0x000000df07087212 */ /* 0x000fe400078e960c */
[C---:B------:R-:W-:Y:S02]  /*b890*/  LOP3.LUT R15, R6.reuse, 0xffff, RZ, 0xc0, !PT ;  /* 0x0000ffff060f7812 */ /* 0x040fe400078ec0ff */
[----:B------:R-:W-:Y:S02]  /*b8a0*/  LOP3.LUT R9, R6, 0xff, RZ, 0xc0, !PT ;  /* 0x000000ff06097812 */ /* 0x000fe400078ec0ff */
[--C-:B------:R-:W-:Y:S02]  /*b8b0*/  SHF.R.U32.HI R12, RZ, 0x10, R6.reuse ;  /* 0x00000010ff0c7819 */ /* 0x100fe40000011606 */
[----:B------:R-:W-:Y:S01]  /*b8c0*/  SHF.R.U32.HI R7, RZ, 0x18, R6 ;  /* 0x00000018ff077819 */ /* 0x000fe20000011606 */
[----:B-1----:R-:W-:-:S04]  /*b8d0*/  FADD.FTZ R6, R22, R18 ;  /* 0x0000001216067221 */ /* 0x002fc80000010000 */
[----:B---3--:R-:W-:Y:S01]  /*b8e0*/  FADD.FTZ R10, R13, R6 ;  /* 0x000000060d0a7221 */ /* 0x008fe20000010000 */
[----:B------:R-:W-:Y:S01]  /*b8f0*/  FADD.FTZ R6, R21, R20 ;  /* 0x0000001415067221 */ /* 0x000fe20000010000 */
[----:B------:R-:W-:Y:S02]  /*b900*/  LOP3.LUT R16, R25, R215, R30, 0x96, !PT ;  /* 0x000000d719107212 */ /* 0x000fe400078e961e */
[----:B------:R-:W-:Y:S01]  /*b910*/  F2FP.F16.F32.PACK_AB R25, R13, R22 ;  /* 0x000000160d19723e */ /* 0x000fe200000000ff */
[----:B------:R-:W-:Y:S02]  /*b920*/  FADD.FTZ R13, R19, R6 ;  /* 0x00000006130d7221 */ /* 0x000fe40000010000 */
[----:B------:R2:W3:Y:S01]  /*b930*/  LDL.LU.S16 R6, [R1+0x78] ;  /* 0x0000780001067983 */ /* 0x0004e20000300600 */
[----:B------:R-:W-:Y:S01]  /*b940*/  PRMT R71, R72, 0x7632, R71 ;  /* 0x0000763248477816 */ /* 0x000fe20000000047 */
[----:B----4-:R-:W-:-:S05]  /*b950*/  @!P3 HADD2 R174, -R72.H0_H0, -RZ.H0_H0 ;  /* 0xa00000ff48aeb230 */ /* 0x010fca0000000900 */
[----:B------:R-:W-:Y:S02]  /*b960*/  PRMT R243, R174, 0x7610, R243 ;  /* 0x00007610aef37816 */ /* 0x000fe400000000f3 */
[----:B------:R-:W-:Y:S01]  /*b970*/  PRMT R174, R72, 0x5410, R71 ;  /* 0x0000541048ae7816 */ /* 0x000fe20000000047 */
[----:B---3--:R-:W-:-:S05]  /*b980*/  @!P4 HADD2 R6, -R71.H0_H0, -RZ.H0_H0 ;  /* 0xa00000ff4706c230 */ /* 0x008fca0000000900 */
[----:B------:R-:W-:Y:S02]  /*b990*/  PRMT R229, R6, 0x7610, R229 ;  /* 0x0000761006e57816 */ /* 0x000fe400000000e5 */
[----:B------:R-:W-:Y:S02]  /*b9a0*/  SHF.R.U32.HI R6, RZ, 0x8, R11 ;  /* 0x00000008ff067819 */ /* 0x000fe4000001160b */
[----:B------:R2:W3:Y:S02]  /*b9b0*/  LDL.LU.S16 R11, [R1+0x7c] ;  /* 0x00007c00010b7983 */ /* 0x0004e40000300600 */
[----:B------:R-:W-:Y:S02]  /*b9c0*/  LOP3.LUT R6, R6, 0xffff, RZ, 0xc0, !PT ;  /* 0x0000ffff06067812 */ /* 0x000fe400078ec0ff */
[----:B------:R-:W-:Y:S02]  /*b9d0*/  @!P4 PRMT R71, R229, 0x5410, RZ ;  /* 0x00005410e547c816 */ /* 0x000fe400000000ff */
[----:B------:R-:W-:-:S02]  /*b9e0*/  ISETP.GE.U32.AND P4, PT, R199, R6, PT ;  /* 0x00000006c700720c */ /* 0x000fc40003f86070 */
[----:B------:R2:W4:Y:S01]  /*b9f0*/  LDL.LU.S16 R6, [R1+0x80] ;  /* 0x0000800001067983 */ /* 0x0005220000300600 */
[----:B------:R-:W-:Y:S02]  /*ba00*/  PRMT R70, R69, 0x7632, R70 ;  /* 0x0000763245467816 */ /* 0x000fe40000000046 */
[----:B------:R-:W-:Y:S02]  /*ba10*/  @!P3 PRMT R72, R243, 0x5410, RZ ;  /* 0x00005410f348b816 */ /* 0x000fe400000000ff */
[----:B------:R-:W-:Y:S01]  /*ba20*/  ISETP.GE.U32.AND P3, PT, R199, R9, PT ;  /* 0x00000009c700720c */ /* 0x000fe20003f66070 */
[----:B---3--:R-:W-:-:S05]  /*ba30*/  @!P0 HADD2 R11, -R70.H0_H0, -RZ.H0_H0 ;  /* 0xa00000ff460b8230 */ /* 0x008fca0000000900 */
[----:B------:R-:W-:Y:S02]  /*ba40*/  PRMT R9, R11, 0x7610, R9 ;  /* 0x000076100b097816 */ /* 0x000fe40000000009 */
[----:B------:R1:W3:Y:S01]  /*ba50*/  MUFU.EX2 R11, R225 ;  /* 0x000000e1000b7308 */ /* 0x0002e20000000800 */
[----:B----4-:R-:W-:Y:S02]  /*ba60*/  @!P5 HADD2 R6, -R69.H0_H0, -RZ.H0_H0 ;  /* 0xa00000ff4506d230 */ /* 0x010fe40000000900 */
[----:B-1----:R-:W-:Y:S02]  /*ba70*/  IMAD.MOV.U32 R225, RZ, RZ, R213 ;  /* 0x000000ffffe17224 */ /* 0x002fe400078e00d5 */
[----:B------:R-:W-:Y:S02]  /*ba80*/  IMAD.MOV.U32 R213, RZ, RZ, R224 ;  /* 0x000000ffffd57224 */ /* 0x000fe400078e00e0 */
[----:B------:R-:W-:Y:S02]  /*ba90*/  IMAD.MOV.U32 R224, RZ, RZ, R201 ;  /* 0x000000ffffe07224 */ /* 0x000fe400078e00c9 */
[----:B------:R-:W-:Y:S01]  /*baa0*/  IMAD.MOV.U32 R201, RZ, RZ, R173 ;  /* 0x000000ffffc97224 */ /* 0x000fe200078e00ad */
[----:B------:R-:W-:-:S02]  /*bab0*/  PRMT R173, R69, 0x5410, R70 ;  /* 0x0000541045ad7816 */ /* 0x000fc40000000046 */
[----:B------:R-:W-:Y:S02]  /*bac0*/  @!P0 PRMT R70, R9, 0x5410, RZ ;  /* 0x0000541009468816 */ /* 0x000fe400000000ff */
[----:B------:R-:W-:Y:S02]  /*bad0*/  ISETP.GE.U32.AND P0, PT, R199, R7, PT ;  /* 0x00000007c700720c */ /* 0x000fe40003f06070 */
[----:B------:R-:W-:-:S04]  /*bae0*/  PRMT R7, R6, 0x7610, R7 ;  /* 0x0000761006077816 */ /* 0x000fc80000000007 */
[----:B------:R-:W-:Y:S02]  /*baf0*/  @!P5 PRMT R69, R7, 0x5410, RZ ;  /* 0x000054100745d816 */ /* 0x000fe400000000ff */
[----:B------:R2:W4:Y:S01]  /*bb00*/  LDL.LU.S16 R7, [R1+0x84] ;  /* 0x0000840001077983 */ /* 0x0005220000300600 */
[----:B------:R1:W2:Y:S01]  /*bb10*/  MUFU.EX2 R9, R225 ;  /* 0x000000e100097308 */ /* 0x0002a20000000800 */
[----:B------:R-:W-:Y:S02]  /*bb20*/  SHF.R.U32.HI R6, RZ, 0x10, R8 ;  /* 0x00000010ff067819 */ /* 0x000fe40000011608 */
[----:B------:R-:W-:Y:S01]  /*bb30*/  PRMT R66, R67, 0x7632, R66 ;  /* 0x0000763243427816 */ /* 0x000fe20000000042 */
[----:B------:R2:W2:Y:S01]  /*bb40*/  LDL.LU.S16 R229, [R1+0x90] ;  /* 0x0000900001e57983 */ /* 0x0004a20000300600 */
[----:B------:R-:W-:-:S04]  /*bb50*/  LOP3.LUT R6, R6, 0xff, RZ, 0xc0, !PT ;  /* 0x000000ff06067812 */ /* 0x000fc800078ec0ff */
[----:B------:R-:W-:Y:S01]  /*bb60*/  ISETP.GE.U32.AND P5, PT, R199, R6, PT ;  /* 0x00000006c700720c */ /* 0x000fe20003fa6070 */
[----:B---3--:R-:W-:Y:S01]  /*bb70*/  FADD.FTZ R6, R11, R10 ;  /* 0x0000000a0b067221 */ /* 0x008fe20000010000 */
[----:B-1----:R-:W-:Y:S02]  /*bb80*/  IMAD.MOV.U32 R225, RZ, RZ, R171 ;  /* 0x000000ffffe17224 */ /* 0x002fe400078e00ab */
[----:B------:R-:W-:Y:S01]  /*bb90*/  IMAD.MOV.U32 R171, RZ, RZ, R167 ;  /* 0x000000ffffab7224 */ /* 0x000fe200078e00a7 */
[----:B------:R-:W-:Y:S01]  /*bba0*/  PRMT R167, R67, 0x5410, R66 ;  /* 0x0000541043a77816 */ /* 0x000fe20000000042 */
[----:B----4-:R-:W-:-:S05]  /*bbb0*/  @!P2 HADD2 R7, -R67.H0_H0, -RZ.H0_H0 ;  /* 0xa00000ff4307a230 */ /* 0x010fca0000000900 */
[----:B------:R-:W-:Y:S01]  /*bbc0*/  PRMT R241, R7, 0x7610, R241 ;  /* 0x0000761007f17816 */ /* 0x000fe200000000f1 */
[----:B--2---:R-:W-:Y:S01]  /*bbd0*/  FADD.FTZ R7, R9, R6 ;  /* 0x0000000609077221 */ /* 0x004fe20000010000 */
[----:B------:R-:W-:Y:S02]  /*bbe0*/  LOP3.LUT R6, R8, 0xff, RZ, 0xc0, !PT ;  /* 0x000000ff08067812 */ /* 0x000fe400078ec0ff */
[----:B------:R-:W-:Y:S02]  /*bbf0*/  @!P2 PRMT R67, R241, 0x5410, RZ ;  /* 0x00005410f143a816 */ /* 0x000fe400000000ff */
[----:B------:R-:W-:Y:S02]  /*bc00*/  ISETP.GE.U32.AND P2, PT, R199, R6, PT ;  /* 0x00000006c700720c */ /* 0x000fe40003f46070 */
[----:B------:R1:W2:Y:S01]  /*bc10*/  LDL.LU.S16 R6, [R1+0x94] ;  /* 0x0000940001067983 */ /* 0x0002a20000300600 */
[----:B------:R-:W-:Y:S02]  /*bc20*/  PRMT R65, R23, 0x7610, R65 ;  /* 0x0000761017417816 */ /* 0x000fe40000000041 */
[----:B------:R-:W-:-:S02]  /*bc30*/  F2FP.F16.F32.PACK_AB R33, R9, R11 ;  /* 0x0000000b0921723e */ /* 0x000fc400000000ff */
        /* <DEDUP_REMOVED lines=8> */
[----:B------:R-:W-:Y:S01]  /*bcc0*/  @!P4 HADD2 R229, -R66.H0_H0, -RZ.H0_H0 ;  /* 0xa00000ff42e5c230 */ /* 0x000fe20000000900 */
[----:B------:R-:W-:-:S04]  /*bcd0*/  SHF.R.U32.HI R6, RZ, 0x18, R8 ;  /* 0x00000018ff067819 */ /* 0x000fc80000011608 */
[----:B------:R-:W-:-:S04]  /*bce0*/  PRMT R228, R229, 0x7610, R228 ;  /* 0x00007610e5e47816 */ /* 0x000fc800000000e4 */
[----:B------:R-:W-:Y:S02]  /*bcf0*/  @!P4 PRMT R66, R228, 0x5410, RZ ;  /* 0x00005410e442c816 */ /* 0x000fe400000000ff */
[C---:B------:R-:W-:Y:S02]  /*bd00*/  ISETP.GE.U32.AND P4, PT, R199.reuse, R6, PT ;  /* 0x00000006c700720c */ /* 0x040fe40003f86070 */
[----:B------:R-:W-:Y:S02]  /*bd10*/  LOP3.LUT R6, R12, 0xff, RZ, 0xc0, !PT ;  /* 0x000000ff0c067812 */ /* 0x000fe400078ec0ff */
[----:B------:R-:W-:Y:S02]  /*bd20*/  LOP3.LUT R8, R8, 0xffff, RZ, 0xc0, !PT ;  /* 0x0000ffff08087812 */ /* 0x000fe400078ec0ff */
[----:B------:R-:W-:Y:S02]  /*bd30*/  ISETP.GE.U32.AND P1, PT, R199, R6, PT ;  /* 0x00000006c700720c */ /* 0x000fe40003f26070 */
[----:B------:R-:W-:-:S04]  /*bd40*/  SHF.R.U32.HI R6, RZ, 0x8, R8 ;  /* 0x00000008ff067819 */ /* 0x000fc80000011608 */
[----:B------:R-:W-:Y:S01]  /*bd50*/  LOP3.LUT R6, R6, 0xffff, RZ, 0xc0, !PT ;  /* 0x0000ffff06067812 */ /* 0x000fe200078ec0ff */
[----:B--2---:R-:W-:-:S05]  /*bd60*/  @!P6 HADD2 R9, -R64.H0_H0, -RZ.H0_H0 ;  /* 0xa00000ff4009e230 */ /* 0x004fca0000000900 */
[----:B------:R-:W-:-:S04]  /*bd70*/  PRMT R8, R9, 0x7610, R8 ;  /* 0x0000761009087816 */ /* 0x000fc80000000008 */
[----:B------:R-:W-:Y:S02]  /*bd80*/  @!P6 PRMT R64, R8, 0x5410, RZ ;  /* 0x000054100840e816 */ /* 0x000fe400000000ff */
[----:B------:R-:W-:Y:S02]  /*bd90*/  ISETP.GE.U32.AND P6, PT, R199, R6, PT ;  /* 0x00000006c700720c */ /* 0x000fe40003fc6070 */
[----:B------:R1:W2:Y:S04]  /*bda0*/  LDL.LU.S16 R6, [R1+0x9c] ;  /* 0x00009c0001067983 */ /* 0x0002a80000300600 */
[----:B------:R1:W3:Y:S01]  /*bdb0*/  LDL.LU.S16 R8, [R1+0xa0] ;  /* 0x0000a00001087983 */ /* 0x0002e20000300600 */
[C---:B------:R-:W-:Y:S01]  /*bdc0*/  PRMT R54, R59.reuse, 0x7632, R54 ;  /* 0x000076323b367816 */ /* 0x040fe20000000036 */
[----:B------:R4:W1:Y:S03]  /*bdd0*/  MUFU.EX2 R9, R178 ;  /* 0x000000b200097308 */ /* 0x0008660000000800 */
[----:B----4-:R-:W-:Y:S01]  /*bde0*/  PRMT R178, R59, 0x5410, R54 ;  /* 0x000054103bb27816 */ /* 0x010fe20000000036 */
[----:B--2---:R-:W-:-:S05]  /*bdf0*/  @!P2 HADD2 R6, -R59.H0_H0, -RZ.H0_H0 ;  /* 0xa00000ff3b06a230 */ /* 0x004fca0000000900 */
[----:B------:R-:W-:Y:S01]  /*be00*/  PRMT R226, R6, 0x7610, R226 ;  /* 0x0000761006e27816 */ /* 0x000fe200000000e2 */
[----:B---3--:R-:W-:-:S03]  /*be10*/  @!P6 HADD2 R8, -R54.H0_H0, -RZ.H0_H0 ;  /* 0xa00000ff3608e230 */ /* 0x008fc60000000900 */
[----:B------:R-:W-:Y:S02]  /*be20*/  @!P2 PRMT R59, R226, 0x5410, RZ ;  /* 0x00005410e23ba816 */ /* 0x000fe400000000ff */
[----:B------:R2:W3:Y:S01]  /*be30*/  LDL.LU.S16 R226, [R1+0xac] ;  /* 0x0000ac0001e27983 */ /* 0x0004e20000300600 */
[----:B------:R-:W-:Y:S02]  /*be40*/  PRMT R11, R8, 0x7610, R11 ;  /* 0x00007610080b7816 */ /* 0x000fe4000000000b */
[----:B------:R4:W1:Y:S02]  /*be50*/  MUFU.EX2 R8, R201 ;  /* 0x000000c900087308 */ /* 0x0008640000000800 */
[----:B----4-:R2:W4:Y:S01]  /*be60*/  LDL.LU.S16 R201, [R1+0xa4] ;  /* 0x0000a40001c97983 */ /* 0x0105220000300600 */
[--C-:B------:R-:W-:Y:S02]  /*be70*/  LOP3.LUT R17, R5, R214, R24.reuse, 0x96, !PT ;  /* 0x000000d605117212 */ /* 0x100fe400078e9618 */
[----:B------:R-:W-:-:S02]  /*be80*/  PRMT R24, R45, 0x7632, R24 ;  /* 0x000076322d187816 */ /* 0x000fc40000000018 */
[----:B------:R-:W-:Y:S02]  /*be90*/  SHF.R.U32.HI R6, RZ, 0x8, R15 ;  /* 0x00000008ff067819 */ /* 0x000fe4000001160f */
[----:B------:R-:W-:Y:S02]  /*bea0*/  @!P6 PRMT R54, R11, 0x5410, RZ ;  /* 0x000054100b36e816 */ /* 0x000fe400000000ff */
[----:B------:R-:W-:Y:S01]  /*beb0*/  LOP3.LUT R6, R6, 0xffff, RZ, 0xc0, !PT ;  /* 0x0000ffff06067812 */ /* 0x000fe200078ec0ff */
[----:B------:R1:W-:Y:S03]  /*bec0*/  MUFU.EX2 R11, R177 ;  /* 0x000000b1000b7308 */ /* 0x0003e60000000800 */
[----:B------:R-:W-:Y:S02]  /*bed0*/  ISETP.GE.U32.AND P2, PT, R199, R6, PT ;  /* 0x00000006c700720c */ /* 0x000fe40003f46070 */
[----:B-1----:R-:W-:Y:S01]  /*bee0*/  PRMT R177, R45, 0x5410, R24 ;  /* 0x000054102db17816 */ /* 0x002fe20000000018 */
[----:B---3--:R-:W-:-:S05]  /*bef0*/  @!P5 HADD2 R226, -R45.H0_H0, -RZ.H0_H0 ;  /* 0xa00000ff2de2d230 */ /* 0x008fca0000000900 */
[----:B------:R-:W-:-:S04]  /*bf00*/  PRMT R10, R226, 0x7610, R10 ;  /* 0x00007610e20a7816 */ /* 0x000fc8000000000a */
[----:B------:R-:W-:Y:S02]  /*bf10*/  @!P5 PRMT R45, R10, 0x5410, RZ ;  /* 0x000054100a2dd816 */ /* 0x000fe400000000ff */
[----:B------:R1:W3:Y:S01]  /*bf20*/  MUFU.EX2 R10, R202 ;  /* 0x000000ca000a7308 */ /* 0x0002e20000000800 */
[----:B----4-:R-:W-:-:S05]  /*bf30*/  @!P4 HADD2 R201, -R24.H0_H0, -RZ.H0_H0 ;  /* 0xa00000ff18c9c230 */ /* 0x010fca0000000900 */
[----:B------:R-:W-:Y:S01]  /*bf40*/  PRMT R6, R201, 0x7610, R6 ;  /* 0x00007610c9067816 */ /* 0x000fe20000000006 */
[----:B------:R-:W-:Y:S01]  /*bf50*/  IMAD.MOV.U32 R201, RZ, RZ, R200 ;  /* 0x000000ffffc97224 */ /* 0x000fe200078e00c8 */
[----:B-1----:R2:W5:Y:S04]  /*bf60*/  LDL.LU R202, [R1+0x3f4] ;  /* 0x0003f40001ca7983 */ /* 0x0025680000300800 */
[----:B------:R2:W4:Y:S04]  /*bf70*/  LDL.LU.S16 R226, [R1+0xc4] ;  /* 0x0000c40001e27983 */ /* 0x0005280000300600 */
[----:B------:R2:W3:Y:S01]  /*bf80*/  LDL.LU.S16 R200, [R1+0xb4] ;  /* 0x0000b40001c87983 */ /* 0x0004e20000300600 */
[----:B------:R-:W-:Y:S01]  /*bf90*/  PRMT R62, R63, 0x7632, R62 ;  /* 0x000076323f3e7816 */ /* 0x000fe2000000003e */
[----:B------:R1:W-:Y:S01]  /*bfa0*/  MUFU.EX2 R12, R241 ;  /* 0x000000f1000c7308 */ /* 0x0003e20000000800 */
[----:B------:R-:W-:Y:S01]  /*bfb0*/  @!P4 PRMT R24, R6, 0x5410, RZ ;  /* 0x000054100618c816 */ /* 0x000fe200000000ff */
[----:B------:R-:W-:Y:S01]  /*bfc0*/  FADD.FTZ R6, R9, R13 ;  /* 0x0000000d09067221 */ /* 0x000fe20000010000 */
[----:B------:R-:W-:-:S03]  /*bfd0*/  F2FP.F16.F32.PACK_AB R31, R8, R9 ;  /* 0x00000009081f723e */ /* 0x000fc600000000ff */
[----:B------:R-:W-:Y:S02]  /*bfe0*/  FADD.FTZ R6, R8, R6 ;  /* 0x0000000608067221 */ /* 0x000fe40000010000 */
[----:B------:R2:W4:Y:S01]  /*bff0*/  MUFU.EX2 R8, R198 ;  /* 0x000000c600087308 */ /* 0x0005220000000800 */
[----:B-1----:R-:W-:Y:S02]  /*c000*/  IMAD.MOV.U32 R241, RZ, RZ, R225 ;  /* 0x000000fffff17224 */ /* 0x002fe400078e00e1 */
[----:B------:R-:W-:Y:S02]  /*c010*/  IMAD.MOV.U32 R225, RZ, RZ, R213 ;  /* 0x000000ffffe17224 */ /* 0x000fe400078e00d5 */
[----:B------:R-:W-:Y:S02]  /*c020*/  IMAD.MOV.U32 R213, RZ, RZ, R224 ;  /* 0x000000ffffd57224 */ /* 0x000fe400078e00e0 */
[----:B------:R-:W-:Y:S02]  /*c030*/  IMAD.MOV.U32 R224, RZ, RZ, R237 ;  /* 0x000000ffffe07224 */ /* 0x000fe400078e00ed */
[----:B------:R-:W-:Y:S01]  /*c040*/  IMAD.MOV.U32 R237, RZ, RZ, R186 ;  /* 0x000000ffffed7224 */ /* 0x000fe200078e00ba */
[----:B--2---:R1:W5:Y:S01]  /*c050*/  LDL.LU R198, [R1+0x3f0] ;  /* 0x0003f00001c67983 */ /* 0x0043620000300800 */
[----:B------:R-:W-:-:S02]  /*c060*/  IMAD.MOV.U32 R186, RZ, RZ, R185 ;  /* 0x000000ffffba7224 */ /* 0x000fc400078e00b9 */
[----:B------:R-:W-:Y:S02]  /*c070*/  IMAD.MOV.U32 R185, RZ, RZ, R176 ;  /* 0x000000ffffb97224 */ /* 0x000fe400078e00b0 */
[----:B------:R1:W2:Y:S01]  /*c080*/  LDL.LU.S16 R176, [R1+0xcc] ;  /* 0x0000cc0001b07983 */ /* 0x0002a20000300600 */
[----:B---3--:R-:W-:-:S05]  /*c090*/  @!P2 HADD2 R200, -R62.H0_H0, -RZ.H0_H0 ;  /* 0xa00000ff3ec8a230 */ /* 0x008fca0000000900 */
[----:B------:R-:W-:Y:S01]  /*c0a0*/  PRMT R15, R200, 0x7610, R15 ;  /* 0x00007610c80f7816 */ /* 0x000fe2000000000f */
[----:B------:R-:W-:Y:S02]  /*c0b0*/  IMAD.MOV.U32 R200, RZ, RZ, R175 ;  /* 0x000000ffffc87224 */ /* 0x000fe400078e00af */
[----:B------:R1:W3:Y:S01]  /*c0c0*/  LDL.LU.S16 R175, [R1+0xc8] ;  /* 0x0000c80001af7983 */ /* 0x0002e20000300600 */
[----:B------:R-:W-:Y:S01]  /*c0d0*/  PRMT R57, R58, 0x7632, R57 ;  /* 0x000076323a397816 */ /* 0x000fe20000000039 */
[----:B----4-:R-:W-:Y:S02]  /*c0e0*/  @!P3 HADD2 R226, -R63.H0_H0, -RZ.H0_H0 ;  /* 0xa00000ff3fe2b230 */ /* 0x010fe40000000900 */
[----:B------:R-:W-:-:S03]  /*c0f0*/  FADD.FTZ R6, R10, R6 ;  /* 0x000000060a067221 */ /* 0x000fc60000010000 */
[----:B------:R-:W-:Y:S01]  /*c100*/  PRMT R20, R226, 0x7610, R20 ;  /* 0x00007610e2147816 */ /* 0x000fe20000000014 */
[----:B------:R-:W-:-:S05]  /*c110*/  FADD.FTZ R6, R8, R6 ;  /* 0x0000000608067221 */ /* 0x000fca0000010000 */
[----:B------:R4:W-:Y:S01]  /*c120*/  STL [R1+0x31c], R6 ;  /* 0x00031c0601007387 */ /* 0x0009e20000100800 */
[----:B------:R-:W-:Y:S01]  /*c130*/  FADD.FTZ R7, R12, R7 ;  /* 0x000000070c077221 */ /* 0x000fe20000010000 */
[----:B------:R-:W-:Y:S01]  /*c140*/  F2FP.F16.F32.PACK_AB R18, R8, R10 ;  /* 0x0000000a0812723e */ /* 0x000fe200000000ff */
[----:B--2---:R-:W-:-:S05]  /*c150*/  @!P1 HADD2 R176, -R58.H0_H0, -RZ.H0_H0 ;  /* 0xa00000ff3ab09230 */ /* 0x004fca0000000900 */
[----:B------:R-:W-:Y:S02]  /*c160*/  PRMT R13, R176, 0x7610, R13 ;  /* 0x00007610b00d7816 */ /* 0x000fe4000000000d */
[----:B------:R-:W-:Y:S02]  /*c170*/  PRMT R176, R58, 0x5410, R57 ;  /* 0x000054103ab07816 */ /* 0x000fe40000000039 */
[----:B------:R-:W-:Y:S02]  /*c180*/  F2FP.F16.F32.PACK_AB R22, R11, R12 ;  /* 0x0000000c0b16723e */ /* 0x000fe400000000ff */
[----:B------:R-:W-:Y:S01]  /*c190*/  @!P1 PRMT R58, R13, 0x5410, RZ ;  /* 0x000054100d3a9816 */ /* 0x000fe200000000ff */
[----:B---3--:R-:W-:-:S05]  /*c1a0*/  @!P0 HADD2 R175, -R57.H0_H0, -RZ.H0_H0 ;  /* 0xa00000ff39af8230 */ /* 0x008fca0000000900 */
[----:B------:R-:W-:Y:S02]  /*c1b0*/  PRMT R9, R175, 0x7610, R9 ;  /* 0x00007610af097816 */ /* 0x000fe40000000009 */
[----:B------:R-:W-:Y:S02]  /*c1c0*/  PRMT R175, R63, 0x5410, R62 ;  /* 0x000054103faf7816 */ /* 0x000fe4000000003e */
[----:B------:R-:W-:Y:S02]  /*c1d0*/  @!P3 PRMT R63, R20, 0x5410, RZ ;  /* 0x00005410143fb816 */ /* 0x000fe400000000ff */
[----:B------:R1:W2:Y:S01]  /*c1e0*/  LDL.LU.S16 R20, [R1+0xd8] ;  /* 0x0000d80001147983 */ /* 0x0002a20000300600 */
[----:B------:R-:W-:Y:S01]  /*c1f0*/  @!P2 PRMT R62, R15, 0x5410, RZ ;  /* 0x000054100f3ea816 */ /* 0x000fe200000000ff */
[----:B------:R-:W-:Y:S01]  /*c200*/  FADD.FTZ R15, R11, R7 ;  /* 0x000000070b0f7221 */ /* 0x000fe20000010000 */
[----:B----4-:R-:W-:Y:S02]  /*c210*/  IMAD.WIDE.U32 R6, R16, -0x2daee0ad, RZ ;  /* 0xd2511f5310067825 */ /* 0x010fe400078e00ff */
[----:B------:R1:W3:Y:S01]  /*c220*/  LDL.LU.S16 R16, [R1+0xdc] ;  /* 0x0000dc0001107983 */ /* 0x0002e20000300600 */
[----:B------:R-:W-:Y:S01]  /*c230*/  @!P0 PRMT R57, R9, 0x5410, RZ ;  /* 0x0000541009398816 */ /* 0x000fe200000000ff */
        /* <DEDUP_REMOVED lines=10> */
[----:B------:R-:W-:Y:S02]  /*c2e0*/  LOP3.LUT R6, R13, R217, R6, 0x96, !PT ;  /* 0x000000d90d067212 */ /* 0x000fe400078e9606 */
[----:B------:R-:W4:Y:S01]  /*c2f0*/  MUFU.EX2 R13, R241 ;  /* 0x000000f1000d7308 */ /* 0x000f220000000800 */
[----:B------:R-:W-:-:S04]  /*c300*/  IMAD.WIDE.U32 R8, R8, -0x326172a9, RZ ;  /* 0xcd9e8d5708087825 */ /* 0x000fc800078e00ff */
[----:B------:R-:W-:-:S03]  /*c310*/  IMAD.WIDE.U32 R6, R6, -0x326172a9, RZ ;  /* 0xcd9e8d5706067825 */ /* 0x000fc600078e00ff */
[----:B------:R-:W1:Y:S02]  /*c320*/  MUFU.EX2 R11, R225 ;  /* 0x000000e1000b7308 */ /* 0x000e640000000800 */
[----:B------:R-:W-:Y:S02]  /*c330*/  LOP3.LUT R8, R7, R222, R8, 0x96, !PT ;  /* 0x000000de07087212 */ /* 0x000fe400078e9608 */
[----:B------:R-:W-:Y:S02]  /*c340*/  LOP3.LUT R10, R9, R218, R10, 0x96, !PT ;  /* 0x000000da090a7212 */ /* 0x000fe400078e960a */
[----:B------:R-:W-:-:S04]  /*c350*/  LOP3.LUT R9, R8, 0xff, RZ, 0xc0, !PT ;  /* 0x000000ff08097812 */ /* 0x000fc800078ec0ff */
[----:B------:R-:W-:Y:S01]  /*c360*/  ISETP.GE.U32.AND P0, PT, R199, R9, PT ;  /* 0x00000009c700720c */ /* 0x000fe20003f06070 */
[----:B----4-:R-:W-:-:S04]  /*c370*/  FADD.FTZ R9, R13, R15 ;  /* 0x0000000f0d097221 */ /* 0x010fc80000010000 */
[----:B-1----:R-:W-:Y:S01]  /*c380*/  FADD.FTZ R9, R11, R9 ;  /* 0x000000090b097221 */ /* 0x002fe20000010000 */
[----:B------:R-:W-:-:S04]  /*c390*/  IMAD.MOV.U32 R225, RZ, RZ, R224 ;  /* 0x000000ffffe17224 */ /* 0x000fc800078e00e0 */
[----:B------:R1:W-:Y:S01]  /*c3a0*/  STL [R1+0x318], R9 ;  /* 0x0003180901007387 */ /* 0x0003e20000100800 */
[----:B------:R-:W-:Y:S01]  /*c3b0*/  IMAD.MOV.U32 R224, RZ, RZ, R201 ;  /* 0x000000ffffe07224 */ /* 0x000fe200078e00c9 */
[C---:B------:R-:W-:Y:S01]  /*c3c0*/  PRMT R68, R44.reuse, 0x7632, R68 ;  /* 0x000076322c447816 */ /* 0x040fe20000000044 */
[----:B------:R-:W-:Y:S02]  /*c3d0*/  IMAD.MOV.U32 R201, RZ, RZ, R200 ;  /* 0x000000ffffc97224 */ /* 0x000fe400078e00c8 */
[----:B------:R-:W-:Y:S02]  /*c3e0*/  IMAD.MOV.U32 R200, RZ, RZ, R185 ;  /* 0x000000ffffc87224 */ /* 0x000fe400078e00b9 */
[----:B------:R-:W-:Y:S02]  /*c3f0*/  IMAD.MOV.U32 R185, RZ, RZ, R245 ;  /* 0x000000ffffb97224 */ /* 0x000fe400078e00f5 */
[----:B------:R-:W-:Y:S02]  /*c400*/  IMAD.MOV.U32 R245, RZ, RZ, R181 ;  /* 0x000000fffff57224 */ /* 0x000fe400078e00b5 */
[----:B------:R-:W-:Y:S01]  /*c410*/  IMAD.MOV.U32 R181, RZ, RZ, R182 ;  /* 0x000000ffffb57224 */ /* 0x000fe200078e00b6 */
[----:B------:R-:W-:-:S02]  /*c420*/  PRMT R182, R44, 0x5410, R68 ;  /* 0x000054102cb67816 */ /* 0x000fc40000000044 */
[----:B-1----:R-:W-:-:S04]  /*c430*/  LOP3.LUT R9, R8, 0xffff, RZ, 0xc0, !PT ;  /* 0x0000ffff08097812 */ /* 0x002fc800078ec0ff */
[----:B------:R-:W-:-:S04]  /*c440*/  SHF.R.U32.HI R9, RZ, 0x8, R9 ;  /* 0x00000008ff097819 */ /* 0x000fc80000011609 */
[----:B------:R-:W-:Y:S01]  /*c450*/  LOP3.LUT R9, R9, 0xffff, RZ, 0xc0, !PT ;  /* 0x0000ffff09097812 */ /* 0x000fe200078ec0ff */
[----:B--2---:R-:W-:-:S05]  /*c460*/  @!P0 HADD2 R20, -R44.H0_H0, -RZ.H0_H0 ;  /* 0xa00000ff2c148230 */ /* 0x004fca0000000900 */
[----:B------:R-:W-:-:S04]  /*c470*/  PRMT R17, R20, 0x7610, R17 ;  /* 0x0000761014117816 */ /* 0x000fc80000000011 */
[----:B------:R-:W-:Y:S02]  /*c480*/  @!P0 PRMT R44, R17, 0x5410, RZ ;  /* 0x00005410112c8816 */ /* 0x000fe400000000ff */
[----:B------:R-:W-:Y:S01]  /*c490*/  ISETP.GE.U32.AND P0, PT, R199, R9, PT ;  /* 0x00000009c700720c */ /* 0x000fe20003f06070 */
[----:B------:R1:W2:-:S12]  /*c4a0*/  LDL.LU.S16 R17, [R1+0xe0] ;  /* 0x0000e00001117983 */ /* 0x0002980000300600 */
[----:B---3--:R-:W-:-:S05]  /*c4b0*/  @!P0 HADD2 R16, -R68.H0_H0, -RZ.H0_H0 ;  /* 0xa00000ff44108230 */ /* 0x008fca0000000900 */
[----:B------:R-:W-:Y:S02]  /*c4c0*/  PRMT R9, R16, 0x7610, R9 ;  /* 0x0000761010097816 */ /* 0x000fe40000000009 */
[----:B------:R1:W3:Y:S02]  /*c4d0*/  LDL.LU.S16 R16, [R1+0xe4] ;  /* 0x0000e40001107983 */ /* 0x0002e40000300600 */
[----:B------:R-:W-:Y:S02]  /*c4e0*/  @!P0 PRMT R68, R9, 0x5410, RZ ;  /* 0x0000541009448816 */ /* 0x000fe400000000ff */
[--C-:B------:R-:W-:Y:S02]  /*c4f0*/  SHF.R.U32.HI R9, RZ, 0x18, R8.reuse ;  /* 0x00000018ff097819 */ /* 0x100fe40000011608 */
[----:B------:R-:W-:-:S04]  /*c500*/  SHF.R.U32.HI R8, RZ, 0x10, R8 ;  /* 0x00000010ff087819 */ /* 0x000fc80000011608 */
[----:B------:R-:W-:-:S04]  /*c510*/  LOP3.LUT R8, R8, 0xff, RZ, 0xc0, !PT ;  /* 0x000000ff08087812 */ /* 0x000fc800078ec0ff */
[C---:B------:R-:W-:Y:S02]  /*c520*/  ISETP.GE.U32.AND P1, PT, R199.reuse, R8, PT ;  /* 0x00000008c700720c */ /* 0x040fe40003f26070 */
[----:B------:R-:W-:Y:S02]  /*c530*/  ISETP.GE.U32.AND P0, PT, R199, R9, PT ;  /* 0x00000009c700720c */ /* 0x000fe40003f06070 */
[----:B------:R-:W-:Y:S01]  /*c540*/  PRMT R60, R61, 0x7632, R60 ;  /* 0x000076323d3c7816 */ /* 0x000fe2000000003c */
[----:B------:R-:W-:Y:S02]  /*c550*/  IMAD.MOV.U32 R241, RZ, RZ, R225 ;  /* 0x000000fffff17224 */ /* 0x000fe400078e00e1 */
[----:B------:R-:W-:Y:S02]  /*c560*/  IMAD.MOV.U32 R225, RZ, RZ, R213 ;  /* 0x000000ffffe17224 */ /* 0x000fe400078e00d5 */
[----:B------:R-:W-:Y:S02]  /*c570*/  IMAD.MOV.U32 R213, RZ, RZ, R201 ;  /* 0x000000ffffd57224 */ /* 0x000fe400078e00c9 */
[----:B------:R-:W-:-:S02]  /*c580*/  IMAD.MOV.U32 R201, RZ, RZ, R245 ;  /* 0x000000ffffc97224 */ /* 0x000fc400078e00f5 */
[----:B------:R-:W-:Y:S01]  /*c590*/  IMAD.MOV.U32 R245, RZ, RZ, R181 ;  /* 0x000000fffff57224 */ /* 0x000fe200078e00b5 */
[----:B------:R-:W-:Y:S01]  /*c5a0*/  PRMT R181, R61, 0x5410, R60 ;  /* 0x000054103db57816 */ /* 0x000fe2000000003c */
[----:B--2---:R-:W-:Y:S02]  /*c5b0*/  @!P0 HADD2 R17, -R60.H0_H0, -RZ.H0_H0 ;  /* 0xa00000ff3c118230 */ /* 0x004fe40000000900 */
[----:B---3--:R-:W-:-:S05]  /*c5c0*/  @!P1 HADD2 R16, -R61.H0_H0, -RZ.H0_H0 ;  /* 0xa00000ff3d109230 */ /* 0x008fca0000000900 */
[----:B------:R-:W-:Y:S02]  /*c5d0*/  PRMT R8, R16, 0x7610, R8 ;  /* 0x0000761010087816 */ /* 0x000fe40000000008 */
[----:B------:R1:W2:Y:S01]  /*c5e0*/  LDL.LU.S16 R16, [R1+0xe8] ;  /* 0x0000e80001107983 */ /* 0x0002a20000300600 */
[----:B------:R-:W-:-:S04]  /*c5f0*/  PRMT R9, R17, 0x7610, R9 ;  /* 0x0000761011097816 */ /* 0x000fc80000000009 */
[----:B------:R-:W-:Y:S02]  /*c600*/  @!P0 PRMT R60, R9, 0x5410, RZ ;  /* 0x00005410093c8816 */ /* 0x000fe400000000ff */
[----:B------:R1:W3:Y:S01]  /*c610*/  LDL.LU.S16 R9, [R1+0xf0] ;  /* 0x0000f00001097983 */ /* 0x0002e20000300600 */
[----:B------:R-:W-:Y:S02]  /*c620*/  @!P1 PRMT R61, R8, 0x5410, RZ ;  /* 0x00005410083d9816 */ /* 0x000fe400000000ff */
[----:B------:R-:W-:-:S04]  /*c630*/  LOP3.LUT R8, R6, 0xff, RZ, 0xc0, !PT ;  /* 0x000000ff06087812 */ /* 0x000fc800078ec0ff */
[----:B------:R-:W-:Y:S02]  /*c640*/  ISETP.GE.U32.AND P0, PT, R199, R8, PT ;  /* 0x00000008c700720c */ /* 0x000fe40003f06070 */
[----:B------:R-:W-:Y:S01]  /*c650*/  LOP3.LUT R7, R6, 0xffff, RZ, 0xc0, !PT ;  /* 0x0000ffff06077812 */ /* 0x000fe200078ec0ff */
[----:B------:R-:W-:Y:S01]  /*c660*/  IMAD.MOV.U32 R243, RZ, RZ, R241 ;  /* 0x000000fffff37224 */ /* 0x000fe200078e00f1 */
[----:B------:R-:W-:Y:S02]  /*c670*/  F2FP.F16.F32.PACK_AB R13, R11, R13 ;  /* 0x0000000d0b0d723e */ /* 0x000fe400000000ff */
[----:B------:R-:W-:Y:S02]  /*c680*/  SHF.R.U32.HI R7, RZ, 0x8, R7 ;  /* 0x00000008ff077819 */ /* 0x000fe40000011607 */
[C---:B------:R-:W-:Y:S01]  /*c690*/  PRMT R55, R56.reuse, 0x7632, R55 ;  /* 0x0000763238377816 */ /* 0x040fe20000000037 */
[----:B------:R-:W-:Y:S01]  /*c6a0*/  IMAD.MOV.U32 R241, RZ, RZ, R225 ;  /* 0x000000fffff17224 */ /* 0x000fe200078e00e1 */
[----:B------:R-:W-:Y:S01]  /*c6b0*/  LOP3.LUT R7, R7, 0xffff, RZ, 0xc0, !PT ;  /* 0x0000ffff07077812 */ /* 0x000fe200078ec0ff */
[----:B------:R-:W-:Y:S01]  /*c6c0*/  IMAD.MOV.U32 R225, RZ, RZ, R180 ;  /* 0x000000ffffe17224 */ /* 0x000fe200078e00b4 */
[----:B------:R-:W-:Y:S01]  /*c6d0*/  PRMT R180, R56, 0x5410, R55 ;  /* 0x0000541038b47816 */ /* 0x000fe20000000037 */
[----:B--2---:R-:W-:-:S05]  /*c6e0*/  @!P0 HADD2 R16, -R56.H0_H0, -RZ.H0_H0 ;  /* 0xa00000ff38108230 */ /* 0x004fca0000000900 */
[----:B------:R-:W-:-:S04]  /*c6f0*/  PRMT R11, R16, 0x7610, R11 ;  /* 0x00007610100b7816 */ /* 0x000fc8000000000b */
[----:B------:R-:W-:Y:S02]  /*c700*/  @!P0 PRMT R56, R11, 0x5410, RZ ;  /* 0x000054100b388816 */ /* 0x000fe400000000ff */
[----:B------:R-:W-:-:S13]  /*c710*/  ISETP.GE.U32.AND P0, PT, R199, R7, PT ;  /* 0x00000007c700720c */ /* 0x000fda0003f06070 */
[----:B---3--:R-:W-:-:S05]  /*c720*/  @!P0 HADD2 R9, -R55.H0_H0, -RZ.H0_H0 ;  /* 0xa00000ff37098230 */ /* 0x008fca0000000900 */
[----:B------:R-:W-:Y:S02]  /*c730*/  PRMT R8, R9, 0x7610, R8 ;  /* 0x0000761009087816 */ /* 0x000fe40000000008 */
[----:B------:R1:W2:Y:S02]  /*c740*/  LDL.LU.S16 R9, [R1+0xf8] ;  /* 0x0000f80001097983 */ /* 0x0002a40000300600 */
[----:B------:R-:W-:Y:S02]  /*c750*/  @!P0 PRMT R55, R8, 0x5410, RZ ;  /* 0x0000541008378816 */ /* 0x000fe400000000ff */
[----:B------:R1:W3:Y:S04]  /*c760*/  LDL.LU.S16 R8, [R1+0xfc] ;  /* 0x0000fc0001087983 */ /* 0x0002e80000300600 */
[----:B------:R1:W4:Y:S04]  /*c770*/  LDL.LU.S16 R16, [R1+0x100] ;  /* 0x0001000001107983 */ /* 0x0003280000300600 */
[----:B------:R1:W4:Y:S01]  /*c780*/  LDL.LU.S16 R11, [R1+0x104] ;  /* 0x00010400010b7983 */ /* 0x0003220000300600 */
[----:B------:R-:W-:-:S02]  /*c790*/  SHF.R.U32.HI R7, RZ, 0x10, R6 ;  /* 0x00000010ff077819 */ /* 0x000fc40000011606 */
[----:B------:R-:W-:Y:S02]  /*c7a0*/  SHF.R.U32.HI R6, RZ, 0x18, R6 ;  /* 0x00000018ff067819 */ /* 0x000fe40000011606 */
[----:B------:R-:W-:Y:S02]  /*c7b0*/  LOP3.LUT R7, R7, 0xff, RZ, 0xc0, !PT ;  /* 0x000000ff07077812 */ /* 0x000fe400078ec0ff */
[C---:B------:R-:W-:Y:S02]  /*c7c0*/  ISETP.GE.U32.AND P0, PT, R199.reuse, R6, PT ;  /* 0x00000006c700720c */ /* 0x040fe40003f06070 */
[----:B------:R-:W-:Y:S02]  /*c7d0*/  ISETP.GE.U32.AND P1, PT, R199, R7, PT ;  /* 0x00000007c700720c */ /* 0x000fe40003f26070 */
[----:B------:R-:W-:Y:S01]  /*c7e0*/  PRMT R52, R53, 0x7632, R52 ;  /* 0x0000763235347816 */ /* 0x000fe20000000034 */
[----:B------:R-:W-:Y:S02]  /*c7f0*/  IMAD.MOV.U32 R226, RZ, RZ, R243 ;  /* 0x000000ffffe27224 */ /* 0x000fe400078e00f3 */
[----:B------:R-:W-:-:S02]  /*c800*/  IMAD.MOV.U32 R243, RZ, RZ, R241 ;  /* 0x000000fffff37224 */ /* 0x000fc400078e00f1 */
[----:B------:R-:W-:Y:S02]  /*c810*/  IMAD.MOV.U32 R241, RZ, RZ, R188 ;  /* 0x000000fffff17224 */ /* 0x000fe400078e00bc */
[----:B------:R-:W-:Y:S01]  /*c820*/  IMAD.MOV.U32 R188, RZ, RZ, R179 ;  /* 0x000000ffffbc7224 */ /* 0x000fe200078e00b3 */
[----:B------:R-:W-:Y:S01]  /*c830*/  PRMT R179, R53, 0x5410, R52 ;  /* 0x0000541035b37816 */ /* 0x000fe20000000034 */
[----:B------:R-:W-:Y:S01]  /*c840*/  IMAD.MOV.U32 R246, RZ, RZ, R243 ;  /* 0x000000fffff67224 */ /* 0x000fe200078e00f3 */
[C---:B------:R-:W-:Y:S01]  /*c850*/  PRMT R50, R51.reuse, 0x7632, R50 ;  /* 0x0000763233327816 */ /* 0x040fe20000000032 */
[----:B------:R-:W-:Y:S02]  /*c860*/  IMAD.MOV.U32 R243, RZ, RZ, R188 ;  /* 0x000000fffff37224 */ /* 0x000fe400078e00bc */
[----:B------:R-:W-:Y:S02]  /*c870*/  IMAD.MOV.U32 R188, RZ, RZ, R185 ;  /* 0x000000ffffbc7224 */ /* 0x000fe400078e00b9 */
[----:B------:R-:W-:Y:S01]  /*c880*/  IMAD.MOV.U32 R185, RZ, RZ, R187 ;  /* 0x000000ffffb97224 */ /* 0x000fe200078e00bb */
[----:B------:R-:W-:Y:S01]  /*c890*/  PRMT R187, R51, 0x5410, R50 ;  /* 0x0000541033bb7816 */ /* 0x000fe20000000032 */
[----:B--2---:R-:W-:-:S02]  /*c8a0*/  @!P1 HADD2 R9, -R53.H0_H0, -RZ.H0_H0 ;  /* 0xa00000ff35099230 */ /* 0x004fc40000000900 */
[----:B---3--:R-:W-:-:S03]  /*c8b0*/  @!P0 HADD2 R8, -R52.H0_H0, -RZ.H0_H0 ;  /* 0xa00000ff34088230 */ /* 0x008fc60000000900 */
[----:B------:R-:W-:Y:S02]  /*c8c0*/  PRMT R7, R9, 0x7610, R7 ;  /* 0x0000761009077816 */ /* 0x000fe40000000007 */
[----:B------:R-:W-:Y:S02]  /*c8d0*/  PRMT R6, R8, 0x7610, R6 ;  /* 0x0000761008067816 */ /* 0x000fe40000000006 */
[----:B------:R-:W-:Y:S02]  /*c8e0*/  @!P1 PRMT R53, R7, 0x5410, RZ ;  /* 0x0000541007359816 */ /* 0x000fe400000000ff */
[----:B------:R-:W-:Y:S01]  /*c8f0*/  @!P0 PRMT R52, R6, 0x5410, RZ ;  /* 0x0000541006348816 */ /* 0x000fe200000000ff */
[----:B------:R-:W-:-:S05]  /*c900*/  IMAD.WIDE.U32 R6, R10, -0x2daee0ad, RZ ;  /* 0xd2511f530a067825 */ /* 0x000fca00078e00ff */
[----:B------:R-:W-:-:S04]  /*c910*/  LOP3.LUT R8, R7, R223, R12, 0x96, !PT ;  /* 0x000000df07087212 */ /* 0x000fc800078e960c */
[----:B------:R-:W-:-:S04]  /*c920*/  LOP3.LUT R9, R8, 0xff, RZ, 0xc0, !PT ;  /* 0x000000ff08097812 */ /* 0x000fc800078ec0ff */
[----:B------:R-:W-:-:S13]  /*c930*/  ISETP.GE.U32.AND P0, PT, R199, R9, PT ;  /* 0x00000009c700720c */ /* 0x000fda0003f06070 */
[----:B----4-:R-:W-:-:S05]  /*c940*/  @!P0 HADD2 R16, -R51.H0_H0, -RZ.H0_H0 ;  /* 0xa00000ff33108230 */ /* 0x010fca0000000900 */
[----:B------:R-:W-:Y:S02]  /*c950*/  PRMT R9, R16, 0x7610, R9 ;  /* 0x0000761010097816 */ /* 0x000fe40000000009 */
[----:B------:R1:W2:Y:S02]  /*c960*/  LDL.LU.S16 R16, [R1+0x118] ;  /* 0x0001180001107983 */ /* 0x0002a40000300600 */
[----:B------:R-:W-:Y:S02]  /*c970*/  @!P0 PRMT R51, R9, 0x5410, RZ ;  /* 0x0000541009338816 */ /* 0x000fe400000000ff */
[----:B------:R-:W-:-:S04]  /*c980*/  LOP3.LUT R9, R8, 0xffff, RZ, 0xc0, !PT ;  /* 0x0000ffff08097812 */ /* 0x000fc800078ec0ff */
[----:B------:R-:W-:-:S04]  /*c990*/  SHF.R.U32.HI R9, RZ, 0x8, R9 ;  /* 0x00000008ff097819 */ /* 0x000fc80000011609 */
[----:B------:R-:W-:-:S04]  /*c9a0*/  LOP3.LUT R9, R9, 0xffff, RZ, 0xc0, !PT ;  /* 0x0000ffff09097812 */ /* 0x000fc800078ec0ff */
[----:B------:R-:W-:-:S13]  /*c9b0*/  ISETP.GE.U32.AND P0, PT, R199, R9, PT ;  /* 0x00000009c700720c */ /* 0x000fda0003f06070 */
[----:B------:R-:W-:-:S05]  /*c9c0*/  @!P0 HADD2 R11, -R50.H0_H0, -RZ.H0_H0 ;  /* 0xa00000ff320b8230 */ /* 0x000fca0000000900 */
[----:B------:R-:W-:Y:S02]  /*c9d0*/  PRMT R9, R11, 0x7610, R9 ;  /* 0x000076100b097816 */ /* 0x000fe40000000009 */
[----:B------:R1:W3:Y:S02]  /*c9e0*/  LDL.LU.S16 R11, [R1+0x11c] ;  /* 0x00011c00010b7983 */ /* 0x0002e40000300600 */
[----:B------:R-:W-:Y:S02]  /*c9f0*/  @!P0 PRMT R50, R9, 0x5410, RZ ;  /* 0x0000541009328816 */ /* 0x000fe400000000ff */
[--C-:B------:R-:W-:Y:S02]  /*ca00*/  SHF.R.U32.HI R9, RZ, 0x10, R8.reuse ;  /* 0x00000010ff097819 */ /* 0x100fe40000011608 */
[----:B------:R-:W-:-:S04]  /*ca10*/  SHF.R.U32.HI R8, RZ, 0x18, R8 ;  /* 0x00000018ff087819 */ /* 0x000fc80000011608 */
[----:B------:R-:W-:Y:S02]  /*ca20*/  ISETP.GE.U32.AND P0, PT, R199, R8, PT ;  /* 0x00000008c700720c */ /* 0x000fe40003f06070 */
[----:B------:R-:W-:Y:S02]  /*ca30*/  PRMT R48, R49, 0x7632, R48 ;  /* 0x0000763231307816 */ /* 0x000fe40000000030 */
[----:B------:R-:W-:-:S04]  /*ca40*/  LOP3.LUT R9, R9, 0xff, RZ, 0xc0, !PT ;  /* 0x000000ff09097812 */ /* 0x000fc800078ec0ff */
[----:B------:R-:W-:Y:S01]  /*ca50*/  ISETP.GE.U32.AND P1, PT, R199, R9, PT ;  /* 0x00000009c700720c */ /* 0x000fe20003f26070 */
[----:B------:R-:W-:Y:S02]  /*ca60*/  IMAD.MOV.U32 R229, RZ, RZ, R226 ;  /* 0x000000ffffe57224 */ /* 0x000fe400078e00e2 */
[----:B------:R-:W-:Y:S02]  /*ca70*/  IMAD.MOV.U32 R226, RZ, RZ, R236 ;  /* 0x000000ffffe27224 */ /* 0x000fe400078e00ec */
[----:B------:R-:W-:Y:S01]  /*ca80*/  IMAD.MOV.U32 R236, RZ, RZ, R186 ;  /* 0x000000ffffec7224 */ /* 0x000fe200078e00ba */
[----:B------:R-:W-:-:S07]  /*ca90*/  PRMT R186, R49, 0x5410, R48 ;  /* 0x0000541031ba7816 */ /* 0x000fce0000000030 */
[----:B--2---:R-:W-:-:S05]  /*caa0*/  @!P1 HADD2 R16, -R49.H0_H0, -RZ.H0_H0 ;  /* 0xa00000ff31109230 */ /* 0x004fca0000000900 */
[----:B------:R-:W-:Y:S01]  /*cab0*/  PRMT R9, R16, 0x7610, R9 ;  /* 0x0000761010097816 */ /* 0x000fe20000000009 */
[----:B---3--:R-:W-:-:S05]  /*cac0*/  @!P0 HADD2 R11, -R48.H0_H0, -RZ.H0_H0 ;  /* 0xa00000ff300b8230 */ /* 0x008fca0000000900 */
[----:B------:R-:W-:Y:S02]  /*cad0*/  PRMT R8, R11, 0x7610, R8 ;  /* 0x000076100b087816 */ /* 0x000fe40000000008 */
[----:B------:R1:W2:Y:S01]  /*cae0*/  LDL.LU.S16 R11, [R1+0x124] ;  /* 0x00012400010b7983 */ /* 0x0002a20000300600 */
[----:B------:R-:W-:-:S03]  /*caf0*/  @!P1 PRMT R49, R9, 0x5410, RZ ;  /* 0x0000541009319816 */ /* 0x000fc600000000ff */
[----:B------:R1:W3:Y:S04]  /*cb00*/  LDL.LU.S16 R9, [R1+0x128] ;  /* 0x0001280001097983 */ /* 0x0002e80000300600 */
[----:B------:R1:W4:Y:S01]  /*cb10*/  LDL.LU.S16 R16, [R1+0x138] ;  /* 0x0001380001107983 */ /* 0x0003220000300600 */
[----:B------:R-:W-:Y:S02]  /*cb20*/  @!P0 PRMT R48, R8, 0x5410, RZ ;  /* 0x0000541008308816 */ /* 0x000fe400000000ff */
[----:B------:R-:W-:-:S04]  /*cb30*/  LOP3.LUT R8, R6, 0xff, RZ, 0xc0, !PT ;  /* 0x000000ff06087812 */ /* 0x000fc800078ec0ff */
[----:B------:R-:W-:Y:S02]  /*cb40*/  ISETP.GE.U32.AND P0, PT, R199, R8, PT ;  /* 0x00000008c700720c */ /* 0x000fe40003f06070 */
[----:B------:R-:W-:Y:S01]  /*cb50*/  LOP3.LUT R7, R6, 0xffff, RZ, 0xc0, !PT ;  /* 0x0000ffff06077812 */ /* 0x000fe200078ec0ff */
[----:B------:R-:W-:Y:S01]  /*cb60*/  IMAD.MOV.U32 R228, RZ, RZ, R226 ;  /* 0x000000ffffe47224 */ /* 0x000fe200078e00e2 */
[----:B------:R-:W-:Y:S02]  /*cb70*/  PRMT R46, R47, 0x7632, R46 ;  /* 0x000076322f2e7816 */ /* 0x000fe4000000002e */
[----:B------:R-:W-:Y:S01]  /*cb80*/  SHF.R.U32.HI R7, RZ, 0x8, R7 ;  /* 0x00000008ff077819 */ /* 0x000fe20000011607 */
[----:B------:R-:W-:Y:S02]  /*cb90*/  IMAD.MOV.U32 R226, RZ, RZ, R236 ;  /* 0x000000ffffe27224 */ /* 0x000fe400078e00ec */
[----:B------:R-:W-:Y:S01]  /*cba0*/  IMAD.MOV.U32 R236, RZ, RZ, R242 ;  /* 0x000000ffffec7224 */ /* 0x000fe200078e00f2 */
[----:B------:R-:W-:Y:S01]  /*cbb0*/  LOP3.LUT R7, R7, 0xffff, RZ, 0xc0, !PT ;  /* 0x0000ffff07077812 */ /* 0x000fe200078ec0ff */
[----:B------:R-:W-:Y:S01]  /*cbc0*/  IMAD.MOV.U32 R242, RZ, RZ, R184 ;  /* 0x000000fffff27224 */ /* 0x000fe200078e00b8 */
[----:B------:R-:W-:Y:S01]  /*cbd0*/  PRMT R184, R47, 0x5410, R46 ;  /* 0x000054102fb87816 */ /* 0x000fe2000000002e */
[----:B------:R-:W-:Y:S01]  /*cbe0*/  IMAD.MOV.U32 R247, RZ, RZ, R226 ;  /* 0x000000fffff77224 */ /* 0x000fe200078e00e2 */
[----:B------:R-:W-:Y:S01]  /*cbf0*/  PRMT R42, R43, 0x7632, R42 ;  /* 0x000076322b2a7816 */ /* 0x000fe2000000002a */
[----:B------:R-:W-:-:S02]  /*cc00*/  IMAD.MOV.U32 R226, RZ, RZ, R213 ;  /* 0x000000ffffe27224 */ /* 0x000fc400078e00d5 */
[----:B------:R-:W-:Y:S01]  /*cc10*/  IMAD.MOV.U32 R213, RZ, RZ, R183 ;  /* 0x000000ffffd57224 */ /* 0x000fe200078e00b7 */
[----:B------:R-:W-:Y:S01]  /*cc20*/  PRMT R183, R43, 0x5410, R42 ;  /* 0x000054102bb77816 */ /* 0x000fe2000000002a */
[----:B--2---:R-:W-:-:S05]  /*cc30*/  @!P0 HADD2 R11, -R47.H0_H0, -RZ.H0_H0 ;  /* 0xa00000ff2f0b8230 */ /* 0x004fca0000000900 */
[----:B------:R-:W-:-:S04]  /*cc40*/  PRMT R10, R11, 0x7610, R10 ;  /* 0x000076100b0a7816 */ /* 0x000fc8000000000a */
[----:B------:R-:W-:Y:S02]  /*cc50*/  @!P0 PRMT R47, R10, 0x5410, RZ ;  /* 0x000054100a2f8816 */ /* 0x000fe400000000ff */
[----:B------:R-:W-:-:S13]  /*cc60*/  ISETP.GE.U32.AND P0, PT, R199, R7, PT ;  /* 0x00000007c700720c */ /* 0x000fda0003f06070 */
[----:B---3--:R-:W-:-:S05]  /*cc70*/  @!P0 HADD2 R9, -R46.H0_H0, -RZ.H0_H0 ;  /* 0xa00000ff2e098230 */ /* 0x008fca0000000900 */
[----:B------:R-:W-:-:S04]  /*cc80*/  PRMT R8, R9, 0x7610, R8 ;  /* 0x0000761009087816 */ /* 0x000fc80000000008 */
[----:B------:R-:W-:Y:S02]  /*cc90*/  @!P0 PRMT R46, R8, 0x5410, RZ ;  /* 0x00005410082e8816 */ /* 0x000fe400000000ff */
[----:B------:R-:W-:Y:S02]  /*cca0*/  LOP3.LUT R8, R29, R215, R30, 0x96, !PT ;  /* 0x000000d71d087212 */ /* 0x000fe400078e961e */
[----:B------:R-:W-:-:S03]  /*ccb0*/  LOP3.LUT R10, R5, R214, R28, 0x96, !PT ;  /* 0x000000d6050a7212 */ /* 0x000fc600078e961c */
[----:B------:R-:W-:-:S04]  /*ccc0*/  IMAD.WIDE.U32 R8, R8, -0x2daee0ad, RZ ;  /* 0xd2511f5308087825 */ /* 0x000fc800078e00ff */
[----:B------:R-:W-:Y:S01]  /*ccd0*/  IMAD.WIDE.U32 R10, R10, -0x2daee0ad, RZ ;  /* 0xd2511f530a0a7825 */ /* 0x000fe200078e00ff */
[----:B------:R-:W-:Y:S02]  /*cce0*/  LOP3.LUT R9, R9, R216, R14, 0x96, !PT ;  /* 0x000000d809097212 */ /* 0x000fe400078e960e */
[----:B------:R-:W-:Y:S02]  /*ccf0*/  SHF.R.U32.HI R7, RZ, 0x10, R6 ;  /* 0x00000010ff077819 */ /* 0x000fe40000011606 */
[----:B------:R-:W-:Y:S01]  /*cd00*/  LOP3.LUT R11, R11, R221, R8, 0x96, !PT ;  /* 0x000000dd0b0b7212 */ /* 0x000fe200078e9608 */
[----:B------:R-:W-:Y:S01]  /*cd10*/  IMAD.WIDE.U32 R8, R9, -0x326172a9, RZ ;  /* 0xcd9e8d5709087825 */ /* 0x000fe200078e00ff */
[----:B------:R-:W-:-:S04]  /*cd20*/  LOP3.LUT R7, R7, 0xff, RZ, 0xc0, !PT ;  /* 0x000000ff07077812 */ /* 0x000fc800078ec0ff */
[----:B------:R-:W-:Y:S02]  /*cd30*/  LOP3.LUT R4, R9, R211, R4, 0x96, !PT ;  /* 0x000000d309047212 */ /* 0x000fe400078e9604 */
[----:B------:R-:W-:-:S03]  /*cd40*/  ISETP.GE.U32.AND P2, PT, R199, R7, PT ;  /* 0x00000007c700720c */ /* 0x000fc60003f46070 */
[----:B------:R-:W-:-:S05]  /*cd50*/  IMAD.WIDE.U32 R4, R4, -0x2daee0ad, RZ ;  /* 0xd2511f5304047825 */ /* 0x000fca00078e00ff */
[----:B------:R-:W-:Y:S01]  /*cd60*/  LOP3.LUT R7, R5, R219, R10, 0x96, !PT ;  /* 0x000000db05077212 */ /* 0x000fe200078e960a */
[----:B------:R-:W-:-:S04]  /*cd70*/  IMAD.WIDE.U32 R10, R11, -0x326172a9, RZ ;  /* 0xcd9e8d570b0a7825 */ /* 0x000fc800078e00ff */
[----:B----4-:R-:W-:Y:S01]  /*cd80*/  @!P2 HADD2 R16, -R43.H0_H0, -RZ.H0_H0 ;  /* 0xa00000ff2b10a230 */ /* 0x010fe20000000900 */
[----:B------:R-:W-:Y:S02]  /*cd90*/  LOP3.LUT R8, R11, R220, R8, 0x96, !PT ;  /* 0x000000dc0b087212 */ /* 0x000fe400078e9608 */
[----:B------:R-:W-:-:S04]  /*cda0*/  SHF.R.U32.HI R11, RZ, 0x18, R6 ;  /* 0x00000018ff0b7819 */ /* 0x000fc80000011606 */
[----:B------:R-:W-:Y:S02]  /*cdb0*/  ISETP.GE.U32.AND P1, PT, R199, R11, PT ;  /* 0x0000000bc700720c */ /* 0x000fe40003f26070 */
[----:B------:R-:W-:Y:S02]  /*cdc0*/  PRMT R11, R16, 0x7610, R11 ;  /* 0x00007610100b7816 */ /* 0x000fe4000000000b */
[----:B------:R1:W2:Y:S04]  /*cdd0*/  LDL.LU.S16 R16, [R1+0x13c] ;  /* 0x00013c0001107983 */ /* 0x0002a80000300600 */
[----:B------:R1:W3:Y:S01]  /*cde0*/  LDL.LU.S16 R15, [R1+0x140] ;  /* 0x00014000010f7983 */ /* 0x0002e20000300600 */
[----:B------:R-:W-:-:S03]  /*cdf0*/  @!P2 PRMT R43, R11, 0x5410, RZ ;  /* 0x000054100b2ba816 */ /* 0x000fc600000000ff */
[----:B------:R1:W4:Y:S01]  /*ce00*/  LDL.LU.S16 R11, [R1+0x144] ;  /* 0x00014400010b7983 */ /* 0x0003220000300600 */
[----:B------:R-:W-:-:S05]  /*ce10*/  IMAD.WIDE.U32 R8, R8, -0x2daee0ad, RZ ;  /* 0xd2511f5308087825 */ /* 0x000fca00078e00ff */
[----:B------:R-:W-:Y:S01]  /*ce20*/  LOP3.LUT R4, R9, R217, R4, 0x96, !PT ;  /* 0x000000d909047212 */ /* 0x000fe200078e9604 */
[----:B------:R-:W-:-:S04]  /*ce30*/  IMAD.WIDE.U32 R6, R7, -0x326172a9, RZ ;  /* 0xcd9e8d5707067825 */ /* 0x000fc800078e00ff */
[----:B------:R-:W-:-:S05]  /*ce40*/  IMAD.WIDE.U32 R4, R4, -0x326172a9, RZ ;  /* 0xcd9e8d5704047825 */ /* 0x000fca00078e00ff */
[----:B------:R-:W-:-:S04]  /*ce50*/  LOP3.LUT R9, R5, R222, R6, 0x96, !PT ;  /* 0x000000de05097212 */ /* 0x000fc800078e9606 */
[----:B------:R-:W-:-:S04]  /*ce60*/  LOP3.LUT R6, R9, 0xff, RZ, 0xc0, !PT ;  /* 0x000000ff09067812 */ /* 0x000fc800078ec0ff */
[----:B------:R-:W-:Y:S01]  /*ce70*/  ISETP.GE.U32.AND P0, PT, R199, R6, PT ;  /* 0x00000006c700720c */ /* 0x000fe20003f06070 */
[----:B------:R-:W-:Y:S02]  /*ce80*/  IMAD.MOV.U32 R251, RZ, RZ, R247 ;  /* 0x000000fffffb7224 */ /* 0x000fe400078e00f7 */
        /* <DEDUP_REMOVED lines=8> */
[----:B---3--:R-:W-:Y:S02]  /*cf10*/  @!P0 HADD2 R15, -R41.H0_H0, -RZ.H0_H0 ;  /* 0xa00000ff290f8230 */ /* 0x008fe40000000900 */
[----:B--2---:R-:W-:-:S03]  /*cf20*/  @!P1 HADD2 R16, -R42.H0_H0, -RZ.H0_H0 ;  /* 0xa00000ff2a109230 */ /* 0x004fc60000000900 */
[----:B------:R-:W-:-:S04]  /*cf30*/  PRMT R6, R15, 0x7610, R6 ;  /* 0x000076100f067816 */ /* 0x000fc80000000006 */
[----:B------:R-:W-:Y:S02]  /*cf40*/  @!P0 PRMT R41, R6, 0x5410, RZ ;  /* 0x0000541006298816 */ /* 0x000fe400000000ff */
[----:B------:R-:W-:Y:S02]  /*cf50*/  LOP3.LUT R6, R9, 0xffff, RZ, 0xc0, !PT ;  /* 0x0000ffff09067812 */ /* 0x000fe400078ec0ff */
[----:B------:R-:W-:Y:S02]  /*cf60*/  PRMT R14, R16, 0x7610, R14 ;  /* 0x00007610100e7816 */ /* 0x000fe4000000000e */
[----:B------:R-:W-:Y:S02]  /*cf70*/  SHF.R.U32.HI R6, RZ, 0x8, R6 ;  /* 0x00000008ff067819 */ /* 0x000fe40000011606 */
[----:B------:R-:W-:Y:S02]  /*cf80*/  @!P1 PRMT R42, R14, 0x5410, RZ ;  /* 0x000054100e2a9816 */ /* 0x000fe400000000ff */
[----:B------:R-:W-:Y:S01]  /*cf90*/  LOP3.LUT R6, R6, 0xffff, RZ, 0xc0, !PT ;  /* 0x0000ffff06067812 */ /* 0x000fe200078ec0ff */
[----:B------:R1:W2:Y:S03]  /*cfa0*/  LDL.LU.S16 R14, [R1+0x148] ;  /* 0x00014800010e7983 */ /* 0x0002a60000300600 */
[----:B------:R-:W-:-:S13]  /*cfb0*/  ISETP.GE.U32.AND P0, PT, R199, R6, PT ;  /* 0x00000006c700720c */ /* 0x000fda0003f06070 */
[----:B----4-:R-:W-:-:S05]  /*cfc0*/  @!P0 HADD2 R11, -R40.H0_H0, -RZ.H0_H0 ;  /* 0xa00000ff280b8230 */ /* 0x010fca0000000900 */
[----:B------:R-:W-:Y:S02]  /*cfd0*/  PRMT R6, R11, 0x7610, R6 ;  /* 0x000076100b067816 */ /* 0x000fe40000000006 */
[----:B------:R1:W3:Y:S02]  /*cfe0*/  LDL.LU.S16 R11, [R1+0x14c] ;  /* 0x00014c00010b7983 */ /* 0x0002e40000300600 */
[----:B------:R-:W-:Y:S02]  /*cff0*/  @!P0 PRMT R40, R6, 0x5410, RZ ;  /* 0x0000541006288816 */ /* 0x000fe400000000ff */
[----:B------:R-:W-:-:S04]  /*d000*/  LOP3.LUT R6, R4, 0xff, RZ, 0xc0, !PT ;  /* 0x000000ff04067812 */ /* 0x000fc800078ec0ff */
[----:B------:R-:W-:Y:S02]  /*d010*/  ISETP.GE.U32.AND P0, PT, R199, R6, PT ;  /* 0x00000006c700720c */ /* 0x000fe40003f06070 */
[----:B------:R-:W-:-:S04]  /*d020*/  F2FP.F16.F32.PACK_AB R19, R19, R21 ;  /* 0x000000151313723e */ /* 0x000fc800000000ff */
[C---:B------:R-:W-:Y:S02]  /*d030*/  PRMT R35, R19.reuse, 0x7610, R35 ;  /* 0x0000761013237816 */ /* 0x040fe40000000023 */
[----:B------:R-:W-:Y:S01]  /*d040*/  LOP3.LUT R5, R4, 0xffff, RZ, 0xc0, !PT ;  /* 0x0000ffff04057812 */ /* 0x000fe200078ec0ff */
[----:B------:R-:W-:Y:S02]  /*d050*/  IMAD.MOV.U32 R248, RZ, RZ, R251 ;  /* 0x000000fffff87224 */ /* 0x000fe400078e00fb */
[----:B------:R-:W-:Y:S01]  /*d060*/  IMAD.MOV.U32 R251, RZ, RZ, R247 ;  /* 0x000000fffffb7224 */ /* 0x000fe200078e00f7 */
[----:B------:R-:W-:Y:S01]  /*d070*/  SHF.R.U32.HI R5, RZ, 0x8, R5 ;  /* 0x00000008ff057819 */ /* 0x000fe20000011605 */
[----:B------:R-:W-:Y:S01]  /*d080*/  IMAD.MOV.U32 R247, RZ, RZ, R228 ;  /* 0x000000fffff77224 */ /* 0x000fe200078e00e4 */
[----:B------:R-:W-:Y:S01]  /*d090*/  PRMT R34, R19, 0x7632, R34 ;  /* 0x0000763213227816 */ /* 0x000fe20000000022 */
[----:B------:R-:W-:Y:S02]  /*d0a0*/  IMAD.MOV.U32 R228, RZ, RZ, R229 ;  /* 0x000000ffffe47224 */ /* 0x000fe400078e00e5 */
[----:B------:R-:W-:Y:S01]  /*d0b0*/  IMAD.MOV.U32 R229, RZ, RZ, R246 ;  /* 0x000000ffffe57224 */ /* 0x000fe200078e00f6 */
[----:B------:R-:W-:Y:S01]  /*d0c0*/  LOP3.LUT R5, R5, 0xffff, RZ, 0xc0, !PT ;  /* 0x0000ffff05057812 */ /* 0x000fe200078ec0ff */
[----:B------:R-:W-:-:S02]  /*d0d0*/  IMAD.MOV.U32 R246, RZ, RZ, R226 ;  /* 0x000000fffff67224 */ /* 0x000fc400078e00e2 */
[----:B------:R-:W-:Y:S02]  /*d0e0*/  IMAD.MOV.U32 R226, RZ, RZ, R225 ;  /* 0x000000ffffe27224 */ /* 0x000fe400078e00e1 */
        /* <DEDUP_REMOVED lines=8> */
[----:B------:R1:W2:Y:S01]  /*d170*/  LDL.LU.S16 R11, [R1+0x150] ;  /* 0x00015000010b7983 */ /* 0x0002a20000300600 */
[----:B------:R-:W-:Y:S02]  /*d180*/  SHF.R.U32.HI R5, RZ, 0x10, R4 ;  /* 0x00000010ff057819 */ /* 0x000fe40000011604 */
[----:B------:R-:W-:Y:S02]  /*d190*/  @!P0 PRMT R34, R6, 0x5410, RZ ;  /* 0x0000541006228816 */ /* 0x000fe400000000ff */
[----:B------:R1:W3:Y:S01]  /*d1a0*/  LDL.LU.S16 R6, [R1+0x158] ;  /* 0x0001580001067983 */ /* 0x0002e20000300600 */
[----:B------:R-:W-:-:S04]  /*d1b0*/  LOP3.LUT R5, R5, 0xff, RZ, 0xc0, !PT ;  /* 0x000000ff05057812 */ /* 0x000fc800078ec0ff */
[----:B------:R-:W-:Y:S01]  /*d1c0*/  ISETP.GE.U32.AND P1, PT, R199, R5, PT ;  /* 0x00000005c700720c */ /* 0x000fe20003f26070 */
[----:B------:R-:W-:Y:S02]  /*d1d0*/  IMAD.MOV.U32 R249, RZ, RZ, R248 ;  /* 0x000000fffff97224 */ /* 0x000fe400078e00f8 */
[----:B------:R-:W-:Y:S02]  /*d1e0*/  IMAD.MOV.U32 R248, RZ, RZ, R251 ;  /* 0x000000fffff87224 */ /* 0x000fe400078e00fb */
[----:B------:R-:W-:Y:S02]  /*d1f0*/  IMAD.MOV.U32 R251, RZ, RZ, R247 ;  /* 0x000000fffffb7224 */ /* 0x000fe400078e00f7 */
        /* <DEDUP_REMOVED lines=9> */
[----:B------:R-:W-:Y:S02]  /*d290*/  PRMT R200, R33, 0x5410, R32 ;  /* 0x0000541021c87816 */ /* 0x000fe40000000020 */
[----:B------:R-:W-:Y:S01]  /*d2a0*/  SHF.R.U32.HI R4, RZ, 0x18, R4 ;  /* 0x00000018ff047819 */ /* 0x000fe20000011604 */
[----:B--2---:R-:W-:-:S05]  /*d2b0*/  @!P1 HADD2 R11, -R33.H0_H0, -RZ.H0_H0 ;  /* 0xa00000ff210b9230 */ /* 0x004fca0000000900 */
[----:B------:R-:W-:-:S04]  /*d2c0*/  PRMT R5, R11, 0x7610, R5 ;  /* 0x000076100b057816 */ /* 0x000fc80000000005 */
[----:B------:R-:W-:Y:S02]  /*d2d0*/  @!P1 PRMT R33, R5, 0x5410, RZ ;  /* 0x0000541005219816 */ /* 0x000fe400000000ff */
[----:B------:R1:W2:Y:S01]  /*d2e0*/  LDL.LU.S16 R5, [R1+0x15c] ;  /* 0x00015c0001057983 */ /* 0x0002a20000300600 */
[----:B------:R-:W-:Y:S02]  /*d2f0*/  ISETP.GE.U32.AND P0, PT, R199, R4, PT ;  /* 0x00000004c700720c */ /* 0x000fe40003f06070 */
[----:B------:R-:W-:Y:S01]  /*d300*/  LOP3.LUT R7, R7, R218, R10, 0x96, !PT ;  /* 0x000000da07077212 */ /* 0x000fe200078e960a */
[----:B------:R-:W4:Y:S04]  /*d310*/  LDL R14, [R1+0x1a8] ;  /* 0x0001a800010e7983 */ /* 0x000f280000100800 */
[----:B------:R1:W4:Y:S06]  /*d320*/  LDL.LU.S16 R11, [R1+0x160] ;  /* 0x00016000010b7983 */ /* 0x00032c0000300600 */
[----:B---3--:R-:W-:-:S05]  /*d330*/  @!P0 HADD2 R6, -R32.H0_H0, -RZ.H0_H0 ;  /* 0xa00000ff20068230 */ /* 0x008fca0000000900 */
[----:B------:R-:W-:Y:S01]  /*d340*/  PRMT R4, R6, 0x7610, R4 ;  /* 0x0000761006047816 */ /* 0x000fe20000000004 */
[----:B------:R-:W-:-:S05]  /*d350*/  IMAD.WIDE.U32 R6, R7, -0x2daee0ad, RZ ;  /* 0xd2511f5307067825 */ /* 0x000fca00078e00ff */
[----:B------:R-:W-:Y:S02]  /*d360*/  LOP3.LUT R8, R7, R223, R8, 0x96, !PT ;  /* 0x000000df07087212 */ /* 0x000fe400078e9608 */
[----:B------:R-:W-:Y:S02]  /*d370*/  @!P0 PRMT R32, R4, 0x5410, RZ ;  /* 0x0000541004208816 */ /* 0x000fe400000000ff */
[----:B------:R-:W-:-:S04]  /*d380*/  LOP3.LUT R4, R8, 0xff, RZ, 0xc0, !PT ;  /* 0x000000ff08047812 */ /* 0x000fc800078ec0ff */
[----:B------:R-:W-:Y:S01]  /*d390*/  ISETP.GE.U32.AND P0, PT, R199, R4, PT ;  /* 0x00000004c700720c */ /* 0x000fe20003f06070 */
[----:B------:R-:W-:Y:S01]  /*d3a0*/  IMAD.MOV.U32 R250, RZ, RZ, R249 ;  /* 0x000000fffffa7224 */ /* 0x000fe200078e00f9 */
[C---:B------:R-:W-:Y:S01]  /*d3b0*/  PRMT R30, R31.reuse, 0x7632, R30 ;  /* 0x000076321f1e7816 */ /* 0x040fe2000000001e */
[----:B------:R-:W-:Y:S02]  /*d3c0*/  IMAD.MOV.U32 R249, RZ, RZ, R251 ;  /* 0x000000fffff97224 */ /* 0x000fe400078e00fb */
[----:B------:R-:W-:Y:S02]  /*d3d0*/  IMAD.MOV.U32 R251, RZ, RZ, R247 ;  /* 0x000000fffffb7224 */ /* 0x000fe400078e00f7 */
[----:B------:R-:W-:Y:S02]  /*d3e0*/  IMAD.MOV.U32 R247, RZ, RZ, R228 ;  /* 0x000000fffff77224 */ /* 0x000fe400078e00e4 */
[----:B------:R-:W-:Y:S01]  /*d3f0*/  IMAD.MOV.U32 R228, RZ, RZ, R225 ;  /* 0x000000ffffe47224 */ /* 0x000fe200078e00e1 */
[----:B------:R-:W-:-:S03]  /*d400*/  PRMT R225, R31, 0x5410, R30 ;  /* 0x000054101fe17816 */ /* 0x000fc6000000001e */
[----:B--2---:R-:W-:-:S05]  /*d410*/  @!P0 HADD2 R5, -R31.H0_H0, -RZ.H0_H0 ;  /* 0xa00000ff1f058230 */ /* 0x004fca0000000900 */
[----:B------:R-:W-:Y:S02]  /*d420*/  PRMT R4, R5, 0x7610, R4 ;  /* 0x0000761005047816 */ /* 0x000fe40000000004 */
[----:B------:R1:W2:Y:S02]  /*d430*/  LDL.LU.S16 R5, [R1+0x164] ;  /* 0x0001640001057983 */ /* 0x0002a40000300600 */
[----:B------:R-:W-:Y:S02]  /*d440*/  @!P0 PRMT R31, R4, 0x5410, RZ ;  /* 0x00005410041f8816 */ /* 0x000fe400000000ff */
[----:B------:R-:W-:Y:S01]  /*d450*/  LOP3.LUT R4, R8, 0xffff, RZ, 0xc0, !PT ;  /* 0x0000ffff08047812 */ /* 0x000fe200078ec0ff */
[----:B------:R-:W3:Y:S03]  /*d460*/  LDL R16, [R1+0x1e0] ;  /* 0x0001e00001107983 */ /* 0x000ee60000100800 */
[----:B------:R-:W-:Y:S01]  /*d470*/  SHF.R.U32.HI R4, RZ, 0x8, R4 ;  /* 0x00000008ff047819 */ /* 0x000fe20000011604 */
[----:B------:R-:W3:Y:S03]  /*d480*/  LDL R15, [R1+0x180] ;  /* 0x00018000010f7983 */ /* 0x000ee60000100800 */
[----:B------:R-:W-:-:S04]  /*d490*/  LOP3.LUT R4, R4, 0xffff, RZ, 0xc0, !PT ;  /* 0x0000ffff04047812 */ /* 0x000fc800078ec0ff */
[----:B------:R-:W-:-:S13]  /*d4a0*/  ISETP.GE.U32.AND P0, PT, R199, R4, PT ;  /* 0x00000004c700720c */ /* 0x000fda0003f06070 */
[----:B----4-:R-:W-:-:S05]  /*d4b0*/  @!P0 HADD2 R11, -R30.H0_H0, -RZ.H0_H0 ;  /* 0xa00000ff1e0b8230 */ /* 0x010fca0000000900 */
[----:B------:R-:W-:-:S04]  /*d4c0*/  PRMT R4, R11, 0x7610, R4 ;  /* 0x000076100b047816 */ /* 0x000fc80000000004 */
[----:B------:R-:W-:Y:S02]  /*d4d0*/  @!P0 PRMT R30, R4, 0x5410, RZ ;  /* 0x00005410041e8816 */ /* 0x000fe400000000ff */
[----:B------:R-:W-:-:S04]  /*d4e0*/  LOP3.LUT R4, R6, 0xff, RZ, 0xc0, !PT ;  /* 0x000000ff06047812 */ /* 0x000fc800078ec0ff */
[----:B------:R-:W-:Y:S02]  /*d4f0*/  ISETP.GE.U32.AND P0, PT, R199, R4, PT ;  /* 0x00000004c700720c */ /* 0x000fe40003f06070 */
[----:B------:R-:W-:-:S11]  /*d500*/  PRMT R29, R18, 0x7610, R29 ;  /* 0x00007610121d7816 */ /* 0x000fd6000000001d */
[----:B--2---:R-:W-:-:S05]  /*d510*/  @!P0 HADD2 R5, -R29.H0_H0, -RZ.H0_H0 ;  /* 0xa00000ff1d058230 */ /* 0x004fca0000000900 */
[----:B------:R-:W-:Y:S02]  /*d520*/  PRMT R4, R5, 0x7610, R4 ;  /* 0x0000761005047816 */ /* 0x000fe40000000004 */
[----:B------:R-:W2:Y:S04]  /*d530*/  LDL R5, [R1+0x188] ;  /* 0x0001880001057983 */ /* 0x000ea80000100800 */
[----:B------:R1:W4:Y:S01]  /*d540*/  LDL.LU.S16 R11, [R1+0x16c] ;  /* 0x00016c00010b7983 */ /* 0x0003220000300600 */
[----:B------:R-:W-:Y:S01]  /*d550*/  PRMT R28, R18, 0x7632, R28 ;  /* 0x00007632121c7816 */ /* 0x000fe2000000001c */
[----:B------:R-:W-:Y:S02]  /*d560*/  IMAD.MOV.U32 R252, RZ, RZ, R228 ;  /* 0x000000fffffc7224 */ /* 0x000fe400078e00e4 */
[----:B------:R-:W-:Y:S01]  /*d570*/  IMAD.MOV.U32 R228, RZ, RZ, R226 ;  /* 0x000000ffffe47224 */ /* 0x000fe200078e00e2 */
[----:B------:R-:W-:Y:S01]  /*d580*/  PRMT R226, R29, 0x5410, R28 ;  /* 0x000054101de27816 */ /* 0x000fe2000000001c */
[----:B------:R-:W3:Y:S01]  /*d590*/  S2R R17, SR_CTAID.X ;  /* 0x0000000000117919 */ /* 0x000ee20000002500 */
[----:B------:R-:W-:-:S02]  /*d5a0*/  @!P0 PRMT R29, R4, 0x5410, RZ ;  /* 0x00005410041d8816 */ /* 0x000fc400000000ff */
[----:B------:R-:W-:Y:S01]  /*d5b0*/  LOP3.LUT R4, R6, 0xffff, RZ, 0xc0, !PT ;  /* 0x0000ffff06047812 */ /* 0x000fe200078ec0ff */
[----:B------:R-:W2:Y:S03]  /*d5c0*/  LDL R12, [R1+0x3ac] ;  /* 0x0003ac00010c7983 */ /* 0x000ea60000100800 */
[----:B------:R-:W-:-:S04]  /*d5d0*/  SHF.R.U32.HI R4, RZ, 0x8, R4 ;  /* 0x00000008ff047819 */ /* 0x000fc80000011604 */
[----:B------:R-:W-:-:S04]  /*d5e0*/  LOP3.LUT R4, R4, 0xffff, RZ, 0xc0, !PT ;  /* 0x0000ffff04047812 */ /* 0x000fc800078ec0ff */
[----:B------:R-:W-:Y:S01]  /*d5f0*/  ISETP.GE.U32.AND P0, PT, R199, R4, PT ;  /* 0x00000004c700720c */ /* 0x000fe20003f06070 */
[----:B------:R-:W2:Y:S01]  /*d600*/  S2R R7, SR_CTAID.Z ;  /* 0x0000000000077919 */ /* 0x000ea20000002700 */
[----:B---3--:R-:W-:-:S11]  /*d610*/  IMAD.SHL.U32 R17, R17, 0x80, RZ ;  /* 0x0000008011117824 */ /* 0x008fd600078e00ff */
[----:B----4-:R-:W-:-:S05]  /*d620*/  @!P0 HADD2 R11, -R28.H0_H0, -RZ.H0_H0 ;  /* 0xa00000ff1c0b8230 */ /* 0x010fca0000000900 */
[----:B------:R-:W-:Y:S02]  /*d630*/  PRMT R4, R11, 0x7610, R4 ;  /* 0x000076100b047816 */ /* 0x000fe40000000004 */
[----:B------:R-:W2:Y:S02]  /*d640*/  S2R R11, SR_CTAID.Y ;  /* 0x00000000000b7919 */ /* 0x000ea40000002600 */
[----:B--2---:R-:W-:Y:S02]  /*d650*/  IMAD R7, R11, R5, R7 ;  /* 0x000000050b077224 */ /* 0x004fe400078e0207 */
[----:B------:R-:W2:Y:S02]  /*d660*/  S2R R11, SR_TID.X ;  /* 0x00000000000b7919 */ /* 0x000ea40000002100 */
[----:B------:R-:W-:Y:S02]  /*d670*/  IMAD R7, R16, R7, R17 ;  /* 0x0000000710077224 */ /* 0x000fe400078e0211 */
[----:B------:R-:W3:Y:S01]  /*d680*/  LDL.64 R16, [R1+0x190] ;  /* 0x0001900001107983 */ /* 0x000ee20000100a00 */
[----:B------:R-:W-:-:S02]  /*d690*/  @!P0 PRMT R28, R4, 0x5410, RZ ;  /* 0x00005410041c8816 */ /* 0x000fc400000000ff */
[----:B------:R-:W-:Y:S02]  /*d6a0*/  LOP3.LUT R4, R15, 0x7ffffffc, RZ, 0xc0, !PT ;  /* 0x7ffffffc0f047812 */ /* 0x000fe400078ec0ff */
[----:B--2---:R-:W-:-:S04]  /*d6b0*/  SHF.R.S32.HI R15, RZ, 0x1f, R11 ;  /* 0x0000001fff0f7819 */ /* 0x004fc8000001140b */
[----:B------:R-:W-:Y:S02]  /*d6c0*/  LEA.HI R15, R15, R11, RZ, 0x5 ;  /* 0x0000000b0f0f7211 */ /* 0x000fe400078f28ff */
[----:B------:R1:W2:Y:S01]  /*d6d0*/  LDL.LU.S16 R11, [R1+0x178] ;  /* 0x00017800010b7983 */ /* 0x0002a20000300600 */
[----:B------:R-:W-:Y:S02]  /*d6e0*/  IMAD.MOV.U32 R20, RZ, RZ, R252 ;  /* 0x000000ffff147224 */ /* 0x000fe400078e00fc */
[----:B------:R-:W4:Y:S01]  /*d6f0*/  S2R R252, SR_TID.X ;  /* 0x0000000000fc7919 */ /* 0x000f220000002100 */
[----:B------:R-:W-:-:S04]  /*d700*/  LOP3.LUT R15, R15, 0xffffffe0, RZ, 0xc0, !PT ;  /* 0xffffffe00f0f7812 */ /* 0x000fc800078ec0ff */
[----:B----4-:R-:W-:Y:S01]  /*d710*/  IADD3 R5, -R4, R252, -R15 ;  /* 0x000000fc04057210 */ /* 0x010fe20007ffe90f */
[----:B------:R-:W-:-:S04]  /*d720*/  IMAD.SHL.U32 R4, R248, 0x80, RZ ;  /* 0x00000080f8047824 */ /* 0x000fc800078e00ff */
[----:B------:R-:W-:Y:S02]  /*d730*/  IMAD.SHL.U32 R5, R5, 0x2, RZ ;  /* 0x0000000205057824 */ /* 0x000fe400078e00ff */
[C---:B------:R-:W-:Y:S02]  /*d740*/  IMAD R4, R14.reuse, R7, R4 ;  /* 0x000000070e047224 */ /* 0x040fe400078e0204 */
[----:B------:R-:W-:Y:S02]  /*d750*/  IMAD R5, R14, R12, R5 ;  /* 0x0000000c0e057224 */ /* 0x000fe400078e0205 */
[----:B------:R-:W-:-:S03]  /*d760*/  VIADD R4, R4, 0xffffff80 ;  /* 0xffffff8004047836 */ /* 0x000fc60000000000 */
[----:B------:R-:W-:Y:S02]  /*d770*/  SHF.R.S32.HI R7, RZ, 0x1f, R5 ;  /* 0x0000001fff077819 */ /* 0x000fe40000011405 */
[----:B------:R-:W-:-:S04]  /*d780*/  IADD3 R5, P0, R5, R4, RZ ;  /* 0x0000000405057210 */ /* 0x000fc80007f1e0ff */
[----:B------:R-:W-:Y:S02]  /*d790*/  LEA.HI.X.SX32 R7, R4, R7, 0x1, P0 ;  /* 0x0000000704077211 */ /* 0x000fe400000f0eff */
[C---:B------:R-:W-:Y:S02]  /*d7a0*/  PRMT R19, R13.reuse, 0x7610, R19 ;  /* 0x000076100d137816 */ /* 0x040fe40000000013 */
[----:B------:R-:W-:Y:S02]  /*d7b0*/  PRMT R18, R13, 0x7632, R18 ;  /* 0x000076320d127816 */ /* 0x000fe40000000012 */
[----:B---3--:R-:W-:-:S04]  /*d7c0*/  LEA R4, P0, R5, R16, 0x1 ;  /* 0x0000001005047211 */ /* 0x008fc800078008ff */
[----:B------:R-:W-:Y:S01]  /*d7d0*/  LEA.HI.X R5, R5, R17, R7, 0x1, P0 ;  /* 0x0000001105057211 */ /* 0x000fe200000f0c07 */
[----:B------:R-:W-:Y:S02]  /*d7e0*/  IMAD.MOV.U32 R17, RZ, RZ, R185 ;  /* 0x000000ffff117224 */ /* 0x000fe400078e00b9 */
[----:B------:R-:W-:Y:S02]  /*d7f0*/  IMAD.MOV.U32 R185, RZ, RZ, R171 ;  /* 0x000000ffffb97224 */ /* 0x000fe400078e00ab */
[----:B------:R-:W-:Y:S01]  /*d800*/  IMAD R171, R2, 0x2, R3 ;  /* 0x0000000202ab7824 */ /* 0x000fe200078e0203 */
[--C-:B------:R-:W-:Y:S02]  /*d810*/  SHF.R.U32.HI R3, RZ, 0x10, R6.reuse ;  /* 0x00000010ff037819 */ /* 0x100fe40000011606 */
[----:B------:R-:W-:Y:S02]  /*d820*/  SHF.R.U32.HI R2, RZ, 0x18, R6 ;  /* 0x00000018ff027819 */ /* 0x000fe40000011606 */
[----:B------:R-:W-:-:S02]  /*d830*/  LOP3.LUT R3, R3, 0xff, RZ, 0xc0, !PT ;  /* 0x000000ff03037812 */ /* 0x000fc400078ec0ff */
[C---:B------:R-:W-:Y:S02]  /*d840*/  ISETP.GE.U32.AND P0, PT, R199.reuse, R2, PT ;  /* 0x00000002c700720c */ /* 0x040fe40003f06070 */
[--C-:B------:R-:W-:Y:S02]  /*d850*/  SHF.R.U32.HI R2, RZ, 0x18, R9.reuse ;  /* 0x00000018ff027819 */ /* 0x100fe40000011609 */
[C---:B------:R-:W-:Y:S02]  /*d860*/  ISETP.GE.U32.AND P1, PT, R199.reuse, R3, PT ;  /* 0x00000003c700720c */ /* 0x040fe40003f26070 */
[----:B------:R-:W-:Y:S02]  /*d870*/  ISETP.GE.U32.AND P4, PT, R199, R2, PT ;  /* 0x00000002c700720c */ /* 0x000fe40003f86070 */
[----:B------:R-:W-:-:S04]  /*d880*/  SHF.R.U32.HI R2, RZ, 0x10, R9 ;  /* 0x00000010ff027819 */ /* 0x000fc80000011609 */
[----:B------:R-:W-:-:S04]  /*d890*/  LOP3.LUT R2, R2, 0xff, RZ, 0xc0, !PT ;  /* 0x000000ff02027812 */ /* 0x000fc800078ec0ff */
[C---:B------:R-:W-:Y:S02]  /*d8a0*/  ISETP.GE.U32.AND P5, PT, R199.reuse, R2, PT ;  /* 0x00000002c700720c */ /* 0x040fe40003fa6070 */
[--C-:B------:R-:W-:Y:S01]  /*d8b0*/  SHF.R.U32.HI R2, RZ, 0x10, R8.reuse ;  /* 0x00000010ff027819 */ /* 0x100fe20000011608 */
[----:B--2---:R-:W-:Y:S01]  /*d8c0*/  @!P1 HADD2 R11, -R19.H0_H0, -RZ.H0_H0 ;  /* 0xa00000ff130b9230 */ /* 0x004fe20000000900 */
[----:B------:R-:W-:Y:S01]  /*d8d0*/  SHF.R.U32.HI R8, RZ, 0x18, R8 ;  /* 0x00000018ff087819 */ /* 0x000fe20000011608 */
[----:B------:R-:W-:Y:S02]  /*d8e0*/  IMAD.MOV.U32 R12, RZ, RZ, R185 ;  /* 0x000000ffff0c7224 */ /* 0x000fe400078e00b9 */
[----:B------:R-:W-:Y:S01]  /*d8f0*/  IMAD.MOV.U32 R16, RZ, RZ, R20 ;  /* 0x000000ffff107224 */ /* 0x000fe200078e0014 */
[----:B------:R-:W-:Y:S01]  /*d900*/  ISETP.GE.U32.AND P2, PT, R199, R8, PT ;  /* 0x00000008c700720c */ /* 0x000fe20003f46070 */
[----:B------:R1:W2:Y:S01]  /*d910*/  LDL.LU.S16 R185, [R1+0x180] ;  /* 0x0001800001b97983 */ /* 0x0002a20000300600 */
[----:B------:R-:W-:Y:S01]  /*d920*/  PRMT R8, R11, 0x7610, R8 ;  /* 0x000076100b087816 */ /* 0x000fe20000000008 */
[----:B------:R-:W-:Y:S01]  /*d930*/  IMAD.MOV.U32 R20, RZ, RZ, R224 ;  /* 0x000000ffff147224 */ /* 0x000fe200078e00e0 */
[----:B------:R-:W-:Y:S01]  /*d940*/  PRMT R224, R19, 0x5410, R18 ;  /* 0x0000541013e07816 */ /* 0x000fe20000000012 */
[----:B------:R1:W3:Y:S01]  /*d950*/  LDL.LU.S16 R13, [R1+0x194] ;  /* 0x00019400010d7983 */ /* 0x0002e20000300600 */
[----:B------:R-:W-:-:S03]  /*d960*/  @!P1 PRMT R19, R8, 0x5410, RZ ;  /* 0x0000541008139816 */ /* 0x000fc600000000ff */
[----:B------:R1:W4:Y:S04]  /*d970*/  LDL.LU.S16 R11, [R1+0x190] ;  /* 0x00019000010b7983 */ /* 0x0003280000300600 */
[----:B------:R1:W4:Y:S04]  /*d980*/  LDL.LU.S16 R9, [R1+0x188] ;  /* 0x0001880001097983 */ /* 0x0003280000300600 */
[----:B------:R1:W4:Y:S01]  /*d990*/  LDL.LU.S16 R8, [R1+0x184] ;  /* 0x0001840001087983 */ /* 0x0003220000300600 */
[----:B------:R-:W-:Y:S02]  /*d9a0*/  LOP3.LUT R2, R2, 0xff, RZ, 0xc0, !PT ;  /* 0x000000ff02027812 */ /* 0x000fe400078ec0ff */
[----:B------:R-:W-:-:S02]  /*d9b0*/  PRMT R21, R22, 0x7632, R21 ;  /* 0x0000763216157816 */ /* 0x000fc40000000015 */
[----:B------:R-:W-:Y:S01]  /*d9c0*/  ISETP.GE.U32.AND P3, PT, R199, R2, PT ;  /* 0x00000002c700720c */ /* 0x000fe20003f66070 */
[----:B------:R-:W-:Y:S01]  /*d9d0*/  IMAD.MOV.U32 R15, RZ, RZ, R17 ;  /* 0x000000ffff0f7224 */ /* 0x000fe200078e0011 */
[----:B------:R-:W-:Y:S01]  /*d9e0*/  PRMT R23, R25, 0x7632, R23 ;  /* 0x0000763219177816 */ /* 0x000fe20000000017 */
[----:B------:R-:W-:Y:S02]  /*d9f0*/  IMAD.MOV.U32 R17, RZ, RZ, R16 ;  /* 0x000000ffff117224 */ /* 0x000fe400078e0010 */
[----:B------:R-:W-:Y:S02]  /*da00*/  IMAD.MOV.U32 R16, RZ, RZ, R250 ;  /* 0x000000ffff107224 */ /* 0x000fe400078e00fa */
[----:B------:R-:W-:Y:S02]  /*da10*/  IMAD.MOV.U32 R250, RZ, RZ, R229 ;  /* 0x000000fffffa7224 */ /* 0x000fe400078e00e5 */
[----:B------:R-:W-:Y:S02]  /*da20*/  IMAD.MOV.U32 R229, RZ, RZ, R246 ;  /* 0x000000ffffe57224 */ /* 0x000fe400078e00f6 */
[----:B------:R-:W-:-:S02]  /*da30*/  IMAD.MOV.U32 R246, RZ, RZ, R243 ;  /* 0x000000fffff67224 */ /* 0x000fc400078e00f3 */
[----:B------:R-:W-:Y:S02]  /*da40*/  IMAD.MOV.U32 R243, RZ, RZ, R241 ;  /* 0x000000fffff37224 */ /* 0x000fe400078e00f1 */
[----:B------:R-:W-:Y:S01]  /*da50*/  IMAD.MOV.U32 R241, RZ, RZ, R213 ;  /* 0x000000fffff17224 */ /* 0x000fe200078e00d5 */
[----:B------:R-:W-:Y:S01]  /*da60*/  PRMT R213, R22, 0x5410, R21 ;  /* 0x0000541016d57816 */ /* 0x000fe20000000015 */
[----:B------:R1:W-:Y:S04]  /*da70*/  ST.E.U16 desc[UR4][R4.64], R154 ;  /* 0x0000009a04007985 */ /* 0x0003e8000c101504 */
[----:B------:R1:W-:Y:S02]  /*da80*/  ST.E.U16 desc[UR4][R4.64+0x2], R153 ;  /* 0x0000029904007985 */ /* 0x0003e4000c101504 */
[----:B-1----:R-:W-:-:S02]  /*da90*/  IMAD.MOV.U32 R154, RZ, RZ, R16 ;  /* 0x000000ffff9a7224 */ /* 0x002fc400078e0010 */
[----:B------:R-:W-:Y:S02]  /*daa0*/  IMAD.MOV.U32 R16, RZ, RZ, R250 ;  /* 0x000000ffff107224 */ /* 0x000fe400078e00fa */
[----:B------:R-:W-:Y:S02]  /*dab0*/  IMAD.MOV.U32 R153, RZ, RZ, R17 ;  /* 0x000000ffff997224 */ /* 0x000fe400078e0011 */
[----:B------:R-:W-:Y:S02]  /*dac0*/  IMAD.MOV.U32 R17, RZ, RZ, R229 ;  /* 0x000000ffff117224 */ /* 0x000fe400078e00e5 */
[----:B------:R-:W-:Y:S02]  /*dad0*/  IMAD.MOV.U32 R250, RZ, RZ, R243 ;  /* 0x000000fffffa7224 */ /* 0x000fe400078e00f3 */
[----:B------:R-:W-:Y:S02]  /*dae0*/  IMAD.MOV.U32 R229, RZ, RZ, R241 ;  /* 0x000000ffffe57224 */ /* 0x000fe400078e00f1 */
[----:B------:R-:W-:-:S02]  /*daf0*/  IMAD.MOV.U32 R243, RZ, RZ, R237 ;  /* 0x000000fffff37224 */ /* 0x000fc400078e00ed */
[----:B------:R-:W-:Y:S02]  /*db00*/  IMAD.MOV.U32 R241, RZ, RZ, R236 ;  /* 0x000000fffff17224 */ /* 0x000fe400078e00ec */
[----:B--2---:R-:W-:Y:S02]  /*db10*/  @!P0 HADD2 R185, -R18.H0_H0, -RZ.H0_H0 ;  /* 0xa00000ff12b98230 */ /* 0x004fe40000000900 */
[----:B---3--:R-:W-:Y:S02]  /*db20*/  @!P5 HADD2 R13, -R25.H0_H0, -RZ.H0_H0 ;  /* 0xa00000ff190dd230 */ /* 0x008fe40000000900 */
[----:B----4-:R-:W-:Y:S02]  /*db30*/  @!P4 HADD2 R11, -R23.H0_H0, -RZ.H0_H0 ;  /* 0xa00000ff170bc230 */ /* 0x010fe40000000900 */
[----:B------:R-:W-:Y:S01]  /*db40*/  @!P2 HADD2 R8, -R21.H0_H0, -RZ.H0_H0 ;  /* 0xa00000ff1508a230 */ /* 0x000fe20000000900 */
[----:B------:R-:W-:-:S04]  /*db50*/  PRMT R7, R13, 0x7610, R7 ;  /* 0x000076100d077816 */ /* 0x000fc80000000007 */
[----:B------:R-:W-:Y:S01]  /*db60*/  PRMT R2, R8, 0x7610, R2 ;  /* 0x0000761008027816 */ /* 0x000fe20000000002 */
[----:B------:R-:W-:Y:S02]  /*db70*/  @!P3 HADD2 R9, -R22.H0_H0, -RZ.H0_H0 ;  /* 0xa00000ff1609b230 */ /* 0x000fe40000000900 */
[----:B------:R-:W-:Y:S01]  /*db80*/  IMAD.MOV.U32 R13, RZ, RZ, R15 ;  /* 0x000000ffff0d7224 */ /* 0x000fe200078e000f */
[----:B------:R-:W-:Y:S01]  /*db90*/  @!P2 PRMT R21, R2, 0x5410, RZ ;  /* 0x000054100215a816 */ /* 0x000fe200000000ff */
[----:B------:R-:W-:Y:S01]  /*dba0*/  IMAD.SHL.U32 R2, R14, 0x8, RZ ;  /* 0x000000080e027824 */ /* 0x000fe200078e00ff */
[----:B------:R-:W-:Y:S01]  /*dbb0*/  PRMT R6, R11, 0x7610, R6 ;  /* 0x000076100b067816 */ /* 0x000fe20000000006 */
[----:B------:R-:W-:Y:S01]  /*dbc0*/  IMAD.MOV.U32 R15, RZ, RZ, R246 ;  /* 0x000000ffff0f7224 */ /* 0x000fe200078e00f6 */
[----:B------:R-:W-:Y:S01]  /*dbd0*/  PRMT R10, R185, 0x7610, R10 ;  /* 0x00007610b90a7816 */ /* 0x000fe2000000000a */
[----:B------:R-:W-:Y:S01]  /*dbe0*/  IMAD.MOV.U32 R246, RZ, RZ, R191 ;  /* 0x000000fffff67224 */ /* 0x000fe200078e00bf */
[----:B------:R-:W-:Y:S01]  /*dbf0*/  PRMT R3, R9, 0x7610, R3 ;  /* 0x0000761009037816 */ /* 0x000fe20000000003 */
[----:B------:R-:W-:Y:S01]  /*dc00*/  IMAD.WIDE.U32 R190, R190, -0x326172a9, RZ ;  /* 0xcd9e8d57bebe7825 */ /* 0x000fe200078e00ff */
[----:B------:R-:W-:Y:S01]  /*dc10*/  PRMT R185, R25, 0x5410, R23 ;  /* 0x0000541019b97816 */ /* 0x000fe20000000017 */
[----:B------:R1:W-:Y:S01]  /*dc20*/  STL [R1+0x290], R2 ;  /* 0x0002900201007387 */ /* 0x0003e20000100800 */
[----:B------:R-:W-:Y:S01]  /*dc30*/  @!P4 PRMT R23, R6, 0x5410, RZ ;  /* 0x000054100617c816 */ /* 0x000fe200000000ff */
[----:B------:R-:W-:Y:S01]  /*dc40*/  IMAD.WIDE R8, R2, 0x2, R4 ;  /* 0x0000000202087825 */ /* 0x000fe200078e0204 */
[----:B------:R-:W-:-:S02]  /*dc50*/  @!P0 PRMT R18, R10, 0x5410, RZ ;  /* 0x000054100a128816 */ /* 0x000fc400000000ff */
[----:B------:R-:W-:Y:S01]  /*dc60*/  LOP3.LUT R10, R197, R191, RZ, 0x3c, !PT ;  /* 0x000000bfc50a7212 */ /* 0x000fe200078e3cff */
[----:B------:R-:W-:Y:S01]  /*dc70*/  IMAD.SHL.U32 R6, R14, 0x40, RZ ;  /* 0x000000400e067824 */ /* 0x000fe200078e00ff */
[----:B------:R-:W-:Y:S02]  /*dc80*/  @!P5 PRMT R25, R7, 0x5410, RZ ;  /* 0x000054100719d816 */ /* 0x000fe400000000ff */
[----:B------:R-:W-:Y:S01]  /*dc90*/  @!P3 PRMT R22, R3, 0x5410, RZ ;  /* 0x000054100316b816 */ /* 0x000fe200000000ff */
[----:B------:R-:W-:Y:S01]  /*dca0*/  IMAD.WIDE R6, R6, 0x2, R4 ;  /* 0x0000000206067825 */ /* 0x000fe200078e0204 */
[----:B------:R2:W-:Y:S03]  /*dcb0*/  ST.E.U16 desc[UR4][R8.64], R118 ;  /* 0x0000007608007985 */ /* 0x0005e6000c101504 */
[----:B------:R-:W-:Y:S01]  /*dcc0*/  IMAD.WIDE.U32 R236, R10, -0x2daee0ad, RZ ;  /* 0xd2511f530aec7825 */ /* 0x000fe200078e00ff */
[----:B------:R-:W-:Y:S03]  /*dcd0*/  ST.E.U16 desc[UR4][R8.64+0x2], R119 ;  /* 0x0000027708007985 */ /* 0x000fe6000c101504 */
[----:B-1----:R-:W-:-:S05]  /*dce0*/  IMAD R2, R14, 0x48, RZ ;  /* 0x000000480e027824 */ /* 0x002fca00078e02ff */
[----:B------:R1:W-:Y:S01]  /*dcf0*/  STL [R1+0x294], R2 ;  /* 0x0002940201007387 */ /* 0x0003e20000100800 */
[----:B------:R-:W-:-:S03]  /*dd00*/  LOP3.LUT R14, R239, R196, R128, 0x96, !PT ;  /* 0x000000c4ef0e7212 */ /* 0x000fc600078e9680 */
[----:B------:R-:W-:Y:S01]  /*dd10*/  ST.E.U16 desc[UR4][R6.64], R82 ;  /* 0x0000005206007985 */ /* 0x000fe2000c101504 */
[----:B------:R-:W-:-:S03]  /*dd20*/  LOP3.LUT R10, R237, R196, R128, 0x96, !PT ;  /* 0x000000c4ed0a7212 */ /* 0x000fc600078e9680 */
[----:B------:R-:W-:Y:S01]  /*dd30*/  ST.E.U16 desc[UR4][R6.64+0x2], R81 ;  /* 0x0000025106007985 */ /* 0x000fe2000c101504 */
[----:B--2---:R-:W-:Y:S01]  /*dd40*/  IMAD.MOV.U32 R118, RZ, RZ, R12 ;  /* 0x000000ffff767224 */ /* 0x004fe200078e000c */
[-C--:B------:R-:W-:Y:S02]  /*dd50*/  LOP3.LUT R12, R166, R129.reuse, RZ, 0x3c, !PT ;  /* 0x00000081a60c7212 */ /* 0x080fe400078e3cff */
[----:B------:R-:W-:Y:S01]  /*dd60*/  LOP3.LUT R11, R155, R129, RZ, 0x3c, !PT ;  /* 0x000000819b0b7212 */ /* 0x000fe200078e3cff */
[----:B-1----:R-:W-:-:S05]  /*dd70*/  IMAD.WIDE R2, R2, 0x2, R4 ;  /* 0x0000000202027825 */ /* 0x002fca00078e0204 */
[----:B------:R-:W-:Y:S04]  /*dd80*/  ST.E.U16 desc[UR4][R2.64], R79 ;  /* 0x0000004f02007985 */ /* 0x000fe8000c101504 */
[----:B------:R1:W-:Y:S04]  /*dd90*/  ST.E.U16 desc[UR4][R2.64+0x2], R78 ;  /* 0x0000024e02007985 */ /* 0x0003e8000c101504 */
[----:B------:R-:W-:Y:S04]  /*dda0*/  ST.E.U16 desc[UR4][R4.64+0x10], R97 ;  /* 0x0000106104007985 */ /* 0x000fe8000c101504 */
[----:B------:R-:W-:Y:S04]  /*ddb0*/  ST.E.U16 desc[UR4][R4.64+0x12], R94 ;  /* 0x0000125e04007985 */ /* 0x000fe8000c101504 */
[----:B------:R-:W-:Y:S04]  /*ddc0*/  ST.E.U16 desc[UR4][R8.64+0x10], R91 ;  /* 0x0000105b08007985 */ /* 0x000fe8000c101504 */
[----:B------:R-:W-:Y:S04]  /*ddd0*/  ST.E.U16 desc[UR4][R8.64+0x12], R93 ;  /* 0x0000125d08007985 */ /* 0x000fe8000c101504 */
[----:B------:R-:W-:Y:S04]  /*dde0*/  ST.E.U16 desc[UR4][R6.64+0x10], R76 ;  /* 0x0000104c06007985 */ /* 0x000fe8000c101504 */
[----:B------:R-:W-:Y:S04]  /*ddf0*/  ST.E.U16 desc[UR4][R6.64+0x12], R75 ;  /* 0x0000124b06007985 */ /* 0x000fe8000c101504 */
[----:B------:R2:W-:Y:S01]  /*de00*/  ST.E.U16 desc[UR4][R2.64+0x10], R26 ;  /* 0x0000101a02007985 */ /* 0x0005e2000c101504 */
[----:B-1----:R-:W-:-:S03]  /*de10*/  IMAD.WIDE.U32 R78, R14, -0x326172a9, RZ ;  /* 0xcd9e8d570e4e7825 */ /* 0x002fc600078e00ff */
[----:B------:R1:W-:Y:S04]  /*de20*/  ST.E.U16 desc[UR4][R2.64+0x12], R27 ;  /* 0x0000121b02007985 */ /* 0x0003e8000c101504 */
[----:B------:R3:W-:Y:S01]  /*de30*/  ST.E.U16 desc[UR4][R4.64+0x20], R87 ;  /* 0x0000205704007985 */ /* 0x0007e2000c101504 */
[----:B--2---:R-:W-:Y:S02]  /*de40*/  IMAD.MOV.U32 R26, RZ, RZ, R118 ;  /* 0x000000ffff1a7224 */ /* 0x004fe400078e0076 */
[----:B------:R-:W-:-:S04]  /*de50*/  IMAD.WIDE.U32 R118, R10, -0x326172a9, RZ ;  /* 0xcd9e8d570a767825 */ /* 0x000fc800078e00ff */
[----:B-1----:R-:W-:Y:S02]  /*de60*/  IMAD.MOV.U32 R27, RZ, RZ, R13 ;  /* 0x000000ffff1b7224 */ /* 0x002fe400078e000d */
[----:B------:R-:W-:-:S04]  /*de70*/  IMAD.WIDE.U32 R12, R12, -0x326172a9, RZ ;  /* 0xcd9e8d570c0c7825 */ /* 0x000fc800078e00ff */
[----:B------:R-:W-:Y:S01]  /*de80*/  IMAD.WIDE.U32 R10, R11, -0x326172a9, RZ ;  /* 0xcd9e8d570b0a7825 */ /* 0x000fe200078e00ff */
[-CC-:B------:R-:W-:Y:S02]  /*de90*/  LOP3.LUT R81, R79, R214.reuse, R12.reuse, 0x96, !PT ;  /* 0x000000d64f517212 */ /* 0x180fe400078e960c */
[-C--:B------:R-:W-:Y:S01]  /*dea0*/  LOP3.LUT R93, R119, R214.reuse, R12, 0x96, !PT ;  /* 0x000000d6775d7212 */ /* 0x080fe200078e960c */
[----:B------:R-:W-:Y:S01]  /*deb0*/  IMAD.MOV.U32 R12, RZ, RZ, R194 ;  /* 0x000000ffff0c7224 */ /* 0x000fe200078e00c2 */
[-CC-:B---3--:R-:W-:Y:S02]  /*dec0*/  LOP3.LUT R87, R79, R214.reuse, R10.reuse, 0x96, !PT ;  /* 0x000000d64f577212 */ /* 0x188fe400078e960a */
[----:B------:R-:W-:Y:S02]  /*ded0*/  LOP3.LUT R97, R119, R214, R10, 0x96, !PT ;  /* 0x000000d677617212 */ /* 0x000fe400078e960a */
[----:B------:R-:W-:Y:S02]  /*dee0*/  LOP3.LUT R10, R156, R129, RZ, 0x3c, !PT ;  /* 0x000000819c0a7212 */ /* 0x000fe400078e3cff */
[----:B------:R-:W-:-:S02]  /*def0*/  LOP3.LUT R76, R11, R215, R12, 0x96, !PT ;  /* 0x000000d70b4c7212 */ /* 0x000fc400078e960c */
[----:B------:R-:W-:Y:S01]  /*df00*/  LOP3.LUT R94, R11, R215, R190, 0x96, !PT ;  /* 0x000000d70b5e7212 */ /* 0x000fe200078e96be */
[----:B------:R-:W-:Y:S01]  /*df10*/  IMAD.WIDE.U32 R10, R10, -0x326172a9, RZ ;  /* 0xcd9e8d570a0a7825 */ /* 0x000fe200078e00ff */
[----:B------:R-:W-:Y:S04]  /*df20*/  ST.E.U16 desc[UR4][R4.64+0x22], R96 ;  /* 0x0000226004007985 */ /* 0x000fe8000c101504 */
[----:B------:R1:W-:Y:S04]  /*df30*/  ST.E.U16 desc[UR4][R8.64+0x20], R90 ;  /* 0x0000205a08007985 */ /* 0x0003e8000c101504 */
[----:B------:R2:W-:Y:S04]  /*df40*/  ST.E.U16 desc[UR4][R8.64+0x22], R95 ;  /* 0x0000225f08007985 */ /* 0x0005e8000c101504 */
[----:B------:R-:W-:Y:S04]  /*df50*/  ST.E.U16 desc[UR4][R6.64+0x20], R80 ;  /* 0x0000205006007985 */ /* 0x000fe8000c101504 */
[----:B------:R-:W-:Y:S04]  /*df60*/  ST.E.U16 desc[UR4][R6.64+0x22], R77 ;  /* 0x0000224d06007985 */ /* 0x000fe8000c101504 */
[----:B------:R-:W-:Y:S01]  /*df70*/  ST.E.U16 desc[UR4][R2.64+0x20], R74 ;  /* 0x0000204a02007985 */ /* 0x000fe2000c101504 */
[----:B-1----:R-:W-:-:S02]  /*df80*/  LOP3.LUT R90, R79, R214, R10, 0x96, !PT ;  /* 0x000000d64f5a7212 */ /* 0x002fc400078e960a */
[----:B--2---:R-:W-:Y:S01]  /*df90*/  LOP3.LUT R95, R119, R214, R10, 0x96, !PT ;  /* 0x000000d6775f7212 */ /* 0x004fe200078e960a */
[----:B------:R-:W-:Y:S01]  /*dfa0*/  IMAD.SHL.U32 R10, R172, 0x4, RZ ;  /* 0x00000004ac0a7824 */ /* 0x000fe200078e00ff */
[----:B------:R-:W-:Y:S04]  /*dfb0*/  ST.E.U16 desc[UR4][R2.64+0x22], R73 ;  /* 0x0000224902007985 */ /* 0x000fe8000c101504 */
[----:B------:R-:W-:Y:S01]  /*dfc0*/  LOP3.LUT R10, R129, R193, R10, 0x96, !PT ;  /* 0x000000c1810a7212 */ /* 0x000fe200078e960a */
[----:B------:R-:W-:Y:S04]  /*dfd0*/  ST.E.U16 desc[UR4][R4.64+0x30], R152 ;  /* 0x0000309804007985 */ /* 0x000fe8000c101504 */
[----:B------:R-:W-:Y:S04]  /*dfe0*/  ST.E.U16 desc[UR4][R4.64+0x32], R89 ;  /* 0x0000325904007985 */ /* 0x000fe8000c101504 */
[----:B------:R1:W-:Y:S01]  /*dff0*/  ST.E.U16 desc[UR4][R8.64+0x32], R88 ;  /* 0x0000325808007985 */ /* 0x0003e2000c101504 */
[----:B------:R-:W-:-:S02]  /*e000*/  LOP3.LUT R82, R11, R215, R12, 0x96, !PT ;  /* 0x000000d70b527212 */ /* 0x000fc400078e960c */
[-C--:B------:R-:W-:Y:S02]  /*e010*/  LOP3.LUT R96, R11, R215.reuse, R190, 0x96, !PT ;  /* 0x000000d70b607212 */ /* 0x080fe400078e96be */
[CC--:B------:R-:W-:Y:S02]  /*e020*/  LOP3.LUT R75, R13.reuse, R215.reuse, R194, 0x96, !PT ;  /* 0x000000d70d4b7212 */ /* 0x0c0fe400078e96c2 */
[----:B------:R-:W-:Y:S01]  /*e030*/  LOP3.LUT R91, R13, R215, R190, 0x96, !PT ;  /* 0x000000d70d5b7212 */ /* 0x000fe200078e96be */
[----:B------:R-:W-:Y:S02]  /*e040*/  IMAD.MOV.U32 R13, RZ, RZ, R195 ;  /* 0x000000ffff0d7224 */ /* 0x000fe400078e00c3 */
[----:B-1----:R-:W-:-:S05]  /*e050*/  IMAD.WIDE.U32 R88, R10, -0x326172a9, RZ ;  /* 0xcd9e8d570a587825 */ /* 0x002fca00078e00ff */
[----:B------:R-:W-:Y:S02]  /*e060*/  LOP3.LUT R10, R89, R215, R12, 0x96, !PT ;  /* 0x000000d7590a7212 */ /* 0x000fe400078e960c */
[----:B------:R-:W-:-:S03]  /*e070*/  LOP3.LUT R12, R79, R214, R88, 0x96, !PT ;  /* 0x000000d64f0c7212 */ /* 0x000fc600078e9658 */
[----:B------:R-:W-:-:S04]  /*e080*/  IMAD.WIDE.U32 R10, R10, -0x2daee0ad, RZ ;  /* 0xd2511f530a0a7825 */ /* 0x000fc800078e00ff */
[----:B------:R-:W-:-:S04]  /*e090*/  IMAD.WIDE.U32 R12, R12, -0x2daee0ad, RZ ;  /* 0xd2511f530c0c7825 */ /* 0x000fc800078e00ff */
[----:B------:R-:W-:Y:S02]  /*e0a0*/  IMAD.MOV.U32 R152, RZ, RZ, R153 ;  /* 0x000000ffff987224 */ /* 0x000fe400078e0099 */
[----:B------:R-:W-:Y:S01]  /*e0b0*/  IMAD.MOV.U32 R153, RZ, RZ, R16 ;  /* 0x000000ffff997224 */ /* 0x000fe200078e0010 */
[----:B------:R-:W-:Y:S02]  /*e0c0*/  LOP3.LUT R16, R11, R216, R238, 0x96, !PT ;  /* 0x000000d80b107212 */ /* 0x000fe400078e96ee */
[----:B------:R-:W-:Y:S01]  /*e0d0*/  LOP3.LUT R14, R13, R221, R10, 0x96, !PT ;  /* 0x000000dd0d0e7212 */ /* 0x000fe200078e960a */
[----:B------:R-:W-:Y:S02]  /*e0e0*/  IMAD.MOV.U32 R155, RZ, RZ, R17 ;  /* 0x000000ffff9b7224 */ /* 0x000fe400078e0011 */
[----:B------:R-:W-:Y:S02]  /*e0f0*/  IMAD.MOV.U32 R156, RZ, RZ, R154 ;  /* 0x000000ffff9c7224 */ /* 0x000fe400078e009a */
[----:B------:R-:W-:-:S04]  /*e100*/  IMAD.WIDE.U32 R16, R16, -0x326172a9, RZ ;  /* 0xcd9e8d5710107825 */ /* 0x000fc800078e00ff */
[----:B------:R-:W-:Y:S02]  /*e110*/  IMAD.MOV.U32 R154, RZ, RZ, R15 ;  /* 0x000000ffff9a7224 */ /* 0x000fe400078e000f */
[----:B------:R-:W-:Y:S01]  /*e120*/  IMAD.WIDE.U32 R14, R14, -0x326172a9, RZ ;  /* 0xcd9e8d570e0e7825 */ /* 0x000fe200078e00ff */
[----:B------:R1:W-:Y:S01]  /*e130*/  ST.E.U16 desc[UR4][R8.64+0x30], R151 ;  /* 0x0000309708007985 */ /* 0x0003e2000c101504 */
[----:B------:R-:W-:Y:S02]  /*e140*/  LOP3.LUT R10, R17, R211, R78, 0x96, !PT ;  /* 0x000000d3110a7212 */ /* 0x000fe400078e964e */
[----:B------:R-:W-:-:S03]  /*e150*/  IMAD.MOV.U32 R166, RZ, RZ, R27 ;  /* 0x000000ffffa67224 */ /* 0x000fc600078e001b */
[----:B------:R-:W-:Y:S01]  /*e160*/  IMAD.WIDE.U32 R10, R10, -0x2daee0ad, RZ ;  /* 0xd2511f530a0a7825 */ /* 0x000fe200078e00ff */
[----:B------:R2:W-:Y:S04]  /*e170*/  ST.E.U16 desc[UR4][R6.64+0x30], R84 ;  /* 0x0000305406007985 */ /* 0x0005e8000c101504 */
[----:B------:R-:W-:Y:S01]  /*e180*/  LOP3.LUT R12, R11, R219, R12, 0x96, !PT ;  /* 0x000000db0b0c7212 */ /* 0x000fe200078e960c */
[----:B------:R3:W-:Y:S01]  /*e190*/  ST.E.U16 desc[UR4][R6.64+0x32], R83 ;  /* 0x0000325306007985 */ /* 0x0007e2000c101504 */
[----:B-1----:R-:W-:Y:S01]  /*e1a0*/  IMAD.MOV.U32 R151, RZ, RZ, R26 ;  /* 0x000000ffff977224 */ /* 0x002fe200078e001a */
[----:B------:R-:W-:-:S05]  /*e1b0*/  LOP3.LUT R26, R15, R220, R16, 0x96, !PT ;  /* 0x000000dc0f1a7212 */ /* 0x000fca00078e9610 */
[----:B------:R-:W-:Y:S01]  /*e1c0*/  IMAD.WIDE.U32 R26, R26, -0x2daee0ad, RZ ;  /* 0xd2511f531a1a7825 */ /* 0x000fe200078e00ff */
[----:B------:R-:W-:Y:S04]  /*e1d0*/  ST.E.U16 desc[UR4][R2.64+0x30], R86 ;  /* 0x0000305602007985 */ /* 0x000fe8000c101504 */
[----:B------:R-:W-:Y:S01]  /*e1e0*/  LOP3.LUT R10, R27, R217, R10, 0x96, !PT ;  /* 0x000000d91b0a7212 */ /* 0x000fe200078e960a */
[----:B------:R-:W-:Y:S01]  /*e1f0*/  IMAD.WIDE.U32 R12, R12, -0x326172a9, RZ ;  /* 0xcd9e8d570c0c7825 */ /* 0x000fe200078e00ff */
[----:B------:R-:W-:Y:S03]  /*e200*/  ST.E.U16 desc[UR4][R2.64+0x32], R85 ;  /* 0x0000325502007985 */ /* 0x000fe6000c101504 */
[----:B------:R-:W-:Y:S01]  /*e210*/  IMAD.WIDE.U32 R10, R10, -0x326172a9, RZ ;  /* 0xcd9e8d570a0a7825 */ /* 0x000fe200078e00ff */
[----:B------:R-:W-:Y:S04]  /*e220*/  ST.E.U16 desc[UR4][R4.64+0x40], R150 ;  /* 0x0000409604007985 */ /* 0x000fe8000c101504 */
[----:B------:R-:W-:Y:S01]  /*e230*/  ST.E.U16 desc[UR4][R4.64+0x42], R149 ;  /* 0x0000429504007985 */ /* 0x000fe2000c101504 */
[----:B------:R-:W-:-:S03]  /*e240*/  LOP3.LUT R74, R13, R218, R14, 0x96, !PT ;  /* 0x000000da0d4a7212 */ /* 0x000fc600078e960e */
[----:B------:R-:W-:Y:S04]  /*e250*/  ST.E.U16 desc[UR4][R8.64+0x40], R147 ;  /* 0x0000409308007985 */ /* 0x000fe8000c101504 */
[----:B------:R-:W-:Y:S01]  /*e260*/  ST.E.U16 desc[UR4][R8.64+0x42], R148 ;  /* 0x0000429408007985 */ /* 0x000fe2000c101504 */
[----:B------:R-:W-:-:S03]  /*e270*/  IMAD.MOV.U32 R17, RZ, RZ, R20 ;  /* 0x000000ffff117224 */ /* 0x000fc600078e0014 */
[----:B------:R-:W-:Y:S01]  /*e280*/  ST.E.U16 desc[UR4][R6.64+0x40], R72 ;  /* 0x0000404806007985 */ /* 0x000fe2000c101504 */
[----:B------:R-:W-:-:S03]  /*e290*/  IMAD.MOV.U32 R14, RZ, RZ, R190 ;  /* 0x000000ffff0e7224 */ /* 0x000fc600078e00be */
[----:B------:R-:W-:Y:S01]  /*e2a0*/  ST.E.U16 desc[UR4][R6.64+0x42], R71 ;  /* 0x0000424706007985 */ /* 0x000fe2000c101504 */
[----:B------:R-:W-:-:S03]  /*e2b0*/  LOP3.LUT R20, R11, R222, R12, 0x96, !PT ;  /* 0x000000de0b147212 */ /* 0x000fc600078e960c */
[----:B------:R-:W-:Y:S01]  /*e2c0*/  ST.E.U16 desc[UR4][R2.64+0x40], R69 ;  /* 0x0000404502007985 */ /* 0x000fe2000c101504 */
[----:B------:R-:W-:-:S03]  /*e2d0*/  LOP3.LUT R77, R10, 0xffff, RZ, 0xc0, !PT ;  /* 0x0000ffff0a4d7812 */ /* 0x000fc600078ec0ff */
[----:B------:R-:W-:Y:S01]  /*e2e0*/  ST.E.U16 desc[UR4][R2.64+0x42], R70 ;  /* 0x0000424602007985 */ /* 0x000fe2000c101504 */
[----:B--2---:R-:W-:-:S03]  /*e2f0*/  LOP3.LUT R84, R10, 0xff, RZ, 0xc0, !PT ;  /* 0x000000ff0a547812 */ /* 0x004fc600078ec0ff */
[----:B------:R-:W-:Y:S01]  /*e300*/  ST.E.U16 desc[UR4][R4.64+0x50], R146 ;  /* 0x0000509204007985 */ /* 0x000fe2000c101504 */
[----:B------:R-:W-:-:S03]  /*e310*/  SHF.R.U32.HI R80, RZ, 0x10, R10 ;  /* 0x00000010ff507819 */ /* 0x000fc6000001160a */
[----:B------:R-:W-:Y:S01]  /*e320*/  ST.E.U16 desc[UR4][R4.64+0x52], R145 ;  /* 0x0000529104007985 */ /* 0x000fe2000c101504 */
[----:B---3--:R-:W-:Y:S01]  /*e330*/  SHF.R.U32.HI R83, RZ, 0x18, R10 ;  /* 0x00000018ff537819 */ /* 0x008fe2000001160a */
[----:B------:R-:W-:Y:S02]  /*e340*/  IMAD.WIDE.U32 R10, R75, -0x2daee0ad, RZ ;  /* 0xd2511f534b0a7825 */ /* 0x000fe400078e00ff */
[----:B------:R-:W-:Y:S04]  /*e350*/  ST.E.U16 desc[UR4][R8.64+0x50], R143 ;  /* 0x0000508f08007985 */ /* 0x000fe8000c101504 */
[----:B------:R1:W-:Y:S04]  /*e360*/  ST.E.U16 desc[UR4][R8.64+0x52], R144 ;  /* 0x0000529008007985 */ /* 0x0003e8000c101504 */
[----:B------:R-:W-:Y:S04]  /*e370*/  ST.E.U16 desc[UR4][R6.64+0x50], R67 ;  /* 0x0000504306007985 */ /* 0x000fe8000c101504 */
[----:B------:R-:W-:Y:S01]  /*e380*/  ST.E.U16 desc[UR4][R6.64+0x52], R66 ;  /* 0x0000524206007985 */ /* 0x000fe2000c101504 */
[----:B------:R-:W-:-:S03]  /*e390*/  LOP3.LUT R16, R89, R215, R14, 0x96, !PT ;  /* 0x000000d759107212 */ /* 0x000fc600078e960e */
[----:B------:R2:W-:Y:S01]  /*e3a0*/  ST.E.U16 desc[UR4][R2.64+0x50], R65 ;  /* 0x0000504102007985 */ /* 0x0005e2000c101504 */
[----:B------:R-:W-:-:S03]  /*e3b0*/  LOP3.LUT R73, R119, R214, R88, 0x96, !PT ;  /* 0x000000d677497212 */ /* 0x000fc600078e9658 */
[----:B------:R3:W-:Y:S04]  /*e3c0*/  ST.E.U16 desc[UR4][R2.64+0x52], R64 ;  /* 0x0000524002007985 */ /* 0x0007e8000c101504 */
[----:B------:R-:W-:Y:S04]  /*e3d0*/  ST.E.U16 desc[UR4][R4.64+0x60], R140 ;  /* 0x0000608c04007985 */ /* 0x000fe8000c101504 */
[----:B------:R-:W-:Y:S01]  /*e3e0*/  ST.E.U16 desc[UR4][R4.64+0x62], R137 ;  /* 0x0000628904007985 */ /* 0x000fe2000c101504 */
[----:B-1----:R-:W-:-:S03]  /*e3f0*/  IMAD.WIDE.U32 R144, R81, -0x2daee0ad, RZ ;  /* 0xd2511f5351907825 */ /* 0x002fc600078e00ff */
[----:B------:R-:W-:Y:S04]  /*e400*/  ST.E.U16 desc[UR4][R8.64+0x60], R136 ;  /* 0x0000608808007985 */ /* 0x000fe8000c101504 */
[----:B------:R1:W-:Y:S01]  /*e410*/  ST.E.U16 desc[UR4][R8.64+0x62], R138 ;  /* 0x0000628a08007985 */ /* 0x0003e2000c101504 */
[----:B------:R-:W-:-:S03]  /*e420*/  IMAD.MOV.U32 R85, RZ, RZ, R151 ;  /* 0x000000ffff557224 */ /* 0x000fc600078e0097 */
[----:B------:R-:W-:Y:S01]  /*e430*/  ST.E.U16 desc[UR4][R6.64+0x60], R59 ;  /* 0x0000603b06007985 */ /* 0x000fe2000c101504 */
[----:B------:R-:W-:-:S03]  /*e440*/  IMAD.MOV.U32 R15, RZ, RZ, R191 ;  /* 0x000000ffff0f7224 */ /* 0x000fc600078e00bf */
[----:B------:R-:W-:Y:S01]  /*e450*/  ST.E.U16 desc[UR4][R6.64+0x62], R54 ;  /* 0x0000623606007985 */ /* 0x000fe2000c101504 */
[----:B--2---:R-:W-:Y:S01]  /*e460*/  LOP3.LUT R65, R11, R216, R238, 0x96, !PT ;  /* 0x000000d80b417212 */ /* 0x004fe200078e96ee */
[----:B------:R-:W-:Y:S01]  /*e470*/  IMAD.WIDE.U32 R150, R87, -0x2daee0ad, RZ ;  /* 0xd2511f5357967825 */ /* 0x000fe200078e00ff */
[----:B---3--:R-:W-:Y:S01]  /*e480*/  LOP3.LUT R64, R145, R221, R10, 0x96, !PT ;  /* 0x000000dd91407212 */ /* 0x008fe200078e960a */
[----:B------:R-:W-:Y:S02]  /*e490*/  ST.E.U16 desc[UR4][R2.64+0x60], R45 ;  /* 0x0000602d02007985 */ /* 0x000fe4000c101504 */
[----:B------:R-:W-:Y:S02]  /*e4a0*/  IMAD.WIDE.U32 R10, R76, -0x2daee0ad, RZ ;  /* 0xd2511f534c0a7825 */ /* 0x000fe400078e00ff */
[----:B------:R-:W-:Y:S02]  /*e4b0*/  ST.E.U16 desc[UR4][R2.64+0x62], R24 ;  /* 0x0000621802007985 */ /* 0x000fe4000c101504 */
[----:B------:R-:W-:-:S02]  /*e4c0*/  IMAD.MOV.U32 R86, RZ, RZ, R17 ;  /* 0x000000ffff567224 */ /* 0x000fc400078e0011 */
[----:B------:R-:W-:Y:S01]  /*e4d0*/  ST.E.U16 desc[UR4][R4.64+0x70], R135 ;  /* 0x0000708704007985 */ /* 0x000fe2000c101504 */
[----:B------:R-:W-:-:S03]  /*e4e0*/  IMAD.WIDE.U32 R14, R82, -0x2daee0ad, RZ ;  /* 0xd2511f53520e7825 */ /* 0x000fc600078e00ff */
[----:B------:R-:W-:Y:S01]  /*e4f0*/  ST.E.U16 desc[UR4][R4.64+0x72], R142 ;  /* 0x0000728e04007985 */ /* 0x000fe2000c101504 */
[----:B------:R-:W-:-:S03]  /*e500*/  IMAD.WIDE.U32 R148, R90, -0x2daee0ad, RZ ;  /* 0xd2511f535a947825 */ /* 0x000fc600078e00ff */
[----:B------:R-:W-:Y:S01]  /*e510*/  ST.E.U16 desc[UR4][R8.64+0x70], R141 ;  /* 0x0000708d08007985 */ /* 0x000fe2000c101504 */
[----:B------:R-:W-:-:S03]  /*e520*/  IMAD.WIDE.U32 R16, R16, -0x2daee0ad, RZ ;  /* 0xd2511f5310107825 */ /* 0x000fc600078e00ff */
[----:B------:R-:W-:Y:S04]  /*e530*/  ST.E.U16 desc[UR4][R8.64+0x72], R139 ;  /* 0x0000728b08007985 */ /* 0x000fe8000c101504 */
[----:B------:R-:W-:Y:S04]  /*e540*/  ST.E.U16 desc[UR4][R6.64+0x70], R63 ;  /* 0x0000703f06007985 */ /* 0x000fe8000c101504 */
[----:B------:R2:W-:Y:S01]  /*e550*/  ST.E.U16 desc[UR4][R6.64+0x72], R62 ;  /* 0x0000723e06007985 */ /* 0x0005e2000c101504 */
[----:B------:R-:W-:Y:S01]  /*e560*/  IMAD.MOV.U32 R71, RZ, RZ, R228 ;  /* 0x000000ffff477224 */ /* 0x000fe200078e00e4 */
[----:B------:R-:W-:Y:S01]  /*e570*/  LOP3.LUT R143, R11, R216, R238, 0x96, !PT ;  /* 0x000000d80b8f7212 */ /* 0x000fe200078e96ee */
[----:B------:R-:W-:Y:S01]  /*e580*/  IMAD.MOV.U32 R69, RZ, RZ, R229 ;  /* 0x000000ffff457224 */ /* 0x000fe200078e00e5 */
[----:B------:R3:W-:Y:S01]  /*e590*/  ST.E.U16 desc[UR4][R2.64+0x70], R58 ;  /* 0x0000703a02007985 */ /* 0x0007e2000c101504 */
[----:B------:R-:W-:Y:S01]  /*e5a0*/  LOP3.LUT R145, R151, R221, R10, 0x96, !PT ;  /* 0x000000dd97917212 */ /* 0x000fe200078e960a */
[----:B------:R-:W-:-:S02]  /*e5b0*/  IMAD.WIDE.U32 R10, R94, -0x2daee0ad, RZ ;  /* 0xd2511f535e0a7825 */ /* 0x000fc400078e00ff */
[----:B------:R-:W-:Y:S01]  /*e5c0*/  ST.E.U16 desc[UR4][R2.64+0x72], R57 ;  /* 0x0000723902007985 */ /* 0x000fe2000c101504 */
[----:B-1----:R-:W-:Y:S01]  /*e5d0*/  LOP3.LUT R138, R149, R221, R14, 0x96, !PT ;  /* 0x000000dd958a7212 */ /* 0x002fe200078e960e */
[----:B------:R-:W-:Y:S02]  /*e5e0*/  IMAD.WIDE.U32 R228, R97, -0x2daee0ad, RZ ;  /* 0xd2511f5361e47825 */ /* 0x000fe400078e00ff */
[----:B------:R-:W-:Y:S01]  /*e5f0*/  ST.E.U16 desc[UR4][R4.64+0x80], R126 ;  /* 0x0000807e04007985 */ /* 0x000fe2000c101504 */
[----:B------:R-:W-:-:S03]  /*e600*/  LOP3.LUT R14, R17, R216, R236, 0x96, !PT ;  /* 0x000000d8110e7212 */ /* 0x000fc600078e96ec */
[----:B------:R-:W-:Y:S04]  /*e610*/  ST.E.U16 desc[UR4][R4.64+0x82], R125 ;  /* 0x0000827d04007985 */ /* 0x000fe8000c101504 */
[----:B------:R-:W-:Y:S01]  /*e620*/  ST.E.U16 desc[UR4][R8.64+0x80], R120 ;  /* 0x0000807808007985 */ /* 0x000fe2000c101504 */
[----:B--2---:R-:W-:-:S03]  /*e630*/  IMAD.WIDE.U32 R62, R73, -0x2daee0ad, RZ ;  /* 0xd2511f53493e7825 */ /* 0x004fc600078e00ff */
[----:B------:R-:W-:Y:S02]  /*e640*/  ST.E.U16 desc[UR4][R8.64+0x82], R122 ;  /* 0x0000827a08007985 */ /* 0x000fe4000c101504 */
[----:B------:R-:W-:Y:S02]  /*e650*/  LOP3.LUT R24, R63, R221, R16, 0x96, !PT ;  /* 0x000000dd3f187212 */ /* 0x000fe400078e9610 */
[----:B------:R1:W-:Y:S01]  /*e660*/  ST.E.U16 desc[UR4][R6.64+0x80], R44 ;  /* 0x0000802c06007985 */ /* 0x0003e2000c101504 */
[----:B------:R-:W-:-:S03]  /*e670*/  IMAD.WIDE.U32 R12, R91, -0x2daee0ad, RZ ;  /* 0xd2511f535b0c7825 */ /* 0x000fc600078e00ff */
[----:B------:R-:W-:Y:S01]  /*e680*/  ST.E.U16 desc[UR4][R6.64+0x82], R68 ;  /* 0x0000824406007985 */ /* 0x000fe2000c101504 */
[----:B------:R-:W-:-:S03]  /*e690*/  IMAD.WIDE.U32 R66, R93, -0x2daee0ad, RZ ;  /* 0xd2511f535d427825 */ /* 0x000fc600078e00ff */
[----:B------:R-:W-:Y:S01]  /*e6a0*/  ST.E.U16 desc[UR4][R2.64+0x80], R61 ;  /* 0x0000803d02007985 */ /* 0x000fe2000c101504 */
[----:B------:R-:W-:-:S03]  /*e6b0*/  LOP3.LUT R139, R11, R216, R236, 0x96, !PT ;  /* 0x000000d80b8b7212 */ /* 0x000fc600078e96ec */
[----:B------:R-:W-:Y:S01]  /*e6c0*/  ST.E.U16 desc[UR4][R2.64+0x82], R60 ;  /* 0x0000823c02007985 */ /* 0x000fe2000c101504 */
[----:B------:R-:W-:-:S03]  /*e6d0*/  LOP3.LUT R142, R229, R221, R10, 0x96, !PT ;  /* 0x000000dde58e7212 */ /* 0x000fc600078e960a */
[----:B------:R-:W-:Y:S01]  /*e6e0*/  ST.E.U16 desc[UR4][R4.64+0x90], R134 ;  /* 0x0000908604007985 */ /* 0x000fe2000c101504 */
[----:B------:R-:W-:-:S03]  /*e6f0*/  IMAD.WIDE.U32 R10, R14, -0x326172a9, RZ ;  /* 0xcd9e8d570e0a7825 */ /* 0x000fc600078e00ff */
[----:B------:R-:W-:Y:S01]  /*e700*/  ST.E.U16 desc[UR4][R4.64+0x92], R133 ;  /* 0x0000928504007985 */ /* 0x000fe2000c101504 */
[----:B---3--:R-:W-:-:S03]  /*e710*/  IMAD.WIDE.U32 R58, R24, -0x326172a9, RZ ;  /* 0xcd9e8d57183a7825 */ /* 0x008fc600078e00ff */
[----:B------:R-:W-:Y:S04]  /*e720*/  ST.E.U16 desc[UR4][R8.64+0x90], R131 ;  /* 0x0000908308007985 */ /* 0x000fe8000c101504 */
[----:B------:R-:W-:Y:S01]  /*e730*/  ST.E.U16 desc[UR4][R8.64+0x92], R132 ;  /* 0x0000928408007985 */ /* 0x000fe2000c101504 */
[----:B------:R-:W-:-:S03]  /*e740*/  LOP3.LUT R135, R15, R216, R238, 0x96, !PT ;  /* 0x000000d80f877212 */ /* 0x000fc600078e96ee */
[----:B------:R-:W-:Y:S04]  /*e750*/  ST.E.U16 desc[UR4][R6.64+0x90], R56 ;  /* 0x0000903806007985 */ /* 0x000fe8000c101504 */
[----:B------:R-:W-:Y:S01]  /*e760*/  ST.E.U16 desc[UR4][R6.64+0x92], R55 ;  /* 0x0000923706007985 */ /* 0x000fe2000c101504 */
[----:B------:R-:W-:-:S03]  /*e770*/  LOP3.LUT R15, R13, R216, R236, 0x96, !PT ;  /* 0x000000d80d0f7212 */ /* 0x000fc600078e96ec */
[----:B------:R-:W-:Y:S01]  /*e780*/  ST.E.U16 desc[UR4][R2.64+0x90], R53 ;  /* 0x0000903502007985 */ /* 0x000fe2000c101504 */
[----:B------:R-:W-:-:S03]  /*e790*/  LOP3.LUT R27, R67, R221, R12, 0x96, !PT ;  /* 0x000000dd431b7212 */ /* 0x000fc600078e960c */
[----:B------:R-:W-:Y:S01]  /*e7a0*/  ST.E.U16 desc[UR4][R2.64+0x92], R52 ;  /* 0x0000923402007985 */ /* 0x000fe2000c101504 */
[----:B------:R-:W-:-:S03]  /*e7b0*/  IMAD.WIDE.U32 R12, R96, -0x2daee0ad, RZ ;  /* 0xd2511f53600c7825 */ /* 0x000fc600078e00ff */
[----:B------:R-:W-:Y:S01]  /*e7c0*/  ST.E.U16 desc[UR4][R4.64+0xa0], R130 ;  /* 0x0000a08204007985 */ /* 0x000fe2000c101504 */
[----:B------:R-:W-:-:S03]  /*e7d0*/  IMAD.WIDE.U32 R146, R95, -0x2daee0ad, RZ ;  /* 0xd2511f535f927825 */ /* 0x000fc600078e00ff */
[----:B------:R-:W-:Y:S01]  /*e7e0*/  ST.E.U16 desc[UR4][R4.64+0xa2], R127 ;  /* 0x0000a27f04007985 */ /* 0x000fe2000c101504 */
[----:B------:R-:W-:-:S03]  /*e7f0*/  LOP3.LUT R16, R11, R211, R118, 0x96, !PT ;  /* 0x000000d30b107212 */ /* 0x000fc600078e9676 */
[----:B------:R-:W-:Y:S01]  /*e800*/  ST.E.U16 desc[UR4][R8.64+0xa0], R124 ;  /* 0x0000a07c08007985 */ /* 0x000fe2000c101504 */
[----:B-1----:R-:W-:-:S03]  /*e810*/  LOP3.LUT R44, R59, R220, R10, 0x96, !PT ;  /* 0x000000dc3b2c7212 */ /* 0x002fc600078e960a */
[----:B------:R-:W-:Y:S04]  /*e820*/  ST.E.U16 desc[UR4][R8.64+0xa2], R123 ;  /* 0x0000a27b08007985 */ /* 0x000fe8000c101504 */
[----:B------:R-:W-:Y:S04]  /*e830*/  ST.E.U16 desc[UR4][R6.64+0xa0], R51 ;  /* 0x0000a03306007985 */ /* 0x000fe8000c101504 */
[----:B------:R-:W-:Y:S04]  /*e840*/  ST.E.U16 desc[UR4][R6.64+0xa2], R50 ;  /* 0x0000a23206007985 */ /* 0x000fe8000c101504 */
[----:B------:R-:W-:Y:S04]  /*e850*/  ST.E.U16 desc[UR4][R2.64+0xa0], R49 ;  /* 0x0000a03102007985 */ /* 0x000fe8000c101504 */
[----:B------:R-:W-:Y:S04]  /*e860*/  ST.E.U16 desc[UR4][R2.64+0xa2], R48 ;  /* 0x0000a23002007985 */ /* 0x000fe8000c101504 */
        /* <DEDUP_REMOVED lines=13> */
[----:B------:R-:W-:Y:S04]  /*e940*/  ST.E.U16 desc[UR4][R4.64+0xc0], R113 ;  /* 0x0000c07104007985 */ /* 0x000fe8000c101504 */
[----:B------:R-:W-:Y:S04]  /*e950*/  ST.E.U16 desc[UR4][R4.64+0xc2], R112 ;  /* 0x0000c27004007985 */ /* 0x000fe8000c101504 */
[----:B------:R-:W-:Y:S04]  /*e960*/  ST.E.U16 desc[UR4][R8.64+0xc0], R110 ;  /* 0x0000c06e08007985 */ /* 0x000fe8000c101504 */
[----:B------:R-:W-:Y:S01]  /*e970*/  ST.E.U16 desc[UR4][R8.64+0xc2], R111 ;  /* 0x0000c26f08007985 */ /* 0x000fe2000c101504 */
[----:B------:R-:W-:-:S03]  /*e980*/  IMAD.WIDE.U32 R140, R64, -0x326172a9, RZ ;  /* 0xcd9e8d57408c7825 */ /* 0x000fc600078e00ff */
[----:B------:R-:W-:Y:S01]  /*e990*/  ST.E.U16 desc[UR4][R6.64+0xc0], R41 ;  /* 0x0000c02906007985 */ /* 0x000fe2000c101504 */
[----:B------:R-:W-:-:S03]  /*e9a0*/  IMAD.WIDE.U32 R14, R15, -0x326172a9, RZ ;  /* 0xcd9e8d570f0e7825 */ /* 0x000fc600078e00ff */
[----:B------:R-:W-:Y:S01]  /*e9b0*/  ST.E.U16 desc[UR4][R6.64+0xc2], R40 ;  /* 0x0000c22806007985 */ /* 0x000fe2000c101504 */
[----:B------:R-:W-:-:S03]  /*e9c0*/  LOP3.LUT R90, R13, R211, R78, 0x96, !PT ;  /* 0x000000d30d5a7212 */ /* 0x000fc600078e964e */
[----:B------:R-:W-:Y:S01]  /*e9d0*/  ST.E.U16 desc[UR4][R2.64+0xc0], R25 ;  /* 0x0000c01902007985 */ /* 0x000fe2000c101504 */
[----:B------:R-:W-:-:S03]  /*e9e0*/  IMAD.WIDE.U32 R94, R27, -0x326172a9, RZ ;  /* 0xcd9e8d571b5e7825 */ /* 0x000fc600078e00ff */
[----:B------:R-:W-:Y:S01]  /*e9f0*/  ST.E.U16 desc[UR4][R2.64+0xc2], R23 ;  /* 0x0000c21702007985 */ /* 0x000fe2000c101504 */
[----:B------:R-:W-:-:S03]  /*ea00*/  LOP3.LUT R16, R45, R217, R16, 0x96, !PT ;  /* 0x000000d92d107212 */ /* 0x000fc600078e9610 */
[----:B------:R-:W-:Y:S01]  /*ea10*/  ST.E.U16 desc[UR4][R4.64+0xd0], R109 ;  /* 0x0000d06d04007985 */ /* 0x000fe2000c101504 */
[----:B------:R-:W-:-:S03]  /*ea20*/  LOP3.LUT R13, R17, R219, R62, 0x96, !PT ;  /* 0x000000db110d7212 */ /* 0x000fc600078e963e */
[----:B------:R-:W-:Y:S04]  /*ea30*/  ST.E.U16 desc[UR4][R4.64+0xd2], R108 ;  /* 0x0000d26c04007985 */ /* 0x000fe8000c101504 */
[----:B------:R-:W-:Y:S04]  /*ea40*/  ST.E.U16 desc[UR4][R8.64+0xd0], R107 ;  /* 0x0000d06b08007985 */ /* 0x000fe8000c101504 */
[----:B------:R-:W-:Y:S04]  /*ea50*/  ST.E.U16 desc[UR4][R8.64+0xd2], R106 ;  /* 0x0000d26a08007985 */ /* 0x000fe8000c101504 */
[----:B------:R-:W-:Y:S04]  /*ea60*/  ST.E.U16 desc[UR4][R6.64+0xd0], R35 ;  /* 0x0000d02306007985 */ /* 0x000fe8000c101504 */
[----:B------:R-:W-:Y:S01]  /*ea70*/  ST.E.U16 desc[UR4][R6.64+0xd2], R34 ;  /* 0x0000d22206007985 */ /* 0x000fe2000c101504 */
[----:B------:R-:W-:-:S03]  /*ea80*/  IMAD.MOV.U32 R70, RZ, RZ, R188 ;  /* 0x000000ffff467224 */ /* 0x000fc600078e00bc */
[----:B------:R-:W-:Y:S01]  /*ea90*/  ST.E.U16 desc[UR4][R2.64+0xd0], R33 ;  /* 0x0000d02102007985 */ /* 0x000fe2000c101504 */
[----:B------:R-:W-:-:S03]  /*eaa0*/  LOP3.LUT R89, R141, R220, R12, 0x96, !PT ;  /* 0x000000dc8d597212 */ /* 0x000fc600078e960c */
[----:B------:R-:W-:Y:S01]  /*eab0*/  ST.E.U16 desc[UR4][R2.64+0xd2], R32 ;  /* 0x0000d22002007985 */ /* 0x000fe2000c101504 */
[----:B------:R-:W-:-:S03]  /*eac0*/  LOP3.LUT R11, R15, R211, R118, 0x96, !PT ;  /* 0x000000d30f0b7212 */ /* 0x000fc600078e9676 */
[----:B------:R-:W-:Y:S01]  /*ead0*/  ST.E.U16 desc[UR4][R4.64+0xe0], R105 ;  /* 0x0000e06904007985 */ /* 0x000fe2000c101504 */
[----:B------:R-:W-:-:S03]  /*eae0*/  LOP3.LUT R12, R95, R220, R14, 0x96, !PT ;  /* 0x000000dc5f0c7212 */ /* 0x000fc600078e960e */
[----:B------:R-:W-:Y:S01]  /*eaf0*/  ST.E.U16 desc[UR4][R4.64+0xe2], R104 ;  /* 0x0000e26804007985 */ /* 0x000fe2000c101504 */
[----:B------:R-:W-:-:S03]  /*eb00*/  IMAD.WIDE.U32 R16, R16, -0x326172a9, RZ ;  /* 0xcd9e8d5710107825 */ /* 0x000fc600078e00ff */
[----:B------:R-:W-:Y:S01]  /*eb10*/  ST.E.U16 desc[UR4][R8.64+0xe0], R103 ;  /* 0x0000e06708007985 */ /* 0x000fe2000c101504 */
[----:B------:R-:W-:-:S03]  /*eb20*/  IMAD R188, R0, 0x2, R171 ;  /* 0x0000000200bc7824 */ /* 0x000fc600078e02ab */
[----:B------:R-:W-:Y:S01]  /*eb30*/  ST.E.U16 desc[UR4][R8.64+0xe2], R102 ;  /* 0x0000e26608007985 */ /* 0x000fe2000c101504 */
[----:B------:R-:W-:-:S03]  /*eb40*/  IMAD.WIDE.U32 R14, R13, -0x326172a9, RZ ;  /* 0xcd9e8d570d0e7825 */ /* 0x000fc600078e00ff */
[----:B------:R-:W-:Y:S04]  /*eb50*/  ST.E.U16 desc[UR4][R6.64+0xe0], R31 ;  /* 0x0000e01f06007985 */ /* 0x000fe8000c101504 */
[----:B------:R-:W-:Y:S04]  /*eb60*/  ST.E.U16 desc[UR4][R6.64+0xe2], R30 ;  /* 0x0000e21e06007985 */ /* 0x000fe8000c101504 */
[----:B------:R1:W-:Y:S04]  /*eb70*/  ST.E.U16 desc[UR4][R2.64+0xe0], R22 ;  /* 0x0000e01602007985 */ /* 0x0003e8000c101504 */
[----:B------:R2:W-:Y:S01]  /*eb80*/  ST.E.U16 desc[UR4][R2.64+0xe2], R21 ;  /* 0x0000e21502007985 */ /* 0x0005e2000c101504 */
[----:B------:R-:W-:-:S03]  /*eb90*/  IMAD.WIDE.U32 R10, R11, -0x2daee0ad, RZ ;  /* 0xd2511f530b0a7825 */ /* 0x000fc600078e00ff */
[----:B------:R-:W-:Y:S04]  /*eba0*/  ST.E.U16 desc[UR4][R4.64+0xf0], R101 ;  /* 0x0000f06504007985 */ /* 0x000fe8000c101504 */
[----:B------:R-:W-:Y:S01]  /*ebb0*/  ST.E.U16 desc[UR4][R4.64+0xf2], R100 ;  /* 0x0000f26404007985 */ /* 0x000fe2000c101504 */
[----:B------:R-:W-:-:S03]  /*ebc0*/  LOP3.LUT R0, R16, 0xffff, RZ, 0xc0, !PT ;  /* 0x0000ffff10007812 */ /* 0x000fc600078ec0ff */
[----:B------:R-:W-:Y:S04]  /*ebd0*/  ST.E.U16 desc[UR4][R8.64+0xf0], R99 ;  /* 0x0000f06308007985 */ /* 0x000fe8000c101504 */
[----:B------:R-:W-:Y:S01]  /*ebe0*/  ST.E.U16 desc[UR4][R8.64+0xf2], R98 ;  /* 0x0000f26208007985 */ /* 0x000fe2000c101504 */
[----:B------:R-:W-:-:S03]  /*ebf0*/  LOP3.LUT R14, R17, R222, R14, 0x96, !PT ;  /* 0x000000de110e7212 */ /* 0x000fc600078e960e */
[----:B------:R-:W-:Y:S04]  /*ec00*/  ST.E.U16 desc[UR4][R6.64+0xf0], R29 ;  /* 0x0000f01d06007985 */ /* 0x000fe8000c101504 */
[----:B------:R-:W-:Y:S04]  /*ec10*/  ST.E.U16 desc[UR4][R6.64+0xf2], R28 ;  /* 0x0000f21c06007985 */ /* 0x000fe8000c101504 */
[----:B------:R3:W-:Y:S04]  /*ec20*/  ST.E.U16 desc[UR4][R2.64+0xf0], R19 ;  /* 0x0000f01302007985 */ /* 0x0007e8000c101504 */
[----:B------:R4:W-:Y:S01]  /*ec30*/  ST.E.U16 desc[UR4][R2.64+0xf2], R18 ;  /* 0x0000f21202007985 */ /* 0x0009e2000c101504 */
[----:B------:R-:W-:-:S03]  /*ec40*/  SHF.R.U32.HI R17, RZ, 0x10, R16 ;  /* 0x00000010ff117819 */ /* 0x000fc60000011610 */
[----:B------:R-:W4:Y:S04]  /*ec50*/  LDSM.16.MT88.4 R28, [R171+0x4000] ;  /* 0x00400000ab1c783b */ /* 0x000f280000004200 */
[----:B------:R-:W4:Y:S01]  /*ec60*/  LDSM.16.MT88.4 R32, [R188+0x4000] ;  /* 0x00400000bc20783b */ /* 0x000f220000004200 */
[----:B------:R-:W-:Y:S01]  /*ec70*/  LOP3.LUT R88, R11, R219, R66, 0x96, !PT ;  /* 0x000000db0b587212 */ /* 0x000fe200078e9642 */
[----:B------:R-:W-:Y:S01]  /*ec80*/  IMAD.WIDE.U32 R136, R12, -0x2daee0ad, RZ ;  /* 0xd2511f530c887825 */ /* 0x000fe200078e00ff */
[----:B-1----:R-:W-:Y:S01]  /*ec90*/  SHF.R.U32.HI R22, RZ, 0x8, R0 ;  /* 0x00000008ff167819 */ /* 0x002fe20000011600 */
[----:B------:R-:W1:Y:S01]  /*eca0*/  LDSM.16.MT88.4 R40, [R171+0x4400] ;  /* 0x00440000ab28783b */ /* 0x000e620000004200 */
[----:B------:R-:W-:Y:S02]  /*ecb0*/  LOP3.LUT R11, R15, R218, R58, 0x96, !PT ;  /* 0x000000da0f0b7212 */ /* 0x000fe400078e963a */
[----:B------:R-:W-:-:S02]  /*ecc0*/  LOP3.LUT R25, R16, 0xff, RZ, 0xc0, !PT ;  /* 0x000000ff10197812 */ /* 0x000fc400078ec0ff */
[----:B------:R-:W-:Y:S02]  /*ecd0*/  SHF.R.U32.HI R23, RZ, 0x18, R16 ;  /* 0x00000018ff177819 */ /* 0x000fe40000011610 */
[C---:B------:R-:W-:Y:S02]  /*ece0*/  LOP3.LUT R0, R14.reuse, 0xffff, RZ, 0xc0, !PT ;  /* 0x0000ffff0e007812 */ /* 0x040fe400078ec0ff */
[----:B------:R-:W-:Y:S02]  /*ecf0*/  SHF.R.U32.HI R16, RZ, 0x10, R14 ;  /* 0x00000010ff107819 */ /* 0x000fe4000001160e */
[----:B--2---:R-:W-:Y:S01]  /*ed00*/  LOP3.LUT R21, R17, 0xff, RZ, 0xc0, !PT ;  /* 0x000000ff11157812 */ /* 0x004fe200078ec0ff */
[----:B------:R-:W-:Y:S01]  /*ed10*/  IMAD.MOV.U32 R72, RZ, RZ, R166 ;  /* 0x000000ffff487224 */ /* 0x000fe200078e00a6 */
[----:B------:R-:W-:Y:S01]  /*ed20*/  LOP3.LUT R76, R137, R217, R10, 0x96, !PT ;  /* 0x000000d9894c7212 */ /* 0x000fe200078e960a */
[----:B------:R-:W-:Y:S01]  /*ed30*/  IMAD.WIDE.U32 R10, R11, -0x2daee0ad, RZ ;  /* 0xd2511f530b0a7825 */ /* 0x000fe200078e00ff */
[----:B---3--:R-:W-:-:S02]  /*ed40*/  LOP3.LUT R19, R14, 0xff, RZ, 0xc0, !PT ;  /* 0x000000ff0e137812 */ /* 0x008fc400078ec0ff */
[----:B----4-:R-:W-:Y:S02]  /*ed50*/  SHF.R.U32.HI R18, RZ, 0x8, R0 ;  /* 0x00000008ff127819 */ /* 0x010fe40000011600 */
[----:B------:R-:W-:Y:S02]  /*ed60*/  SHF.R.U32.HI R17, RZ, 0x18, R14 ;  /* 0x00000018ff117819 */ /* 0x000fe4000001160e */
[----:B------:R-:W-:Y:S02]  /*ed70*/  LOP3.LUT R14, R16, 0xff, RZ, 0xc0, !PT ;  /* 0x000000ff100e7812 */ /* 0x000fe400078ec0ff */
[----:B------:R-:W-:Y:S02]  /*ed80*/  PRMT R0, R25, 0x5410, R22 ;  /* 0x0000541019007816 */ /* 0x000fe40000000016 */
[----:B------:R-:W-:Y:S02]  /*ed90*/  PRMT R166, R199, 0x7054, R199 ;  /* 0x00007054c7a67816 */ /* 0x000fe400000000c7 */
[----:B------:R-:W-:-:S02]  /*eda0*/  PRMT R16, R21, 0x5410, R23 ;  /* 0x0000541015107816 */ /* 0x000fc40000000017 */
[----:B------:R-:W-:Y:S01]  /*edb0*/  PRMT R18, R19, 0x5410, R18 ;  /* 0x0000541013127816 */ /* 0x000fe20000000012 */
[----:B------:R-:W-:Y:S01]  /*edc0*/  IMAD.WIDE.U32 R12, R74, -0x2daee0ad, RZ ;  /* 0xd2511f534a0c7825 */ /* 0x000fe200078e00ff */
[----:B------:R-:W-:Y:S02]  /*edd0*/  LOP3.LUT R15, R11, R223, R44, 0x96, !PT ;  /* 0x000000df0b0f7212 */ /* 0x000fe400078e962c */
[----:B------:R-:W-:Y:S01]  /*ede0*/  LOP3.LUT R25, R10, 0xffff, RZ, 0xc0, !PT ;  /* 0x0000ffff0a197812 */ /* 0x000fe200078ec0ff */
[----:B------:R-:W2:Y:S01]  /*edf0*/  LDSM.16.MT88.4 R44, [R188+0x4400] ;  /* 0x00440000bc2c783b */ /* 0x000ea20000004200 */
[--C-:B------:R-:W-:Y:S02]  /*ee00*/  HSET2.LE.AND R0, R0, R166.reuse, PT ;  /* 0x000000a600007233 */ /* 0x100fe40003803000 */
[----:B------:R-:W-:Y:S02]  /*ee10*/  HSET2.LE.AND R11, R16, R166, PT ;  /* 0x000000a6100b7233 */ /* 0x000fe40003803000 */
[----:B------:R-:W-:-:S02]  /*ee20*/  PRMT R17, R14, 0x5410, R17 ;  /* 0x000054100e117816 */ /* 0x000fc40000000011 */
[----:B------:R-:W-:Y:S02]  /*ee30*/  HSET2.LE.AND R14, R18, R166, PT ;  /* 0x000000a6120e7233 */ /* 0x000fe40003803000 */
[----:B------:R-:W-:Y:S02]  /*ee40*/  LOP3.LUT R24, R13, R223, R26, 0x96, !PT ;  /* 0x000000df0d187212 */ /* 0x000fe400078e961a */
[----:B------:R-:W-:Y:S02]  /*ee50*/  LOP3.LUT R18, R158, R0, RZ, 0xc0, !PT ;  /* 0x000000009e127212 */ /* 0x000fe400078ec0ff */
[----:B------:R-:W-:Y:S02]  /*ee60*/  LOP3.LUT R48, R10, 0xff, RZ, 0xc0, !PT ;  /* 0x000000ff0a307812 */ /* 0x000fe400078ec0ff */
[--C-:B------:R-:W-:Y:S02]  /*ee70*/  SHF.R.U32.HI R26, RZ, 0x10, R10.reuse ;  /* 0x00000010ff1a7819 */ /* 0x100fe4000001160a */
[----:B------:R-:W-:-:S02]  /*ee80*/  SHF.R.U32.HI R27, RZ, 0x18, R10 ;  /* 0x00000018ff1b7819 */ /* 0x000fc4000001160a */
[----:B------:R-:W-:Y:S02]  /*ee90*/  LOP3.LUT R19, R157, R11, RZ, 0xc0, !PT ;  /* 0x0000000b9d137212 */ /* 0x000fe400078ec0ff */
[----:B------:R-:W-:Y:S02]  /*eea0*/  LOP3.LUT R0, R20, 0xffff, RZ, 0xc0, !PT ;  /* 0x0000ffff14007812 */ /* 0x000fe400078ec0ff */
[----:B------:R-:W-:Y:S02]  /*eeb0*/  SHF.R.U32.HI R11, RZ, 0x8, R77 ;  /* 0x00000008ff0b7819 */ /* 0x000fe4000001164d */
[----:B------:R-:W-:Y:S02]  /*eec0*/  SHF.R.U32.HI R10, RZ, 0x10, R20 ;  /* 0x00000010ff0a7819 */ /* 0x000fe40000011614 */
[----:B------:R-:W-:Y:S02]  /*eed0*/  LOP3.LUT R16, R160, R14, RZ, 0xc0, !PT ;  /* 0x0000000ea0107212 */ /* 0x000fe400078ec0ff */
[----:B------:R-:W-:-:S02]  /*eee0*/  LOP3.LUT R14, R80, 0xff, RZ, 0xc0, !PT ;  /* 0x000000ff500e7812 */ /* 0x000fc400078ec0ff */
[----:B------:R-:W-:Y:S02]  /*eef0*/  SHF.R.U32.HI R22, RZ, 0x8, R0 ;  /* 0x00000008ff167819 */ /* 0x000fe40000011600 */
[----:B------:R-:W-:Y:S02]  /*ef00*/  SHF.R.U32.HI R21, RZ, 0x18, R20 ;  /* 0x00000018ff157819 */ /* 0x000fe40000011614 */
[----:B------:R-:W-:Y:S02]  /*ef10*/  LOP3.LUT R10, R10, 0xff, RZ, 0xc0, !PT ;  /* 0x000000ff0a0a7812 */ /* 0x000fe400078ec0ff */
[----:B------:R-:W-:Y:S02]  /*ef20*/  PRMT R0, R84, 0x5410, R11 ;  /* 0x0000541054007816 */ /* 0x000fe4000000000b */
[----:B------:R-:W-:Y:S02]  /*ef30*/  HSET2.LE.AND R17, R17, R166, PT ;  /* 0x000000a611117233 */ /* 0x000fe40003803000 */
[----:B------:R-:W-:-:S02]  /*ef40*/  LOP3.LUT R23, R20, 0xff, RZ, 0xc0, !PT ;  /* 0x000000ff14177812 */ /* 0x000fc400078ec0ff */
[----:B------:R-:W-:Y:S02]  /*ef50*/  PRMT R11, R14, 0x5410, R83 ;  /* 0x000054100e0b7816 */ /* 0x000fe40000000053 */
[----:B------:R-:W-:Y:S02]  /*ef60*/  PRMT R14, R10, 0x5410, R21 ;  /* 0x000054100a0e7816 */ /* 0x000fe40000000015 */
[--C-:B------:R-:W-:Y:S02]  /*ef70*/  HSET2.LE.AND R0, R0, R166.reuse, PT ;  /* 0x000000a600007233 */ /* 0x100fe40003803000 */
[----:B------:R-:W-:Y:S02]  /*ef80*/  PRMT R20, R23, 0x5410, R22 ;  /* 0x0000541017147816 */ /* 0x000fe40000000016 */
[----:B------:R-:W-:Y:S02]  /*ef90*/  LOP3.LUT R17, R159, R17, RZ, 0xc0, !PT ;  /* 0x000000119f117212 */ /* 0x000fe400078ec0ff */
[----:B------:R-:W-:-:S02]  /*efa0*/  HSET2.LE.AND R10, R11, R166, PT ;  /* 0x000000a60b0a7233 */ /* 0x000fc40003803000 */
[--C-:B------:R-:W-:Y:S02]  /*efb0*/  HSET2.LE.AND R14, R14, R166.reuse, PT ;  /* 0x000000a60e0e7233 */ /* 0x100fe40003803000 */
[----:B------:R-:W-:Y:S02]  /*efc0*/  LOP3.LUT R22, R70, R0, RZ, 0xc0, !PT ;  /* 0x0000000046167212 */ /* 0x000fe400078ec0ff */
[----:B------:R-:W-:Y:S02]  /*efd0*/  HSET2.LE.AND R11, R20, R166, PT ;  /* 0x000000a6140b7233 */ /* 0x000fe40003803000 */
[----:B------:R-:W-:Y:S02]  /*efe0*/  LOP3.LUT R0, R15, 0xffff, RZ, 0xc0, !PT ;  /* 0x0000ffff0f007812 */ /* 0x000fe400078ec0ff */
[----:B------:R-:W-:Y:S01]  /*eff0*/  LOP3.LUT R23, R69, R10, RZ, 0xc0, !PT ;  /* 0x0000000a45177212 */ /* 0x000fe200078ec0ff */
[----:B------:R-:W-:Y:S01]  /*f000*/  HMMA.16816.F32 R64, R16, R28, RZ ;  /* 0x0000001c1040723c */ /* 0x000fe200000018ff */
[----:B------:R-:W-:-:S02]  /*f010*/  SHF.R.U32.HI R25, RZ, 0x8, R25 ;  /* 0x00000008ff197819 */ /* 0x000fc40000011619 */
[----:B------:R-:W-:Y:S02]  /*f020*/  SHF.R.U32.HI R10, RZ, 0x10, R15 ;  /* 0x00000010ff0a7819 */ /* 0x000fe4000001160f */
[----:B------:R-:W-:Y:S01]  /*f030*/  LOP3.LUT R21, R189, R14, RZ, 0xc0, !PT ;  /* 0x0000000ebd157212 */ /* 0x000fe200078ec0ff */
[----:B------:R-:W-:Y:S01]  /*f040*/  HMMA.16816.F32 R52, R16, R32, RZ ;  /* 0x000000201034723c */ /* 0x000fe200000018ff */
[----:B------:R-:W-:Y:S02]  /*f050*/  SHF.R.U32.HI R14, RZ, 0x8, R0 ;  /* 0x00000008ff0e7819 */ /* 0x000fe40000011600 */
[----:B------:R-:W-:-:S03]  /*f060*/  LOP3.LUT R20, R71, R11, RZ, 0xc0, !PT ;  /* 0x0000000b47147212 */ /* 0x000fc600078ec0ff */
[----:B------:R-:W-:Y:S01]  /*f070*/  HMMA.16816.F32 R60, R16, R30, RZ ;  /* 0x0000001e103c723c */ /* 0x000fe200000018ff */
[----:B------:R-:W-:Y:S02]  /*f080*/  LOP3.LUT R26, R26, 0xff, RZ, 0xc0, !PT ;  /* 0x000000ff1a1a7812 */ /* 0x000fe400078ec0ff */
[----:B------:R-:W-:-:S03]  /*f090*/  SHF.R.U32.HI R11, RZ, 0x18, R15 ;  /* 0x00000018ff0b7819 */ /* 0x000fc6000001160f */
[----:B------:R-:W-:Y:S01]  /*f0a0*/  HMMA.16816.F32 R56, R16, R34, RZ ;  /* 0x000000221038723c */ /* 0x000fe200000018ff */
[----:B------:R-:W-:Y:S02]  /*f0b0*/  LOP3.LUT R10, R10, 0xff, RZ, 0xc0, !PT ;  /* 0x000000ff0a0a7812 */ /* 0x000fe400078ec0ff */
[----:B------:R-:W-:-:S04]  /*f0c0*/  PRMT R0, R48, 0x5410, R25 ;  /* 0x0000541030007816 */ /* 0x000fc80000000019 */
[----:B------:R-:W-:Y:S02]  /*f0d0*/  LOP3.LUT R16, R15, 0xff, RZ, 0xc0, !PT ;  /* 0x000000ff0f107812 */ /* 0x000fe400078ec0ff */
[----:B------:R-:W-:Y:S02]  /*f0e0*/  PRMT R17, R26, 0x5410, R27 ;  /* 0x000054101a117816 */ /* 0x000fe4000000001b */
[----:B------:R-:W-:Y:S02]  /*f0f0*/  PRMT R15, R16, 0x5410, R14 ;  /* 0x00005410100f7816 */ /* 0x000fe4000000000e */
[----:B------:R-:W-:Y:S02]  /*f100*/  PRMT R14, R10, 0x5410, R11 ;  /* 0x000054100a0e7816 */ /* 0x000fe4000000000b */
[--C-:B------:R-:W-:Y:S02]  /*f110*/  HSET2.LE.AND R0, R0, R166.reuse, PT ;  /* 0x000000a600007233 */ /* 0x100fe40003803000 */
[----:B------:R-:W-:-:S02]  /*f120*/  HSET2.LE.AND R11, R15, R166, PT ;  /* 0x000000a60f0b7233 */ /* 0x000fc40003803000 */
[C---:B------:R-:W-:Y:S02]  /*f130*/  LOP3.LUT R16, R12.reuse, 0xffff, RZ, 0xc0, !PT ;  /* 0x0000ffff0c107812 */ /* 0x040fe400078ec0ff */
[--C-:B------:R-:W-:Y:S02]  /*f140*/  HSET2.LE.AND R10, R17, R166.reuse, PT ;  /* 0x000000a6110a7233 */ /* 0x100fe40003803000 */
[----:B------:R-:W-:Y:S02]  /*f150*/  HSET2.LE.AND R13, R14, R166, PT ;  /* 0x000000a60e0d7233 */ /* 0x000fe40003803000 */
[----:B------:R-:W-:Y:S02]  /*f160*/  SHF.R.U32.HI R18, RZ, 0x10, R12 ;  /* 0x00000010ff127819 */ /* 0x000fe4000001160c */
[----:B------:R-:W-:Y:S02]  /*f170*/  LOP3.LUT R14, R161, R0, RZ, 0xc0, !PT ;  /* 0x00000000a10e7212 */ /* 0x000fe400078ec0ff */
[----:B------:R-:W-:-:S02]  /*f180*/  LOP3.LUT R26, R12, 0xff, RZ, 0xc0, !PT ;  /* 0x000000ff0c1a7812 */ /* 0x000fc400078ec0ff */
[----:B------:R-:W-:Y:S02]  /*f190*/  SHF.R.U32.HI R25, RZ, 0x18, R12 ;  /* 0x00000018ff197819 */ /* 0x000fe4000001160c */
[----:B------:R-:W-:Y:S02]  /*f1a0*/  LOP3.LUT R0, R24, 0xffff, RZ, 0xc0, !PT ;  /* 0x0000ffff18007812 */ /* 0x000fe400078ec0ff */
[----:B------:R-:W-:Y:S02]  /*f1b0*/  LOP3.LUT R12, R164, R11, RZ, 0xc0, !PT ;  /* 0x0000000ba40c7212 */ /* 0x000fe400078ec0ff */
[----:B------:R-:W-:Y:S02]  /*f1c0*/  LOP3.LUT R15, R162, R10, RZ, 0xc0, !PT ;  /* 0x0000000aa20f7212 */ /* 0x000fe400078ec0ff */
[----:B------:R-:W-:Y:S02]  /*f1d0*/  SHF.R.U32.HI R11, RZ, 0x8, R16 ;  /* 0x00000008ff0b7819 */ /* 0x000fe40000011610 */
[----:B------:R-:W-:-:S02]  /*f1e0*/  LOP3.LUT R16, R18, 0xff, RZ, 0xc0, !PT ;  /* 0x000000ff12107812 */ /* 0x000fc400078ec0ff */
[----:B------:R-:W-:Y:S02]  /*f1f0*/  SHF.R.U32.HI R10, RZ, 0x10, R24 ;  /* 0x00000010ff0a7819 */ /* 0x000fe40000011618 */
[----:B------:R-:W-:Y:S02]  /*f200*/  LOP3.LUT R19, R24, 0xff, RZ, 0xc0, !PT ;  /* 0x000000ff18137812 */ /* 0x000fe400078ec0ff */
[----:B------:R-:W-:Y:S02]  /*f210*/  SHF.R.U32.HI R18, RZ, 0x8, R0 ;  /* 0x00000008ff127819 */ /* 0x000fe40000011600 */
[----:B------:R-:W-:Y:S02]  /*f220*/  PRMT R0, R26, 0x5410, R11 ;  /* 0x000054101a007816 */ /* 0x000fe4000000000b */
[----:B------:R-:W-:Y:S02]  /*f230*/  SHF.R.U32.HI R17, RZ, 0x18, R24 ;  /* 0x00000018ff117819 */ /* 0x000fe40000011618 */
[----:B------:R-:W-:-:S02]  /*f240*/  LOP3.LUT R10, R10, 0xff, RZ, 0xc0, !PT ;  /* 0x000000ff0a0a7812 */ /* 0x000fc400078ec0ff */
[----:B------:R-:W-:Y:S02]  /*f250*/  PRMT R11, R16, 0x5410, R25 ;  /* 0x00005410100b7816 */ /* 0x000fe40000000019 */
[----:B------:R-:W-:Y:S01]  /*f260*/  PRMT R16, R19, 0x5410, R18 ;  /* 0x0000541013107816 */ /* 0x000fe20000000012 */
[----:B------:R-:W-:Y:S01]  /*f270*/  IMAD.MOV.U32 R126, RZ, RZ, R86 ;  /* 0x000000ffff7e7224 */ /* 0x000fe200078e0056 */
[----:B------:R-:W-:Y:S01]  /*f280*/  PRMT R17, R10, 0x5410, R17 ;  /* 0x000054100a117816 */ /* 0x000fe20000000011 */
[----:B------:R-:W-:Y:S01]  /*f290*/  IMAD.MOV.U32 R97, RZ, RZ, R85 ;  /* 0x000000ffff617224 */ /* 0x000fe200078e0055 */
[--C-:B------:R-:W-:Y:S01]  /*f2a0*/  HSET2.LE.AND R10, R11, R166.reuse, PT ;  /* 0x000000a60b0a7233 */ /* 0x100fe20003803000 */
[----:B------:R-:W-:Y:S01]  /*f2b0*/  IMAD.MOV.U32 R96, RZ, RZ, R72 ;  /* 0x000000ffff607224 */ /* 0x000fe200078e0048 */
[----:B------:R-:W-:Y:S01]  /*f2c0*/  LOP3.LUT R13, R163, R13, RZ, 0xc0, !PT ;  /* 0x0000000da30d7212 */ /* 0x000fe200078ec0ff */
[----:B------:R-:W-:Y:S01]  /*f2d0*/  HMMA.16816.F32 R68, R20, R28, RZ ;  /* 0x0000001c1444723c */ /* 0x000fe200000018ff */
[--C-:B------:R-:W-:Y:S01]  /*f2e0*/  HSET2.LE.AND R11, R16, R166.reuse, PT ;  /* 0x000000a6100b7233 */ /* 0x100fe20003803000 */
[----:B------:R-:W3:Y:S01]  /*f2f0*/  LDSM.16.MT88.4 R24, [R171+0x4800] ;  /* 0x00480000ab18783b */ /* 0x000ee20000004200 */
[----:B------:R-:W-:-:S02]  /*f300*/  HSET2.LE.AND R0, R0, R166, PT ;  /* 0x000000a600007233 */ /* 0x000fc40003803000 */
[----:B------:R-:W-:Y:S01]  /*f310*/  LOP3.LUT R19, R170, R10, RZ, 0xc0, !PT ;  /* 0x0000000aaa137212 */ /* 0x000fe200078ec0ff */
[----:B------:R-:W-:Y:S01]  /*f320*/  HMMA.16816.F32 R48, R20, R32, RZ ;  /* 0x000000201430723c */ /* 0x000fe200000018ff */
[----:B------:R-:W-:Y:S01]  /*f330*/  LOP3.LUT R16, R116, R11, RZ, 0xc0, !PT ;  /* 0x0000000b74107212 */ /* 0x000fe200078ec0ff */
[----:B------:R-:W-:Y:S01]  /*f340*/  IMAD.WIDE.U32 R10, R76, -0x326172a9, RZ ;  /* 0xcd9e8d574c0a7825 */ /* 0x000fe200078e00ff */
[----:B------:R-:W-:Y:S01]  /*f350*/  LOP3.LUT R18, R126, R0, RZ, 0xc0, !PT ;  /* 0x000000007e127212 */ /* 0x000fe200078ec0ff */
[----:B------:R-:W-:Y:S02]  /*f360*/  LDSM.16.MT88.4 R160, [R171+0x5c00] ;  /* 0x005c0000aba0783b */ /* 0x000fe40000004200 */
[----:B-1----:R-:W-:Y:S01]  /*f370*/  HMMA.16816.F32 R84, R12, R40, R64 ;  /* 0x000000280c54723c */ /* 0x002fe20000001840 */
[----:B------:R-:W-:-:S05]  /*f380*/  LOP3.LUT R0, R10, 0xffff, RZ, 0xc0, !PT ;  /* 0x0000ffff0a007812 */ /* 0x000fca00078ec0ff */
[C---:B--2---:R-:W-:Y:S06]  /*f390*/  HMMA.16816.F32 R64, R12.reuse, R44, R52 ;  /* 0x0000002c0c40723c */ /* 0x044fec0000001834 */
[----:B------:R-:W-:Y:S01]  /*f3a0*/  HMMA.16816.F32 R60, R12, R42, R60 ;  /* 0x0000002a0c3c723c */ /* 0x000fe2000000183c */
[----:B------:R-:W-:-:S05]  /*f3b0*/  IMAD.WIDE.U32 R54, R89, -0x2daee0ad, RZ ;  /* 0xd2511f5359367825 */ /* 0x000fca00078e00ff */
[----:B------:R-:W-:Y:S06]  /*f3c0*/  HMMA.16816.F32 R56, R12, R46, R56 ;  /* 0x0000002e0c38723c */ /* 0x000fec0000001838 */
[C---:B------:R-:W-:Y:S01]  /*f3d0*/  HMMA.16816.F32 R72, R20.reuse, R34, RZ ;  /* 0x000000221448723c */ /* 0x040fe200000018ff */
[----:B------:R-:W-:Y:S01]  /*f3e0*/  IMAD.WIDE.U32 R12, R88, -0x326172a9, RZ ;  /* 0xcd9e8d57580c7825 */ /* 0x000fe200078e00ff */
[----:B------:R-:W1:Y:S03]  /*f3f0*/  LDSM.16.MT88.4 R32, [R188+0x4800] ;  /* 0x00480000bc20783b */ /* 0x000e660000004200 */
[----:B------:R-:W-:Y:S01]  /*f400*/  IMAD.WIDE.U32 R14, R90, -0x2daee0ad, RZ ;  /* 0xd2511f535a0e7825 */ /* 0x000fe200078e00ff */
[----:B------:R-:W-:Y:S03]  /*f410*/  HMMA.16816.F32 R80, R20, R30, RZ ;  /* 0x0000001e1450723c */ /* 0x000fe600000018ff */
[----:B------:R-:W-:-:S04]  /*f420*/  IMAD.WIDE.U32 R100, R93, -0x326172a9, RZ ;  /* 0xcd9e8d575d647825 */ /* 0x000fc800078e00ff */
[----:B------:R-:W-:Y:S01]  /*f430*/  LOP3.LUT R30, R13, R218, R94, 0x96, !PT ;  /* 0x000000da0d1e7212 */ /* 0x000fe200078e965e */
[----:B------:R-:W-:Y:S01]  /*f440*/  IMAD.WIDE.U32 R20, R91, -0x326172a9, RZ ;  /* 0xcd9e8d575b147825 */ /* 0x000fe200078e00ff */
[----:B------:R-:W-:Y:S02]  /*f450*/  SHF.R.U32.HI R13, RZ, 0x8, R0 ;  /* 0x00000008ff0d7819 */ /* 0x000fe40000011600 */
[----:B------:R-:W-:Y:S02]  /*f460*/  LOP3.LUT R22, R15, R219, R144, 0x96, !PT ;  /* 0x000000db0f167212 */ /* 0x000fe400078e9690 */
[----:B------:R-:W-:Y:S02]  /*f470*/  LOP3.LUT R0, R11, R222, R12, 0x96, !PT ;  /* 0x000000de0b007212 */ /* 0x000fe400078e960c */
[----:B------:R-:W-:Y:S02]  /*f480*/  LOP3.LUT R15, R55, R217, R14, 0x96, !PT ;  /* 0x000000d9370f7212 */ /* 0x000fe400078e960e */
[----:B------:R-:W-:-:S02]  /*f490*/  LOP3.LUT R14, R10, 0xff, RZ, 0xc0, !PT ;  /* 0x000000ff0a0e7812 */ /* 0x000fc400078ec0ff */
[--C-:B------:R-:W-:Y:S02]  /*f4a0*/  SHF.R.U32.HI R12, RZ, 0x10, R10.reuse ;  /* 0x00000010ff0c7819 */ /* 0x100fe4000001160a */
[----:B------:R-:W-:Y:S02]  /*f4b0*/  SHF.R.U32.HI R28, RZ, 0x18, R10 ;  /* 0x00000018ff1c7819 */ /* 0x000fe4000001160a */
[----:B------:R-:W-:Y:S02]  /*f4c0*/  LOP3.LUT R10, R0, 0xffff, RZ, 0xc0, !PT ;  /* 0x0000ffff000a7812 */ /* 0x000fe400078ec0ff */
[----:B------:R-:W-:Y:S02]  /*f4d0*/  SHF.R.U32.HI R11, RZ, 0x10, R0 ;  /* 0x00000010ff0b7819 */ /* 0x000fe40000011600 */
[----:B------:R-:W-:Y:S02]  /*f4e0*/  HSET2.LE.AND R17, R17, R166, PT ;  /* 0x000000a611117233 */ /* 0x000fe40003803000 */
[----:B------:R-:W-:-:S02]  /*f4f0*/  LOP3.LUT R31, R101, R220, R20, 0x96, !PT ;  /* 0x000000dc651f7212 */ /* 0x000fc400078e9614 */
[----:B------:R-:W-:Y:S02]  /*f500*/  LOP3.LUT R52, R21, R211, R118, 0x96, !PT ;  /* 0x000000d315347212 */ /* 0x000fe400078e9676 */
[----:B------:R-:W-:Y:S02]  /*f510*/  PRMT R20, R14, 0x5410, R13 ;  /* 0x000054100e147816 */ /* 0x000fe4000000000d */
[----:B------:R-:W-:Y:S02]  /*f520*/  LOP3.LUT R14, R0, 0xff, RZ, 0xc0, !PT ;  /* 0x000000ff000e7812 */ /* 0x000fe400078ec0ff */
[----:B------:R-:W-:Y:S02]  /*f530*/  SHF.R.U32.HI R13, RZ, 0x18, R0 ;  /* 0x00000018ff0d7819 */ /* 0x000fe40000011600 */
[----:B------:R-:W-:Y:S01]  /*f540*/  LOP3.LUT R21, R12, 0xff, RZ, 0xc0, !PT ;  /* 0x000000ff0c157812 */ /* 0x000fe200078ec0ff */
[----:B------:R-:W-:Y:S01]  /*f550*/  IMAD.WIDE.U32 R22, R22, -0x326172a9, RZ ;  /* 0xcd9e8d5716167825 */ /* 0x000fe200078e00ff */
[----:B------:R-:W-:-:S02]  /*f560*/  SHF.R.U32.HI R12, RZ, 0x8, R10 ;  /* 0x00000008ff0c7819 */ /* 0x000fc4000001160a */
[----:B------:R-:W-:Y:S01]  /*f570*/  LOP3.LUT R0, R11, 0xff, RZ, 0xc0, !PT ;  /* 0x000000ff0b007812 */ /* 0x000fe200078ec0ff */
[----:B------:R-:W-:Y:S01]  /*f580*/  IMAD.WIDE.U32 R10, R15, -0x326172a9, RZ ;  /* 0xcd9e8d570f0a7825 */ /* 0x000fe200078e00ff */
[----:B------:R-:W-:Y:S02]  /*f590*/  LOP3.LUT R17, R92, R17, RZ, 0xc0, !PT ;  /* 0x000000115c117212 */ /* 0x000fe400078ec0ff */
[----:B------:R-:W-:Y:S02]  /*f5a0*/  PRMT R12, R14, 0x5410, R12 ;  /* 0x000054100e0c7816 */ /* 0x000fe4000000000c */
[----:B------:R-:W-:Y:S02]  /*f5b0*/  PRMT R13, R0, 0x5410, R13 ;  /* 0x00005410000d7816 */ /* 0x000fe4000000000d */
[----:B------:R-:W-:Y:S02]  /*f5c0*/  LOP3.LUT R0, R11, R222, R22, 0x96, !PT ;  /* 0x000000de0b007212 */ /* 0x000fe400078e9616 */
[----:B------:R-:W-:Y:S01]  /*f5d0*/  PRMT R15, R21, 0x5410, R28 ;  /* 0x00005410150f7816 */ /* 0x000fe2000000001c */
[----:B------:R-:W-:Y:S01]  /*f5e0*/  HMMA.16816.F32 R68, R16, R40, R68 ;  /* 0x000000281044723c */ /* 0x000fe20000001844 */
[----:B------:R-:W-:-:S02]  /*f5f0*/  LOP3.LUT R21, R10, 0xffff, RZ, 0xc0, !PT ;  /* 0x0000ffff0a157812 */ /* 0x000fc400078ec0ff */
[----:B------:R-:W-:Y:S02]  /*f600*/  LOP3.LUT R29, R10, 0xff, RZ, 0xc0, !PT ;  /* 0x000000ff0a1d7812 */ /* 0x000fe400078ec0ff */
[--C-:B------:R-:W-:Y:S01]  /*f610*/  SHF.R.U32.HI R22, RZ, 0x10, R10.reuse ;  /* 0x00000010ff167819 */ /* 0x100fe2000001160a */
[C---:B------:R-:W-:Y:S01]  /*f620*/  HMMA.16816.F32 R88, R16.reuse, R44, R48 ;  /* 0x0000002c1058723c */ /* 0x040fe20000001830 */
[--C-:B------:R-:W-:Y:S02]  /*f630*/  HSET2.LE.AND R11, R12, R166.reuse, PT ;  /* 0x000000a60c0b7233 */ /* 0x100fe40003803000 */
[----:B------:R-:W-:Y:S02]  /*f640*/  SHF.R.U32.HI R28, RZ, 0x18, R10 ;  /* 0x00000018ff1c7819 */ /* 0x000fe4000001160a */
[----:B------:R-:W-:Y:S01]  /*f650*/  LOP3.LUT R10, R0, 0xffff, RZ, 0xc0, !PT ;  /* 0x0000ffff000a7812 */ /* 0x000fe200078ec0ff */
[----:B------:R-:W-:Y:S01]  /*f660*/  HMMA.16816.F32 R40, R16, R42, R80 ;  /* 0x0000002a1028723c */ /* 0x000fe20000001850 */
[----:B------:R-:W-:-:S02]  /*f670*/  HSET2.LE.AND R13, R13, R166, PT ;  /* 0x000000a60d0d7233 */ /* 0x000fc40003803000 */
[----:B------:R-:W-:-:S03]  /*f680*/  HSET2.LE.AND R14, R20, R166, PT ;  /* 0x000000a6140e7233 */ /* 0x000fc60003803000 */
[----:B------:R-:W-:Y:S01]  /*f690*/  HMMA.16816.F32 R48, R16, R46, R72 ;  /* 0x0000002e1030723c */ /* 0x000fe20000001848 */
[----:B------:R-:W-:Y:S02]  /*f6a0*/  HSET2.LE.AND R15, R15, R166, PT ;  /* 0x000000a60f0f7233 */ /* 0x000fe40003803000 */
[----:B------:R-:W-:-:S04]  /*f6b0*/  LOP3.LUT R12, R174, R11, RZ, 0xc0, !PT ;  /* 0x0000000bae0c7212 */ /* 0x000fc800078ec0ff */
[----:B------:R-:W-:Y:S02]  /*f6c0*/  SHF.R.U32.HI R16, RZ, 0x10, R0 ;  /* 0x00000010ff107819 */ /* 0x000fe40000011600 */
[----:B------:R-:W-:Y:S02]  /*f6d0*/  SHF.R.U32.HI R19, RZ, 0x8, R21 ;  /* 0x00000008ff137819 */ /* 0x000fe40000011615 */
[----:B------:R-:W-:Y:S02]  /*f6e0*/  LOP3.LUT R18, R0, 0xff, RZ, 0xc0, !PT ;  /* 0x000000ff00127812 */ /* 0x000fe400078ec0ff */
[----:B------:R-:W-:Y:S02]  /*f6f0*/  SHF.R.U32.HI R17, RZ, 0x8, R10 ;  /* 0x00000008ff117819 */ /* 0x000fe4000001160a */
[----:B------:R-:W-:Y:S02]  /*f700*/  LOP3.LUT R20, R22, 0xff, RZ, 0xc0, !PT ;  /* 0x000000ff16147812 */ /* 0x000fe400078ec0ff */
[----:B------:R-:W-:-:S02]  /*f710*/  SHF.R.U32.HI R11, RZ, 0x18, R0 ;  /* 0x00000018ff0b7819 */ /* 0x000fc40000011600 */
[----:B------:R-:W-:Y:S02]  /*f720*/  LOP3.LUT R10, R16, 0xff, RZ, 0xc0, !PT ;  /* 0x000000ff100a7812 */ /* 0x000fe400078ec0ff */
[----:B------:R-:W-:Y:S02]  /*f730*/  LOP3.LUT R13, R173, R13, RZ, 0xc0, !PT ;  /* 0x0000000dad0d7212 */ /* 0x000fe400078ec0ff */
[----:B------:R-:W-:Y:S02]  /*f740*/  LOP3.LUT R14, R167, R14, RZ, 0xc0, !PT ;  /* 0x0000000ea70e7212 */ /* 0x000fe400078ec0ff */
[----:B------:R-:W-:Y:S02]  /*f750*/  LOP3.LUT R15, R165, R15, RZ, 0xc0, !PT ;  /* 0x0000000fa50f7212 */ /* 0x000fe400078ec0ff */
[----:B------:R-:W-:Y:S02]  /*f760*/  PRMT R16, R29, 0x5410, R19 ;  /* 0x000054101d107816 */ /* 0x000fe40000000013 */
[----:B------:R-:W-:-:S02]  /*f770*/  PRMT R0, R18, 0x5410, R17 ;  /* 0x0000541012007816 */ /* 0x000fc40000000011 */
[----:B------:R-:W-:Y:S02]  /*f780*/  PRMT R19, R20, 0x5410, R28 ;  /* 0x0000541014137816 */ /* 0x000fe4000000001c */
[----:B------:R-:W-:Y:S01]  /*f790*/  PRMT R17, R10, 0x5410, R11 ;  /* 0x000054100a117816 */ /* 0x000fe2000000000b */
[C---:B---3--:R-:W-:Y:S01]  /*f7a0*/  HMMA.16816.F32 R80, R12.reuse, R24, R84 ;  /* 0x000000180c50723c */ /* 0x048fe20000001854 */
[--C-:B------:R-:W-:Y:S02]  /*f7b0*/  HSET2.LE.AND R0, R0, R166.reuse, PT ;  /* 0x000000a600007233 */ /* 0x100fe40003803000 */
[--C-:B------:R-:W-:Y:S02]  /*f7c0*/  HSET2.LE.AND R10, R16, R166.reuse, PT ;  /* 0x000000a6100a7233 */ /* 0x100fe40003803000 */
[--C-:B------:R-:W-:Y:S02]  /*f7d0*/  HSET2.LE.AND R11, R19, R166.reuse, PT ;  /* 0x000000a6130b7233 */ /* 0x100fe40003803000 */
[----:B------:R-:W-:Y:S01]  /*f7e0*/  HSET2.LE.AND R17, R17, R166, PT ;  /* 0x000000a611117233 */ /* 0x000fe20003803000 */
[----:B-1----:R-:W-:Y:S01]  /*f7f0*/  HMMA.16816.F32 R84, R12, R32, R64 ;  /* 0x000000200c54723c */ /* 0x002fe20000001840 */
[----:B------:R-:W-:Y:S01]  /*f800*/  IMAD.WIDE.U32 R94, R31, -0x2daee0ad, RZ ;  /* 0xd2511f531f5e7825 */ /* 0x000fe200078e00ff */
[----:B------:R-:W-:-:S04]  /*f810*/  LOP3.LUT R16, R96, R0, RZ, 0xc0, !PT ;  /* 0x0000000060107212 */ /* 0x000fc800078ec0ff */
[----:B------:R-:W-:Y:S01]  /*f820*/  HMMA.16816.F32 R44, R12, R26, R60 ;  /* 0x0000001a0c2c723c */ /* 0x000fe2000000183c */
[----:B------:R-:W-:Y:S02]  /*f830*/  LOP3.LUT R18, R97, R10, RZ, 0xc0, !PT ;  /* 0x0000000a61127212 */ /* 0x000fe400078ec0ff */
[----:B------:R-:W-:-:S03]  /*f840*/  LOP3.LUT R19, R152, R11, RZ, 0xc0, !PT ;  /* 0x0000000b98137212 */ /* 0x000fc600078ec0ff */
[----:B------:R-:W-:Y:S01]  /*f850*/  HMMA.16816.F32 R56, R12, R34, R56 ;  /* 0x000000220c38723c */ /* 0x000fe20000001838 */
[----:B------:R-:W-:Y:S01]  /*f860*/  LOP3.LUT R17, R156, R17, RZ, 0xc0, !PT ;  /* 0x000000119c117212 */ /* 0x000fe200078ec0ff */
[----:B------:R-:W-:Y:S02]  /*f870*/  IMAD.WIDE.U32 R10, R30, -0x2daee0ad, RZ ;  /* 0xd2511f531e0a7825 */ /* 0x000fe400078e00ff */
[----:B------:R-:W1:Y:S03]  /*f880*/  LDSM.16.MT88.4 R28, [R171+0x4c00] ;  /* 0x004c0000ab1c783b */ /* 0x000e660000004200 */
[----:B------:R-:W-:-:S04]  /*f890*/  IMAD.WIDE.U32 R12, R52, -0x2daee0ad, RZ ;  /* 0xd2511f53340c7825 */ /* 0x000fc800078e00ff */
[----:B------:R-:W-:Y:S01]  /*f8a0*/  IMAD.WIDE.U32 R20, R135, -0x326172a9, RZ ;  /* 0xcd9e8d5787147825 */ /* 0x000fe200078e00ff */
[----:B------:R-:W-:-:S03]  /*f8b0*/  LOP3.LUT R64, R95, R217, R12, 0x96, !PT ;  /* 0x000000d95f407212 */ /* 0x000fc600078e960c */
[----:B------:R-:W-:Y:S01]  /*f8c0*/  IMAD.WIDE.U32 R96, R138, -0x326172a9, RZ ;  /* 0xcd9e8d578a607825 */ /* 0x000fe200078e00ff */
[----:B------:R-:W-:Y:S01]  /*f8d0*/  LOP3.LUT R12, R23, R218, R140, 0x96, !PT ;  /* 0x000000da170c7212 */ /* 0x000fe200078e968c */
[----:B------:R-:W-:Y:S01]  /*f8e0*/  HMMA.16816.F32 R72, R16, R26, R40 ;  /* 0x0000001a1048723c */ /* 0x000fe20000001828 */
[----:B------:R-:W-:Y:S01]  /*f8f0*/  LOP3.LUT R0, R11, R223, R136, 0x96, !PT ;  /* 0x000000df0b007212 */ /* 0x000fe200078e9688 */
[----:B------:R-:W2:Y:S01]  /*f900*/  LDSM.16.MT88.4 R40, [R188+0x4c00] ;  /* 0x004c0000bc28783b */ /* 0x000ea20000004200 */
[----:B------:R-:W-:Y:S02]  /*f910*/  LOP3.LUT R65, R97, R220, R20, 0x96, !PT ;  /* 0x000000dc61417212 */ /* 0x000fe400078e9614 */
[----:B------:R-:W-:Y:S02]  /*f920*/  LOP3.LUT R67, R13, R219, R146, 0x96, !PT ;  /* 0x000000db0d437212 */ /* 0x000fe400078e9692 */
[C---:B------:R-:W-:Y:S02]  /*f930*/  LOP3.LUT R14, R10.reuse, 0xffff, RZ, 0xc0, !PT ;  /* 0x0000ffff0a0e7812 */ /* 0x040fe400078ec0ff */
[----:B------:R-:W-:-:S02]  /*f940*/  LOP3.LUT R23, R10, 0xff, RZ, 0xc0, !PT ;  /* 0x000000ff0a177812 */ /* 0x000fc400078ec0ff */
[--C-:B------:R-:W-:Y:S02]  /*f950*/  SHF.R.U32.HI R13, RZ, 0x10, R10.reuse ;  /* 0x00000010ff0d7819 */ /* 0x100fe4000001160a */
[----:B------:R-:W-:Y:S01]  /*f960*/  SHF.R.U32.HI R20, RZ, 0x18, R10 ;  /* 0x00000018ff147819 */ /* 0x000fe2000001160a */
[----:B------:R-:W-:Y:S01]  /*f970*/  IMAD.WIDE.U32 R10, R12, -0x2daee0ad, RZ ;  /* 0xd2511f530c0a7825 */ /* 0x000fe200078e00ff */
[C---:B------:R-:W-:Y:S02]  /*f980*/  LOP3.LUT R12, R0.reuse, 0xffff, RZ, 0xc0, !PT ;  /* 0x0000ffff000c7812 */ /* 0x040fe400078ec0ff */
[----:B------:R-:W-:Y:S02]  /*f990*/  SHF.R.U32.HI R15, RZ, 0x10, R0 ;  /* 0x00000010ff0f7819 */ /* 0x000fe40000011600 */
[----:B------:R-:W-:Y:S02]  /*f9a0*/  LOP3.LUT R22, R0, 0xff, RZ, 0xc0, !PT ;  /* 0x000000ff00167812 */ /* 0x000fe400078ec0ff */
[----:B------:R-:W-:-:S02]  /*f9b0*/  SHF.R.U32.HI R12, RZ, 0x8, R12 ;  /* 0x00000008ff0c7819 */ /* 0x000fc4000001160c */
[----:B------:R-:W-:Y:S02]  /*f9c0*/  LOP3.LUT R66, R21, R211, R78, 0x96, !PT ;  /* 0x000000d315427212 */ /* 0x000fe400078e964e */
[----:B------:R-:W-:Y:S02]  /*f9d0*/  LOP3.LUT R13, R13, 0xff, RZ, 0xc0, !PT ;  /* 0x000000ff0d0d7812 */ /* 0x000fe400078ec0ff */
[----:B------:R-:W-:Y:S02]  /*f9e0*/  SHF.R.U32.HI R21, RZ, 0x18, R0 ;  /* 0x00000018ff157819 */ /* 0x000fe40000011600 */
[----:B------:R-:W-:Y:S02]  /*f9f0*/  LOP3.LUT R15, R15, 0xff, RZ, 0xc0, !PT ;  /* 0x000000ff0f0f7812 */ /* 0x000fe400078ec0ff */
[----:B------:R-:W-:Y:S02]  /*fa00*/  PRMT R12, R22, 0x5410, R12 ;  /* 0x00005410160c7816 */ /* 0x000fe4000000000c */
[----:B------:R-:W-:-:S02]  /*fa10*/  PRMT R20, R13, 0x5410, R20 ;  /* 0x000054100d147816 */ /* 0x000fc40000000014 */
[----:B------:R-:W-:Y:S02]  /*fa20*/  SHF.R.U32.HI R14, RZ, 0x8, R14 ;  /* 0x00000008ff0e7819 */ /* 0x000fe4000001160e */
[----:B------:R-:W-:Y:S02]  /*fa30*/  PRMT R13, R15, 0x5410, R21 ;  /* 0x000054100f0d7816 */ /* 0x000fe40000000015 */
[----:B------:R-:W-:Y:S02]  /*fa40*/  LOP3.LUT R0, R11, R223, R54, 0x96, !PT ;  /* 0x000000df0b007212 */ /* 0x000fe400078e9636 */
[----:B------:R-:W-:Y:S02]  /*fa50*/  LOP3.LUT R21, R10, 0xffff, RZ, 0xc0, !PT ;  /* 0x0000ffff0a157812 */ /* 0x000fe400078ec0ff */
[----:B------:R-:W-:Y:S01]  /*fa60*/  HSET2.LE.AND R11, R12, R166, PT ;  /* 0x000000a60c0b7233 */ /* 0x000fe20003803000 */
[----:B------:R-:W-:Y:S01]  /*fa70*/  HMMA.16816.F32 R60, R16, R24, R68 ;  /* 0x00000018103c723c */ /* 0x000fe20000001844 */
[----:B------:R-:W-:-:S02]  /*fa80*/  PRMT R14, R23, 0x5410, R14 ;  /* 0x00005410170e7816 */ /* 0x000fc4000000000e */
[--C-:B------:R-:W-:Y:S02]  /*fa90*/  SHF.R.U32.HI R22, RZ, 0x10, R10.reuse ;  /* 0x00000010ff167819 */ /* 0x100fe4000001160a */
[----:B------:R-:W-:Y:S02]  /*faa0*/  SHF.R.U32.HI R23, RZ, 0x18, R10 ;  /* 0x00000018ff177819 */ /* 0x000fe4000001160a */
[----:B------:R-:W-:Y:S02]  /*fab0*/  LOP3.LUT R24, R10, 0xff, RZ, 0xc0, !PT ;  /* 0x000000ff0a187812 */ /* 0x000fe400078ec0ff */
[----:B------:R-:W-:Y:S01]  /*fac0*/  LOP3.LUT R10, R0, 0xffff, RZ, 0xc0, !PT ;  /* 0x0000ffff000a7812 */ /* 0x000fe200078ec0ff */
[----:B------:R-:W-:Y:S01]  /*fad0*/  HMMA.16816.F32 R88, R16, R32, R88 ;  /* 0x000000201058723c */ /* 0x000fe20000001858 */
[----:B------:R-:W-:Y:S02]  /*fae0*/  LOP3.LUT R12, R178, R11, RZ, 0xc0, !PT ;  /* 0x0000000bb20c7212 */ /* 0x000fe400078ec0ff */
[----:B------:R-:W-:-:S02]  /*faf0*/  SHF.R.U32.HI R11, RZ, 0x10, R0 ;  /* 0x00000010ff0b7819 */ /* 0x000fc40000011600 */
[--C-:B------:R-:W-:Y:S01]  /*fb00*/  HSET2.LE.AND R15, R20, R166.reuse, PT ;  /* 0x000000a6140f7233 */ /* 0x100fe20003803000 */
[----:B------:R-:W-:Y:S01]  /*fb10*/  HMMA.16816.F32 R68, R16, R34, R48 ;  /* 0x000000221044723c */ /* 0x000fe20000001830 */
[----:B------:R-:W-:Y:S01]  /*fb20*/  LOP3.LUT R20, R0, 0xff, RZ, 0xc0, !PT ;  /* 0x000000ff00147812 */ /* 0x000fe200078ec0ff */
[----:B------:R-:W-:Y:S01]  /*fb30*/  IMAD.WIDE.U32 R76, R65, -0x2daee0ad, RZ ;  /* 0xd2511f53414c7825 */ /* 0x000fe200078e00ff */
[----:B------:R-:W-:Y:S01]  /*fb40*/  HSET2.LE.AND R13, R13, R166, PT ;  /* 0x000000a60d0d7233 */ /* 0x000fe20003803000 */
[----:B------:R-:W-:Y:S03]  /*fb50*/  LDSM.16.MT88.4 R32, [R188+0x5000] ;  /* 0x00500000bc20783b */ /* 0x000fe60000004200 */
[----:B------:R-:W-:Y:S02]  /*fb60*/  SHF.R.U32.HI R16, RZ, 0x8, R21 ;  /* 0x00000008ff107819 */ /* 0x000fe40000011615 */
[----:B------:R-:W-:-:S02]  /*fb70*/  LOP3.LUT R17, R22, 0xff, RZ, 0xc0, !PT ;  /* 0x000000ff16117812 */ /* 0x000fc400078ec0ff */
[----:B------:R-:W-:Y:S02]  /*fb80*/  SHF.R.U32.HI R19, RZ, 0x8, R10 ;  /* 0x00000008ff137819 */ /* 0x000fe4000001160a */
[----:B------:R-:W-:Y:S02]  /*fb90*/  SHF.R.U32.HI R18, RZ, 0x18, R0 ;  /* 0x00000018ff127819 */ /* 0x000fe40000011600 */
[----:B------:R-:W-:Y:S02]  /*fba0*/  LOP3.LUT R10, R11, 0xff, RZ, 0xc0, !PT ;  /* 0x000000ff0b0a7812 */ /* 0x000fe400078ec0ff */
[----:B------:R-:W-:Y:S02]  /*fbb0*/  PRMT R0, R24, 0x5410, R16 ;  /* 0x0000541018007816 */ /* 0x000fe40000000010 */
[----:B------:R-:W-:Y:S01]  /*fbc0*/  PRMT R11, R17, 0x5410, R23 ;  /* 0x00005410110b7816 */ /* 0x000fe20000000017 */
[----:B------:R-:W-:Y:S01]  /*fbd0*/  IMAD.WIDE.U32 R98, R145, -0x326172a9, RZ ;  /* 0xcd9e8d5791627825 */ /* 0x000fe200078e00ff */
[----:B------:R-:W-:Y:S01]  /*fbe0*/  HSET2.LE.AND R14, R14, R166, PT ;  /* 0x000000a60e0e7233 */ /* 0x000fe20003803000 */
[----:B------:R-:W3:Y:S01]  /*fbf0*/  LDSM.16.MT88.4 R24, [R171+0x5000] ;  /* 0x00500000ab18783b */ /* 0x000ee20000004200 */
[----:B------:R-:W-:-:S02]  /*fc00*/  PRMT R16, R20, 0x5410, R19 ;  /* 0x0000541014107816 */ /* 0x000fc40000000013 */
[----:B------:R-:W-:Y:S02]  /*fc10*/  PRMT R17, R10, 0x5410, R18 ;  /* 0x000054100a117816 */ /* 0x000fe40000000012 */
[--C-:B------:R-:W-:Y:S02]  /*fc20*/  HSET2.LE.AND R10, R11, R166.reuse, PT ;  /* 0x000000a60b0a7233 */ /* 0x100fe40003803000 */
[----:B------:R-:W-:Y:S02]  /*fc30*/  LOP3.LUT R13, R177, R13, RZ, 0xc0, !PT ;  /* 0x0000000db10d7212 */ /* 0x000fe400078ec0ff */
[----:B------:R-:W-:Y:S02]  /*fc40*/  LOP3.LUT R14, R175, R14, RZ, 0xc0, !PT ;  /* 0x0000000eaf0e7212 */ /* 0x000fe400078ec0ff */
[----:B------:R-:W-:Y:S02]  /*fc50*/  LOP3.LUT R15, R176, R15, RZ, 0xc0, !PT ;  /* 0x0000000fb00f7212 */ /* 0x000fe400078ec0ff */
[----:B------:R-:W-:-:S02]  /*fc60*/  HSET2.LE.AND R11, R16, R166, PT ;  /* 0x000000a6100b7233 */ /* 0x000fc40003803000 */
[--C-:B------:R-:W-:Y:S02]  /*fc70*/  HSET2.LE.AND R0, R0, R166.reuse, PT ;  /* 0x000000a600007233 */ /* 0x100fe40003803000 */
[----:B------:R-:W-:Y:S02]  /*fc80*/  LOP3.LUT R19, R153, R10, RZ, 0xc0, !PT ;  /* 0x0000000a99137212 */ /* 0x000fe400078ec0ff */
[----:B------:R-:W-:Y:S01]  /*fc90*/  LOP3.LUT R16, R154, R11, RZ, 0xc0, !PT ;  /* 0x0000000b9a107212 */ /* 0x000fe200078ec0ff */
[----:B------:R-:W-:Y:S01]  /*fca0*/  IMAD.WIDE.U32 R10, R64, -0x326172a9, RZ ;  /* 0xcd9e8d57400a7825 */ /* 0x000fe200078e00ff */
[----:B------:R-:W-:Y:S01]  /*fcb0*/  HSET2.LE.AND R17, R17, R166, PT ;  /* 0x000000a611117233 */ /* 0x000fe20003803000 */
[----:B-1----:R-:W-:Y:S01]  /*fcc0*/  HMMA.16816.F32 R52, R12, R30, R44 ;  /* 0x0000001e0c34723c */ /* 0x002fe2000000182c */
[----:B------:R-:W-:Y:S02]  /*fcd0*/  LOP3.LUT R18, R155, R0, RZ, 0xc0, !PT ;  /* 0x000000009b127212 */ /* 0x000fe400078ec0ff */
[----:B------:R-:W-:-:S03]  /*fce0*/  LOP3.LUT R0, R10, 0xffff, RZ, 0xc0, !PT ;  /* 0x0000ffff0a007812 */ /* 0x000fc600078ec0ff */
[----:B------:R-:W-:Y:S01]  /*fcf0*/  HMMA.16816.F32 R80, R12, R28, R80 ;  /* 0x0000001c0c50723c */ /* 0x000fe20000001850 */
[----:B------:R-:W-:-:S05]  /*fd00*/  LOP3.LUT R17, R250, R17, RZ, 0xc0, !PT ;  /* 0x00000011fa117212 */ /* 0x000fca00078ec0ff */
[C---:B--2---:R-:W-:Y:S06]  /*fd10*/  HMMA.16816.F32 R48, R12.reuse, R40, R84 ;  /* 0x000000280c30723c */ /* 0x044fec0000001854 */
[----:B------:R-:W-:Y:S07]  /*fd20*/  HMMA.16816.F32 R44, R12, R42, R56 ;  /* 0x0000002a0c2c723c */ /* 0x000fee0000001838 */
[----:B------:R-:W-:-:S04]  /*fd30*/  IMAD.WIDE.U32 R12, R67, -0x326172a9, RZ ;  /* 0xcd9e8d57430c7825 */ /* 0x000fc800078e00ff */
[----:B------:R-:W-:Y:S01]  /*fd40*/  IMAD.WIDE.U32 R14, R66, -0x2daee0ad, RZ ;  /* 0xd2511f53420e7825 */ /* 0x000fe200078e00ff */
[----:B------:R-:W-:Y:S02]  /*fd50*/  LOP3.LUT R56, R13, R218, R100, 0x96, !PT ;  /* 0x000000da0d387212 */ /* 0x000fe400078e9664 */
[----:B------:R-:W-:Y:S01]  /*fd60*/  SHF.R.U32.HI R13, RZ, 0x8, R0 ;  /* 0x00000008ff0d7819 */ /* 0x000fe20000011600 */
[----:B------:R-:W-:Y:S01]  /*fd70*/  IMAD.WIDE.U32 R20, R143, -0x326172a9, RZ ;  /* 0xcd9e8d578f147825 */ /* 0x000fe200078e00ff */
[----:B------:R-:W-:Y:S01]  /*fd80*/  LOP3.LUT R0, R11, R222, R12, 0x96, !PT ;  /* 0x000000de0b007212 */ /* 0x000fe200078e960c */
[----:B------:R-:W-:Y:S01]  /*fd90*/  HMMA.16816.F32 R60, R16, R28, R60 ;  /* 0x0000001c103c723c */ /* 0x000fe2000000183c */
[----:B------:R-:W-:Y:S02]  /*fda0*/  LOP3.LUT R22, R15, R219, R148, 0x96, !PT ;  /* 0x000000db0f167212 */ /* 0x000fe400078e9694 */
[----:B------:R-:W-:Y:S02]  /*fdb0*/  LOP3.LUT R15, R77, R217, R14, 0x96, !PT ;  /* 0x000000d94d0f7212 */ /* 0x000fe400078e960e */
[----:B------:R-:W-:-:S02]  /*fdc0*/  LOP3.LUT R14, R10, 0xff, RZ, 0xc0, !PT ;  /* 0x000000ff0a0e7812 */ /* 0x000fc400078ec0ff */
[--C-:B------:R-:W-:Y:S02]  /*fdd0*/  SHF.R.U32.HI R12, RZ, 0x10, R10.reuse ;  /* 0x00000010ff0c7819 */ /* 0x100fe4000001160a */
[----:B------:R-:W-:Y:S02]  /*fde0*/  SHF.R.U32.HI R28, RZ, 0x18, R10 ;  /* 0x00000018ff1c7819 */ /* 0x000fe4000001160a */
[----:B------:R-:W-:Y:S02]  /*fdf0*/  LOP3.LUT R10, R0, 0xffff, RZ, 0xc0, !PT ;  /* 0x0000ffff000a7812 */ /* 0x000fe400078ec0ff */
[----:B------:R-:W-:Y:S02]  /*fe00*/  LOP3.LUT R58, R21, R211, R78, 0x96, !PT ;  /* 0x000000d3153a7212 */ /* 0x000fe400078e964e */
[----:B------:R-:W-:Y:S02]  /*fe10*/  LOP3.LUT R57, R99, R220, R20, 0x96, !PT ;  /* 0x000000dc63397212 */ /* 0x000fe400078e9614 */
[----:B------:R-:W-:-:S02]  /*fe20*/  SHF.R.U32.HI R11, RZ, 0x10, R0 ;  /* 0x00000010ff0b7819 */ /* 0x000fc40000011600 */
[----:B------:R-:W-:Y:S02]  /*fe30*/  PRMT R20, R14, 0x5410, R13 ;  /* 0x000054100e147816 */ /* 0x000fe4000000000d */
[----:B------:R-:W-:Y:S02]  /*fe40*/  LOP3.LUT R21, R12, 0xff, RZ, 0xc0, !PT ;  /* 0x000000ff0c157812 */ /* 0x000fe400078ec0ff */
[----:B------:R-:W-:Y:S02]  /*fe50*/  LOP3.LUT R14, R0, 0xff, RZ, 0xc0, !PT ;  /* 0x000000ff000e7812 */ /* 0x000fe400078ec0ff */
[----:B------:R-:W-:Y:S02]  /*fe60*/  SHF.R.U32.HI R12, RZ, 0x8, R10 ;  /* 0x00000008ff0c7819 */ /* 0x000fe4000001160a */
[----:B------:R-:W-:Y:S01]  /*fe70*/  SHF.R.U32.HI R13, RZ, 0x18, R0 ;  /* 0x00000018ff0d7819 */ /* 0x000fe20000011600 */
[----:B------:R-:W-:Y:S01]  /*fe80*/  IMAD.WIDE.U32 R22, R22, -0x326172a9, RZ ;  /* 0xcd9e8d5716167825 */ /* 0x000fe200078e00ff */
[----:B------:R-:W-:-:S02]  /*fe90*/  LOP3.LUT R0, R11, 0xff, RZ, 0xc0, !PT ;  /* 0x000000ff0b007812 */ /* 0x000fc400078ec0ff */
[----:B------:R-:W-:Y:S01]  /*fea0*/  PRMT R12, R14, 0x5410, R12 ;  /* 0x000054100e0c7816 */ /* 0x000fe2000000000c */
[----:B------:R-:W-:Y:S01]  /*feb0*/  IMAD.WIDE.U32 R10, R15, -0x326172a9, RZ ;  /* 0xcd9e8d570f0a7825 */ /* 0x000fe200078e00ff */
[----:B------:R-:W-:Y:S02]  /*fec0*/  PRMT R15, R21, 0x5410, R28 ;  /* 0x00005410150f7816 */ /* 0x000fe4000000001c */
[----:B------:R-:W-:Y:S02]  /*fed0*/  PRMT R13, R0, 0x5410, R13 ;  /* 0x00005410000d7816 */ /* 0x000fe4000000000d */
[----:B------:R-:W-:Y:S02]  /*fee0*/  LOP3.LUT R0, R11, R222, R22, 0x96, !PT ;  /* 0x000000de0b007212 */ /* 0x000fe400078e9616 */
[----:B------:R-:W-:Y:S02]  /*fef0*/  LOP3.LUT R21, R10, 0xffff, RZ, 0xc0, !PT ;  /* 0x0000ffff0a157812 */ /* 0x000fe400078ec0ff */
[----:B------:R-:W-:-:S02]  /*ff00*/  HSET2.LE.AND R11, R12, R166, PT ;  /* 0x000000a60c0b7233 */ /* 0x000fc40003803000 */
[----:B------:R-:W-:Y:S02]  /*ff10*/  HSET2.LE.AND R14, R20, R166, PT ;  /* 0x000000a6140e7233 */ /* 0x000fe40003803000 */
[----:B------:R-:W-:Y:S02]  /*ff20*/  LOP3.LUT R28, R10, 0xff, RZ, 0xc0, !PT ;  /* 0x000000ff0a1c7812 */ /* 0x000fe400078ec0ff */
[--C-:B------:R-:W-:Y:S02]  /*ff30*/  SHF.R.U32.HI R22, RZ, 0x10, R10.reuse ;  /* 0x00000010ff167819 */ /* 0x100fe4000001160a */
[----:B------:R-:W-:Y:S02]  /*ff40*/  SHF.R.U32.HI R20, RZ, 0x18, R10 ;  /* 0x00000018ff147819 */ /* 0x000fe4000001160a */
[----:B------:R-:W-:Y:S02]  /*ff50*/  LOP3.LUT R10, R0, 0xffff, RZ, 0xc0, !PT ;  /* 0x0000ffff000a7812 */ /* 0x000fe400078ec0ff */
[----:B------:R-:W-:Y:S01]  /*ff60*/  LOP3.LUT R12, R182, R11, RZ, 0xc0, !PT ;  /* 0x0000000bb60c7212 */ /* 0x000fe200078ec0ff */
[----:B------:R-:W-:Y:S01]  /*ff70*/  HMMA.16816.F32 R72, R16, R30, R72 ;  /* 0x0000001e1048723c */ /* 0x000fe20000001848 */
[----:B------:R-:W-:-:S05]  /*ff80*/  SHF.R.U32.HI R11, RZ, 0x10, R0 ;  /* 0x00000010ff0b7819 */ /* 0x000fca0000011600 */
[----:B------:R-:W-:Y:S01]  /*ff90*/  HMMA.16816.F32 R84, R16, R40, R88 ;  /* 0x000000281054723c */ /* 0x000fe20000001858 */
[----:B------:R-:W-:-:S05]  /*ffa0*/  HSET2.LE.AND R13, R13, R166, PT ;  /* 0x000000a60d0d7233 */ /* 0x000fca0003803000 */
[----:B------:R-:W-:Y:S01]  /*ffb0*/  HMMA.16816.F32 R64, R16, R42, R68 ;  /* 0x0000002a1040723c */ /* 0x000fe20000001844 */
[----:B------:R-:W-:Y:S02]  /*ffc0*/  HSET2.LE.AND R15, R15, R166, PT ;  /* 0x000000a60f0f7233 */ /* 0x000fe40003803000 */
[----:B------:R-:W-:Y:S01]  /*ffd0*/  LOP3.LUT R14, R180, R14, RZ, 0xc0, !PT ;  /* 0x0000000eb40e7212 */ /* 0x000fe200078ec0ff */
[----:B------:R-:W-:Y:S01]  /*ffe0*/  IMAD.WIDE.U32 R90, R57, -0x2daee0ad, RZ ;  /* 0xd2511f53395a7825 */ /* 0x000fe200078e00ff */
[----:B------:R-:W-:Y:S01]  /*fff0*/  LOP3.LUT R13, R181, R13, RZ, 0xc0, !PT ;  /* 0x0000000db50d7212 */ /* 0x000fe200078ec0ff */
[----:B------:R-:W1:Y:S01]  /*10000*/  LDSM.16.MT88.4 R40, [R188+0x5400] ;  /* 0x00540000bc28783b */ /* 0x000e620000004200 */
[----:B------:R-:W-:Y:S02]  /*10010*/  SHF.R.U32.HI R16, RZ, 0x8, R10 ;  /* 0x00000008ff107819 */ /* 0x000fe4000001160a */
[----:B------:R-:W-:Y:S02]  /*10020*/  LOP3.LUT R17, R0, 0xff, RZ, 0xc0, !PT ;  /* 0x000000ff00117812 */ /* 0x000fe400078ec0ff */
[----:B------:R-:W-:-:S02]  /*10030*/  SHF.R.U32.HI R10, RZ, 0x18, R0 ;  /* 0x00000018ff0a7819 */ /* 0x000fc40000011600 */
[----:B------:R-:W-:Y:S02]  /*10040*/  SHF.R.U32.HI R18, RZ, 0x8, R21 ;  /* 0x00000008ff127819 */ /* 0x000fe40000011615 */
[----:B------:R-:W-:Y:S02]  /*10050*/  LOP3.LUT R0, R11, 0xff, RZ, 0xc0, !PT ;  /* 0x000000ff0b007812 */ /* 0x000fe400078ec0ff */
[----:B------:R-:W-:Y:S02]  /*10060*/  PRMT R11, R17, 0x5410, R16 ;  /* 0x00005410110b7816 */ /* 0x000fe40000000010 */
[----:B------:R-:W-:Y:S02]  /*10070*/  PRMT R18, R28, 0x5410, R18 ;  /* 0x000054101c127816 */ /* 0x000fe40000000012 */
[----:B------:R-:W-:Y:S01]  /*10080*/  PRMT R10, R0, 0x5410, R10 ;  /* 0x00005410000a7816 */ /* 0x000fe2000000000a */
[----:B------:R-:W-:Y:S01]  /*10090*/  IMAD.WIDE.U32 R88, R142, -0x326172a9, RZ ;  /* 0xcd9e8d578e587825 */ /* 0x000fe200078e00ff */
[----:B------:R-:W-:Y:S01]  /*100a0*/  LOP3.LUT R15, R179, R15, RZ, 0xc0, !PT ;  /* 0x0000000fb30f7212 */ /* 0x000fe200078ec0ff */
[----:B------:R-:W2:Y:S01]  /*100b0*/  LDSM.16.MT88.4 R28, [R171+0x5400] ;  /* 0x00540000ab1c783b */ /* 0x000ea20000004200 */
[----:B------:R-:W-:-:S02]  /*100c0*/  LOP3.LUT R19, R22, 0xff, RZ, 0xc0, !PT ;  /* 0x000000ff16137812 */ /* 0x000fc400078ec0ff */
[--C-:B------:R-:W-:Y:S02]  /*100d0*/  HSET2.LE.AND R0, R11, R166.reuse, PT ;  /* 0x000000a60b007233 */ /* 0x100fe40003803000 */
[--C-:B------:R-:W-:Y:S02]  /*100e0*/  HSET2.LE.AND R10, R10, R166.reuse, PT ;  /* 0x000000a60a0a7233 */ /* 0x100fe40003803000 */
[----:B------:R-:W-:Y:S02]  /*100f0*/  HSET2.LE.AND R11, R18, R166, PT ;  /* 0x000000a6120b7233 */ /* 0x000fe40003803000 */
[----:B------:R-:W-:Y:S01]  /*10100*/  PRMT R19, R19, 0x5410, R20 ;  /* 0x0000541013137816 */ /* 0x000fe20000000014 */
[----:B---3--:R-:W-:Y:S01]  /*10110*/  HMMA.16816.F32 R68, R12, R26, R52 ;  /* 0x0000001a0c44723c */ /* 0x008fe20000001834 */
[----:B------:R-:W-:Y:S02]  /*10120*/  LOP3.LUT R17, R251, R10, RZ, 0xc0, !PT ;  /* 0x0000000afb117212 */ /* 0x000fe400078ec0ff */
[----:B------:R-:W-:Y:S01]  /*10130*/  LOP3.LUT R18, R247, R11, RZ, 0xc0, !PT ;  /* 0x0000000bf7127212 */ /* 0x000fe200078ec0ff */
[----:B------:R-:W-:-:S02]  /*10140*/  IMAD.WIDE.U32 R10, R56, -0x2daee0ad, RZ ;  /* 0xd2511f53380a7825 */ /* 0x000fc400078e00ff */
[----:B------:R-:W-:Y:S01]  /*10150*/  HMMA.16816.F32 R52, R12, R32, R48 ;  /* 0x000000200c34723c */ /* 0x000fe20000001830 */
[----:B------:R-:W-:Y:S01]  /*10160*/  HSET2.LE.AND R19, R19, R166, PT ;  /* 0x000000a613137233 */ /* 0x000fe20003803000 */
[----:B------:R-:W-:Y:S01]  /*10170*/  IMAD.WIDE.U32 R20, R139, -0x326172a9, RZ ;  /* 0xcd9e8d578b147825 */ /* 0x000fe200078e00ff */
[----:B------:R-:W-:-:S03]  /*10180*/  LOP3.LUT R16, R249, R0, RZ, 0xc0, !PT ;  /* 0x00000000f9107212 */ /* 0x000fc600078ec0ff */
[----:B------:R-:W-:Y:S01]  /*10190*/  HMMA.16816.F32 R80, R12, R24, R80 ;  /* 0x000000180c50723c */ /* 0x000fe20000001850 */
[----:B------:R-:W-:-:S05]  /*101a0*/  LOP3.LUT R0, R11, R223, R94, 0x96, !PT ;  /* 0x000000df0b007212 */ /* 0x000fca00078e965e */
[----:B------:R-:W-:Y:S01]  /*101b0*/  HMMA.16816.F32 R48, R12, R34, R44 ;  /* 0x000000220c30723c */ /* 0x000fe2000000182c */
[----:B------:R-:W-:-:S06]  /*101c0*/  LOP3.LUT R11, R10, 0xffff, RZ, 0xc0, !PT ;  /* 0x0000ffff0a0b7812 */ /* 0x000fcc00078ec0ff */
[----:B------:R-:W-:Y:S01]  /*101d0*/  IMAD.WIDE.U32 R12, R58, -0x2daee0ad, RZ ;  /* 0xd2511f533a0c7825 */ /* 0x000fe200078e00ff */
[----:B------:R-:W-:Y:S02]  /*101e0*/  LOP3.LUT R14, R23, R218, R96, 0x96, !PT ;  /* 0x000000da170e7212 */ /* 0x000fe400078e9660 */
[----:B------:R-:W-:Y:S02]  /*101f0*/  LOP3.LUT R19, R246, R19, RZ, 0xc0, !PT ;  /* 0x00000013f6137212 */ /* 0x000fe400078ec0ff */
[----:B------:R-:W-:Y:S02]  /*10200*/  LOP3.LUT R47, R13, R219, R150, 0x96, !PT ;  /* 0x000000db0d2f7212 */ /* 0x000fe400078e9696 */
[----:B------:R-:W-:Y:S01]  /*10210*/  LOP3.LUT R46, R91, R217, R12, 0x96, !PT ;  /* 0x000000d95b2e7212 */ /* 0x000fe200078e960c */
[----:B------:R-:W-:Y:S01]  /*10220*/  IMAD.WIDE.U32 R12, R14, -0x2daee0ad, RZ ;  /* 0xd2511f530e0c7825 */ /* 0x000fe200078e00ff */
[----:B------:R-:W-:Y:S02]  /*10230*/  LOP3.LUT R45, R89, R220, R20, 0x96, !PT ;  /* 0x000000dc592d7212 */ /* 0x000fe400078e9614 */
[----:B------:R-:W-:-:S02]  /*10240*/  SHF.R.U32.HI R14, RZ, 0x10, R10 ;  /* 0x00000010ff0e7819 */ /* 0x000fc4000001160a */
[----:B------:R-:W-:Y:S02]  /*10250*/  SHF.R.U32.HI R20, RZ, 0x8, R11 ;  /* 0x00000008ff147819 */ /* 0x000fe4000001160b */
[----:B------:R-:W-:Y:S01]  /*10260*/  LOP3.LUT R11, R0, 0xffff, RZ, 0xc0, !PT ;  /* 0x0000ffff000b7812 */ /* 0x000fe200078ec0ff */
[----:B------:R-:W-:Y:S01]  /*10270*/  HMMA.16816.F32 R60, R16, R24, R60 ;  /* 0x00000018103c723c */ /* 0x000fe2000000183c */
[----:B------:R-:W-:Y:S02]  /*10280*/  LOP3.LUT R44, R21, R211, R118, 0x96, !PT ;  /* 0x000000d3152c7212 */ /* 0x000fe400078e9676 */
[----:B------:R-:W-:Y:S02]  /*10290*/  LOP3.LUT R15, R14, 0xff, RZ, 0xc0, !PT ;  /* 0x000000ff0e0f7812 */ /* 0x000fe400078ec0ff */
[----:B------:R-:W-:Y:S02]  /*102a0*/  SHF.R.U32.HI R14, RZ, 0x10, R0 ;  /* 0x00000010ff0e7819 */ /* 0x000fe40000011600 */
[----:B------:R-:W-:-:S02]  /*102b0*/  LOP3.LUT R22, R0, 0xff, RZ, 0xc0, !PT ;  /* 0x000000ff00167812 */ /* 0x000fc400078ec0ff */
[----:B------:R-:W-:Y:S02]  /*102c0*/  SHF.R.U32.HI R21, RZ, 0x18, R0 ;  /* 0x00000018ff157819 */ /* 0x000fe40000011600 */
[----:B------:R-:W-:Y:S02]  /*102d0*/  LOP3.LUT R24, R10, 0xff, RZ, 0xc0, !PT ;  /* 0x000000ff0a187812 */ /* 0x000fe400078ec0ff */
[----:B------:R-:W-:Y:S02]  /*102e0*/  SHF.R.U32.HI R0, RZ, 0x8, R11 ;  /* 0x00000008ff007819 */ /* 0x000fe4000001160b */
[----:B------:R-:W-:Y:S02]  /*102f0*/  LOP3.LUT R11, R14, 0xff, RZ, 0xc0, !PT ;  /* 0x000000ff0e0b7812 */ /* 0x000fe400078ec0ff */
[----:B------:R-:W-:Y:S02]  /*10300*/  PRMT R20, R24, 0x5410, R20 ;  /* 0x0000541018147816 */ /* 0x000fe40000000014 */
[----:B------:R-:W-:-:S02]  /*10310*/  PRMT R0, R22, 0x5410, R0 ;  /* 0x0000541016007816 */ /* 0x000fc40000000000 */
[----:B------:R-:W-:Y:S02]  /*10320*/  SHF.R.U32.HI R23, RZ, 0x18, R10 ;  /* 0x00000018ff177819 */ /* 0x000fe4000001160a */
[----:B------:R-:W-:Y:S02]  /*10330*/  PRMT R14, R11, 0x5410, R21 ;  /* 0x000054100b0e7816 */ /* 0x000fe40000000015 */
[--C-:B------:R-:W-:Y:S02]  /*10340*/  HSET2.LE.AND R0, R0, R166.reuse, PT ;  /* 0x000000a600007233 */ /* 0x100fe40003803000 */
[----:B------:R-:W-:Y:S02]  /*10350*/  HSET2.LE.AND R11, R20, R166, PT ;  /* 0x000000a6140b7233 */ /* 0x000fe40003803000 */
[----:B------:R-:W-:Y:S02]  /*10360*/  LOP3.LUT R10, R13, R223, R76, 0x96, !PT ;  /* 0x000000df0d0a7212 */ /* 0x000fe400078e964c */
[----:B------:R-:W-:-:S02]  /*10370*/  PRMT R15, R15, 0x5410, R23 ;  /* 0x000054100f0f7816 */ /* 0x000fc40000000017 */
[C---:B------:R-:W-:Y:S02]  /*10380*/  LOP3.LUT R21, R12.reuse, 0xffff, RZ, 0xc0, !PT ;  /* 0x0000ffff0c157812 */ /* 0x040fe400078ec0ff */
[----:B------:R-:W-:Y:S02]  /*10390*/  LOP3.LUT R25, R12, 0xff, RZ, 0xc0, !PT ;  /* 0x000000ff0c197812 */ /* 0x000fe400078ec0ff */
[--C-:B------:R-:W-:Y:S02]  /*103a0*/  SHF.R.U32.HI R22, RZ, 0x10, R12.reuse ;  /* 0x00000010ff167819 */ /* 0x100fe4000001160c */
[----:B------:R-:W-:Y:S02]  /*103b0*/  HSET2.LE.AND R13, R14, R166, PT ;  /* 0x000000a60e0d7233 */ /* 0x000fe40003803000 */
[----:B------:R-:W-:Y:S02]  /*103c0*/  SHF.R.U32.HI R23, RZ, 0x18, R12 ;  /* 0x00000018ff177819 */ /* 0x000fe4000001160c */
[----:B------:R-:W-:-:S02]  /*103d0*/  LOP3.LUT R12, R187, R0, RZ, 0xc0, !PT ;  /* 0x00000000bb0c7212 */ /* 0x000fc400078ec0ff */
[----:B------:R-:W-:Y:S01]  /*103e0*/  LOP3.LUT R14, R184, R11, RZ, 0xc0, !PT ;  /* 0x0000000bb80e7212 */ /* 0x000fe200078ec0ff */
[C---:B------:R-:W-:Y:S01]  /*103f0*/  HMMA.16816.F32 R72, R16.reuse, R26, R72 ;  /* 0x0000001a1048723c */ /* 0x040fe20000001848 */
[----:B------:R-:W-:Y:S02]  /*10400*/  LOP3.LUT R0, R10, 0xffff, RZ, 0xc0, !PT ;  /* 0x0000ffff0a007812 */ /* 0x000fe400078ec0ff */
[----:B------:R-:W-:Y:S02]  /*10410*/  SHF.R.U32.HI R11, RZ, 0x10, R10 ;  /* 0x00000010ff0b7819 */ /* 0x000fe4000001160a */
[----:B------:R-:W-:Y:S01]  /*10420*/  LOP3.LUT R20, R22, 0xff, RZ, 0xc0, !PT ;  /* 0x000000ff16147812 */ /* 0x000fe200078ec0ff */
[----:B------:R-:W-:Y:S01]  /*10430*/  HMMA.16816.F32 R84, R16, R32, R84 ;  /* 0x000000201054723c */ /* 0x000fe20000001854 */
[----:B------:R-:W-:Y:S02]  /*10440*/  HSET2.LE.AND R15, R15, R166, PT ;  /* 0x000000a60f0f7233 */ /* 0x000fe40003803000 */
[----:B------:R-:W-:-:S03]  /*10450*/  LOP3.LUT R22, R10, 0xff, RZ, 0xc0, !PT ;  /* 0x000000ff0a167812 */ /* 0x000fc600078ec0ff */
[----:B------:R-:W-:Y:S01]  /*10460*/  HMMA.16816.F32 R64, R16, R34, R64 ;  /* 0x000000221040723c */ /* 0x000fe20000001840 */
[----:B------:R-:W-:Y:S01]  /*10470*/  IMAD.WIDE.U32 R76, R45, -0x2daee0ad, RZ ;  /* 0xd2511f532d4c7825 */ /* 0x000fe200078e00ff */
[----:B------:R-:W-:Y:S01]  /*10480*/  LOP3.LUT R15, R183, R15, RZ, 0xc0, !PT ;  /* 0x0000000fb70f7212 */ /* 0x000fe200078ec0ff */
[----:B------:R-:W-:Y:S04]  /*10490*/  LDSM.16.MT88.4 R32, [R188+0x5800] ;  /* 0x00580000bc20783b */ /* 0x000fe80000004200 */
[----:B------:R-:W-:Y:S01]  /*104a0*/  IMAD.WIDE.U32 R16, R44, -0x2daee0ad, RZ ;  /* 0xd2511f532c107825 */ /* 0x000fe200078e00ff */
[----:B------:R-:W-:Y:S02]  /*104b0*/  SHF.R.U32.HI R18, RZ, 0x8, R21 ;  /* 0x00000008ff127819 */ /* 0x000fe40000011615 */
[----:B------:R-:W-:-:S02]  /*104c0*/  SHF.R.U32.HI R21, RZ, 0x18, R10 ;  /* 0x00000018ff157819 */ /* 0x000fc4000001160a */
[----:B------:R-:W-:Y:S02]  /*104d0*/  SHF.R.U32.HI R19, RZ, 0x8, R0 ;  /* 0x00000008ff137819 */ /* 0x000fe40000011600 */
[----:B------:R-:W-:Y:S02]  /*104e0*/  LOP3.LUT R10, R11, 0xff, RZ, 0xc0, !PT ;  /* 0x000000ff0b0a7812 */ /* 0x000fe400078ec0ff */
[----:B------:R-:W-:Y:S02]  /*104f0*/  LOP3.LUT R24, R17, R219, R228, 0x96, !PT ;  /* 0x000000db11187212 */ /* 0x000fe400078e96e4 */
[----:B------:R-:W-:Y:S02]  /*10500*/  PRMT R11, R20, 0x5410, R23 ;  /* 0x00005410140b7816 */ /* 0x000fe40000000017 */
[----:B------:R-:W-:Y:S02]  /*10510*/  LOP3.LUT R13, R186, R13, RZ, 0xc0, !PT ;  /* 0x0000000dba0d7212 */ /* 0x000fe400078ec0ff */
[----:B------:R-:W-:-:S02]  /*10520*/  PRMT R0, R25, 0x5410, R18 ;  /* 0x0000541019007816 */ /* 0x000fc40000000012 */
[----:B------:R-:W-:Y:S02]  /*10530*/  PRMT R19, R22, 0x5410, R19 ;  /* 0x0000541016137816 */ /* 0x000fe40000000013 */
[----:B------:R-:W-:Y:S02]  /*10540*/  PRMT R17, R10, 0x5410, R21 ;  /* 0x000054100a117816 */ /* 0x000fe40000000015 */
[--C-:B------:R-:W-:Y:S02]  /*10550*/  HSET2.LE.AND R10, R11, R166.reuse, PT ;  /* 0x000000a60b0a7233 */ /* 0x100fe40003803000 */
[----:B------:R-:W-:Y:S02]  /*10560*/  LOP3.LUT R22, R77, R217, R16, 0x96, !PT ;  /* 0x000000d94d167212 */ /* 0x000fe400078e9610 */
[--C-:B------:R-:W-:Y:S02]  /*10570*/  HSET2.LE.AND R0, R0, R166.reuse, PT ;  /* 0x000000a600007233 */ /* 0x100fe40003803000 */
[----:B------:R-:W-:-:S02]  /*10580*/  HSET2.LE.AND R11, R19, R166, PT ;  /* 0x000000a6130b7233 */ /* 0x000fc40003803000 */
[----:B------:R-:W-:Y:S01]  /*10590*/  HSET2.LE.AND R17, R17, R166, PT ;  /* 0x000000a611117233 */ /* 0x000fe20003803000 */
[C---:B-1----:R-:W-:Y:S01]  /*105a0*/  HMMA.16816.F32 R56, R12.reuse, R40, R52 ;  /* 0x000000280c38723c */ /* 0x042fe20000001834 */
[----:B------:R-:W-:Y:S01]  /*105b0*/  IMAD.WIDE.U32 R20, R24, -0x326172a9, RZ ;  /* 0xcd9e8d5718147825 */ /* 0x000fe200078e00ff */
[----:B------:R-:W-:Y:S01]  /*105c0*/  LOP3.LUT R18, R243, R0, RZ, 0xc0, !PT ;  /* 0x00000000f3127212 */ /* 0x000fe200078ec0ff */
[----:B------:R-:W1:Y:S01]  /*105d0*/  LDSM.16.MT88.4 R24, [R171+0x5800] ;  /* 0x00580000ab18783b */ /* 0x000e620000004200 */
[----:B------:R-:W-:Y:S02]  /*105e0*/  LOP3.LUT R19, R241, R10, RZ, 0xc0, !PT ;  /* 0x0000000af1137212 */ /* 0x000fe400078ec0ff */
[----:B--2---:R-:W-:Y:S01]  /*105f0*/  HMMA.16816.F32 R152, R12, R28, R80 ;  /* 0x0000001c0c98723c */ /* 0x004fe20000001850 */
[----:B------:R-:W-:Y:S02]  /*10600*/  LOP3.LUT R16, R242, R11, RZ, 0xc0, !PT ;  /* 0x0000000bf2107212 */ /* 0x000fe400078ec0ff */
[----:B------:R-:W-:-:S03]  /*10610*/  LOP3.LUT R17, R245, R17, RZ, 0xc0, !PT ;  /* 0x00000011f5117212 */ /* 0x000fc600078ec0ff */
[----:B------:R-:W-:Y:S01]  /*10620*/  HMMA.16816.F32 R68, R12, R30, R68 ;  /* 0x0000001e0c44723c */ /* 0x000fe20000001844 */
[----:B------:R-:W-:-:S05]  /*10630*/  IMAD.WIDE.U32 R10, R47, -0x326172a9, RZ ;  /* 0xcd9e8d572f0a7825 */ /* 0x000fca00078e00ff */
[----:B------:R-:W-:Y:S07]  /*10640*/  HMMA.16816.F32 R52, R12, R42, R48 ;  /* 0x0000002a0c34723c */ /* 0x000fee0000001830 */
[----:B------:R-:W-:Y:S01]  /*10650*/  IMAD.WIDE.U32 R12, R22, -0x326172a9, RZ ;  /* 0xcd9e8d57160c7825 */ /* 0x000fe200078e00ff */
[----:B------:R-:W-:Y:S01]  /*10660*/  LOP3.LUT R44, R11, R218, R98, 0x96, !PT ;  /* 0x000000da0b2c7212 */ /* 0x000fe200078e9662 */
[----:B------:R-:W-:Y:S02]  /*10670*/  HMMA.16816.F32 R48, R16, R28, R60 ;  /* 0x0000001c1030723c */ /* 0x000fe4000000183c */
[----:B------:R-:W-:Y:S01]  /*10680*/  IMAD.WIDE.U32 R14, R46, -0x326172a9, RZ ;  /* 0xcd9e8d572e0e7825 */ /* 0x000fe200078e00ff */
[----:B------:R-:W-:-:S02]  /*10690*/  LOP3.LUT R0, R13, R222, R20, 0x96, !PT ;  /* 0x000000de0d007212 */ /* 0x000fc400078e9614 */
[----:B------:R-:W-:Y:S02]  /*106a0*/  LOP3.LUT R45, R21, R218, R88, 0x96, !PT ;  /* 0x000000da152d7212 */ /* 0x000fe400078e9658 */
[C---:B------:R-:W-:Y:S02]  /*106b0*/  LOP3.LUT R13, R12.reuse, 0xffff, RZ, 0xc0, !PT ;  /* 0x0000ffff0c0d7812 */ /* 0x040fe400078ec0ff */
[----:B------:R-:W-:Y:S02]  /*106c0*/  LOP3.LUT R28, R12, 0xff, RZ, 0xc0, !PT ;  /* 0x000000ff0c1c7812 */ /* 0x000fe400078ec0ff */
[--C-:B------:R-:W-:Y:S02]  /*106d0*/  SHF.R.U32.HI R21, RZ, 0x10, R12.reuse ;  /* 0x00000010ff157819 */ /* 0x100fe4000001160c */
[----:B------:R-:W-:Y:S02]  /*106e0*/  SHF.R.U32.HI R22, RZ, 0x18, R12 ;  /* 0x00000018ff167819 */ /* 0x000fe4000001160c */
[----:B------:R-:W-:-:S02]  /*106f0*/  LOP3.LUT R11, R0, 0xffff, RZ, 0xc0, !PT ;  /* 0x0000ffff000b7812 */ /* 0x000fc400078ec0ff */
[----:B------:R-:W-:Y:S02]  /*10700*/  SHF.R.U32.HI R12, RZ, 0x10, R0 ;  /* 0x00000010ff0c7819 */ /* 0x000fe40000011600 */
[----:B------:R-:W-:Y:S02]  /*10710*/  LOP3.LUT R10, R15, R222, R10, 0x96, !PT ;  /* 0x000000de0f0a7212 */ /* 0x000fe400078e960a */
[----:B------:R-:W-:Y:S02]  /*10720*/  LOP3.LUT R23, R14, 0xffff, RZ, 0xc0, !PT ;  /* 0x0000ffff0e177812 */ /* 0x000fe400078ec0ff */
[----:B------:R-:W-:Y:S02]  /*10730*/  LOP3.LUT R20, R0, 0xff, RZ, 0xc0, !PT ;  /* 0x000000ff00147812 */ /* 0x000fe400078ec0ff */
[----:B------:R-:W-:Y:S02]  /*10740*/  SHF.R.U32.HI R15, RZ, 0x18, R0 ;  /* 0x00000018ff0f7819 */ /* 0x000fe40000011600 */
[----:B------:R-:W-:-:S02]  /*10750*/  SHF.R.U32.HI R0, RZ, 0x8, R11 ;  /* 0x00000008ff007819 */ /* 0x000fc4000001160b */
[----:B------:R-:W-:Y:S02]  /*10760*/  LOP3.LUT R11, R12, 0xff, RZ, 0xc0, !PT ;  /* 0x000000ff0c0b7812 */ /* 0x000fe400078ec0ff */
[----:B------:R-:W-:Y:S02]  /*10770*/  PRMT R0, R20, 0x5410, R0 ;  /* 0x0000541014007816 */ /* 0x000fe40000000000 */
[----:B------:R-:W-:Y:S02]  /*10780*/  PRMT R11, R11, 0x5410, R15 ;  /* 0x000054100b0b7816 */ /* 0x000fe4000000000f */
[----:B------:R-:W-:Y:S02]  /*10790*/  SHF.R.U32.HI R13, RZ, 0x8, R13 ;  /* 0x00000008ff0d7819 */ /* 0x000fe4000001160d */
[----:B------:R-:W-:Y:S02]  /*107a0*/  LOP3.LUT R21, R21, 0xff, RZ, 0xc0, !PT ;  /* 0x000000ff15157812 */ /* 0x000fe400078ec0ff */
[----:B------:R-:W-:-:S02]  /*107b0*/  HSET2.LE.AND R0, R0, R166, PT ;  /* 0x000000a600007233 */ /* 0x000fc40003803000 */
[----:B------:R-:W-:Y:S01]  /*107c0*/  HSET2.LE.AND R11, R11, R166, PT ;  /* 0x000000a60b0b7233 */ /* 0x000fe20003803000 */
[----:B------:R-:W-:Y:S01]  /*107d0*/  HMMA.16816.F32 R72, R16, R30, R72 ;  /* 0x0000001e1048723c */ /* 0x000fe20000001848 */
[----:B------:R-:W-:Y:S02]  /*107e0*/  PRMT R12, R28, 0x5410, R13 ;  /* 0x000054101c0c7816 */ /* 0x000fe4000000000d */
[----:B------:R-:W-:Y:S02]  /*107f0*/  LOP3.LUT R29, R14, 0xff, RZ, 0xc0, !PT ;  /* 0x000000ff0e1d7812 */ /* 0x000fe400078ec0ff */
[----:B------:R-:W-:Y:S02]  /*10800*/  PRMT R13, R21, 0x5410, R22 ;  /* 0x00005410150d7816 */ /* 0x000fe40000000016 */
[--C-:B------:R-:W-:Y:S02]  /*10810*/  SHF.R.U32.HI R30, RZ, 0x10, R14.reuse ;  /* 0x00000010ff1e7819 */ /* 0x100fe4000001160e */
[----:B------:R-:W-:-:S02]  /*10820*/  SHF.R.U32.HI R31, RZ, 0x18, R14 ;  /* 0x00000018ff1f7819 */ /* 0x000fc4000001160e */
[----:B------:R-:W-:Y:S02]  /*10830*/  SHF.R.U32.HI R14, RZ, 0x8, R23 ;  /* 0x00000008ff0e7819 */ /* 0x000fe40000011617 */
[----:B------:R-:W-:Y:S02]  /*10840*/  LOP3.LUT R20, R212, R0, RZ, 0xc0, !PT ;  /* 0x00000000d4147212 */ /* 0x000fe400078ec0ff */
[----:B------:R-:W-:Y:S02]  /*10850*/  LOP3.LUT R21, R185, R11, RZ, 0xc0, !PT ;  /* 0x0000000bb9157212 */ /* 0x000fe400078ec0ff */
[----:B------:R-:W-:Y:S02]  /*10860*/  LOP3.LUT R0, R10, 0xffff, RZ, 0xc0, !PT ;  /* 0x0000ffff0a007812 */ /* 0x000fe400078ec0ff */
[----:B------:R-:W-:Y:S01]  /*10870*/  SHF.R.U32.HI R11, RZ, 0x10, R10 ;  /* 0x00000010ff0b7819 */ /* 0x000fe2000001160a */
[----:B------:R-:W-:Y:S01]  /*10880*/  HMMA.16816.F32 R156, R16, R40, R84 ;  /* 0x00000028109c723c */ /* 0x000fe20000001854 */
[----:B------:R-:W-:-:S02]  /*10890*/  PRMT R28, R29, 0x5410, R14 ;  /* 0x000054101d1c7816 */ /* 0x000fc4000000000e */
[----:B------:R-:W-:-:S03]  /*108a0*/  SHF.R.U32.HI R15, RZ, 0x18, R10 ;  /* 0x00000018ff0f7819 */ /* 0x000fc6000001160a */
[----:B------:R-:W-:Y:S01]  /*108b0*/  HMMA.16816.F32 R60, R16, R42, R64 ;  /* 0x0000002a103c723c */ /* 0x000fe20000001840 */
[----:B------:R-:W-:Y:S02]  /*108c0*/  LOP3.LUT R14, R30, 0xff, RZ, 0xc0, !PT ;  /* 0x000000ff1e0e7812 */ /* 0x000fe400078ec0ff */
[----:B------:R-:W-:-:S04]  /*108d0*/  SHF.R.U32.HI R0, RZ, 0x8, R0 ;  /* 0x00000008ff007819 */ /* 0x000fc80000011600 */
[----:B------:R-:W-:Y:S02]  /*108e0*/  LOP3.LUT R16, R10, 0xff, RZ, 0xc0, !PT ;  /* 0x000000ff0a107812 */ /* 0x000fe400078ec0ff */
[----:B------:R-:W-:Y:S02]  /*108f0*/  LOP3.LUT R10, R11, 0xff, RZ, 0xc0, !PT ;  /* 0x000000ff0b0a7812 */ /* 0x000fe400078ec0ff */
[----:B------:R-:W-:Y:S02]  /*10900*/  PRMT R11, R14, 0x5410, R31 ;  /* 0x000054100e0b7816 */ /* 0x000fe4000000001f */
[----:B------:R-:W-:Y:S02]  /*10910*/  PRMT R0, R16, 0x5410, R0 ;  /* 0x0000541010007816 */ /* 0x000fe40000000000 */
[----:B------:R-:W-:Y:S02]  /*10920*/  PRMT R10, R10, 0x5410, R15 ;  /* 0x000054100a0a7816 */ /* 0x000fe4000000000f */
[----:B------:R-:W-:-:S02]  /*10930*/  HSET2.LE.AND R12, R12, R166, PT ;  /* 0x000000a60c0c7233 */ /* 0x000fc40003803000 */
[--C-:B------:R-:W-:Y:S02]  /*10940*/  HSET2.LE.AND R13, R13, R166.reuse, PT ;  /* 0x000000a60d0d7233 */ /* 0x100fe40003803000 */
[--C-:B------:R-:W-:Y:S02]  /*10950*/  HSET2.LE.AND R0, R0, R166.reuse, PT ;  /* 0x000000a600007233 */ /* 0x100fe40003803000 */
[--C-:B------:R-:W-:Y:S02]  /*10960*/  HSET2.LE.AND R15, R10, R166.reuse, PT ;  /* 0x000000a60a0f7233 */ /* 0x100fe40003803000 */
[----:B------:R-:W-:Y:S01]  /*10970*/  HSET2.LE.AND R19, R11, R166, PT ;  /* 0x000000a60b137233 */ /* 0x000fe20003803000 */
[----:B------:R-:W-:Y:S01]  /*10980*/  IMAD.WIDE.U32 R10, R45, -0x2daee0ad, RZ ;  /* 0xd2511f532d0a7825 */ /* 0x000fe200078e00ff */
[----:B------:R-:W-:Y:S02]  /*10990*/  LOP3.LUT R22, R201, R12, RZ, 0xc0, !PT ;  /* 0x0000000cc9167212 */ /* 0x000fe400078ec0ff */
[----:B------:R-:W-:Y:S01]  /*109a0*/  LOP3.LUT R23, R200, R13, RZ, 0xc0, !PT ;  /* 0x0000000dc8177212 */ /* 0x000fe200078ec0ff */
[----:B------:R-:W-:Y:S01]  /*109b0*/  IMAD.WIDE.U32 R12, R44, -0x2daee0ad, RZ ;  /* 0xd2511f532c0c7825 */ /* 0x000fe200078e00ff */
[----:B------:R-:W-:-:S02]  /*109c0*/  LOP3.LUT R16, R233, R0, RZ, 0xc0, !PT ;  /* 0x00000000e9107212 */ /* 0x000fc400078ec0ff */
[----:B------:R-:W-:Y:S02]  /*109d0*/  LOP3.LUT R0, R11, R223, R76, 0x96, !PT ;  /* 0x000000df0b007212 */ /* 0x000fe400078e964c */
[----:B------:R-:W-:Y:S01]  /*109e0*/  HSET2.LE.AND R18, R28, R166, PT ;  /* 0x000000a61c127233 */ /* 0x000fe20003803000 */
[----:B-1----:R-:W-:Y:S01]  /*109f0*/  HMMA.16816.F32 R152, R20, R24, R152 ;  /* 0x000000181498723c */ /* 0x002fe20000001898 */
[C---:B------:R-:W-:Y:S02]  /*10a00*/  LOP3.LUT R28, R12.reuse, 0xffff, RZ, 0xc0, !PT ;  /* 0x0000ffff0c1c7812 */ /* 0x040fe400078ec0ff */
[----:B------:R-:W-:-:S03]  /*10a10*/  LOP3.LUT R29, R12, 0xff, RZ, 0xc0, !PT ;  /* 0x000000ff0c1d7812 */ /* 0x000fc600078ec0ff */
[----:B------:R-:W-:Y:S01]  /*10a20*/  HMMA.16816.F32 R68, R20, R26, R68 ;  /* 0x0000001a1444723c */ /* 0x000fe20000001844 */
[--C-:B------:R-:W-:Y:S02]  /*10a30*/  SHF.R.U32.HI R30, RZ, 0x10, R12.reuse ;  /* 0x00000010ff1e7819 */ /* 0x100fe4000001160c */
[----:B------:R-:W-:-:S03]  /*10a40*/  SHF.R.U32.HI R31, RZ, 0x18, R12 ;  /* 0x00000018ff1f7819 */ /* 0x000fc6000001160c */
[----:B------:R-:W-:Y:S01]  /*10a50*/  HMMA.16816.F32 R56, R20, R32, R56 ;  /* 0x000000201438723c */ /* 0x000fe20000001838 */
[----:B------:R-:W-:-:S05]  /*10a60*/  SHF.R.U32.HI R12, RZ, 0x10, R0 ;  /* 0x00000010ff0c7819 */ /* 0x000fca0000011600 */
[----:B------:R-:W-:Y:S01]  /*10a70*/  HMMA.16816.F32 R52, R20, R34, R52 ;  /* 0x000000221434723c */ /* 0x000fe20000001834 */
[----:B------:R-:W-:Y:S02]  /*10a80*/  LOP3.LUT R14, R13, R223, R90, 0x96, !PT ;  /* 0x000000df0d0e7212 */ /* 0x000fe400078e965a */
[----:B------:R-:W-:-:S04]  /*10a90*/  LOP3.LUT R17, R232, R15, RZ, 0xc0, !PT ;  /* 0x0000000fe8117212 */ /* 0x000fc800078ec0ff */
[----:B------:R-:W-:Y:S02]  /*10aa0*/  LOP3.LUT R21, R10, 0xffff, RZ, 0xc0, !PT ;  /* 0x0000ffff0a157812 */ /* 0x000fe400078ec0ff */
[C---:B------:R-:W-:Y:S02]  /*10ab0*/  LOP3.LUT R11, R0.reuse, 0xffff, RZ, 0xc0, !PT ;  /* 0x0000ffff000b7812 */ /* 0x040fe400078ec0ff */
[----:B------:R-:W-:Y:S02]  /*10ac0*/  LOP3.LUT R15, R0, 0xff, RZ, 0xc0, !PT ;  /* 0x000000ff000f7812 */ /* 0x000fe400078ec0ff */
[----:B------:R-:W-:Y:S02]  /*10ad0*/  SHF.R.U32.HI R13, RZ, 0x18, R0 ;  /* 0x00000018ff0d7819 */ /* 0x000fe40000011600 */
[----:B------:R-:W-:Y:S02]  /*10ae0*/  SHF.R.U32.HI R0, RZ, 0x8, R11 ;  /* 0x00000008ff007819 */ /* 0x000fe4000001160b */
[----:B------:R-:W-:-:S02]  /*10af0*/  LOP3.LUT R11, R12, 0xff, RZ, 0xc0, !PT ;  /* 0x000000ff0c0b7812 */ /* 0x000fc400078ec0ff */
[----:B------:R-:W-:Y:S02]  /*10b00*/  LOP3.LUT R23, R10, 0xff, RZ, 0xc0, !PT ;  /* 0x000000ff0a177812 */ /* 0x000fe400078ec0ff */
[--C-:B------:R-:W-:Y:S02]  /*10b10*/  SHF.R.U32.HI R20, RZ, 0x10, R10.reuse ;  /* 0x00000010ff147819 */ /* 0x100fe4000001160a */
[----:B------:R-:W-:Y:S02]  /*10b20*/  SHF.R.U32.HI R22, RZ, 0x18, R10 ;  /* 0x00000018ff167819 */ /* 0x000fe4000001160a */
[----:B------:R-:W-:Y:S02]  /*10b30*/  PRMT R0, R15, 0x5410, R0 ;  /* 0x000054100f007816 */ /* 0x000fe40000000000 */
[----:B------:R-:W-:Y:S02]  /*10b40*/  PRMT R10, R11, 0x5410, R13 ;  /* 0x000054100b0a7816 */ /* 0x000fe4000000000d */
[----:B------:R-:W-:-:S02]  /*10b50*/  SHF.R.U32.HI R11, RZ, 0x8, R21 ;  /* 0x00000008ff0b7819 */ /* 0x000fc40000011615 */
[----:B------:R-:W-:Y:S02]  /*10b60*/  SHF.R.U32.HI R12, RZ, 0x8, R28 ;  /* 0x00000008ff0c7819 */ /* 0x000fe4000001161c */
[----:B------:R-:W-:Y:S02]  /*10b70*/  HSET2.LE.AND R0, R0, R166, PT ;  /* 0x000000a600007233 */ /* 0x000fe40003803000 */
[----:B------:R-:W-:Y:S02]  /*10b80*/  PRMT R11, R23, 0x5410, R11 ;  /* 0x00005410170b7816 */ /* 0x000fe4000000000b */
[----:B------:R-:W-:Y:S02]  /*10b90*/  LOP3.LUT R18, R231, R18, RZ, 0xc0, !PT ;  /* 0x00000012e7127212 */ /* 0x000fe400078ec0ff */
[----:B------:R-:W-:Y:S02]  /*10ba0*/  LOP3.LUT R19, R230, R19, RZ, 0xc0, !PT ;  /* 0x00000013e6137212 */ /* 0x000fe400078ec0ff */
[----:B------:R-:W-:-:S02]  /*10bb0*/  PRMT R21, R29, 0x5410, R12 ;  /* 0x000054101d157816 */ /* 0x000fc4000000000c */
[----:B------:R-:W-:Y:S02]  /*10bc0*/  LOP3.LUT R12, R14, 0xffff, RZ, 0xc0, !PT ;  /* 0x0000ffff0e0c7812 */ /* 0x000fe400078ec0ff */
[----:B------:R-:W-:Y:S02]  /*10bd0*/  LOP3.LUT R136, R225, R0, RZ, 0xc0, !PT ;  /* 0x00000000e1887212 */ /* 0x000fe400078ec0ff */
[----:B------:R-:W-:Y:S02]  /*10be0*/  HSET2.LE.AND R0, R11, R166, PT ;  /* 0x000000a60b007233 */ /* 0x000fe40003803000 */
[----:B------:R-:W-:Y:S01]  /*10bf0*/  LOP3.LUT R13, R20, 0xff, RZ, 0xc0, !PT ;  /* 0x000000ff140d7812 */ /* 0x000fe200078ec0ff */
[----:B------:R-:W-:Y:S01]  /*10c00*/  HMMA.16816.F32 R48, R16, R24, R48 ;  /* 0x000000181030723c */ /* 0x000fe20000001830 */
[----:B------:R-:W-:Y:S02]  /*10c10*/  LOP3.LUT R20, R14, 0xff, RZ, 0xc0, !PT ;  /* 0x000000ff0e147812 */ /* 0x000fe400078ec0ff */
[----:B------:R-:W-:-:S03]  /*10c20*/  SHF.R.U32.HI R11, RZ, 0x8, R12 ;  /* 0x00000008ff0b7819 */ /* 0x000fc6000001160c */
[----:B------:R-:W-:Y:S01]  /*10c30*/  HMMA.16816.F32 R40, R16, R26, R72 ;  /* 0x0000001a1028723c */ /* 0x000fe20000001848 */
[----:B------:R-:W1:Y:S01]  /*10c40*/  LDSM.16.MT88.4 R24, [R188+0x5c00] ;  /* 0x005c0000bc18783b */ /* 0x000e620000004200 */
[----:B------:R-:W-:Y:S02]  /*10c50*/  LOP3.LUT R138, R226, R0, RZ, 0xc0, !PT ;  /* 0x00000000e28a7212 */ /* 0x000fe400078ec0ff */
[----:B------:R-:W-:Y:S02]  /*10c60*/  PRMT R0, R20, 0x5410, R11 ;  /* 0x0000541014007816 */ /* 0x000fe4000000000b */
[--C-:B------:R-:W-:Y:S01]  /*10c70*/  HSET2.LE.AND R10, R10, R166.reuse, PT ;  /* 0x000000a60a0a7233 */ /* 0x100fe20003803000 */
[----:B------:R2:W-:Y:S01]  /*10c80*/  STL.64 [R1+0x58], R190 ;  /* 0x000058be01007387 */ /* 0x0005e20000100a00 */
[----:B------:R-:W-:Y:S02]  /*10c90*/  PRMT R13, R13, 0x5410, R22 ;  /* 0x000054100d0d7816 */ /* 0x000fe40000000016 */
[----:B------:R-:W-:Y:S01]  /*10ca0*/  HSET2.LE.AND R0, R0, R166, PT ;  /* 0x000000a600007233 */ /* 0x000fe20003803000 */
[----:B------:R3:W5:Y:S01]  /*10cb0*/  LDL.LU R197, [R1+0x3ec] ;  /* 0x0003ec0001c57983 */ /* 0x0007620000300800 */
[----:B------:R-:W-:-:S02]  /*10cc0*/  SHF.R.U32.HI R15, RZ, 0x10, R14 ;  /* 0x00000010ff0f7819 */ /* 0x000fc4000001160e */
[----:B------:R-:W-:Y:S01]  /*10cd0*/  LOP3.LUT R137, R213, R10, RZ, 0xc0, !PT ;  /* 0x0000000ad5897212 */ /* 0x000fe200078ec0ff */
[----:B------:R3:W5:Y:S01]  /*10ce0*/  LDL.LU R196, [R1+0x3e8] ;  /* 0x0003e80001c47983 */ /* 0x0007620000300800 */
[----:B------:R-:W-:-:S03]  /*10cf0*/  HSET2.LE.AND R10, R13, R166, PT ;  /* 0x000000a60d0a7233 */ /* 0x000fc60003803000 */
[----:B------:R3:W5:Y:S01]  /*10d00*/  LDL.LU.64 R194, [R1+0x3e0] ;  /* 0x0003e00001c27983 */ /* 0x0007620000300a00 */
[----:B------:R-:W-:-:S03]  /*10d10*/  LOP3.LUT R144, R240, R0, RZ, 0xc0, !PT ;  /* 0x00000000f0907212 */ /* 0x000fc600078ec0ff */
[----:B------:R3:W5:Y:S01]  /*10d20*/  LDL.LU.64 R192, [R1+0x3d8] ;  /* 0x0003d80001c07983 */ /* 0x0007620000300a00 */
[----:B------:R-:W-:Y:S02]  /*10d30*/  SHF.R.U32.HI R14, RZ, 0x18, R14 ;  /* 0x00000018ff0e7819 */ /* 0x000fe4000001160e */
[----:B------:R-:W-:Y:S02]  /*10d40*/  LOP3.LUT R12, R15, 0xff, RZ, 0xc0, !PT ;  /* 0x000000ff0f0c7812 */ /* 0x000fe400078ec0ff */
[----:B------:R-:W-:Y:S01]  /*10d50*/  IADD3 R0, P0, R4, -0x100, RZ ;  /* 0xffffff0004007810 */ /* 0x000fe20007f1e0ff */
[C---:B------:R-:W-:Y:S01]  /*10d60*/  HMMA.16816.F32 R156, R16.reuse, R32, R156 ;  /* 0x00000020109c723c */ /* 0x040fe2000000189c */
[----:B------:R-:W-:Y:S01]  /*10d70*/  LOP3.LUT R139, R224, R10, RZ, 0xc0, !PT ;  /* 0x0000000ae08b7212 */ /* 0x000fe200078ec0ff */
[----:B--2---:R3:W5:Y:S04]  /*10d80*/  LDL.LU.64 R190, [R1+0x3d0] ;  /* 0x0003d00001be7983 */ /* 0x0047680000300a00 */
[----:B------:R3:W5:Y:S01]  /*10d90*/  LDL.LU R189, [R1+0x3cc] ;  /* 0x0003cc0001bd7983 */ /* 0x0007620000300800 */
[----:B------:R-:W-:Y:S03]  /*10da0*/  HMMA.16816.F32 R16, R16, R34, R60 ;  /* 0x000000221010723c */ /* 0x000fe6000000183c */
[----:B------:R3:W5:Y:S01]  /*10db0*/  LDL.LU R170, [R1+0x3c8] ;  /* 0x0003c80001aa7983 */ /* 0x0007620000300800 */
[----:B------:R-:W-:-:S03]  /*10dc0*/  PRMT R10, R12, 0x5410, R14 ;  /* 0x000054100c0a7816 */ /* 0x000fc6000000000e */
[----:B------:R3:W5:Y:S01]  /*10dd0*/  LDL.LU R116, [R1+0x3c4] ;  /* 0x0003c40001747983 */ /* 0x0007620000300800 */
[----:B------:R-:W-:-:S03]  /*10de0*/  LOP3.LUT R12, R30, 0xff, RZ, 0xc0, !PT ;  /* 0x000000ff1e0c7812 */ /* 0x000fc600078ec0ff */
[----:B------:R3:W5:Y:S04]  /*10df0*/  LDL.LU R92, [R1+0x3c0] ;  /* 0x0003c000015c7983 */ /* 0x0007680000300800 */
[----:B------:R-:W-:Y:S04]  /*10e00*/  STL [R1+0x50], R172 ;  /* 0x000050ac01007387 */ /* 0x000fe80000100800 */
[----:B------:R2:W-:Y:S01]  /*10e10*/  STL [R1+0x68], R0 ;  /* 0x0000680001007387 */ /* 0x0005e20000100800 */
[----:B------:R-:W-:Y:S01]  /*10e20*/  PRMT R12, R12, 0x5410, R31 ;  /* 0x000054100c0c7816 */ /* 0x000fe2000000001f */
[----:B------:R-:W-:Y:S01]  /*10e30*/  IMAD.MOV.U32 R131, RZ, RZ, R244 ;  /* 0x000000ffff837224 */ /* 0x000fe200078e00f4 */
[----:B------:R-:W-:-:S02]  /*10e40*/  HSET2.LE.AND R11, R21, R166, PT ;  /* 0x000000a6150b7233 */ /* 0x000fc40003803000 */
[--C-:B------:R-:W-:Y:S02]  /*10e50*/  HSET2.LE.AND R10, R10, R166.reuse, PT ;  /* 0x000000a60a0a7233 */ /* 0x100fe40003803000 */
[----:B------:R-:W-:Y:S02]  /*10e60*/  HSET2.LE.AND R12, R12, R166, PT ;  /* 0x000000a60c0c7233 */ /* 0x000fe40003803000 */
[----:B------:R-:W-:Y:S02]  /*10e70*/  ISETP.GT.AND P1, PT, R172, R131, PT ;  /* 0x00000083ac00720c */ /* 0x000fe40003f24270 */
[----:B------:R-:W-:Y:S02]  /*10e80*/  LOP3.LUT R145, R235, R10, RZ, 0xc0, !PT ;  /* 0x0000000aeb917212 */ /* 0x000fe400078ec0ff */
[----:B--2---:R-:W-:-:S05]  /*10e90*/  IADD3.X R0, R5, -0x1, RZ, P0, !PT ;  /* 0xffffffff05007810 */ /* 0x004fca00007fe4ff */
[----:B------:R3:W-:Y:S01]  /*10ea0*/  STL [R1+0x54], R0 ;  /* 0x0000540001007387 */ /* 0x0007e20000100800 */
[----:B------:R-:W-:Y:S02]  /*10eb0*/  LOP3.LUT R146, R234, R11, RZ, 0xc0, !PT ;  /* 0x0000000bea927212 */ /* 0x000fe400078ec0ff */
[----:B------:R-:W-:Y:S01]  /*10ec0*/  LOP3.LUT R147, R227, R12, RZ, 0xc0, !PT ;  /* 0x0000000ce3937212 */ /* 0x000fe200078ec0ff */
[C---:B------:R-:W-:Y:S06]  /*10ed0*/  HMMA.16816.F32 R152, R136.reuse, R160, R152 ;  /* 0x000000a08898723c */ /* 0x040fec0000001898 */
[----:B------:R-:W-:Y:S06]  /*10ee0*/  HMMA.16816.F32 R148, R136, R162, R68 ;  /* 0x000000a28894723c */ /* 0x000fec0000001844 */
[----:B------:R-:W-:Y:S06]  /*10ef0*/  HMMA.16816.F32 R164, R144, R160, R48 ;  /* 0x000000a090a4723c */ /* 0x000fec0000001830 */
[----:B-1----:R-:W-:Y:S06]  /*10f00*/  HMMA.16816.F32 R140, R136, R24, R56 ;  /* 0x00000018888c723c */ /* 0x002fec0000001838 */
[C---:B------:R-:W-:Y:S06]  /*10f10*/  HMMA.16816.F32 R160, R144.reuse, R162, R40 ;  /* 0x000000a290a0723c */ /* 0x040fec0000001828 */
[----:B------:R-:W-:Y:S06]  /*10f20*/  HMMA.16816.F32 R156, R144, R24, R156 ;  /* 0x00000018909c723c */ /* 0x000fec000000189c */
[-C--:B------:R-:W-:Y:S06]  /*10f30*/  HMMA.16816.F32 R136, R136, R26.reuse, R52 ;  /* 0x0000001a8888723c */ /* 0x080fec0000001834 */
[----:B------:R-:W-:Y:S01]  /*10f40*/  HMMA.16816.F32 R144, R144, R26, R16 ;  /* 0x0000001a9090723c */ /* 0x000fe20000001810 */
[----:B------:R-:W-:-:S08]  /*10f50*/  NOP ;  /* 0x0000000000007918 */ /* 0x000fd00000000000 */
[----:B---3--:R-:W-:-:S15]  /*10f60*/  @!P1 BRA `(.L_x_1050) ;  /* 0x000000e400749947 */ /* 0x008fde0003800000 */
[----:B------:R-:W2:Y:S01]  /*10f70*/  LDL.LU R251, [R1+0x224] ;  /* 0x0002240001fb7983 */ /* 0x000ea20000300800 */
[----:B------:R-:W-:Y:S01]  /*10f80*/  VIADD R200, R248, 0xfffffffe ;  /* 0xfffffffef8c87836 */ /* 0x000fe20000000000 */
[----:B-----5:R-:W-:Y:S01]  /*10f90*/  ISETP.GE.AND P0, PT, R92, R116, PT ;  /* 0x000000745c00720c */ /* 0x020fe20003f06270 */
[----:B------:R-:W-:-:S04]  /*10fa0*/  DEPBAR.LE SB0, 0x0 ;  /* 0x000080000000791a */ /* 0x000fc80000000000 */
[----:B------:R-:W3:Y:S04]  /*10fb0*/  LDL.64 R246, [R1+0x380] ;  /* 0x0003800001f67983 */ /* 0x000ee80000100a00 */
[----:B------:R-:W3:Y:S04]  /*10fc0*/  LDL.LU R241, [R1+0x220] ;  /* 0x0002200001f17983 */ /* 0x000ee80000300800 */
[----:B------:R-:W4:Y:S04]  /*10fd0*/  LDL.64 R242, [R1+0x60] ;  /* 0x0000600001f27983 */ /* 0x000f280000100a00 */
[----:B------:R-:W4:Y:S01]  /*10fe0*/  LDL.64 R244, [R1+0xb8] ;  /* 0x0000b80001f47983 */ /* 0x000f220000100a00 */
[----:B------:R-:W-:Y:S01]  /*10ff0*/  SHF.R.S32.HI R0, RZ, 0x1f, R200 ;  /* 0x0000001fff007819 */ /* 0x000fe200000114c8 */
[----:B------:R-:W-:Y:S05]  /*11000*/  WARPSYNC.ALL ;  /* 0x0000000000007948 */ /* 0x000fea0003800000 */
[----:B------:R-:W-:Y:S01]  /*11010*/  BAR.SYNC.DEFER_BLOCKING 0x0 ;  /* 0x0000000000007b1d */ /* 0x000fe20000010000 */
[----:B------:R-:W-:-:S05]  /*11020*/  IMAD.SHL.U32 R252, R252, 0x2, RZ ;  /* 0x00000002fcfc7824 */ /* 0x000fca00078e00ff */
[----:B------:R-:W-:Y:S01]  /*11030*/  LOP3.LUT R252, R252, 0x6, RZ, 0xc0, !PT ;  /* 0x00000006fcfc7812 */ /* 0x000fe200078ec0ff */
[----:B------:R-:W-:Y:S01]  /*11040*/  BSSY B1, `(.L_x_1051) ;  /* 0x000027f000017945 */ /* 0x000fe20003800000 */
[----:B------:R-:W-:Y:S04]  /*11050*/  STL [R1+0x50], R200 ;  /* 0x000050c801007387 */ /* 0x000fe80000100800 */
[----:B------:R-:W-:Y:S04]  /*11060*/  @P0 STS [R210+0x4000], RZ ;  /* 0x004000ffd2000388 */ /* 0x000fe80000000800 */
[----:B------:R-:W-:Y:S04]  /*11070*/  @P0 STS [R210+0x4004], RZ ;  /* 0x004004ffd2000388 */ /* 0x000fe80000000800 */
[----:B------:R-:W-:Y:S01]  /*11080*/  @P0 STS.64 [R210+0x4008], RZ ;  /* 0x004008ffd2000388 */ /* 0x000fe20000000a00 */
[----:B--2---:R-:W-:-:S02]  /*11090*/  IMAD R12, R251, R200, RZ ;  /* 0x000000c8fb0c7224 */ /* 0x004fc400078e02ff */
[----:B---3--:R-:W-:-:S04]  /*110a0*/  IMAD.WIDE.U32 R10, R200, R241, R246 ;  /* 0x000000f1c80a7225 */ /* 0x008fc800078e00f6 */
[----:B------:R-:W-:Y:S01]  /*110b0*/  IMAD R13, R0, R241, R12 ;  /* 0x000000f1000d7224 */ /* 0x000fe200078e020c */
[CC--:B----4-:R-:W-:Y:S02]  /*110c0*/  @!P0 LEA R0, P4, R242.reuse, R10.reuse, 0x5 ;  /* 0x0000000af2008211 */ /* 0x0d0fe400078828ff */
[----:B------:R-:W-:Y:S01]  /*110d0*/  @!P0 LEA R12, P2, R242, R10, 0x6 ;  /* 0x0000000af20c8211 */ /* 0x000fe200078430ff */
[----:B------:R-:W-:Y:S01]  /*110e0*/  IMAD.IADD R11, R11, 0x1, R13 ;  /* 0x000000010b0b7824 */ /* 0x000fe200078e020d */
[-C--:B------:R-:W-:Y:S02]  /*110f0*/  @!P0 LEA R18, P5, R10, R244.reuse, 0x1 ;  /* 0x000000f40a128211 */ /* 0x080fe400078a08ff */
[----:B------:R-:W-:Y:S02]  /*11100*/  @!P0 LEA R16, P3, R0, R244, 0x1 ;  /* 0x000000f400108211 */ /* 0x000fe400078608ff */
[CCC-:B------:R-:W-:Y:S02]  /*11110*/  @!P0 LEA.HI.X R13, R242.reuse, R11.reuse, R243.reuse, 0x5, P4 ;  /* 0x0000000bf20d8211 */ /* 0x1c0fe400020f2cf3 */
[----:B------:R-:W-:-:S02]  /*11120*/  @!P0 LEA.HI.X R15, R242, R11, R243, 0x6, P2 ;  /* 0x0000000bf20f8211 */ /* 0x000fc400010f34f3 */
[-CC-:B------:R-:W-:Y:S01]  /*11130*/  @!P0 LEA.HI.X R19, R10, R245.reuse, R11.reuse, 0x1, P5 ;  /* 0x000000f50a138211 */ /* 0x180fe200028f0c0b */
[----:B------:R-:W-:Y:S01]  /*11140*/  @!P0 IMAD.WIDE.U32 R10, R242, 0x60, R10 ;  /* 0x00000060f20a8825 */ /* 0x000fe200078e000a */
[-C--:B------:R-:W-:Y:S02]  /*11150*/  @!P0 LEA.HI.X R17, R0, R245.reuse, R13, 0x1, P3 ;  /* 0x000000f500118211 */ /* 0x080fe400018f0c0d */
[CC--:B------:R-:W-:Y:S01]  /*11160*/  @!P0 LEA R14, P1, R12.reuse, R244.reuse, 0x1 ;  /* 0x000000f40c0e8211 */ /* 0x0c0fe200078208ff */
[----:B------:R-:W-:Y:S01]  /*11170*/  @!P0 IMAD R0, R243, 0x60, RZ ;  /* 0x00000060f3008824 */ /* 0x000fe200078e02ff */
[----:B------:R-:W-:Y:S01]  /*11180*/  @!PT LDS RZ, [RZ] ;  /* 0x00000000fffff984 */ /* 0x000fe20000000800 */
[----:B------:R-:W-:Y:S01]  /*11190*/  @!PT LDS RZ, [RZ] ;  /* 0x00000000fffff984 */ /* 0x000fe20000000800 */
[----:B------:R-:W-:Y:S01]  /*111a0*/  @!PT LDS RZ, [RZ] ;  /* 0x00000000fffff984 */ /* 0x000fe20000000800 */
[----:B------:R-:W-:Y:S02]  /*111b0*/  @!P0 LDGSTS.E.BYPASS.LTC128B.128 [R210+0x4000], desc[UR4][R18.64] ;  /* 0x0400000012d28fae */ /* 0x000fe4000b901d44 */
[-C--:B------:R-:W-:Y:S01]  /*111c0*/  @!P0 LEA.HI.X R15, R12, R245.reuse, R15, 0x1, P1 ;  /* 0x000000f50c0f8211 */ /* 0x080fe200008f0c0f */
[----:B------:R-:W-:Y:S01]  /*111d0*/  @!P0 IMAD.IADD R0, R0, 0x1, R11 ;  /* 0x0000000100008824 */ /* 0x000fe200078e020b */
[C---:B------:R-:W-:Y:S01]  /*111e0*/  @!P0 LEA R12, P1, R10.reuse, R244, 0x1 ;  /* 0x000000f40a0c8211 */ /* 0x040fe200078208ff */
[----:B------:R-:W-:Y:S03]  /*111f0*/  @P0 STS.128 [R210+0x4800], RZ ;  /* 0x004800ffd2000388 */ /* 0x000fe60000000c00 */
[----:B------:R-:W-:Y:S01]  /*11200*/  @!P0 LEA.HI.X R13, R10, R245, R0, 0x1, P1 ;  /* 0x000000f50a0d8211 */ /* 0x000fe200008f0c00 */
        /* <DEDUP_REMOVED lines=14> */
[----:B------:R-:W-:Y:S04]  /*112f0*/  LDSM.16.M88.4 R24, [R189] ;  /* 0x00000000bd18783b */ /* 0x000fe80000000200 */
[----:B------:R-:W3:Y:S04]  /*11300*/  LDSM.16.M88.4 R32, [R170+0x2000] ;  /* 0x00200000aa20783b */ /* 0x000ee80000000200 */
[----:B------:R-:W4:Y:S04]  /*11310*/  LDSM.16.M88.4 R20, [R189+0x1000] ;  /* 0x00100000bd14783b */ /* 0x000f280000000200 */
[----:B-1----:R-:W-:Y:S04]  /*11320*/  LDSM.16.M88.4 R16, [R190] ;  /* 0x00000000be10783b */ /* 0x002fe80000000200 */
[----:B------:R-:W1:Y:S04]  /*11330*/  LDSM.16.M88.4 R48, [R191] ;  /* 0x00000000bf30783b */ /* 0x000e680000000200 */
[----:B------:R-:W-:Y:S04]  /*11340*/  LDSM.16.M88.4 R28, [R170+0x2800] ;  /* 0x00280000aa1c783b */ /* 0x000fe80000000200 */
[----:B--2---:R-:W2:Y:S04]  /*11350*/  LDSM.16.M88.4 R12, [R190+0x1000] ;  /* 0x00100000be0c783b */ /* 0x004ea80000000200 */
[----:B------:R-:W2:Y:S04]  /*11360*/  LDSM.16.M88.4 R40, [R170+0x2400] ;  /* 0x00240000aa28783b */ /* 0x000ea80000000200 */
[----:B------:R-:W2:Y:S04]  /*11370*/  LDSM.16.M88.4 R64, [R170+0x2c00] ;  /* 0x002c0000aa40783b */ /* 0x000ea80000000200 */
[----:B------:R-:W-:Y:S04]  /*11380*/  LDSM.16.M88.4 R68, [R170+0x3800] ;  /* 0x00380000aa44783b */ /* 0x000fe80000000200 */
[----:B------:R-:W-:Y:S01]  /*11390*/  LDSM.16.M88.4 R60, [R196] ;  /* 0x00000000c43c783b */ /* 0x000fe20000000200 */
[-C--:B---3--:R-:W-:Y:S03]  /*113a0*/  HMMA.16816.F32 R44, R24, R32.reuse, RZ ;  /* 0x00000020182c723c */ /* 0x088fe600000018ff */
[----:B------:R-:W0:Y:S03]  /*113b0*/  LDGDEPBAR ;  /* 0x00000000000079af */ /* 0x000e260000000000 */
[C---:B----4-:R-:W-:Y:S06]  /*113c0*/  HMMA.16816.F32 R52, R20.reuse, R32, RZ ;  /* 0x000000201434723c */ /* 0x050fec00000018ff */
[-C--:B------:R-:W-:Y:S06]  /*113d0*/  HMMA.16816.F32 R120, R20, R34.reuse, RZ ;  /* 0x000000221478723c */ /* 0x080fec00000018ff */
[----:B------:R-:W-:Y:S06]  /*113e0*/  HMMA.16816.F32 R112, R24, R34, RZ ;  /* 0x000000221870723c */ /* 0x000fec00000018ff */
[-C--:B-1----:R-:W-:Y:S06]  /*113f0*/  HMMA.16816.F32 R56, R16, R48.reuse, R44 ;  /* 0x000000301038723c */ /* 0x082fec000000182c */
[----:B--2---:R-:W-:Y:S01]  /*11400*/  HMMA.16816.F32 R44, R12, R48, R52 ;  /* 0x000000300c2c723c */ /* 0x004fe20000001834 */
[----:B------:R-:W1:Y:S05]  /*11410*/  LDSM.16.M88.4 R52, [R197] ;  /* 0x00000000c534783b */ /* 0x000e6a0000000200 */
[C---:B------:R-:W-:Y:S06]  /*11420*/  HMMA.16816.F32 R72, R20.reuse, R28, RZ ;  /* 0x0000001c1448723c */ /* 0x040fec00000018ff */
[----:B------:R-:W-:Y:S06]  /*11430*/  HMMA.16816.F32 R100, R20, R42, RZ ;  /* 0x0000002a1464723c */ /* 0x000fec00000018ff */
[----:B------:R-:W-:Y:S01]  /*11440*/  IMAD.MOV.U32 R130, RZ, RZ, R56 ;  /* 0x000000ffff827224 */ /* 0x000fe200078e0038 */
[----:B------:R-:W-:Y:S01]  /*11450*/  HMMA.16816.F32 R84, R24, R28, RZ ;  /* 0x0000001c1854723c */ /* 0x000fe200000018ff */
[----:B------:R-:W-:-:S02]  /*11460*/  IMAD.MOV.U32 R117, RZ, RZ, R57 ;  /* 0x000000ffff757224 */ /* 0x000fc400078e0039 */
[----:B------:R-:W-:Y:S02]  /*11470*/  IMAD.MOV.U32 R95, RZ, RZ, R58 ;  /* 0x000000ffff5f7224 */ /* 0x000fe400078e003a */
[----:B------:R-:W-:Y:S01]  /*11480*/  IMAD.MOV.U32 R94, RZ, RZ, R59 ;  /* 0x000000ffff5e7224 */ /* 0x000fe200078e003b */
[----:B------:R-:W-:Y:S01]  /*11490*/  HMMA.16816.F32 R32, R20, R30, RZ ;  /* 0x0000001e1420723c */ /* 0x000fe200000018ff */
[----:B------:R-:W2:Y:S01]  /*114a0*/  LDSM.16.M88.4 R56, [R198] ;  /* 0x00000000c638783b */ /* 0x000ea20000000200 */
[----:B------:R-:W-:Y:S02]  /*114b0*/  IMAD.MOV.U32 R93, RZ, RZ, R44 ;  /* 0x000000ffff5d7224 */ /* 0x000fe400078e002c */
[----:B------:R-:W-:Y:S02]  /*114c0*/  IMAD.MOV.U32 R77, RZ, RZ, R45 ;  /* 0x000000ffff4d7224 */ /* 0x000fe400078e002d */
[----:B------:R-:W-:Y:S01]  /*114d0*/  HMMA.16816.F32 R108, R24, R40, RZ ;  /* 0x00000028186c723c */ /* 0x000fe200000018ff */
[----:B------:R-:W-:-:S02]  /*114e0*/  IMAD.MOV.U32 R76, RZ, RZ, R46 ;  /* 0x000000ffff4c7224 */ /* 0x000fc400078e002e */
[----:B------:R-:W-:Y:S02]  /*114f0*/  IMAD.MOV.U32 R11, RZ, RZ, R47 ;  /* 0x000000ffff0b7224 */ /* 0x000fe400078e002f */
[----:B------:R-:W-:Y:S01]  /*11500*/  LDSM.16.M88.4 R44, [R170+0x3000] ;  /* 0x00300000aa2c783b */ /* 0x000fe20000000200 */
[----:B------:R-:W-:Y:S06]  /*11510*/  HMMA.16816.F32 R104, R20, R40, RZ ;  /* 0x000000281468723c */ /* 0x000fec00000018ff */
[C---:B------:R-:W-:Y:S01]  /*11520*/  HMMA.16816.F32 R88, R24.reuse, R42, RZ ;  /* 0x0000002a1858723c */ /* 0x040fe200000018ff */
[----:B------:R-:W3:Y:S05]  /*11530*/  LDSM.16.M88.4 R40, [R170+0x3400] ;  /* 0x00340000aa28783b */ /* 0x000eea0000000200 */
[----:B------:R-:W-:Y:S06]  /*11540*/  HMMA.16816.F32 R28, R24, R30, RZ ;  /* 0x0000001e181c723c */ /* 0x000fec00000018ff */
[-C--:B------:R-:W-:Y:S06]  /*11550*/  HMMA.16816.F32 R248, R12, R50.reuse, R120 ;  /* 0x000000320cf8723c */ /* 0x080fec0000001878 */
[----:B------:R-:W-:Y:S01]  /*11560*/  HMMA.16816.F32 R224, R16, R50, R112 ;  /* 0x0000003210e0723c */ /* 0x000fe20000001870 */
[----:B------:R-:W4:Y:S05]  /*11570*/  LDSM.16.M88.4 R48, [R193] ;  /* 0x00000000c130783b */ /* 0x000f2a0000000200 */
[-C--:B------:R-:W-:Y:S06]  /*11580*/  HMMA.16816.F32 R96, R20, R64.reuse, RZ ;  /* 0x000000401460723c */ /* 0x080fec00000018ff */
[----:B------:R-:W-:Y:S06]  /*11590*/  HMMA.16816.F32 R80, R24, R64, RZ ;  /* 0x000000401850723c */ /* 0x000fec00000018ff */
[C---:B-1----:R-:W-:Y:S06]  /*115a0*/  HMMA.16816.F32 R176, R12.reuse, R52, R72 ;  /* 0x000000340cb0723c */ /* 0x042fec0000001848 */
[----:B--2---:R-:W-:Y:S06]  /*115b0*/  HMMA.16816.F32 R240, R12, R58, R100 ;  /* 0x0000003a0cf0723c */ /* 0x004fec0000001864 */
[C---:B------:R-:W-:Y:S06]  /*115c0*/  HMMA.16816.F32 R72, R24.reuse, R66, RZ ;  /* 0x000000421848723c */ /* 0x040fec00000018ff */
[----:B------:R-:W-:Y:S06]  /*115d0*/  HMMA.16816.F32 R100, R24, R68, RZ ;  /* 0x000000441864723c */ /* 0x000fec00000018ff */
[-C--:B------:R-:W-:Y:S01]  /*115e0*/  HMMA.16816.F32 R172, R16, R54.reuse, R28 ;  /* 0x0000003610ac723c */ /* 0x080fe2000000181c */
[----:B------:R-:W1:Y:S05]  /*115f0*/  LDSM.16.M88.4 R28, [R194] ;  /* 0x00000000c21c783b */ /* 0x000e6a0000000200 */
[C---:B------:R-:W-:Y:S01]  /*11600*/  HMMA.16816.F32 R184, R12.reuse, R54, R32 ;  /* 0x000000360cb8723c */ /* 0x040fe20000001820 */
[----:B------:R-:W2:Y:S05]  /*11610*/  LDSM.16.M88.4 R32, [R195] ;  /* 0x00000000c320783b */ /* 0x000eaa0000000200 */
[----:B------:R-:W-:Y:S06]  /*11620*/  HMMA.16816.F32 R124, R12, R60, R96 ;  /* 0x0000003c0c7c723c */ /* 0x000fec0000001860 */
[----:B---3--:R-:W-:Y:S06]  /*11630*/  HMMA.16816.F32 R96, R20, R40, RZ ;  /* 0x000000281460723c */ /* 0x008fec00000018ff */
[----:B------:R-:W-:Y:S06]  /*11640*/  HMMA.16816.F32 R132, R16, R60, R80 ;  /* 0x0000003c1084723c */ /* 0x000fec0000001850 */
[----:B------:R-:W-:Y:S06]  /*11650*/  HMMA.16816.F32 R80, R20, R66, RZ ;  /* 0x000000421450723c */ /* 0x000fec00000018ff */
[----:B------:R-:W-:Y:S06]  /*11660*/  HMMA.16816.F32 R64, R24, R44, RZ ;  /* 0x0000002c1840723c */ /* 0x000fec00000018ff */
[C---:B------:R-:W-:Y:S06]  /*11670*/  HMMA.16816.F32 R112, R16.reuse, R62, R72 ;  /* 0x0000003e1070723c */ /* 0x040fec0000001848 */
[C---:B----4-:R-:W-:Y:S06]  /*11680*/  HMMA.16816.F32 R72, R16.reuse, R48, R100 ;  /* 0x000000301048723c */ /* 0x050fec0000001864 */
[----:B------:R-:W-:Y:S01]  /*11690*/  HMMA.16816.F32 R244, R16, R56, R108 ;  /* 0x0000003810f4723c */ /* 0x000fe2000000186c */
[----:B------:R-:W-:-:S04]  /*116a0*/  IMAD.MOV.U32 R101, RZ, RZ, R200 ;  /* 0x000000ffff657224 */ /* 0x000fc800078e00c8 */
[----:B------:R-:W-:Y:S01]  /*116b0*/  IMAD R0, R101, 0x80, R252 ;  /* 0x0000008065007824 */ /* 0x000fe200078e02fc */
[----:B------:R-:W-:Y:S03]  /*116c0*/  HMMA.16816.F32 R232, R12, R56, R104 ;  /* 0x000000380ce8723c */ /* 0x000fe60000001868 */
[C---:B------:R-:W-:Y:S01]  /*116d0*/  VIADD R10, R0.reuse, 0x1 ;  /* 0x00000001000a7836 */ /* 0x040fe20000000000 */
[C---:B------:R-:W-:Y:S02]  /*116e0*/  ISETP.GE.AND P1, PT, R0.reuse, R205, PT ;  /* 0x000000cd0000720c */ /* 0x040fe40003f26270 */
[----:B------:R-:W-:Y:S01]  /*116f0*/  HMMA.16816.F32 R180, R16, R58, R88 ;  /* 0x0000003a10b4723c */ /* 0x000fe20000001858 */
[-C--:B------:R-:W-:Y:S02]  /*11700*/  ISETP.GE.AND P4, PT, R0, R204.reuse, PT ;  /* 0x000000cc0000720c */ /* 0x080fe40003f86270 */
[----:B------:R-:W-:-:S02]  /*11710*/  ISETP.GE.AND P3, PT, R10, R204, PT ;  /* 0x000000cc0a00720c */ /* 0x000fc40003f66270 */
[----:B------:R-:W-:Y:S01]  /*11720*/  ISETP.GE.AND P5, PT, R10, R205, PT ;  /* 0x000000cd0a00720c */ /* 0x000fe20003fa6270 */
[----:B------:R-:W-:Y:S01]  /*11730*/  HMMA.16816.F32 R228, R16, R52, R84 ;  /* 0x0000003410e4723c */ /* 0x000fe20000001854 */
[----:B------:R-:W-:Y:S02]  /*11740*/  ISETP.GE.OR P1, PT, R0, R209, !P1 ;  /* 0x000000d10000720c */ /* 0x000fe40004f26670 */
[C---:B------:R-:W-:Y:S02]  /*11750*/  ISETP.GE.OR P3, PT, R10.reuse, R208, !P3 ;  /* 0x000000d00a00720c */ /* 0x040fe40005f66670 */
[C---:B------:R-:W-:Y:S01]  /*11760*/  ISETP.GE.AND P2, PT, R10.reuse, R203, PT ;  /* 0x000000cb0a00720c */ /* 0x040fe20003f46270 */
[----:B------:R-:W-:Y:S01]  /*11770*/  HMMA.16816.F32 R56, R20, R44, RZ ;  /* 0x0000002c1438723c */ /* 0x000fe200000018ff */
[C---:B------:R-:W-:Y:S02]  /*11780*/  ISETP.GE.AND P6, PT, R10.reuse, R202, PT ;  /* 0x000000ca0a00720c */ /* 0x040fe40003fc6270 */
[----:B------:R-:W-:-:S02]  /*11790*/  ISETP.GE.OR P5, PT, R10, R209, !P5 ;  /* 0x000000d10a00720c */ /* 0x000fc40006fa6670 */
[C---:B------:R-:W-:Y:S01]  /*117a0*/  ISETP.GE.OR P2, PT, R10.reuse, R207, !P2 ;  /* 0x000000cf0a00720c */ /* 0x040fe20005746670 */
[-C--:B------:R-:W-:Y:S01]  /*117b0*/  HMMA.16816.F32 R52, R20, R46.reuse, RZ ;  /* 0x0000002e1434723c */ /* 0x080fe200000018ff */
[----:B------:R-:W-:Y:S01]  /*117c0*/  ISETP.GE.OR P6, PT, R10, R206, !P6 ;  /* 0x000000ce0a00720c */ /* 0x000fe200077c6670 */
[C---:B------:R-:W-:Y:S01]  /*117d0*/  VIADD R10, R0.reuse, 0x8 ;  /* 0x00000008000a7836 */ /* 0x040fe20000000000 */
[----:B------:R-:W-:Y:S02]  /*117e0*/  FSEL R213, R117, -INF , !P5 ;  /* 0xff80000075d57808 */ /* 0x000fe40006800000 */
[----:B------:R-:W-:Y:S01]  /*117f0*/  ISETP.GE.OR P4, PT, R0, R208, !P4 ;  /* 0x000000d00000720c */ /* 0x000fe20006786670 */
[----:B------:R-:W-:Y:S03]  /*11800*/  HMMA.16816.F32 R44, R24, R46, RZ ;  /* 0x0000002e182c723c */ /* 0x000fe600000018ff */
[----:B------:R-:W-:-:S02]  /*11810*/  FSEL R252, R95, -INF , !P4 ;  /* 0xff8000005ffc7808 */ /* 0x000fc40006000000 */
[C---:B------:R-:W-:Y:S01]  /*11820*/  ISETP.GE.AND P4, PT, R10.reuse, R205, PT ;  /* 0x000000cd0a00720c */ /* 0x040fe20003f86270 */
[----:B------:R-:W-:Y:S03]  /*11830*/  HMMA.16816.F32 R84, R24, R40, RZ ;  /* 0x000000281854723c */ /* 0x000fe600000018ff */
[----:B------:R-:W-:-:S03]  /*11840*/  ISETP.GE.OR P4, PT, R10, R209, !P4 ;  /* 0x000000d10a00720c */ /* 0x000fc60006786670 */
[----:B------:R-:W-:Y:S01]  /*11850*/  HMMA.16816.F32 R108, R20, R42, RZ ;  /* 0x0000002a146c723c */ /* 0x000fe200000018ff */
[----:B------:R-:W-:-:S05]  /*11860*/  FSEL R212, R224, -INF , !P4 ;  /* 0xff800000e0d47808 */ /* 0x000fca0006000000 */
[----:B------:R-:W-:Y:S06]  /*11870*/  HMMA.16816.F32 R104, R24, R42, RZ ;  /* 0x0000002a1868723c */ /* 0x000fec00000018ff */
[C---:B-1----:R-:W-:Y:S06]  /*11880*/  HMMA.16816.F32 R40, R12.reuse, R28, R96 ;  /* 0x0000001c0c28723c */ /* 0x042fec0000001860 */
[----:B------:R-:W-:Y:S01]  /*11890*/  HMMA.16816.F32 R120, R12, R62, R80 ;  /* 0x0000003e0c78723c */ /* 0x000fe20000001850 */
[----:B------:R-:W-:-:S02]  /*118a0*/  FSEL R98, R130, -INF , !P1 ;  /* 0xff80000082627808 */ /* 0x000fc40004800000 */
[----:B------:R-:W-:-:S03]  /*118b0*/  ISETP.GE.AND P1, PT, R0, R203, PT ;  /* 0x000000cb0000720c */ /* 0x000fc60003f26270 */
[----:B--2---:R-:W-:Y:S01]  /*118c0*/  HMMA.16816.F32 R60, R16, R32, R64 ;  /* 0x00000020103c723c */ /* 0x004fe20000001840 */
[----:B------:R-:W-:Y:S02]  /*118d0*/  ISETP.GE.OR P5, PT, R0, R207, !P1 ;  /* 0x000000cf0000720c */ /* 0x000fe40004fa6670 */
[----:B------:R-:W-:-:S03]  /*118e0*/  ISETP.GE.AND P1, PT, R10, R204, PT ;  /* 0x000000cc0a00720c */ /* 0x000fc60003f26270 */
[----:B------:R-:W-:Y:S01]  /*118f0*/  HMMA.16816.F32 R88, R20, R68, RZ ;  /* 0x000000441458723c */ /* 0x000fe200000018ff */
[----:B------:R-:W-:Y:S01]  /*11900*/  FSEL R67, R94, -INF , !P3 ;  /* 0xff8000005e437808 */ /* 0x000fe20005800000 */
[----:B------:R-:W-:Y:S01]  /*11910*/  IMAD.MOV.U32 R66, RZ, RZ, R75 ;  /* 0x000000ffff427224 */ /* 0x000fe200078e004b */
[----:B------:R-:W-:Y:S01]  /*11920*/  ISETP.GE.AND P3, PT, R0, R202, PT ;  /* 0x000000ca0000720c */ /* 0x000fe20003f66270 */
[----:B------:R-:W-:Y:S01]  /*11930*/  IMAD.MOV.U32 R65, RZ, RZ, R73 ;  /* 0x000000ffff417224 */ /* 0x000fe200078e0049 */
[C---:B------:R-:W-:Y:S01]  /*11940*/  ISETP.GE.OR P1, PT, R10.reuse, R208, !P1 ;  /* 0x000000d00a00720c */ /* 0x040fe20004f26670 */
[----:B------:R1:W-:Y:S01]  /*11950*/  STL [R1+0x10], R67 ;  /* 0x0000104301007387 */ /* 0x0003e20000100800 */
[----:B------:R-:W-:Y:S01]  /*11960*/  FSEL R68, R93, -INF , !P5 ;  /* 0xff8000005d447808 */ /* 0x000fe20006800000 */
[C---:B------:R-:W-:Y:S01]  /*11970*/  HMMA.16816.F32 R56, R12.reuse, R32, R56 ;  /* 0x000000200c38723c */ /* 0x040fe20000001838 */
[----:B------:R-:W-:Y:S01]  /*11980*/  ISETP.GE.AND P5, PT, R10, R203, PT ;  /* 0x000000cb0a00720c */ /* 0x000fe20003fa6270 */
[----:B------:R-:W-:Y:S01]  /*11990*/  IMAD.MOV.U32 R64, RZ, RZ, R74 ;  /* 0x000000ffff407224 */ /* 0x000fe200078e004a */
[----:B------:R-:W-:Y:S01]  /*119a0*/  ISETP.GE.OR P3, PT, R0, R206, !P3 ;  /* 0x000000ce0000720c */ /* 0x000fe20005f66670 */
[----:B------:R-:W-:Y:S01]  /*119b0*/  STL [R1+0x14], R68 ;  /* 0x0000144401007387 */ /* 0x000fe20000100800 */
[----:B------:R-:W-:Y:S01]  /*119c0*/  ISETP.GE.OR P5, PT, R10, R207, !P5 ;  /* 0x000000cf0a00720c */ /* 0x000fe20006fa6670 */
[----:B------:R-:W-:Y:S01]  /*119d0*/  HMMA.16816.F32 R52, R12, R34, R52 ;  /* 0x000000220c34723c */ /* 0x000fe20000001834 */
[----:B------:R-:W-:-:S02]  /*119e0*/  FSEL R76, R76, -INF , !P3 ;  /* 0xff8000004c4c7808 */ /* 0x000fc40005800000 */
[----:B------:R-:W-:-:S03]  /*119f0*/  FSEL R248, R248, -INF , !P5 ;  /* 0xff800000f8f87808 */ /* 0x000fc60006800000 */
[C---:B------:R-:W-:Y:S06]  /*11a00*/  HMMA.16816.F32 R44, R16.reuse, R34, R44 ;  /* 0x00000022102c723c */ /* 0x040fec000000182c */
[----:B------:R-:W-:Y:S01]  /*11a10*/  HMMA.16816.F32 R32, R16, R28, R84 ;  /* 0x0000001c1020723c */ /* 0x000fe20000001854 */
[----:B-1----:R-:W-:-:S05]  /*11a20*/  FSEL R67, R77, -INF , !P2 ;  /* 0xff8000004d437808 */ /* 0x002fca0005000000 */
[-C--:B------:R-:W-:Y:S01]  /*11a30*/  HMMA.16816.F32 R104, R16, R30.reuse, R104 ;  /* 0x0000001e1068723c */ /* 0x080fe20000001868 */
[C---:B------:R-:W-:Y:S02]  /*11a40*/  ISETP.GE.AND P2, PT, R10.reuse, R202, PT ;  /* 0x000000ca0a00720c */ /* 0x040fe40003f46270 */
[----:B------:R-:W-:Y:S01]  /*11a50*/  FSEL R87, R11, -INF , !P6 ;  /* 0xff8000000b577808 */ /* 0x000fe20007000000 */
[----:B------:R1:W-:Y:S01]  /*11a60*/  STL [R1+0x4], R67 ;  /* 0x0000044301007387 */ /* 0x0003e20000100800 */
[----:B------:R-:W-:Y:S01]  /*11a70*/  ISETP.GE.OR P2, PT, R10, R206, !P2 ;  /* 0x000000ce0a00720c */ /* 0x000fe20005746670 */
[----:B------:R-:W-:Y:S01]  /*11a80*/  VIADD R10, R0, 0x9 ;  /* 0x00000009000a7836 */ /* 0x000fe20000000000 */
[----:B------:R-:W-:Y:S01]  /*11a90*/  HMMA.16816.F32 R108, R12, R30, R108 ;  /* 0x0000001e0c6c723c */ /* 0x000fe2000000186c */
[----:B------:R-:W-:Y:S01]  /*11aa0*/  IMAD.MOV.U32 R11, RZ, RZ, R131 ;  /* 0x000000ffff0b7224 */ /* 0x000fe200078e0083 */
[----:B------:R-:W-:Y:S02]  /*11ab0*/  FSEL R86, R250, -INF , !P2 ;  /* 0xff800000fa567808 */ /* 0x000fe40005000000 */
[----:B------:R-:W-:-:S02]  /*11ac0*/  ISETP.GE.AND P6, PT, R10, R205, PT ;  /* 0x000000cd0a00720c */ /* 0x000fc40003fc6270 */
[C---:B------:R-:W-:Y:S01]  /*11ad0*/  ISETP.GE.AND P3, PT, R10.reuse, R204, PT ;  /* 0x000000cc0a00720c */ /* 0x040fe20003f66270 */
[----:B------:R-:W-:Y:S01]  /*11ae0*/  IMAD.MOV.U32 R31, RZ, RZ, R72 ;  /* 0x000000ffff1f7224 */ /* 0x000fe200078e0048 */
[C---:B------:R-:W-:Y:S01]  /*11af0*/  ISETP.GE.AND P4, PT, R10.reuse, R203, PT ;  /* 0x000000cb0a00720c */ /* 0x040fe20003f86270 */
[----:B------:R-:W-:Y:S01]  /*11b00*/  HMMA.16816.F32 R72, R12, R48, R88 ;  /* 0x000000300c48723c */ /* 0x000fe20000001858 */
[C---:B------:R-:W-:Y:S02]  /*11b10*/  ISETP.GE.OR P6, PT, R10.reuse, R209, !P6 ;  /* 0x000000d10a00720c */ /* 0x040fe400077c6670 */
[C---:B------:R-:W-:Y:S02]  /*11b20*/  ISETP.GE.OR P3, PT, R10.reuse, R208, !P3 ;  /* 0x000000d00a00720c */ /* 0x040fe40005f66670 */
[----:B------:R-:W-:Y:S02]  /*11b30*/  ISETP.GE.OR P4, PT, R10, R207, !P4 ;  /* 0x000000cf0a00720c */ /* 0x000fe40006786670 */
[----:B------:R-:W-:Y:S01]  /*11b40*/  FSEL R201, R225, -INF , !P6 ;  /* 0xff800000e1c97808 */ /* 0x000fe20007000000 */
[----:B------:R-:W-:Y:S01]  /*11b50*/  IMAD.MOV.U32 R30, RZ, RZ, R107 ;  /* 0x000000ffff1e7224 */ /* 0x000fe200078e006b */
[----:B------:R-:W-:Y:S01]  /*11b60*/  FSEL R227, R227, -INF , !P3 ;  /* 0xff800000e3e37808 */ /* 0x000fe20005800000 */
[----:B------:R-:W-:Y:S01]  /*11b70*/  IMAD.MOV.U32 R29, RZ, RZ, R106 ;  /* 0x000000ffff1d7224 */ /* 0x000fe200078e006a */
[----:B------:R-:W-:Y:S01]  /*11b80*/  FSEL R249, R249, -INF , !P4 ;  /* 0xff800000f9f97808 */ /* 0x000fe20006000000 */
[----:B------:R-:W-:Y:S01]  /*11b90*/  IMAD.MOV.U32 R28, RZ, RZ, R104 ;  /* 0x000000ffff1c7224 */ /* 0x000fe200078e0068 */
[----:B-1----:R-:W-:Y:S01]  /*11ba0*/  FSEL R67, R226, -INF , !P1 ;  /* 0xff800000e2437808 */ /* 0x002fe20004800000 */
[----:B------:R-:W-:Y:S01]  /*11bb0*/  IMAD.MOV.U32 R106, RZ, RZ, R105 ;  /* 0x000000ffff6a7224 */ /* 0x000fe200078e0069 */
[----:B------:R-:W-:-:S03]  /*11bc0*/  ISETP.GE.AND P1, PT, R10, R202, PT ;  /* 0x000000ca0a00720c */ /* 0x000fc60003f26270 */
[----:B------:R1:W-:Y:S01]  /*11bd0*/  STL [R1], R67 ;  /* 0x0000004301007387 */ /* 0x0003e20000100800 */
[----:B------:R-:W-:Y:S01]  /*11be0*/  ISETP.GE.OR P1, PT, R10, R206, !P1 ;  /* 0x000000ce0a00720c */ /* 0x000fe20004f26670 */
[----:B------:R-:W-:-:S03]  /*11bf0*/  VIADD R10, R0, 0x10 ;  /* 0x00000010000a7836 */ /* 0x000fc60000000000 */
[----:B------:R-:W-:Y:S01]  /*11c00*/  FSEL R85, R251, -INF , !P1 ;  /* 0xff800000fb557808 */ /* 0x000fe20004800000 */
[----:B------:R-:W-:Y:S01]  /*11c10*/  IMAD.MOV.U32 R49, RZ, RZ, R75 ;  /* 0x000000ffff317224 */ /* 0x000fe200078e004b */
[C---:B------:R-:W-:Y:S01]  /*11c20*/  ISETP.GE.AND P3, PT, R10.reuse, R205, PT ;  /* 0x000000cd0a00720c */ /* 0x040fe20003f66270 */
[----:B------:R-:W-:Y:S01]  /*11c30*/  IMAD.MOV.U32 R48, RZ, RZ, R74 ;  /* 0x000000ffff307224 */ /* 0x000fe200078e004a */
[C---:B------:R-:W-:Y:S01]  /*11c40*/  ISETP.GE.AND P5, PT, R10.reuse, R204, PT ;  /* 0x000000cc0a00720c */ /* 0x040fe20003fa6270 */
[----:B------:R-:W-:Y:S01]  /*11c50*/  IMAD.MOV.U32 R105, RZ, RZ, R72 ;  /* 0x000000ffff697224 */ /* 0x000fe200078e0048 */
[C---:B------:R-:W-:Y:S01]  /*11c60*/  ISETP.GE.AND P2, PT, R10.reuse, R203, PT ;  /* 0x000000cb0a00720c */ /* 0x040fe20003f46270 */
[----:B------:R-:W-:Y:S01]  /*11c70*/  IMAD.MOV.U32 R104, RZ, RZ, R73 ;  /* 0x000000ffff687224 */ /* 0x000fe200078e0049 */
[C---:B------:R-:W-:Y:S01]  /*11c80*/  ISETP.GE.AND P6, PT, R10.reuse, R202, PT ;  /* 0x000000ca0a00720c */ /* 0x040fe20003fc6270 */
[----:B------:R-:W-:Y:S01]  /*11c90*/  IMAD.MOV.U32 R250, RZ, RZ, R49 ;  /* 0x000000fffffa7224 */ /* 0x000fe200078e0031 */
[C---:B------:R-:W-:Y:S01]  /*11ca0*/  ISETP.GE.OR P3, PT, R10.reuse, R209, !P3 ;  /* 0x000000d10a00720c */ /* 0x040fe20005f66670 */
[----:B------:R-:W-:Y:S01]  /*11cb0*/  IMAD.MOV.U32 R251, RZ, RZ, R48 ;  /* 0x000000fffffb7224 */ /* 0x000fe200078e0030 */
[----:B------:R-:W-:-:S02]  /*11cc0*/  ISETP.GE.OR P5, PT, R10, R208, !P5 ;  /* 0x000000d00a00720c */ /* 0x000fc40006fa6670 */
[C---:B------:R-:W-:Y:S02]  /*11cd0*/  ISETP.GE.OR P2, PT, R10.reuse, R207, !P2 ;  /* 0x000000cf0a00720c */ /* 0x040fe40005746670 */
[----:B------:R-:W-:Y:S01]  /*11ce0*/  ISETP.GE.OR P6, PT, R10, R206, !P6 ;  /* 0x000000ce0a00720c */ /* 0x000fe200077c6670 */
[----:B------:R-:W-:Y:S01]  /*11cf0*/  VIADD R10, R0, 0x11 ;  /* 0x00000011000a7836 */ /* 0x000fe20000000000 */
[----:B------:R-:W-:Y:S02]  /*11d00*/  FSEL R200, R244, -INF , !P3 ;  /* 0xff800000f4c87808 */ /* 0x000fe40005800000 */
[----:B------:R-:W-:Y:S01]  /*11d10*/  FSEL R226, R246, -INF , !P5 ;  /* 0xff800000f6e27808 */ /* 0x000fe20006800000 */
[----:B------:R-:W-:Y:S01]  /*11d20*/  IMAD.MOV.U32 R246, RZ, RZ, R66 ;  /* 0x000000fffff67224 */ /* 0x000fe200078e0042 */
[C---:B------:R-:W-:Y:S02]  /*11d30*/  ISETP.GE.AND P4, PT, R10.reuse, R205, PT ;  /* 0x000000cd0a00720c */ /* 0x040fe40003f86270 */
[----:B------:R-:W-:-:S02]  /*11d40*/  ISETP.GE.AND P1, PT, R10, R204, PT ;  /* 0x000000cc0a00720c */ /* 0x000fc40003f26270 */
[C---:B------:R-:W-:Y:S02]  /*11d50*/  ISETP.GE.OR P4, PT, R10.reuse, R209, !P4 ;  /* 0x000000d10a00720c */ /* 0x040fe40006786670 */
[C---:B------:R-:W-:Y:S02]  /*11d60*/  ISETP.GE.AND P3, PT, R10.reuse, R203, PT ;  /* 0x000000cb0a00720c */ /* 0x040fe40003f66270 */
[----:B------:R-:W-:Y:S02]  /*11d70*/  FSEL R224, R245, -INF , !P4 ;  /* 0xff800000f5e07808 */ /* 0x000fe40006000000 */
[C---:B------:R-:W-:Y:S02]  /*11d80*/  ISETP.GE.AND P4, PT, R10.reuse, R202, PT ;  /* 0x000000ca0a00720c */ /* 0x040fe40003f86270 */
[C---:B------:R-:W-:Y:S02]  /*11d90*/  ISETP.GE.OR P1, PT, R10.reuse, R208, !P1 ;  /* 0x000000d00a00720c */ /* 0x040fe40004f26670 */
[----:B------:R-:W-:-:S02]  /*11da0*/  ISETP.GE.OR P3, PT, R10, R207, !P3 ;  /* 0x000000cf0a00720c */ /* 0x000fc40005f66670 */
[----:B------:R-:W-:Y:S01]  /*11db0*/  ISETP.GE.OR P4, PT, R10, R206, !P4 ;  /* 0x000000ce0a00720c */ /* 0x000fe20006786670 */
[----:B------:R-:W-:Y:S01]  /*11dc0*/  VIADD R10, R0, 0x18 ;  /* 0x00000018000a7836 */ /* 0x000fe20000000000 */
[----:B------:R-:W-:Y:S01]  /*11dd0*/  FSEL R225, R247, -INF , !P1 ;  /* 0xff800000f7e17808 */ /* 0x000fe20004800000 */
[----:B------:R-:W-:Y:S01]  /*11de0*/  IMAD.MOV.U32 R247, RZ, RZ, R65 ;  /* 0x000000fffff77224 */ /* 0x000fe200078e0041 */
[----:B------:R-:W-:Y:S02]  /*11df0*/  FSEL R244, R232, -INF , !P2 ;  /* 0xff800000e8f47808 */ /* 0x000fe40005000000 */
[----:B------:R-:W-:Y:S02]  /*11e00*/  FSEL R245, R233, -INF , !P3 ;  /* 0xff800000e9f57808 */ /* 0x000fe40005800000 */
[C---:B------:R-:W-:Y:S02]  /*11e10*/  ISETP.GE.AND P5, PT, R10.reuse, R205, PT ;  /* 0x000000cd0a00720c */ /* 0x040fe40003fa6270 */
[----:B------:R-:W-:-:S02]  /*11e20*/  ISETP.GE.AND P1, PT, R10, R204, PT ;  /* 0x000000cc0a00720c */ /* 0x000fc40003f26270 */
[C---:B------:R-:W-:Y:S02]  /*11e30*/  ISETP.GE.AND P2, PT, R10.reuse, R203, PT ;  /* 0x000000cb0a00720c */ /* 0x040fe40003f46270 */
[C---:B------:R-:W-:Y:S02]  /*11e40*/  ISETP.GE.AND P3, PT, R10.reuse, R202, PT ;  /* 0x000000ca0a00720c */ /* 0x040fe40003f66270 */
[C---:B------:R-:W-:Y:S02]  /*11e50*/  ISETP.GE.OR P5, PT, R10.reuse, R209, !P5 ;  /* 0x000000d10a00720c */ /* 0x040fe40006fa6670 */
[C---:B------:R-:W-:Y:S02]  /*11e60*/  ISETP.GE.OR P1, PT, R10.reuse, R208, !P1 ;  /* 0x000000d00a00720c */ /* 0x040fe40004f26670 */
[C---:B------:R-:W-:Y:S02]  /*11e70*/  ISETP.GE.OR P2, PT, R10.reuse, R207, !P2 ;  /* 0x000000cf0a00720c */ /* 0x040fe40005746670 */
[----:B------:R-:W-:Y:S01]  /*11e80*/  ISETP.GE.OR P3, PT, R10, R206, !P3 ;  /* 0x000000ce0a00720c */ /* 0x000fe20005f66670 */
[----:B------:R-:W-:Y:S01]  /*11e90*/  VIADD R10, R0, 0x19 ;  /* 0x00000019000a7836 */ /* 0x000fe20000000000 */
[----:B------:R-:W-:Y:S01]  /*11ea0*/  FSEL R84, R234, -INF , !P6 ;  /* 0xff800000ea547808 */ /* 0x000fe20007000000 */
[----:B------:R-:W-:Y:S01]  /*11eb0*/  IMAD.MOV.U32 R234, RZ, RZ, R64 ;  /* 0x000000ffffea7224 */ /* 0x000fe200078e0040 */
[----:B------:R-:W-:Y:S01]  /*11ec0*/  FSEL R83, R235, -INF , !P4 ;  /* 0xff800000eb537808 */ /* 0x000fe20006000000 */
[----:B------:R-:W-:Y:S01]  /*11ed0*/  IMAD.MOV.U32 R235, RZ, RZ, R31 ;  /* 0x000000ffffeb7224 */ /* 0x000fe200078e001f */
        /* <DEDUP_REMOVED lines=11> */
[----:B------:R-:W-:Y:S02]  /*11f90*/  FSEL R130, R181, -INF , !P6 ;  /* 0xff800000b5827808 */ /* 0x000fe40007000000 */
[----:B------:R-:W-:Y:S02]  /*11fa0*/  FSEL R183, R183, -INF , !P4 ;  /* 0xff800000b7b77808 */ /* 0x000fe40006000000 */
[----:B------:R-:W-:Y:S01]  /*11fb0*/  FSEL R233, R240, -INF , !P2 ;  /* 0xff800000f0e97808 */ /* 0x000fe20005000000 */
[----:B------:R-:W-:Y:S01]  /*11fc0*/  IMAD.MOV.U32 R240, RZ, RZ, R30 ;  /* 0x000000fffff07224 */ /* 0x000fe200078e001e */
[----:B------:R-:W-:Y:S01]  /*11fd0*/  FSEL R82, R242, -INF , !P3 ;  /* 0xff800000f2527808 */ /* 0x000fe20005800000 */
[----:B------:R-:W-:Y:S01]  /*11fe0*/  IMAD.MOV.U32 R242, RZ, RZ, R29 ;  /* 0x000000fffff27224 */ /* 0x000fe200078e001d */
[----:B------:R-:W-:-:S02]  /*11ff0*/  ISETP.GE.AND P4, PT, R10, R205, PT ;  /* 0x000000cd0a00720c */ /* 0x000fc40003f86270 */
[C---:B------:R-:W-:Y:S02]  /*12000*/  ISETP.GE.AND P2, PT, R10.reuse, R204, PT ;  /* 0x000000cc0a00720c */ /* 0x040fe40003f46270 */
[C---:B------:R-:W-:Y:S02]  /*12010*/  ISETP.GE.AND P3, PT, R10.reuse, R203, PT ;  /* 0x000000cb0a00720c */ /* 0x040fe40003f66270 */
[C---:B------:R-:W-:Y:S02]  /*12020*/  ISETP.GE.AND P6, PT, R10.reuse, R202, PT ;  /* 0x000000ca0a00720c */ /* 0x040fe40003fc6270 */
[C---:B------:R-:W-:Y:S02]  /*12030*/  ISETP.GE.OR P4, PT, R10.reuse, R209, !P4 ;  /* 0x000000d10a00720c */ /* 0x040fe40006786670 */
[C---:B------:R-:W-:Y:S02]  /*12040*/  ISETP.GE.OR P2, PT, R10.reuse, R208, !P2 ;  /* 0x000000d00a00720c */ /* 0x040fe40005746670 */
[----:B------:R-:W-:-:S02]  /*12050*/  ISETP.GE.OR P3, PT, R10, R207, !P3 ;  /* 0x000000cf0a00720c */ /* 0x000fc40005f66670 */
[----:B------:R-:W-:Y:S01]  /*12060*/  ISETP.GE.OR P6, PT, R10, R206, !P6 ;  /* 0x000000ce0a00720c */ /* 0x000fe200077c6670 */
[----:B------:R-:W-:Y:S01]  /*12070*/  VIADD R10, R0, 0x21 ;  /* 0x00000021000a7836 */ /* 0x000fe20000000000 */
[----:B------:R-:W-:Y:S01]  /*12080*/  FSEL R232, R241, -INF , !P5 ;  /* 0xff800000f1e87808 */ /* 0x000fe20006800000 */
[----:B------:R-:W-:Y:S01]  /*12090*/  IMAD.MOV.U32 R241, RZ, RZ, R28 ;  /* 0x000000fffff17224 */ /* 0x000fe200078e001c */
[----:B------:R-:W-:Y:S01]  /*120a0*/  FSEL R81, R243, -INF , !P1 ;  /* 0xff800000f3517808 */ /* 0x000fe20004800000 */
[----:B------:R-:W-:Y:S01]  /*120b0*/  LDSM.16.M88.4 R28, [R192] ;  /* 0x00000000c01c783b */ /* 0x000fe20000000200 */
[----:B------:R-:W-:Y:S02]  /*120c0*/  ISETP.GE.AND P5, PT, R10, R205, PT ;  /* 0x000000cd0a00720c */ /* 0x000fe40003fa6270 */
[----:B------:R-:W-:Y:S02]  /*120d0*/  FSEL R117, R228, -INF , !P4 ;  /* 0xff800000e4757808 */ /* 0x000fe40006000000 */
[----:B------:R-:W-:-:S02]  /*120e0*/  ISETP.GE.OR P5, PT, R10, R209, !P5 ;  /* 0x000000d10a00720c */ /* 0x000fc40006fa6670 */
[C---:B------:R-:W-:Y:S02]  /*120f0*/  ISETP.GE.AND P1, PT, R10.reuse, R204, PT ;  /* 0x000000cc0a00720c */ /* 0x040fe40003f26270 */
[----:B------:R-:W-:Y:S02]  /*12100*/  FSEL R107, R229, -INF , !P5 ;  /* 0xff800000e56b7808 */ /* 0x000fe40006800000 */
[C---:B------:R-:W-:Y:S02]  /*12110*/  ISETP.GE.AND P4, PT, R10.reuse, R203, PT ;  /* 0x000000cb0a00720c */ /* 0x040fe40003f86270 */
[C---:B------:R-:W-:Y:S02]  /*12120*/  ISETP.GE.AND P5, PT, R10.reuse, R202, PT ;  /* 0x000000ca0a00720c */ /* 0x040fe40003fa6270 */
[C---:B------:R-:W-:Y:S02]  /*12130*/  ISETP.GE.OR P1, PT, R10.reuse, R208, !P1 ;  /* 0x000000d00a00720c */ /* 0x040fe40004f26670 */
[----:B------:R-:W-:-:S02]  /*12140*/  ISETP.GE.OR P4, PT, R10, R207, !P4 ;  /* 0x000000cf0a00720c */ /* 0x000fc40006786670 */
[----:B------:R-:W-:Y:S01]  /*12150*/  ISETP.GE.OR P5, PT, R10, R206, !P5 ;  /* 0x000000ce0a00720c */ /* 0x000fe20006fa6670 */
[----:B------:R-:W-:Y:S01]  /*12160*/  VIADD R10, R0, 0x28 ;  /* 0x00000028000a7836 */ /* 0x000fe20000000000 */
        /* <DEDUP_REMOVED lines=81> */
[----:B-1----:R-:W-:Y:S02]  /*12680*/  FSEL R67, R122, -INF , !P5 ;  /* 0xff8000007a437808 */ /* 0x002fe40006800000 */
        /* <DEDUP_REMOVED lines=63> */
[C---:B------:R-:W-:Y:S02]  /*12a80*/  ISETP.GE.AND P4, PT, R10.reuse, R205, PT ;  /* 0x000000cd0a00720c */ /* 0x040fe40003f86270 */
[C---:B------:R-:W-:Y:S02]  /*12a90*/  ISETP.GE.AND P3, PT, R10.reuse, R204, PT ;  /* 0x000000cc0a00720c */ /* 0x040fe40003f66270 */
[----:B------:R-:W-:-:S02]  /*12aa0*/  ISETP.GE.OR P4, PT, R10, R209, !P4 ;  /* 0x000000d10a00720c */ /* 0x000fc40006786670 */
[----:B------:R-:W-:Y:S02]  /*12ab0*/  ISETP.GE.OR P3, PT, R10, R208, !P3 ;  /* 0x000000d00a00720c */ /* 0x000fe40005f66670 */
[----:B------:R-:W-:Y:S02]  /*12ac0*/  FSEL R88, R32, -INF , !P1 ;  /* 0xff80000020587808 */ /* 0x000fe40004800000 */
[----:B------:R-:W-:Y:S02]  /*12ad0*/  FSEL R53, R33, -INF , !P4 ;  /* 0xff80000021357808 */ /* 0x000fe40006000000 */
[----:B------:R-:W-:Y:S02]  /*12ae0*/  FSEL R103, R34, -INF , !P5 ;  /* 0xff80000022677808 */ /* 0x000fe40006800000 */
[----:B------:R-:W-:Y:S02]  /*12af0*/  FSEL R102, R35, -INF , !P3 ;  /* 0xff80000023667808 */ /* 0x000fe40005800000 */
[----:B------:R-:W1:Y:S01]  /*12b00*/  LDSM.16.M88.4 R32, [R170+0x3c00] ;  /* 0x003c0000aa20783b */ /* 0x000e620000000200 */
[----:B------:R-:W-:Y:S01]  /*12b10*/  ISETP.GE.AND P1, PT, R10, R203, PT ;  /* 0x000000cb0a00720c */ /* 0x000fe20003f26270 */
[----:B------:R-:W-:-:S04]  /*12b20*/  DEPBAR.LE SB0, 0x0 ;  /* 0x000080000000791a */ /* 0x000fc80000000000 */
[----:B------:R-:W-:Y:S01]  /*12b30*/  BAR.SYNC.DEFER_BLOCKING 0x0 ;  /* 0x0000000000007b1d */ /* 0x000fe20000010000 */
[C---:B------:R-:W-:Y:S02]  /*12b40*/  ISETP.GE.AND P4, PT, R10.reuse, R202, PT ;  /* 0x000000ca0a00720c */ /* 0x040fe40003f86270 */
[C---:B------:R-:W-:Y:S02]  /*12b50*/  ISETP.GE.OR P1, PT, R10.reuse, R207, !P1 ;  /* 0x000000cf0a00720c */ /* 0x040fe40004f26670 */
[----:B------:R-:W-:Y:S01]  /*12b60*/  ISETP.GE.OR P4, PT, R10, R206, !P4 ;  /* 0x000000ce0a00720c */ /* 0x000fe20006786670 */
        /* <DEDUP_REMOVED lines=15> */
[----:B------:R-:W-:Y:S01]  /*12c60*/  FSEL R48, R110, -INF , !P1 ;  /* 0xff8000006e307808 */ /* 0x000fe20004800000 */
[----:B-1----:R-:W-:Y:S01]  /*12c70*/  HMMA.16816.F32 R40, R20, R32, RZ ;  /* 0x000000201428723c */ /* 0x002fe200000018ff */
[----:B------:R-:W-:-:S02]  /*12c80*/  ISETP.GE.AND P4, PT, R10, R205, PT ;  /* 0x000000cd0a00720c */ /* 0x000fc40003f86270 */
[C---:B------:R-:W-:Y:S02]  /*12c90*/  ISETP.GE.AND P6, PT, R10.reuse, R204, PT ;  /* 0x000000cc0a00720c */ /* 0x040fe40003fc6270 */
[C---:B------:R-:W-:Y:S01]  /*12ca0*/  ISETP.GE.AND P2, PT, R10.reuse, R203, PT ;  /* 0x000000cb0a00720c */ /* 0x040fe20003f46270 */
[----:B------:R-:W-:Y:S01]  /*12cb0*/  HMMA.16816.F32 R44, R24, R32, RZ ;  /* 0x00000020182c723c */ /* 0x000fe200000018ff */
[C---:B------:R-:W-:Y:S02]  /*12cc0*/  ISETP.GE.AND P1, PT, R10.reuse, R202, PT ;  /* 0x000000ca0a00720c */ /* 0x040fe40003f26270 */
[C---:B------:R-:W-:Y:S02]  /*12cd0*/  ISETP.GE.OR P4, PT, R10.reuse, R209, !P4 ;  /* 0x000000d10a00720c */ /* 0x040fe40006786670 */
[C---:B------:R-:W-:Y:S02]  /*12ce0*/  ISETP.GE.OR P6, PT, R10.reuse, R208, !P6 ;  /* 0x000000d00a00720c */ /* 0x040fe400077c6670 */
[----:B------:R-:W-:-:S02]  /*12cf0*/  ISETP.GE.OR P2, PT, R10, R207, !P2 ;  /* 0x000000cf0a00720c */ /* 0x000fc40005746670 */
[----:B------:R-:W-:Y:S01]  /*12d00*/  ISETP.GE.OR P1, PT, R10, R206, !P1 ;  /* 0x000000ce0a00720c */ /* 0x000fe20004f26670 */
[----:B------:R-:W-:-:S08]  /*12d10*/  VIADD R10, R0, 0x60 ;  /* 0x00000060000a7836 */ /* 0x000fd00000000000 */
[----:B------:R-:W-:Y:S06]  /*12d20*/  HMMA.16816.F32 R56, R12, R28, R40 ;  /* 0x0000001c0c38723c */ /* 0x000fec0000001828 */
[-C--:B------:R-:W-:Y:S06]  /*12d30*/  HMMA.16816.F32 R40, R20, R70.reuse, RZ ;  /* 0x000000461428723c */ /* 0x080fec00000018ff */
[C---:B------:R-:W-:Y:S06]  /*12d40*/  HMMA.16816.F32 R68, R24.reuse, R70, RZ ;  /* 0x000000461844723c */ /* 0x040fec00000018ff */
[-C--:B------:R-:W-:Y:S06]  /*12d50*/  HMMA.16816.F32 R24, R24, R34.reuse, RZ ;  /* 0x000000221818723c */ /* 0x080fec00000018ff */
[----:B------:R-:W-:Y:S06]  /*12d60*/  HMMA.16816.F32 R20, R20, R34, RZ ;  /* 0x000000221414723c */ /* 0x000fec00000018ff */
[----:B------:R-:W-:Y:S01]  /*12d70*/  HMMA.16816.F32 R60, R16, R28, R44 ;  /* 0x0000001c103c723c */ /* 0x000fe2000000182c */
[----:B------:R-:W-:-:S02]  /*12d80*/  FSEL R35, R106, -INF , !P4 ;  /* 0xff8000006a237808 */ /* 0x000fc40006000000 */
[----:B------:R-:W-:Y:S02]  /*12d90*/  FSEL R106, R109, -INF , !P2 ;  /* 0xff8000006d6a7808 */ /* 0x000fe40005000000 */
[C---:B------:R-:W-:Y:S01]  /*12da0*/  ISETP.GE.AND P4, PT, R10.reuse, R203, PT ;  /* 0x000000cb0a00720c */ /* 0x040fe20003f86270 */
[-C--:B------:R-:W-:Y:S01]  /*12db0*/  HMMA.16816.F32 R40, R12, R50.reuse, R40 ;  /* 0x000000320c28723c */ /* 0x080fe20000001828 */
[----:B------:R-:W-:Y:S02]  /*12dc0*/  FSEL R44, R241, -INF , !P5 ;  /* 0xff800000f12c7808 */ /* 0x000fe40006800000 */
[C---:B------:R-:W-:Y:S02]  /*12dd0*/  ISETP.GE.AND P5, PT, R10.reuse, R205, PT ;  /* 0x000000cd0a00720c */ /* 0x040fe40003fa6270 */
[C---:B------:R-:W-:Y:S01]  /*12de0*/  ISETP.GE.AND P2, PT, R10.reuse, R202, PT ;  /* 0x000000ca0a00720c */ /* 0x040fe20003f46270 */
[----:B------:R-:W-:Y:S01]  /*12df0*/  HMMA.16816.F32 R68, R16, R50, R68 ;  /* 0x000000321044723c */ /* 0x000fe20000001844 */
[----:B------:R-:W-:-:S02]  /*12e00*/  ISETP.GE.OR P5, PT, R10, R209, !P5 ;  /* 0x000000d10a00720c */ /* 0x000fc40006fa6670 */
[C---:B------:R-:W-:Y:S02]  /*12e10*/  ISETP.GE.OR P4, PT, R10.reuse, R207, !P4 ;  /* 0x000000cf0a00720c */ /* 0x040fe40006786670 */
[----:B------:R-:W-:Y:S01]  /*12e20*/  ISETP.GE.OR P2, PT, R10, R206, !P2 ;  /* 0x000000ce0a00720c */ /* 0x000fe20005746670 */
[-C--:B------:R-:W-:Y:S01]  /*12e30*/  HMMA.16816.F32 R16, R16, R30.reuse, R24 ;  /* 0x0000001e1010723c */ /* 0x080fe20000001818 */
[----:B------:R-:W-:Y:S02]  /*12e40*/  FSEL R50, R242, -INF , !P3 ;  /* 0xff800000f2327808 */ /* 0x000fe40005800000 */
[C---:B------:R-:W-:Y:S02]  /*12e50*/  ISETP.GE.AND P3, PT, R10.reuse, R204, PT ;  /* 0x000000cc0a00720c */ /* 0x040fe40003f66270 */
[----:B------:R-:W-:Y:S01]  /*12e60*/  FSEL R28, R111, -INF , !P1 ;  /* 0xff8000006f1c7808 */ /* 0x000fe20004800000 */
[----:B------:R-:W-:Y:S01]  /*12e70*/  HMMA.16816.F32 R12, R12, R30, R20 ;  /* 0x0000001e0c0c723c */ /* 0x000fe20000001814 */
[----:B------:R-:W-:Y:S01]  /*12e80*/  ISETP.GE.OR P3, PT, R10, R208, !P3 ;  /* 0x000000d00a00720c */ /* 0x000fe20005f66670 */
[----:B------:R-:W-:Y:S01]  /*12e90*/  VIADD R10, R0, 0x61 ;  /* 0x00000061000a7836 */ /* 0x000fe20000000000 */
[----:B------:R-:W-:-:S02]  /*12ea0*/  FSEL R47, R240, -INF , !P6 ;  /* 0xff800000f02f7808 */ /* 0x000fc40007000000 */
[----:B------:R-:W-:Y:S02]  /*12eb0*/  FSEL R34, R235, -INF , !P5 ;  /* 0xff800000eb227808 */ /* 0x000fe40006800000 */
[----:B------:R-:W-:Y:S02]  /*12ec0*/  FSEL R46, R234, -INF , !P3 ;  /* 0xff800000ea2e7808 */ /* 0x000fe40005800000 */
[C---:B------:R-:W-:Y:S02]  /*12ed0*/  ISETP.GE.AND P6, PT, R10.reuse, R205, PT ;  /* 0x000000cd0a00720c */ /* 0x040fe40003fc6270 */
[C---:B------:R-:W-:Y:S02]  /*12ee0*/  ISETP.GE.AND P1, PT, R10.reuse, R204, PT ;  /* 0x000000cc0a00720c */ /* 0x040fe40003f26270 */
[C---:B------:R-:W-:Y:S02]  /*12ef0*/  ISETP.GE.AND P5, PT, R10.reuse, R203, PT ;  /* 0x000000cb0a00720c */ /* 0x040fe40003fa6270 */
[----:B------:R-:W-:-:S02]  /*12f00*/  ISETP.GE.AND P3, PT, R10, R202, PT ;  /* 0x000000ca0a00720c */ /* 0x000fc40003f66270 */
[C---:B------:R-:W-:Y:S02]  /*12f10*/  ISETP.GE.OR P6, PT, R10.reuse, R209, !P6 ;  /* 0x000000d10a00720c */ /* 0x040fe400077c6670 */
[C---:B------:R-:W-:Y:S02]  /*12f20*/  ISETP.GE.OR P1, PT, R10.reuse, R208, !P1 ;  /* 0x000000d00a00720c */ /* 0x040fe40004f26670 */
[C---:B------:R-:W-:Y:S02]  /*12f30*/  ISETP.GE.OR P5, PT, R10.reuse, R207, !P5 ;  /* 0x000000cf0a00720c */ /* 0x040fe40006fa6670 */
[----:B------:R-:W-:Y:S01]  /*12f40*/  ISETP.GE.OR P3, PT, R10, R206, !P3 ;  /* 0x000000ce0a00720c */ /* 0x000fe20005f66670 */
[----:B------:R-:W-:Y:S01]  /*12f50*/  VIADD R10, R0, 0x68 ;  /* 0x00000068000a7836 */ /* 0x000fe20000000000 */
[----:B------:R-:W-:Y:S02]  /*12f60*/  FSEL R33, R247, -INF , !P6 ;  /* 0xff800000f7217808 */ /* 0x000fe40007000000 */
[----:B------:R-:W-:-:S02]  /*12f70*/  FSEL R45, R246, -INF , !P1 ;  /* 0xff800000f62d7808 */ /* 0x000fc40004800000 */
[----:B------:R-:W-:Y:S02]  /*12f80*/  FSEL R105, R105, -INF , !P4 ;  /* 0xff80000069697808 */ /* 0x000fe40006000000 */
[----:B------:R-:W-:Y:S01]  /*12f90*/  FSEL R27, R251, -INF , !P2 ;  /* 0xff800000fb1b7808 */ /* 0x000fe20005000000 */
[----:B------:R-:W-:Y:S01]  /*12fa0*/  IMAD.MOV.U32 R251, RZ, RZ, R11 ;  /* 0x000000fffffb7224 */ /* 0x000fe200078e000b */
[----:B------:R-:W-:Y:S01]  /*12fb0*/  ISETP.GE.AND P1, PT, R10, R205, PT ;  /* 0x000000cd0a00720c */ /* 0x000fe20003f26270 */
[----:B------:R-:W-:Y:S01]  /*12fc0*/  VIADD R11, R0, 0x70 ;  /* 0x00000070000b7836 */ /* 0x000fe20000000000 */
        /* <DEDUP_REMOVED lines=9> */
[----:B------:R-:W-:Y:S01]  /*13060*/  FSEL R26, R250, -INF , !P3 ;  /* 0xff800000fa1a7808 */ /* 0x000fe20005800000 */
[----:B------:R-:W-:Y:S01]  /*13070*/  IMAD.MOV.U32 R250, RZ, RZ, R101 ;  /* 0x000000fffffa7224 */ /* 0x000fe200078e0065 */
[----:B------:R-:W-:-:S02]  /*13080*/  ISETP.GE.AND P1, PT, R10, R203, PT ;  /* 0x000000cb0a00720c */ /* 0x000fc40003f26270 */
[----:B------:R-:W-:Y:S02]  /*13090*/  FSEL R104, R104, -INF , !P5 ;  /* 0xff80000068687808 */ /* 0x000fe40006800000 */
[----:B------:R-:W-:Y:S02]  /*130a0*/  ISETP.GE.OR P1, PT, R10, R207, !P1 ;  /* 0x000000cf0a00720c */ /* 0x000fe40004f26670 */
[----:B------:R-:W-:Y:S02]  /*130b0*/  FSEL R101, R40, -INF , !P4 ;  /* 0xff80000028657808 */ /* 0x000fe40006000000 */
[C---:B------:R-:W-:Y:S02]  /*130c0*/  ISETP.GE.AND P3, PT, R10.reuse, R205, PT ;  /* 0x000000cd0a00720c */ /* 0x040fe40003f66270 */
[C---:B------:R-:W-:Y:S02]  /*130d0*/  ISETP.GE.AND P5, PT, R10.reuse, R204, PT ;  /* 0x000000cc0a00720c */ /* 0x040fe40003fa6270 */
[----:B------:R-:W-:-:S02]  /*130e0*/  ISETP.GE.AND P4, PT, R10, R202, PT ;  /* 0x000000ca0a00720c */ /* 0x000fc40003f86270 */
[----:B------:R-:W-:Y:S02]  /*130f0*/  FSEL R25, R42, -INF , !P2 ;  /* 0xff8000002a197808 */ /* 0x000fe40005000000 */
[----:B------:R-:W-:Y:S02]  /*13100*/  FSEL R68, R41, -INF , !P1 ;  /* 0xff80000029447808 */ /* 0x000fe40004800000 */
[C---:B------:R-:W-:Y:S02]  /*13110*/  ISETP.GE.AND P2, PT, R11.reuse, R205, PT ;  /* 0x000000cd0b00720c */ /* 0x040fe40003f46270 */
[----:B------:R-:W-:Y:S02]  /*13120*/  ISETP.GE.AND P1, PT, R11, R204, PT ;  /* 0x000000cc0b00720c */ /* 0x000fe40003f26270 */
[C---:B------:R-:W-:Y:S02]  /*13130*/  ISETP.GE.OR P3, PT, R10.reuse, R209, !P3 ;  /* 0x000000d10a00720c */ /* 0x040fe40005f66670 */
[----:B------:R-:W-:-:S02]  /*13140*/  ISETP.GE.OR P5, PT, R10, R208, !P5 ;  /* 0x000000d00a00720c */ /* 0x000fc40006fa6670 */
[----:B------:R-:W-:Y:S01]  /*13150*/  ISETP.GE.OR P4, PT, R10, R206, !P4 ;  /* 0x000000ce0a00720c */ /* 0x000fe20006786670 */
[----:B------:R-:W-:Y:S01]  /*13160*/  VIADD R10, R0, 0x71 ;  /* 0x00000071000a7836 */ /* 0x000fe20000000000 */
[C---:B------:R-:W-:Y:S02]  /*13170*/  ISETP.GE.OR P2, PT, R11.reuse, R209, !P2 ;  /* 0x000000d10b00720c */ /* 0x040fe40005746670 */
[----:B------:R-:W-:Y:S02]  /*13180*/  ISETP.GE.OR P1, PT, R11, R208, !P1 ;  /* 0x000000d00b00720c */ /* 0x000fe40004f26670 */
[----:B------:R-:W-:Y:S02]  /*13190*/  FSEL R24, R43, -INF , !P4 ;  /* 0xff8000002b187808 */ /* 0x000fe40006000000 */
[----:B------:R-:W-:Y:S02]  /*131a0*/  FSEL R31, R60, -INF , !P2 ;  /* 0xff8000003c1f7808 */ /* 0x000fe40005000000 */
[----:B------:R-:W-:-:S02]  /*131b0*/  FSEL R43, R62, -INF , !P1 ;  /* 0xff8000003e2b7808 */ /* 0x000fc40004800000 */
[C---:B------:R-:W-:Y:S02]  /*131c0*/  ISETP.GE.AND P4, PT, R11.reuse, R203, PT ;  /* 0x000000cb0b00720c */ /* 0x040fe40003f86270 */
[C---:B------:R-:W-:Y:S02]  /*131d0*/  ISETP.GE.AND P2, PT, R11.reuse, R202, PT ;  /* 0x000000ca0b00720c */ /* 0x040fe40003f46270 */
[C---:B------:R-:W-:Y:S02]  /*131e0*/  ISETP.GE.AND P1, PT, R10.reuse, R205, PT ;  /* 0x000000cd0a00720c */ /* 0x040fe40003f26270 */
[C---:B------:R-:W-:Y:S02]  /*131f0*/  ISETP.GE.OR P4, PT, R11.reuse, R207, !P4 ;  /* 0x000000cf0b00720c */ /* 0x040fe40006786670 */
[----:B------:R-:W-:Y:S02]  /*13200*/  ISETP.GE.OR P2, PT, R11, R206, !P2 ;  /* 0x000000ce0b00720c */ /* 0x000fe40005746670 */
[----:B------:R-:W-:-:S02]  /*13210*/  ISETP.GE.OR P1, PT, R10, R209, !P1 ;  /* 0x000000d10a00720c */ /* 0x000fc40004f26670 */
[----:B------:R-:W-:Y:S02]  /*13220*/  FSEL R60, R56, -INF , !P4 ;  /* 0xff800000383c7808 */ /* 0x000fe40006000000 */
[----:B------:R-:W-:Y:S02]  /*13230*/  FSEL R23, R58, -INF , !P2 ;  /* 0xff8000003a177808 */ /* 0x000fe40005000000 */
[----:B------:R-:W-:Y:S02]  /*13240*/  FSEL R30, R61, -INF , !P1 ;  /* 0xff8000003d1e7808 */ /* 0x000fe40004800000 */
[C---:B------:R-:W-:Y:S02]  /*13250*/  ISETP.GE.AND P4, PT, R10.reuse, R204, PT ;  /* 0x000000cc0a00720c */ /* 0x040fe40003f86270 */
[C---:B------:R-:W-:Y:S02]  /*13260*/  ISETP.GE.AND P2, PT, R10.reuse, R203, PT ;  /* 0x000000cb0a00720c */ /* 0x040fe40003f46270 */
[----:B------:R-:W-:-:S02]  /*13270*/  ISETP.GE.AND P1, PT, R10, R202, PT ;  /* 0x000000ca0a00720c */ /* 0x000fc40003f26270 */
[C---:B------:R-:W-:Y:S02]  /*13280*/  ISETP.GE.OR P4, PT, R10.reuse, R208, !P4 ;  /* 0x000000d00a00720c */ /* 0x040fe40006786670 */
[C---:B------:R-:W-:Y:S02]  /*13290*/  ISETP.GE.OR P2, PT, R10.reuse, R207, !P2 ;  /* 0x000000cf0a00720c */ /* 0x040fe40005746670 */
[----:B------:R-:W-:Y:S01]  /*132a0*/  ISETP.GE.OR P1, PT, R10, R206, !P1 ;  /* 0x000000ce0a00720c */ /* 0x000fe20004f26670 */
[C---:B------:R-:W-:Y:S01]  /*132b0*/  VIADD R10, R0.reuse, 0x78 ;  /* 0x00000078000a7836 */ /* 0x040fe20000000000 */
[----:B------:R-:W-:Y:S01]  /*132c0*/  FSEL R29, R69, -INF , !P3 ;  /* 0xff800000451d7808 */ /* 0x000fe20005800000 */
[----:B------:R-:W-:Y:S01]  /*132d0*/  VIADD R0, R0, 0x79 ;  /* 0x0000007900007836 */ /* 0x000fe20000000000 */
[----:B------:R-:W-:Y:S02]  /*132e0*/  FSEL R22, R59, -INF , !P1 ;  /* 0xff8000003b167808 */ /* 0x000fe40004800000 */
[----:B------:R-:W-:-:S02]  /*132f0*/  FSEL R57, R57, -INF , !P2 ;  /* 0xff80000039397808 */ /* 0x000fc40005000000 */
[-C--:B------:R-:W-:Y:S02]  /*13300*/  ISETP.GE.AND P1, PT, R0, R203.reuse, PT ;  /* 0x000000cb0000720c */ /* 0x080fe40003f26270 */
[----:B------:R-:W-:Y:S02]  /*13310*/  ISETP.GE.AND P3, PT, R10, R203, PT ;  /* 0x000000cb0a00720c */ /* 0x000fe40003f66270 */
[----:B------:R-:W-:Y:S02]  /*13320*/  ISETP.GE.OR P1, PT, R0, R207, !P1 ;  /* 0x000000cf0000720c */ /* 0x000fe40004f26670 */
[----:B------:R-:W-:Y:S02]  /*13330*/  ISETP.GE.AND P2, PT, R10, R202, PT ;  /* 0x000000ca0a00720c */ /* 0x000fe40003f46270 */
[----:B------:R-:W-:Y:S02]  /*13340*/  FSEL R51, R13, -INF , !P1 ;  /* 0xff8000000d337808 */ /* 0x000fe40004800000 */
[----:B------:R-:W-:-:S02]  /*13350*/  ISETP.GT.AND P1, PT, R250, R251, PT ;  /* 0x000000fbfa00720c */ /* 0x000fc40003f24270 */
[C---:B------:R-:W-:Y:S02]  /*13360*/  ISETP.GE.OR P3, PT, R10.reuse, R207, !P3 ;  /* 0x000000cf0a00720c */ /* 0x040fe40005f66670 */
[----:B------:R-:W-:Y:S02]  /*13370*/  ISETP.GE.OR P2, PT, R10, R206, !P2 ;  /* 0x000000ce0a00720c */ /* 0x000fe40005746670 */
[----:B------:R-:W-:Y:S02]  /*13380*/  FSEL R42, R63, -INF , !P4 ;  /* 0xff8000003f2a7808 */ /* 0x000fe40006000000 */
[----:B------:R-:W-:Y:S02]  /*13390*/  FSEL R41, R70, -INF , !P6 ;  /* 0xff80000046297808 */ /* 0x000fe40007000000 */
[----:B------:R-:W-:Y:S02]  /*133a0*/  FSEL R40, R71, -INF , !P5 ;  /* 0xff80000047287808 */ /* 0x000fe40006800000 */
[----:B------:R-:W-:-:S02]  /*133b0*/  FSEL R56, R12, -INF , !P3 ;  /* 0xff8000000c387808 */ /* 0x000fc40005800000 */
[----:B------:R-:W-:Y:S02]  /*133c0*/  FSEL R21, R14, -INF , !P2 ;  /* 0xff8000000e157808 */ /* 0x000fe40005000000 */
[CC--:B------:R-:W-:Y:S02]  /*133d0*/  ISETP.GE.AND P6, PT, R10.reuse, R205.reuse, PT ;  /* 0x000000cd0a00720c */ /* 0x0c0fe40003fc6270 */
[-C--:B------:R-:W-:Y:S02]  /*133e0*/  ISETP.GE.AND P4, PT, R10, R204.reuse, PT ;  /* 0x000000cc0a00720c */ /* 0x080fe40003f86270 */
[C---:B------:R-:W-:Y:S02]  /*133f0*/  ISETP.GE.AND P5, PT, R0.reuse, R205, PT ;  /* 0x000000cd0000720c */ /* 0x040fe40003fa6270 */
[C---:B------:R-:W-:Y:S02]  /*13400*/  ISETP.GE.AND P3, PT, R0.reuse, R204, PT ;  /* 0x000000cc0000720c */ /* 0x040fe40003f66270 */
[----:B------:R-:W-:-:S02]  /*13410*/  ISETP.GE.AND P2, PT, R0, R202, PT ;  /* 0x000000ca0000720c */ /* 0x000fc40003f46270 */
[CC--:B------:R-:W-:Y:S02]  /*13420*/  ISETP.GE.OR P6, PT, R10.reuse, R209.reuse, !P6 ;  /* 0x000000d10a00720c */ /* 0x0c0fe400077c6670 */
[-C--:B------:R-:W-:Y:S02]  /*13430*/  ISETP.GE.OR P4, PT, R10, R208.reuse, !P4 ;  /* 0x000000d00a00720c */ /* 0x080fe40006786670 */
[C---:B------:R-:W-:Y:S02]  /*13440*/  ISETP.GE.OR P5, PT, R0.reuse, R209, !P5 ;  /* 0x000000d10000720c */ /* 0x040fe40006fa6670 */
[C---:B------:R-:W-:Y:S02]  /*13450*/  ISETP.GE.OR P3, PT, R0.reuse, R208, !P3 ;  /* 0x000000d00000720c */ /* 0x040fe40005f66670 */
[----:B------:R-:W-:Y:S02]  /*13460*/  ISETP.GE.OR P2, PT, R0, R206, !P2 ;  /* 0x000000ce0000720c */ /* 0x000fe40005746670 */
[----:B------:R-:W-:-:S02]  /*13470*/  FSEL R16, R16, -INF , !P6 ;  /* 0xff80000010107808 */ /* 0x000fc40007000000 */
[----:B------:R-:W-:Y:S02]  /*13480*/  FSEL R20, R15, -INF , !P2 ;  /* 0xff8000000f147808 */ /* 0x000fe40005000000 */
[----:B------:R-:W-:Y:S02]  /*13490*/  FSEL R18, R18, -INF , !P4 ;  /* 0xff80000012127808 */ /* 0x000fe40006000000 */
[----:B------:R-:W-:Y:S02]  /*134a0*/  FSEL R17, R17, -INF , !P5 ;  /* 0xff80000011117808 */ /* 0x000fe40006800000 */
[----:B------:R-:W-:Y:S01]  /*134b0*/  FSEL R19, R19, -INF , !P3 ;  /* 0xff80000013137808 */ /* 0x000fe20005800000 */
[----:B------:R-:W-:Y:S06]  /*134c0*/  @!P1 BRA `(.L_x_1052) ;  /* 0x0000000000d89947 */ /* 0x000fec0003800000 */
[----:B------:R-:W2:Y:S04]  /*134d0*/  LDL.64 R240, [R1+0x378] ;  /* 0x0003780001f07983 */ /* 0x000ea80000100a00 */
[----:B------:R-:W3:Y:S04]  /*134e0*/  LDL.LU R235, [R1+0x22c] ;  /* 0x00022c0001eb7983 */ /* 0x000ee80000300800 */
[----:B------:R-:W2:Y:S04]  /*134f0*/  LDL.LU R234, [R1+0x228] ;  /* 0x0002280001ea7983 */ /* 0x000ea80000300800 */
[----:B------:R-:W4:Y:S04]  /*13500*/  LDL.64 R246, [R1+0x110] ;  /* 0x0001100001f67983 */ /* 0x000f280000100a00 */
[----:B------:R-:W5:Y:S04]  /*13510*/  LDL.64 R250, [R1+0x88] ;  /* 0x0000880001fa7983 */ /* 0x000f680000100a00 */
[----:B------:R-:W3:Y:S01]  /*13520*/  LDL.LU R242, [R1+0xa8] ;  /* 0x0000a80001f27983 */ /* 0x000ee20000300800 */
[----:B------:R-:W-:Y:S03]  /*13530*/  BSSY B0, `(.L_x_1053) ;  /* 0x000002e000007945 */ /* 0x000fe60003800000 */
[----:B------:R1:W-:Y:S04]  /*13540*/  @P0 STS [R210+0x2000], RZ ;  /* 0x002000ffd2000388 */ /* 0x0003e80000000800 */
[----:B------:R1:W-:Y:S04]  /*13550*/  @P0 STS [R210+0x2004], RZ ;  /* 0x002004ffd2000388 */ /* 0x0003e80000000800 */
[----:B------:R1:W-:Y:S01]  /*13560*/  @P0 STS.64 [R210+0x2008], RZ ;  /* 0x002008ffd2000388 */ /* 0x0003e20000000a00 */
[----:B---3--:R-:W-:-:S04]  /*13570*/  VIADD R0, R242, 0xfffffffd ;  /* 0xfffffffdf2007836 */ /* 0x008fc80000000000 */
[----:B--2---:R-:W-:-:S04]  /*13580*/  IMAD.WIDE.U32 R12, R0, R234, R240 ;  /* 0x000000ea000c7225 */ /* 0x004fc800078e00f0 */
[----:B------:R-:W-:Y:S01]  /*13590*/  IMAD R10, R235, R0, RZ ;  /* 0x00000000eb0a7224 */ /* 0x000fe200078e02ff */
[----:B------:R-:W-:Y:S02]  /*135a0*/  SHF.R.S32.HI R0, RZ, 0x1f, R0 ;  /* 0x0000001fff007819 */ /* 0x000fe40000011400 */
[----:B-----5:R-:W-:-:S03]  /*135b0*/  @!P0 LEA R14, P1, R12, R250, 0x1 ;  /* 0x000000fa0c0e8211 */ /* 0x020fc600078208ff */
[----:B------:R-:W-:Y:S01]  /*135c0*/  IMAD R10, R0, R234, R10 ;  /* 0x000000ea000a7224 */ /* 0x000fe200078e020a */
[----:B----4-:R-:W-:-:S03]  /*135d0*/  @!P0 LEA R0, P2, R246, R12, 0x5 ;  /* 0x0000000cf6008211 */ /* 0x010fc600078428ff */
[----:B------:R-:W-:-:S05]  /*135e0*/  IMAD.IADD R11, R13, 0x1, R10 ;  /* 0x000000010d0b7824 */ /* 0x000fca00078e020a */
[----:B------:R-:W-:-:S05]  /*135f0*/  @!P0 LEA.HI.X R15, R12, R251, R11, 0x1, P1 ;  /* 0x000000fb0c0f8211 */ /* 0x000fca00008f0c0b */
[----:B------:R-:W-:Y:S01]  /*13600*/  @!PT LDS RZ, [RZ] ;  /* 0x00000000fffff984 */ /* 0x000fe20000000800 */
[----:B------:R-:W-:Y:S01]  /*13610*/  @!PT LDS RZ, [RZ] ;  /* 0x00000000fffff984 */ /* 0x000fe20000000800 */
[----:B------:R-:W-:Y:S01]  /*13620*/  @!PT LDS RZ, [RZ] ;  /* 0x00000000fffff984 */ /* 0x000fe20000000800 */
[----:B------:R2:W-:Y:S04]  /*13630*/  @!P0 LDGSTS.E.BYPASS.LTC128B.128 [R210+0x2000], desc[UR4][R14.64] ;  /* 0x020000000ed28fae */ /* 0x0005e8000b901d44 */
[----:B------:R1:W-:Y:S01]  /*13640*/  @P0 STS.128 [R210+0x2800], RZ ;  /* 0x002800ffd2000388 */ /* 0x0003e20000000c00 */
[----:B--2---:R-:W-:Y:S02]  /*13650*/  @!P0 LEA R14, P1, R0, R250, 0x1 ;  /* 0x000000fa000e8211 */ /* 0x004fe400078208ff */
[----:B------:R-:W-:-:S04]  /*13660*/  @!P0 LEA.HI.X R15, R246, R11, R247, 0x5, P2 ;  /* 0x0000000bf60f8211 */ /* 0x000fc800010f2cf7 */
[----:B------:R-:W-:Y:S02]  /*13670*/  @!P0 LEA.HI.X R15, R0, R251, R15, 0x1, P1 ;  /* 0x000000fb000f8211 */ /* 0x000fe400008f0c0f */
[----:B------:R-:W-:-:S03]  /*13680*/  @!P0 LEA R0, P2, R246, R12, 0x6 ;  /* 0x0000000cf6008211 */ /* 0x000fc600078430ff */
[----:B------:R-:W-:Y:S01]  /*13690*/  @!PT LDS RZ, [RZ] ;  /* 0x00000000fffff984 */ /* 0x000fe20000000800 */
[----:B------:R-:W-:Y:S01]  /*136a0*/  @!PT LDS RZ, [RZ] ;  /* 0x00000000fffff984 */ /* 0x000fe20000000800 */
[----:B------:R-:W-:Y:S01]  /*136b0*/  @!PT LDS RZ, [RZ] ;  /* 0x00000000fffff984 */ /* 0x000fe20000000800 */
[----:B------:R2:W-:Y:S04]  /*136c0*/  @!P0 LDGSTS.E.BYPASS.LTC128B.128 [R210+0x2800], desc[UR4][R14.64] ;  /* 0x028000000ed28fae */ /* 0x0005e8000b901d44 */
[----:B------:R1:W-:Y:S01]  /*136d0*/  @P0 STS.128 [R210+0x3000], RZ ;  /* 0x003000ffd2000388 */ /* 0x0003e20000000c00 */
[----:B--2---:R-:W-:Y:S02]  /*136e0*/  @!P0 LEA R14, P1, R0, R250, 0x1 ;  /* 0x000000fa000e8211 */ /* 0x004fe400078208ff */
[----:B------:R-:W-:-:S04]  /*136f0*/  @!P0 LEA.HI.X R15, R246, R11, R247, 0x6, P2 ;  /* 0x0000000bf60f8211 */ /* 0x000fc800010f34f7 */
[----:B------:R-:W-:-:S05]  /*13700*/  @!P0 LEA.HI.X R15, R0, R251, R15, 0x1, P1 ;  /* 0x000000fb000f8211 */ /* 0x000fca00008f0c0f */
[----:B------:R-:W-:Y:S01]  /*13710*/  @!PT LDS RZ, [RZ] ;  /* 0x00000000fffff984 */ /* 0x000fe20000000800 */
[----:B------:R-:W-:Y:S01]  /*13720*/  @!PT LDS RZ, [RZ] ;  /* 0x00000000fffff984 */ /* 0x000fe20000000800 */
[----:B------:R-:W-:Y:S01]  /*13730*/  @!PT LDS RZ, [RZ] ;  /* 0x00000000fffff984 */ /* 0x000fe20000000800 */
[----:B------:R1:W-:Y:S04]  /*13740*/  @!P0 LDGSTS.E.BYPASS.LTC128B.128 [R210+0x3000], desc[UR4][R14.64] ;  /* 0x030000000ed28fae */ /* 0x0003e8000b901d44 */
        /* <DEDUP_REMOVED lines=12> */
.L_x_1054:
[----:B------:R-:W-:Y:S05]  /*13810*/  BSYNC B0 ;  /* 0x0000000000007941 */ /* 0x000fea0003800000 */
.L_x_1053:
[----:B------:R-:W0:Y:S02]  /*13820*/  LDGDEPBAR ;  /* 0x00000000000079af */ /* 0x000e240000000000 */
.L_x_1052:
[----:B------:R-:W-:Y:S05]  /*13830*/  BSYNC B1 ;  /* 0x0000000000017941 */ /* 0x000fea0003800000 */
.L_x_1051:
        /* <DEDUP_REMOVED lines=47> */
[----:B------:R-:W-:Y:S03]  /*13b30*/  STL.64 [R1+0x460], R2 ;  /* 0x0004600201007387 */ /* 0x000fe60000100a00 */
        /* <DEDUP_REMOVED lines=15> */
[----:B------:R-:W-:Y:S04]  /*13c30*/  STL [R1+0x400], R205 ;  /* 0x000400cd01007387 */ /* 0x000fe80000100800 */
[----:B--2---:R-:W2:Y:S04]  /*13c40*/  SHFL.BFLY PT, R10, R0, 0x2, 0x1f ;  /* 0x0c401f00000a7f89 */ /* 0x004ea800000e0000 */
[----:B------:R-:W-:Y:S04]  /*13c50*/  STL [R1+0x3fc], R204 ;  /* 0x0003fccc01007387 */ /* 0x000fe80000100800 */
[----:B------:R-:W-:Y:S04]  /*13c60*/  STL [R1+0x3f8], R203 ;  /* 0x0003f8cb01007387 */ /* 0x000fe80000100800 */
[----:B------:R-:W-:Y:S04]  /*13c70*/  STL [R1+0x3f4], R202 ;  /* 0x0003f4ca01007387 */ /* 0x000fe80000100800 */
[----:B------:R-:W-:Y:S04]  /*13c80*/  STL [R1+0x3f0], R198 ;  /* 0x0003f0c601007387 */ /* 0x000fe80000100800 */
[----:B------:R-:W-:Y:S01]  /*13c90*/  STL [R1+0x3ec], R197 ;  /* 0x0003ecc501007387 */ /* 0x000fe20000100800 */
[----:B--2---:R-:W-:-:S03]  /*13ca0*/  FMNMX.FTZ R0, R0, R10, !PT ;  /* 0x0000000a00007209 */ /* 0x004fc60007810000 */
[----:B------:R-:W-:Y:S04]  /*13cb0*/  STL [R1+0x3e8], R196 ;  /* 0x0003e8c401007387 */ /* 0x000fe80000100800 */
[----:B------:R-:W2:Y:S04]  /*13cc0*/  SHFL.BFLY PT, R10, R0, 0x1, 0x1f ;  /* 0x0c201f00000a7f89 */ /* 0x000ea800000e0000 */
[----:B------:R-:W-:Y:S04]  /*13cd0*/  STL [R1+0x3e4], R195 ;  /* 0x0003e4c301007387 */ /* 0x000fe80000100800 */
[----:B------:R-:W-:Y:S04]  /*13ce0*/  STL [R1+0x3e0], R194 ;  /* 0x0003e0c201007387 */ /* 0x000fe80000100800 */
[----:B------:R-:W-:Y:S04]  /*13cf0*/  STL [R1+0x3dc], R193 ;  /* 0x0003dcc101007387 */ /* 0x000fe80000100800 */
[----:B------:R-:W-:Y:S04]  /*13d00*/  STL [R1+0x3d8], R192 ;  /* 0x0003d8c001007387 */ /* 0x000fe80000100800 */
[----:B------:R-:W-:Y:S01]  /*13d10*/  STL [R1+0x3d4], R191 ;  /* 0x0003d4bf01007387 */ /* 0x000fe20000100800 */
[----:B--2---:R-:W-:-:S03]  /*13d20*/  FMNMX.FTZ R118, R0, R10, !PT ;  /* 0x0000000a00767209 */ /* 0x004fc60007810000 */
[----:B------:R-:W-:Y:S01]  /*13d30*/  STL [R1+0x3d0], R190 ;  /* 0x0003d0be01007387 */ /* 0x000fe20000100800 */
[----:B------:R-:W-:-:S03]  /*13d40*/  FSETP.NEU.FTZ.AND P0, PT, R118, -INF , PT ;  /* 0xff8000007600780b */ /* 0x000fc60003f1d000 */
[----:B------:R-:W-:Y:S01]  /*13d50*/  STL [R1+0x3cc], R189 ;  /* 0x0003ccbd01007387 */ /* 0x000fe20000100800 */
[----:B------:R-:W-:-:S03]  /*13d60*/  FSEL R0, R118, RZ, P0 ;  /* 0x000000ff76007208 */ /* 0x000fc60000000000 */
[----:B------:R-:W-:Y:S02]  /*13d70*/  STL [R1+0x3c8], R170 ;  /* 0x0003c8aa01007387 */ /* 0x000fe40000100800 */
[----:B------:R-:W-:Y:S02]  /*13d80*/  FADD.FTZ R12, R36, -R0 ;  /* 0x80000000240c7221 */ /* 0x000fe40000010000 */
[----:B------:R-:W-:Y:S04]  /*13d90*/  STL [R1+0x3c4], R116 ;  /* 0x0003c47401007387 */ /* 0x000fe80000100800 */
[----:B------:R-:W2:Y:S04]  /*13da0*/  LD.E R0, desc[UR4][R168.64+0xdc] ;  /* 0x0000dc04a8007980 */ /* 0x000ea8000c101900 */
[----:B------:R-:W-:Y:S04]  /*13db0*/  STL [R1+0x3c0], R92 ;  /* 0x0003c05c01007387 */ /* 0x000fe80000100800 */
[----:B------:R-:W-:Y:S04]  /*13dc0*/  STL [R1+0x41c], R168 ;  /* 0x00041ca801007387 */ /* 0x000fe80000100800 */
[----:B------:R-:W-:Y:S04]  /*13dd0*/  STL [R1+0x418], R169 ;  /* 0x000418a901007387 */ /* 0x000fe80000100800 */
[----:B------:R-:W-:Y:S01]  /*13de0*/  STL [R1+0x4f8], R118 ;  /* 0x0004f87601007387 */ /* 0x000fe20000100800 */
[----:B--2---:R-:W-:-:S05]  /*13df0*/  FMUL.FTZ R10, R0, R118 ;  /* 0x00000076000a7220 */ /* 0x004fca0000410000 */
[----:B------:R-:W-:-:S05]  /*13e00*/  FSEL R10, R10, RZ, P0 ;  /* 0x000000ff0a0a7208 */ /* 0x000fca0000000000 */
[-CC-:B------:R-:W-:Y:S01]  /*13e10*/  FFMA.FTZ R184, R75, R0.reuse, -R10.reuse ;  /* 0x000000004bb87223 */ /* 0x180fe2000001080a */
[-CC-:B------:R-:W-:Y:S01]  /*13e20*/  FFMA.FTZ R185, R74, R0.reuse, -R10.reuse ;  /* 0x000000004ab97223 */ /* 0x180fe2000001080a */
[-CC-:B------:R-:W-:Y:S01]  /*13e30*/  FFMA.FTZ R187, R73, R0.reuse, -R10.reuse ;  /* 0x0000000049bb7223 */ /* 0x180fe2000001080a */
[-CC-:B------:R-:W-:Y:S01]  /*13e40*/  FFMA.FTZ R237, R72, R0.reuse, -R10.reuse ;  /* 0x0000000048ed7223 */ /* 0x180fe2000001080a */
[-CC-:B------:R-:W-:Y:S01]  /*13e50*/  FFMA.FTZ R4, R67, R0.reuse, -R10.reuse ;  /* 0x0000000043047223 */ /* 0x180fe2000001080a */
[----:B------:R-:W-:Y:S01]  /*13e60*/  STL [R1+0x4e0], R184 ;  /* 0x0004e0b801007387 */ /* 0x000fe20000100800 */
[----:B------:R-:W-:-:S03]  /*13e70*/  FFMA.FTZ R3, R66, R0, -R10 ;  /* 0x0000000042037223 */ /* 0x000fc6000001080a */
[----:B------:R-:W-:Y:S01]  /*13e80*/  STL [R1+0x4e4], R185 ;  /* 0x0004e4b901007387 */ /* 0x000fe20000100800 */
[----:B------:R-:W-:-:S03]  /*13e90*/  FFMA.FTZ R2, R65, R0, -R10 ;  /* 0x0000000041027223 */ /* 0x000fc6000001080a */
[----:B------:R-:W-:Y:S04]  /*13ea0*/  STL [R1+0x4fc], R187 ;  /* 0x0004fcbb01007387 */ /* 0x000fe80000100800 */
[----:B------:R-:W-:Y:S04]  /*13eb0*/  STL [R1+0x4d0], R237 ;  /* 0x0004d0ed01007387 */ /* 0x000fe80000100800 */
[----:B------:R2:W-:Y:S04]  /*13ec0*/  STL [R1+0x174], R4 ;  /* 0x0001740401007387 */ /* 0x0005e80000100800 */
[----:B------:R3:W-:Y:S04]  /*13ed0*/  STL [R1+0x180], R3 ;  /* 0x0001800301007387 */ /* 0x0007e80000100800 */
[----:B------:R4:W-:Y:S01]  /*13ee0*/  STL [R1+0x1b0], R2 ;  /* 0x0001b00201007387 */ /* 0x0009e20000100800 */
[----:B--2---:R-:W-:-:S05]  /*13ef0*/  FFMA.FTZ R4, R64, R0, -R10 ;  /* 0x0000000040047223 */ /* 0x004fca000001080a */
[----:B------:R-:W-:Y:S04]  /*13f00*/  STL [R1+0x1bc], R4 ;  /* 0x0001bc0401007387 */ /* 0x000fe80000100800 */
[----:B------:R-:W2:Y:S01]  /*13f10*/  LDL.LU R13, [R1+0x318] ;  /* 0x00031800010d7983 */ /* 0x000ea20000300800 */
[-CC-:B---3--:R-:W-:Y:S01]  /*13f20*/  FFMA.FTZ R3, R54, R0.reuse, -R10.reuse ;  /* 0x0000000036037223 */ /* 0x188fe2000001080a */
[-CC-:B----4-:R-:W-:Y:S01]  /*13f30*/  FFMA.FTZ R2, R55, R0.reuse, -R10.reuse ;  /* 0x0000000037027223 */ /* 0x190fe2000001080a */
[-CC-:B------:R-:W-:Y:S01]  /*13f40*/  FFMA.FTZ R187, R52, R0.reuse, -R10.reuse ;  /* 0x0000000034bb7223 */ /* 0x180fe2000001080a */
[-CC-:B------:R-:W-:Y:S02]  /*13f50*/  FFMA.FTZ R178, R49, R0.reuse, -R10.reuse ;  /* 0x0000000031b27223 */ /* 0x180fe4000001080a */
[----:B------:R3:W-:Y:S01]  /*13f60*/  STL [R1+0x1c0], R3 ;  /* 0x0001c00301007387 */ /* 0x0007e20000100800 */
[----:B------:R-:W-:-:S03]  /*13f70*/  FFMA.FTZ R152, R27, R0, -R10 ;  /* 0x000000001b987223 */ /* 0x000fc6000001080a */
[----:B------:R4:W-:Y:S04]  /*13f80*/  STL [R1+0x1c4], R2 ;  /* 0x0001c40201007387 */ /* 0x0009e80000100800 */
[----:B------:R-:W-:Y:S04]  /*13f90*/  STL [R1+0x504], R187 ;  /* 0x000504bb01007387 */ /* 0x000fe80000100800 */
[----:B------:R-:W-:Y:S01]  /*13fa0*/  STL [R1+0x500], R178 ;  /* 0x000500b201007387 */ /* 0x000fe20000100800 */
[-CC-:B------:R-:W-:Y:S01]  /*13fb0*/  FFMA.FTZ R11, R76, R0.reuse, -R10.reuse ;  /* 0x000000004c0b7223 */ /* 0x180fe2000001080a */
[-CC-:B------:R-:W-:Y:S01]  /*13fc0*/  FFMA.FTZ R63, R87, R0.reuse, -R10.reuse ;  /* 0x00000000573f7223 */ /* 0x180fe2000001080a */
[-CC-:B------:R-:W-:Y:S01]  /*13fd0*/  FFMA.FTZ R62, R86, R0.reuse, -R10.reuse ;  /* 0x00000000563e7223 */ /* 0x180fe2000001080a */
[-CC-:B------:R-:W-:Y:S01]  /*13fe0*/  FFMA.FTZ R61, R85, R0.reuse, -R10.reuse ;  /* 0x00000000553d7223 */ /* 0x180fe2000001080a */
[-CC-:B------:R-:W-:Y:S01]  /*13ff0*/  FFMA.FTZ R109, R84, R0.reuse, -R10.reuse ;  /* 0x00000000546d7223 */ /* 0x180fe2000001080a */
[-CC-:B---3--:R-:W-:Y:S01]  /*14000*/  FFMA.FTZ R3, R48, R0.reuse, -R10.reuse ;  /* 0x0000000030037223 */ /* 0x188fe2000001080a */
[----:B----4-:R-:W-:-:S04]  /*14010*/  FFMA.FTZ R2, R28, R0, -R10 ;  /* 0x000000001c027223 */ /* 0x010fc8000001080a */
[----:B------:R-:W-:Y:S01]  /*14020*/  STL [R1+0x1d0], R3 ;  /* 0x0001d00301007387 */ /* 0x000fe20000100800 */
[-CC-:B------:R-:W-:Y:S01]  /*14030*/  FFMA.FTZ R83, R83, R0.reuse, -R10.reuse ;  /* 0x0000000053537223 */ /* 0x180fe2000001080a */
[-CC-:B------:R-:W-:Y:S02]  /*14040*/  FFMA.FTZ R110, R82, R0.reuse, -R10.reuse ;  /* 0x00000000526e7223 */ /* 0x180fe4000001080a */
[----:B------:R-:W-:Y:S01]  /*14050*/  STL [R1+0x4a0], R152 ;  /* 0x0004a09801007387 */ /* 0x000fe20000100800 */
[-CC-:B------:R-:W-:Y:S01]  /*14060*/  FFMA.FTZ R111, R81, R0.reuse, -R10.reuse ;  /* 0x00000000516f7223 */ /* 0x180fe2000001080a */
[-CC-:B------:R-:W-:Y:S01]  /*14070*/  FFMA.FTZ R186, R80, R0.reuse, -R10.reuse ;  /* 0x0000000050ba7223 */ /* 0x180fe2000001080a */
[-CC-:B------:R-:W-:Y:S01]  /*14080*/  FFMA.FTZ R230, R77, R0.reuse, -R10.reuse ;  /* 0x000000004de67223 */ /* 0x180fe2000001080a */
[----:B------:R3:W-:Y:S01]  /*14090*/  STL [R1+0x1d4], R2 ;  /* 0x0001d40201007387 */ /* 0x0007e20000100800 */
[-CC-:B------:R-:W-:Y:S01]  /*140a0*/  FFMA.FTZ R149, R26, R0.reuse, -R10.reuse ;  /* 0x000000001a957223 */ /* 0x180fe2000001080a */
[-CC-:B------:R-:W-:Y:S01]  /*140b0*/  FFMA.FTZ R191, R24, R0.reuse, -R10.reuse ;  /* 0x0000000018bf7223 */ /* 0x180fe2000001080a */
[-CC-:B------:R-:W-:Y:S01]  /*140c0*/  FFMA.FTZ R136, R23, R0.reuse, -R10.reuse ;  /* 0x0000000017887223 */ /* 0x180fe2000001080a */
[-CC-:B------:R-:W-:Y:S01]  /*140d0*/  FFMA.FTZ R137, R22, R0.reuse, -R10.reuse ;  /* 0x0000000016897223 */ /* 0x180fe2000001080a */
[-CC-:B------:R-:W-:Y:S01]  /*140e0*/  FFMA.FTZ R4, R21, R0.reuse, -R10.reuse ;  /* 0x0000000015047223 */ /* 0x180fe2000001080a */
[-CC-:B------:R-:W-:Y:S01]  /*140f0*/  FFMA.FTZ R6, R20, R0.reuse, -R10.reuse ;  /* 0x0000000014067223 */ /* 0x180fe2000001080a */
[----:B---3--:R-:W-:Y:S01]  /*14100*/  FFMA.FTZ R2, R25, R0, -R10 ;  /* 0x0000000019027223 */ /* 0x008fe2000001080a */
[----:B------:R-:W-:-:S06]  /*14110*/  FMUL.FTZ R10, R0, R12 ;  /* 0x0000000c000a7220 */ /* 0x000fcc0000410000 */
[----:B------:R-:W3:Y:S01]  /*14120*/  MUFU.EX2 R10, R10 ;  /* 0x0000000a000a7308 */ /* 0x000ee20000000800 */
[----:B------:R-:W-:Y:S04]  /*14130*/  STL [R1+0x4a4], R149 ;  /* 0x0004a49501007387 */ /* 0x000fe80000100800 */
[----:B------:R4:W-:Y:S04]  /*14140*/  STL [R1+0x1e4], R2 ;  /* 0x0001e40201007387 */ /* 0x0009e80000100800 */
[----:B------:R-:W-:Y:S04]  /*14150*/  STL [R1+0x4a8], R136 ;  /* 0x0004a88801007387 */ /* 0x000fe80000100800 */
[----:B------:R-:W-:Y:S01]  /*14160*/  STL [R1+0x4ac], R137 ;  /* 0x0004ac8901007387 */ /* 0x000fe20000100800 */
[-C--:B---3--:R-:W-:Y:S01]  /*14170*/  FMUL.FTZ R171, R154, R10.reuse ;  /* 0x0000000a9aab7220 */ /* 0x088fe20000410000 */
[-C--:B------:R-:W-:Y:S01]  /*14180*/  FMUL.FTZ R188, R155, R10.reuse ;  /* 0x0000000a9bbc7220 */ /* 0x080fe20000410000 */
[-C--:B------:R-:W-:Y:S01]  /*14190*/  FMUL.FTZ R3, R150, R10.reuse ;  /* 0x0000000a96037220 */ /* 0x080fe20000410000 */
[----:B------:R-:W-:Y:S04]  /*141a0*/  STL [R1+0x4b0], R4 ;  /* 0x0004b00401007387 */ /* 0x000fe80000100800 */
[----:B------:R-:W-:Y:S04]  /*141b0*/  STL [R1+0x4b4], R6 ;  /* 0x0004b40601007387 */ /* 0x000fe80000100800 */
[----:B------:R-:W-:Y:S01]  /*141c0*/  STL [R1+0x428], R171 ;  /* 0x000428ab01007387 */ /* 0x000fe20000100800 */
[----:B----4-:R-:W-:-:S03]  /*141d0*/  FMUL.FTZ R2, R151, R10 ;  /* 0x0000000a97027220 */ /* 0x010fc60000410000 */
[----:B------:R-:W-:Y:S04]  /*141e0*/  STL [R1+0x42c], R188 ;  /* 0x00042cbc01007387 */ /* 0x000fe80000100800 */
[----:B------:R3:W-:Y:S04]  /*141f0*/  STL [R1+0x168], R3 ;  /* 0x0001680301007387 */ /* 0x0007e80000100800 */
[----:B------:R4:W-:Y:S01]  /*14200*/  STL [R1+0x16c], R2 ;  /* 0x00016c0201007387 */ /* 0x0009e20000100800 */
[----:B---3--:R-:W-:-:S05]  /*14210*/  FMUL.FTZ R3, R138, R10 ;  /* 0x0000000a8a037220 */ /* 0x008fca0000410000 */
[----:B------:R-:W-:Y:S01]  /*14220*/  STL [R1+0x188], R3 ;  /* 0x0001880301007387 */ /* 0x000fe20000100800 */
[----:B----4-:R-:W-:-:S03]  /*14230*/  FMUL.FTZ R2, R139, R10 ;  /* 0x0000000a8b027220 */ /* 0x010fc60000410000 */
[----:B------:R-:W3:Y:S04]  /*14240*/  LDL.LU R59, [R1+0x338] ;  /* 0x00033800013b7983 */ /* 0x000ee80000300800 */
[----:B------:R-:W-:Y:S04]  /*14250*/  STL [R1+0x18c], R2 ;  /* 0x00018c0201007387 */ /* 0x000fe80000100800 */
[----:B------:R-:W4:Y:S04]  /*14260*/  LDL R58, [R1+0x10] ;  /* 0x00001000013a7983 */ /* 0x000f280000100800 */
[----:B-1----:R-:W4:Y:S01]  /*14270*/  LDL R14, [R1] ;  /* 0x00000000010e7983 */ /* 0x002f220000100800 */
[----:B------:R-:W2:Y:S01]  /*14280*/  MUFU.EX2 R80, R11 ;  /* 0x0000000b00507308 */ /* 0x000ea20000000800 */
[-C--:B------:R-:W-:Y:S01]  /*14290*/  FMUL.FTZ R7, R142, R10.reuse ;  /* 0x0000000a8e077220 */ /* 0x080fe20000410000 */
[-C--:B------:R-:W-:Y:S01]  /*142a0*/  FMUL.FTZ R116, R143, R10.reuse ;  /* 0x0000000a8f747220 */ /* 0x080fe20000410000 */
[----:B--2---:R-:W-:Y:S01]  /*142b0*/  FFMA.FTZ R49, R13, R10, R80 ;  /* 0x0000000a0d317223 */ /* 0x004fe20000010050 */
        /* <DEDUP_REMOVED lines=35> */
[----:B-1----:R-:W-:-:S04]  /*144f0*/  FMNMX.FTZ R169, R10, R11, !PT ;  /* 0x0000000b0aa97209 */ /* 0x002fc80007810000 */
[----:B------:R-:W-:-:S04]  /*14500*/  FSETP.NEU.FTZ.AND P0, PT, R169, -INF , PT ;  /* 0xff800000a900780b */ /* 0x000fc80003f1d000 */
[----:B------:R-:W-:-:S05]  /*14510*/  FSEL R10, R169, RZ, P0 ;  /* 0x000000ffa90a7208 */ /* 0x000fca0000000000 */
[----:B------:R-:W-:Y:S01]  /*14520*/  FADD.FTZ R11, R39, -R10 ;  /* 0x8000000a270b7221 */ /* 0x000fe20000010000 */
[----:B------:R-:W-:-:S03]  /*14530*/  FMUL.FTZ R10, R0, R169 ;  /* 0x000000a9000a7220 */ /* 0x000fc60000410000 */
[----:B------:R-:W-:Y:S02]  /*14540*/  FMUL.FTZ R11, R0, R11 ;  /* 0x0000000b000b7220 */ /* 0x000fe40000410000 */
[----:B------:R-:W-:-:S04]  /*14550*/  FSEL R10, R10, RZ, P0 ;  /* 0x000000ff0a0a7208 */ /* 0x000fc80000000000 */
[----:B------:R-:W1:Y:S01]  /*14560*/  MUFU.EX2 R11, R11 ;  /* 0x0000000b000b7308 */ /* 0x000e620000000800 */
[-CC-:B------:R-:W-:Y:S01]  /*14570*/  FFMA.FTZ R12, R98, R0.reuse, -R10.reuse ;  /* 0x00000000620c7223 */ /* 0x180fe2000001080a */
[-CC-:B------:R-:W-:Y:S01]  /*14580*/  FFMA.FTZ R13, R213, R0.reuse, -R10.reuse ;  /* 0x00000000d50d7223 */ /* 0x180fe2000001080a */
        /* <DEDUP_REMOVED lines=30> */
[----:B------:R-:W-:-:S02]  /*14770*/  FFMA.FTZ R185, R17, R0, -R10 ;  /* 0x0000000011b97223 */ /* 0x000fc4000001080a */
[----:B------:R-:W2:Y:S01]  /*14780*/  MUFU.EX2 R10, R13 ;  /* 0x0000000d000a7308 */ /* 0x000ea20000000800 */
[-C--:B-1----:R-:W-:Y:S01]  /*14790*/  FMUL.FTZ R171, R164, R11.reuse ;  /* 0x0000000ba4ab7220 */ /* 0x082fe20000410000 */
[----:B------:R-:W-:Y:S01]  /*147a0*/  STL [R1+0x508], R213 ;  /* 0x000508d501007387 */ /* 0x000fe20000100800 */
[-C--:B------:R-:W-:Y:S01]  /*147b0*/  FMUL.FTZ R188, R165, R11.reuse ;  /* 0x0000000ba5bc7220 */ /* 0x080fe20000410000 */
[-C--:B------:R-:W-:Y:S01]  /*147c0*/  FMUL.FTZ R210, R160, R11.reuse ;  /* 0x0000000ba0d27220 */ /* 0x080fe20000410000 */
[-C--:B------:R-:W-:Y:S01]  /*147d0*/  FMUL.FTZ R209, R161, R11.reuse ;  /* 0x0000000ba1d17220 */ /* 0x080fe20000410000 */
[----:B------:R-:W-:Y:S01]  /*147e0*/  STL [R1+0x50c], R212 ;  /* 0x00050cd401007387 */ /* 0x000fe20000100800 */
[-C--:B------:R-:W-:Y:S01]  /*147f0*/  FMUL.FTZ R206, R156, R11.reuse ;  /* 0x0000000b9cce7220 */ /* 0x080fe20000410000 */
[-C--:B------:R-:W-:Y:S01]  /*14800*/  FMUL.FTZ R205, R157, R11.reuse ;  /* 0x0000000b9dcd7220 */ /* 0x080fe20000410000 */
[-C--:B------:R-:W-:Y:S01]  /*14810*/  FMUL.FTZ R202, R144, R11.reuse ;  /* 0x0000000b90ca7220 */ /* 0x080fe20000410000 */
[----:B------:R-:W-:Y:S01]  /*14820*/  STL [R1+0x510], R200 ;  /* 0x000510c801007387 */ /* 0x000fe20000100800 */
[-C--:B------:R-:W-:Y:S01]  /*14830*/  FMUL.FTZ R198, R145, R11.reuse ;  /* 0x0000000b91c67220 */ /* 0x080fe20000410000 */
[----:B---3--:R-:W-:-:S02]  /*14840*/  FFMA.FTZ R11, R59, R11, R12 ;  /* 0x0000000b3b0b7223 */ /* 0x008fc4000001000c */
[----:B------:R-:W-:Y:S04]  /*14850*/  STL [R1+0x514], R235 ;  /* 0x000514eb01007387 */ /* 0x000fe80000100800 */
[----:B------:R-:W-:Y:S01]  /*14860*/  STL [R1+0x434], R171 ;  /* 0x000434ab01007387 */ /* 0x000fe20000100800 */
[----:B--2---:R-:W-:-:S03]  /*14870*/  FADD.FTZ R30, R10, R11 ;  /* 0x0000000b0a1e7221 */ /* 0x004fc60000010000 */
[----:B------:R-:W-:Y:S01]  /*14880*/  STL [R1+0x438], R188 ;  /* 0x000438bc01007387 */ /* 0x000fe20000100800 */
[----:B------:R-:W-:-:S03]  /*14890*/  F2FP.F16.F32.PACK_AB R48, R10, R12 ;  /* 0x0000000c0a30723e */ /* 0x000fc600000000ff */
[----:B------:R-:W-:Y:S01]  /*148a0*/  STL [R1+0x430], R210 ;  /* 0x000430d201007387 */ /* 0x000fe20000100800 */
[----:B------:R-:W-:-:S03]  /*148b0*/  FMNMX.FTZ R10, R38, R252, !PT ;  /* 0x000000fc260a7209 */ /* 0x000fc60007810000 */
[----:B------:R-:W-:Y:S04]  /*148c0*/  STL [R1+0x43c], R209 ;  /* 0x00043cd101007387 */ /* 0x000fe80000100800 */
[----:B------:R-:W-:Y:S04]  /*148d0*/  STL [R1+0x440], R206 ;  /* 0x000440ce01007387 */ /* 0x000fe80000100800 */
[----:B------:R-:W-:Y:S01]  /*148e0*/  STL [R1+0x450], R202 ;  /* 0x000450ca01007387 */ /* 0x000fe20000100800 */
[----:B----4-:R-:W-:-:S03]  /*148f0*/  FMNMX.FTZ R10, R58, R10, !PT ;  /* 0x0000000a3a0a7209 */ /* 0x010fc60007810000 */
[----:B------:R-:W-:Y:S04]  /*14900*/  STL [R1+0x4b8], R198 ;  /* 0x0004b8c601007387 */ /* 0x000fe80000100800 */
[----:B------:R-:W-:Y:S04]  /*14910*/  STL [R1+0x4bc], R252 ;  /* 0x0004bcfc01007387 */ /* 0x000fe80000100800 */
[----:B------:R-:W2:Y:S04]  /*14920*/  LDL.LU R239, [R1+0x330] ;  /* 0x0003300001ef7983 */ /* 0x000ea80000300800 */
[----:B------:R-:W3:Y:S01]  /*14930*/  LDL R242, [R1+0x14] ;  /* 0x0000140001f27983 */ /* 0x000ee20000100800 */
[----:B------:R-:W-:-:S03]  /*14940*/  FMNMX.FTZ R10, R14, R10, !PT ;  /* 0x0000000a0e0a7209 */ /* 0x000fc60007810000 */
[----:B------:R-:W4:Y:S01]  /*14950*/  LDL R241, [R1+0x4] ;  /* 0x0000040001f17983 */ /* 0x000f220000100800 */
        /* <DEDUP_REMOVED lines=35> */
[----:B------:R-:W-:-:S04]  /*14b90*/  FADD.FTZ R11, R38, -R10 ;  /* 0x8000000a260b7221 */ /* 0x000fc80000010000 */
[----:B------:R-:W-:-:S06]  /*14ba0*/  FMUL.FTZ R11, R0, R11 ;  /* 0x0000000b000b7220 */ /* 0x000fcc0000410000 */
[----:B------:R-:W1:Y:S02]  /*14bb0*/  MUFU.EX2 R11, R11 ;  /* 0x0000000b000b7308 */ /* 0x000e640000000800 */
[-C--:B-1----:R-:W-:Y:S01]  /*14bc0*/  FMUL.FTZ R171, R166, R11.reuse ;  /* 0x0000000ba6ab7220 */ /* 0x082fe20000410000 */
[-C--:B------:R-:W-:Y:S01]  /*14bd0*/  FMUL.FTZ R168, R167, R11.reuse ;  /* 0x0000000ba7a87220 */ /* 0x080fe20000410000 */
[-C--:B------:R-:W-:Y:S01]  /*14be0*/  FMUL.FTZ R204, R158, R11.reuse ;  /* 0x0000000b9ecc7220 */ /* 0x080fe20000410000 */
[-C--:B------:R-:W-:Y:S01]  /*14bf0*/  FMUL.FTZ R197, R146, R11.reuse ;  /* 0x0000000b92c57220 */ /* 0x080fe20000410000 */
[----:B------:R-:W-:Y:S01]  /*14c00*/  FMUL.FTZ R196, R147, R11 ;  /* 0x0000000b93c47220 */ /* 0x000fe20000410000 */
[----:B------:R-:W-:Y:S04]  /*14c10*/  STL [R1+0x4c0], R171 ;  /* 0x0004c0ab01007387 */ /* 0x000fe80000100800 */
[----:B------:R-:W-:Y:S04]  /*14c20*/  STL [R1+0x4c4], R168 ;  /* 0x0004c4a801007387 */ /* 0x000fe80000100800 */
[----:B------:R-:W-:Y:S04]  /*14c30*/  STL.64 [R1+0x448], R204 ;  /* 0x000448cc01007387 */ /* 0x000fe80000100a00 */
[----:B------:R1:W-:Y:S04]  /*14c40*/  STL.64 [R1+0x458], R196 ;  /* 0x000458c401007387 */ /* 0x0003e80000100a00 */
[----:B------:R-:W2:Y:S04]  /*14c50*/  LDL.LU R195, [R1+0x31c] ;  /* 0x00031c0001c37983 */ /* 0x000ea80000300800 */
[----:B------:R-:W2:Y:S04]  /*14c60*/  LDL R9, [R1+0x50] ;  /* 0x0000500001097983 */ /* 0x000ea80000100800 */
[----:B------:R-:W2:Y:S04]  /*14c70*/  LDL.64 R2, [R1+0x108] ;  /* 0x0001080001027983 */ /* 0x000ea80000100a00 */
[----:B-1----:R-:W2:Y:S01]  /*14c80*/  LDL.LU.64 R196, [R1+0x248] ;  /* 0x0002480001c47983 */ /* 0x002ea20000300a00 */
[----:B------:R-:W-:-:S05]  /*14c90*/  FMUL.FTZ R10, R0, R92 ;  /* 0x0000005c000a7220 */ /* 0x000fca0000410000 */
[----:B------:R-:W-:-:S05]  /*14ca0*/  FSEL R10, R10, RZ, P0 ;  /* 0x000000ff0a0a7208 */ /* 0x000fca0000000000 */
        /* <DEDUP_REMOVED lines=32> */
[----:B---3--:R-:W-:-:S04]  /*14eb0*/  FMNMX.FTZ R10, R37, R242, !PT ;  /* 0x000000f2250a7209 */ /* 0x008fc80007810000 */
[----:B----4-:R-:W-:-:S04]  /*14ec0*/  FMNMX.FTZ R10, R241, R10, !PT ;  /* 0x0000000af10a7209 */ /* 0x010fc80007810000 */
        /* <DEDUP_REMOVED lines=24> */
[----:B------:R-:W2:Y:S03]  /*15050*/  MUFU.EX2 R12, R12 ;  /* 0x0000000c000c7308 */ /* 0x000ea60000000800 */
[----:B------:R-:W-:-:S04]  /*15060*/  FMNMX.FTZ R10, R101, R10, !PT ;  /* 0x0000000a650a7209 */ /* 0x000fc80007810000 */
[----:B------:R-:W-:Y:S01]  /*15070*/  FMNMX.FTZ R10, R68, R10, !PT ;  /* 0x0000000a440a7209 */ /* 0x000fe20007810000 */
[----:B------:R-:W1:Y:S03]  /*15080*/  MUFU.EX2 R13, R13 ;  /* 0x0000000d000d7308 */ /* 0x000e660000000800 */
[----:B------:R-:W-:-:S04]  /*15090*/  FMNMX.FTZ R10, R60, R10, !PT ;  /* 0x0000000a3c0a7209 */ /* 0x000fc80007810000 */
[----:B------:R-:W-:Y:S01]  /*150a0*/  FMNMX.FTZ R10, R57, R10, !PT ;  /* 0x0000000a390a7209 */ /* 0x000fe20007810000 */
[-C--:B------:R-:W-:Y:S01]  /*150b0*/  FMUL.FTZ R208, R162, R11.reuse ;  /* 0x0000000ba2d07220 */ /* 0x080fe20000410000 */
[-C--:B------:R-:W-:Y:S02]  /*150c0*/  FMUL.FTZ R207, R163, R11.reuse ;  /* 0x0000000ba3cf7220 */ /* 0x080fe40000410000 */
[----:B------:R-:W-:Y:S01]  /*150d0*/  FMNMX.FTZ R10, R56, R10, !PT ;  /* 0x0000000a380a7209 */ /* 0x000fe20007810000 */
[-C--:B------:R-:W-:Y:S01]  /*150e0*/  FMUL.FTZ R203, R159, R11.reuse ;  /* 0x0000000b9fcb7220 */ /* 0x080fe20000410000 */
[----:B--2---:R-:W-:Y:S02]  /*150f0*/  FFMA.FTZ R11, R239, R11, R12 ;  /* 0x0000000bef0b7223 */ /* 0x004fe4000001000c */
[----:B------:R-:W-:Y:S02]  /*15100*/  FMNMX.FTZ R10, R51, R10, !PT ;  /* 0x0000000a330a7209 */ /* 0x000fe40007810000 */
[----:B-1----:R-:W-:-:S03]  /*15110*/  FADD.FTZ R27, R13, R11 ;  /* 0x0000000b0d1b7221 */ /* 0x002fc60000010000 */
[----:B------:R-:W1:Y:S02]  /*15120*/  SHFL.BFLY PT, R11, R10, 0x2, 0x1f ;  /* 0x0c401f000a0b7f89 */ /* 0x000e6400000e0000 */
[----:B-1----:R-:W-:-:S05]  /*15130*/  FMNMX.FTZ R10, R10, R11, !PT ;  /* 0x0000000b0a0a7209 */ /* 0x002fca0007810000 */
[----:B------:R-:W1:Y:S01]  /*15140*/  SHFL.BFLY PT, R11, R10, 0x1, 0x1f ;  /* 0x0c201f000a0b7f89 */ /* 0x000e6200000e0000 */
[----:B------:R2:W-:Y:S01]  /*15150*/  MUFU.EX2 R26, R15 ;  /* 0x0000000f001a7308 */ /* 0x0005e20000000800 */
[----:B-1----:R-:W-:-:S04]  /*15160*/  FMNMX.FTZ R187, R10, R11, !PT ;  /* 0x0000000b0abb7209 */ /* 0x002fc80007810000 */
[----:B------:R-:W-:-:S04]  /*15170*/  FSETP.NEU.FTZ.AND P0, PT, R187, -INF , PT ;  /* 0xff800000bb00780b */ /* 0x000fc80003f1d000 */
[----:B------:R-:W-:-:S05]  /*15180*/  FSEL R10, R187, RZ, P0 ;  /* 0x000000ffbb0a7208 */ /* 0x000fca0000000000 */
[----:B--2---:R-:W-:Y:S01]  /*15190*/  FADD.FTZ R15, R37, -R10 ;  /* 0x8000000a250f7221 */ /* 0x004fe20000010000 */
[----:B------:R-:W-:Y:S01]  /*151a0*/  FMUL.FTZ R10, R0, R187 ;  /* 0x000000bb000a7220 */ /* 0x000fe20000410000 */
[----:B------:R1:W-:Y:S04]  /*151b0*/  MUFU.EX2 R24, R14 ;  /* 0x0000000e00187308 */ /* 0x0003e80000000800 */
[----:B------:R-:W-:Y:S01]  /*151c0*/  FSEL R10, R10, RZ, P0 ;  /* 0x000000ff0a0a7208 */ /* 0x000fe20000000000 */
[----:B------:R-:W-:Y:S01]  /*151d0*/  FMUL.FTZ R15, R0, R15 ;  /* 0x0000000f000f7220 */ /* 0x000fe20000410000 */
[----:B------:R-:W-:Y:S02]  /*151e0*/  F2FP.F16.F32.PACK_AB R32, R13, R12 ;  /* 0x0000000c0d20723e */ /* 0x000fe400000000ff */
[----:B------:R-:W-:Y:S01]  /*151f0*/  MUFU.EX2 R19, R16 ;  /* 0x0000001000137308 */ /* 0x000fe20000000800 */
[-CC-:B------:R-:W-:Y:S01]  /*15200*/  FFMA.FTZ R13, R241, R0.reuse, -R10.reuse ;  /* 0x00000000f10d7223 */ /* 0x180fe2000001080a */
[----:B-1----:R-:W-:-:S06]  /*15210*/  FFMA.FTZ R14, R242, R0, -R10 ;  /* 0x00000000f20e7223 */ /* 0x002fcc000001080a */
[----:B------:R-:W-:Y:S08]  /*15220*/  MUFU.EX2 R175, R15 ;  /* 0x0000000f00af7308 */ /* 0x000ff00000000800 */
[----:B------:R-:W1:Y:S08]  /*15230*/  MUFU.EX2 R16, R14 ;  /* 0x0000000e00107308 */ /* 0x000e700000000800 */
[----:B------:R-:W2:Y:S01]  /*15240*/  MUFU.EX2 R14, R13 ;  /* 0x0000000d000e7308 */ /* 0x000ea20000000800 */
[-CC-:B------:R-:W-:Y:S01]  /*15250*/  FFMA.FTZ R12, R248, R0.reuse, -R10.reuse ;  /* 0x00000000f80c7223 */ /* 0x180fe2000001080a */
[-CC-:B------:R-:W-:Y:S01]  /*15260*/  FFMA.FTZ R33, R233, R0.reuse, -R10.reuse ;  /* 0x00000000e9217223 */ /* 0x180fe2000001080a */
[-CC-:B------:R-:W-:Y:S01]  /*15270*/  FFMA.FTZ R11, R249, R0.reuse, -R10.reuse ;  /* 0x00000000f90b7223 */ /* 0x180fe2000001080a */
[----:B------:R-:W-:-:S04]  /*15280*/  FFMA.FTZ R18, R244, R0, -R10 ;  /* 0x00000000f4127223 */ /* 0x000fc8000001080a */
[----:B------:R3:W4:Y:S01]  /*15290*/  MUFU.EX2 R23, R63 ;  /* 0x0000003f00177308 */ /* 0x0007220000000800 */
[-CC-:B------:R-:W-:Y:S01]  /*152a0*/  FFMA.FTZ R34, R232, R0.reuse, -R10.reuse ;  /* 0x00000000e8227223 */ /* 0x180fe2000001080a */
[-CC-:B------:R-:W-:Y:S01]  /*152b0*/  FFMA.FTZ R233, R177, R0.reuse, -R10.reuse ;  /* 0x00000000b1e97223 */ /* 0x180fe2000001080a */
[-CC-:B------:R-:W-:Y:S01]  /*152c0*/  FFMA.FTZ R239, R176, R0.reuse, -R10.reuse ;  /* 0x00000000b0ef7223 */ /* 0x180fe2000001080a */
[-CC-:B------:R-:W-:Y:S01]  /*152d0*/  FFMA.FTZ R241, R173, R0.reuse, -R10.reuse ;  /* 0x00000000adf17223 */ /* 0x180fe2000001080a */
[-CC-:B------:R-:W-:Y:S01]  /*152e0*/  FFMA.FTZ R242, R172, R0.reuse, -R10.reuse ;  /* 0x00000000acf27223 */ /* 0x180fe2000001080a */
[-CC-:B------:R-:W-:Y:S02]  /*152f0*/  FFMA.FTZ R168, R133, R0.reuse, -R10.reuse ;  /* 0x0000000085a87223 */ /* 0x180fe4000001080a */
        /* <DEDUP_REMOVED lines=8> */
[----:B------:R1:W-:Y:S01]  /*15380*/  MUFU.EX2 R31, R62 ;  /* 0x0000003e001f7308 */ /* 0x0003e20000000800 */
[-CC-:B---3--:R-:W-:Y:S01]  /*15390*/  FFMA.FTZ R63, R229, R0.reuse, -R10.reuse ;  /* 0x00000000e53f7223 */ /* 0x188fe2000001080a */
[-CC-:B------:R-:W-:Y:S01]  /*153a0*/  FFMA.FTZ R213, R108, R0.reuse, -R10.reuse ;  /* 0x000000006cd57223 */ /* 0x180fe2000001080a */
[-CC-:B------:R-:W-:Y:S01]  /*153b0*/  FFMA.FTZ R200, R106, R0.reuse, -R10.reuse ;  /* 0x000000006ac87223 */ /* 0x180fe2000001080a */
[-CC-:B------:R-:W-:Y:S01]  /*153c0*/  FFMA.FTZ R153, R105, R0.reuse, -R10.reuse ;  /* 0x0000000069997223 */ /* 0x180fe2000001080a */
[-CC-:B------:R-:W-:Y:S01]  /*153d0*/  FFMA.FTZ R148, R104, R0.reuse, -R10.reuse ;  /* 0x0000000068947223 */ /* 0x180fe2000001080a */
[-CC-:B------:R-:W-:Y:S01]  /*153e0*/  FFMA.FTZ R140, R101, R0.reuse, -R10.reuse ;  /* 0x00000000658c7223 */ /* 0x180fe2000001080a */
[-CC-:B------:R-:W-:Y:S01]  /*153f0*/  FFMA.FTZ R202, R68, R0.reuse, -R10.reuse ;  /* 0x0000000044ca7223 */ /* 0x180fe2000001080a */
[----:B------:R3:W-:Y:S01]  /*15400*/  MUFU.EX2 R28, R20 ;  /* 0x00000014001c7308 */ /* 0x0007e20000000800 */
[-CC-:B------:R-:W-:Y:S01]  /*15410*/  FFMA.FTZ R206, R60, R0.reuse, -R10.reuse ;  /* 0x000000003cce7223 */ /* 0x180fe2000001080a */
[-CC-:B------:R-:W-:Y:S01]  /*15420*/  FFMA.FTZ R141, R57, R0.reuse, -R10.reuse ;  /* 0x00000000398d7223 */ /* 0x180fe2000001080a */
[-CC-:B------:R-:W-:Y:S01]  /*15430*/  FFMA.FTZ R5, R56, R0.reuse, -R10.reuse ;  /* 0x0000000038057223 */ /* 0x180fe2000001080a */
[-CC-:B------:R-:W-:Y:S01]  /*15440*/  FFMA.FTZ R8, R51, R0.reuse, -R10.reuse ;  /* 0x0000000033087223 */ /* 0x180fe2000001080a */
[----:B-1----:R-:W-:-:S03]  /*15450*/  FFMA.FTZ R62, R228, R0, -R10 ;  /* 0x00000000e43e7223 */ /* 0x002fc6000001080a */
[----:B------:R2:W1:Y:S01]  /*15460*/  MUFU.EX2 R17, R12 ;  /* 0x0000000c00117308 */ /* 0x0004620000000800 */
[----:B---3--:R-:W-:Y:S01]  /*15470*/  FFMA.FTZ R20, R245, R0, -R10 ;  /* 0x00000000f5147223 */ /* 0x008fe2000001080a */
[----:B------:R-:W-:-:S06]  /*15480*/  FFMA.FTZ R0, R195, R175, R16 ;  /* 0x000000afc3007223 */ /* 0x000fcc0000010010 */
[----:B------:R3:W1:Y:S01]  /*15490*/  MUFU.EX2 R13, R11 ;  /* 0x0000000b000d7308 */ /* 0x0006620000000800 */
[C---:B--2---:R-:W-:Y:S01]  /*154a0*/  F2FP.F16.F32.PACK_AB R12, R14.reuse, R16 ;  /* 0x000000100e0c723e */ /* 0x044fe200000000ff */
[----:B---3--:R-:W-:-:S06]  /*154b0*/  FADD.FTZ R11, R14, R0 ;  /* 0x000000000e0b7221 */ /* 0x008fcc0000010000 */
[----:B------:R2:W3:Y:S01]  /*154c0*/  MUFU.EX2 R14, R36 ;  /* 0x00000024000e7308 */ /* 0x0004e20000000800 */
[----:B------:R-:W-:Y:S01]  /*154d0*/  FADD.FTZ R0, R26, R30 ;  /* 0x0000001e1a007221 */ /* 0x000fe20000010000 */
[----:B----4-:R-:W-:-:S03]  /*154e0*/  F2FP.F16.F32.PACK_AB R10, R23, R80 ;  /* 0x00000050170a723e */ /* 0x010fc600000000ff */
[----:B------:R-:W-:Y:S01]  /*154f0*/  FADD.FTZ R0, R22, R0 ;  /* 0x0000000016007221 */ /* 0x000fe20000010000 */
[C---:B------:R-:W-:Y:S02]  /*15500*/  PRMT R184, R10.reuse, 0x7610, R184 ;  /* 0x000076100ab87816 */ /* 0x040fe400000000b8 */
[----:B------:R-:W4:Y:S01]  /*15510*/  MUFU.EX2 R29, R61 ;  /* 0x0000003d001d7308 */ /* 0x000f220000000800 */
[----:B------:R-:W-:Y:S01]  /*15520*/  PRMT R198, R10, 0x7632, R198 ;  /* 0x000076320ac67816 */ /* 0x000fe200000000c6 */
[----:B------:R-:W-:Y:S01]  /*15530*/  FADD.FTZ R10, R24, R27 ;  /* 0x0000001b180a7221 */ /* 0x000fe20000010000 */
[C---:B------:R-:W-:Y:S01]  /*15540*/  PRMT R204, R12.reuse, 0x7610, R204 ;  /* 0x000076100ccc7816 */ /* 0x040fe200000000cc */
[----:B-1----:R-:W-:Y:S01]  /*15550*/  FADD.FTZ R11, R17, R11 ;  /* 0x0000000b110b7221 */ /* 0x002fe20000010000 */
[----:B------:R-:W-:Y:S01]  /*15560*/  PRMT R252, R12, 0x7632, R252 ;  /* 0x000076320cfc7816 */ /* 0x000fe200000000fc */
[----:B------:R-:W-:Y:S01]  /*15570*/  FADD.FTZ R12, R23, R49 ;  /* 0x00000031170c7221 */ /* 0x000fe20000010000 */
[----:B------:R-:W-:Y:S01]  /*15580*/  FADD.FTZ R0, R28, R0 ;  /* 0x000000001c007221 */ /* 0x000fe20000010000 */
[----:B--2---:R-:W-:-:S02]  /*15590*/  IMAD.MOV.U32 R36, RZ, RZ, R188 ;  /* 0x000000ffff247224 */ /* 0x004fc400078e00bc */
[----:B------:R-:W-:Y:S02]  /*155a0*/  IMAD.MOV.U32 R188, RZ, RZ, R7 ;  /* 0x000000ffffbc7224 */ /* 0x000fe400078e0007 */
[----:B------:R-:W-:Y:S01]  /*155b0*/  IMAD.SHL.U32 R7, R9, 0x4, RZ ;  /* 0x0000000409077824 */ /* 0x000fe200078e00ff */
[----:B------:R-:W1:Y:S01]  /*155c0*/  MUFU.EX2 R15, R21 ;  /* 0x00000015000f7308 */ /* 0x000e620000000800 */
[C---:B------:R-:W-:Y:S01]  /*155d0*/  FADD.FTZ R10, R19.reuse, R10 ;  /* 0x0000000a130a7221 */ /* 0x040fe20000010000 */
[----:B------:R-:W-:Y:S01]  /*155e0*/  F2FP.F16.F32.PACK_AB R24, R19, R24 ;  /* 0x000000181318723e */ /* 0x000fe200000000ff */
[----:B------:R-:W-:Y:S01]  /*155f0*/  FADD.FTZ R30, R13, R11 ;  /* 0x0000000b0d1e7221 */ /* 0x000fe20000010000 */
[----:B---3--:R-:W-:Y:S01]  /*15600*/  FADD.FTZ R19, R14, R0 ;  /* 0x000000000e137221 */ /* 0x008fe20000010000 */
[----:B------:R-:W-:Y:S01]  /*15610*/  FADD.FTZ R11, R31, R12 ;  /* 0x0000000c1f0b7221 */ /* 0x000fe20000010000 */
[----:B------:R-:W-:Y:S02]  /*15620*/  LOP3.LUT R0, R3, R7, RZ, 0x3c, !PT ;  /* 0x0000000703007212 */ /* 0x000fe400078e3cff */
[----:B------:R-:W2:Y:S02]  /*15630*/  MUFU.EX2 R12, R25 ;  /* 0x00000019000c7308 */ /* 0x000ea40000000800 */
[----:B------:R-:W-:Y:S01]  /*15640*/  LOP3.LUT R0, R0, R129, RZ, 0x3c, !PT ;  /* 0x0000008100007212 */ /* 0x000fe200078e3cff */
[----:B----4-:R-:W-:Y:S01]  /*15650*/  FADD.FTZ R27, R29, R11 ;  /* 0x0000000b1d1b7221 */ /* 0x010fe20000010000 */
[----:B------:R-:W-:-:S02]  /*15660*/  F2FP.F16.F32.PACK_AB R26, R22, R26 ;  /* 0x0000001a161a723e */ /* 0x000fc400000000ff */
[----:B------:R-:W-:Y:S02]  /*15670*/  F2FP.F16.F32.PACK_AB R16, R13, R17 ;  /* 0x000000110d10723e */ /* 0x000fe400000000ff */
[----:B------:R-:W-:Y:S02]  /*15680*/  F2FP.F16.F32.PACK_AB R13, R29, R31 ;  /* 0x0000001f1d0d723e */ /* 0x000fe400000000ff */
[----:B------:R-:W-:Y:S01]  /*15690*/  F2FP.F16.F32.PACK_AB R22, R14, R28 ;  /* 0x0000001c0e16723e */ /* 0x000fe200000000ff */
[----:B------:R-:W-:-:S04]  /*156a0*/  IMAD.WIDE.U32 R28, R0, -0x326172a9, RZ ;  /* 0xcd9e8d57001c7825 */ /* 0x000fc800078e00ff */
[----:B-1----:R-:W-:Y:S01]  /*156b0*/  FADD.FTZ R10, R15, R10 ;  /* 0x0000000a0f0a7221 */ /* 0x002fe20000010000 */
[----:B------:R-:W-:-:S03]  /*156c0*/  LOP3.LUT R0, R29, R215, R196, 0x96, !PT ;  /* 0x000000d71d007212 */ /* 0x000fc600078e96c4 */
[----:B--2---:R-:W-:Y:S02]  /*156d0*/  FADD.FTZ R23, R12, R10 ;  /* 0x0000000a0c177221 */ /* 0x004fe40000010000 */
[----:B------:R-:W-:-:S05]  /*156e0*/  IMAD.WIDE.U32 R10, R0, -0x2daee0ad, RZ ;  /* 0xd2511f53000a7825 */ /* 0x000fca00078e00ff */
[----:B------:R-:W-:Y:S02]  /*156f0*/  LOP3.LUT R0, R11, R216, R238, 0x96, !PT ;  /* 0x000000d80b007212 */ /* 0x000fe400078e96ee */
[----:B------:R-:W-:Y:S02]  /*15700*/  LOP3.LUT R11, R79, R214, R28, 0x96, !PT ;  /* 0x000000d64f0b7212 */ /* 0x000fe400078e961c */
[C---:B------:R-:W-:Y:S02]  /*15710*/  PRMT R137, R13.reuse, 0x7610, R137 ;  /* 0x000076100d897816 */ /* 0x040fe40000000089 */
[----:B------:R-:W-:Y:S02]  /*15720*/  PRMT R136, R13, 0x7632, R136 ;  /* 0x000076320d887816 */ /* 0x000fe40000000088 */
[----:B------:R-:W-:Y:S01]  /*15730*/  F2FP.F16.F32.PACK_AB R21, R12, R15 ;  /* 0x0000000f0c15723e */ /* 0x000fe200000000ff */
[----:B------:R-:W-:Y:S01]  /*15740*/  IMAD.WIDE.U32 R12, R11, -0x2daee0ad, RZ ;  /* 0xd2511f530b0c7825 */ /* 0x000fe200078e00ff */
[----:B------:R-:W-:-:S02]  /*15750*/  PRMT R6, R16, 0x7610, R6 ;  /* 0x0000761010067816 */ /* 0x000fc40000000006 */
[----:B------:R-:W-:Y:S01]  /*15760*/  PRMT R4, R16, 0x7632, R4 ;  /* 0x0000763210047816 */ /* 0x000fe20000000004 */
[----:B------:R-:W-:Y:S01]  /*15770*/  IMAD.WIDE.U32 R16, R0, -0x326172a9, RZ ;  /* 0xcd9e8d5700107825 */ /* 0x000fe200078e00ff */
[----:B------:R-:W-:-:S05]  /*15780*/  LOP3.LUT R0, R13, R221, R10, 0x96, !PT ;  /* 0x000000dd0d007212 */ /* 0x000fca00078e960a */
        /* <DEDUP_REMOVED lines=8> */
[----:B------:R-:W-:-:S05]  /*15810*/  IMAD.WIDE.U32 R10, R0, -0x326172a9, RZ ;  /* 0xcd9e8d57000a7825 */ /* 0x000fca00078e00ff */
[----:B------:R-:W-:-:S04]  /*15820*/  LOP3.LUT R0, R11, R222, R12, 0x96, !PT ;  /* 0x000000de0b007212 */ /* 0x000fc800078e960c */
[----:B------:R-:W-:-:S04]  /*15830*/  LOP3.LUT R12, R0, 0xff, RZ, 0xc0, !PT ;  /* 0x000000ff000c7812 */ /* 0x000fc800078ec0ff */
[----:B------:R-:W-:Y:S02]  /*15840*/  ISETP.GE.U32.AND P4, PT, R199, R12, PT ;  /* 0x0000000cc700720c */ /* 0x000fe40003f86070 */
[----:B------:R-:W-:-:S04]  /*15850*/  LOP3.LUT R12, R0, 0xffff, RZ, 0xc0, !PT ;  /* 0x0000ffff000c7812 */ /* 0x000fc800078ec0ff */
[----:B------:R-:W-:-:S04]  /*15860*/  SHF.R.U32.HI R12, RZ, 0x8, R12 ;  /* 0x00000008ff0c7819 */ /* 0x000fc8000001160c */
[----:B------:R-:W-:-:S04]  /*15870*/  LOP3.LUT R12, R12, 0xffff, RZ, 0xc0, !PT ;  /* 0x0000ffff0c0c7812 */ /* 0x000fc800078ec0ff */
[C---:B------:R-:W-:Y:S02]  /*15880*/  ISETP.GE.U32.AND P3, PT, R199.reuse, R12, PT ;  /* 0x0000000cc700720c */ /* 0x040fe40003f66070 */
[--C-:B------:R-:W-:Y:S02]  /*15890*/  SHF.R.U32.HI R12, RZ, 0x10, R0.reuse ;  /* 0x00000010ff0c7819 */ /* 0x100fe40000011600 */
[----:B------:R-:W-:Y:S02]  /*158a0*/  SHF.R.U32.HI R0, RZ, 0x18, R0 ;  /* 0x00000018ff007819 */ /* 0x000fe40000011600 */
[----:B------:R-:W-:Y:S02]  /*158b0*/  LOP3.LUT R12, R12, 0xff, RZ, 0xc0, !PT ;  /* 0x000000ff0c0c7812 */ /* 0x000fe400078ec0ff */
[----:B------:R-:W-:Y:S01]  /*158c0*/  ISETP.GE.U32.AND P0, PT, R199, R0, PT ;  /* 0x00000000c700720c */ /* 0x000fe20003f06070 */
[----:B------:R-:W1:Y:S01]  /*158d0*/  MUFU.EX2 R25, R18 ;  /* 0x0000001200197308 */ /* 0x000e620000000800 */
[----:B------:R-:W-:-:S02]  /*158e0*/  LOP3.LUT R0, R10, 0xff, RZ, 0xc0, !PT ;  /* 0x000000ff0a007812 */ /* 0x000fc400078ec0ff */
[----:B------:R-:W-:Y:S02]  /*158f0*/  ISETP.GE.U32.AND P5, PT, R199, R12, PT ;  /* 0x0000000cc700720c */ /* 0x000fe40003fa6070 */
[----:B------:R-:W-:-:S03]  /*15900*/  SHF.R.U32.HI R12, RZ, 0x10, R10 ;  /* 0x00000010ff0c7819 */ /* 0x000fc6000001160a */
[----:B------:R-:W2:Y:S01]  /*15910*/  MUFU.EX2 R31, R109 ;  /* 0x0000006d001f7308 */ /* 0x000ea20000000800 */
[----:B------:R-:W-:Y:S02]  /*15920*/  LOP3.LUT R15, R13, R218, R14, 0x96, !PT ;  /* 0x000000da0d0f7212 */ /* 0x000fe400078e960e */
[----:B------:R-:W-:Y:S02]  /*15930*/  ISETP.GE.U32.AND P2, PT, R199, R0, PT ;  /* 0x00000000c700720c */ /* 0x000fe40003f46070 */
[----:B------:R-:W-:Y:S02]  /*15940*/  LOP3.LUT R14, R10, 0xffff, RZ, 0xc0, !PT ;  /* 0x0000ffff0a0e7812 */ /* 0x000fe400078ec0ff */
[----:B------:R-:W-:Y:S01]  /*15950*/  SHF.R.U32.HI R0, RZ, 0x18, R10 ;  /* 0x00000018ff007819 */ /* 0x000fe2000001160a */
[----:B------:R-:W3:Y:S01]  /*15960*/  MUFU.EX2 R20, R20 ;  /* 0x0000001400147308 */ /* 0x000ee20000000800 */
[----:B------:R-:W-:-:S07]  /*15970*/  LOP3.LUT R10, R12, 0xff, RZ, 0xc0, !PT ;  /* 0x000000ff0c0a7812 */ /* 0x000fce00078ec0ff */
[----:B------:R-:W4:Y:S01]  /*15980*/  MUFU.EX2 R18, R83 ;  /* 0x0000005300127308 */ /* 0x000f220000000800 */
[----:B------:R-:W-:Y:S01]  /*15990*/  ISETP.GE.U32.AND P6, PT, R199, R10, PT ;  /* 0x0000000ac700720c */ /* 0x000fe20003fc6070 */
[----:B------:R-:W-:Y:S01]  /*159a0*/  IMAD.WIDE.U32 R10, R15, -0x2daee0ad, RZ ;  /* 0xd2511f530f0a7825 */ /* 0x000fe200078e00ff */
[----:B------:R-:W-:-:S03]  /*159b0*/  ISETP.GE.U32.AND P1, PT, R199, R0, PT ;  /* 0x00000000c700720c */ /* 0x000fc60003f26070 */
[----:B-1----:R-:W-:Y:S01]  /*159c0*/  FADD.FTZ R13, R25, R30 ;  /* 0x0000001e190d7221 */ /* 0x002fe20000010000 */
[----:B------:R-:W-:Y:S02]  /*159d0*/  LOP3.LUT R0, R11, R223, R16, 0x96, !PT ;  /* 0x000000df0b007212 */ /* 0x000fe400078e9610 */
[C---:B------:R-:W-:Y:S02]  /*159e0*/  LOP3.LUT R16, R10.reuse, 0xffff, RZ, 0xc0, !PT ;  /* 0x0000ffff0a107812 */ /* 0x040fe400078ec0ff */
[----:B------:R-:W-:Y:S02]  /*159f0*/  LOP3.LUT R12, R10, 0xff, RZ, 0xc0, !PT ;  /* 0x000000ff0a0c7812 */ /* 0x000fe400078ec0ff */
[--C-:B------:R-:W-:Y:S02]  /*15a00*/  SHF.R.U32.HI R15, RZ, 0x10, R10.reuse ;  /* 0x00000010ff0f7819 */ /* 0x100fe4000001160a */
[----:B------:R-:W-:Y:S01]  /*15a10*/  SHF.R.U32.HI R11, RZ, 0x18, R10 ;  /* 0x00000018ff0b7819 */ /* 0x000fe2000001160a */
[----:B--2---:R-:W-:Y:S01]  /*15a20*/  FADD.FTZ R10, R31, R27 ;  /* 0x0000001b1f0a7221 */ /* 0x004fe20000010000 */
[----:B------:R-:W-:Y:S01]  /*15a30*/  PRMT R61, R48, 0x7610, R61 ;  /* 0x00007610303d7816 */ /* 0x000fe2000000003d */
[----:B---3--:R-:W-:-:S02]  /*15a40*/  FADD.FTZ R17, R20, R13 ;  /* 0x0000000d14117221 */ /* 0x008fc40000010000 */
[----:B----4-:R-:W-:Y:S01]  /*15a50*/  FADD.FTZ R13, R18, R10 ;  /* 0x0000000a120d7221 */ /* 0x010fe20000010000 */
[----:B------:R-:W-:Y:S01]  /*15a60*/  SHF.R.U32.HI R10, RZ, 0x8, R14 ;  /* 0x00000008ff0a7819 */ /* 0x000fe2000001160e */
[----:B------:R-:W-:Y:S01]  /*15a70*/  @!P4 HADD2 R42, -R61.H0_H0, -RZ.H0_H0 ;  /* 0xa00000ff3d2ac230 */ /* 0x000fe20000000900 */
[----:B------:R-:W-:Y:S02]  /*15a80*/  PRMT R83, R48, 0x7632, R83 ;  /* 0x0000763230537816 */ /* 0x000fe40000000053 */
[----:B------:R-:W-:Y:S02]  /*15a90*/  LOP3.LUT R10, R10, 0xffff, RZ, 0xc0, !PT ;  /* 0x0000ffff0a0a7812 */ /* 0x000fe400078ec0ff */
[----:B------:R-:W-:Y:S02]  /*15aa0*/  F2FP.F16.F32.PACK_AB R109, R18, R31 ;  /* 0x0000001f126d723e */ /* 0x000fe400000000ff */
[----:B------:R-:W-:Y:S01]  /*15ab0*/  PRMT R209, R61, 0x5410, R83 ;  /* 0x000054103dd17816 */ /* 0x000fe20000000053 */
[----:B------:R-:W1:Y:S01]  /*15ac0*/  MUFU.EX2 R18, R64 ;  /* 0x0000004000127308 */ /* 0x000e620000000800 */
[----:B------:R-:W-:-:S02]  /*15ad0*/  PRMT R81, R32, 0x7610, R81 ;  /* 0x0000761020517816 */ /* 0x000fc40000000051 */
[----:B------:R-:W-:Y:S02]  /*15ae0*/  @!P4 PRMT R61, R42, 0x5410, RZ ;  /* 0x000054102a3dc816 */ /* 0x000fe400000000ff */
[----:B------:R-:W-:Y:S02]  /*15af0*/  ISETP.GE.U32.AND P4, PT, R199, R10, PT ;  /* 0x0000000ac700720c */ /* 0x000fe40003f86070 */
[----:B------:R-:W-:Y:S01]  /*15b00*/  SHF.R.U32.HI R10, RZ, 0x10, R0 ;  /* 0x00000010ff0a7819 */ /* 0x000fe20000011600 */
[----:B------:R-:W-:Y:S01]  /*15b10*/  @!P5 HADD2 R41, -R81.H0_H0, -RZ.H0_H0 ;  /* 0xa00000ff5129d230 */ /* 0x000fe20000000900 */
[----:B------:R-:W-:Y:S01]  /*15b20*/  PRMT R82, R32, 0x7632, R82 ;  /* 0x0000763220527816 */ /* 0x000fe20000000052 */
[----:B------:R-:W2:Y:S01]  /*15b30*/  MUFU.EX2 R14, R65 ;  /* 0x00000041000e7308 */ /* 0x000ea20000000800 */
[----:B------:R-:W-:Y:S01]  /*15b40*/  PRMT R80, R26, 0x7610, R80 ;  /* 0x000076101a507816 */ /* 0x000fe20000000050 */
[----:B------:R-:W-:Y:S01]  /*15b50*/  IMAD.MOV.U32 R210, RZ, RZ, R169 ;  /* 0x000000ffffd27224 */ /* 0x000fe200078e00a9 */
[----:B------:R-:W-:-:S02]  /*15b60*/  LOP3.LUT R10, R10, 0xff, RZ, 0xc0, !PT ;  /* 0x000000ff0a0a7812 */ /* 0x000fc400078ec0ff */
[----:B------:R-:W-:Y:S01]  /*15b70*/  PRMT R169, R81, 0x5410, R82 ;  /* 0x0000541051a97816 */ /* 0x000fe20000000052 */
[----:B------:R-:W-:Y:S01]  /*15b80*/  @!P2 HADD2 R43, -R80.H0_H0, -RZ.H0_H0 ;  /* 0xa00000ff502ba230 */ /* 0x000fe20000000900 */
[----:B------:R-:W-:Y:S01]  /*15b90*/  @!P5 PRMT R81, R41, 0x5410, RZ ;  /* 0x000054102951d816 */ /* 0x000fe200000000ff */
[----:B------:R-:W-:Y:S01]  /*15ba0*/  @!P0 HADD2 R37, -R82.H0_H0, -RZ.H0_H0 ;  /* 0xa00000ff52258230 */ /* 0x000fe20000000900 */
[----:B------:R-:W-:Y:S02]  /*15bb0*/  PRMT R162, R26, 0x7632, R162 ;  /* 0x000076321aa27816 */ /* 0x000fe400000000a2 */
[----:B------:R-:W-:Y:S02]  /*15bc0*/  ISETP.GE.U32.AND P5, PT, R199, R10, PT ;  /* 0x0000000ac700720c */ /* 0x000fe40003fa6070 */
[----:B------:R-:W-:Y:S01]  /*15bd0*/  LOP3.LUT R10, R0, 0xff, RZ, 0xc0, !PT ;  /* 0x000000ff000a7812 */ /* 0x000fe200078ec0ff */
[----:B------:R-:W-:Y:S01]  /*15be0*/  @!P3 HADD2 R40, -R83.H0_H0, -RZ.H0_H0 ;  /* 0xa00000ff5328b230 */ /* 0x000fe20000000900 */
[----:B------:R-:W-:Y:S01]  /*15bf0*/  PRMT R235, R80, 0x5410, R162 ;  /* 0x0000541050eb7816 */ /* 0x000fe200000000a2 */
[----:B------:R-:W-:Y:S01]  /*15c00*/  @!P4 HADD2 R45, -R162.H0_H0, -RZ.H0_H0 ;  /* 0xa00000ffa22dc230 */ /* 0x000fe20000000900 */
[----:B------:R-:W-:-:S02]  /*15c10*/  @!P2 PRMT R80, R43, 0x5410, RZ ;  /* 0x000054102b50a816 */ /* 0x000fc400000000ff */
[----:B------:R-:W-:Y:S02]  /*15c20*/  @!P0 PRMT R82, R37, 0x5410, RZ ;  /* 0x0000541025528816 */ /* 0x000fe400000000ff */
[C---:B------:R-:W-:Y:S02]  /*15c30*/  ISETP.GE.U32.AND P2, PT, R199.reuse, R10, PT ;  /* 0x0000000ac700720c */ /* 0x040fe40003f46070 */
[----:B------:R-:W-:Y:S02]  /*15c40*/  PRMT R161, R24, 0x7632, R161 ;  /* 0x0000763218a17816 */ /* 0x000fe400000000a1 */
[----:B------:R-:W-:Y:S01]  /*15c50*/  ISETP.GE.U32.AND P0, PT, R199, R11, PT ;  /* 0x0000000bc700720c */ /* 0x000fe20003f06070 */
[----:B-1----:R-:W-:Y:S01]  /*15c60*/  FADD.FTZ R11, R18, R19 ;  /* 0x00000013120b7221 */ /* 0x002fe20000010000 */
[----:B------:R-:W-:Y:S02]  /*15c70*/  SHF.R.U32.HI R10, RZ, 0x18, R0 ;  /* 0x00000018ff0a7819 */ /* 0x000fe40000011600 */
[----:B------:R-:W-:Y:S01]  /*15c80*/  LOP3.LUT R0, R0, 0xffff, RZ, 0xc0, !PT ;  /* 0x0000ffff00007812 */ /* 0x000fe200078ec0ff */
[----:B------:R-:W-:Y:S01]  /*15c90*/  @!P1 HADD2 R46, -R161.H0_H0, -RZ.H0_H0 ;  /* 0xa00000ffa12e9230 */ /* 0x000fe20000000900 */
[----:B------:R-:W-:-:S02]  /*15ca0*/  @!P3 PRMT R83, R40, 0x5410, RZ ;  /* 0x000054102853b816 */ /* 0x000fc400000000ff */
[----:B------:R-:W-:Y:S02]  /*15cb0*/  @!P4 PRMT R162, R45, 0x5410, RZ ;  /* 0x000054102da2c816 */ /* 0x000fe400000000ff */
[----:B------:R-:W-:Y:S02]  /*15cc0*/  PRMT R160, R24, 0x7610, R160 ;  /* 0x0000761018a07816 */ /* 0x000fe400000000a0 */
[C---:B------:R-:W-:Y:S01]  /*15cd0*/  ISETP.GE.U32.AND P3, PT, R199.reuse, R12, PT ;  /* 0x0000000cc700720c */ /* 0x040fe20003f66070 */
[C---:B--2---:R-:W-:Y:S01]  /*15ce0*/  FADD.FTZ R12, R14.reuse, R11 ;  /* 0x0000000b0e0c7221 */ /* 0x044fe20000010000 */
[----:B------:R-:W-:Y:S02]  /*15cf0*/  ISETP.GE.U32.AND P4, PT, R199, R10, PT ;  /* 0x0000000ac700720c */ /* 0x000fe40003f86070 */
[----:B------:R-:W-:Y:S01]  /*15d00*/  LOP3.LUT R10, R15, 0xff, RZ, 0xc0, !PT ;  /* 0x000000ff0f0a7812 */ /* 0x000fe200078ec0ff */
[----:B------:R-:W-:Y:S01]  /*15d10*/  IMAD.MOV.U32 R32, RZ, RZ, R92 ;  /* 0x000000ffff207224 */ /* 0x000fe200078e005c */
[----:B------:R-:W-:-:S02]  /*15d20*/  F2FP.F16.F32.PACK_AB R11, R14, R18 ;  /* 0x000000120e0b723e */ /* 0x000fc400000000ff */
[----:B------:R-:W-:Y:S01]  /*15d30*/  SHF.R.U32.HI R0, RZ, 0x8, R0 ;  /* 0x00000008ff007819 */ /* 0x000fe20000011600 */
[----:B------:R-:W1:Y:S01]  /*15d40*/  MUFU.EX2 R14, R35 ;  /* 0x00000023000e7308 */ /* 0x000e620000000800 */
[----:B------:R-:W-:Y:S01]  /*15d50*/  PRMT R92, R160, 0x5410, R161 ;  /* 0x00005410a05c7816 */ /* 0x000fe200000000a1 */
[----:B------:R-:W-:Y:S01]  /*15d60*/  @!P6 HADD2 R47, -R160.H0_H0, -RZ.H0_H0 ;  /* 0xa00000ffa02fe230 */ /* 0x000fe20000000900 */
[----:B------:R-:W-:Y:S02]  /*15d70*/  @!P1 PRMT R161, R46, 0x5410, RZ ;  /* 0x000054102ea19816 */ /* 0x000fe400000000ff */
[----:B------:R-:W-:Y:S02]  /*15d80*/  ISETP.GE.U32.AND P1, PT, R199, R10, PT ;  /* 0x0000000ac700720c */ /* 0x000fe40003f26070 */
[----:B------:R-:W-:Y:S01]  /*15d90*/  LOP3.LUT R0, R0, 0xffff, RZ, 0xc0, !PT ;  /* 0x0000ffff00007812 */ /* 0x000fe200078ec0ff */
[----:B------:R-:W2:Y:S01]  /*15da0*/  MUFU.EX2 R10, R38 ;  /* 0x00000026000a7308 */ /* 0x000ea20000000800 */
[----:B------:R-:W-:-:S02]  /*15db0*/  PRMT R159, R22, 0x7610, R159 ;  /* 0x00007610169f7816 */ /* 0x000fc4000000009f */
[----:B------:R-:W-:Y:S02]  /*15dc0*/  @!P6 PRMT R160, R47, 0x5410, RZ ;  /* 0x000054102fa0e816 */ /* 0x000fe400000000ff */
[----:B------:R-:W-:Y:S02]  /*15dd0*/  ISETP.GE.U32.AND P6, PT, R199, R0, PT ;  /* 0x00000000c700720c */ /* 0x000fe40003fc6070 */
[----:B------:R-:W-:Y:S01]  /*15de0*/  SHF.R.U32.HI R0, RZ, 0x8, R16 ;  /* 0x00000008ff007819 */ /* 0x000fe20000011610 */
[----:B------:R-:W-:Y:S01]  /*15df0*/  @!P2 HADD2 R53, -R159.H0_H0, -RZ.H0_H0 ;  /* 0xa00000ff9f35a230 */ /* 0x000fe20000000900 */
[----:B------:R-:W-:Y:S01]  /*15e00*/  PRMT R158, R22, 0x7632, R158 ;  /* 0x00007632169e7816 */ /* 0x000fe2000000009e */
[----:B------:R-:W3:Y:S01]  /*15e10*/  MUFU.EX2 R16, R33 ;  /* 0x0000002100107308 */ /* 0x000ee20000000800 */
[----:B------:R-:W-:Y:S02]  /*15e20*/  LOP3.LUT R0, R0, 0xffff, RZ, 0xc0, !PT ;  /* 0x0000ffff00007812 */ /* 0x000fe400078ec0ff */
[----:B------:R-:W-:-:S02]  /*15e30*/  F2FP.F16.F32.PACK_AB R49, R20, R25 ;  /* 0x000000191431723e */ /* 0x000fc400000000ff */
[----:B------:R-:W-:Y:S02]  /*15e40*/  PRMT R193, R159, 0x5410, R158 ;  /* 0x000054109fc17816 */ /* 0x000fe4000000009e */
[----:B------:R-:W-:Y:S01]  /*15e50*/  @!P2 PRMT R159, R53, 0x5410, RZ ;  /* 0x00005410359fa816 */ /* 0x000fe200000000ff */
[----:B------:R-:W4:Y:S01]  /*15e60*/  MUFU.EX2 R15, R34 ;  /* 0x00000022000f7308 */ /* 0x000f220000000800 */
[----:B------:R-:W-:Y:S01]  /*15e70*/  ISETP.GE.U32.AND P2, PT, R199, R0, PT ;  /* 0x00000000c700720c */ /* 0x000fe20003f46070 */
[----:B-1----:R-:W-:Y:S01]  /*15e80*/  FADD.FTZ R0, R14, R23 ;  /* 0x000000170e007221 */ /* 0x002fe20000010000 */
[----:B------:R-:W-:-:S05]  /*15e90*/  PRMT R155, R11, 0x7610, R155 ;  /* 0x000076100b9b7816 */ /* 0x000fca000000009b */
[----:B------:R-:W1:Y:S01]  /*15ea0*/  MUFU.EX2 R27, R110 ;  /* 0x0000006e001b7308 */ /* 0x000e620000000800 */
[----:B------:R-:W-:Y:S01]  /*15eb0*/  PRMT R154, R11, 0x7632, R154 ;  /* 0x000076320b9a7816 */ /* 0x000fe2000000009a */
[----:B--2---:R-:W-:-:S06]  /*15ec0*/  FADD.FTZ R11, R10, R0 ;  /* 0x000000000a0b7221 */ /* 0x004fcc0000010000 */
[----:B------:R-:W2:Y:S01]  /*15ed0*/  MUFU.EX2 R25, R67 ;  /* 0x0000004300197308 */ /* 0x000ea20000000800 */
[----:B------:R-:W-:-:S07]  /*15ee0*/  F2FP.F16.F32.PACK_AB R0, R10, R14 ;  /* 0x0000000e0a00723e */ /* 0x000fce00000000ff */
[----:B------:R-:W2:Y:S01]  /*15ef0*/  MUFU.EX2 R20, R111 ;  /* 0x0000006f00147308 */ /* 0x000ea20000000800 */
[----:B------:R-:W-:-:S07]  /*15f00*/  PRMT R151, R0, 0x7610, R151 ;  /* 0x0000761000977816 */ /* 0x000fce0000000097 */
[----:B------:R-:W2:Y:S01]  /*15f10*/  MUFU.EX2 R19, R70 ;  /* 0x0000004600137308 */ /* 0x000ea20000000800 */
[----:B------:R-:W-:-:S07]  /*15f20*/  PRMT R150, R0, 0x7632, R150 ;  /* 0x0000763200967816 */ /* 0x000fce0000000096 */
[----:B------:R-:W2:Y:S01]  /*15f30*/  MUFU.EX2 R18, R39 ;  /* 0x0000002700127308 */ /* 0x000ea20000000800 */
[----:B---3--:R-:W-:-:S07]  /*15f40*/  FADD.FTZ R0, R16, R17 ;  /* 0x0000001110007221 */ /* 0x008fce0000010000 */
[----:B------:R-:W3:Y:S01]  /*15f50*/  MUFU.EX2 R26, R71 ;  /* 0x00000047001a7308 */ /* 0x000ee20000000800 */
[----:B----4-:R-:W-:-:S07]  /*15f60*/  FADD.FTZ R31, R15, R0 ;  /* 0x000000000f1f7221 */ /* 0x010fce0000010000 */
[----:B------:R-:W4:Y:S01]  /*15f70*/  MUFU.EX2 R14, R44 ;  /* 0x0000002c000e7308 */ /* 0x000f220000000800 */
[----:B-1----:R-:W-:Y:S01]  /*15f80*/  FADD.FTZ R0, R27, R13 ;  /* 0x0000000d1b007221 */ /* 0x002fe20000010000 */
[----:B--2---:R-:W-:-:S03]  /*15f90*/  FADD.FTZ R10, R25, R12 ;  /* 0x0000000c190a7221 */ /* 0x004fc60000010000 */
[----:B------:R-:W-:Y:S01]  /*15fa0*/  FADD.FTZ R30, R20, R0 ;  /* 0x00000000141e7221 */ /* 0x000fe20000010000 */
[----:B------:R-:W-:Y:S01]  /*15fb0*/  FADD.FTZ R10, R19, R10 ;  /* 0x0000000a130a7221 */ /* 0x000fe20000010000 */
[----:B------:R-:W-:-:S03]  /*15fc0*/  FADD.FTZ R0, R18, R11 ;  /* 0x0000000b12007221 */ /* 0x000fc60000010000 */
[----:B---3--:R-:W-:Y:S01]  /*15fd0*/  FADD.FTZ R11, R26, R10 ;  /* 0x0000000a1a0b7221 */ /* 0x008fe20000010000 */
[----:B------:R-:W1:Y:S01]  /*15fe0*/  MUFU.EX2 R13, R58 ;  /* 0x0000003a000d7308 */ /* 0x000e620000000800 */
[----:B----4-:R-:W-:Y:S01]  /*15ff0*/  FADD.FTZ R10, R14, R0 ;  /* 0x000000000e0a7221 */ /* 0x010fe20000010000 */
[----:B------:R-:W-:-:S06]  /*16000*/  VIADD R0, R7, 0x1 ;  /* 0x0000000107007836 */ /* 0x000fcc0000000000 */
[----:B------:R-:W2:Y:S01]  /*16010*/  MUFU.EX2 R24, R73 ;  /* 0x0000004900187308 */ /* 0x000ea20000000800 */
[----:B------:R-:W-:-:S07]  /*16020*/  LOP3.LUT R0, R3, R0, RZ, 0x3c, !PT ;  /* 0x0000000003007212 */ /* 0x000fce00078e3cff */
[----:B------:R-:W3:Y:S01]  /*16030*/  MUFU.EX2 R12, R59 ;  /* 0x0000003b000c7308 */ /* 0x000ee20000000800 */
[----:B------:R-:W-:-:S05]  /*16040*/  LOP3.LUT R0, R0, R129, RZ, 0x3c, !PT ;  /* 0x0000008100007212 */ /* 0x000fca00078e3cff */
[----:B------:R-:W-:-:S04]  /*16050*/  IMAD.WIDE.U32 R34, R0, -0x326172a9, RZ ;  /* 0xcd9e8d5700227825 */ /* 0x000fc800078e00ff */
[----:B-1----:R-:W-:Y:S01]  /*16060*/  FADD.FTZ R10, R13, R10 ;  /* 0x0000000a0d0a7221 */ /* 0x002fe20000010000 */
[----:B------:R-:W-:Y:S02]  /*16070*/  PRMT R157, R21, 0x7610, R157 ;  /* 0x00007610159d7816 */ /* 0x000fe4000000009d */
[----:B------:R-:W-:Y:S02]  /*16080*/  LOP3.LUT R0, R35, R215, R196, 0x96, !PT ;  /* 0x000000d723007212 */ /* 0x000fe400078e96c4 */
[----:B------:R-:W-:Y:S02]  /*16090*/  PRMT R156, R21, 0x7632, R156 ;  /* 0x00007632159c7816 */ /* 0x000fe4000000009c */
[----:B------:R-:W-:Y:S01]  /*160a0*/  F2FP.F16.F32.PACK_AB R40, R20, R27 ;  /* 0x0000001b1428723e */ /* 0x000fe200000000ff */
[----:B--2---:R-:W-:Y:S01]  /*160b0*/  FADD.FTZ R20, R24, R11 ;  /* 0x0000000b18147221 */ /* 0x004fe20000010000 */
[----:B------:R-:W-:Y:S01]  /*160c0*/  F2FP.F16.F32.PACK_AB R21, R14, R18 ;  /* 0x000000120e15723e */ /* 0x000fe200000000ff */
[----:B---3--:R-:W-:Y:S01]  /*160d0*/  FADD.FTZ R18, R12, R10 ;  /* 0x0000000a0c127221 */ /* 0x008fe20000010000 */
[----:B------:R-:W-:-:S05]  /*160e0*/  IMAD.WIDE.U32 R10, R0, -0x2daee0ad, RZ ;  /* 0xd2511f53000a7825 */ /* 0x000fca00078e00ff */
[----:B------:R-:W-:Y:S02]  /*160f0*/  LOP3.LUT R0, R11, R216, R238, 0x96, !PT ;  /* 0x000000d80b007212 */ /* 0x000fe400078e96ee */
[----:B------:R-:W-:Y:S02]  /*16100*/  LOP3.LUT R11, R79, R214, R34, 0x96, !PT ;  /* 0x000000d64f0b7212 */ /* 0x000fe400078e9622 */
[----:B------:R-:W-:-:S03]  /*16110*/  F2FP.F16.F32.PACK_AB R22, R12, R13 ;  /* 0x0000000d0c16723e */ /* 0x000fc600000000ff */
[----:B------:R-:W-:Y:S01]  /*16120*/  IMAD.WIDE.U32 R12, R11, -0x2daee0ad, RZ ;  /* 0xd2511f530b0c7825 */ /* 0x000fe200078e00ff */
[----:B------:R-:W-:-:S03]  /*16130*/  F2FP.F16.F32.PACK_AB R41, R15, R16 ;  /* 0x000000100f29723e */ /* 0x000fc600000000ff */
        /* <DEDUP_REMOVED lines=13> */
[----:B------:R-:W-:Y:S02]  /*16210*/  PRMT R192, R157, 0x5410, R156 ;  /* 0x000054109dc07816 */ /* 0x000fe4000000009c */
[----:B------:R-:W-:Y:S02]  /*16220*/  LOP3.LUT R12, R0, 0xff, RZ, 0xc0, !PT ;  /* 0x000000ff000c7812 */ /* 0x000fe400078ec0ff */
[----:B------:R-:W-:Y:S02]  /*16230*/  @!P4 PRMT R156, R50, 0x5410, RZ ;  /* 0x00005410329cc816 */ /* 0x000fe400000000ff */
[----:B------:R-:W-:Y:S02]  /*16240*/  ISETP.GE.U32.AND P4, PT, R199, R12, PT ;  /* 0x0000000cc700720c */ /* 0x000fe40003f86070 */
[----:B------:R-:W-:Y:S01]  /*16250*/  LOP3.LUT R12, R0, 0xffff, RZ, 0xc0, !PT ;  /* 0x0000ffff000c7812 */ /* 0x000fe200078ec0ff */
[----:B------:R-:W-:-:S03]  /*16260*/  @!P3 HADD2 R55, -R155.H0_H0, -RZ.H0_H0 ;  /* 0xa00000ff9b37b230 */ /* 0x000fc60000000900 */
[----:B------:R-:W-:Y:S02]  /*16270*/  SHF.R.U32.HI R12, RZ, 0x8, R12 ;  /* 0x00000008ff0c7819 */ /* 0x000fe4000001160c */
[----:B------:R-:W-:Y:S02]  /*16280*/  PRMT R195, R155, 0x5410, R154 ;  /* 0x000054109bc37816 */ /* 0x000fe4000000009a */
[----:B------:R-:W-:Y:S02]  /*16290*/  LOP3.LUT R12, R12, 0xffff, RZ, 0xc0, !PT ;  /* 0x0000ffff0c0c7812 */ /* 0x000fe400078ec0ff */
[----:B------:R-:W-:Y:S01]  /*162a0*/  @!P3 PRMT R155, R55, 0x5410, RZ ;  /* 0x00005410379bb816 */ /* 0x000fe200000000ff */
[----:B------:R-:W-:Y:S01]  /*162b0*/  @!P0 HADD2 R54, -R150.H0_H0, -RZ.H0_H0 ;  /* 0xa00000ff96368230 */ /* 0x000fe20000000900 */
[----:B------:R-:W-:Y:S02]  /*162c0*/  ISETP.GE.U32.AND P3, PT, R199, R12, PT ;  /* 0x0000000cc700720c */ /* 0x000fe40003f66070 */
[--C-:B------:R-:W-:Y:S01]  /*162d0*/  SHF.R.U32.HI R12, RZ, 0x10, R0.reuse ;  /* 0x00000010ff0c7819 */ /* 0x100fe20000011600 */
[----:B------:R-:W-:Y:S01]  /*162e0*/  @!P5 HADD2 R51, -R157.H0_H0, -RZ.H0_H0 ;  /* 0xa00000ff9d33d230 */ /* 0x000fe20000000900 */
[----:B------:R-:W-:Y:S01]  /*162f0*/  SHF.R.U32.HI R0, RZ, 0x18, R0 ;  /* 0x00000018ff007819 */ /* 0x000fe20000011600 */
[----:B------:R-:W-:Y:S01]  /*16300*/  @!P2 HADD2 R57, -R154.H0_H0, -RZ.H0_H0 ;  /* 0xa00000ff9a39a230 */ /* 0x000fe20000000900 */
[----:B------:R-:W-:-:S02]  /*16310*/  PRMT R194, R151, 0x5410, R150 ;  /* 0x0000541097c27816 */ /* 0x000fc40000000096 */
[----:B------:R-:W-:Y:S02]  /*16320*/  LOP3.LUT R12, R12, 0xff, RZ, 0xc0, !PT ;  /* 0x000000ff0c0c7812 */ /* 0x000fe400078ec0ff */
[----:B------:R-:W-:Y:S02]  /*16330*/  @!P0 PRMT R150, R54, 0x5410, RZ ;  /* 0x0000541036968816 */ /* 0x000fe400000000ff */
[----:B------:R-:W-:Y:S02]  /*16340*/  F2FP.F16.F32.PACK_AB R23, R19, R25 ;  /* 0x000000191317723e */ /* 0x000fe400000000ff */
[----:B------:R-:W-:Y:S01]  /*16350*/  ISETP.GE.U32.AND P0, PT, R199, R0, PT ;  /* 0x00000000c700720c */ /* 0x000fe20003f06070 */
[----:B------:R-:W1:Y:S01]  /*16360*/  MUFU.EX2 R25, R75 ;  /* 0x0000004b00197308 */ /* 0x000e620000000800 */
[----:B------:R-:W-:Y:S02]  /*16370*/  @!P5 PRMT R157, R51, 0x5410, RZ ;  /* 0x00005410339dd816 */ /* 0x000fe400000000ff */
[----:B------:R-:W-:-:S02]  /*16380*/  LOP3.LUT R0, R10, 0xff, RZ, 0xc0, !PT ;  /* 0x000000ff0a007812 */ /* 0x000fc400078ec0ff */
[----:B------:R-:W-:Y:S02]  /*16390*/  ISETP.GE.U32.AND P5, PT, R199, R12, PT ;  /* 0x0000000cc700720c */ /* 0x000fe40003fa6070 */
[----:B------:R-:W-:Y:S01]  /*163a0*/  SHF.R.U32.HI R12, RZ, 0x10, R10 ;  /* 0x00000010ff0c7819 */ /* 0x000fe2000001160a */
[----:B------:R-:W-:Y:S01]  /*163b0*/  @!P6 HADD2 R52, -R158.H0_H0, -RZ.H0_H0 ;  /* 0xa00000ff9e34e230 */ /* 0x000fe20000000900 */
[----:B------:R-:W-:Y:S01]  /*163c0*/  @!P2 PRMT R154, R57, 0x5410, RZ ;  /* 0x00005410399aa816 */ /* 0x000fe200000000ff */
[----:B------:R-:W2:Y:S01]  /*163d0*/  MUFU.EX2 R17, R77 ;  /* 0x0000004d00117308 */ /* 0x000ea20000000800 */
[----:B------:R-:W-:Y:S02]  /*163e0*/  LOP3.LUT R15, R13, R218, R14, 0x96, !PT ;  /* 0x000000da0d0f7212 */ /* 0x000fe400078e960e */
[----:B------:R-:W-:Y:S02]  /*163f0*/  ISETP.GE.U32.AND P2, PT, R199, R0, PT ;  /* 0x00000000c700720c */ /* 0x000fe40003f46070 */
[----:B------:R-:W-:-:S02]  /*16400*/  LOP3.LUT R14, R10, 0xffff, RZ, 0xc0, !PT ;  /* 0x0000ffff0a0e7812 */ /* 0x000fc400078ec0ff */
[----:B------:R-:W-:Y:S02]  /*16410*/  SHF.R.U32.HI R0, RZ, 0x18, R10 ;  /* 0x00000018ff007819 */ /* 0x000fe4000001160a */
[----:B------:R-:W-:Y:S02]  /*16420*/  LOP3.LUT R10, R12, 0xff, RZ, 0xc0, !PT ;  /* 0x000000ff0c0a7812 */ /* 0x000fe400078ec0ff */
[----:B------:R-:W-:Y:S02]  /*16430*/  @!P6 PRMT R158, R52, 0x5410, RZ ;  /* 0x00005410349ee816 */ /* 0x000fe400000000ff */
[----:B------:R-:W-:Y:S01]  /*16440*/  ISETP.GE.U32.AND P6, PT, R199, R10, PT ;  /* 0x0000000ac700720c */ /* 0x000fe20003fc6070 */
[----:B------:R-:W-:Y:S01]  /*16450*/  IMAD.WIDE.U32 R10, R15, -0x2daee0ad, RZ ;  /* 0xd2511f530f0a7825 */ /* 0x000fe200078e00ff */
[----:B------:R-:W3:Y:S01]  /*16460*/  MUFU.EX2 R27, R98 ;  /* 0x00000062001b7308 */ /* 0x000ee20000000800 */
[----:B------:R-:W-:Y:S02]  /*16470*/  PRMT R131, R23, 0x7610, R131 ;  /* 0x0000761017837816 */ /* 0x000fe40000000083 */
[----:B------:R-:W-:-:S02]  /*16480*/  LOP3.LUT R13, R10, 0xff, RZ, 0xc0, !PT ;  /* 0x000000ff0a0d7812 */ /* 0x000fc400078ec0ff */
[----:B------:R-:W-:Y:S02]  /*16490*/  LOP3.LUT R19, R10, 0xffff, RZ, 0xc0, !PT ;  /* 0x0000ffff0a137812 */ /* 0x000fe400078ec0ff */
[--C-:B------:R-:W-:Y:S02]  /*164a0*/  SHF.R.U32.HI R15, RZ, 0x10, R10.reuse ;  /* 0x00000010ff0f7819 */ /* 0x100fe4000001160a */
[----:B------:R-:W-:Y:S01]  /*164b0*/  SHF.R.U32.HI R12, RZ, 0x18, R10 ;  /* 0x00000018ff0c7819 */ /* 0x000fe2000001160a */
[----:B-1----:R-:W-:Y:S01]  /*164c0*/  FADD.FTZ R10, R25, R18 ;  /* 0x00000012190a7221 */ /* 0x002fe20000010000 */
[----:B------:R-:W-:-:S03]  /*164d0*/  @!P1 HADD2 R56, -R151.H0_H0, -RZ.H0_H0 ;  /* 0xa00000ff97389230 */ /* 0x000fc60000000900 */
[----:B--2---:R-:W-:Y:S01]  /*164e0*/  FADD.FTZ R18, R17, R10 ;  /* 0x0000000a11127221 */ /* 0x004fe20000010000 */
[----:B------:R-:W-:Y:S01]  /*164f0*/  SHF.R.U32.HI R10, RZ, 0x8, R14 ;  /* 0x00000008ff0a7819 */ /* 0x000fe2000001160e */
[----:B------:R-:W-:Y:S01]  /*16500*/  @!P4 HADD2 R60, -R131.H0_H0, -RZ.H0_H0 ;  /* 0xa00000ff833cc230 */ /* 0x000fe20000000900 */
[----:B------:R-:W-:Y:S02]  /*16510*/  PRMT R130, R23, 0x7632, R130 ;  /* 0x0000763217827816 */ /* 0x000fe40000000082 */
[----:B------:R-:W-:Y:S02]  /*16520*/  @!P1 PRMT R151, R56, 0x5410, RZ ;  /* 0x0000541038979816 */ /* 0x000fe400000000ff */
[----:B------:R-:W-:Y:S02]  /*16530*/  ISETP.GE.U32.AND P1, PT, R199, R0, PT ;  /* 0x00000000c700720c */ /* 0x000fe40003f26070 */
[----:B------:R-:W-:Y:S02]  /*16540*/  LOP3.LUT R10, R10, 0xffff, RZ, 0xc0, !PT ;  /* 0x0000ffff0a0a7812 */ /* 0x000fe400078ec0ff */
[----:B------:R-:W-:-:S02]  /*16550*/  LOP3.LUT R0, R11, R223, R16, 0x96, !PT ;  /* 0x000000df0b007212 */ /* 0x000fc400078e9610 */
[----:B------:R-:W-:Y:S02]  /*16560*/  PRMT R189, R131, 0x5410, R130 ;  /* 0x0000541083bd7816 */ /* 0x000fe40000000082 */
[----:B------:R-:W-:Y:S02]  /*16570*/  PRMT R106, R21, 0x7610, R106 ;  /* 0x00007610156a7816 */ /* 0x000fe4000000006a */
[----:B------:R-:W-:Y:S02]  /*16580*/  F2FP.F16.F32.PACK_AB R24, R24, R26 ;  /* 0x0000001a1818723e */ /* 0x000fe400000000ff */
[----:B------:R-:W-:Y:S01]  /*16590*/  @!P4 PRMT R131, R60, 0x5410, RZ ;  /* 0x000054103c83c816 */ /* 0x000fe200000000ff */
[----:B---3--:R-:W-:Y:S01]  /*165a0*/  FADD.FTZ R11, R27, R20 ;  /* 0x000000141b0b7221 */ /* 0x008fe20000010000 */
[----:B------:R-:W-:Y:S01]  /*165b0*/  ISETP.GE.U32.AND P4, PT, R199, R10, PT ;  /* 0x0000000ac700720c */ /* 0x000fe20003f86070 */
[----:B------:R1:W-:Y:S01]  /*165c0*/  MUFU.EX2 R20, R107 ;  /* 0x0000006b00147308 */ /* 0x0003e20000000800 */
[----:B------:R-:W-:Y:S01]  /*165d0*/  SHF.R.U32.HI R10, RZ, 0x10, R0 ;  /* 0x00000010ff0a7819 */ /* 0x000fe20000011600 */
[----:B------:R-:W-:Y:S01]  /*165e0*/  @!P5 HADD2 R69, -R106.H0_H0, -RZ.H0_H0 ;  /* 0xa00000ff6a45d230 */ /* 0x000fe20000000900 */
[----:B------:R-:W-:Y:S01]  /*165f0*/  PRMT R133, R24, 0x7610, R133 ;  /* 0x0000761018857816 */ /* 0x000fe20000000085 */
[----:B------:R-:W-:Y:S01]  /*16600*/  IMAD.MOV.U32 R205, RZ, RZ, R170 ;  /* 0x000000ffffcd7224 */ /* 0x000fe200078e00aa */
[----:B------:R-:W-:-:S03]  /*16610*/  LOP3.LUT R10, R10, 0xff, RZ, 0xc0, !PT ;  /* 0x000000ff0a0a7812 */ /* 0x000fc600078ec0ff */
[----:B------:R-:W2:Y:S01]  /*16620*/  MUFU.EX2 R26, R99 ;  /* 0x00000063001a7308 */ /* 0x000ea20000000800 */
[----:B------:R-:W-:Y:S01]  /*16630*/  F2FP.F16.F32.PACK_AB R17, R17, R25 ;  /* 0x000000191111723e */ /* 0x000fe200000000ff */
[----:B------:R-:W-:Y:S01]  /*16640*/  @!P2 HADD2 R72, -R133.H0_H0, -RZ.H0_H0 ;  /* 0xa00000ff8548a230 */ /* 0x000fe20000000900 */
[----:B------:R-:W-:Y:S02]  /*16650*/  PRMT R132, R24, 0x7632, R132 ;  /* 0x0000763218847816 */ /* 0x000fe40000000084 */
[----:B-1----:R-:W-:-:S03]  /*16660*/  PRMT R107, R21, 0x7632, R107 ;  /* 0x00007632156b7816 */ /* 0x002fc6000000006b */
[----:B------:R1:W-:Y:S01]  /*16670*/  MUFU.EX2 R25, R186 ;  /* 0x000000ba00197308 */ /* 0x0003e20000000800 */
[----:B------:R-:W-:Y:S02]  /*16680*/  PRMT R170, R106, 0x5410, R107 ;  /* 0x000054106aaa7816 */ /* 0x000fe4000000006b */
[----:B------:R-:W-:Y:S02]  /*16690*/  @!P5 PRMT R106, R69, 0x5410, RZ ;  /* 0x00005410456ad816 */ /* 0x000fe400000000ff */
[----:B------:R-:W-:Y:S02]  /*166a0*/  ISETP.GE.U32.AND P5, PT, R199, R10, PT ;  /* 0x0000000ac700720c */ /* 0x000fe40003fa6070 */
[----:B------:R-:W-:Y:S01]  /*166b0*/  LOP3.LUT R10, R0, 0xff, RZ, 0xc0, !PT ;  /* 0x000000ff000a7812 */ /* 0x000fe200078ec0ff */
[----:B------:R-:W3:Y:S01]  /*166c0*/  MUFU.EX2 R14, R117 ;  /* 0x00000075000e7308 */ /* 0x000ee20000000800 */
[----:B------:R-:W-:Y:S01]  /*166d0*/  @!P4 HADD2 R74, -R132.H0_H0, -RZ.H0_H0 ;  /* 0xa00000ff844ac230 */ /* 0x000fe20000000900 */
[----:B------:R-:W-:Y:S01]  /*166e0*/  PRMT R135, R22, 0x7632, R135 ;  /* 0x0000763216877816 */ /* 0x000fe20000000087 */
[----:B-1----:R-:W-:-:S02]  /*166f0*/  IMAD.MOV.U32 R186, RZ, RZ, R32 ;  /* 0x000000ffffba7224 */ /* 0x002fc400078e0020 */
[----:B------:R-:W-:Y:S02]  /*16700*/  IMAD.MOV.U32 R32, RZ, RZ, R36 ;  /* 0x000000ffff207224 */ /* 0x000fe400078e0024 */
[----:B------:R-:W-:Y:S01]  /*16710*/  IMAD.MOV.U32 R36, RZ, RZ, R191 ;  /* 0x000000ffff247224 */ /* 0x000fe200078e00bf */
[----:B------:R-:W-:Y:S02]  /*16720*/  PRMT R191, R133, 0x5410, R132 ;  /* 0x0000541085bf7816 */ /* 0x000fe40000000084 */
[----:B------:R-:W-:Y:S02]  /*16730*/  @!P2 PRMT R133, R72, 0x5410, RZ ;  /* 0x000054104885a816 */ /* 0x000fe400000000ff */
[----:B------:R-:W-:Y:S02]  /*16740*/  ISETP.GE.U32.AND P2, PT, R199, R10, PT ;  /* 0x0000000ac700720c */ /* 0x000fe40003f46070 */
[----:B------:R-:W-:Y:S02]  /*16750*/  SHF.R.U32.HI R10, RZ, 0x18, R0 ;  /* 0x00000018ff0a7819 */ /* 0x000fe40000011600 */
[----:B------:R-:W-:Y:S01]  /*16760*/  LOP3.LUT R0, R0, 0xffff, RZ, 0xc0, !PT ;  /* 0x0000ffff00007812 */ /* 0x000fe200078ec0ff */
[----:B------:R-:W-:Y:S01]  /*16770*/  @!P1 HADD2 R76, -R135.H0_H0, -RZ.H0_H0 ;  /* 0xa00000ff874c9230 */ /* 0x000fe20000000900 */
[----:B------:R-:W-:-:S02]  /*16780*/  @!P4 PRMT R132, R74, 0x5410, RZ ;  /* 0x000054104a84c816 */ /* 0x000fc400000000ff */
[----:B------:R-:W-:Y:S02]  /*16790*/  PRMT R134, R22, 0x7610, R134 ;  /* 0x0000761016867816 */ /* 0x000fe40000000086 */
[----:B------:R-:W-:Y:S02]  /*167a0*/  ISETP.GE.U32.AND P4, PT, R199, R10, PT ;  /* 0x0000000ac700720c */ /* 0x000fe40003f86070 */
[----:B------:R-:W-:Y:S01]  /*167b0*/  LOP3.LUT R10, R15, 0xff, RZ, 0xc0, !PT ;  /* 0x000000ff0f0a7812 */ /* 0x000fe200078ec0ff */
[C---:B--2---:R-:W-:Y:S01]  /*167c0*/  FADD.FTZ R11, R26.reuse, R11 ;  /* 0x0000000b1a0b7221 */ /* 0x044fe20000010000 */
[----:B------:R-:W-:Y:S01]  /*167d0*/  SHF.R.U32.HI R0, RZ, 0x8, R0 ;  /* 0x00000008ff007819 */ /* 0x000fe20000011600 */
[----:B------:R-:W-:Y:S01]  /*167e0*/  IMAD.MOV.U32 R37, RZ, RZ, R190 ;  /* 0x000000ffff257224 */ /* 0x000fe200078e00be */
[----:B------:R-:W1:Y:S01]  /*167f0*/  MUFU.EX2 R15, R94 ;  /* 0x0000005e000f7308 */ /* 0x000e620000000800 */
[----:B------:R-:W-:Y:S01]  /*16800*/  F2FP.F16.F32.PACK_AB R16, R26, R27 ;  /* 0x0000001b1a10723e */ /* 0x000fe200000000ff */
[----:B------:R-:W-:Y:S01]  /*16810*/  @!P0 HADD2 R68, -R107.H0_H0, -RZ.H0_H0 ;  /* 0xa00000ff6b448230 */ /* 0x000fe20000000900 */
[----:B------:R-:W-:Y:S01]  /*16820*/  PRMT R190, R134, 0x5410, R135 ;  /* 0x0000541086be7816 */ /* 0x000fe20000000087 */
[----:B------:R-:W-:Y:S01]  /*16830*/  @!P6 HADD2 R84, -R134.H0_H0, -RZ.H0_H0 ;  /* 0xa00000ff8654e230 */ /* 0x000fe20000000900 */
[----:B------:R-:W-:Y:S01]  /*16840*/  @!P1 PRMT R135, R76, 0x5410, RZ ;  /* 0x000054104c879816 */ /* 0x000fe200000000ff */
[----:B------:R-:W-:Y:S01]  /*16850*/  FADD.FTZ R11, R20, R11 ;  /* 0x0000000b140b7221 */ /* 0x000fe20000010000 */
[----:B------:R-:W-:Y:S01]  /*16860*/  ISETP.GE.U32.AND P1, PT, R199, R10, PT ;  /* 0x0000000ac700720c */ /* 0x000fe20003f26070 */
[----:B------:R2:W-:Y:S01]  /*16870*/  MUFU.EX2 R23, R143 ;  /* 0x0000008f00177308 */ /* 0x0005e20000000800 */
[----:B------:R-:W-:Y:S01]  /*16880*/  LOP3.LUT R0, R0, 0xffff, RZ, 0xc0, !PT ;  /* 0x0000ffff00007812 */ /* 0x000fe200078ec0ff */
[----:B------:R-:W-:Y:S01]  /*16890*/  @!P3 HADD2 R66, -R130.H0_H0, -RZ.H0_H0 ;  /* 0xa00000ff8242b230 */ /* 0x000fe20000000900 */
[----:B------:R-:W-:-:S02]  /*168a0*/  @!P0 PRMT R107, R68, 0x5410, RZ ;  /* 0x00005410446b8816 */ /* 0x000fc400000000ff */
[----:B------:R-:W-:-:S03]  /*168b0*/  @!P6 PRMT R134, R84, 0x5410, RZ ;  /* 0x000054105486e816 */ /* 0x000fc600000000ff */
[----:B------:R-:W4:Y:S01]  /*168c0*/  MUFU.EX2 R10, R95 ;  /* 0x0000005f000a7308 */ /* 0x000f220000000800 */
[C---:B------:R-:W-:Y:S01]  /*168d0*/  ISETP.GE.U32.AND P0, PT, R199.reuse, R12, PT ;  /* 0x0000000cc700720c */ /* 0x040fe20003f06070 */
[----:B---3--:R-:W-:Y:S01]  /*168e0*/  FADD.FTZ R12, R14, R11 ;  /* 0x0000000b0e0c7221 */ /* 0x008fe20000010000 */
[----:B------:R-:W-:Y:S02]  /*168f0*/  ISETP.GE.U32.AND P6, PT, R199, R0, PT ;  /* 0x00000000c700720c */ /* 0x000fe40003fc6070 */
[----:B------:R-:W-:Y:S02]  /*16900*/  SHF.R.U32.HI R0, RZ, 0x8, R19 ;  /* 0x00000008ff007819 */ /* 0x000fe40000011613 */
[----:B--2---:R-:W-:Y:S01]  /*16910*/  PRMT R143, R16, 0x7610, R143 ;  /* 0x00007610108f7816 */ /* 0x004fe2000000008f */
[----:B------:R2:W-:Y:S01]  /*16920*/  MUFU.EX2 R24, R138 ;  /* 0x0000008a00187308 */ /* 0x0005e20000000800 */
[----:B------:R-:W-:Y:S01]  /*16930*/  F2FP.F16.F32.PACK_AB R11, R14, R20 ;  /* 0x000000140e0b723e */ /* 0x000fe200000000ff */
[----:B------:R-:W-:-:S02]  /*16940*/  IMAD.MOV.U32 R27, RZ, RZ, R210 ;  /* 0x000000ffff1b7224 */ /* 0x000fc400078e00d2 */
[----:B------:R-:W-:Y:S01]  /*16950*/  @!P2 HADD2 R85, -R143.H0_H0, -RZ.H0_H0 ;  /* 0xa00000ff8f55a230 */ /* 0x000fe20000000900 */
[----:B------:R-:W-:Y:S01]  /*16960*/  @!P3 PRMT R130, R66, 0x5410, RZ ;  /* 0x000054104282b816 */ /* 0x000fe200000000ff */
[----:B------:R-:W-:Y:S02]  /*16970*/  IMAD.MOV.U32 R210, RZ, RZ, R188 ;  /* 0x000000ffffd27224 */ /* 0x000fe400078e00bc */
[----:B------:R-:W3:Y:S01]  /*16980*/  MUFU.EX2 R14, R63 ;  /* 0x0000003f000e7308 */ /* 0x000ee20000000800 */
[----:B------:R-:W-:Y:S01]  /*16990*/  LOP3.LUT R0, R0, 0xffff, RZ, 0xc0, !PT ;  /* 0x0000ffff00007812 */ /* 0x000fe200078ec0ff */
[----:B------:R-:W-:Y:S01]  /*169a0*/  IMAD.MOV.U32 R188, RZ, RZ, R116 ;  /* 0x000000ffffbc7224 */ /* 0x000fe200078e0074 */
[----:B------:R-:W-:Y:S02]  /*169b0*/  ISETP.GE.U32.AND P3, PT, R199, R13, PT ;  /* 0x0000000dc700720c */ /* 0x000fe40003f66070 */
[----:B--2---:R-:W-:-:S03]  /*169c0*/  PRMT R138, R16, 0x7632, R138 ;  /* 0x00007632108a7816 */ /* 0x004fc6000000008a */
[----:B------:R-:W2:Y:S01]  /*169d0*/  MUFU.EX2 R13, R62 ;  /* 0x0000003e000d7308 */ /* 0x000ea20000000800 */
[----:B------:R-:W-:Y:S02]  /*169e0*/  PRMT R116, R143, 0x5410, R138 ;  /* 0x000054108f747816 */ /* 0x000fe4000000008a */
[----:B------:R-:W-:Y:S02]  /*169f0*/  @!P2 PRMT R143, R85, 0x5410, RZ ;  /* 0x00005410558fa816 */ /* 0x000fe400000000ff */
[----:B------:R-:W-:Y:S01]  /*16a00*/  ISETP.GE.U32.AND P2, PT, R199, R0, PT ;  /* 0x00000000c700720c */ /* 0x000fe20003f46070 */
[----:B-1----:R-:W-:Y:S02]  /*16a10*/  FADD.FTZ R0, R15, R18 ;  /* 0x000000120f007221 */ /* 0x002fe40000010000 */
[----:B------:R-:W1:Y:S01]  /*16a20*/  MUFU.EX2 R20, R230 ;  /* 0x000000e600147308 */ /* 0x000e620000000800 */
[C---:B------:R-:W-:Y:S02]  /*16a30*/  PRMT R147, R11.reuse, 0x7610, R147 ;  /* 0x000076100b937816 */ /* 0x040fe40000000093 */
[----:B------:R-:W-:Y:S01]  /*16a40*/  PRMT R146, R11, 0x7632, R146 ;  /* 0x000076320b927816 */ /* 0x000fe20000000092 */
[C---:B----4-:R-:W-:Y:S01]  /*16a50*/  FADD.FTZ R11, R10.reuse, R0 ;  /* 0x000000000a0b7221 */ /* 0x050fe20000010000 */
[----:B------:R-:W-:-:S03]  /*16a60*/  F2FP.F16.F32.PACK_AB R0, R10, R15 ;  /* 0x0000000f0a00723e */ /* 0x000fc600000000ff */
[----:B------:R-:W4:Y:S01]  /*16a70*/  MUFU.EX2 R21, R139 ;  /* 0x0000008b00157308 */ /* 0x000f220000000800 */
[----:B------:R-:W-:-:S07]  /*16a80*/  PRMT R145, R0, 0x7610, R145 ;  /* 0x0000761000917816 */ /* 0x000fce0000000091 */
[----:B------:R-:W4:Y:S01]  /*16a90*/  MUFU.EX2 R16, R96 ;  /* 0x0000006000107308 */ /* 0x000f220000000800 */
[----:B------:R-:W-:Y:S01]  /*16aa0*/  PRMT R144, R0, 0x7632, R144 ;  /* 0x0000763200907816 */ /* 0x000fe20000000090 */
[----:B---3--:R-:W-:-:S06]  /*16ab0*/  FADD.FTZ R0, R14, R31 ;  /* 0x0000001f0e007221 */ /* 0x008fcc0000010000 */
[----:B------:R-:W3:Y:S01]  /*16ac0*/  MUFU.EX2 R26, R142 ;  /* 0x0000008e001a7308 */ /* 0x000ee20000000800 */
[----:B------:R-:W-:-:S07]  /*16ad0*/  IMAD.MOV.U32 R19, RZ, RZ, R37 ;  /* 0x000000ffff137224 */ /* 0x000fce00078e0025 */
[----:B------:R-:W3:Y:S01]  /*16ae0*/  MUFU.EX2 R15, R97 ;  /* 0x00000061000f7308 */ /* 0x000ee20000000800 */
[----:B------:R-:W-:Y:S02]  /*16af0*/  IMAD.MOV.U32 R37, RZ, RZ, R32 ;  /* 0x000000ffff257224 */ /* 0x000fe400078e0020 */
[----:B--2---:R-:W-:Y:S01]  /*16b00*/  FADD.FTZ R32, R13, R0 ;  /* 0x000000000d207221 */ /* 0x004fe20000010000 */
[----:B------:R-:W-:Y:S01]  /*16b10*/  FADD.FTZ R0, R25, R30 ;  /* 0x0000001e19007221 */ /* 0x000fe20000010000 */
[----:B------:R-:W-:-:S03]  /*16b20*/  FADD.FTZ R10, R24, R12 ;  /* 0x0000000c180a7221 */ /* 0x000fc60000010000 */
[----:B-1----:R-:W-:Y:S01]  /*16b30*/  FADD.FTZ R31, R20, R0 ;  /* 0x00000000141f7221 */ /* 0x002fe20000010000 */
[----:B----4-:R-:W-:Y:S01]  /*16b40*/  FADD.FTZ R10, R21, R10 ;  /* 0x0000000a150a7221 */ /* 0x010fe20000010000 */
[----:B------:R-:W-:-:S03]  /*16b50*/  FADD.FTZ R0, R16, R11 ;  /* 0x0000000b10007221 */ /* 0x000fc60000010000 */
[----:B---3--:R-:W-:Y:S01]  /*16b60*/  FADD.FTZ R11, R26, R10 ;  /* 0x0000000a1a0b7221 */ /* 0x008fe20000010000 */
[----:B------:R-:W-:Y:S01]  /*16b70*/  F2FP.F16.F32.PACK_AB R38, R13, R14 ;  /* 0x0000000e0d26723e */ /* 0x000fe200000000ff */
[----:B------:R-:W-:Y:S01]  /*16b80*/  FADD.FTZ R10, R15, R0 ;  /* 0x000000000f0a7221 */ /* 0x000fe20000010000 */
[----:B------:R-:W-:Y:S01]  /*16b90*/  VIADD R0, R7, 0x2 ;  /* 0x0000000207007836 */ /* 0x000fe20000000000 */
[----:B------:R-:W1:Y:S04]  /*16ba0*/  MUFU.EX2 R13, R100 ;  /* 0x00000064000d7308 */ /* 0x000e680000000800 */
[----:B------:R-:W-:-:S04]  /*16bb0*/  LOP3.LUT R0, R3, R0, RZ, 0x3c, !PT ;  /* 0x0000000003007212 */ /* 0x000fc800078e3cff */
[----:B------:R-:W2:Y:S01]  /*16bc0*/  MUFU.EX2 R12, R112 ;  /* 0x00000070000c7308 */ /* 0x000ea20000000800 */
[----:B------:R-:W-:Y:S01]  /*16bd0*/  LOP3.LUT R0, R0, R129, RZ, 0x3c, !PT ;  /* 0x0000008100007212 */ /* 0x000fe200078e3cff */
[----:B------:R-:W-:Y:S01]  /*16be0*/  IMAD.MOV.U32 R30, RZ, RZ, R37 ;  /* 0x000000ffff1e7224 */ /* 0x000fe200078e0025 */
[----:B------:R-:W-:Y:S01]  /*16bf0*/  F2FP.F16.F32.PACK_AB R39, R20, R25 ;  /* 0x000000191427723e */ /* 0x000fe200000000ff */
[----:B------:R-:W-:Y:S02]  /*16c00*/  IMAD.MOV.U32 R25, RZ, RZ, R36 ;  /* 0x000000ffff197224 */ /* 0x000fe400078e0024 */
[----:B------:R-:W-:-:S04]  /*16c10*/  IMAD.WIDE.U32 R36, R0, -0x326172a9, RZ ;  /* 0xcd9e8d5700247825 */ /* 0x000fc800078e00ff */
[----:B-1----:R-:W-:Y:S01]  /*16c20*/  FADD.FTZ R10, R13, R10 ;  /* 0x0000000a0d0a7221 */ /* 0x002fe20000010000 */
[----:B------:R-:W-:Y:S01]  /*16c30*/  LOP3.LUT R0, R37, R215, R196, 0x96, !PT ;  /* 0x000000d725007212 */ /* 0x000fe200078e96c4 */
[----:B------:R-:W-:Y:S01]  /*16c40*/  FADD.FTZ R18, R23, R11 ;  /* 0x0000000b17127221 */ /* 0x000fe20000010000 */
[C---:B------:R-:W-:Y:S01]  /*16c50*/  PRMT R142, R17.reuse, 0x7610, R142 ;  /* 0x00007610118e7816 */ /* 0x040fe2000000008e */
[----:B--2---:R-:W-:Y:S02]  /*16c60*/  FADD.FTZ R20, R12, R10 ;  /* 0x0000000a0c147221 */ /* 0x004fe40000010000 */
[----:B------:R-:W-:Y:S01]  /*16c70*/  IMAD.WIDE.U32 R10, R0, -0x2daee0ad, RZ ;  /* 0xd2511f53000a7825 */ /* 0x000fe200078e00ff */
[----:B------:R-:W-:-:S03]  /*16c80*/  PRMT R139, R17, 0x7632, R139 ;  /* 0x00007632118b7816 */ /* 0x000fc6000000008b */
[----:B------:R-:W-:Y:S02]  /*16c90*/  @!P5 HADD2 R87, -R142.H0_H0, -RZ.H0_H0 ;  /* 0xa00000ff8e57d230 */ /* 0x000fe40000000900 */
[----:B------:R-:W-:Y:S01]  /*16ca0*/  IMAD.MOV.U32 R17, RZ, RZ, R92 ;  /* 0x000000ffff117224 */ /* 0x000fe200078e005c */
[----:B------:R-:W-:Y:S02]  /*16cb0*/  LOP3.LUT R0, R11, R216, R238, 0x96, !PT ;  /* 0x000000d80b007212 */ /* 0x000fe400078e96ee */
[----:B------:R-:W-:Y:S02]  /*16cc0*/  LOP3.LUT R11, R79, R214, R36, 0x96, !PT ;  /* 0x000000d64f0b7212 */ /* 0x000fe400078e9624 */
[----:B------:R-:W-:Y:S02]  /*16cd0*/  PRMT R92, R142, 0x5410, R139 ;  /* 0x000054108e5c7816 */ /* 0x000fe4000000008b */
[----:B------:R-:W-:Y:S01]  /*16ce0*/  @!P5 PRMT R142, R87, 0x5410, RZ ;  /* 0x00005410578ed816 */ /* 0x000fe200000000ff */
[----:B------:R-:W-:Y:S01]  /*16cf0*/  IMAD.MOV.U32 R87, RZ, RZ, R202 ;  /* 0x000000ffff577224 */ /* 0x000fe200078e00ca */
[----:B------:R-:W-:-:S02]  /*16d00*/  F2FP.F16.F32.PACK_AB R21, R21, R24 ;  /* 0x000000181515723e */ /* 0x000fc400000000ff */
[----:B------:R-:W-:Y:S02]  /*16d10*/  F2FP.F16.F32.PACK_AB R24, R23, R26 ;  /* 0x0000001a1718723e */ /* 0x000fe400000000ff */
[----:B------:R-:W-:Y:S01]  /*16d20*/  F2FP.F16.F32.PACK_AB R23, R12, R13 ;  /* 0x0000000d0c17723e */ /* 0x000fe200000000ff */
[----:B------:R-:W-:Y:S01]  /*16d30*/  IMAD.WIDE.U32 R12, R11, -0x2daee0ad, RZ ;  /* 0xd2511f530b0c7825 */ /* 0x000fe200078e00ff */
[----:B------:R-:W-:-:S03]  /*16d40*/  F2FP.F16.F32.PACK_AB R22, R15, R16 ;  /* 0x000000100f16723e */ /* 0x000fc600000000ff */
[----:B------:R-:W-:Y:S02]  /*16d50*/  IMAD.MOV.U32 R26, RZ, RZ, R87 ;  /* 0x000000ffff1a7224 */ /* 0x000fe400078e0057 */
[----:B------:R-:W-:Y:S02]  /*16d60*/  IMAD.MOV.U32 R87, RZ, RZ, R17 ;  /* 0x000000ffff577224 */ /* 0x000fe400078e0011 */
        /* <DEDUP_REMOVED lines=12> */
[----:B------:R-:W-:-:S04]  /*16e30*/  LOP3.LUT R0, R11, R222, R12, 0x96, !PT ;  /* 0x000000de0b007212 */ /* 0x000fc800078e960c */
[----:B------:R-:W-:Y:S02]  /*16e40*/  LOP3.LUT R12, R0, 0xff, RZ, 0xc0, !PT ;  /* 0x000000ff000c7812 */ /* 0x000fe400078ec0ff */
[----:B------:R-:W-:Y:S02]  /*16e50*/  @!P4 PRMT R139, R86, 0x5410, RZ ;  /* 0x00005410568bc816 */ /* 0x000fe400000000ff */
[----:B------:R-:W-:Y:S02]  /*16e60*/  ISETP.GE.U32.AND P4, PT, R199, R12, PT ;  /* 0x0000000cc700720c */ /* 0x000fe40003f86070 */
[----:B------:R-:W-:Y:S01]  /*16e70*/  LOP3.LUT R12, R0, 0xffff, RZ, 0xc0, !PT ;  /* 0x0000ffff000c7812 */ /* 0x000fe200078ec0ff */
[----:B------:R-:W-:-:S03]  /*16e80*/  @!P3 HADD2 R90, -R147.H0_H0, -RZ.H0_H0 ;  /* 0xa00000ff935ab230 */ /* 0x000fc60000000900 */
[----:B------:R-:W-:Y:S01]  /*16e90*/  SHF.R.U32.HI R12, RZ, 0x8, R12 ;  /* 0x00000008ff0c7819 */ /* 0x000fe2000001160c */
[----:B------:R-:W-:Y:S01]  /*16ea0*/  IMAD.MOV.U32 R230, RZ, RZ, R206 ;  /* 0x000000ffffe67224 */ /* 0x000fe200078e00ce */
[----:B------:R-:W-:Y:S02]  /*16eb0*/  PRMT R206, R147, 0x5410, R146 ;  /* 0x0000541093ce7816 */ /* 0x000fe40000000092 */
[----:B------:R-:W-:Y:S02]  /*16ec0*/  LOP3.LUT R12, R12, 0xffff, RZ, 0xc0, !PT ;  /* 0x0000ffff0c0c7812 */ /* 0x000fe400078ec0ff */
[----:B------:R-:W-:Y:S01]  /*16ed0*/  @!P3 PRMT R147, R90, 0x5410, RZ ;  /* 0x000054105a93b816 */ /* 0x000fe200000000ff */
[----:B------:R-:W-:Y:S01]  /*16ee0*/  @!P0 HADD2 R91, -R144.H0_H0, -RZ.H0_H0 ;  /* 0xa00000ff905b8230 */ /* 0x000fe20000000900 */
[----:B------:R-:W-:Y:S02]  /*16ef0*/  ISETP.GE.U32.AND P3, PT, R199, R12, PT ;  /* 0x0000000cc700720c */ /* 0x000fe40003f66070 */
[----:B------:R-:W-:Y:S01]  /*16f00*/  SHF.R.U32.HI R12, RZ, 0x10, R0 ;  /* 0x00000010ff0c7819 */ /* 0x000fe20000011600 */
[----:B------:R-:W-:Y:S01]  /*16f10*/  IMAD.MOV.U32 R86, RZ, RZ, R230 ;  /* 0x000000ffff567224 */ /* 0x000fe200078e00e6 */
[----:B------:R-:W-:Y:S01]  /*16f20*/  SHF.R.U32.HI R0, RZ, 0x18, R0 ;  /* 0x00000018ff007819 */ /* 0x000fe20000011600 */
[----:B------:R-:W-:Y:S01]  /*16f30*/  IMAD.MOV.U32 R230, RZ, RZ, R27 ;  /* 0x000000ffffe67224 */ /* 0x000fe200078e001b */
[----:B------:R-:W-:Y:S01]  /*16f40*/  PRMT R202, R145, 0x5410, R144 ;  /* 0x0000541091ca7816 */ /* 0x000fe20000000090 */
[----:B------:R-:W1:Y:S01]  /*16f50*/  MUFU.EX2 R27, R231 ;  /* 0x000000e7001b7308 */ /* 0x000e620000000800 */
[----:B------:R-:W-:Y:S01]  /*16f60*/  LOP3.LUT R12, R12, 0xff, RZ, 0xc0, !PT ;  /* 0x000000ff0c0c7812 */ /* 0x000fe200078ec0ff */
[----:B------:R-:W-:Y:S01]  /*16f70*/  @!P2 HADD2 R89, -R146.H0_H0, -RZ.H0_H0 ;  /* 0xa00000ff9259a230 */ /* 0x000fe20000000900 */
[----:B------:R-:W-:-:S02]  /*16f80*/  @!P0 PRMT R144, R91, 0x5410, RZ ;  /* 0x000054105b908816 */ /* 0x000fc400000000ff */
[C---:B------:R-:W-:Y:S02]  /*16f90*/  ISETP.GE.U32.AND P0, PT, R199.reuse, R0, PT ;  /* 0x00000000c700720c */ /* 0x040fe40003f06070 */
[----:B------:R-:W-:Y:S02]  /*16fa0*/  LOP3.LUT R0, R10, 0xff, RZ, 0xc0, !PT ;  /* 0x000000ff0a007812 */ /* 0x000fe400078ec0ff */
[----:B------:R-:W-:Y:S02]  /*16fb0*/  ISETP.GE.U32.AND P5, PT, R199, R12, PT ;  /* 0x0000000cc700720c */ /* 0x000fe40003fa6070 */
[----:B------:R-:W-:Y:S01]  /*16fc0*/  SHF.R.U32.HI R12, RZ, 0x10, R10 ;  /* 0x00000010ff0c7819 */ /* 0x000fe2000001160a */
[----:B------:R-:W-:Y:S01]  /*16fd0*/  @!P6 HADD2 R88, -R138.H0_H0, -RZ.H0_H0 ;  /* 0xa00000ff8a58e230 */ /* 0x000fe20000000900 */
[----:B------:R-:W-:Y:S02]  /*16fe0*/  @!P2 PRMT R146, R89, 0x5410, RZ ;  /* 0x000054105992a816 */ /* 0x000fe400000000ff */
[----:B------:R-:W-:-:S02]  /*16ff0*/  LOP3.LUT R15, R13, R218, R14, 0x96, !PT ;  /* 0x000000da0d0f7212 */ /* 0x000fc400078e960e */
[C---:B------:R-:W-:Y:S02]  /*17000*/  ISETP.GE.U32.AND P2, PT, R199.reuse, R0, PT ;  /* 0x00000000c700720c */ /* 0x040fe40003f46070 */
[----:B------:R-:W-:Y:S02]  /*17010*/  LOP3.LUT R14, R10, 0xffff, RZ, 0xc0, !PT ;  /* 0x0000ffff0a0e7812 */ /* 0x000fe400078ec0ff */
[----:B------:R-:W-:Y:S02]  /*17020*/  SHF.R.U32.HI R0, RZ, 0x18, R10 ;  /* 0x00000018ff007819 */ /* 0x000fe4000001160a */
[----:B------:R-:W-:Y:S01]  /*17030*/  LOP3.LUT R10, R12, 0xff, RZ, 0xc0, !PT ;  /* 0x000000ff0c0a7812 */ /* 0x000fe200078ec0ff */
[----:B------:R-:W-:Y:S01]  /*17040*/  @!P1 HADD2 R93, -R145.H0_H0, -RZ.H0_H0 ;  /* 0xa00000ff915d9230 */ /* 0x000fe20000000900 */
[----:B------:R-:W-:Y:S02]  /*17050*/  @!P6 PRMT R138, R88, 0x5410, RZ ;  /* 0x00005410588ae816 */ /* 0x000fe400000000ff */
[----:B------:R-:W-:Y:S01]  /*17060*/  ISETP.GE.U32.AND P6, PT, R199, R10, PT ;  /* 0x0000000ac700720c */ /* 0x000fe20003fc6070 */
[----:B------:R-:W-:Y:S01]  /*17070*/  IMAD.WIDE.U32 R10, R15, -0x2daee0ad, RZ ;  /* 0xd2511f530f0a7825 */ /* 0x000fe200078e00ff */
[----:B------:R-:W-:-:S03]  /*17080*/  @!P1 PRMT R145, R93, 0x5410, RZ ;  /* 0x000054105d919816 */ /* 0x000fc600000000ff */
[----:B-1----:R-:W-:Y:S01]  /*17090*/  FADD.FTZ R12, R27, R18 ;  /* 0x000000121b0c7221 */ /* 0x002fe20000010000 */
[----:B------:R-:W-:Y:S01]  /*170a0*/  ISETP.GE.U32.AND P1, PT, R199, R0, PT ;  /* 0x00000000c700720c */ /* 0x000fe20003f26070 */
[----:B------:R-:W-:Y:S01]  /*170b0*/  IMAD.MOV.U32 R18, RZ, RZ, R19 ;  /* 0x000000ffff127224 */ /* 0x000fe200078e0013 */
[----:B------:R-:W-:Y:S02]  /*170c0*/  LOP3.LUT R0, R11, R223, R16, 0x96, !PT ;  /* 0x000000df0b007212 */ /* 0x000fe400078e9610 */
[C---:B------:R-:W-:Y:S02]  /*170d0*/  LOP3.LUT R19, R10.reuse, 0xffff, RZ, 0xc0, !PT ;  /* 0x0000ffff0a137812 */ /* 0x040fe400078ec0ff */
[----:B------:R-:W-:Y:S02]  /*170e0*/  LOP3.LUT R13, R10, 0xff, RZ, 0xc0, !PT ;  /* 0x000000ff0a0d7812 */ /* 0x000fe400078ec0ff */
[--C-:B------:R-:W-:Y:S02]  /*170f0*/  SHF.R.U32.HI R15, RZ, 0x10, R10.reuse ;  /* 0x00000010ff0f7819 */ /* 0x100fe4000001160a */
[----:B------:R-:W-:Y:S01]  /*17100*/  SHF.R.U32.HI R11, RZ, 0x18, R10 ;  /* 0x00000018ff0b7819 */ /* 0x000fe2000001160a */
[----:B------:R-:W-:-:S02]  /*17110*/  IMAD.MOV.U32 R10, RZ, RZ, R235 ;  /* 0x000000ffff0a7224 */ /* 0x000fc400078e00eb */
[----:B------:R-:W2:Y:S01]  /*17120*/  LDL.LU R235, [R1+0x514] ;  /* 0x0005140001eb7983 */ /* 0x000ea20000300800 */
[----:B------:R-:W-:Y:S02]  /*17130*/  IMAD.MOV.U32 R231, RZ, RZ, R25 ;  /* 0x000000ffffe77224 */ /* 0x000fe400078e0019 */
[----:B------:R1:W3:Y:S08]  /*17140*/  MUFU.EX2 R25, R234 ;  /* 0x000000ea00197308 */ /* 0x0002f00000000800 */
[----:B------:R-:W-:Y:S01]  /*17150*/  MUFU.EX2 R17, R124 ;  /* 0x0000007c00117308 */ /* 0x000fe20000000800 */
[----:B-1----:R-:W-:-:S07]  /*17160*/  IMAD.MOV.U32 R234, RZ, RZ, R26 ;  /* 0x000000ffffea7224 */ /* 0x002fce00078e001a */
[----:B------:R-:W1:Y:S01]  /*17170*/  MUFU.EX2 R26, R115 ;  /* 0x00000073001a7308 */ /* 0x000e620000000800 */
[----:B---3--:R-:W-:Y:S01]  /*17180*/  F2FP.F16.F32.PACK_AB R16, R25, R27 ;  /* 0x0000001b1910723e */ /* 0x008fe200000000ff */
[----:B------:R-:W-:Y:S01]  /*17190*/  IMAD.MOV.U32 R27, RZ, RZ, R10 ;  /* 0x000000ffff1b7224 */ /* 0x000fe200078e000a */
[C---:B------:R-:W-:Y:S02]  /*171a0*/  PRMT R127, R21.reuse, 0x7610, R127 ;  /* 0x00007610157f7816 */ /* 0x040fe4000000007f */
[----:B------:R-:W-:Y:S01]  /*171b0*/  PRMT R126, R21, 0x7632, R126 ;  /* 0x00007632157e7816 */ /* 0x000fe2000000007e */
[----:B------:R-:W-:Y:S01]  /*171c0*/  IMAD.MOV.U32 R21, RZ, RZ, R18 ;  /* 0x000000ffff157224 */ /* 0x000fe200078e0012 */
[----:B------:R-:W-:Y:S01]  /*171d0*/  PRMT R125, R22, 0x7632, R125 ;  /* 0x00007632167d7816 */ /* 0x000fe2000000007d */
[----:B-1----:R-:W-:Y:S02]  /*171e0*/  FADD.FTZ R10, R26, R20 ;  /* 0x000000141a0a7221 */ /* 0x002fe40000010000 */
[----:B------:R-:W-:Y:S01]  /*171f0*/  @!P3 HADD2 R102, -R126.H0_H0, -RZ.H0_H0 ;  /* 0xa00000ff7e66b230 */ /* 0x000fe20000000900 */
[----:B------:R-:W-:Y:S01]  /*17200*/  PRMT R124, R22, 0x7610, R124 ;  /* 0x00007610167c7816 */ /* 0x000fe2000000007c */
[----:B------:R-:W-:-:S02]  /*17210*/  @!P4 HADD2 R101, -R127.H0_H0, -RZ.H0_H0 ;  /* 0xa00000ff7f65c230 */ /* 0x000fc40000000900 */
[C---:B------:R-:W-:Y:S01]  /*17220*/  FADD.FTZ R18, R17.reuse, R10 ;  /* 0x0000000a11127221 */ /* 0x040fe20000010000 */
[----:B------:R-:W-:Y:S01]  /*17230*/  IMAD.MOV.U32 R10, RZ, RZ, R200 ;  /* 0x000000ffff0a7224 */ /* 0x000fe200078e00c8 */
[----:B------:R-:W-:Y:S01]  /*17240*/  F2FP.F16.F32.PACK_AB R17, R17, R26 ;  /* 0x0000001a1111723e */ /* 0x000fe200000000ff */
[----:B------:R-:W-:Y:S02]  /*17250*/  @!P0 HADD2 R103, -R125.H0_H0, -RZ.H0_H0 ;  /* 0xa00000ff7d678230 */ /* 0x000fe40000000900 */
[----:B------:R-:W-:Y:S01]  /*17260*/  FADD.FTZ R12, R25, R12 ;  /* 0x0000000c190c7221 */ /* 0x000fe20000010000 */
[----:B------:R-:W-:Y:S01]  /*17270*/  IMAD.MOV.U32 R26, RZ, RZ, R10 ;  /* 0x000000ffff1a7224 */ /* 0x000fe200078e000a */
[----:B------:R-:W-:Y:S01]  /*17280*/  SHF.R.U32.HI R10, RZ, 0x8, R14 ;  /* 0x00000008ff0a7819 */ /* 0x000fe2000001160e */
[----:B------:R-:W-:Y:S01]  /*17290*/  IMAD.MOV.U32 R14, RZ, RZ, R234 ;  /* 0x000000ffff0e7224 */ /* 0x000fe200078e00ea */
[----:B------:R-:W-:Y:S01]  /*172a0*/  PRMT R234, R127, 0x5410, R126 ;  /* 0x000054107fea7816 */ /* 0x000fe2000000007e */
[----:B------:R-:W3:Y:S01]  /*172b0*/  LDL.LU R20, [R1+0x16c] ;  /* 0x00016c0001147983 */ /* 0x000ee20000300800 */
[----:B------:R-:W-:-:S02]  /*172c0*/  @!P3 PRMT R126, R102, 0x5410, RZ ;  /* 0x00005410667eb816 */ /* 0x000fc400000000ff */
[----:B------:R-:W-:Y:S01]  /*172d0*/  LOP3.LUT R10, R10, 0xffff, RZ, 0xc0, !PT ;  /* 0x0000ffff0a0a7812 */ /* 0x000fe200078ec0ff */
[----:B------:R-:W-:Y:S01]  /*172e0*/  @!P5 HADD2 R104, -R124.H0_H0, -RZ.H0_H0 ;  /* 0xa00000ff7c68d230 */ /* 0x000fe20000000900 */
[----:B------:R-:W-:Y:S01]  /*172f0*/  ISETP.GE.U32.AND P3, PT, R199, R13, PT ;  /* 0x0000000dc700720c */ /* 0x000fe20003f66070 */
[----:B------:R-:W-:Y:S01]  /*17300*/  IMAD.MOV.U32 R13, RZ, RZ, R14 ;  /* 0x000000ffff0d7224 */ /* 0x000fe200078e000e */
[----:B------:R-:W-:Y:S01]  /*17310*/  @!P4 PRMT R127, R101, 0x5410, RZ ;  /* 0x00005410657fc816 */ /* 0x000fe200000000ff */
[----:B------:R1:W4:Y:S01]  /*17320*/  LDL.LU R200, [R1+0x510] ;  /* 0x0005100001c87983 */ /* 0x0003220000300800 */
[----:B------:R-:W-:Y:S01]  /*17330*/  ISETP.GE.U32.AND P4, PT, R199, R10, PT ;  /* 0x0000000ac700720c */ /* 0x000fe20003f86070 */
[----:B------:R-:W-:Y:S01]  /*17340*/  IMAD.MOV.U32 R10, RZ, RZ, R212 ;  /* 0x000000ffff0a7224 */ /* 0x000fe200078e00d4 */
[----:B------:R-:W-:Y:S01]  /*17350*/  PRMT R123, R24, 0x7610, R123 ;  /* 0x00007610187b7816 */ /* 0x000fe2000000007b */
[----:B------:R1:W4:Y:S02]  /*17360*/  LDL.LU R212, [R1+0x50c] ;  /* 0x00050c0001d47983 */ /* 0x0003240000300800 */
[----:B------:R-:W-:Y:S01]  /*17370*/  IMAD.MOV.U32 R22, RZ, RZ, R10 ;  /* 0x000000ffff167224 */ /* 0x000fe200078e000a */
[----:B------:R-:W-:-:S04]  /*17380*/  SHF.R.U32.HI R10, RZ, 0x10, R0 ;  /* 0x00000010ff0a7819 */ /* 0x000fc80000011600 */
[----:B------:R-:W-:Y:S01]  /*17390*/  LOP3.LUT R10, R10, 0xff, RZ, 0xc0, !PT ;  /* 0x000000ff0a0a7812 */ /* 0x000fe200078ec0ff */
[----:B------:R-:W-:Y:S01]  /*173a0*/  @!P2 HADD2 R105, -R123.H0_H0, -RZ.H0_H0 ;  /* 0xa00000ff7b69a230 */ /* 0x000fe20000000900 */
[----:B------:R-:W-:-:S05]  /*173b0*/  PRMT R122, R24, 0x7632, R122 ;  /* 0x00007632187a7816 */ /* 0x000fca000000007a */
[----:B------:R-:W-:Y:S01]  /*173c0*/  @!P4 HADD2 R108, -R122.H0_H0, -RZ.H0_H0 ;  /* 0xa00000ff7a6cc230 */ /* 0x000fe20000000900 */
[C---:B------:R-:W-:Y:S02]  /*173d0*/  PRMT R120, R23.reuse, 0x7610, R120 ;  /* 0x0000761017787816 */ /* 0x040fe40000000078 */
[----:B------:R-:W-:-:S03]  /*173e0*/  PRMT R121, R23, 0x7632, R121 ;  /* 0x0000763217797816 */ /* 0x000fc60000000079 */
[----:B------:R-:W-:Y:S01]  /*173f0*/  @!P6 HADD2 R114, -R120.H0_H0, -RZ.H0_H0 ;  /* 0xa00000ff7872e230 */ /* 0x000fe20000000900 */
[----:B--2---:R2:W1:Y:S02]  /*17400*/  MUFU.EX2 R14, R235 ;  /* 0x000000eb000e7308 */ /* 0x0044640000000800 */
[----:B--2---:R-:W-:Y:S02]  /*17410*/  PRMT R235, R124, 0x5410, R125 ;  /* 0x000054107ceb7816 */ /* 0x004fe4000000007d */
[----:B------:R-:W-:Y:S02]  /*17420*/  @!P0 PRMT R125, R103, 0x5410, RZ ;  /* 0x00005410677d8816 */ /* 0x000fe400000000ff */
[----:B------:R-:W-:Y:S02]  /*17430*/  ISETP.GE.U32.AND P0, PT, R199, R11, PT ;  /* 0x0000000bc700720c */ /* 0x000fe40003f06070 */
[----:B------:R-:W2:Y:S01]  /*17440*/  MUFU.EX2 R11, R240 ;  /* 0x000000f0000b7308 */ /* 0x000ea20000000800 */
[----:B------:R-:W-:-:S02]  /*17450*/  @!P5 PRMT R124, R104, 0x5410, RZ ;  /* 0x00005410687cd816 */ /* 0x000fc400000000ff */
[----:B------:R-:W-:Y:S01]  /*17460*/  ISETP.GE.U32.AND P5, PT, R199, R10, PT ;  /* 0x0000000ac700720c */ /* 0x000fe20003fa6070 */
[----:B-1----:R-:W-:Y:S01]  /*17470*/  FADD.FTZ R10, R14, R12 ;  /* 0x0000000c0e0a7221 */ /* 0x002fe20000010000 */
[----:B------:R-:W-:-:S03]  /*17480*/  IMAD.MOV.U32 R12, RZ, RZ, R13 ;  /* 0x000000ffff0c7224 */ /* 0x000fc600078e000d */
[C---:B--2---:R-:W-:Y:S01]  /*17490*/  FADD.FTZ R13, R11.reuse, R10 ;  /* 0x0000000a0b0d7221 */ /* 0x044fe20000010000 */
[----:B------:R-:W-:Y:S01]  /*174a0*/  F2FP.F16.F32.PACK_AB R11, R11, R14 ;  /* 0x0000000e0b0b723e */ /* 0x000fe200000000ff */
[----:B------:R-:W-:Y:S01]  /*174b0*/  IMAD.MOV.U32 R14, RZ, RZ, R234 ;  /* 0x000000ffff0e7224 */ /* 0x000fe200078e00ea */
[----:B------:R-:W-:Y:S02]  /*174c0*/  LOP3.LUT R10, R0, 0xff, RZ, 0xc0, !PT ;  /* 0x000000ff000a7812 */ /* 0x000fe400078ec0ff */
[----:B------:R-:W-:Y:S02]  /*174d0*/  PRMT R234, R123, 0x5410, R122 ;  /* 0x000054107bea7816 */ /* 0x000fe4000000007a */
[----:B------:R-:W-:Y:S02]  /*174e0*/  @!P2 PRMT R123, R105, 0x5410, RZ ;  /* 0x00005410697ba816 */ /* 0x000fe400000000ff */
[----:B------:R-:W-:Y:S01]  /*174f0*/  ISETP.GE.U32.AND P2, PT, R199, R10, PT ;  /* 0x0000000ac700720c */ /* 0x000fe20003f46070 */
[----:B------:R-:W-:Y:S01]  /*17500*/  IMAD.MOV.U32 R10, RZ, RZ, R213 ;  /* 0x000000ffff0a7224 */ /* 0x000fe200078e00d5 */
[----:B------:R-:W-:Y:S01]  /*17510*/  @!P4 PRMT R122, R108, 0x5410, RZ ;  /* 0x000054106c7ac816 */ /* 0x000fe200000000ff */
[----:B------:R1:W2:Y:S02]  /*17520*/  LDL.LU R213, [R1+0x508] ;  /* 0x0005080001d57983 */ /* 0x0002a40000300800 */
[----:B------:R-:W-:Y:S01]  /*17530*/  IMAD.MOV.U32 R108, RZ, RZ, R10 ;  /* 0x000000ffff6c7224 */ /* 0x000fe200078e000a */
[----:B------:R-:W-:-:S02]  /*17540*/  SHF.R.U32.HI R10, RZ, 0x18, R0 ;  /* 0x00000018ff0a7819 */ /* 0x000fc40000011600 */
[----:B------:R-:W-:Y:S02]  /*17550*/  LOP3.LUT R0, R0, 0xffff, RZ, 0xc0, !PT ;  /* 0x0000ffff00007812 */ /* 0x000fe400078ec0ff */
[----:B------:R-:W-:Y:S02]  /*17560*/  ISETP.GE.U32.AND P4, PT, R199, R10, PT ;  /* 0x0000000ac700720c */ /* 0x000fe40003f86070 */
[----:B------:R-:W-:Y:S02]  /*17570*/  SHF.R.U32.HI R0, RZ, 0x8, R0 ;  /* 0x00000008ff007819 */ /* 0x000fe40000011600 */
[----:B------:R-:W-:Y:S01]  /*17580*/  LOP3.LUT R10, R15, 0xff, RZ, 0xc0, !PT ;  /* 0x000000ff0f0a7812 */ /* 0x000fe200078ec0ff */
[----:B------:R-:W-:Y:S01]  /*17590*/  IMAD.MOV.U32 R15, RZ, RZ, R108 ;  /* 0x000000ffff0f7224 */ /* 0x000fe200078e006c */
[----:B------:R-:W-:Y:S01]  /*175a0*/  LOP3.LUT R0, R0, 0xffff, RZ, 0xc0, !PT ;  /* 0x0000ffff00007812 */ /* 0x000fe200078ec0ff */
[----:B------:R-:W-:Y:S02]  /*175b0*/  IMAD.MOV.U32 R108, RZ, RZ, R14 ;  /* 0x000000ffff6c7224 */ /* 0x000fe400078e000e */
[----:B------:R-:W-:Y:S01]  /*175c0*/  IMAD.MOV.U32 R14, RZ, RZ, R231 ;  /* 0x000000ffff0e7224 */ /* 0x000fe200078e00e7 */
[----:B------:R-:W-:-:S02]  /*175d0*/  PRMT R231, R120, 0x5410, R121 ;  /* 0x0000541078e77816 */ /* 0x000fc40000000079 */
[----:B------:R-:W-:Y:S02]  /*175e0*/  @!P6 PRMT R120, R114, 0x5410, RZ ;  /* 0x000054107278e816 */ /* 0x000fe400000000ff */
[----:B------:R-:W-:Y:S02]  /*175f0*/  ISETP.GE.U32.AND P6, PT, R199, R0, PT ;  /* 0x00000000c700720c */ /* 0x000fe40003fc6070 */
[----:B------:R-:W-:Y:S01]  /*17600*/  SHF.R.U32.HI R0, RZ, 0x8, R19 ;  /* 0x00000008ff007819 */ /* 0x000fe20000011613 */
[----:B------:R-:W-:Y:S02]  /*17610*/  IMAD.MOV.U32 R19, RZ, RZ, R187 ;  /* 0x000000ffff137224 */ /* 0x000fe400078e00bb */
[----:B------:R-:W4:Y:S01]  /*17620*/  LDL.LU R187, [R1+0x504] ;  /* 0x0005040001bb7983 */ /* 0x000f220000300800 */
[----:B------:R-:W-:Y:S01]  /*17630*/  @!P1 HADD2 R113, -R121.H0_H0, -RZ.H0_H0 ;  /* 0xa00000ff79719230 */ /* 0x000fe20000000900 */
[C---:B------:R-:W-:Y:S02]  /*17640*/  PRMT R117, R16.reuse, 0x7610, R117 ;  /* 0x0000761010757816 */ /* 0x040fe40000000075 */
[----:B------:R-:W-:Y:S01]  /*17650*/  PRMT R115, R16, 0x7632, R115 ;  /* 0x0000763210737816 */ /* 0x000fe20000000073 */
[----:B------:R-:W-:Y:S01]  /*17660*/  IMAD.MOV.U32 R16, RZ, RZ, R12 ;  /* 0x000000ffff107224 */ /* 0x000fe200078e000c */
[----:B------:R-:W-:Y:S01]  /*17670*/  @!P1 PRMT R121, R113, 0x5410, RZ ;  /* 0x0000541071799816 */ /* 0x000fe200000000ff */
[----:B------:R-:W-:Y:S01]  /*17680*/  @!P2 HADD2 R163, -R117.H0_H0, -RZ.H0_H0 ;  /* 0xa00000ff75a3a230 */ /* 0x000fe20000000900 */
[----:B------:R-:W-:Y:S01]  /*17690*/  ISETP.GE.U32.AND P1, PT, R199, R10, PT ;  /* 0x0000000ac700720c */ /* 0x000fe20003f26070 */
[----:B------:R-:W-:Y:S01]  /*176a0*/  IMAD.MOV.U32 R10, RZ, RZ, R21 ;  /* 0x000000ffff0a7224 */ /* 0x000fe200078e0015 */
[----:B------:R-:W-:Y:S01]  /*176b0*/  LOP3.LUT R0, R0, 0xffff, RZ, 0xc0, !PT ;  /* 0x0000ffff00007812 */ /* 0x000fe200078ec0ff */
[----:B------:R3:W1:Y:S01]  /*176c0*/  MUFU.EX2 R12, R180 ;  /* 0x000000b4000c7308 */ /* 0x0006620000000800 */
[----:B------:R-:W-:Y:S01]  /*176d0*/  @!P6 HADD2 R164, -R115.H0_H0, -RZ.H0_H0 ;  /* 0xa00000ff73a4e230 */ /* 0x000fe20000000900 */
[----:B------:R-:W-:-:S02]  /*176e0*/  PRMT R114, R17, 0x7610, R114 ;  /* 0x0000761011727816 */ /* 0x000fc40000000072 */
[----:B------:R-:W-:-:S03]  /*176f0*/  PRMT R113, R17, 0x7632, R113 ;  /* 0x0000763211717816 */ /* 0x000fc60000000071 */
[----:B------:R-:W-:Y:S02]  /*17700*/  @!P5 HADD2 R165, -R114.H0_H0, -RZ.H0_H0 ;  /* 0xa00000ff72a5d230 */ /* 0x000fe40000000900 */
[----:B---3--:R-:W-:Y:S01]  /*17710*/  IMAD.MOV.U32 R180, RZ, RZ, R16 ;  /* 0x000000ffffb47224 */ /* 0x008fe200078e0010 */
[----:B------:R-:W-:Y:S02]  /*17720*/  PRMT R16, R117, 0x5410, R115 ;  /* 0x0000541075107816 */ /* 0x000fe40000000073 */
[----:B------:R-:W-:Y:S02]  /*17730*/  @!P2 PRMT R117, R163, 0x5410, RZ ;  /* 0x00005410a375a816 */ /* 0x000fe400000000ff */
[----:B------:R-:W-:Y:S01]  /*17740*/  ISETP.GE.U32.AND P2, PT, R199, R0, PT ;  /* 0x00000000c700720c */ /* 0x000fe20003f46070 */
[----:B------:R-:W-:Y:S01]  /*17750*/  IMAD.MOV.U32 R0, RZ, RZ, R10 ;  /* 0x000000ffff007224 */ /* 0x000fe200078e000a */
[----:B------:R-:W-:Y:S01]  /*17760*/  @!P6 PRMT R115, R164, 0x5410, RZ ;  /* 0x00005410a473e816 */ /* 0x000fe200000000ff */
[----:B------:R3:W4:Y:S01]  /*17770*/  MUFU.EX2 R10, R182 ;  /* 0x000000b6000a7308 */ /* 0x0007220000000800 */
[----:B------:R-:W2:Y:S01]  /*17780*/  LDL.LU R163, [R1+0x1e4] ;  /* 0x0001e40001a37983 */ /* 0x000ea20000300800 */
[----:B---3--:R-:W-:-:S03]  /*17790*/  IMAD.MOV.U32 R182, RZ, RZ, R178 ;  /* 0x000000ffffb67224 */ /* 0x008fc600078e00b2 */
[----:B------:R-:W3:Y:S01]  /*177a0*/  LDL.LU R178, [R1+0x500] ;  /* 0x0005000001b27983 */ /* 0x000ee20000300800 */
[----:B------:R-:W-:Y:S02]  /*177b0*/  IMAD.MOV.U32 R164, RZ, RZ, R182 ;  /* 0x000000ffffa47224 */ /* 0x000fe400078e00b6 */
[----:B------:R-:W-:Y:S02]  /*177c0*/  IMAD.MOV.U32 R182, RZ, RZ, R19 ;  /* 0x000000ffffb67224 */ /* 0x000fe400078e0013 */
[----:B------:R1:W-:Y:S02]  /*177d0*/  MUFU.EX2 R19, R250 ;  /* 0x000000fa00137308 */ /* 0x0003e40000000800 */
[----:B-1----:R-:W-:Y:S01]  /*177e0*/  IMAD.MOV.U32 R250, RZ, RZ, R22 ;  /* 0x000000fffffa7224 */ /* 0x002fe200078e0016 */
[----:B------:R-:W-:Y:S02]  /*177f0*/  PRMT R22, R114, 0x5410, R113 ;  /* 0x0000541072167816 */ /* 0x000fe40000000071 */
[----:B------:R-:W-:Y:S01]  /*17800*/  @!P5 PRMT R114, R165, 0x5410, RZ ;  /* 0x00005410a572d816 */ /* 0x000fe200000000ff */
[----:B------:R-:W-:-:S02]  /*17810*/  IMAD.MOV.U32 R165, RZ, RZ, R26 ;  /* 0x000000ffffa57224 */ /* 0x000fc400078e001a */
[----:B------:R1:W-:Y:S02]  /*17820*/  MUFU.EX2 R26, R251 ;  /* 0x000000fb001a7308 */ /* 0x0003e40000000800 */
[----:B-1----:R-:W-:Y:S02]  /*17830*/  IMAD.MOV.U32 R251, RZ, RZ, R0 ;  /* 0x000000fffffb7224 */ /* 0x002fe400078e0000 */
[----:B------:R-:W-:Y:S01]  /*17840*/  FADD.FTZ R0, R12, R18 ;  /* 0x000000120c007221 */ /* 0x000fe20000010000 */
[----:B------:R-:W-:-:S03]  /*17850*/  IMAD.MOV.U32 R18, RZ, RZ, R20 ;  /* 0x000000ffff127224 */ /* 0x000fc600078e0014 */
[----:B------:R1:W-:Y:S01]  /*17860*/  MUFU.EX2 R20, R118 ;  /* 0x0000007600147308 */ /* 0x0003e20000000800 */
[----:B----4-:R-:W-:Y:S02]  /*17870*/  IMAD.MOV.U32 R17, RZ, RZ, R187 ;  /* 0x000000ffff117224 */ /* 0x010fe400078e00bb */
[----:B------:R-:W4:Y:S04]  /*17880*/  LDL.LU R187, [R1+0x4fc] ;  /* 0x0004fc0001bb7983 */ /* 0x000f280000300800 */
[----:B-1----:R-:W2:Y:S01]  /*17890*/  LDL.LU R118, [R1+0x4f8] ;  /* 0x0004f80001767983 */ /* 0x002ea20000300800 */
[C---:B------:R-:W-:Y:S02]  /*178a0*/  PRMT R112, R11.reuse, 0x7610, R112 ;  /* 0x000076100b707816 */ /* 0x040fe40000000070 */
[----:B------:R-:W-:Y:S01]  /*178b0*/  PRMT R111, R11, 0x7632, R111 ;  /* 0x000076320b6f7816 */ /* 0x000fe2000000006f */
[C---:B------:R-:W-:Y:S01]  /*178c0*/  FADD.FTZ R11, R10.reuse, R0 ;  /* 0x000000000a0b7221 */ /* 0x040fe20000010000 */
[----:B------:R-:W-:Y:S01]  /*178d0*/  F2FP.F16.F32.PACK_AB R0, R10, R12 ;  /* 0x0000000c0a00723e */ /* 0x000fe200000000ff */
[----:B------:R-:W-:-:S02]  /*178e0*/  @!P3 HADD2 R167, -R112.H0_H0, -RZ.H0_H0 ;  /* 0xa00000ff70a7b230 */ /* 0x000fc40000000900 */
[----:B------:R-:W-:Y:S01]  /*178f0*/  IMAD.MOV.U32 R12, RZ, RZ, R251 ;  /* 0x000000ffff0c7224 */ /* 0x000fe200078e00fb */
[----:B------:R-:W-:Y:S01]  /*17900*/  PRMT R110, R0, 0x7610, R110 ;  /* 0x00007610006e7816 */ /* 0x000fe2000000006e */
[----:B------:R-:W-:Y:S01]  /*17910*/  IMAD.MOV.U32 R251, RZ, RZ, R250 ;  /* 0x000000fffffb7224 */ /* 0x000fe200078e00fa */
[----:B------:R-:W-:Y:S01]  /*17920*/  PRMT R250, R112, 0x5410, R111 ;  /* 0x0000541070fa7816 */ /* 0x000fe2000000006f */
[----:B------:R1:W3:Y:S01]  /*17930*/  MUFU.EX2 R21, R247 ;  /* 0x000000f700157308 */ /* 0x0002e20000000800 */
[----:B------:R-:W-:Y:S01]  /*17940*/  @!P3 PRMT R112, R167, 0x5410, RZ ;  /* 0x00005410a770b816 */ /* 0x000fe200000000ff */
[----:B------:R-:W-:Y:S01]  /*17950*/  IMAD.MOV.U32 R167, RZ, RZ, R17 ;  /* 0x000000ffffa77224 */ /* 0x000fe200078e0011 */
[----:B------:R-:W-:Y:S01]  /*17960*/  PRMT R105, R0, 0x7632, R105 ;  /* 0x0000763200697816 */ /* 0x000fe20000000069 */
[----:B------:R-:W-:Y:S02]  /*17970*/  @!P1 HADD2 R174, -R110.H0_H0, -RZ.H0_H0 ;  /* 0xa00000ff6eae9230 */ /* 0x000fe40000000900 */
[----:B------:R-:W-:-:S02]  /*17980*/  VIADD R0, R7, 0x3 ;  /* 0x0000000307007836 */ /* 0x000fc40000000000 */
[----:B------:R1:W-:Y:S01]  /*17990*/  MUFU.EX2 R17, R201 ;  /* 0x000000c900117308 */ /* 0x0003e20000000800 */
[----:B------:R-:W-:Y:S01]  /*179a0*/  @!P0 HADD2 R173, -R105.H0_H0, -RZ.H0_H0 ;  /* 0xa00000ff69ad8230 */ /* 0x000fe20000000900 */
[----:B-1----:R-:W-:Y:S01]  /*179b0*/  PRMT R247, R204, 0x7610, R247 ;  /* 0x00007610ccf77816 */ /* 0x002fe200000000f7 */
[----:B------:R-:W-:-:S05]  /*179c0*/  IMAD.MOV.U32 R201, RZ, RZ, R16 ;  /* 0x000000ffffc97224 */ /* 0x000fca00078e0010 */
[----:B------:R1:W-:Y:S01]  /*179d0*/  MUFU.EX2 R16, R224 ;  /* 0x000000e000107308 */ /* 0x0003e20000000800 */
[----:B------:R-:W-:Y:S02]  /*179e0*/  LOP3.LUT R0, R129, R3, R0, 0x96, !PT ;  /* 0x0000000381007212 */ /* 0x000fe400078e9600 */
[----:B-1----:R-:W-:Y:S02]  /*179f0*/  PRMT R224, R247, 0x7610, R224 ;  /* 0x00007610f7e07816 */ /* 0x002fe400000000e0 */
[----:B------:R-:W-:Y:S02]  /*17a00*/  PRMT R247, R110, 0x5410, R105 ;  /* 0x000054106ef77816 */ /* 0x000fe40000000069 */
[----:B------:R-:W-:Y:S01]  /*17a10*/  @!P1 PRMT R110, R174, 0x5410, RZ ;  /* 0x00005410ae6e9816 */ /* 0x000fe200000000ff */
[----:B------:R-:W-:Y:S01]  /*17a20*/  IMAD.MOV.U32 R174, RZ, RZ, R18 ;  /* 0x000000ffffae7224 */ /* 0x000fe200078e0012 */
[----:B------:R-:W-:Y:S01]  /*17a30*/  @!P0 PRMT R105, R173, 0x5410, RZ ;  /* 0x00005410ad698816 */ /* 0x000fe200000000ff */
[----:B------:R1:W-:Y:S01]  /*17a40*/  MUFU.EX2 R18, R225 ;  /* 0x000000e100127308 */ /* 0x0003e20000000800 */
[----:B------:R-:W-:-:S02]  /*17a50*/  IMAD.MOV.U32 R173, RZ, RZ, R201 ;  /* 0x000000ffffad7224 */ /* 0x000fc400078e00c9 */
[----:B------:R-:W-:Y:S02]  /*17a60*/  IMAD.MOV.U32 R201, RZ, RZ, R164 ;  /* 0x000000ffffc97224 */ /* 0x000fe400078e00a4 */
[----:B------:R-:W-:Y:S02]  /*17a70*/  IMAD.MOV.U32 R164, RZ, RZ, R180 ;  /* 0x000000ffffa47224 */ /* 0x000fe400078e00b4 */
[----:B------:R-:W-:Y:S02]  /*17a80*/  IMAD.MOV.U32 R180, RZ, RZ, R14 ;  /* 0x000000ffffb47224 */ /* 0x000fe400078e000e */
[----:B-1----:R-:W-:Y:S02]  /*17a90*/  IMAD.MOV.U32 R225, RZ, RZ, R174 ;  /* 0x000000ffffe17224 */ /* 0x002fe400078e00ae */
[----:B------:R-:W-:Y:S02]  /*17aa0*/  IMAD.MOV.U32 R174, RZ, RZ, R167 ;  /* 0x000000ffffae7224 */ /* 0x000fe400078e00a7 */
[----:B------:R-:W-:-:S02]  /*17ab0*/  IMAD.MOV.U32 R167, RZ, RZ, R15 ;  /* 0x000000ffffa77224 */ /* 0x000fc400078e000f */
[----:B------:R-:W-:-:S04]  /*17ac0*/  IMAD.WIDE.U32 R14, R0, -0x326172a9, RZ ;  /* 0xcd9e8d57000e7825 */ /* 0x000fc800078e00ff */
[----:B------:R-:W-:Y:S02]  /*17ad0*/  @!P4 HADD2 R166, -R113.H0_H0, -RZ.H0_H0 ;  /* 0xa00000ff71a6c230 */ /* 0x000fe40000000900 */
[----:B------:R-:W-:Y:S01]  /*17ae0*/  IMAD.MOV.U32 R0, RZ, RZ, R12 ;  /* 0x000000ffff007224 */ /* 0x000fe200078e000c */
[----:B------:R-:W-:Y:S02]  /*17af0*/  LOP3.LUT R12, R15, R215, R196, 0x96, !PT ;  /* 0x000000d70f0c7212 */ /* 0x000fe400078e96c4 */
[----:B------:R1:W3:Y:S01]  /*17b00*/  MUFU.EX2 R15, R226 ;  /* 0x000000e2000f7308 */ /* 0x0002e20000000800 */
[----:B------:R-:W-:Y:S01]  /*17b10*/  @!P4 PRMT R113, R166, 0x5410, RZ ;  /* 0x00005410a671c816 */ /* 0x000fe200000000ff */
[----:B------:R-:W-:Y:S02]  /*17b20*/  IMAD.MOV.U32 R166, RZ, RZ, R22 ;  /* 0x000000ffffa67224 */ /* 0x000fe400078e0016 */
[----:B------:R-:W-:Y:S01]  /*17b30*/  IMAD.MOV.U32 R22, RZ, RZ, R30 ;  /* 0x000000ffff167224 */ /* 0x000fe200078e001e */
[----:B-1----:R-:W-:-:S02]  /*17b40*/  PRMT R226, R224, 0x7610, R226 ;  /* 0x00007610e0e27816 */ /* 0x002fc400000000e2 */
[----:B---3--:R-:W-:Y:S02]  /*17b50*/  F2FP.F16.F32.PACK_AB R24, R19, R21 ;  /* 0x000000151318723e */ /* 0x008fe400000000ff */
[----:B------:R-:W-:Y:S02]  /*17b60*/  LOP3.LUT R14, R79, R214, R14, 0x96, !PT ;  /* 0x000000d64f0e7212 */ /* 0x000fe400078e960e */
[----:B------:R-:W-:Y:S02]  /*17b70*/  F2FP.F16.F32.PACK_AB R25, R15, R18 ;  /* 0x000000120f19723e */ /* 0x000fe400000000ff */
[----:B------:R-:W-:Y:S01]  /*17b80*/  F2FP.F16.F32.PACK_AB R23, R16, R17 ;  /* 0x000000111017723e */ /* 0x000fe200000000ff */
[----:B------:R-:W-:Y:S02]  /*17b90*/  IMAD.MOV.U32 R30, RZ, RZ, R205 ;  /* 0x000000ffff1e7224 */ /* 0x000fe400078e00cd */
[----:B------:R-:W-:Y:S01]  /*17ba0*/  @!P2 HADD2 R172, -R111.H0_H0, -RZ.H0_H0 ;  /* 0xa00000ff6faca230 */ /* 0x000fe20000000900 */
[----:B------:R-:W-:Y:S01]  /*17bb0*/  PRMT R104, R24, 0x7610, R104 ;  /* 0x0000761018687816 */ /* 0x000fe20000000068 */
[----:B------:R-:W3:Y:S03]  /*17bc0*/  LDL.LU.64 R204, [R1+0x58] ;  /* 0x0000580001cc7983 */ /* 0x000ee60000300a00 */
[----:B------:R-:W-:Y:S01]  /*17bd0*/  @!P2 PRMT R111, R172, 0x5410, RZ ;  /* 0x00005410ac6fa816 */ /* 0x000fe200000000ff */
[----:B------:R-:W1:Y:S01]  /*17be0*/  MUFU.EX2 R30, R30 ;  /* 0x0000001e001e7308 */ /* 0x000e620000000800 */
[----:B------:R-:W-:Y:S01]  /*17bf0*/  PRMT R103, R24, 0x7632, R103 ;  /* 0x0000763218677816 */ /* 0x000fe20000000067 */
[----:B------:R-:W-:-:S03]  /*17c00*/  IMAD.MOV.U32 R24, RZ, RZ, R251 ;  /* 0x000000ffff187224 */ /* 0x000fc600078e00fb */
[----:B------:R-:W-:Y:S01]  /*17c10*/  PRMT R251, R104, 0x5410, R103 ;  /* 0x0000541068fb7816 */ /* 0x000fe20000000067 */
[----:B--2---:R-:W-:Y:S02]  /*17c20*/  IMAD.MOV.U32 R10, RZ, RZ, R118 ;  /* 0x000000ffff0a7224 */ /* 0x004fe400078e0076 */
[----:B------:R-:W2:Y:S02]  /*17c30*/  LDL.LU R118, [R1+0x4f4] ;  /* 0x0004f40001767983 */ /* 0x000ea40000300800 */
[----:B------:R-:W-:Y:S02]  /*17c40*/  IMAD.MOV.U32 R224, RZ, RZ, R10 ;  /* 0x000000ffffe07224 */ /* 0x000fe400078e000a */
[----:B------:R-:W-:Y:S01]  /*17c50*/  FADD.FTZ R10, R21, R13 ;  /* 0x0000000d150a7221 */ /* 0x000fe20000010000 */
[----:B------:R-:W-:Y:S02]  /*17c60*/  IMAD.MOV.U32 R13, RZ, RZ, R0 ;  /* 0x000000ffff0d7224 */ /* 0x000fe400078e0000 */
[----:B------:R-:W-:Y:S01]  /*17c70*/  FADD.FTZ R0, R17, R11 ;  /* 0x0000000b11007221 */ /* 0x000fe20000010000 */
[----:B------:R-:W-:Y:S01]  /*17c80*/  FADD.FTZ R10, R19, R10 ;  /* 0x0000000a130a7221 */ /* 0x000fe20000010000 */
[----:B------:R-:W-:-:S02]  /*17c90*/  IMAD.MOV.U32 R11, RZ, RZ, R22 ;  /* 0x000000ffff0b7224 */ /* 0x000fc400078e0016 */
[----:B------:R-:W-:Y:S01]  /*17ca0*/  FADD.FTZ R0, R16, R0 ;  /* 0x0000000010007221 */ /* 0x000fe20000010000 */
[----:B------:R-:W-:Y:S01]  /*17cb0*/  FADD.FTZ R10, R26, R10 ;  /* 0x0000000a1a0a7221 */ /* 0x000fe20000010000 */
[----:B------:R-:W-:Y:S02]  /*17cc0*/  F2FP.F16.F32.PACK_AB R26, R20, R26 ;  /* 0x0000001a141a723e */ /* 0x000fe400000000ff */
[----:B------:R-:W-:Y:S01]  /*17cd0*/  FADD.FTZ R0, R18, R0 ;  /* 0x0000000012007221 */ /* 0x000fe20000010000 */
[----:B------:R-:W-:Y:S01]  /*17ce0*/  FADD.FTZ R22, R20, R10 ;  /* 0x0000000a14167221 */ /* 0x000fe20000010000 */
[----:B------:R-:W-:Y:S02]  /*17cf0*/  IMAD.MOV.U32 R20, RZ, RZ, R11 ;  /* 0x000000ffff147224 */ /* 0x000fe400078e000b */
[----:B------:R-:W-:-:S04]  /*17d00*/  IMAD.WIDE.U32 R10, R12, -0x2daee0ad, RZ ;  /* 0xd2511f530c0a7825 */ /* 0x000fc800078e00ff */
[----:B------:R-:W-:Y:S01]  /*17d10*/  FADD.FTZ R21, R15, R0 ;  /* 0x000000000f157221 */ /* 0x000fe20000010000 */
[----:B------:R-:W-:Y:S01]  /*17d20*/  LOP3.LUT R0, R11, R216, R238, 0x96, !PT ;  /* 0x000000d80b007212 */ /* 0x000fe200078e96ee */
[----:B------:R-:W-:Y:S02]  /*17d30*/  IMAD.MOV.U32 R19, RZ, RZ, R13 ;  /* 0x000000ffff137224 */ /* 0x000fe400078e000d */
[----:B------:R-:W-:-:S04]  /*17d40*/  IMAD.WIDE.U32 R14, R14, -0x2daee0ad, RZ ;  /* 0xd2511f530e0e7825 */ /* 0x000fc800078e00ff */
[----:B------:R-:W-:-:S05]  /*17d50*/  IMAD.WIDE.U32 R12, R0, -0x326172a9, RZ ;  /* 0xcd9e8d57000c7825 */ /* 0x000fca00078e00ff */
[----:B------:R-:W-:Y:S02]  /*17d60*/  LOP3.LUT R0, R13, R211, R78, 0x96, !PT ;  /* 0x000000d30d007212 */ /* 0x000fe400078e964e */
[----:B------:R-:W-:-:S05]  /*17d70*/  LOP3.LUT R13, R15, R221, R10, 0x96, !PT ;  /* 0x000000dd0f0d7212 */ /* 0x000fca00078e960a */
[----:B------:R-:W-:-:S04]  /*17d80*/  IMAD.WIDE.U32 R16, R13, -0x326172a9, RZ ;  /* 0xcd9e8d570d107825 */ /* 0x000fc800078e00ff */
[----:B------:R-:W-:Y:S01]  /*17d90*/  IMAD.WIDE.U32 R10, R0, -0x2daee0ad, RZ ;  /* 0xd2511f53000a7825 */ /* 0x000fe200078e00ff */
[----:B------:R-:W-:-:S04]  /*17da0*/  LOP3.LUT R0, R17, R220, R12, 0x96, !PT ;  /* 0x000000dc11007212 */ /* 0x000fc800078e960c */
[----:B------:R-:W-:Y:S01]  /*17db0*/  LOP3.LUT R11, R11, R219, R14, 0x96, !PT ;  /* 0x000000db0b0b7212 */ /* 0x000fe200078e960e */
[----:B------:R-:W-:-:S05]  /*17dc0*/  IMAD.WIDE.U32 R14, R0, -0x2daee0ad, RZ ;  /* 0xd2511f53000e7825 */ /* 0x000fca00078e00ff */
        /* <DEDUP_REMOVED lines=13> */
[----:B------:R-:W-:Y:S02]  /*17ea0*/  LOP3.LUT R0, R10, 0xff, RZ, 0xc0, !PT ;  /* 0x000000ff0a007812 */ /* 0x000fe400078ec0ff */
[----:B------:R-:W-:Y:S01]  /*17eb0*/  PRMT R18, R226, 0x7610, R18 ;  /* 0x00007610e2127816 */ /* 0x000fe20000000012 */
[----:B------:R-:W-:Y:S01]  /*17ec0*/  IMAD.MOV.U32 R226, RZ, RZ, R166 ;  /* 0x000000ffffe27224 */ /* 0x000fe200078e00a6 */
[----:B------:R-:W-:Y:S01]  /*17ed0*/  ISETP.GE.U32.AND P2, PT, R199, R0, PT ;  /* 0x00000000c700720c */ /* 0x000fe20003f46070 */
[----:B------:R-:W-:Y:S01]  /*17ee0*/  IMAD.MOV.U32 R17, RZ, RZ, R20 ;  /* 0x000000ffff117224 */ /* 0x000fe200078e0014 */
[----:B------:R-:W-:Y:S01]  /*17ef0*/  SHF.R.U32.HI R0, RZ, 0x10, R10 ;  /* 0x00000010ff007819 */ /* 0x000fe2000001160a */
[----:B------:R-:W-:Y:S01]  /*17f00*/  IMAD.MOV.U32 R166, RZ, RZ, R27 ;  /* 0x000000ffffa67224 */ /* 0x000fe200078e001b */
[----:B------:R-:W-:Y:S01]  /*17f10*/  LOP3.LUT R20, R10, 0xffff, RZ, 0xc0, !PT ;  /* 0x0000ffff0a147812 */ /* 0x000fe200078ec0ff */
[----:B------:R-:W4:Y:S01]  /*17f20*/  MUFU.EX2 R27, R243 ;  /* 0x000000f3001b7308 */ /* 0x000f220000000800 */
[----:B------:R-:W-:-:S02]  /*17f30*/  LOP3.LUT R13, R13, R218, R16, 0x96, !PT ;  /* 0x000000da0d0d7212 */ /* 0x000fc400078e9610 */
[----:B------:R-:W-:Y:S02]  /*17f40*/  SHF.R.U32.HI R10, RZ, 0x18, R10 ;  /* 0x00000018ff0a7819 */ /* 0x000fe4000001160a */
[----:B------:R-:W-:Y:S02]  /*17f50*/  LOP3.LUT R0, R0, 0xff, RZ, 0xc0, !PT ;  /* 0x000000ff00007812 */ /* 0x000fe400078ec0ff */
[----:B------:R-:W-:Y:S01]  /*17f60*/  ISETP.GE.U32.AND P6, PT, R199, R10, PT ;  /* 0x0000000ac700720c */ /* 0x000fe20003fc6070 */
[----:B------:R3:W4:Y:S01]  /*17f70*/  MUFU.EX2 R16, R246 ;  /* 0x000000f600107308 */ /* 0x0007220000000800 */
[----:B------:R-:W-:Y:S01]  /*17f80*/  IMAD.WIDE.U32 R10, R13, -0x2daee0ad, RZ ;  /* 0xd2511f530d0a7825 */ /* 0x000fe200078e00ff */
[----:B------:R-:W-:Y:S02]  /*17f90*/  LOP3.LUT R12, R12, 0xff, RZ, 0xc0, !PT ;  /* 0x000000ff0c0c7812 */ /* 0x000fe400078ec0ff */
[----:B------:R-:W-:Y:S02]  /*17fa0*/  ISETP.GE.U32.AND P1, PT, R199, R0, PT ;  /* 0x00000000c700720c */ /* 0x000fe40003f26070 */
[----:B------:R-:W-:-:S02]  /*17fb0*/  LOP3.LUT R0, R11, R223, R14, 0x96, !PT ;  /* 0x000000df0b007212 */ /* 0x000fc400078e960e */
[----:B------:R-:W-:Y:S01]  /*17fc0*/  ISETP.GE.U32.AND P5, PT, R199, R12, PT ;  /* 0x0000000cc700720c */ /* 0x000fe20003fa6070 */
[----:B-1----:R-:W-:Y:S01]  /*17fd0*/  FADD.FTZ R12, R30, R22 ;  /* 0x000000161e0c7221 */ /* 0x002fe20000010000 */
[----:B------:R-:W-:Y:S01]  /*17fe0*/  PRMT R84, R18, 0x7610, R84 ;  /* 0x0000761012547816 */ /* 0x000fe20000000054 */
[----:B---3--:R-:W-:Y:S01]  /*17ff0*/  IMAD.MOV.U32 R246, RZ, RZ, R17 ;  /* 0x000000fffff67224 */ /* 0x008fe200078e0011 */
[----:B------:R-:W-:Y:S01]  /*18000*/  LOP3.LUT R17, R10, 0xffff, RZ, 0xc0, !PT ;  /* 0x0000ffff0a117812 */ /* 0x000fe200078ec0ff */
[----:B------:R-:W-:-:S04]  /*18010*/  IMAD.MOV.U32 R11, RZ, RZ, R19 ;  /* 0x000000ffff0b7224 */ /* 0x000fc800078e0013 */
[----:B------:R-:W-:Y:S02]  /*18020*/  IMAD.MOV.U32 R22, RZ, RZ, R11 ;  /* 0x000000ffff167224 */ /* 0x000fe400078e000b */
[--C-:B----4-:R-:W-:Y:S01]  /*18030*/  FADD.FTZ R11, R27, R21.reuse ;  /* 0x000000151b0b7221 */ /* 0x110fe20000010000 */
[----:B------:R-:W-:Y:S01]  /*18040*/  PRMT R21, R84, 0x7610, R21 ;  /* 0x0000761054157816 */ /* 0x000fe20000000015 */
[----:B------:R1:W3:Y:S02]  /*18050*/  MUFU.EX2 R15, R119 ;  /* 0x00000077000f7308 */ /* 0x0002e40000000800 */
[----:B------:R-:W-:Y:S01]  /*18060*/  FADD.FTZ R84, R16, R11 ;  /* 0x0000000b10547221 */ /* 0x000fe20000010000 */
[----:B------:R-:W-:Y:S01]  /*18070*/  SHF.R.U32.HI R11, RZ, 0x8, R20 ;  /* 0x00000008ff0b7819 */ /* 0x000fe20000011614 */
[----:B------:R-:W-:Y:S02]  /*18080*/  IMAD.MOV.U32 R20, RZ, RZ, R178 ;  /* 0x000000ffff147224 */ /* 0x000fe400078e00b2 */
[----:B------:R-:W-:-:S05]  /*18090*/  @!P4 HADD2 R176, -R104.H0_H0, -RZ.H0_H0 ;  /* 0xa00000ff68b0c230 */ /* 0x000fca0000000900 */
[----:B------:R-:W-:Y:S01]  /*180a0*/  @!P4 PRMT R104, R176, 0x5410, RZ ;  /* 0x00005410b068c816 */ /* 0x000fe200000000ff */
[----:B-1----:R-:W4:Y:S04]  /*180b0*/  LDL.LU R119, [R1+0x4f0] ;  /* 0x0004f00001777983 */ /* 0x002f280000300800 */
[----:B------:R1:W2:Y:S01]  /*180c0*/  LDL.LU R178, [R1+0x4ec] ;  /* 0x0004ec0001b27983 */ /* 0x0002a20000300800 */
[----:B------:R-:W-:Y:S02]  /*180d0*/  PRMT R176, R21, 0x7610, R176 ;  /* 0x0000761015b07816 */ /* 0x000fe400000000b0 */
[----:B------:R3:W1:Y:S02]  /*180e0*/  MUFU.EX2 R21, R179 ;  /* 0x000000b300157308 */ /* 0x0006640000000800 */
[----:B---3--:R3:W3:Y:S01]  /*180f0*/  LDL.LU R179, [R1+0x4e8] ;  /* 0x0004e80001b37983 */ /* 0x0086e20000300800 */
[----:B------:R-:W-:Y:S01]  /*18100*/  LOP3.LUT R11, R11, 0xffff, RZ, 0xc0, !PT ;  /* 0x0000ffff0b0b7812 */ /* 0x000fe200078ec0ff */
[----:B------:R-:W-:Y:S01]  /*18110*/  @!P3 HADD2 R177, -R103.H0_H0, -RZ.H0_H0 ;  /* 0xa00000ff67b1b230 */ /* 0x000fe20000000900 */
[----:B------:R-:W-:-:S02]  /*18120*/  PRMT R102, R23, 0x7632, R102 ;  /* 0x0000763217667816 */ /* 0x000fc40000000066 */
[----:B------:R-:W-:Y:S02]  /*18130*/  ISETP.GE.U32.AND P4, PT, R199, R11, PT ;  /* 0x0000000bc700720c */ /* 0x000fe40003f86070 */
[----:B------:R-:W-:Y:S02]  /*18140*/  LOP3.LUT R13, R10, 0xff, RZ, 0xc0, !PT ;  /* 0x000000ff0a0d7812 */ /* 0x000fe400078ec0ff */
[----:B------:R-:W-:Y:S01]  /*18150*/  PRMT R11, R176, 0x7610, R11 ;  /* 0x00007610b00b7816 */ /* 0x000fe2000000000b */
[----:B------:R-:W-:Y:S01]  /*18160*/  IMAD.MOV.U32 R176, RZ, RZ, R20 ;  /* 0x000000ffffb07224 */ /* 0x000fe200078e0014 */
[----:B------:R-:W-:Y:S01]  /*18170*/  PRMT R101, R23, 0x7610, R101 ;  /* 0x0000761017657816 */ /* 0x000fe20000000065 */
[----:B------:R1:W3:Y:S01]  /*18180*/  MUFU.EX2 R20, R185 ;  /* 0x000000b900147308 */ /* 0x0002e20000000800 */
[----:B------:R-:W-:Y:S02]  /*18190*/  SHF.R.U32.HI R14, RZ, 0x10, R10 ;  /* 0x00000010ff0e7819 */ /* 0x000fe4000001160a */
[----:B------:R-:W-:-:S02]  /*181a0*/  @!P3 PRMT R103, R177, 0x5410, RZ ;  /* 0x00005410b167b816 */ /* 0x000fc400000000ff */
[----:B------:R-:W-:Y:S02]  /*181b0*/  SHF.R.U32.HI R10, RZ, 0x18, R10 ;  /* 0x00000018ff0a7819 */ /* 0x000fe4000001160a */
[----:B------:R-:W-:Y:S01]  /*181c0*/  ISETP.GE.U32.AND P3, PT, R199, R13, PT ;  /* 0x0000000dc700720c */ /* 0x000fe20003f66070 */
[----:B------:R-:W-:Y:S01]  /*181d0*/  IMAD.MOV.U32 R13, RZ, RZ, R246 ;  /* 0x000000ffff0d7224 */ /* 0x000fe200078e00f6 */
[----:B------:R-:W-:Y:S01]  /*181e0*/  PRMT R246, R101, 0x5410, R102 ;  /* 0x0000541065f67816 */ /* 0x000fe20000000066 */
[----:B------:R-:W-:Y:S01]  /*181f0*/  FADD.FTZ R12, R15, R12 ;  /* 0x0000000c0f0c7221 */ /* 0x000fe20000010000 */
[----:B------:R-:W-:-:S03]  /*18200*/  PRMT R243, R11, 0x7610, R243 ;  /* 0x000076100bf37816 */ /* 0x000fc600000000f3 */
[----:B-1----:R-:W-:Y:S01]  /*18210*/  FADD.FTZ R11, R21, R12 ;  /* 0x0000000c150b7221 */ /* 0x002fe20000010000 */
[----:B------:R-:W4:Y:S01]  /*18220*/  LDL.LU R185, [R1+0x4e4] ;  /* 0x0004e40001b97983 */ /* 0x000f220000300800 */
[----:B--2---:R-:W-:-:S05]  /*18230*/  @!P0 HADD2 R178, -R102.H0_H0, -RZ.H0_H0 ;  /* 0xa00000ff66b28230 */ /* 0x004fca0000000900 */
[----:B------:R-:W-:Y:S02]  /*18240*/  @!P0 PRMT R102, R178, 0x5410, RZ ;  /* 0x00005410b2668816 */ /* 0x000fe400000000ff */
[----:B------:R-:W-:Y:S02]  /*18250*/  ISETP.GE.U32.AND P0, PT, R199, R10, PT ;  /* 0x0000000ac700720c */ /* 0x000fe40003f06070 */
[----:B------:R-:W-:-:S04]  /*18260*/  SHF.R.U32.HI R10, RZ, 0x10, R0 ;  /* 0x00000010ff0a7819 */ /* 0x000fc80000011600 */
[----:B------:R-:W-:Y:S01]  /*18270*/  LOP3.LUT R10, R10, 0xff, RZ, 0xc0, !PT ;  /* 0x000000ff0a0a7812 */ /* 0x000fe200078ec0ff */
[----:B---3--:R-:W-:-:S05]  /*18280*/  @!P5 HADD2 R179, -R101.H0_H0, -RZ.H0_H0 ;  /* 0xa00000ff65b3d230 */ /* 0x008fca0000000900 */
[----:B------:R-:W-:Y:S02]  /*18290*/  @!P5 PRMT R101, R179, 0x5410, RZ ;  /* 0x00005410b365d816 */ /* 0x000fe400000000ff */
[----:B------:R-:W-:Y:S02]  /*182a0*/  ISETP.GE.U32.AND P5, PT, R199, R10, PT ;  /* 0x0000000ac700720c */ /* 0x000fe40003fa6070 */
[----:B------:R-:W-:Y:S01]  /*182b0*/  PRMT R10, R184, 0x7610, R10 ;  /* 0x00007610b80a7816 */ /* 0x000fe2000000000a */
[----:B------:R-:W-:-:S05]  /*182c0*/  FADD.FTZ R184, R20, R11 ;  /* 0x0000000b14b87221 */ /* 0x000fca0000010000 */
[----:B------:R1:W-:Y:S04]  /*182d0*/  STL [R1+0x338], R184 ;  /* 0x000338b801007387 */ /* 0x0003e80000100800 */
[----:B-1----:R-:W2:Y:S01]  /*182e0*/  LDL.LU R184, [R1+0x4e0] ;  /* 0x0004e00001b87983 */ /* 0x002ea20000300800 */
[----:B------:R-:W-:Y:S02]  /*182f0*/  PRMT R100, R26, 0x7610, R100 ;  /* 0x000076101a647816 */ /* 0x000fe40000000064 */
[----:B------:R-:W-:Y:S02]  /*18300*/  F2FP.F16.F32.PACK_AB R11, R20, R21 ;  /* 0x00000015140b723e */ /* 0x000fe400000000ff */
[----:B------:R-:W-:Y:S01]  /*18310*/  PRMT R99, R26, 0x7632, R99 ;  /* 0x000076321a637816 */ /* 0x000fe20000000063 */
[----:B------:R-:W-:Y:S01]  /*18320*/  @!P2 HADD2 R181, -R100.H0_H0, -RZ.H0_H0 ;  /* 0xa00000ff64b5a230 */ /* 0x000fe20000000900 */
[----:B------:R-:W-:-:S02]  /*18330*/  PRMT R21, R10, 0x7610, R21 ;  /* 0x000076100a157816 */ /* 0x000fc40000000015 */
[----:B------:R-:W-:Y:S02]  /*18340*/  LOP3.LUT R10, R0, 0xff, RZ, 0xc0, !PT ;  /* 0x000000ff000a7812 */ /* 0x000fe400078ec0ff */
[----:B------:R-:W-:Y:S02]  /*18350*/  PRMT R20, R243, 0x7610, R20 ;  /* 0x00007610f3147816 */ /* 0x000fe40000000014 */
[----:B------:R-:W-:Y:S02]  /*18360*/  PRMT R243, R100, 0x5410, R99 ;  /* 0x0000541064f37816 */ /* 0x000fe40000000063 */
[----:B------:R-:W-:Y:S02]  /*18370*/  @!P2 PRMT R100, R181, 0x5410, RZ ;  /* 0x00005410b564a816 */ /* 0x000fe400000000ff */
[----:B------:R-:W-:Y:S02]  /*18380*/  ISETP.GE.U32.AND P2, PT, R199, R10, PT ;  /* 0x0000000ac700720c */ /* 0x000fe40003f46070 */
[----:B------:R-:W-:-:S02]  /*18390*/  PRMT R10, R21, 0x7610, R10 ;  /* 0x00007610150a7816 */ /* 0x000fc4000000000a */
[----:B------:R-:W-:Y:S02]  /*183a0*/  PRMT R178, R20, 0x7610, R178 ;  /* 0x0000761014b27816 */ /* 0x000fe400000000b2 */
[----:B----4-:R-:W-:Y:S08]  /*183b0*/  MUFU.EX2 R20, R185 ;  /* 0x000000b900147308 */ /* 0x010ff00000000800 */
[----:B--2---:R1:W-:Y:S02]  /*183c0*/  MUFU.EX2 R21, R184 ;  /* 0x000000b800157308 */ /* 0x0043e40000000800 */
[----:B-1----:R1:W2:Y:S04]  /*183d0*/  LDL.LU R184, [R1+0x4dc] ;  /* 0x0004dc0001b87983 */ /* 0x0022a80000300800 */
[----:B------:R1:W3:Y:S01]  /*183e0*/  LDL.LU R185, [R1+0x4d8] ;  /* 0x0004d80001b97983 */ /* 0x0002e20000300800 */
[----:B------:R-:W-:-:S02]  /*183f0*/  PRMT R240, R10, 0x7610, R240 ;  /* 0x000076100af07816 */ /* 0x000fc400000000f0 */
[----:B------:R-:W-:Y:S02]  /*18400*/  SHF.R.U32.HI R10, RZ, 0x18, R0 ;  /* 0x00000018ff0a7819 */ /* 0x000fe40000011600 */
[----:B------:R-:W-:Y:S01]  /*18410*/  PRMT R12, R178, 0x7610, R12 ;  /* 0x00007610b20c7816 */ /* 0x000fe2000000000c */
[----:B------:R-:W-:Y:S01]  /*18420*/  IMAD.MOV.U32 R178, RZ, RZ, R13 ;  /* 0x000000ffffb27224 */ /* 0x000fe200078e000d */
[----:B------:R-:W-:Y:S01]  /*18430*/  LOP3.LUT R0, R0, 0xffff, RZ, 0xc0, !PT ;  /* 0x0000ffff00007812 */ /* 0x000fe200078ec0ff */
[----:B------:R-:W-:Y:S01]  /*18440*/  IMAD.MOV.U32 R13, RZ, RZ, R22 ;  /* 0x000000ffff0d7224 */ /* 0x000fe200078e0016 */
[C---:B------:R-:W-:Y:S01]  /*18450*/  PRMT R97, R25.reuse, 0x7632, R97 ;  /* 0x0000763219617816 */ /* 0x040fe20000000061 */
[----:B------:R4:W-:Y:S01]  /*18460*/  MUFU.EX2 R22, R187 ;  /* 0x000000bb00167308 */ /* 0x0009e20000000800 */
[----:B------:R-:W-:Y:S02]  /*18470*/  SHF.R.U32.HI R0, RZ, 0x8, R0 ;  /* 0x00000008ff007819 */ /* 0x000fe40000011600 */
[----:B------:R-:W-:-:S02]  /*18480*/  PRMT R98, R25, 0x7610, R98 ;  /* 0x0000761019627816 */ /* 0x000fc40000000062 */
[----:B------:R-:W-:Y:S02]  /*18490*/  LOP3.LUT R0, R0, 0xffff, RZ, 0xc0, !PT ;  /* 0x0000ffff00007812 */ /* 0x000fe400078ec0ff */
[----:B------:R-:W-:Y:S02]  /*184a0*/  PRMT R23, R240, 0x7610, R23 ;  /* 0x00007610f0177816 */ /* 0x000fe40000000017 */
[----:B------:R-:W-:Y:S01]  /*184b0*/  PRMT R85, R12, 0x7610, R85 ;  /* 0x000076100c557816 */ /* 0x000fe20000000055 */
[----:B----4-:R1:W4:Y:S01]  /*184c0*/  LDL.LU R187, [R1+0x4d4] ;  /* 0x0004d40001bb7983 */ /* 0x0103220000300800 */
[----:B------:R-:W-:Y:S01]  /*184d0*/  PRMT R240, R98, 0x5410, R97 ;  /* 0x0000541062f07816 */ /* 0x000fe20000000061 */
[----:B------:R-:W-:-:S05]  /*184e0*/  @!P4 HADD2 R183, -R99.H0_H0, -RZ.H0_H0 ;  /* 0xa00000ff63b7c230 */ /* 0x000fca0000000900 */
[----:B------:R-:W-:Y:S02]  /*184f0*/  @!P4 PRMT R99, R183, 0x5410, RZ ;  /* 0x00005410b763c816 */ /* 0x000fe400000000ff */
[----:B------:R-:W-:Y:S02]  /*18500*/  PRMT R183, R23, 0x7610, R183 ;  /* 0x0000761017b77816 */ /* 0x000fe400000000b7 */
[----:B------:R-:W-:Y:S02]  /*18510*/  ISETP.GE.U32.AND P4, PT, R199, R10, PT ;  /* 0x0000000ac700720c */ /* 0x000fe40003f86070 */
[----:B------:R-:W-:Y:S02]  /*18520*/  LOP3.LUT R10, R14, 0xff, RZ, 0xc0, !PT ;  /* 0x000000ff0e0a7812 */ /* 0x000fe400078ec0ff */
[----:B------:R-:W-:Y:S01]  /*18530*/  PRMT R14, R183, 0x7610, R14 ;  /* 0x00007610b70e7816 */ /* 0x000fe2000000000e */
[----:B------:R-:W-:Y:S02]  /*18540*/  IMAD.MOV.U32 R183, RZ, RZ, R176 ;  /* 0x000000ffffb77224 */ /* 0x000fe400078e00b0 */
[----:B------:R-:W-:-:S02]  /*18550*/  IMAD.MOV.U32 R176, RZ, RZ, R24 ;  /* 0x000000ffffb07224 */ /* 0x000fc400078e0018 */
[----:B------:R-:W-:Y:S02]  /*18560*/  IMAD.MOV.U32 R24, RZ, RZ, R201 ;  /* 0x000000ffff187224 */ /* 0x000fe400078e00c9 */
[----:B------:R-:W-:Y:S02]  /*18570*/  IMAD.MOV.U32 R201, RZ, RZ, R86 ;  /* 0x000000ffffc97224 */ /* 0x000fe400078e0056 */
[----:B------:R-:W-:Y:S01]  /*18580*/  MUFU.EX2 R86, R236 ;  /* 0x000000ec00567308 */ /* 0x000fe20000000800 */
[----:B---3--:R-:W-:-:S05]  /*18590*/  @!P6 HADD2 R185, -R97.H0_H0, -RZ.H0_H0 ;  /* 0xa00000ff61b9e230 */ /* 0x008fca0000000900 */
[----:B------:R-:W-:Y:S02]  /*185a0*/  @!P6 PRMT R97, R185, 0x5410, RZ ;  /* 0x00005410b961e816 */ /* 0x000fe400000000ff */
[----:B------:R-:W-:Y:S02]  /*185b0*/  ISETP.GE.U32.AND P6, PT, R199, R0, PT ;  /* 0x00000000c700720c */ /* 0x000fe40003fc6070 */
[--C-:B------:R-:W-:Y:S02]  /*185c0*/  SHF.R.U32.HI R0, RZ, 0x8, R17.reuse ;  /* 0x00000008ff007819 */ /* 0x100fe40000011611 */
[----:B------:R-:W-:Y:S02]  /*185d0*/  PRMT R17, R85, 0x7610, R17 ;  /* 0x0000761055117816 */ /* 0x000fe40000000011 */
[----:B------:R3:W-:Y:S02]  /*185e0*/  MUFU.EX2 R85, R237 ;  /* 0x000000ed00557308 */ /* 0x0007e40000000800 */
[----:B---3--:R-:W3:Y:S04]  /*185f0*/  LDL.LU R237, [R1+0x4d0] ;  /* 0x0004d00001ed7983 */ /* 0x008ee80000300800 */
[----:B------:R-:W3:Y:S01]  /*18600*/  LDL.LU R236, [R1+0x4cc] ;  /* 0x0004cc0001ec7983 */ /* 0x000ee20000300800 */
[----:B--2---:R-:W-:Y:S01]  /*18610*/  @!P1 HADD2 R184, -R98.H0_H0, -RZ.H0_H0 ;  /* 0xa00000ff62b89230 */ /* 0x004fe20000000900 */
[----:B------:R-:W-:Y:S01]  /*18620*/  MUFU.EX2 R12, R239 ;  /* 0x000000ef000c7308 */ /* 0x000fe20000000800 */
[----:B------:R-:W-:-:S03]  /*18630*/  F2FP.F16.F32.PACK_AB R15, R15, R30 ;  /* 0x0000001e0f0f723e */ /* 0x000fc600000000ff */
[----:B------:R-:W-:Y:S01]  /*18640*/  @!P1 PRMT R98, R184, 0x5410, RZ ;  /* 0x00005410b8629816 */ /* 0x000fe200000000ff */
[----:B------:R-:W-:-:S03]  /*18650*/  IMAD.MOV.U32 R184, RZ, RZ, R13 ;  /* 0x000000ffffb87224 */ /* 0x000fc600078e000d */
[----:B------:R-:W2:Y:S01]  /*18660*/  MUFU.EX2 R13, R233 ;  /* 0x000000e9000d7308 */ /* 0x000ea20000000800 */
[C---:B------:R-:W-:Y:S02]  /*18670*/  PRMT R96, R15.reuse, 0x7610, R96 ;  /* 0x000076100f607816 */ /* 0x040fe40000000060 */
[----:B------:R-:W-:Y:S01]  /*18680*/  PRMT R95, R15, 0x7632, R95 ;  /* 0x000076320f5f7816 */ /* 0x000fe2000000005f */
[----:B------:R-:W-:Y:S02]  /*18690*/  IMAD.MOV.U32 R23, RZ, RZ, R174 ;  /* 0x000000ffff177224 */ /* 0x000fe400078e00ae */
[----:B----4-:R-:W-:Y:S01]  /*186a0*/  @!P2 HADD2 R187, -R96.H0_H0, -RZ.H0_H0 ;  /* 0xa00000ff60bba230 */ /* 0x010fe20000000900 */
[----:B------:R-:W-:Y:S01]  /*186b0*/  LOP3.LUT R0, R0, 0xffff, RZ, 0xc0, !PT ;  /* 0x0000ffff00007812 */ /* 0x000fe200078ec0ff */
[----:B------:R-:W-:Y:S01]  /*186c0*/  IMAD.MOV.U32 R174, RZ, RZ, R87 ;  /* 0x000000ffffae7224 */ /* 0x000fe200078e0057 */
[----:B------:R-:W-:Y:S02]  /*186d0*/  PRMT R15, R14, 0x7610, R15 ;  /* 0x000076100e0f7816 */ /* 0x000fe4000000000f */
[----:B------:R-:W-:Y:S01]  /*186e0*/  PRMT R87, R96, 0x5410, R95 ;  /* 0x0000541060577816 */ /* 0x000fe2000000005f */
[----:B------:R-:W4:Y:S01]  /*186f0*/  MUFU.EX2 R14, R241 ;  /* 0x000000f1000e7308 */ /* 0x000f220000000800 */
[----:B------:R-:W-:-:S02]  /*18700*/  @!P2 PRMT R96, R187, 0x5410, RZ ;  /* 0x00005410bb60a816 */ /* 0x000fc400000000ff */
[C---:B------:R-:W-:Y:S02]  /*18710*/  ISETP.GE.U32.AND P1, PT, R199.reuse, R10, PT ;  /* 0x0000000ac700720c */ /* 0x040fe40003f26070 */
[----:B------:R-:W-:Y:S01]  /*18720*/  ISETP.GE.U32.AND P2, PT, R199, R0, PT ;  /* 0x00000000c700720c */ /* 0x000fe20003f46070 */
[----:B--2---:R-:W-:Y:S01]  /*18730*/  FADD.FTZ R0, R13, R32 ;  /* 0x000000200d007221 */ /* 0x004fe20000010000 */
[----:B------:R-:W-:Y:S02]  /*18740*/  PRMT R10, R17, 0x7610, R10 ;  /* 0x00007610110a7816 */ /* 0x000fe4000000000a */
[----:B------:R-:W-:Y:S02]  /*18750*/  F2FP.F16.F32.PACK_AB R26, R12, R13 ;  /* 0x0000000d0c1a723e */ /* 0x000fe400000000ff */
[----:B------:R-:W2:Y:S01]  /*18760*/  MUFU.EX2 R13, R242 ;  /* 0x000000f2000d7308 */ /* 0x000ea20000000800 */
[----:B------:R-:W-:Y:S01]  /*18770*/  PRMT R233, R10, 0x7610, R233 ;  /* 0x000076100ae97816 */ /* 0x000fe200000000e9 */
[----:B------:R-:W-:Y:S01]  /*18780*/  FADD.FTZ R10, R12, R0 ;  /* 0x000000000c0a7221 */ /* 0x000fe20000010000 */
[----:B------:R-:W-:Y:S01]  /*18790*/  FADD.FTZ R0, R21, R31 ;  /* 0x0000001f15007221 */ /* 0x000fe20000010000 */
[----:B------:R-:W-:-:S02]  /*187a0*/  PRMT R91, R11, 0x7610, R91 ;  /* 0x000076100b5b7816 */ /* 0x000fc4000000005b */
[----:B------:R-:W-:Y:S01]  /*187b0*/  PRMT R90, R11, 0x7632, R90 ;  /* 0x000076320b5a7816 */ /* 0x000fe2000000005a */
[----:B------:R-:W-:Y:S01]  /*187c0*/  FADD.FTZ R11, R20, R0 ;  /* 0x00000000140b7221 */ /* 0x000fe20000010000 */
[----:B------:R-:W-:Y:S01]  /*187d0*/  F2FP.F16.F32.PACK_AB R0, R86, R85 ;  /* 0x000000555600723e */ /* 0x000fe200000000ff */
[----:B----4-:R-:W-:Y:S01]  /*187e0*/  FADD.FTZ R10, R14, R10 ;  /* 0x0000000a0e0a7221 */ /* 0x010fe20000010000 */
[----:B------:R-:W-:Y:S02]  /*187f0*/  LOP3.LUT R18, R29, R215, R204, 0x96, !PT ;  /* 0x000000d71d127212 */ /* 0x000fe400078e96cc */
[----:B------:R-:W-:Y:S02]  /*18800*/  F2FP.F16.F32.PACK_AB R29, R20, R21 ;  /* 0x00000015141d723e */ /* 0x000fe400000000ff */
[C---:B------:R-:W-:Y:S02]  /*18810*/  PRMT R89, R0.reuse, 0x7610, R89 ;  /* 0x0000761000597816 */ /* 0x040fe40000000059 */
[----:B------:R-:W-:Y:S01]  /*18820*/  PRMT R88, R0, 0x7632, R88 ;  /* 0x0000763200587816 */ /* 0x000fe20000000058 */
[----:B------:R-:W-:Y:S01]  /*18830*/  FADD.FTZ R0, R22, R11 ;  /* 0x0000000b16007221 */ /* 0x000fe20000010000 */
[----:B--2---:R-:W-:Y:S01]  /*18840*/  FADD.FTZ R20, R13, R10 ;  /* 0x0000000a0d147221 */ /* 0x004fe20000010000 */
[----:B------:R-:W-:Y:S01]  /*18850*/  F2FP.F16.F32.PACK_AB R16, R16, R27 ;  /* 0x0000001b1010723e */ /* 0x000fe200000000ff */
[----:B------:R-:W-:Y:S01]  /*18860*/  IMAD.WIDE.U32 R10, R18, -0x2daee0ad, RZ ;  /* 0xd2511f53120a7825 */ /* 0x000fe200078e00ff */
[----:B------:R-:W-:-:S02]  /*18870*/  LOP3.LUT R19, R119, R214, R28, 0x96, !PT ;  /* 0x000000d677137212 */ /* 0x000fc400078e961c */
[C---:B------:R-:W-:Y:S02]  /*18880*/  PRMT R94, R16.reuse, 0x7610, R94 ;  /* 0x00007610105e7816 */ /* 0x040fe4000000005e */
[----:B------:R-:W-:Y:S02]  /*18890*/  PRMT R93, R16, 0x7632, R93 ;  /* 0x00007632105d7816 */ /* 0x000fe4000000005d */
[----:B------:R-:W-:Y:S02]  /*188a0*/  PRMT R16, R15, 0x7610, R16 ;  /* 0x000076100f107816 */ /* 0x000fe40000000010 */
[----:B------:R-:W-:Y:S01]  /*188b0*/  F2FP.F16.F32.PACK_AB R30, R13, R14 ;  /* 0x0000000e0d1e723e */ /* 0x000fe200000000ff */
[----:B------:R-:W-:-:S04]  /*188c0*/  IMAD.WIDE.U32 R14, R19, -0x2daee0ad, RZ ;  /* 0xd2511f53130e7825 */ /* 0x000fc800078e00ff */
[----:B------:R-:W-:Y:S02]  /*188d0*/  @!P6 HADD2 R200, -R95.H0_H0, -RZ.H0_H0 ;  /* 0xa00000ff5fc8e230 */ /* 0x000fe40000000900 */
[----:B------:R-:W-:Y:S01]  /*188e0*/  IMAD.MOV.U32 R17, RZ, RZ, R184 ;  /* 0x000000ffff117224 */ /* 0x000fe200078e00b8 */
[----:B------:R-:W-:Y:S02]  /*188f0*/  PRMT R19, R16, 0x7610, R19 ;  /* 0x0000761010137816 */ /* 0x000fe40000000013 */
[----:B------:R-:W-:Y:S01]  /*18900*/  @!P6 PRMT R95, R200, 0x5410, RZ ;  /* 0x00005410c85fe816 */ /* 0x000fe200000000ff */
[----:B------:R-:W-:Y:S02]  /*18910*/  IMAD.MOV.U32 R200, RZ, RZ, R17 ;  /* 0x000000ffffc87224 */ /* 0x000fe400078e0011 */
[----:B------:R-:W-:Y:S02]  /*18920*/  @!P4 HADD2 R212, -R93.H0_H0, -RZ.H0_H0 ;  /* 0xa00000ff5dd4c230 */ /* 0x000fe40000000900 */
[----:B------:R-:W-:-:S02]  /*18930*/  IMAD.MOV.U32 R184, RZ, RZ, R24 ;  /* 0x000000ffffb87224 */ /* 0x000fc400078e0018 */
[----:B------:R-:W-:Y:S02]  /*18940*/  IMAD.MOV.U32 R24, RZ, RZ, R201 ;  /* 0x000000ffff187224 */ /* 0x000fe400078e00c9 */
[----:B------:R-:W-:Y:S01]  /*18950*/  IMAD.MOV.U32 R201, RZ, RZ, R108 ;  /* 0x000000ffffc97224 */ /* 0x000fe200078e006c */
[----:B------:R-:W-:Y:S02]  /*18960*/  PRMT R108, R94, 0x5410, R93 ;  /* 0x000054105e6c7816 */ /* 0x000fe4000000005d */
[----:B------:R-:W-:Y:S01]  /*18970*/  @!P4 PRMT R93, R212, 0x5410, RZ ;  /* 0x00005410d45dc816 */ /* 0x000fe200000000ff */
[----:B------:R-:W-:Y:S01]  /*18980*/  @!P3 HADD2 R228, -R91.H0_H0, -RZ.H0_H0 ;  /* 0xa00000ff5be4b230 */ /* 0x000fe20000000900 */
[----:B------:R-:W-:Y:S02]  /*18990*/  PRMT R177, R233, 0x7610, R177 ;  /* 0x00007610e9b17816 */ /* 0x000fe400000000b1 */
[----:B------:R-:W-:Y:S01]  /*189a0*/  PRMT R233, R91, 0x5410, R90 ;  /* 0x000054105be97816 */ /* 0x000fe2000000005a */
[----:B------:R-:W-:Y:S01]  /*189b0*/  @!P0 HADD2 R229, -R88.H0_H0, -RZ.H0_H0 ;  /* 0xa00000ff58e58230 */ /* 0x000fe20000000900 */
[----:B------:R-:W-:Y:S01]  /*189c0*/  @!P3 PRMT R91, R228, 0x5410, RZ ;  /* 0x00005410e45bb816 */ /* 0x000fe200000000ff */
[----:B------:R-:W-:Y:S01]  /*189d0*/  @!P2 HADD2 R227, -R90.H0_H0, -RZ.H0_H0 ;  /* 0xa00000ff5ae3a230 */ /* 0x000fe20000000900 */
[----:B------:R-:W-:Y:S01]  /*189e0*/  PRMT R239, R89, 0x5410, R88 ;  /* 0x0000541059ef7816 */ /* 0x000fe20000000058 */
[----:B------:R-:W-:Y:S01]  /*189f0*/  @!P5 HADD2 R213, -R94.H0_H0, -RZ.H0_H0 ;  /* 0xa00000ff5ed5d230 */ /* 0x000fe20000000900 */
[----:B------:R-:W-:-:S02]  /*18a00*/  @!P0 PRMT R88, R229, 0x5410, RZ ;  /* 0x00005410e5588816 */ /* 0x000fc400000000ff */
[----:B------:R-:W-:Y:S01]  /*18a10*/  PRMT R179, R177, 0x7610, R179 ;  /* 0x00007610b1b37816 */ /* 0x000fe200000000b3 */
[----:B------:R-:W-:Y:S01]  /*18a20*/  IMAD.MOV.U32 R177, RZ, RZ, R23 ;  /* 0x000000ffffb17224 */ /* 0x000fe200078e0017 */
[----:B------:R-:W-:Y:S01]  /*18a30*/  @!P2 PRMT R90, R227, 0x5410, RZ ;  /* 0x00005410e35aa816 */ /* 0x000fe200000000ff */
[----:B------:R-:W-:Y:S01]  /*18a40*/  IMAD.MOV.U32 R23, RZ, RZ, R24 ;  /* 0x000000ffff177224 */ /* 0x000fe200078e0018 */
[----:B------:R-:W-:Y:S01]  /*18a50*/  @!P5 PRMT R94, R213, 0x5410, RZ ;  /* 0x00005410d55ed816 */ /* 0x000fe200000000ff */
[----:B------:R-:W-:Y:S01]  /*18a60*/  MUFU.EX2 R24, R168 ;  /* 0x000000a800187308 */ /* 0x000fe20000000800 */
[----:B------:R-:W-:Y:S01]  /*18a70*/  @!P1 HADD2 R232, -R89.H0_H0, -RZ.H0_H0 ;  /* 0xa00000ff59e89230 */ /* 0x000fe20000000900 */
[----:B------:R-:W-:Y:S02]  /*18a80*/  PRMT R64, R252, 0x7610, R64 ;  /* 0x00007610fc407816 */ /* 0x000fe40000000040 */
[----:B------:R-:W-:Y:S02]  /*18a90*/  PRMT R63, R198, 0x7610, R63 ;  /* 0x00007610c63f7816 */ /* 0x000fe4000000003f */
[----:B------:R-:W-:-:S02]  /*18aa0*/  @!P1 PRMT R89, R232, 0x5410, RZ ;  /* 0x00005410e8599816 */ /* 0x000fc400000000ff */
[----:B------:R-:W-:Y:S02]  /*18ab0*/  PRMT R77, R6, 0x7610, R77 ;  /* 0x00007610064d7816 */ /* 0x000fe4000000004d */
[----:B------:R-:W-:Y:S01]  /*18ac0*/  PRMT R76, R4, 0x7610, R76 ;  /* 0x00007610044c7816 */ /* 0x000fe2000000004c */
[----:B---3--:R-:W2:Y:S02]  /*18ad0*/  MUFU.EX2 R12, R237 ;  /* 0x000000ed000c7308 */ /* 0x008ea40000000800 */
[C---:B--2---:R-:W-:Y:S01]  /*18ae0*/  FADD.FTZ R21, R12.reuse, R0 ;  /* 0x000000000c157221 */ /* 0x044fe20000010000 */
[----:B------:R-:W-:Y:S01]  /*18af0*/  LOP3.LUT R0, R11, R216, R236, 0x96, !PT ;  /* 0x000000d80b007212 */ /* 0x000fe200078e96ec */
[----:B------:R-:W2:Y:S01]  /*18b00*/  LDL.LU R237, [R1+0x4c8] ;  /* 0x0004c80001ed7983 */ /* 0x000ea20000300800 */
[----:B------:R-:W-:-:S03]  /*18b10*/  F2FP.F16.F32.PACK_AB R31, R12, R22 ;  /* 0x000000160c1f723e */ /* 0x000fc600000000ff */
[----:B------:R-:W-:Y:S01]  /*18b20*/  IMAD.WIDE.U32 R12, R0, -0x326172a9, RZ ;  /* 0xcd9e8d57000c7825 */ /* 0x000fe200078e00ff */
[----:B------:R-:W-:Y:S01]  /*18b30*/  LOP3.LUT R0, R15, R221, R10, 0x96, !PT ;  /* 0x000000dd0f007212 */ /* 0x000fe200078e960a */
[----:B------:R-:W3:Y:S03]  /*18b40*/  LDL.LU R168, [R1+0x4c4] ;  /* 0x0004c40001a87983 */ /* 0x000ee60000300800 */
[----:B------:R-:W-:Y:S01]  /*18b50*/  LOP3.LUT R11, R13, R211, R118, 0x96, !PT ;  /* 0x000000d30d0b7212 */ /* 0x000fe200078e9676 */
        /* <DEDUP_REMOVED lines=18> */
[----:B------:R-:W-:Y:S02]  /*18c80*/  ISETP.GE.U32.AND P0, PT, R199, R0, PT ;  /* 0x00000000c700720c */ /* 0x000fe40003f06070 */
[----:B------:R-:W-:-:S02]  /*18c90*/  LOP3.LUT R0, R10, 0xff, RZ, 0xc0, !PT ;  /* 0x000000ff0a007812 */ /* 0x000fc400078ec0ff */
[C---:B------:R-:W-:Y:S02]  /*18ca0*/  ISETP.GE.U32.AND P5, PT, R199.reuse, R12, PT ;  /* 0x0000000cc700720c */ /* 0x040fe40003fa6070 */
[----:B------:R-:W-:Y:S02]  /*18cb0*/  ISETP.GE.U32.AND P2, PT, R199, R0, PT ;  /* 0x00000000c700720c */ /* 0x000fe40003f46070 */
[----:B------:R-:W-:Y:S01]  /*18cc0*/  PRMT R22, R179, 0x7610, R22 ;  /* 0x00007610b3167816 */ /* 0x000fe20000000016 */
[----:B------:R-:W-:Y:S01]  /*18cd0*/  IMAD.MOV.U32 R179, RZ, RZ, R177 ;  /* 0x000000ffffb37224 */ /* 0x000fe200078e00b1 */
[--C-:B------:R-:W-:Y:S01]  /*18ce0*/  SHF.R.U32.HI R0, RZ, 0x18, R10.reuse ;  /* 0x00000018ff007819 */ /* 0x100fe2000001160a */
[----:B------:R-:W-:Y:S01]  /*18cf0*/  IMAD.MOV.U32 R177, RZ, RZ, R23 ;  /* 0x000000ffffb17224 */ /* 0x000fe200078e0017 */
[----:B------:R-:W-:Y:S01]  /*18d00*/  SHF.R.U32.HI R12, RZ, 0x10, R10 ;  /* 0x00000010ff0c7819 */ /* 0x000fe2000001160a */
[----:B------:R-:W4:Y:S01]  /*18d10*/  LDL.LU R23, [R1+0x174] ;  /* 0x0001740001177983 */ /* 0x000f220000300800 */
[----:B------:R-:W-:Y:S01]  /*18d20*/  ISETP.GE.U32.AND P6, PT, R199, R0, PT ;  /* 0x00000000c700720c */ /* 0x000fe20003fc6070 */
[----:B------:R1:W1:Y:S01]  /*18d30*/  MUFU.EX2 R15, R171 ;  /* 0x000000ab000f7308 */ /* 0x0002620000000800 */
[----:B------:R-:W-:-:S02]  /*18d40*/  LOP3.LUT R0, R12, 0xff, RZ, 0xc0, !PT ;  /* 0x000000ff0c007812 */ /* 0x000fc400078ec0ff */
[----:B------:R-:W-:Y:S01]  /*18d50*/  PRMT R12, R22, 0x7610, R12 ;  /* 0x00007610160c7816 */ /* 0x000fe2000000000c */
[----:B-1----:R-:W3:Y:S04]  /*18d60*/  LDL.LU R171, [R1+0x4c0] ;  /* 0x0004c00001ab7983 */ /* 0x002ee80000300800 */
[----:B------:R-:W2:Y:S01]  /*18d70*/  LDL.LU R22, [R1+0x180] ;  /* 0x0001800001167983 */ /* 0x000ea20000300800 */
[--C-:B------:R-:W-:Y:S02]  /*18d80*/  LOP3.LUT R13, R13, R218, R16.reuse, 0x96, !PT ;  /* 0x000000da0d0d7212 */ /* 0x100fe400078e9610 */
[----:B------:R-:W-:Y:S01]  /*18d90*/  PRMT R16, R19, 0x7610, R16 ;  /* 0x0000761013107816 */ /* 0x000fe20000000010 */
[----:B------:R1:W3:Y:S01]  /*18da0*/  LDL.LU R252, [R1+0x4bc] ;  /* 0x0004bc0001fc7983 */ /* 0x0002e20000300800 */
[----:B------:R-:W-:Y:S01]  /*18db0*/  LOP3.LUT R19, R10, 0xffff, RZ, 0xc0, !PT ;  /* 0x0000ffff0a137812 */ /* 0x000fe200078ec0ff */
[----:B------:R-:W-:Y:S01]  /*18dc0*/  IMAD.WIDE.U32 R10, R13, -0x2daee0ad, RZ ;  /* 0xd2511f530d0a7825 */ /* 0x000fe200078e00ff */
[----:B------:R-:W-:Y:S01]  /*18dd0*/  ISETP.GE.U32.AND P1, PT, R199, R0, PT ;  /* 0x00000000c700720c */ /* 0x000fe20003f26070 */
[----:B------:R-:W3:Y:S01]  /*18de0*/  LDL.LU R198, [R1+0x4b8] ;  /* 0x0004b80001c67983 */ /* 0x000ee20000300800 */
[----:B------:R-:W-:-:S02]  /*18df0*/  PRMT R18, R16, 0x7610, R18 ;  /* 0x0000761010127816 */ /* 0x000fc40000000012 */
[----:B------:R-:W-:Y:S01]  /*18e00*/  LOP3.LUT R0, R11, R223, R14, 0x96, !PT ;  /* 0x000000df0b007212 */ /* 0x000fe200078e960e */
[----:B------:R-:W3:Y:S01]  /*18e10*/  LDL.LU R6, [R1+0x4b4] ;  /* 0x0004b40001067983 */ /* 0x000ee20000300800 */
[C---:B------:R-:W-:Y:S02]  /*18e20*/  LOP3.LUT R16, R10.reuse, 0xffff, RZ, 0xc0, !PT ;  /* 0x0000ffff0a107812 */ /* 0x040fe400078ec0ff */
[----:B------:R-:W-:Y:S01]  /*18e30*/  LOP3.LUT R13, R10, 0xff, RZ, 0xc0, !PT ;  /* 0x000000ff0a0d7812 */ /* 0x000fe200078ec0ff */
[----:B------:R-:W3:Y:S01]  /*18e40*/  LDL.LU R4, [R1+0x4b0] ;  /* 0x0004b00001047983 */ /* 0x000ee20000300800 */
[--C-:B------:R-:W-:Y:S02]  /*18e50*/  SHF.R.U32.HI R14, RZ, 0x10, R10.reuse ;  /* 0x00000010ff0e7819 */ /* 0x100fe4000001160a */
[----:B------:R-:W-:Y:S01]  /*18e60*/  SHF.R.U32.HI R11, RZ, 0x18, R10 ;  /* 0x00000018ff0b7819 */ /* 0x000fe2000001160a */
[----:B------:R-:W-:Y:S02]  /*18e70*/  FADD.FTZ R10, R24, R20 ;  /* 0x00000014180a7221 */ /* 0x000fe40000010000 */
[----:B------:R1:W3:Y:S01]  /*18e80*/  LDL.LU.S16 R20, [R1] ;  /* 0x0000000001147983 */ /* 0x0002e20000300600 */
[----:B------:R-:W-:Y:S01]  /*18e90*/  PRMT R17, R12, 0x7610, R17 ;  /* 0x000076100c117816 */ /* 0x000fe20000000011 */
[----:B------:R-:W-:Y:S01]  /*18ea0*/  FADD.FTZ R12, R15, R10 ;  /* 0x0000000a0f0c7221 */ /* 0x000fe20000010000 */
[----:B------:R-:W-:-:S02]  /*18eb0*/  PRMT R187, R18, 0x7610, R187 ;  /* 0x0000761012bb7816 */ /* 0x000fc400000000bb */
[----:B------:R-:W-:Y:S02]  /*18ec0*/  PRMT R242, R17, 0x7610, R242 ;  /* 0x0000761011f27816 */ /* 0x000fe400000000f2 */
[----:B------:R-:W-:Y:S02]  /*18ed0*/  F2FP.F16.F32.PACK_AB R24, R15, R24 ;  /* 0x000000180f18723e */ /* 0x000fe400000000ff */
[----:B------:R-:W-:Y:S02]  /*18ee0*/  PRMT R65, R242, 0x7610, R65 ;  /* 0x00007610f2417816 */ /* 0x000fe40000000041 */
[----:B------:R-:W-:Y:S01]  /*18ef0*/  PRMT R241, R187, 0x7610, R241 ;  /* 0x00007610bbf17816 */ /* 0x000fe200000000f1 */
[----:B------:R-:W-:Y:S02]  /*18f00*/  IMAD.MOV.U32 R187, RZ, RZ, R184 ;  /* 0x000000ffffbb7224 */ /* 0x000fe400078e00b8 */
[----:B------:R-:W-:Y:S02]  /*18f10*/  IMAD.MOV.U32 R184, RZ, RZ, R183 ;  /* 0x000000ffffb87224 */ /* 0x000fe400078e00b7 */
[----:B------:R-:W-:-:S02]  /*18f20*/  @!P4 HADD2 R244, -R65.H0_H0, -RZ.H0_H0 ;  /* 0xa00000ff41f4c230 */ /* 0x000fc40000000900 */
[----:B------:R-:W-:Y:S02]  /*18f30*/  IMAD.MOV.U32 R183, RZ, RZ, R179 ;  /* 0x000000ffffb77224 */ /* 0x000fe400078e00b3 */
[----:B------:R-:W-:Y:S02]  /*18f40*/  IMAD.MOV.U32 R179, RZ, RZ, R178 ;  /* 0x000000ffffb37224 */ /* 0x000fe400078e00b2 */
[----:B------:R-:W-:Y:S02]  /*18f50*/  IMAD.MOV.U32 R178, RZ, RZ, R225 ;  /* 0x000000ffffb27224 */ /* 0x000fe400078e00e1 */
[----:B------:R-:W-:Y:S01]  /*18f60*/  IMAD.MOV.U32 R225, RZ, RZ, R166 ;  /* 0x000000ffffe17224 */ /* 0x000fe200078e00a6 */
[----:B------:R-:W-:Y:S02]  /*18f70*/  PRMT R166, R65, 0x5410, R64 ;  /* 0x0000541041a67816 */ /* 0x000fe40000000040 */
[----:B------:R-:W-:Y:S02]  /*18f80*/  @!P4 PRMT R65, R244, 0x5410, RZ ;  /* 0x00005410f441c816 */ /* 0x000fe400000000ff */
[----:B------:R-:W-:-:S02]  /*18f90*/  PRMT R75, R137, 0x7610, R75 ;  /* 0x00007610894b7816 */ /* 0x000fc4000000004b */
[----:B------:R-:W3:Y:S01]  /*18fa0*/  LDL.LU R137, [R1+0x4ac] ;  /* 0x0004ac0001897983 */ /* 0x000ee20000300800 */
[----:B----4-:R-:W4:Y:S08]  /*18fb0*/  MUFU.EX2 R23, R23 ;  /* 0x0000001700177308 */ /* 0x010f300000000800 */
[----:B--2---:R-:W2:Y:S01]  /*18fc0*/  MUFU.EX2 R22, R22 ;  /* 0x0000001600167308 */ /* 0x004ea20000000800 */
[----:B----4-:R-:W-:-:S04]  /*18fd0*/  FADD.FTZ R10, R23, R21 ;  /* 0x00000015170a7221 */ /* 0x010fc80000010000 */
[----:B--2---:R-:W-:Y:S01]  /*18fe0*/  FADD.FTZ R15, R22, R10 ;  /* 0x0000000a160f7221 */ /* 0x004fe20000010000 */
[----:B------:R-:W-:-:S04]  /*18ff0*/  SHF.R.U32.HI R10, RZ, 0x8, R19 ;  /* 0x00000008ff0a7819 */ /* 0x000fc80000011613 */
[----:B------:R-:W-:-:S04]  /*19000*/  LOP3.LUT R10, R10, 0xffff, RZ, 0xc0, !PT ;  /* 0x0000ffff0a0a7812 */ /* 0x000fc800078ec0ff */
[----:B------:R-:W-:Y:S02]  /*19010*/  ISETP.GE.U32.AND P4, PT, R199, R10, PT ;  /* 0x0000000ac700720c */ /* 0x000fe40003f86070 */
[----:B------:R-:W-:-:S11]  /*19020*/  F2FP.F16.F32.PACK_AB R25, R22, R23 ;  /* 0x000000171619723e */ /* 0x000fd600000000ff */
[----:B---3--:R-:W-:-:S05]  /*19030*/  @!P4 HADD2 R20, -R76.H0_H0, -RZ.H0_H0 ;  /* 0xa00000ff4c14c230 */ /* 0x008fca0000000900 */
[----:B------:R-:W-:Y:S02]  /*19040*/  PRMT R22, R20, 0x7610, R22 ;  /* 0x0000761014167816 */ /* 0x000fe40000000016 */
[----:B------:R1:W2:Y:S01]  /*19050*/  LDL.LU.S16 R20, [R1+0x4] ;  /* 0x0000040001147983 */ /* 0x0002a20000300600 */
[----:B------:R3:W4:Y:S01]  /*19060*/  MUFU.EX2 R19, R187 ;  /* 0x000000bb00137308 */ /* 0x0007220000000800 */
[----:B------:R-:W-:Y:S02]  /*19070*/  PRMT R62, R241, 0x7610, R62 ;  /* 0x00007610f13e7816 */ /* 0x000fe4000000003e */
[----:B------:R-:W-:-:S03]  /*19080*/  SHF.R.U32.HI R10, RZ, 0x10, R0 ;  /* 0x00000010ff0a7819 */ /* 0x000fc60000011600 */
[----:B------:R-:W-:Y:S01]  /*19090*/  @!P5 HADD2 R249, -R62.H0_H0, -RZ.H0_H0 ;  /* 0xa00000ff3ef9d230 */ /* 0x000fe20000000900 */
[----:B------:R-:W-:Y:S01]  /*190a0*/  LOP3.LUT R10, R10, 0xff, RZ, 0xc0, !PT ;  /* 0x000000ff0a0a7812 */ /* 0x000fe200078ec0ff */
[----:B---3--:R-:W-:Y:S02]  /*190b0*/  IMAD.MOV.U32 R187, RZ, RZ, R184 ;  /* 0x000000ffffbb7224 */ /* 0x008fe400078e00b8 */
[----:B------:R-:W-:Y:S02]  /*190c0*/  IMAD.MOV.U32 R184, RZ, RZ, R183 ;  /* 0x000000ffffb87224 */ /* 0x000fe400078e00b7 */
[----:B------:R-:W-:Y:S02]  /*190d0*/  IMAD.MOV.U32 R183, RZ, RZ, R179 ;  /* 0x000000ffffb77224 */ /* 0x000fe400078e00b3 */
[----:B------:R-:W-:Y:S02]  /*190e0*/  IMAD.MOV.U32 R179, RZ, RZ, R178 ;  /* 0x000000ffffb37224 */ /* 0x000fe400078e00b2 */
[----:B------:R-:W-:Y:S01]  /*190f0*/  IMAD.MOV.U32 R178, RZ, RZ, R165 ;  /* 0x000000ffffb27224 */ /* 0x000fe200078e00a5 */
[----:B------:R-:W-:-:S02]  /*19100*/  PRMT R165, R62, 0x5410, R63 ;  /* 0x000054103ea57816 */ /* 0x000fc4000000003f */
[----:B------:R-:W-:Y:S02]  /*19110*/  @!P5 PRMT R62, R249, 0x5410, RZ ;  /* 0x00005410f93ed816 */ /* 0x000fe400000000ff */
[----:B------:R-:W-:Y:S01]  /*19120*/  ISETP.GE.U32.AND P5, PT, R199, R10, PT ;  /* 0x0000000ac700720c */ /* 0x000fe20003fa6070 */
[----:B----4-:R-:W-:Y:S01]  /*19130*/  FADD.FTZ R10, R19, R12 ;  /* 0x0000000c130a7221 */ /* 0x010fe20000010000 */
[----:B------:R-:W-:Y:S01]  /*19140*/  PRMT R74, R136, 0x7610, R74 ;  /* 0x00007610884a7816 */ /* 0x000fe2000000004a */
[----:B------:R-:W-:Y:S01]  /*19150*/  IMAD.MOV.U32 R241, RZ, RZ, R178 ;  /* 0x000000fffff17224 */ /* 0x000fe200078e00b2 */
[----:B------:R-:W3:Y:S01]  /*19160*/  LDL.LU R136, [R1+0x4a8] ;  /* 0x0004a80001887983 */ /* 0x000ee20000300800 */
[----:B------:R-:W-:Y:S01]  /*19170*/  IMAD.MOV.U32 R178, RZ, RZ, R163 ;  /* 0x000000ffffb27224 */ /* 0x000fe200078e00a3 */
[----:B------:R-:W-:Y:S01]  /*19180*/  PRMT R163, R75, 0x5410, R74 ;  /* 0x000054104ba37816 */ /* 0x000fe2000000004a */
[----:B--2---:R-:W-:-:S05]  /*19190*/  @!P1 HADD2 R20, -R75.H0_H0, -RZ.H0_H0 ;  /* 0xa00000ff4b149230 */ /* 0x004fca0000000900 */
[----:B------:R-:W-:Y:S02]  /*191a0*/  PRMT R12, R20, 0x7610, R12 ;  /* 0x00007610140c7816 */ /* 0x000fe4000000000c */
[----:B------:R-:W2:Y:S02]  /*191b0*/  LDL.LU R20, [R1+0x1b0] ;  /* 0x0001b00001147983 */ /* 0x000ea40000300800 */
[----:B------:R-:W-:Y:S02]  /*191c0*/  @!P1 PRMT R75, R12, 0x5410, RZ ;  /* 0x000054100c4b9816 */ /* 0x000fe400000000ff */
[----:B------:R1:W4:Y:S01]  /*191d0*/  LDL.LU.S16 R12, [R1+0xc] ;  /* 0x00000c00010c7983 */ /* 0x0003220000300600 */
[----:B------:R-:W-:Y:S02]  /*191e0*/  @!P3 HADD2 R245, -R64.H0_H0, -RZ.H0_H0 ;  /* 0xa00000ff40f5b230 */ /* 0x000fe40000000900 */
[----:B------:R-:W-:Y:S01]  /*191f0*/  @!P0 HADD2 R248, -R63.H0_H0, -RZ.H0_H0 ;  /* 0xa00000ff3ff88230 */ /* 0x000fe20000000900 */
[----:B------:R-:W3:Y:S02]  /*19200*/  LDL.LU R242, [R1+0x1bc] ;  /* 0x0001bc0001f27983 */ /* 0x000ee40000300800 */
[----:B------:R-:W-:-:S02]  /*19210*/  @!P3 PRMT R64, R245, 0x5410, RZ ;  /* 0x00005410f540b816 */ /* 0x000fc400000000ff */
[C---:B------:R-:W-:Y:S02]  /*19220*/  ISETP.GE.U32.AND P3, PT, R199.reuse, R13, PT ;  /* 0x0000000dc700720c */ /* 0x040fe40003f66070 */
[----:B------:R1:W1:Y:S01]  /*19230*/  MUFU.EX2 R13, R200 ;  /* 0x000000c8000d7308 */ /* 0x0002620000000800 */
[----:B------:R-:W-:Y:S01]  /*19240*/  @!P0 PRMT R63, R248, 0x5410, RZ ;  /* 0x00005410f83f8816 */ /* 0x000fe200000000ff */
[----:B------:R-:W-:Y:S01]  /*19250*/  @!P2 HADD2 R252, -R77.H0_H0, -RZ.H0_H0 ;  /* 0xa00000ff4dfca230 */ /* 0x000fe20000000900 */
[----:B------:R-:W-:Y:S01]  /*19260*/  ISETP.GE.U32.AND P0, PT, R199, R11, PT ;  /* 0x0000000bc700720c */ /* 0x000fe20003f06070 */
[----:B-1----:R-:W-:Y:S02]  /*19270*/  IMAD.MOV.U32 R200, RZ, RZ, R187 ;  /* 0x000000ffffc87224 */ /* 0x002fe400078e00bb */
[----:B------:R-:W-:Y:S01]  /*19280*/  FADD.FTZ R11, R13, R10 ;  /* 0x0000000a0d0b7221 */ /* 0x000fe20000010000 */
[----:B------:R-:W-:Y:S01]  /*19290*/  IMAD.MOV.U32 R187, RZ, RZ, R184 ;  /* 0x000000ffffbb7224 */ /* 0x000fe200078e00b8 */
[----:B------:R-:W-:Y:S01]  /*192a0*/  LOP3.LUT R10, R0, 0xff, RZ, 0xc0, !PT ;  /* 0x000000ff000a7812 */ /* 0x000fe200078ec0ff */
[----:B------:R-:W-:-:S02]  /*192b0*/  IMAD.MOV.U32 R184, RZ, RZ, R179 ;  /* 0x000000ffffb87224 */ /* 0x000fc400078e00b3 */
[----:B------:R-:W-:Y:S02]  /*192c0*/  IMAD.MOV.U32 R179, RZ, RZ, R167 ;  /* 0x000000ffffb37224 */ /* 0x000fe400078e00a7 */
[----:B------:R-:W-:Y:S01]  /*192d0*/  IMAD.MOV.U32 R167, RZ, RZ, R164 ;  /* 0x000000ffffa77224 */ /* 0x000fe200078e00a4 */
[----:B------:R-:W-:Y:S02]  /*192e0*/  PRMT R164, R77, 0x5410, R76 ;  /* 0x000054104da47816 */ /* 0x000fe4000000004c */
[----:B------:R-:W-:Y:S02]  /*192f0*/  @!P2 PRMT R77, R252, 0x5410, RZ ;  /* 0x00005410fc4da816 */ /* 0x000fe400000000ff */
[----:B------:R-:W-:Y:S02]  /*19300*/  ISETP.GE.U32.AND P2, PT, R199, R10, PT ;  /* 0x0000000ac700720c */ /* 0x000fe40003f46070 */
[----:B------:R-:W-:Y:S02]  /*19310*/  SHF.R.U32.HI R10, RZ, 0x18, R0 ;  /* 0x00000018ff0a7819 */ /* 0x000fe40000011600 */
[----:B------:R-:W-:-:S02]  /*19320*/  LOP3.LUT R0, R0, 0xffff, RZ, 0xc0, !PT ;  /* 0x0000ffff00007812 */ /* 0x000fc400078ec0ff */
[----:B------:R-:W-:Y:S02]  /*19330*/  @!P4 PRMT R76, R22, 0x5410, RZ ;  /* 0x00005410164cc816 */ /* 0x000fe400000000ff */
[C---:B------:R-:W-:Y:S02]  /*19340*/  ISETP.GE.U32.AND P4, PT, R199.reuse, R10, PT ;  /* 0x0000000ac700720c */ /* 0x040fe40003f86070 */
[----:B------:R-:W-:Y:S02]  /*19350*/  LOP3.LUT R10, R14, 0xff, RZ, 0xc0, !PT ;  /* 0x000000ff0e0a7812 */ /* 0x000fe400078ec0ff */
[----:B------:R-:W-:Y:S02]  /*19360*/  SHF.R.U32.HI R0, RZ, 0x8, R0 ;  /* 0x00000008ff007819 */ /* 0x000fe40000011600 */
[----:B------:R-:W-:Y:S02]  /*19370*/  ISETP.GE.U32.AND P1, PT, R199, R10, PT ;  /* 0x0000000ac700720c */ /* 0x000fe40003f26070 */
[----:B------:R-:W-:Y:S01]  /*19380*/  LOP3.LUT R0, R0, 0xffff, RZ, 0xc0, !PT ;  /* 0x0000ffff00007812 */ /* 0x000fe200078ec0ff */
[----:B----4-:R-:W-:-:S05]  /*19390*/  @!P6 HADD2 R12, -R74.H0_H0, -RZ.H0_H0 ;  /* 0xa00000ff4a0ce230 */ /* 0x010fca0000000900 */
[----:B------:R-:W-:-:S04]  /*193a0*/  PRMT R10, R12, 0x7610, R10 ;  /* 0x000076100c0a7816 */ /* 0x000fc8000000000a */
[----:B------:R-:W-:Y:S02]  /*193b0*/  @!P6 PRMT R74, R10, 0x5410, RZ ;  /* 0x000054100a4ae816 */ /* 0x000fe400000000ff */
[----:B------:R-:W-:Y:S02]  /*193c0*/  ISETP.GE.U32.AND P6, PT, R199, R0, PT ;  /* 0x00000000c700720c */ /* 0x000fe40003fc6070 */
[----:B------:R1:W4:Y:S01]  /*193d0*/  LDL.LU.S16 R0, [R1+0x10] ;  /* 0x0000100001007983 */ /* 0x0003220000300600 */
[C---:B------:R-:W-:Y:S01]  /*193e0*/  PRMT R73, R49.reuse, 0x7610, R73 ;  /* 0x0000761031497816 */ /* 0x040fe20000000049 */
[----:B--2---:R2:W1:Y:S01]  /*193f0*/  MUFU.EX2 R12, R20 ;  /* 0x00000014000c7308 */ /* 0x0044620000000800 */
[----:B------:R-:W-:-:S07]  /*19400*/  PRMT R72, R49, 0x7632, R72 ;  /* 0x0000763231487816 */ /* 0x000fce0000000048 */
[----:B---3--:R3:W1:Y:S01]  /*19410*/  MUFU.EX2 R10, R242 ;  /* 0x000000f2000a7308 */ /* 0x0086620000000800 */
[----:B--2---:R-:W2:Y:S01]  /*19420*/  LDL.LU R20, [R1+0x1c0] ;  /* 0x0001c00001147983 */ /* 0x004ea20000300800 */
[----:B---3--:R-:W-:Y:S01]  /*19430*/  IMAD.MOV.U32 R242, RZ, RZ, R176 ;  /* 0x000000fffff27224 */ /* 0x008fe200078e00b0 */
[----:B------:R-:W-:Y:S01]  /*19440*/  PRMT R176, R73, 0x5410, R72 ;  /* 0x0000541049b07816 */ /* 0x000fe20000000048 */
[----:B----4-:R-:W-:-:S05]  /*19450*/  @!P2 HADD2 R0, -R73.H0_H0, -RZ.H0_H0 ;  /* 0xa00000ff4900a230 */ /* 0x010fca0000000900 */
[----:B------:R-:W-:Y:S02]  /*19460*/  PRMT R21, R0, 0x7610, R21 ;  /* 0x0000761000157816 */ /* 0x000fe40000000015 */
[----:B------:R-:W-:Y:S02]  /*19470*/  SHF.R.U32.HI R0, RZ, 0x8, R16 ;  /* 0x00000008ff007819 */ /* 0x000fe40000011610 */
[----:B------:R3:W4:Y:S04]  /*19480*/  LDL.LU.S16 R16, [R1+0x14] ;  /* 0x0000140001107983 */ /* 0x0007280000300600 */
[----:B------:R3:W2:Y:S01]  /*19490*/  LDL.LU.S16 R22, [R1+0x1c] ;  /* 0x00001c0001167983 */ /* 0x0006a20000300600 */
[----:B------:R-:W-:-:S03]  /*194a0*/  @!P2 PRMT R73, R21, 0x5410, RZ ;  /* 0x000054101549a816 */ /* 0x000fc600000000ff */
[----:B------:R3:W3:Y:S01]  /*194b0*/  LDL.LU.S16 R21, [R1+0x18] ;  /* 0x0000180001157983 */ /* 0x0006e20000300600 */
[C---:B------:R-:W-:Y:S02]  /*194c0*/  PRMT R71, R109.reuse, 0x7610, R71 ;  /* 0x000076106d477816 */ /* 0x040fe40000000047 */
[----:B------:R-:W-:Y:S02]  /*194d0*/  PRMT R70, R109, 0x7632, R70 ;  /* 0x000076326d467816 */ /* 0x000fe40000000046 */
[----:B------:R-:W-:Y:S02]  /*194e0*/  F2FP.F16.F32.PACK_AB R33, R13, R19 ;  /* 0x000000130d21723e */ /* 0x000fe400000000ff */
[----:B------:R-:W-:-:S04]  /*194f0*/  LOP3.LUT R0, R0, 0xffff, RZ, 0xc0, !PT ;  /* 0x0000ffff00007812 */ /* 0x000fc800078ec0ff */
[----:B------:R-:W-:Y:S01]  /*19500*/  ISETP.GE.U32.AND P2, PT, R199, R0, PT ;  /* 0x00000000c700720c */ /* 0x000fe20003f46070 */
[----:B----4-:R-:W-:Y:S02]  /*19510*/  @!P6 HADD2 R16, -R72.H0_H0, -RZ.H0_H0 ;  /* 0xa00000ff4810e230 */ /* 0x010fe40000000900 */
[----:B--2---:R-:W-:-:S03]  /*19520*/  @!P5 HADD2 R22, -R71.H0_H0, -RZ.H0_H0 ;  /* 0xa00000ff4716d230 */ /* 0x004fc60000000900 */
[----:B------:R-:W-:Y:S02]  /*19530*/  PRMT R14, R16, 0x7610, R14 ;  /* 0x00007610100e7816 */ /* 0x000fe4000000000e */
[----:B------:R2:W4:Y:S01]  /*19540*/  MUFU.EX2 R16, R20 ;  /* 0x0000001400107308 */ /* 0x0005220000000800 */
[----:B------:R-:W-:Y:S01]  /*19550*/  PRMT R13, R22, 0x7610, R13 ;  /* 0x00007610160d7816 */ /* 0x000fe2000000000d */
[----:B---3--:R-:W-:Y:S01]  /*19560*/  @!P4 HADD2 R21, -R70.H0_H0, -RZ.H0_H0 ;  /* 0xa00000ff4615c230 */ /* 0x008fe20000000900 */
[----:B------:R-:W-:-:S05]  /*19570*/  @!P6 PRMT R72, R14, 0x5410, RZ ;  /* 0x000054100e48e816 */ /* 0x000fca00000000ff */
[----:B------:R3:W-:Y:S01]  /*19580*/  MUFU.EX2 R14, R149 ;  /* 0x00000095000e7308 */ /* 0x0007e20000000800 */
[----:B--2---:R-:W-:Y:S02]  /*19590*/  IMAD.MOV.U32 R20, RZ, RZ, R242 ;  /* 0x000000ffff147224 */ /* 0x004fe400078e00f2 */
[----:B------:R-:W-:Y:S02]  /*195a0*/  IMAD.MOV.U32 R242, RZ, RZ, R200 ;  /* 0x000000fffff27224 */ /* 0x000fe400078e00c8 */
[----:B------:R-:W-:Y:S02]  /*195b0*/  IMAD.MOV.U32 R200, RZ, RZ, R187 ;  /* 0x000000ffffc87224 */ /* 0x000fe400078e00bb */
[----:B------:R-:W-:Y:S02]  /*195c0*/  IMAD.MOV.U32 R187, RZ, RZ, R183 ;  /* 0x000000ffffbb7224 */ /* 0x000fe400078e00b7 */
[----:B------:R-:W-:Y:S01]  /*195d0*/  IMAD.MOV.U32 R183, RZ, RZ, R226 ;  /* 0x000000ffffb77224 */ /* 0x000fe200078e00e2 */
[----:B---3--:R-:W2:Y:S01]  /*195e0*/  LDL.LU R149, [R1+0x4a4] ;  /* 0x0004a40001957983 */ /* 0x008ea20000300800 */
[----:B------:R-:W-:-:S02]  /*195f0*/  IMAD.MOV.U32 R226, RZ, RZ, R173 ;  /* 0x000000ffffe27224 */ /* 0x000fc400078e00ad */
[----:B------:R-:W-:Y:S01]  /*19600*/  IMAD.MOV.U32 R173, RZ, RZ, R174 ;  /* 0x000000ffffad7224 */ /* 0x000fe200078e00ae */
[----:B------:R-:W-:Y:S02]  /*19610*/  PRMT R174, R71, 0x5410, R70 ;  /* 0x0000541047ae7816 */ /* 0x000fe40000000046 */
[----:B------:R-:W-:Y:S02]  /*19620*/  @!P5 PRMT R71, R13, 0x5410, RZ ;  /* 0x000054100d47d816 */ /* 0x000fe400000000ff */
[----:B------:R3:W4:Y:S01]  /*19630*/  MUFU.EX2 R13, R152 ;  /* 0x00000098000d7308 */ /* 0x0007220000000800 */
[----:B------:R-:W-:Y:S01]  /*19640*/  PRMT R0, R21, 0x7610, R0 ;  /* 0x0000761015007816 */ /* 0x000fe20000000000 */
[----:B------:R-:W-:Y:S02]  /*19650*/  IMAD.MOV.U32 R21, RZ, RZ, R200 ;  /* 0x000000ffff157224 */ /* 0x000fe400078e00c8 */
[----:B------:R-:W-:Y:S02]  /*19660*/  IMAD.MOV.U32 R200, RZ, RZ, R183 ;  /* 0x000000ffffc87224 */ /* 0x000fe400078e00b7 */
[----:B------:R-:W-:-:S02]  /*19670*/  IMAD.MOV.U32 R22, RZ, RZ, R187 ;  /* 0x000000ffff167224 */ /* 0x000fc400078e00bb */
[----:B------:R-:W-:Y:S02]  /*19680*/  IMAD.MOV.U32 R183, RZ, RZ, R173 ;  /* 0x000000ffffb77224 */ /* 0x000fe400078e00ad */
[----:B------:R-:W-:Y:S01]  /*19690*/  IMAD.MOV.U32 R187, RZ, RZ, R167 ;  /* 0x000000ffffbb7224 */ /* 0x000fe200078e00a7 */
[----:B---3--:R-:W3:Y:S04]  /*196a0*/  LDL.LU R152, [R1+0x4a0] ;  /* 0x0004a00001987983 */ /* 0x008ee80000300800 */
[----:B------:R-:W2:Y:S04]  /*196b0*/  LDL.LU R245, [R1+0x1c4] ;  /* 0x0001c40001f57983 */ /* 0x000ea80000300800 */
[----:B------:R2:W3:Y:S04]  /*196c0*/  LDL.LU.S16 R252, [R1+0x38] ;  /* 0x0000380001fc7983 */ /* 0x0004e80000300600 */
[----:B------:R2:W3:Y:S04]  /*196d0*/  LDL.LU.S16 R249, [R1+0x30] ;  /* 0x0000300001f97983 */ /* 0x0004e80000300600 */
[----:B------:R2:W3:Y:S04]  /*196e0*/  LDL.LU.S16 R173, [R1+0x48] ;  /* 0x0000480001ad7983 */ /* 0x0004e80000300600 */
[----:B------:R2:W3:Y:S01]  /*196f0*/  LDL.LU.S16 R167, [R1+0x40] ;  /* 0x0000400001a77983 */ /* 0x0004e20000300600 */
[----:B------:R-:W-:-:S02]  /*19700*/  PRMT R66, R40, 0x7632, R66 ;  /* 0x0000763228427816 */ /* 0x000fc40000000042 */
[----:B------:R-:W-:Y:S02]  /*19710*/  PRMT R67, R40, 0x7610, R67 ;  /* 0x0000761028437816 */ /* 0x000fe40000000043 */
[----:B------:R-:W-:Y:S01]  /*19720*/  @!P4 PRMT R70, R0, 0x5410, RZ ;  /* 0x000054100046c816 */ /* 0x000fe200000000ff */
[----:B-1----:R-:W-:Y:S01]  /*19730*/  FADD.FTZ R0, R12, R15 ;  /* 0x0000000f0c007221 */ /* 0x002fe20000010000 */
[C---:B------:R-:W-:Y:S02]  /*19740*/  PRMT R68, R41.reuse, 0x7632, R68 ;  /* 0x0000763229447816 */ /* 0x040fe40000000044 */
[C---:B------:R-:W-:Y:S01]  /*19750*/  F2FP.F16.F32.PACK_AB R32, R10.reuse, R12 ;  /* 0x0000000c0a20723e */ /* 0x040fe200000000ff */
[----:B------:R-:W-:Y:S01]  /*19760*/  FADD.FTZ R0, R10, R0 ;  /* 0x000000000a007221 */ /* 0x000fe20000010000 */
[----:B------:R-:W-:Y:S02]  /*19770*/  PRMT R69, R41, 0x7610, R69 ;  /* 0x0000761029457816 */ /* 0x000fe40000000045 */
[----:B------:R-:W-:Y:S01]  /*19780*/  LOP3.LUT R17, R35, R215, R204, 0x96, !PT ;  /* 0x000000d723117212 */ /* 0x000fe200078e96cc */
[----:B----4-:R-:W-:Y:S01]  /*19790*/  FADD.FTZ R0, R16, R0 ;  /* 0x0000000010007221 */ /* 0x010fe20000010000 */
[----:B------:R-:W-:-:S02]  /*197a0*/  LOP3.LUT R18, R119, R214, R34, 0x96, !PT ;  /* 0x000000d677127212 */ /* 0x000fc400078e9622 */
[----:B------:R-:W-:Y:S01]  /*197b0*/  F2FP.F16.F32.PACK_AB R34, R13, R14 ;  /* 0x0000000e0d22723e */ /* 0x000fe200000000ff */
[----:B--2---:R-:W1:Y:S01]  /*197c0*/  MUFU.EX2 R12, R245 ;  /* 0x000000f5000c7308 */ /* 0x004e620000000800 */
[----:B---3--:R-:W-:Y:S02]  /*197d0*/  @!P3 HADD2 R252, -R69.H0_H0, -RZ.H0_H0 ;  /* 0xa00000ff45fcb230 */ /* 0x008fe40000000900 */
[----:B------:R-:W-:Y:S02]  /*197e0*/  @!P2 HADD2 R249, -R68.H0_H0, -RZ.H0_H0 ;  /* 0xa00000ff44f9a230 */ /* 0x000fe40000000900 */
[----:B------:R-:W-:Y:S02]  /*197f0*/  @!P1 HADD2 R173, -R67.H0_H0, -RZ.H0_H0 ;  /* 0xa00000ff43ad9230 */ /* 0x000fe40000000900 */
[----:B------:R-:W-:-:S03]  /*19800*/  @!P0 HADD2 R167, -R66.H0_H0, -RZ.H0_H0 ;  /* 0xa00000ff42a78230 */ /* 0x000fc60000000900 */
[----:B------:R-:W-:Y:S02]  /*19810*/  PRMT R15, R173, 0x7610, R15 ;  /* 0x00007610ad0f7816 */ /* 0x000fe4000000000f */
[----:B------:R-:W-:Y:S02]  /*19820*/  PRMT R10, R167, 0x7610, R10 ;  /* 0x00007610a70a7816 */ /* 0x000fe4000000000a */
[----:B------:R-:W-:Y:S02]  /*19830*/  PRMT R173, R67, 0x5410, R66 ;  /* 0x0000541043ad7816 */ /* 0x000fe40000000042 */
[----:B------:R-:W-:Y:S02]  /*19840*/  PRMT R19, R249, 0x7610, R19 ;  /* 0x00007610f9137816 */ /* 0x000fe40000000013 */
[----:B------:R-:W-:Y:S01]  /*19850*/  @!P0 PRMT R66, R10, 0x5410, RZ ;  /* 0x000054100a428816 */ /* 0x000fe200000000ff */
[----:B------:R-:W-:Y:S01]  /*19860*/  FADD.FTZ R10, R14, R11 ;  /* 0x0000000b0e0a7221 */ /* 0x000fe20000010000 */
[----:B------:R-:W-:-:S02]  /*19870*/  PRMT R167, R69, 0x5410, R68 ;  /* 0x0000541045a77816 */ /* 0x000fc40000000044 */
[----:B------:R-:W-:Y:S02]  /*19880*/  PRMT R23, R252, 0x7610, R23 ;  /* 0x00007610fc177816 */ /* 0x000fe40000000017 */
[----:B------:R-:W-:Y:S01]  /*19890*/  @!P2 PRMT R68, R19, 0x5410, RZ ;  /* 0x000054101344a816 */ /* 0x000fe200000000ff */
[----:B------:R-:W-:Y:S01]  /*198a0*/  FADD.FTZ R19, R13, R10 ;  /* 0x0000000a0d137221 */ /* 0x000fe20000010000 */
[----:B------:R-:W-:Y:S01]  /*198b0*/  IMAD.WIDE.U32 R10, R17, -0x2daee0ad, RZ ;  /* 0xd2511f53110a7825 */ /* 0x000fe200078e00ff */
[----:B------:R-:W-:-:S03]  /*198c0*/  @!P3 PRMT R69, R23, 0x5410, RZ ;  /* 0x000054101745b816 */ /* 0x000fc600000000ff */
[----:B------:R-:W-:Y:S02]  /*198d0*/  IMAD.MOV.U32 R23, RZ, RZ, R20 ;  /* 0x000000ffff177224 */ /* 0x000fe400078e0014 */
[C---:B-1----:R-:W-:Y:S01]  /*198e0*/  FADD.FTZ R20, R12.reuse, R0 ;  /* 0x000000000c147221 */ /* 0x042fe20000010000 */
[----:B------:R-:W-:Y:S02]  /*198f0*/  LOP3.LUT R0, R11, R216, R236, 0x96, !PT ;  /* 0x000000d80b007212 */ /* 0x000fe400078e96ec */
[----:B------:R-:W-:Y:S02]  /*19900*/  F2FP.F16.F32.PACK_AB R35, R12, R16 ;  /* 0x000000100c23723e */ /* 0x000fe400000000ff */
[----:B------:R-:W-:Y:S01]  /*19910*/  @!P1 PRMT R67, R15, 0x5410, RZ ;  /* 0x000054100f439816 */ /* 0x000fe200000000ff */
[----:B------:R-:W-:-:S04]  /*19920*/  IMAD.WIDE.U32 R12, R0, -0x326172a9, RZ ;  /* 0xcd9e8d57000c7825 */ /* 0x000fc800078e00ff */
[----:B------:R-:W-:Y:S01]  /*19930*/  IMAD.WIDE.U32 R14, R18, -0x2daee0ad, RZ ;  /* 0xd2511f53120e7825 */ /* 0x000fe200078e00ff */
[----:B------:R-:W-:-:S04]  /*19940*/  LOP3.LUT R0, R13, R211, R118, 0x96, !PT ;  /* 0x000000d30d007212 */ /* 0x000fc800078e9676 */
[----:B------:R-:W-:Y:S01]  /*19950*/  LOP3.LUT R13, R15, R221, R10, 0x96, !PT ;  /* 0x000000dd0f0d7212 */ /* 0x000fe200078e960a */
[----:B------:R-:W-:-:S04]  /*19960*/  IMAD.WIDE.U32 R10, R0, -0x2daee0ad, RZ ;  /* 0xd2511f53000a7825 */ /* 0x000fc800078e00ff */
[----:B------:R-:W-:Y:S01]  /*19970*/  IMAD.WIDE.U32 R16, R13, -0x326172a9, RZ ;  /* 0xcd9e8d570d107825 */ /* 0x000fe200078e00ff */
[----:B------:R-:W-:-:S04]  /*19980*/  LOP3.LUT R11, R11, R219, R14, 0x96, !PT ;  /* 0x000000db0b0b7212 */ /* 0x000fc800078e960e */
[----:B------:R-:W-:-:S05]  /*19990*/  LOP3.LUT R0, R17, R220, R12, 0x96, !PT ;  /* 0x000000dc11007212 */ /* 0x000fca00078e960c */
        /* <DEDUP_REMOVED lines=13> */
[----:B------:R-:W-:Y:S02]  /*19a70*/  LOP3.LUT R13, R13, R218, R16, 0x96, !PT ;  /* 0x000000da0d0d7212 */ /* 0x000fe400078e9610 */
[----:B------:R-:W-:Y:S01]  /*19a80*/  MUFU.EX2 R16, R22 ;  /* 0x0000001600107308 */ /* 0x000fe20000000800 */
[----:B------:R-:W-:Y:S02]  /*19a90*/  ISETP.GE.U32.AND P0, PT, R199, R0, PT ;  /* 0x00000000c700720c */ /* 0x000fe40003f06070 */
[----:B------:R-:W-:-:S02]  /*19aa0*/  LOP3.LUT R0, R10, 0xff, RZ, 0xc0, !PT ;  /* 0x000000ff0a007812 */ /* 0x000fc400078ec0ff */
[----:B------:R-:W-:-:S03]  /*19ab0*/  LOP3.LUT R12, R12, 0xff, RZ, 0xc0, !PT ;  /* 0x000000ff0c0c7812 */ /* 0x000fc600078ec0ff */
[----:B------:R-:W-:Y:S01]  /*19ac0*/  MUFU.EX2 R22, R21 ;  /* 0x0000001500167308 */ /* 0x000fe20000000800 */
[C---:B------:R-:W-:Y:S02]  /*19ad0*/  ISETP.GE.U32.AND P2, PT, R199.reuse, R0, PT ;  /* 0x00000000c700720c */ /* 0x040fe40003f46070 */
[----:B------:R-:W-:-:S05]  /*19ae0*/  ISETP.GE.U32.AND P5, PT, R199, R12, PT ;  /* 0x0000000cc700720c */ /* 0x000fca0003fa6070 */
[----:B------:R-:W1:Y:S01]  /*19af0*/  MUFU.EX2 R23, R23 ;  /* 0x0000001700177308 */ /* 0x000e620000000800 */
[----:B------:R-:W-:-:S07]  /*19b00*/  SHF.R.U32.HI R0, RZ, 0x18, R10 ;  /* 0x00000018ff007819 */ /* 0x000fce000001160a */
[----:B------:R2:W3:Y:S01]  /*19b10*/  MUFU.EX2 R21, R242 ;  /* 0x000000f200157308 */ /* 0x0004e20000000800 */
[----:B------:R-:W-:Y:S02]  /*19b20*/  SHF.R.U32.HI R12, RZ, 0x10, R10 ;  /* 0x00000010ff0c7819 */ /* 0x000fe4000001160a */
[----:B------:R-:W-:Y:S01]  /*19b30*/  LOP3.LUT R17, R10, 0xffff, RZ, 0xc0, !PT ;  /* 0x0000ffff0a117812 */ /* 0x000fe200078ec0ff */
[----:B------:R-:W-:Y:S01]  /*19b40*/  IMAD.WIDE.U32 R10, R13, -0x2daee0ad, RZ ;  /* 0xd2511f530d0a7825 */ /* 0x000fe200078e00ff */
[----:B------:R-:W-:Y:S02]  /*19b50*/  ISETP.GE.U32.AND P6, PT, R199, R0, PT ;  /* 0x00000000c700720c */ /* 0x000fe40003fc6070 */
[----:B------:R-:W-:Y:S01]  /*19b60*/  LOP3.LUT R0, R12, 0xff, RZ, 0xc0, !PT ;  /* 0x000000ff0c007812 */ /* 0x000fe200078ec0ff */
[----:B--2---:R-:W-:Y:S02]  /*19b70*/  IMAD.MOV.U32 R242, RZ, RZ, R241 ;  /* 0x000000fffff27224 */ /* 0x004fe400078e00f1 */
[----:B------:R-:W-:-:S02]  /*19b80*/  IMAD.MOV.U32 R241, RZ, RZ, R187 ;  /* 0x000000fffff17224 */ /* 0x000fc400078e00bb */
[----:B------:R-:W-:Y:S02]  /*19b90*/  IMAD.MOV.U32 R187, RZ, RZ, R183 ;  /* 0x000000ffffbb7224 */ /* 0x000fe400078e00b7 */
[----:B------:R-:W-:Y:S02]  /*19ba0*/  IMAD.MOV.U32 R183, RZ, RZ, R180 ;  /* 0x000000ffffb77224 */ /* 0x000fe400078e00b4 */
[----:B------:R2:W4:Y:S01]  /*19bb0*/  LDL.LU.S16 R180, [R1+0x7c] ;  /* 0x00007c0001b47983 */ /* 0x0005220000300600 */
[----:B------:R-:W-:Y:S02]  /*19bc0*/  ISETP.GE.U32.AND P1, PT, R199, R0, PT ;  /* 0x00000000c700720c */ /* 0x000fe40003f26070 */
[----:B------:R-:W-:Y:S01]  /*19bd0*/  LOP3.LUT R0, R11, R223, R14, 0x96, !PT ;  /* 0x000000df0b007212 */ /* 0x000fe200078e960e */
[----:B------:R2:W2:Y:S01]  /*19be0*/  LDL.LU.S16 R245, [R1+0x80] ;  /* 0x0000800001f57983 */ /* 0x0004a20000300600 */
[C---:B------:R-:W-:Y:S02]  /*19bf0*/  LOP3.LUT R15, R10.reuse, 0xffff, RZ, 0xc0, !PT ;  /* 0x0000ffff0a0f7812 */ /* 0x040fe400078ec0ff */
[----:B------:R-:W-:-:S02]  /*19c00*/  LOP3.LUT R12, R10, 0xff, RZ, 0xc0, !PT ;  /* 0x000000ff0a0c7812 */ /* 0x000fc400078ec0ff */
[--C-:B------:R-:W-:Y:S02]  /*19c10*/  SHF.R.U32.HI R14, RZ, 0x10, R10.reuse ;  /* 0x00000010ff0e7819 */ /* 0x100fe4000001160a */
[----:B------:R-:W-:Y:S01]  /*19c20*/  SHF.R.U32.HI R11, RZ, 0x18, R10 ;  /* 0x00000018ff0b7819 */ /* 0x000fe2000001160a */
[----:B-1----:R-:W-:-:S04]  /*19c30*/  FADD.FTZ R10, R23, R19 ;  /* 0x00000013170a7221 */ /* 0x002fc80000010000 */
[----:B------:R-:W-:Y:S01]  /*19c40*/  FADD.FTZ R13, R16, R10 ;  /* 0x0000000a100d7221 */ /* 0x000fe20000010000 */
[----:B------:R-:W-:Y:S01]  /*19c50*/  FADD.FTZ R10, R22, R20 ;  /* 0x00000014160a7221 */ /* 0x000fe20000010000 */
[----:B------:R-:W-:-:S03]  /*19c60*/  F2FP.F16.F32.PACK_AB R27, R16, R23 ;  /* 0x00000017101b723e */ /* 0x000fc600000000ff */
[----:B---3--:R-:W-:Y:S01]  /*19c70*/  FADD.FTZ R16, R21, R10 ;  /* 0x0000000a15107221 */ /* 0x008fe20000010000 */
[----:B------:R-:W-:Y:S02]  /*19c80*/  SHF.R.U32.HI R10, RZ, 0x8, R17 ;  /* 0x00000008ff0a7819 */ /* 0x000fe40000011611 */
[----:B------:R1:W3:Y:S01]  /*19c90*/  LDL.LU.S16 R17, [R1+0x84] ;  /* 0x0000840001117983 */ /* 0x0002e20000300600 */
[C---:B------:R-:W-:Y:S02]  /*19ca0*/  PRMT R54, R38.reuse, 0x7610, R54 ;  /* 0x0000761026367816 */ /* 0x040fe40000000036 */
[----:B------:R-:W-:Y:S02]  /*19cb0*/  PRMT R53, R38, 0x7632, R53 ;  /* 0x0000763226357816 */ /* 0x000fe40000000035 */
[----:B------:R-:W-:Y:S02]  /*19cc0*/  PRMT R55, R39, 0x7632, R55 ;  /* 0x0000763227377816 */ /* 0x000fe40000000037 */
[----:B------:R-:W-:-:S02]  /*19cd0*/  LOP3.LUT R10, R10, 0xffff, RZ, 0xc0, !PT ;  /* 0x0000ffff0a0a7812 */ /* 0x000fc400078ec0ff */
[----:B------:R-:W-:Y:S01]  /*19ce0*/  PRMT R56, R39, 0x7610, R56 ;  /* 0x0000761027387816 */ /* 0x000fe20000000038 */
[----:B----4-:R-:W-:-:S05]  /*19cf0*/  @!P4 HADD2 R180, -R54.H0_H0, -RZ.H0_H0 ;  /* 0xa00000ff36b4c230 */ /* 0x010fca0000000900 */
[----:B------:R-:W-:Y:S02]  /*19d00*/  PRMT R229, R180, 0x7610, R229 ;  /* 0x00007610b4e57816 */ /* 0x000fe400000000e5 */
[----:B------:R-:W-:Y:S02]  /*19d10*/  PRMT R180, R54, 0x5410, R53 ;  /* 0x0000541036b47816 */ /* 0x000fe40000000035 */
[----:B------:R-:W-:Y:S02]  /*19d20*/  @!P4 PRMT R54, R229, 0x5410, RZ ;  /* 0x00005410e536c816 */ /* 0x000fe400000000ff */
[----:B------:R1:W4:Y:S01]  /*19d30*/  LDL.LU.S16 R229, [R1+0x94] ;  /* 0x0000940001e57983 */ /* 0x0003220000300600 */
[----:B------:R-:W-:Y:S01]  /*19d40*/  ISETP.GE.U32.AND P4, PT, R199, R10, PT ;  /* 0x0000000ac700720c */ /* 0x000fe20003f86070 */
[----:B---3--:R-:W-:-:S05]  /*19d50*/  @!P0 HADD2 R17, -R55.H0_H0, -RZ.H0_H0 ;  /* 0xa00000ff37118230 */ /* 0x008fca0000000900 */
[----:B------:R-:W-:Y:S02]  /*19d60*/  PRMT R10, R17, 0x7610, R10 ;  /* 0x00007610110a7816 */ /* 0x000fe4000000000a */
[----:B------:R3:W1:Y:S02]  /*19d70*/  MUFU.EX2 R17, R179 ;  /* 0x000000b300117308 */ /* 0x0006640000000800 */
[----:B---3--:R-:W-:Y:S02]  /*19d80*/  PRMT R179, R56, 0x5410, R55 ;  /* 0x0000541038b37816 */ /* 0x008fe40000000037 */
[----:B------:R-:W-:Y:S02]  /*19d90*/  @!P0 PRMT R55, R10, 0x5410, RZ ;  /* 0x000054100a378816 */ /* 0x000fe400000000ff */
[----:B------:R-:W-:Y:S02]  /*19da0*/  ISETP.GE.U32.AND P0, PT, R199, R11, PT ;  /* 0x0000000bc700720c */ /* 0x000fe40003f06070 */
[----:B------:R3:W3:Y:S01]  /*19db0*/  LDL.LU.S16 R11, [R1+0x98] ;  /* 0x00009800010b7983 */ /* 0x0006e20000300600 */
[----:B--2---:R-:W-:Y:S01]  /*19dc0*/  @!P3 HADD2 R245, -R53.H0_H0, -RZ.H0_H0 ;  /* 0xa00000ff35f5b230 */ /* 0x004fe20000000900 */
[----:B------:R-:W-:-:S04]  /*19dd0*/  PRMT R50, R26, 0x7610, R50 ;  /* 0x000076101a327816 */ /* 0x000fc80000000032 */
[----:B------:R-:W-:Y:S02]  /*19de0*/  PRMT R232, R245, 0x7610, R232 ;  /* 0x00007610f5e87816 */ /* 0x000fe400000000e8 */
[----:B------:R-:W-:Y:S02]  /*19df0*/  PRMT R49, R26, 0x7632, R49 ;  /* 0x000076321a317816 */ /* 0x000fe40000000031 */
[----:B------:R-:W-:Y:S02]  /*19e00*/  @!P3 PRMT R53, R232, 0x5410, RZ ;  /* 0x00005410e835b816 */ /* 0x000fe400000000ff */
[----:B------:R-:W-:Y:S02]  /*19e10*/  ISETP.GE.U32.AND P3, PT, R199, R12, PT ;  /* 0x0000000cc700720c */ /* 0x000fe40003f66070 */
[----:B------:R2:W1:Y:S02]  /*19e20*/  MUFU.EX2 R12, R242 ;  /* 0x000000f2000c7308 */ /* 0x0004640000000800 */
[----:B--2---:R-:W-:-:S02]  /*19e30*/  IMAD.MOV.U32 R242, RZ, RZ, R241 ;  /* 0x000000fffff27224 */ /* 0x004fc400078e00f1 */
[----:B------:R-:W-:Y:S02]  /*19e40*/  IMAD.MOV.U32 R241, RZ, RZ, R184 ;  /* 0x000000fffff17224 */ /* 0x000fe400078e00b8 */
[----:B------:R-:W-:Y:S01]  /*19e50*/  IMAD.MOV.U32 R184, RZ, RZ, R178 ;  /* 0x000000ffffb87224 */ /* 0x000fe200078e00b2 */
[----:B------:R-:W-:Y:S01]  /*19e60*/  PRMT R178, R50, 0x5410, R49 ;  /* 0x0000541032b27816 */ /* 0x000fe20000000031 */
[----:B----4-:R-:W-:-:S05]  /*19e70*/  @!P5 HADD2 R229, -R56.H0_H0, -RZ.H0_H0 ;  /* 0xa00000ff38e5d230 */ /* 0x010fca0000000900 */
[----:B------:R-:W-:-:S04]  /*19e80*/  PRMT R227, R229, 0x7610, R227 ;  /* 0x00007610e5e37816 */ /* 0x000fc800000000e3 */
[----:B------:R-:W-:Y:S02]  /*19e90*/  @!P5 PRMT R56, R227, 0x5410, RZ ;  /* 0x00005410e338d816 */ /* 0x000fe400000000ff */
[----:B------:R2:W4:Y:S01]  /*19ea0*/  LDL.LU.S16 R227, [R1+0xa0] ;  /* 0x0000a00001e37983 */ /* 0x0005220000300600 */
[----:B---3--:R-:W-:-:S05]  /*19eb0*/  @!P2 HADD2 R11, -R50.H0_H0, -RZ.H0_H0 ;  /* 0xa00000ff320ba230 */ /* 0x008fca0000000900 */
[----:B------:R-:W-:-:S04]  /*19ec0*/  PRMT R181, R11, 0x7610, R181 ;  /* 0x000076100bb57816 */ /* 0x000fc800000000b5 */
[----:B------:R-:W-:Y:S01]  /*19ed0*/  @!P2 PRMT R50, R181, 0x5410, RZ ;  /* 0x00005410b532a816 */ /* 0x000fe200000000ff */
[----:B------:R-:W-:Y:S02]  /*19ee0*/  IMAD.MOV.U32 R181, RZ, RZ, R177 ;  /* 0x000000ffffb57224 */ /* 0x000fe400078e00b1 */
[----:B------:R2:W3:Y:S01]  /*19ef0*/  LDL.LU.S16 R177, [R1+0xac] ;  /* 0x0000ac0001b17983 */ /* 0x0004e20000300600 */
[----:B------:R-:W-:-:S04]  /*19f00*/  SHF.R.U32.HI R10, RZ, 0x10, R0 ;  /* 0x00000010ff0a7819 */ /* 0x000fc80000011600 */
[----:B------:R-:W-:-:S04]  /*19f10*/  LOP3.LUT R10, R10, 0xff, RZ, 0xc0, !PT ;  /* 0x000000ff0a0a7812 */ /* 0x000fc800078ec0ff */
[----:B------:R-:W-:Y:S01]  /*19f20*/  ISETP.GE.U32.AND P5, PT, R199, R10, PT ;  /* 0x0000000ac700720c */ /* 0x000fe20003fa6070 */
[----:B-1----:R-:W-:Y:S01]  /*19f30*/  FADD.FTZ R10, R17, R13 ;  /* 0x0000000d110a7221 */ /* 0x002fe20000010000 */
[----:B------:R-:W-:-:S03]  /*19f40*/  F2FP.F16.F32.PACK_AB R26, R12, R17 ;  /* 0x000000110c1a723e */ /* 0x000fc600000000ff */
[----:B------:R-:W-:Y:S01]  /*19f50*/  FADD.FTZ R11, R12, R10 ;  /* 0x0000000a0c0b7221 */ /* 0x000fe20000010000 */
[----:B------:R-:W-:Y:S02]  /*19f60*/  PRMT R52, R29, 0x7610, R52 ;  /* 0x000076101d347816 */ /* 0x000fe40000000034 */
[----:B------:R-:W-:Y:S02]  /*19f70*/  F2FP.F16.F32.PACK_AB R28, R21, R22 ;  /* 0x00000016151c723e */ /* 0x000fe400000000ff */
[----:B------:R-:W-:Y:S01]  /*19f80*/  PRMT R51, R29, 0x7632, R51 ;  /* 0x000076321d337816 */ /* 0x000fe20000000033 */
[----:B----4-:R-:W-:-:S05]  /*19f90*/  @!P4 HADD2 R227, -R49.H0_H0, -RZ.H0_H0 ;  /* 0xa00000ff31e3c230 */ /* 0x010fca0000000900 */
[----:B------:R-:W-:-:S04]  /*19fa0*/  PRMT R12, R227, 0x7610, R12 ;  /* 0x00007610e30c7816 */ /* 0x000fc8000000000c */
[----:B------:R-:W-:Y:S02]  /*19fb0*/  @!P4 PRMT R49, R12, 0x5410, RZ ;  /* 0x000054100c31c816 */ /* 0x000fe400000000ff */
[----:B------:R2:W4:Y:S01]  /*19fc0*/  LDL.LU.S16 R12, [R1+0xb0] ;  /* 0x0000b000010c7983 */ /* 0x0005220000300600 */
[----:B------:R-:W-:Y:S02]  /*19fd0*/  IMAD.MOV.U32 R227, RZ, RZ, R242 ;  /* 0x000000ffffe37224 */ /* 0x000fe400078e00f2 */
[----:B------:R-:W-:Y:S01]  /*19fe0*/  IMAD.MOV.U32 R242, RZ, RZ, R241 ;  /* 0x000000fffff27224 */ /* 0x000fe200078e00f1 */
[----:B------:R-:W2:Y:S01]  /*19ff0*/  LDL.LU R232, [R1+0x1d0] ;  /* 0x0001d00001e87983 */ /* 0x000ea20000300800 */
[----:B------:R-:W-:-:S03]  /*1a000*/  IMAD.MOV.U32 R241, RZ, RZ, R184 ;  /* 0x000000fffff17224 */ /* 0x000fc600078e00b8 */
[----:B------:R-:W2:Y:S04]  /*1a010*/  LDL.LU R184, [R1+0x1d4] ;  /* 0x0001d40001b87983 */ /* 0x000ea80000300800 */
[----:B------:R1:W2:Y:S01]  /*1a020*/  LDL.LU.S16 R229, [R1+0xc4] ;  /* 0x0000c40001e57983 */ /* 0x0002a20000300600 */
[----:B---3--:R-:W-:-:S05]  /*1a030*/  @!P1 HADD2 R177, -R52.H0_H0, -RZ.H0_H0 ;  /* 0xa00000ff34b19230 */ /* 0x008fca0000000900 */
[----:B------:R-:W-:Y:S02]  /*1a040*/  PRMT R21, R177, 0x7610, R21 ;  /* 0x00007610b1157816 */ /* 0x000fe40000000015 */
[----:B------:R-:W-:Y:S02]  /*1a050*/  PRMT R177, R52, 0x5410, R51 ;  /* 0x0000541034b17816 */ /* 0x000fe40000000033 */
[----:B------:R-:W-:Y:S02]  /*1a060*/  @!P1 PRMT R52, R21, 0x5410, RZ ;  /* 0x0000541015349816 */ /* 0x000fe400000000ff */
[----:B------:R1:W3:Y:S01]  /*1a070*/  LDL.LU.S16 R21, [R1+0xc8] ;  /* 0x0000c80001157983 */ /* 0x0002e20000300600 */
[----:B------:R-:W-:-:S04]  /*1a080*/  LOP3.LUT R10, R0, 0xff, RZ, 0xc0, !PT ;  /* 0x000000ff000a7812 */ /* 0x000fc800078ec0ff */
[C---:B------:R-:W-:Y:S02]  /*1a090*/  ISETP.GE.U32.AND P2, PT, R199.reuse, R10, PT ;  /* 0x0000000ac700720c */ /* 0x040fe40003f46070 */
[----:B------:R-:W-:Y:S02]  /*1a0a0*/  SHF.R.U32.HI R10, RZ, 0x18, R0 ;  /* 0x00000018ff0a7819 */ /* 0x000fe40000011600 */
[----:B------:R-:W-:Y:S02]  /*1a0b0*/  LOP3.LUT R0, R0, 0xffff, RZ, 0xc0, !PT ;  /* 0x0000ffff00007812 */ /* 0x000fe400078ec0ff */
[----:B------:R-:W-:Y:S02]  /*1a0c0*/  ISETP.GE.U32.AND P4, PT, R199, R10, PT ;  /* 0x0000000ac700720c */ /* 0x000fe40003f86070 */
[----:B------:R-:W-:Y:S02]  /*1a0d0*/  LOP3.LUT R10, R14, 0xff, RZ, 0xc0, !PT ;  /* 0x000000ff0e0a7812 */ /* 0x000fe400078ec0ff */
[----:B------:R-:W-:-:S02]  /*1a0e0*/  SHF.R.U32.HI R0, RZ, 0x8, R0 ;  /* 0x00000008ff007819 */ /* 0x000fc40000011600 */
[----:B------:R-:W-:Y:S02]  /*1a0f0*/  PRMT R46, R30, 0x7610, R46 ;  /* 0x000076101e2e7816 */ /* 0x000fe4000000002e */
[----:B------:R-:W-:Y:S02]  /*1a100*/  ISETP.GE.U32.AND P1, PT, R199, R10, PT ;  /* 0x0000000ac700720c */ /* 0x000fe40003f26070 */
[----:B------:R-:W-:Y:S02]  /*1a110*/  LOP3.LUT R0, R0, 0xffff, RZ, 0xc0, !PT ;  /* 0x0000ffff00007812 */ /* 0x000fe400078ec0ff */
[----:B------:R-:W-:Y:S01]  /*1a120*/  PRMT R45, R30, 0x7632, R45 ;  /* 0x000076321e2d7816 */ /* 0x000fe2000000002d */
[----:B----4-:R-:W-:-:S05]  /*1a130*/  @!P6 HADD2 R12, -R51.H0_H0, -RZ.H0_H0 ;  /* 0xa00000ff330ce230 */ /* 0x010fca0000000900 */
[----:B------:R-:W-:-:S04]  /*1a140*/  PRMT R10, R12, 0x7610, R10 ;  /* 0x000076100c0a7816 */ /* 0x000fc8000000000a */
[----:B------:R-:W-:Y:S01]  /*1a150*/  @!P6 PRMT R51, R10, 0x5410, RZ ;  /* 0x000054100a33e816 */ /* 0x000fe200000000ff */
[----:B--2---:R-:W-:Y:S01]  /*1a160*/  @!P2 HADD2 R229, -R46.H0_H0, -RZ.H0_H0 ;  /* 0xa00000ff2ee5a230 */ /* 0x004fe20000000900 */
[----:B------:R-:W-:Y:S01]  /*1a170*/  ISETP.GE.U32.AND P6, PT, R199, R0, PT ;  /* 0x00000000c700720c */ /* 0x000fe20003fc6070 */
[----:B------:R2:W-:Y:S03]  /*1a180*/  MUFU.EX2 R10, R184 ;  /* 0x000000b8000a7308 */ /* 0x0005e60000000800 */
[----:B------:R-:W-:Y:S02]  /*1a190*/  PRMT R22, R229, 0x7610, R22 ;  /* 0x00007610e5167816 */ /* 0x000fe40000000016 */
[----:B--2---:R-:W-:Y:S02]  /*1a1a0*/  PRMT R184, R46, 0x5410, R45 ;  /* 0x000054102eb87816 */ /* 0x004fe4000000002d */
[----:B------:R-:W-:-:S02]  /*1a1b0*/  @!P2 PRMT R46, R22, 0x5410, RZ ;  /* 0x00005410162ea816 */ /* 0x000fc400000000ff */
[----:B------:R1:W2:Y:S03]  /*1a1c0*/  LDL.LU.S16 R22, [R1+0xd0] ;  /* 0x0000d00001167983 */ /* 0x0002a60000300600 */
[----:B---3--:R-:W-:-:S05]  /*1a1d0*/  @!P6 HADD2 R21, -R45.H0_H0, -RZ.H0_H0 ;  /* 0xa00000ff2d15e230 */ /* 0x008fca0000000900 */
[----:B------:R-:W-:Y:S02]  /*1a1e0*/  PRMT R14, R21, 0x7610, R14 ;  /* 0x00007610150e7816 */ /* 0x000fe4000000000e */
[----:B------:R1:W3:Y:S01]  /*1a1f0*/  LDL.LU.S16 R21, [R1+0xcc] ;  /* 0x0000cc0001157983 */ /* 0x0002e20000300600 */
[C---:B------:R-:W-:Y:S02]  /*1a200*/  PRMT R48, R31.reuse, 0x7610, R48 ;  /* 0x000076101f307816 */ /* 0x040fe40000000030 */
[----:B------:R-:W-:Y:S01]  /*1a210*/  PRMT R47, R31, 0x7632, R47 ;  /* 0x000076321f2f7816 */ /* 0x000fe2000000002f */
[----:B------:R4:W1:Y:S01]  /*1a220*/  MUFU.EX2 R12, R232 ;  /* 0x000000e8000c7308 */ /* 0x0008620000000800 */
[----:B------:R-:W-:Y:S01]  /*1a230*/  SHF.R.U32.HI R0, RZ, 0x8, R15 ;  /* 0x00000008ff007819 */ /* 0x000fe2000001160f */
[----:B------:R-:W-:Y:S01]  /*1a240*/  IMAD.MOV.U32 R229, RZ, RZ, R241 ;  /* 0x000000ffffe57224 */ /* 0x000fe200078e00f1 */
[----:B------:R-:W-:Y:S01]  /*1a250*/  @!P6 PRMT R45, R14, 0x5410, RZ ;  /* 0x000054100e2de816 */ /* 0x000fe200000000ff */
[----:B------:R-:W-:Y:S01]  /*1a260*/  IMAD.MOV.U32 R245, RZ, RZ, R227 ;  /* 0x000000fffff57224 */ /* 0x000fe200078e00e3 */
[----:B------:R-:W-:Y:S01]  /*1a270*/  LOP3.LUT R0, R0, 0xffff, RZ, 0xc0, !PT ;  /* 0x0000ffff00007812 */ /* 0x000fe200078ec0ff */
[----:B------:R-:W-:-:S02]  /*1a280*/  IMAD.MOV.U32 R241, RZ, RZ, R226 ;  /* 0x000000fffff17224 */ /* 0x000fc400078e00e2 */
[----:B------:R1:W3:Y:S01]  /*1a290*/  MUFU.EX2 R15, R152 ;  /* 0x00000098000f7308 */ /* 0x0002e20000000800 */
[----:B------:R-:W-:Y:S02]  /*1a2a0*/  IMAD.MOV.U32 R227, RZ, RZ, R187 ;  /* 0x000000ffffe37224 */ /* 0x000fe400078e00bb */
[----:B------:R-:W-:Y:S02]  /*1a2b0*/  IMAD.MOV.U32 R226, RZ, RZ, R182 ;  /* 0x000000ffffe27224 */ /* 0x000fe400078e00b6 */
[----:B----4-:R-:W-:Y:S01]  /*1a2c0*/  IMAD.MOV.U32 R232, RZ, RZ, R183 ;  /* 0x000000ffffe87224 */ /* 0x010fe200078e00b7 */
[----:B------:R-:W-:Y:S02]  /*1a2d0*/  PRMT R183, R48, 0x5410, R47 ;  /* 0x0000541030b77816 */ /* 0x000fe4000000002f */
[----:B------:R4:W-:Y:S01]  /*1a2e0*/  MUFU.EX2 R14, R153 ;  /* 0x00000099000e7308 */ /* 0x0009e20000000800 */
[----:B------:R-:W-:Y:S01]  /*1a2f0*/  IMAD.MOV.U32 R187, RZ, RZ, R181 ;  /* 0x000000ffffbb7224 */ /* 0x000fe200078e00b5 */
[----:B------:R-:W-:Y:S01]  /*1a300*/  ISETP.GE.U32.AND P2, PT, R199, R0, PT ;  /* 0x00000000c700720c */ /* 0x000fe20003f46070 */
[----:B-1----:R-:W3:Y:S04]  /*1a310*/  LDL.LU R152, [R1+0x49c] ;  /* 0x00049c0001987983 */ /* 0x002ee80000300800 */
[----:B----4-:R-:W4:Y:S01]  /*1a320*/  LDL.LU R153, [R1+0x498] ;  /* 0x0004980001997983 */ /* 0x010f220000300800 */
[----:B--2---:R-:W-:-:S05]  /*1a330*/  @!P5 HADD2 R22, -R48.H0_H0, -RZ.H0_H0 ;  /* 0xa00000ff3016d230 */ /* 0x004fca0000000900 */
[----:B------:R-:W-:-:S04]  /*1a340*/  PRMT R13, R22, 0x7610, R13 ;  /* 0x00007610160d7816 */ /* 0x000fc8000000000d */
[----:B------:R-:W-:Y:S02]  /*1a350*/  @!P5 PRMT R48, R13, 0x5410, RZ ;  /* 0x000054100d30d816 */ /* 0x000fe400000000ff */
[----:B------:R1:W2:Y:S01]  /*1a360*/  MUFU.EX2 R13, R148 ;  /* 0x00000094000d7308 */ /* 0x0002a20000000800 */
[----:B---3--:R-:W-:-:S05]  /*1a370*/  @!P4 HADD2 R21, -R47.H0_H0, -RZ.H0_H0 ;  /* 0xa00000ff2f15c230 */ /* 0x008fca0000000900 */
[----:B------:R-:W-:Y:S01]  /*1a380*/  PRMT R0, R21, 0x7610, R0 ;  /* 0x0000761015007816 */ /* 0x000fe20000000000 */
[----:B-1----:R-:W3:Y:S04]  /*1a390*/  LDL.LU R148, [R1+0x494] ;  /* 0x0004940001947983 */ /* 0x002ee80000300800 */
[----:B------:R1:W4:Y:S04]  /*1a3a0*/  LDL.LU.S16 R182, [R1+0xd8] ;  /* 0x0000d80001b67983 */ /* 0x0003280000300600 */
[----:B------:R1:W3:Y:S04]  /*1a3b0*/  LDL.LU.S16 R181, [R1+0xd4] ;  /* 0x0000d40001b57983 */ /* 0x0002e80000300600 */
[----:B------:R1:W3:Y:S04]  /*1a3c0*/  LDL.LU.S16 R22, [R1+0xe0] ;  /* 0x0000e00001167983 */ /* 0x0002e80000300600 */
[----:B------:R1:W3:Y:S01]  /*1a3d0*/  LDL.LU.S16 R21, [R1+0xdc] ;  /* 0x0000dc0001157983 */ /* 0x0002e20000300600 */
[----:B------:R-:W-:-:S02]  /*1a3e0*/  PRMT R43, R25, 0x7632, R43 ;  /* 0x00007632192b7816 */ /* 0x000fc4000000002b */
[----:B------:R-:W-:Y:S02]  /*1a3f0*/  PRMT R42, R24, 0x7610, R42 ;  /* 0x00007610182a7816 */ /* 0x000fe4000000002a */
[----:B------:R-:W-:Y:S01]  /*1a400*/  @!P4 PRMT R47, R0, 0x5410, RZ ;  /* 0x00005410002fc816 */ /* 0x000fe200000000ff */
[----:B------:R-:W-:Y:S01]  /*1a410*/  FADD.FTZ R0, R12, R16 ;  /* 0x000000100c007221 */ /* 0x000fe20000010000 */
[----:B------:R-:W-:Y:S02]  /*1a420*/  PRMT R41, R24, 0x7632, R41 ;  /* 0x0000763218297816 */ /* 0x000fe40000000029 */
[C---:B------:R-:W-:Y:S02]  /*1a430*/  F2FP.F16.F32.PACK_AB R23, R10.reuse, R12 ;  /* 0x0000000c0a17723e */ /* 0x040fe400000000ff */
[----:B------:R-:W1:Y:S01]  /*1a440*/  MUFU.EX2 R12, R149 ;  /* 0x00000095000c7308 */ /* 0x000e620000000800 */
[----:B------:R-:W-:Y:S01]  /*1a450*/  FADD.FTZ R0, R10, R0 ;  /* 0x000000000a007221 */ /* 0x000fe20000010000 */
[----:B------:R-:W-:-:S02]  /*1a460*/  PRMT R44, R25, 0x7610, R44 ;  /* 0x00007610192c7816 */ /* 0x000fc4000000002c */
[----:B------:R-:W-:Y:S01]  /*1a470*/  LOP3.LUT R18, R37, R215, R204, 0x96, !PT ;  /* 0x000000d725127212 */ /* 0x000fe200078e96cc */
[----:B------:R-:W-:Y:S01]  /*1a480*/  FADD.FTZ R0, R15, R0 ;  /* 0x000000000f007221 */ /* 0x000fe20000010000 */
[----:B------:R-:W-:Y:S02]  /*1a490*/  LOP3.LUT R19, R119, R214, R36, 0x96, !PT ;  /* 0x000000d677137212 */ /* 0x000fe400078e9624 */
[----:B--2---:R-:W-:Y:S02]  /*1a4a0*/  F2FP.F16.F32.PACK_AB R24, R13, R14 ;  /* 0x0000000e0d18723e */ /* 0x004fe400000000ff */
[----:B-1----:R-:W-:Y:S01]  /*1a4b0*/  F2FP.F16.F32.PACK_AB R60, R12, R15 ;  /* 0x0000000f0c3c723e */ /* 0x002fe200000000ff */
[----:B------:R-:W2:Y:S01]  /*1a4c0*/  LDL.LU R149, [R1+0x490] ;  /* 0x0004900001957983 */ /* 0x000ea20000300800 */
[----:B----4-:R-:W-:Y:S02]  /*1a4d0*/  @!P3 HADD2 R182, -R42.H0_H0, -RZ.H0_H0 ;  /* 0xa00000ff2ab6b230 */ /* 0x010fe40000000900 */
[----:B---3--:R-:W-:-:S03]  /*1a4e0*/  @!P2 HADD2 R181, -R41.H0_H0, -RZ.H0_H0 ;  /* 0xa00000ff29b5a230 */ /* 0x008fc60000000900 */
[----:B------:R-:W-:Y:S01]  /*1a4f0*/  PRMT R20, R182, 0x7610, R20 ;  /* 0x00007610b6147816 */ /* 0x000fe20000000014 */
[----:B------:R-:W-:Y:S01]  /*1a500*/  @!P0 HADD2 R21, -R43.H0_H0, -RZ.H0_H0 ;  /* 0xa00000ff2b158230 */ /* 0x000fe20000000900 */
[----:B------:R-:W-:-:S04]  /*1a510*/  PRMT R182, R44, 0x5410, R43 ;  /* 0x000054102cb67816 */ /* 0x000fc8000000002b */
[----:B------:R-:W-:Y:S02]  /*1a520*/  PRMT R10, R21, 0x7610, R10 ;  /* 0x00007610150a7816 */ /* 0x000fe4000000000a */
[----:B------:R-:W-:Y:S02]  /*1a530*/  PRMT R17, R181, 0x7610, R17 ;  /* 0x00007610b5117816 */ /* 0x000fe40000000011 */
[----:B------:R-:W-:Y:S01]  /*1a540*/  @!P0 PRMT R43, R10, 0x5410, RZ ;  /* 0x000054100a2b8816 */ /* 0x000fe200000000ff */
[----:B------:R-:W-:Y:S01]  /*1a550*/  FADD.FTZ R10, R14, R11 ;  /* 0x0000000b0e0a7221 */ /* 0x000fe20000010000 */
[----:B------:R-:W-:Y:S02]  /*1a560*/  PRMT R181, R42, 0x5410, R41 ;  /* 0x000054102ab57816 */ /* 0x000fe40000000029 */
[----:B------:R-:W-:Y:S01]  /*1a570*/  @!P3 PRMT R42, R20, 0x5410, RZ ;  /* 0x00005410142ab816 */ /* 0x000fe200000000ff */
[----:B------:R-:W-:Y:S01]  /*1a580*/  FADD.FTZ R20, R13, R10 ;  /* 0x0000000a0d147221 */ /* 0x000fe20000010000 */
[----:B------:R-:W-:-:S04]  /*1a590*/  IMAD.WIDE.U32 R10, R18, -0x2daee0ad, RZ ;  /* 0xd2511f53120a7825 */ /* 0x000fc800078e00ff */
[----:B------:R-:W-:Y:S01]  /*1a5a0*/  FADD.FTZ R21, R12, R0 ;  /* 0x000000000c157221 */ /* 0x000fe20000010000 */
[----:B------:R-:W-:Y:S01]  /*1a5b0*/  LOP3.LUT R0, R11, R216, R236, 0x96, !PT ;  /* 0x000000d80b007212 */ /* 0x000fe200078e96ec */
[----:B------:R-:W-:-:S04]  /*1a5c0*/  @!P1 HADD2 R22, -R44.H0_H0, -RZ.H0_H0 ;  /* 0xa00000ff2c169230 */ /* 0x000fc80000000900 */
[----:B------:R-:W-:-:S04]  /*1a5d0*/  IMAD.WIDE.U32 R12, R0, -0x326172a9, RZ ;  /* 0xcd9e8d57000c7825 */ /* 0x000fc800078e00ff */
[----:B------:R-:W-:Y:S01]  /*1a5e0*/  IMAD.WIDE.U32 R14, R19, -0x2daee0ad, RZ ;  /* 0xd2511f53130e7825 */ /* 0x000fe200078e00ff */
[----:B------:R-:W-:Y:S02]  /*1a5f0*/  LOP3.LUT R0, R13, R211, R118, 0x96, !PT ;  /* 0x000000d30d007212 */ /* 0x000fe400078e9676 */
[----:B------:R-:W-:Y:S02]  /*1a600*/  PRMT R16, R22, 0x7610, R16 ;  /* 0x0000761016107816 */ /* 0x000fe40000000010 */
[----:B------:R-:W-:Y:S01]  /*1a610*/  LOP3.LUT R13, R15, R221, R10, 0x96, !PT ;  /* 0x000000dd0f0d7212 */ /* 0x000fe200078e960a */
[----:B------:R-:W-:Y:S01]  /*1a620*/  IMAD.WIDE.U32 R10, R0, -0x2daee0ad, RZ ;  /* 0xd2511f53000a7825 */ /* 0x000fe200078e00ff */
[----:B------:R-:W-:Y:S02]  /*1a630*/  @!P2 PRMT R41, R17, 0x5410, RZ ;  /* 0x000054101129a816 */ /* 0x000fe400000000ff */
[----:B------:R-:W-:Y:S01]  /*1a640*/  @!P1 PRMT R44, R16, 0x5410, RZ ;  /* 0x00005410102c9816 */ /* 0x000fe200000000ff */
[----:B------:R-:W-:Y:S01]  /*1a650*/  IMAD.WIDE.U32 R16, R13, -0x326172a9, RZ ;  /* 0xcd9e8d570d107825 */ /* 0x000fe200078e00ff */
[----:B------:R-:W-:Y:S01]  /*1a660*/  LOP3.LUT R11, R11, R219, R14, 0x96, !PT ;  /* 0x000000db0b0b7212 */ /* 0x000fe200078e960e */
[----:B------:R1:W3:Y:S03]  /*1a670*/  MUFU.EX2 R22, R140 ;  /* 0x0000008c00167308 */ /* 0x0002e60000000800 */
[----:B------:R-:W-:Y:S01]  /*1a680*/  LOP3.LUT R0, R17, R220, R12, 0x96, !PT ;  /* 0x000000dc11007212 */ /* 0x000fe200078e960c */
[----:B------:R-:W-:-:S04]  /*1a690*/  IMAD.WIDE.U32 R12, R11, -0x326172a9, RZ ;  /* 0xcd9e8d570b0c7825 */ /* 0x000fc800078e00ff */
[----:B------:R4:W-:Y:S01]  /*1a6a0*/  MUFU.EX2 R18, R232 ;  /* 0x000000e800127308 */ /* 0x0009e20000000800 */
[----:B------:R-:W-:Y:S01]  /*1a6b0*/  LOP3.LUT R13, R13, R218, R16, 0x96, !PT ;  /* 0x000000da0d0d7212 */ /* 0x000fe200078e9610 */
[----:B-1----:R-:W2:Y:S06]  /*1a6c0*/  LDL.LU R140, [R1+0x48c] ;  /* 0x00048c00018c7983 */ /* 0x002eac0000300800 */
[----:B------:R1:W3:Y:S01]  /*1a6d0*/  MUFU.EX2 R19, R229 ;  /* 0x000000e500137308 */ /* 0x0002e20000000800 */
[----:B----4-:R-:W-:Y:S02]  /*1a6e0*/  IMAD.MOV.U32 R232, RZ, RZ, R200 ;  /* 0x000000ffffe87224 */ /* 0x010fe400078e00c8 */
[----:B------:R4:W4:Y:S05]  /*1a6f0*/  LDL.LU.S16 R200, [R1+0xec] ;  /* 0x0000ec0001c87983 */ /* 0x00092a0000300600 */
[----:B------:R3:W3:Y:S01]  /*1a700*/  MUFU.EX2 R16, R245 ;  /* 0x000000f500107308 */ /* 0x0006e20000000800 */
[----:B-1----:R-:W-:-:S02]  /*1a710*/  IMAD.MOV.U32 R229, RZ, RZ, R227 ;  /* 0x000000ffffe57224 */ /* 0x002fc400078e00e3 */
[----:B------:R-:W-:Y:S01]  /*1a720*/  IMAD.MOV.U32 R227, RZ, RZ, R242 ;  /* 0x000000ffffe37224 */ /* 0x000fe200078e00f2 */
[----:B---3--:R1:W3:Y:S04]  /*1a730*/  LDL.LU.S16 R245, [R1+0xf0] ;  /* 0x0000f00001f57983 */ /* 0x0082e80000300600 */
[----:B------:R1:W2:Y:S01]  /*1a740*/  LDL.LU.S16 R242, [R1+0xf4] ;  /* 0x0000f40001f27983 */ /* 0x0002a20000300600 */
[----:B------:R-:W-:-:S05]  /*1a750*/  IMAD.WIDE.U32 R14, R0, -0x2daee0ad, RZ ;  /* 0xd2511f53000e7825 */ /* 0x000fca00078e00ff */
        /* <DEDUP_REMOVED lines=12> */
[C---:B------:R-:W-:Y:S02]  /*1a820*/  LOP3.LUT R0, R10.reuse, 0xff, RZ, 0xc0, !PT ;  /* 0x000000ff0a007812 */ /* 0x040fe400078ec0ff */
[----:B------:R-:W-:Y:S02]  /*1a830*/  LOP3.LUT R17, R10, 0xffff, RZ, 0xc0, !PT ;  /* 0x0000ffff0a117812 */ /* 0x000fe400078ec0ff */
[----:B------:R-:W-:Y:S02]  /*1a840*/  ISETP.GE.U32.AND P2, PT, R199, R0, PT ;  /* 0x00000000c700720c */ /* 0x000fe40003f46070 */
[--C-:B------:R-:W-:Y:S02]  /*1a850*/  SHF.R.U32.HI R0, RZ, 0x10, R10.reuse ;  /* 0x00000010ff007819 */ /* 0x100fe4000001160a */
[----:B------:R-:W-:-:S02]  /*1a860*/  SHF.R.U32.HI R10, RZ, 0x18, R10 ;  /* 0x00000018ff0a7819 */ /* 0x000fc4000001160a */
[----:B------:R-:W-:Y:S02]  /*1a870*/  LOP3.LUT R0, R0, 0xff, RZ, 0xc0, !PT ;  /* 0x000000ff00007812 */ /* 0x000fe400078ec0ff */
[----:B------:R-:W-:Y:S01]  /*1a880*/  ISETP.GE.U32.AND P6, PT, R199, R10, PT ;  /* 0x0000000ac700720c */ /* 0x000fe20003fc6070 */
[----:B------:R-:W-:Y:S01]  /*1a890*/  IMAD.WIDE.U32 R10, R13, -0x2daee0ad, RZ ;  /* 0xd2511f530d0a7825 */ /* 0x000fe200078e00ff */
[----:B------:R-:W-:Y:S02]  /*1a8a0*/  LOP3.LUT R12, R12, 0xff, RZ, 0xc0, !PT ;  /* 0x000000ff0c0c7812 */ /* 0x000fe400078ec0ff */
[C---:B------:R-:W-:Y:S02]  /*1a8b0*/  ISETP.GE.U32.AND P1, PT, R199.reuse, R0, PT ;  /* 0x00000000c700720c */ /* 0x040fe40003f26070 */
[----:B------:R-:W-:Y:S01]  /*1a8c0*/  ISETP.GE.U32.AND P5, PT, R199, R12, PT ;  /* 0x0000000cc700720c */ /* 0x000fe20003fa6070 */
[----:B------:R-:W-:Y:S01]  /*1a8d0*/  FADD.FTZ R12, R22, R20 ;  /* 0x00000014160c7221 */ /* 0x000fe20000010000 */
[----:B------:R-:W-:-:S02]  /*1a8e0*/  LOP3.LUT R0, R11, R223, R14, 0x96, !PT ;  /* 0x000000df0b007212 */ /* 0x000fc400078e960e */
[C---:B------:R-:W-:Y:S02]  /*1a8f0*/  LOP3.LUT R15, R10.reuse, 0xffff, RZ, 0xc0, !PT ;  /* 0x0000ffff0a0f7812 */ /* 0x040fe400078ec0ff */
[----:B------:R-:W-:Y:S02]  /*1a900*/  LOP3.LUT R13, R10, 0xff, RZ, 0xc0, !PT ;  /* 0x000000ff0a0d7812 */ /* 0x000fe400078ec0ff */
[--C-:B------:R-:W-:Y:S02]  /*1a910*/  SHF.R.U32.HI R14, RZ, 0x10, R10.reuse ;  /* 0x00000010ff0e7819 */ /* 0x100fe4000001160a */
[----:B------:R-:W-:Y:S01]  /*1a920*/  SHF.R.U32.HI R11, RZ, 0x18, R10 ;  /* 0x00000018ff0b7819 */ /* 0x000fe2000001160a */
[----:B------:R-:W-:Y:S01]  /*1a930*/  FADD.FTZ R10, R19, R21 ;  /* 0x00000015130a7221 */ /* 0x000fe20000010000 */
[----:B------:R-:W-:Y:S01]  /*1a940*/  PRMT R38, R33, 0x7610, R38 ;  /* 0x0000761021267816 */ /* 0x000fe20000000026 */
[C---:B------:R-:W-:Y:S01]  /*1a950*/  FADD.FTZ R12, R16.reuse, R12 ;  /* 0x0000000c100c7221 */ /* 0x040fe20000010000 */
[----:B------:R-:W-:Y:S01]  /*1a960*/  F2FP.F16.F32.PACK_AB R20, R16, R22 ;  /* 0x000000161014723e */ /* 0x000fe200000000ff */
[----:B------:R-:W-:Y:S01]  /*1a970*/  FADD.FTZ R16, R18, R10 ;  /* 0x0000000a12107221 */ /* 0x000fe20000010000 */
[----:B------:R-:W-:-:S02]  /*1a980*/  SHF.R.U32.HI R10, RZ, 0x8, R17 ;  /* 0x00000008ff0a7819 */ /* 0x000fc40000011611 */
[----:B------:R-:W-:Y:S02]  /*1a990*/  PRMT R37, R33, 0x7632, R37 ;  /* 0x0000763221257816 */ /* 0x000fe40000000025 */
[----:B------:R-:W-:Y:S02]  /*1a9a0*/  PRMT R39, R32, 0x7632, R39 ;  /* 0x0000763220277816 */ /* 0x000fe40000000027 */
[----:B------:R-:W-:Y:S02]  /*1a9b0*/  LOP3.LUT R10, R10, 0xffff, RZ, 0xc0, !PT ;  /* 0x0000ffff0a0a7812 */ /* 0x000fe400078ec0ff */
[----:B------:R-:W-:Y:S01]  /*1a9c0*/  PRMT R40, R32, 0x7610, R40 ;  /* 0x0000761020287816 */ /* 0x000fe20000000028 */
[----:B----4-:R-:W-:-:S05]  /*1a9d0*/  @!P4 HADD2 R200, -R38.H0_H0, -RZ.H0_H0 ;  /* 0xa00000ff26c8c230 */ /* 0x010fca0000000900 */
[----:B------:R-:W-:Y:S02]  /*1a9e0*/  PRMT R248, R200, 0x7610, R248 ;  /* 0x00007610c8f87816 */ /* 0x000fe400000000f8 */
[----:B------:R-:W-:Y:S02]  /*1a9f0*/  PRMT R200, R38, 0x5410, R37 ;  /* 0x0000541026c87816 */ /* 0x000fe40000000025 */
[----:B------:R-:W-:Y:S02]  /*1aa00*/  @!P4 PRMT R38, R248, 0x5410, RZ ;  /* 0x00005410f826c816 */ /* 0x000fe400000000ff */
[----:B------:R-:W-:Y:S02]  /*1aa10*/  ISETP.GE.U32.AND P4, PT, R199, R10, PT ;  /* 0x0000000ac700720c */ /* 0x000fe40003f86070 */
[----:B------:R1:W4:Y:S01]  /*1aa20*/  LDL.LU.S16 R10, [R1+0xf8] ;  /* 0x0000f800010a7983 */ /* 0x0003220000300600 */
[----:B---3--:R-:W-:Y:S02]  /*1aa30*/  @!P3 HADD2 R245, -R37.H0_H0, -RZ.H0_H0 ;  /* 0xa00000ff25f5b230 */ /* 0x008fe40000000900 */
[----:B--2---:R-:W-:-:S03]  /*1aa40*/  @!P0 HADD2 R242, -R39.H0_H0, -RZ.H0_H0 ;  /* 0xa00000ff27f28230 */ /* 0x004fc60000000900 */
[----:B------:R-:W-:Y:S02]  /*1aa50*/  PRMT R17, R245, 0x7610, R17 ;  /* 0x00007610f5117816 */ /* 0x000fe40000000011 */
[----:B------:R-:W-:Y:S01]  /*1aa60*/  PRMT R228, R242, 0x7610, R228 ;  /* 0x00007610f2e47816 */ /* 0x000fe200000000e4 */
[----:B------:R-:W-:Y:S02]  /*1aa70*/  IMAD.MOV.U32 R242, RZ, RZ, R241 ;  /* 0x000000fffff27224 */ /* 0x000fe400078e00f1 */
[----:B------:R-:W-:Y:S01]  /*1aa80*/  IMAD.MOV.U32 R241, RZ, RZ, R226 ;  /* 0x000000fffff17224 */ /* 0x000fe200078e00e2 */
[----:B------:R-:W-:Y:S01]  /*1aa90*/  @!P3 PRMT R37, R17, 0x5410, RZ ;  /* 0x000054101125b816 */ /* 0x000fe200000000ff */
[----:B------:R-:W-:Y:S01]  /*1aaa0*/  IMAD.MOV.U32 R226, RZ, RZ, R186 ;  /* 0x000000ffffe27224 */ /* 0x000fe200078e00ba */
[----:B------:R-:W-:Y:S01]  /*1aab0*/  ISETP.GE.U32.AND P3, PT, R199, R13, PT ;  /* 0x0000000dc700720c */ /* 0x000fe20003f66070 */
[----:B------:R1:W2:Y:S01]  /*1aac0*/  LDL.LU.S16 R186, [R1+0x100] ;  /* 0x0001000001ba7983 */ /* 0x0002a20000300600 */
[----:B------:R3:W2:Y:S08]  /*1aad0*/  MUFU.EX2 R17, R187 ;  /* 0x000000bb00117308 */ /* 0x0006b00000000800 */
[----:B------:R1:W2:Y:S01]  /*1aae0*/  MUFU.EX2 R13, R141 ;  /* 0x0000008d000d7308 */ /* 0x0002a20000000800 */
[----:B---3--:R-:W-:-:S02]  /*1aaf0*/  PRMT R187, R40, 0x5410, R39 ;  /* 0x0000541028bb7816 */ /* 0x008fc40000000027 */
[----:B------:R-:W-:Y:S01]  /*1ab00*/  @!P0 PRMT R39, R228, 0x5410, RZ ;  /* 0x00005410e4278816 */ /* 0x000fe200000000ff */
[----:B-1----:R-:W3:Y:S04]  /*1ab10*/  LDL.LU R141, [R1+0x488] ;  /* 0x00048800018d7983 */ /* 0x002ee80000300800 */
[----:B------:R1:W3:Y:S01]  /*1ab20*/  LDL.LU.S16 R228, [R1+0x104] ;  /* 0x0001040001e47983 */ /* 0x0002e20000300600 */
[----:B------:R-:W-:Y:S02]  /*1ab30*/  ISETP.GE.U32.AND P0, PT, R199, R11, PT ;  /* 0x0000000bc700720c */ /* 0x000fe40003f06070 */
[----:B------:R-:W-:Y:S01]  /*1ab40*/  PRMT R33, R34, 0x7632, R33 ;  /* 0x0000763222217816 */ /* 0x000fe20000000021 */
[----:B----4-:R-:W-:-:S05]  /*1ab50*/  @!P5 HADD2 R10, -R40.H0_H0, -RZ.H0_H0 ;  /* 0xa00000ff280ad230 */ /* 0x010fca0000000900 */
[----:B------:R-:W-:Y:S02]  /*1ab60*/  PRMT R11, R10, 0x7610, R11 ;  /* 0x000076100a0b7816 */ /* 0x000fe4000000000b */
[----:B------:R-:W-:-:S04]  /*1ab70*/  SHF.R.U32.HI R10, RZ, 0x10, R0 ;  /* 0x00000010ff0a7819 */ /* 0x000fc80000011600 */
[----:B------:R-:W-:Y:S02]  /*1ab80*/  LOP3.LUT R10, R10, 0xff, RZ, 0xc0, !PT ;  /* 0x000000ff0a0a7812 */ /* 0x000fe400078ec0ff */
[----:B------:R-:W-:Y:S01]  /*1ab90*/  @!P5 PRMT R40, R11, 0x5410, RZ ;  /* 0x000054100b28d816 */ /* 0x000fe200000000ff */
[----:B--2---:R-:W-:Y:S01]  /*1aba0*/  @!P2 HADD2 R186, -R34.H0_H0, -RZ.H0_H0 ;  /* 0xa00000ff22baa230 */ /* 0x004fe20000000900 */
[----:B------:R-:W-:Y:S01]  /*1abb0*/  ISETP.GE.U32.AND P5, PT, R199, R10, PT ;  /* 0x0000000ac700720c */ /* 0x000fe20003fa6070 */
[----:B------:R-:W-:-:S03]  /*1abc0*/  FADD.FTZ R10, R17, R12 ;  /* 0x0000000c110a7221 */ /* 0x000fc60000010000 */
[----:B------:R-:W-:Y:S02]  /*1abd0*/  PRMT R185, R186, 0x7610, R185 ;  /* 0x00007610bab97816 */ /* 0x000fe400000000b9 */
[----:B------:R-:W-:Y:S02]  /*1abe0*/  PRMT R186, R34, 0x5410, R33 ;  /* 0x0000541022ba7816 */ /* 0x000fe40000000021 */
[----:B------:R-:W-:Y:S02]  /*1abf0*/  @!P2 PRMT R34, R185, 0x5410, RZ ;  /* 0x00005410b922a816 */ /* 0x000fe400000000ff */
[----:B------:R1:W2:Y:S01]  /*1ac00*/  LDL.LU.S16 R185, [R1+0x11c] ;  /* 0x00011c0001b97983 */ /* 0x0002a20000300600 */
[----:B---3--:R-:W-:-:S05]  /*1ac10*/  @!P4 HADD2 R228, -R33.H0_H0, -RZ.H0_H0 ;  /* 0xa00000ff21e4c230 */ /* 0x008fca0000000900 */
[----:B------:R-:W-:Y:S01]  /*1ac20*/  PRMT R12, R228, 0x7610, R12 ;  /* 0x00007610e40c7816 */ /* 0x000fe2000000000c */
[----:B------:R-:W-:Y:S02]  /*1ac30*/  IMAD.MOV.U32 R228, RZ, RZ, R242 ;  /* 0x000000ffffe47224 */ /* 0x000fe400078e00f2 */
[----:B------:R-:W-:Y:S02]  /*1ac40*/  IMAD.MOV.U32 R242, RZ, RZ, R224 ;  /* 0x000000fffff27224 */ /* 0x000fe400078e00e0 */
[----:B------:R1:W3:Y:S01]  /*1ac50*/  LDL.LU.S16 R224, [R1+0x120] ;  /* 0x0001200001e07983 */ /* 0x0002e20000300600 */
[----:B------:R-:W-:-:S03]  /*1ac60*/  @!P4 PRMT R33, R12, 0x5410, RZ ;  /* 0x000054100c21c816 */ /* 0x000fc600000000ff */
[----:B------:R1:W4:Y:S01]  /*1ac70*/  LDL.LU.S16 R12, [R1+0x124] ;  /* 0x00012400010c7983 */ /* 0x0003220000300600 */
[----:B------:R-:W-:Y:S01]  /*1ac80*/  FADD.FTZ R11, R13, R10 ;  /* 0x0000000a0d0b7221 */ /* 0x000fe20000010000 */
[----:B------:R-:W-:Y:S02]  /*1ac90*/  LOP3.LUT R10, R0, 0xff, RZ, 0xc0, !PT ;  /* 0x000000ff000a7812 */ /* 0x000fe400078ec0ff */
[C---:B------:R-:W-:Y:S02]  /*1aca0*/  PRMT R36, R35.reuse, 0x7610, R36 ;  /* 0x0000761023247816 */ /* 0x040fe40000000024 */
[----:B------:R-:W-:Y:S02]  /*1acb0*/  PRMT R35, R35, 0x7632, R35 ;  /* 0x0000763223237816 */ /* 0x000fe40000000023 */
[----:B------:R-:W-:Y:S02]  /*1acc0*/  ISETP.GE.U32.AND P2, PT, R199, R10, PT ;  /* 0x0000000ac700720c */ /* 0x000fe40003f46070 */
[----:B------:R-:W-:-:S02]  /*1acd0*/  SHF.R.U32.HI R10, RZ, 0x18, R0 ;  /* 0x00000018ff0a7819 */ /* 0x000fc40000011600 */
[----:B------:R-:W-:Y:S02]  /*1ace0*/  LOP3.LUT R0, R0, 0xffff, RZ, 0xc0, !PT ;  /* 0x0000ffff00007812 */ /* 0x000fe400078ec0ff */
[----:B------:R-:W-:Y:S02]  /*1acf0*/  F2FP.F16.F32.PACK_AB R59, R13, R17 ;  /* 0x000000110d3b723e */ /* 0x000fe400000000ff */
[----:B------:R-:W-:Y:S02]  /*1ad00*/  PRMT R30, R27, 0x7610, R30 ;  /* 0x000076101b1e7816 */ /* 0x000fe4000000001e */
[----:B------:R-:W-:Y:S02]  /*1ad10*/  SHF.R.U32.HI R0, RZ, 0x8, R0 ;  /* 0x00000008ff007819 */ /* 0x000fe40000011600 */
[----:B------:R-:W-:Y:S02]  /*1ad20*/  ISETP.GE.U32.AND P4, PT, R199, R10, PT ;  /* 0x0000000ac700720c */ /* 0x000fe40003f86070 */
[----:B------:R-:W-:-:S02]  /*1ad30*/  LOP3.LUT R10, R14, 0xff, RZ, 0xc0, !PT ;  /* 0x000000ff0e0a7812 */ /* 0x000fc400078ec0ff */
[----:B------:R-:W-:Y:S02]  /*1ad40*/  LOP3.LUT R0, R0, 0xffff, RZ, 0xc0, !PT ;  /* 0x0000ffff00007812 */ /* 0x000fe400078ec0ff */
[----:B------:R-:W-:Y:S01]  /*1ad50*/  PRMT R29, R27, 0x7632, R29 ;  /* 0x000076321b1d7816 */ /* 0x000fe2000000001d */
[----:B--2---:R-:W-:-:S05]  /*1ad60*/  @!P1 HADD2 R185, -R36.H0_H0, -RZ.H0_H0 ;  /* 0xa00000ff24b99230 */ /* 0x004fca0000000900 */
[----:B------:R-:W-:Y:S02]  /*1ad70*/  PRMT R244, R185, 0x7610, R244 ;  /* 0x00007610b9f47816 */ /* 0x000fe400000000f4 */
[----:B------:R-:W-:Y:S02]  /*1ad80*/  PRMT R185, R36, 0x5410, R35 ;  /* 0x0000541024b97816 */ /* 0x000fe40000000023 */
[----:B------:R-:W-:Y:S02]  /*1ad90*/  @!P1 PRMT R36, R244, 0x5410, RZ ;  /* 0x00005410f4249816 */ /* 0x000fe400000000ff */
[----:B------:R-:W-:Y:S01]  /*1ada0*/  ISETP.GE.U32.AND P1, PT, R199, R10, PT ;  /* 0x0000000ac700720c */ /* 0x000fe20003f26070 */
[----:B---3--:R-:W-:-:S05]  /*1adb0*/  @!P6 HADD2 R224, -R35.H0_H0, -RZ.H0_H0 ;  /* 0xa00000ff23e0e230 */ /* 0x008fca0000000900 */
[----:B------:R-:W-:Y:S01]  /*1adc0*/  PRMT R13, R224, 0x7610, R13 ;  /* 0x00007610e00d7816 */ /* 0x000fe2000000000d */
[----:B----4-:R-:W-:-:S03]  /*1add0*/  @!P2 HADD2 R12, -R30.H0_H0, -RZ.H0_H0 ;  /* 0xa00000ff1e0ca230 */ /* 0x010fc60000000900 */
[----:B------:R-:W-:Y:S02]  /*1ade0*/  @!P6 PRMT R35, R13, 0x5410, RZ ;  /* 0x000054100d23e816 */ /* 0x000fe400000000ff */
[----:B------:R2:W3:Y:S01]  /*1adf0*/  MUFU.EX2 R13, R136 ;  /* 0x00000088000d7308 */ /* 0x0004e20000000800 */
[----:B------:R-:W-:Y:S02]  /*1ae00*/  ISETP.GE.U32.AND P6, PT, R199, R0, PT ;  /* 0x00000000c700720c */ /* 0x000fe40003fc6070 */
[----:B------:R-:W-:Y:S02]  /*1ae10*/  PRMT R10, R12, 0x7610, R10 ;  /* 0x000076100c0a7816 */ /* 0x000fe4000000000a */
[----:B------:R-:W-:-:S04]  /*1ae20*/  SHF.R.U32.HI R0, RZ, 0x8, R15 ;  /* 0x00000008ff007819 */ /* 0x000fc8000001160f */
[----:B------:R-:W-:Y:S01]  /*1ae30*/  LOP3.LUT R0, R0, 0xffff, RZ, 0xc0, !PT ;  /* 0x0000ffff00007812 */ /* 0x000fe200078ec0ff */
[----:B--2---:R-:W2:Y:S04]  /*1ae40*/  LDL.LU R136, [R1+0x484] ;  /* 0x0004840001887983 */ /* 0x004ea80000300800 */
[----:B------:R1:W4:Y:S04]  /*1ae50*/  LDL.LU.S16 R245, [R1+0x128] ;  /* 0x0001280001f57983 */ /* 0x0003280000300600 */
[----:B------:R1:W3:Y:S04]  /*1ae60*/  LDL.LU.S16 R244, [R1+0x130] ;  /* 0x0001300001f47983 */ /* 0x0002e80000300600 */
[----:B------:R1:W2:Y:S01]  /*1ae70*/  LDL.LU.S16 R12, [R1+0x12c] ;  /* 0x00012c00010c7983 */ /* 0x0002a20000300600 */
[----:B------:R-:W-:-:S02]  /*1ae80*/  PRMT R224, R30, 0x5410, R29 ;  /* 0x000054101ee07816 */ /* 0x000fc4000000001d */
[----:B------:R-:W-:Y:S02]  /*1ae90*/  @!P2 PRMT R30, R10, 0x5410, RZ ;  /* 0x000054100a1ea816 */ /* 0x000fe400000000ff */
[----:B------:R-:W-:Y:S02]  /*1aea0*/  ISETP.GE.U32.AND P2, PT, R199, R0, PT ;  /* 0x00000000c700720c */ /* 0x000fe40003f46070 */
[----:B------:R1:W3:Y:S04]  /*1aeb0*/  LDL.LU.S16 R0, [R1+0x138] ;  /* 0x0001380001007983 */ /* 0x0002e80000300600 */
[----:B------:R1:W3:Y:S01]  /*1aec0*/  LDL.LU.S16 R10, [R1+0x134] ;  /* 0x00013400010a7983 */ /* 0x0002e20000300600 */
[C---:B------:R-:W-:Y:S02]  /*1aed0*/  PRMT R31, R28.reuse, 0x7632, R31 ;  /* 0x000076321c1f7816 */ /* 0x040fe4000000001f */
[----:B------:R-:W-:-:S02]  /*1aee0*/  PRMT R32, R28, 0x7610, R32 ;  /* 0x000076101c207816 */ /* 0x000fc40000000020 */
[----:B------:R-:W-:Y:S01]  /*1aef0*/  PRMT R25, R26, 0x7632, R25 ;  /* 0x000076321a197816 */ /* 0x000fe20000000019 */
[----:B----4-:R-:W-:Y:S02]  /*1af00*/  @!P6 HADD2 R245, -R29.H0_H0, -RZ.H0_H0 ;  /* 0xa00000ff1df5e230 */ /* 0x010fe40000000900 */
[----:B--2---:R-:W-:-:S05]  /*1af10*/  @!P4 HADD2 R12, -R31.H0_H0, -RZ.H0_H0 ;  /* 0xa00000ff1f0cc230 */ /* 0x004fca0000000900 */
[----:B------:R-:W-:Y:S02]  /*1af20*/  PRMT R17, R12, 0x7610, R17 ;  /* 0x000076100c117816 */ /* 0x000fe40000000011 */
[----:B------:R2:W4:Y:S01]  /*1af30*/  MUFU.EX2 R12, R137 ;  /* 0x00000089000c7308 */ /* 0x0005220000000800 */
[----:B---3--:R-:W-:Y:S02]  /*1af40*/  @!P3 HADD2 R0, -R26.H0_H0, -RZ.H0_H0 ;  /* 0xa00000ff1a00b230 */ /* 0x008fe40000000900 */
[----:B------:R-:W-:Y:S02]  /*1af50*/  @!P5 HADD2 R244, -R32.H0_H0, -RZ.H0_H0 ;  /* 0xa00000ff20f4d230 */ /* 0x000fe40000000900 */
[----:B------:R-:W-:Y:S01]  /*1af60*/  @!P2 HADD2 R10, -R25.H0_H0, -RZ.H0_H0 ;  /* 0xa00000ff190aa230 */ /* 0x000fe20000000900 */
[----:B------:R-:W-:Y:S02]  /*1af70*/  PRMT R213, R245, 0x7610, R213 ;  /* 0x00007610f5d57816 */ /* 0x000fe400000000d5 */
[----:B------:R-:W-:Y:S01]  /*1af80*/  PRMT R109, R0, 0x7610, R109 ;  /* 0x00007610006d7816 */ /* 0x000fe2000000006d */
[----:B------:R-:W-:Y:S01]  /*1af90*/  FADD.FTZ R0, R13, R16 ;  /* 0x000000100d007221 */ /* 0x000fe20000010000 */
[----:B------:R-:W-:-:S02]  /*1afa0*/  PRMT R212, R244, 0x7610, R212 ;  /* 0x00007610f4d47816 */ /* 0x000fc400000000d4 */
[----:B------:R-:W-:Y:S02]  /*1afb0*/  PRMT R16, R10, 0x7610, R16 ;  /* 0x000076100a107816 */ /* 0x000fe40000000010 */
[----:B------:R-:W-:Y:S02]  /*1afc0*/  @!P6 PRMT R29, R213, 0x5410, RZ ;  /* 0x00005410d51de816 */ /* 0x000fe400000000ff */
[----:B------:R-:W-:Y:S01]  /*1afd0*/  PRMT R213, R32, 0x5410, R31 ;  /* 0x0000541020d57816 */ /* 0x000fe2000000001f */
[----:B--2---:R-:W2:Y:S01]  /*1afe0*/  LDL.LU R137, [R1+0x480] ;  /* 0x0004800001897983 */ /* 0x004ea20000300800 */
[----:B------:R-:W-:Y:S02]  /*1aff0*/  @!P5 PRMT R32, R212, 0x5410, RZ ;  /* 0x00005410d420d816 */ /* 0x000fe400000000ff */
[----:B------:R-:W-:Y:S02]  /*1b000*/  @!P4 PRMT R31, R17, 0x5410, RZ ;  /* 0x00005410111fc816 */ /* 0x000fe400000000ff */
[----:B------:R-:W-:Y:S01]  /*1b010*/  PRMT R212, R26, 0x5410, R25 ;  /* 0x000054101ad47816 */ /* 0x000fe20000000019 */
[----:B------:R3:W-:Y:S01]  /*1b020*/  MUFU.EX2 R17, R4 ;  /* 0x0000000400117308 */ /* 0x0007e20000000800 */
[----:B------:R-:W-:Y:S01]  /*1b030*/  @!P2 PRMT R25, R16, 0x5410, RZ ;  /* 0x000054101019a816 */ /* 0x000fe200000000ff */
[C---:B----4-:R-:W-:Y:S01]  /*1b040*/  FADD.FTZ R10, R12.reuse, R0 ;  /* 0x000000000c0a7221 */ /* 0x050fe20000010000 */
[----:B------:R-:W-:-:S05]  /*1b050*/  F2FP.F16.F32.PACK_AB R58, R12, R13 ;  /* 0x0000000d0c3a723e */ /* 0x000fca00000000ff */
[----:B------:R4:W1:Y:S01]  /*1b060*/  MUFU.EX2 R16, R5 ;  /* 0x0000000500107308 */ /* 0x0008620000000800 */
[----:B---3--:R-:W3:Y:S04]  /*1b070*/  LDL.LU R4, [R1+0x47c] ;  /* 0x00047c0001047983 */ /* 0x008ee80000300800 */
[----:B----4-:R-:W3:Y:S04]  /*1b080*/  LDL.LU R5, [R1+0x478] ;  /* 0x0004780001057983 */ /* 0x010ee80000300800 */
[----:B------:R4:W4:Y:S04]  /*1b090*/  LDL.LU.S16 R12, [R1+0x140] ;  /* 0x00014000010c7983 */ /* 0x0009280000300600 */
[----:B------:R2:W2:Y:S01]  /*1b0a0*/  LDL.LU.S16 R0, [R1+0x144] ;  /* 0x0001440001007983 */ /* 0x0004a20000300600 */
[----:B------:R-:W-:-:S02]  /*1b0b0*/  PRMT R28, R23, 0x7610, R28 ;  /* 0x00007610171c7816 */ /* 0x000fc4000000001c */
[----:B------:R-:W-:Y:S01]  /*1b0c0*/  PRMT R27, R23, 0x7632, R27 ;  /* 0x00007632171b7816 */ /* 0x000fe2000000001b */
[----:B------:R-:W1:Y:S01]  /*1b0d0*/  MUFU.EX2 R13, R6 ;  /* 0x00000006000d7308 */ /* 0x000e620000000800 */
[----:B------:R-:W-:Y:S02]  /*1b0e0*/  IMAD.MOV.U32 R244, RZ, RZ, R227 ;  /* 0x000000fffff47224 */ /* 0x000fe400078e00e3 */
[----:B------:R-:W-:Y:S02]  /*1b0f0*/  IMAD.MOV.U32 R227, RZ, RZ, R226 ;  /* 0x000000ffffe37224 */ /* 0x000fe400078e00e2 */
[----:B------:R-:W-:Y:S02]  /*1b100*/  IMAD.MOV.U32 R226, RZ, RZ, R225 ;  /* 0x000000ffffe27224 */ /* 0x000fe400078e00e1 */
[----:B------:R-:W-:Y:S01]  /*1b110*/  IMAD.MOV.U32 R225, RZ, RZ, R201 ;  /* 0x000000ffffe17224 */ /* 0x000fe200078e00c9 */
[----:B------:R-:W-:Y:S01]  /*1b120*/  PRMT R201, R28, 0x5410, R27 ;  /* 0x000054101cc97816 */ /* 0x000fe2000000001b */
[----:B-1----:R-:W-:Y:S01]  /*1b130*/  FADD.FTZ R11, R16, R11 ;  /* 0x0000000b100b7221 */ /* 0x002fe20000010000 */
[----:B------:R-:W-:-:S04]  /*1b140*/  FADD.FTZ R10, R17, R10 ;  /* 0x0000000a110a7221 */ /* 0x000fc80000010000 */
[C---:B------:R-:W-:Y:S01]  /*1b150*/  FADD.FTZ R10, R13.reuse, R10 ;  /* 0x0000000a0d0a7221 */ /* 0x040fe20000010000 */
[----:B------:R-:W-:Y:S02]  /*1b160*/  F2FP.F16.F32.PACK_AB R172, R13, R17 ;  /* 0x000000110dac723e */ /* 0x000fe400000000ff */
[----:B------:R-:W-:Y:S01]  /*1b170*/  @!P3 PRMT R26, R109, 0x5410, RZ ;  /* 0x000054106d1ab816 */ /* 0x000fe200000000ff */
[----:B------:R-:W-:Y:S01]  /*1b180*/  IMAD.MOV.U32 R245, RZ, RZ, R244 ;  /* 0x000000fffff57224 */ /* 0x000fe200078e00f4 */
[----:B------:R-:W-:Y:S01]  /*1b190*/  PRMT R22, R24, 0x7610, R22 ;  /* 0x0000761018167816 */ /* 0x000fe20000000016 */
[----:B------:R-:W-:Y:S02]  /*1b1a0*/  IMAD.MOV.U32 R244, RZ, RZ, R227 ;  /* 0x000000fffff47224 */ /* 0x000fe400078e00e3 */
[----:B------:R-:W-:Y:S02]  /*1b1b0*/  IMAD.MOV.U32 R227, RZ, RZ, R225 ;  /* 0x000000ffffe37224 */ /* 0x000fe400078e00e1 */
[----:B------:R-:W-:Y:S01]  /*1b1c0*/  FMUL.FTZ R249, R153, R175 ;  /* 0x000000af99f97220 */ /* 0x000fe20000410000 */
[----:B------:R-:W-:-:S02]  /*1b1d0*/  IMAD.MOV.U32 R109, RZ, RZ, R226 ;  /* 0x000000ffff6d7224 */ /* 0x000fc400078e00e2 */
[-C--:B------:R-:W-:Y:S01]  /*1b1e0*/  FMUL.FTZ R248, R140, R175.reuse ;  /* 0x000000af8cf87220 */ /* 0x080fe20000410000 */
[----:B------:R-:W-:Y:S02]  /*1b1f0*/  IMAD.MOV.U32 R225, RZ, RZ, R210 ;  /* 0x000000ffffe17224 */ /* 0x000fe400078e00d2 */
[-C--:B------:R-:W-:Y:S01]  /*1b200*/  FMUL.FTZ R210, R149, R175.reuse ;  /* 0x000000af95d27220 */ /* 0x080fe20000410000 */
[----:B------:R-:W-:Y:S02]  /*1b210*/  IMAD.MOV.U32 R252, RZ, RZ, R188 ;  /* 0x000000fffffc7224 */ /* 0x000fe400078e00bc */
[-C--:B------:R-:W-:Y:S01]  /*1b220*/  FMUL.FTZ R188, R148, R175.reuse ;  /* 0x000000af94bc7220 */ /* 0x080fe20000410000 */
[----:B------:R-:W-:Y:S01]  /*1b230*/  FMUL.FTZ R226, R136, R175 ;  /* 0x000000af88e27220 */ /* 0x000fe20000410000 */
[----:B------:R-:W-:Y:S02]  /*1b240*/  PRMT R21, R24, 0x7632, R21 ;  /* 0x0000763218157816 */ /* 0x000fe40000000015 */
[----:B------:R-:W-:-:S02]  /*1b250*/  PRMT R24, R60, 0x7610, R24 ;  /* 0x000076103c187816 */ /* 0x000fc40000000018 */
[----:B------:R-:W-:Y:S01]  /*1b260*/  PRMT R23, R60, 0x7632, R23 ;  /* 0x000076323c177816 */ /* 0x000fe20000000017 */
[----:B------:R-:W-:-:S03]  /*1b270*/  IMAD.MOV.U32 R60, RZ, RZ, R226 ;  /* 0x000000ffff3c7224 */ /* 0x000fc600078e00e2 */
[----:B------:R-:W-:Y:S01]  /*1b280*/  PRMT R226, R24, 0x5410, R23 ;  /* 0x0000541018e27816 */ /* 0x000fe20000000017 */
[----:B----4-:R-:W-:Y:S02]  /*1b290*/  @!P1 HADD2 R12, -R28.H0_H0, -RZ.H0_H0 ;  /* 0xa00000ff1c0c9230 */ /* 0x010fe40000000900 */
[----:B--2---:R-:W-:-:S03]  /*1b2a0*/  @!P0 HADD2 R0, -R27.H0_H0, -RZ.H0_H0 ;  /* 0xa00000ff1b008230 */ /* 0x004fc60000000900 */
[----:B------:R-:W-:Y:S02]  /*1b2b0*/  PRMT R15, R12, 0x7610, R15 ;  /* 0x000076100c0f7816 */ /* 0x000fe4000000000f */
[----:B------:R-:W1:Y:S01]  /*1b2c0*/  MUFU.EX2 R12, R8 ;  /* 0x00000008000c7308 */ /* 0x000e620000000800 */
[----:B------:R-:W-:Y:S02]  /*1b2d0*/  PRMT R14, R0, 0x7610, R14 ;  /* 0x00007610000e7816 */ /* 0x000fe4000000000e */
[----:B------:R-:W-:-:S04]  /*1b2e0*/  LEA R0, R9, 0x3, 0x2 ;  /* 0x0000000309007811 */ /* 0x000fc800078e10ff */
[----:B------:R-:W-:Y:S02]  /*1b2f0*/  LOP3.LUT R0, R129, R3, R0, 0x96, !PT ;  /* 0x0000000381007212 */ /* 0x000fe400078e9600 */
[----:B------:R-:W-:Y:S02]  /*1b300*/  @!P1 PRMT R28, R15, 0x5410, RZ ;  /* 0x000054100f1c9816 */ /* 0x000fe400000000ff */
[----:B------:R-:W-:Y:S01]  /*1b310*/  @!P0 PRMT R27, R14, 0x5410, RZ ;  /* 0x000054100e1b8816 */ /* 0x000fe200000000ff */
[----:B------:R-:W-:-:S04]  /*1b320*/  IMAD.WIDE.U32 R14, R0, -0x326172a9, RZ ;  /* 0xcd9e8d57000e7825 */ /* 0x000fc800078e00ff */
[----:B-1----:R-:W-:Y:S01]  /*1b330*/  FADD.FTZ R11, R12, R11 ;  /* 0x0000000b0c0b7221 */ /* 0x002fe20000010000 */
[----:B------:R-:W2:Y:S01]  /*1b340*/  LDL.LU R8, [R1+0x474] ;  /* 0x0004740001087983 */ /* 0x000ea20000300800 */
[----:B------:R-:W-:-:S03]  /*1b350*/  LOP3.LUT R0, R15, R215, R204, 0x96, !PT ;  /* 0x000000d70f007212 */ /* 0x000fc600078e96cc */
[----:B------:R-:W2:Y:S04]  /*1b360*/  LDL.LU R9, [R1+0x470] ;  /* 0x0004700001097983 */ /* 0x000ea80000300800 */
[----:B------:R-:W4:Y:S04]  /*1b370*/  LDL.LU R6, [R1+0x46c] ;  /* 0x00046c0001067983 */ /* 0x000f280000300800 */
[----:B------:R-:W-:Y:S04]  /*1b380*/  STL [R1+0x31c], R11 ;  /* 0x00031c0b01007387 */ /* 0x000fe80000100800 */
[----:B------:R1:W-:Y:S01]  /*1b390*/  STL [R1+0x318], R10 ;  /* 0x0003180a01007387 */ /* 0x0003e20000100800 */
[----:B------:R-:W-:-:S02]  /*1b3a0*/  LOP3.LUT R14, R119, R214, R14, 0x96, !PT ;  /* 0x000000d6770e7212 */ /* 0x000fc400078e960e */
[----:B------:R-:W-:-:S03]  /*1b3b0*/  F2FP.F16.F32.PACK_AB R57, R12, R16 ;  /* 0x000000100c39723e */ /* 0x000fc600000000ff */
[----:B------:R-:W-:-:S04]  /*1b3c0*/  IMAD.WIDE.U32 R14, R14, -0x2daee0ad, RZ ;  /* 0xd2511f530e0e7825 */ /* 0x000fc800078e00ff */
[----:B-1----:R-:W-:-:S05]  /*1b3d0*/  IMAD.WIDE.U32 R10, R0, -0x2daee0ad, RZ ;  /* 0xd2511f53000a7825 */ /* 0x002fca00078e00ff */
[----:B------:R-:W-:-:S05]  /*1b3e0*/  LOP3.LUT R0, R11, R216, R236, 0x96, !PT ;  /* 0x000000d80b007212 */ /* 0x000fca00078e96ec */
[----:B------:R-:W-:-:S05]  /*1b3f0*/  IMAD.WIDE.U32 R12, R0, -0x326172a9, RZ ;  /* 0xcd9e8d57000c7825 */ /* 0x000fca00078e00ff */
[----:B------:R-:W-:Y:S02]  /*1b400*/  LOP3.LUT R0, R13, R211, R118, 0x96, !PT ;  /* 0x000000d30d007212 */ /* 0x000fe400078e9676 */
[----:B------:R-:W-:-:S03]  /*1b410*/  LOP3.LUT R13, R15, R221, R10, 0x96, !PT ;  /* 0x000000dd0f0d7212 */ /* 0x000fc600078e960a */
[----:B------:R-:W-:-:S05]  /*1b420*/  IMAD.WIDE.U32 R10, R0, -0x2daee0ad, RZ ;  /* 0xd2511f53000a7825 */ /* 0x000fca00078e00ff */
[----:B------:R-:W-:Y:S01]  /*1b430*/  LOP3.LUT R11, R11, R219, R14, 0x96, !PT ;  /* 0x000000db0b0b7212 */ /* 0x000fe200078e960e */
[----:B------:R-:W-:-:S05]  /*1b440*/  IMAD.WIDE.U32 R14, R13, -0x326172a9, RZ ;  /* 0xcd9e8d570d0e7825 */ /* 0x000fca00078e00ff */
        /* <DEDUP_REMOVED lines=14> */
[----:B------:R-:W-:Y:S02]  /*1b530*/  ISETP.GE.U32.AND P1, PT, R199, R0, PT ;  /* 0x00000000c700720c */ /* 0x000fe40003f26070 */
[----:B------:R-:W-:-:S04]  /*1b540*/  LOP3.LUT R0, R10, 0xff, RZ, 0xc0, !PT ;  /* 0x000000ff0a007812 */ /* 0x000fc800078ec0ff */
[----:B------:R-:W-:Y:S02]  /*1b550*/  ISETP.GE.U32.AND P3, PT, R199, R0, PT ;  /* 0x00000000c700720c */ /* 0x000fe40003f66070 */
[--C-:B------:R-:W-:Y:S02]  /*1b560*/  SHF.R.U32.HI R0, RZ, 0x10, R10.reuse ;  /* 0x00000010ff007819 */ /* 0x100fe4000001160a */
[----:B------:R-:W-:Y:S02]  /*1b570*/  LOP3.LUT R11, R10, 0xffff, RZ, 0xc0, !PT ;  /* 0x0000ffff0a0b7812 */ /* 0x000fe400078ec0ff */
[----:B------:R-:W-:Y:S02]  /*1b580*/  SHF.R.U32.HI R10, RZ, 0x18, R10 ;  /* 0x00000018ff0a7819 */ /* 0x000fe4000001160a */
[----:B------:R-:W-:Y:S02]  /*1b590*/  LOP3.LUT R12, R12, 0xff, RZ, 0xc0, !PT ;  /* 0x000000ff0c0c7812 */ /* 0x000fe400078ec0ff */
[----:B------:R-:W-:-:S02]  /*1b5a0*/  LOP3.LUT R0, R0, 0xff, RZ, 0xc0, !PT ;  /* 0x000000ff00007812 */ /* 0x000fc400078ec0ff */
[----:B------:R-:W-:Y:S01]  /*1b5b0*/  LOP3.LUT R14, R13, R218, R14, 0x96, !PT ;  /* 0x000000da0d0e7212 */ /* 0x000fe200078e960e */
[-C--:B------:R-:W-:Y:S01]  /*1b5c0*/  FMUL.FTZ R13, R141, R175.reuse ;  /* 0x000000af8d0d7220 */ /* 0x080fe20000410000 */
[C---:B------:R-:W-:Y:S01]  /*1b5d0*/  ISETP.GE.U32.AND P5, PT, R199.reuse, R10, PT ;  /* 0x0000000ac700720c */ /* 0x040fe20003fa6070 */
[-C--:B------:R-:W-:Y:S01]  /*1b5e0*/  FMUL.FTZ R10, R152, R175.reuse ;  /* 0x000000af980a7220 */ /* 0x080fe20000410000 */
[----:B------:R-:W-:Y:S01]  /*1b5f0*/  ISETP.GE.U32.AND P4, PT, R199, R12, PT ;  /* 0x0000000cc700720c */ /* 0x000fe20003f86070 */
[----:B------:R-:W-:Y:S01]  /*1b600*/  FMUL.FTZ R12, R137, R175 ;  /* 0x000000af890c7220 */ /* 0x000fe20000410000 */
[----:B------:R-:W-:Y:S01]  /*1b610*/  ISETP.GE.U32.AND P6, PT, R199, R0, PT ;  /* 0x00000000c700720c */ /* 0x000fe20003fc6070 */
[----:B------:R-:W-:Y:S01]  /*1b620*/  IMAD.MOV.U32 R175, RZ, RZ, R13 ;  /* 0x000000ffffaf7224 */ /* 0x000fe200078e000d */
[----:B------:R-:W-:Y:S01]  /*1b630*/  SHF.R.U32.HI R0, RZ, 0x8, R11 ;  /* 0x00000008ff007819 */ /* 0x000fe2000001160b */
[----:B------:R-:W-:Y:S01]  /*1b640*/  FADD.FTZ R13, R85, R84 ;  /* 0x00000054550d7221 */ /* 0x000fe20000010000 */
[----:B------:R-:W-:-:S02]  /*1b650*/  @!P0 HADD2 R118, -R22.H0_H0, -RZ.H0_H0 ;  /* 0xa00000ff16768230 */ /* 0x000fc40000000900 */
[----:B------:R-:W-:Y:S01]  /*1b660*/  IMAD.MOV.U32 R84, RZ, RZ, R10 ;  /* 0x000000ffff547224 */ /* 0x000fe200078e000a */
[----:B------:R-:W-:Y:S01]  /*1b670*/  LOP3.LUT R0, R0, 0xffff, RZ, 0xc0, !PT ;  /* 0x0000ffff00007812 */ /* 0x000fe200078ec0ff */
[----:B------:R-:W-:-:S04]  /*1b680*/  IMAD.WIDE.U32 R10, R14, -0x2daee0ad, RZ ;  /* 0xd2511f530e0a7825 */ /* 0x000fc800078e00ff */
[----:B------:R-:W-:Y:S01]  /*1b690*/  IMAD.MOV.U32 R85, RZ, RZ, R227 ;  /* 0x000000ffff557224 */ /* 0x000fe200078e00e3 */
[----:B------:R-:W-:Y:S02]  /*1b6a0*/  PRMT R227, R22, 0x5410, R21 ;  /* 0x0000541016e37816 */ /* 0x000fe40000000015 */
[----:B------:R-:W-:Y:S02]  /*1b6b0*/  @!P0 PRMT R22, R118, 0x5410, RZ ;  /* 0x0000541076168816 */ /* 0x000fe400000000ff */
[----:B------:R-:W-:Y:S02]  /*1b6c0*/  ISETP.GE.U32.AND P0, PT, R199, R0, PT ;  /* 0x00000000c700720c */ /* 0x000fe40003f06070 */
[----:B------:R-:W-:Y:S01]  /*1b6d0*/  LOP3.LUT R0, R11, R223, R16, 0x96, !PT ;  /* 0x000000df0b007212 */ /* 0x000fe200078e9610 */
[----:B------:R-:W-:Y:S02]  /*1b6e0*/  IMAD.MOV.U32 R118, RZ, RZ, R12 ;  /* 0x000000ffff767224 */ /* 0x000fe400078e000c */
[----:B------:R-:W-:Y:S01]  /*1b6f0*/  @!P2 HADD2 R119, -R21.H0_H0, -RZ.H0_H0 ;  /* 0xa00000ff1577a230 */ /* 0x000fe20000000900 */
[----:B------:R-:W-:Y:S01]  /*1b700*/  SHF.R.U32.HI R12, RZ, 0x10, R0 ;  /* 0x00000010ff0c7819 */ /* 0x000fe20000011600 */
[----:B------:R-:W-:-:S03]  /*1b710*/  @!P4 HADD2 R137, -R24.H0_H0, -RZ.H0_H0 ;  /* 0xa00000ff1889c230 */ /* 0x000fc60000000900 */
[----:B------:R-:W-:Y:S01]  /*1b720*/  LOP3.LUT R12, R12, 0xff, RZ, 0xc0, !PT ;  /* 0x000000ff0c0c7812 */ /* 0x000fe200078ec0ff */
[----:B------:R-:W-:Y:S01]  /*1b730*/  @!P3 HADD2 R140, -R20.H0_H0, -RZ.H0_H0 ;  /* 0xa00000ff148cb230 */ /* 0x000fe20000000900 */
[----:B------:R-:W-:Y:S02]  /*1b740*/  @!P2 PRMT R21, R119, 0x5410, RZ ;  /* 0x000054107715a816 */ /* 0x000fe400000000ff */
[----:B------:R-:W-:Y:S01]  /*1b750*/  ISETP.GE.U32.AND P2, PT, R199, R12, PT ;  /* 0x0000000cc700720c */ /* 0x000fe20003f46070 */
[----:B------:R-:W-:Y:S01]  /*1b760*/  FADD.FTZ R12, R86, R13 ;  /* 0x0000000d560c7221 */ /* 0x000fe20000010000 */
[C---:B------:R-:W-:Y:S01]  /*1b770*/  PRMT R17, R20.reuse, 0x7632, R17 ;  /* 0x0000763214117816 */ /* 0x040fe20000000011 */
[----:B------:R-:W-:Y:S01]  /*1b780*/  IMAD.MOV.U32 R86, RZ, RZ, R225 ;  /* 0x000000ffff567224 */ /* 0x000fe200078e00e1 */
[----:B------:R-:W-:Y:S01]  /*1b790*/  @!P4 PRMT R24, R137, 0x5410, RZ ;  /* 0x000054108918c816 */ /* 0x000fe200000000ff */
[----:B------:R-:W-:Y:S01]  /*1b7a0*/  IMAD.MOV.U32 R137, RZ, RZ, R248 ;  /* 0x000000ffff897224 */ /* 0x000fe200078e00f8 */
[----:B------:R-:W-:Y:S01]  /*1b7b0*/  PRMT R225, R20, 0x5410, R17 ;  /* 0x0000541014e17816 */ /* 0x000fe20000000011 */
[----:B------:R-:W-:Y:S01]  /*1b7c0*/  IMAD.MOV.U32 R248, RZ, RZ, R232 ;  /* 0x000000fffff87224 */ /* 0x000fe200078e00e8 */
[----:B------:R-:W-:Y:S01]  /*1b7d0*/  @!P3 PRMT R20, R140, 0x5410, RZ ;  /* 0x000054108c14b816 */ /* 0x000fe200000000ff */
[----:B------:R1:W-:Y:S01]  /*1b7e0*/  STL [R1+0x330], R12 ;  /* 0x0003300c01007387 */ /* 0x0003e20000100800 */
[----:B------:R-:W-:-:S02]  /*1b7f0*/  IMAD.MOV.U32 R140, RZ, RZ, R252 ;  /* 0x000000ffff8c7224 */ /* 0x000fc400078e00fc */
[----:B------:R-:W-:Y:S02]  /*1b800*/  IMAD.MOV.U32 R232, RZ, RZ, R230 ;  /* 0x000000ffffe87224 */ /* 0x000fe400078e00e6 */
[----:B------:R-:W-:Y:S01]  /*1b810*/  IMAD.MOV.U32 R252, RZ, RZ, R229 ;  /* 0x000000fffffc7224 */ /* 0x000fe200078e00e5 */
[----:B------:R2:W3:Y:S04]  /*1b820*/  LDL.LU.S16 R230, [R1+0x190] ;  /* 0x0001900001e67983 */ /* 0x0004e80000300600 */
[----:B------:R2:W2:Y:S01]  /*1b830*/  LDL.LU.S16 R229, [R1+0x198] ;  /* 0x0001980001e57983 */ /* 0x0004a20000300600 */
[----:B------:R-:W-:-:S05]  /*1b840*/  @!P0 HADD2 R141, -R17.H0_H0, -RZ.H0_H0 ;  /* 0xa00000ff118d8230 */ /* 0x000fca0000000900 */
[----:B------:R-:W-:Y:S02]  /*1b850*/  @!P0 PRMT R17, R141, 0x5410, RZ ;  /* 0x000054108d118816 */ /* 0x000fe400000000ff */
[----:B------:R2:W4:Y:S01]  /*1b860*/  LDL.LU.S16 R141, [R1+0x19c] ;  /* 0x00019c00018d7983 */ /* 0x0005220000300600 */
[----:B-1----:R-:W-:-:S04]  /*1b870*/  LOP3.LUT R12, R0, 0xff, RZ, 0xc0, !PT ;  /* 0x000000ff000c7812 */ /* 0x002fc800078ec0ff */
[----:B------:R-:W-:Y:S02]  /*1b880*/  ISETP.GE.U32.AND P4, PT, R199, R12, PT ;  /* 0x0000000cc700720c */ /* 0x000fe40003f86070 */
[----:B------:R-:W-:Y:S02]  /*1b890*/  SHF.R.U32.HI R12, RZ, 0x18, R0 ;  /* 0x00000018ff0c7819 */ /* 0x000fe40000011600 */
[----:B------:R-:W-:-:S04]  /*1b8a0*/  LOP3.LUT R0, R0, 0xffff, RZ, 0xc0, !PT ;  /* 0x0000ffff00007812 */ /* 0x000fc800078ec0ff */
[----:B------:R-:W-:-:S04]  /*1b8b0*/  SHF.R.U32.HI R0, RZ, 0x8, R0 ;  /* 0x00000008ff007819 */ /* 0x000fc80000011600 */
[----:B------:R-:W-:Y:S01]  /*1b8c0*/  LOP3.LUT R0, R0, 0xffff, RZ, 0xc0, !PT ;  /* 0x0000ffff00007812 */ /* 0x000fe200078ec0ff */
[----:B------:R-:W-:-:S03]  /*1b8d0*/  @!P1 HADD2 R136, -R23.H0_H0, -RZ.H0_H0 ;  /* 0xa00000ff17889230 */ /* 0x000fc60000000900 */
[C---:B------:R-:W-:Y:S02]  /*1b8e0*/  ISETP.GE.U32.AND P3, PT, R199.reuse, R0, PT ;  /* 0x00000000c700720c */ /* 0x040fe40003f66070 */
[----:B------:R-:W-:Y:S02]  /*1b8f0*/  LOP3.LUT R0, R10, 0xff, RZ, 0xc0, !PT ;  /* 0x000000ff0a007812 */ /* 0x000fe400078ec0ff */
[----:B------:R-:W-:Y:S02]  /*1b900*/  @!P1 PRMT R23, R136, 0x5410, RZ ;  /* 0x0000541088179816 */ /* 0x000fe400000000ff */
[C---:B------:R-:W-:Y:S02]  /*1b910*/  ISETP.GE.U32.AND P0, PT, R199.reuse, R0, PT ;  /* 0x00000000c700720c */ /* 0x040fe40003f06070 */
[----:B------:R-:W-:Y:S02]  /*1b920*/  ISETP.GE.U32.AND P1, PT, R199, R12, PT ;  /* 0x0000000cc700720c */ /* 0x000fe40003f26070 */
[----:B------:R-:W-:-:S02]  /*1b930*/  F2FP.F16.F32.PACK_AB R19, R18, R19 ;  /* 0x000000131213723e */ /* 0x000fc400000000ff */
[----:B------:R-:W-:Y:S02]  /*1b940*/  PRMT R12, R57, 0x7610, R12 ;  /* 0x00007610390c7816 */ /* 0x000fe4000000000c */
[----:B------:R-:W-:Y:S02]  /*1b950*/  PRMT R18, R19, 0x7632, R18 ;  /* 0x0000763213127816 */ /* 0x000fe40000000012 */
[----:B------:R-:W-:Y:S02]  /*1b960*/  PRMT R15, R58, 0x7632, R15 ;  /* 0x000076323a0f7816 */ /* 0x000fe4000000000f */
[----:B------:R-:W-:Y:S01]  /*1b970*/  LOP3.LUT R11, R10, 0xffff, RZ, 0xc0, !PT ;  /* 0x0000ffff0a0b7812 */ /* 0x000fe200078ec0ff */
[----:B------:R-:W-:Y:S02]  /*1b980*/  @!P5 HADD2 R148, -R18.H0_H0, -RZ.H0_H0 ;  /* 0xa00000ff1294d230 */ /* 0x000fe40000000900 */
[----:B------:R-:W-:Y:S02]  /*1b990*/  IMAD.MOV.U32 R136, RZ, RZ, R175 ;  /* 0x000000ffff887224 */ /* 0x000fe400078e00af */
[----:B------:R-:W-:Y:S01]  /*1b9a0*/  @!P6 HADD2 R149, -R19.H0_H0, -RZ.H0_H0 ;  /* 0xa00000ff1395e230 */ /* 0x000fe20000000900 */
[----:B------:R-:W-:-:S02]  /*1b9b0*/  SHF.R.U32.HI R11, RZ, 0x8, R11 ;  /* 0x00000008ff0b7819 */ /* 0x000fc4000001160b */
[----:B------:R-:W-:Y:S02]  /*1b9c0*/  PRMT R175, R19, 0x5410, R18 ;  /* 0x0000541013af7816 */ /* 0x000fe40000000012 */
[----:B------:R-:W-:Y:S02]  /*1b9d0*/  @!P5 PRMT R18, R148, 0x5410, RZ ;  /* 0x000054109412d816 */ /* 0x000fe400000000ff */
[----:B------:R-:W-:Y:S02]  /*1b9e0*/  PRMT R0, R57, 0x7632, R0 ;  /* 0x0000763239007816 */ /* 0x000fe40000000000 */
[----:B------:R-:W-:Y:S02]  /*1b9f0*/  @!P6 PRMT R19, R149, 0x5410, RZ ;  /* 0x000054109513e816 */ /* 0x000fe400000000ff */
[----:B------:R-:W-:Y:S02]  /*1ba00*/  LOP3.LUT R11, R11, 0xffff, RZ, 0xc0, !PT ;  /* 0x0000ffff0b0b7812 */ /* 0x000fe400078ec0ff */
[C---:B------:R-:W-:Y:S01]  /*1ba10*/  PRMT R14, R59.reuse, 0x7610, R14 ;  /* 0x000076103b0e7816 */ /* 0x040fe2000000000e */
[----:B------:R-:W-:Y:S01]  /*1ba20*/  IMAD.MOV.U32 R119, RZ, RZ, R60 ;  /* 0x000000ffff777224 */ /* 0x000fe200078e003c */
[----:B------:R-:W-:Y:S01]  /*1ba30*/  PRMT R13, R59, 0x7632, R13 ;  /* 0x000076323b0d7816 */ /* 0x000fe2000000000d */
[----:B------:R-:W-:Y:S01]  /*1ba40*/  IMAD.MOV.U32 R60, RZ, RZ, R245 ;  /* 0x000000ffff3c7224 */ /* 0x000fe200078e00f5 */
[----:B------:R-:W-:Y:S01]  /*1ba50*/  PRMT R16, R58, 0x7610, R16 ;  /* 0x000076103a107816 */ /* 0x000fe20000000010 */
[----:B------:R-:W-:-:S02]  /*1ba60*/  @!P4 HADD2 R153, -R14.H0_H0, -RZ.H0_H0 ;  /* 0xa00000ff0e99c230 */ /* 0x000fc40000000900 */
[----:B------:R-:W-:Y:S01]  /*1ba70*/  IMAD.MOV.U32 R245, RZ, RZ, R228 ;  /* 0x000000fffff57224 */ /* 0x000fe200078e00e4 */
[----:B------:R-:W-:Y:S02]  /*1ba80*/  PRMT R228, R14, 0x5410, R13 ;  /* 0x000054100ee47816 */ /* 0x000fe4000000000d */
[----:B------:R-:W-:Y:S02]  /*1ba90*/  @!P4 PRMT R14, R153, 0x5410, RZ ;  /* 0x00005410990ec816 */ /* 0x000fe400000000ff */
[----:B------:R1:W4:Y:S01]  /*1baa0*/  LDL.LU.S16 R153, [R1+0x194] ;  /* 0x0001940001997983 */ /* 0x0003220000300600 */
[----:B---3--:R-:W-:Y:S02]  /*1bab0*/  @!P1 HADD2 R230, -R15.H0_H0, -RZ.H0_H0 ;  /* 0xa00000ff0fe69230 */ /* 0x008fe40000000900 */
[----:B--2---:R-:W-:-:S03]  /*1bac0*/  @!P0 HADD2 R229, -R12.H0_H0, -RZ.H0_H0 ;  /* 0xa00000ff0ce58230 */ /* 0x004fc60000000900 */
[----:B------:R-:W-:Y:S02]  /*1bad0*/  PRMT R149, R230, 0x7610, R149 ;  /* 0x00007610e6957816 */ /* 0x000fe40000000095 */
[----:B------:R-:W-:Y:S02]  /*1bae0*/  PRMT R148, R229, 0x7610, R148 ;  /* 0x00007610e5947816 */ /* 0x000fe40000000094 */
[----:B------:R-:W-:Y:S02]  /*1baf0*/  PRMT R230, R12, 0x5410, R0 ;  /* 0x000054100ce67816 */ /* 0x000fe40000000000 */
[----:B------:R-:W-:Y:S02]  /*1bb00*/  @!P0 PRMT R12, R148, 0x5410, RZ ;  /* 0x00005410940c8816 */ /* 0x000fe400000000ff */
[----:B------:R-:W-:Y:S02]  /*1bb10*/  ISETP.GE.U32.AND P0, PT, R199, R11, PT ;  /* 0x0000000bc700720c */ /* 0x000fe40003f06070 */
[----:B------:R-:W-:-:S02]  /*1bb20*/  PRMT R229, R16, 0x5410, R15 ;  /* 0x0000541010e57816 */ /* 0x000fc4000000000f */
[----:B------:R-:W-:Y:S02]  /*1bb30*/  @!P1 PRMT R15, R149, 0x5410, RZ ;  /* 0x00005410950f9816 */ /* 0x000fe400000000ff */
[----:B------:R-:W2:Y:S07]  /*1bb40*/  LDL R149, [R1+0x368] ;  /* 0x0003680001957983 */ /* 0x000eae0000100800 */
[----:B----4-:R-:W-:-:S05]  /*1bb50*/  @!P0 HADD2 R141, -R0.H0_H0, -RZ.H0_H0 ;  /* 0xa00000ff008d8230 */ /* 0x010fca0000000900 */
[----:B------:R-:W-:Y:S01]  /*1bb60*/  PRMT R59, R141, 0x7610, R59 ;  /* 0x000076108d3b7816 */ /* 0x000fe2000000003b */
[----:B------:R-:W-:Y:S02]  /*1bb70*/  IMAD.MOV.U32 R141, RZ, RZ, R60 ;  /* 0x000000ffff8d7224 */ /* 0x000fe400078e003c */
[----:B------:R1:W3:Y:S01]  /*1bb80*/  LDL.LU.S16 R60, [R1+0x1a4] ;  /* 0x0001a400013c7983 */ /* 0x0002e20000300600 */
[----:B------:R-:W-:-:S03]  /*1bb90*/  @!P0 PRMT R0, R59, 0x5410, RZ ;  /* 0x000054103b008816 */ /* 0x000fc600000000ff */
[----:B------:R1:W4:Y:S01]  /*1bba0*/  LDL.LU.S16 R59, [R1+0x1a0] ;  /* 0x0001a000013b7983 */ /* 0x0003220000300600 */
[--C-:B------:R-:W-:Y:S02]  /*1bbb0*/  SHF.R.U32.HI R11, RZ, 0x10, R10.reuse ;  /* 0x00000010ff0b7819 */ /* 0x100fe4000001160a */
[----:B------:R-:W-:Y:S02]  /*1bbc0*/  SHF.R.U32.HI R10, RZ, 0x18, R10 ;  /* 0x00000018ff0a7819 */ /* 0x000fe4000001160a */
[----:B------:R-:W-:Y:S02]  /*1bbd0*/  LOP3.LUT R11, R11, 0xff, RZ, 0xc0, !PT ;  /* 0x000000ff0b0b7812 */ /* 0x000fe400078ec0ff */
[C---:B------:R-:W-:Y:S02]  /*1bbe0*/  ISETP.GE.U32.AND P0, PT, R199.reuse, R10, PT ;  /* 0x0000000ac700720c */ /* 0x040fe40003f06070 */
[----:B------:R-:W-:Y:S01]  /*1bbf0*/  ISETP.GE.U32.AND P1, PT, R199, R11, PT ;  /* 0x0000000bc700720c */ /* 0x000fe20003f26070 */
[----:B------:R1:W-:Y:S10]  /*1bc00*/  ST.E.U16 desc[UR4][R4.64+-0x100], R61 ;  /* 0xffff003d04007985 */ /* 0x0003f4000c101504 */
[----:B------:R-:W-:-:S02]  /*1bc10*/  @P0 PRMT R10, R172, 0x7632, R10 ;  /* 0x00007632ac0a0816 */ /* 0x000fc4000000000a */
[----:B------:R-:W-:Y:S01]  /*1bc20*/  @P1 PRMT R11, R172, 0x7610, R11 ;  /* 0x00007610ac0b1816 */ /* 0x000fe2000000000b */
[----:B-1----:R-:W-:-:S05]  /*1bc30*/  VIADD R61, R7, 0x1 ;  /* 0x00000001073d7836 */ /* 0x002fca0000000000 */
[----:B------:R-:W-:Y:S01]  /*1bc40*/  LOP3.LUT R61, R129, R3, R61, 0x96, !PT ;  /* 0x00000003813d7212 */ /* 0x000fe200078e963d */
[C---:B---3--:R-:W-:Y:S02]  /*1bc50*/  @!P1 HADD2 R60, -R172.reuse.H0_H0, -RZ.H0_H0 ;  /* 0xa00000ffac3c9230 */ /* 0x048fe40000000900 */
[----:B----4-:R-:W-:-:S03]  /*1bc60*/  @!P0 HADD2 R59, -R172.H1_H1, -RZ.H0_H0 ;  /* 0xa00000ffac3b8230 */ /* 0x010fc60000000d00 */
[----:B------:R-:W-:Y:S02]  /*1bc70*/  PRMT R58, R60, 0x7610, R58 ;  /* 0x000076103c3a7816 */ /* 0x000fe4000000003a */
[----:B------:R-:W-:Y:S01]  /*1bc80*/  PRMT R57, R59, 0x7610, R57 ;  /* 0x000076103b397816 */ /* 0x000fe20000000039 */
[----:B------:R-:W-:-:S03]  /*1bc90*/  VIADD R59, R7, 0x3 ;  /* 0x00000003073b7836 */ /* 0x000fc60000000000 */
[----:B------:R-:W-:Y:S01]  /*1bca0*/  @!P0 PRMT R10, R57, 0x5410, RZ ;  /* 0x00005410390a8816 */ /* 0x000fe200000000ff */
[----:B------:R-:W-:Y:S01]  /*1bcb0*/  VIADD R57, R7, 0x2 ;  /* 0x0000000207397836 */ /* 0x000fe20000000000 */
[----:B------:R-:W-:Y:S02]  /*1bcc0*/  @!P1 PRMT R11, R58, 0x5410, RZ ;  /* 0x000054103a0b9816 */ /* 0x000fe400000000ff */
[CC--:B------:R-:W-:Y:S02]  /*1bcd0*/  LOP3.LUT R58, R129.reuse, R3.reuse, R7, 0x96, !PT ;  /* 0x00000003813a7212 */ /* 0x0c0fe400078e9607 */
[----:B------:R-:W3:Y:S01]  /*1bce0*/  LDL.LU R7, [R1+0x468] ;  /* 0x0004680001077983 */ /* 0x000ee20000300800 */
[CC--:B------:R-:W-:Y:S02]  /*1bcf0*/  LOP3.LUT R59, R129.reuse, R3.reuse, R59, 0x96, !PT ;  /* 0x00000003813b7212 */ /* 0x0c0fe400078e963b */
[----:B------:R-:W-:Y:S02]  /*1bd00*/  LOP3.LUT R60, R129, R3, R57, 0x96, !PT ;  /* 0x00000003813c7212 */ /* 0x000fe400078e9639 */
[----:B------:R-:W4:Y:S01]  /*1bd10*/  LDL.LU.64 R2, [R1+0x460] ;  /* 0x0004600001027983 */ /* 0x000f220000300a00 */
[----:B------:R-:W-:-:S02]  /*1bd20*/  @!P3 HADD2 R152, -R13.H0_H0, -RZ.H0_H0 ;  /* 0xa00000ff0d98b230 */ /* 0x000fc40000000900 */
[----:B------:R-:W-:-:S03]  /*1bd30*/  @!P2 HADD2 R153, -R16.H0_H0, -RZ.H0_H0 ;  /* 0xa00000ff1099a230 */ /* 0x000fc60000000900 */
[----:B------:R-:W-:Y:S02]  /*1bd40*/  @!P3 PRMT R13, R152, 0x5410, RZ ;  /* 0x00005410980db816 */ /* 0x000fe400000000ff */
[----:B------:R-:W-:Y:S01]  /*1bd50*/  PRMT R152, R153, 0x7610, R152 ;  /* 0x0000761099987816 */ /* 0x000fe20000000098 */
[----:B------:R-:W-:Y:S01]  /*1bd60*/  ST.E.U16 desc[UR4][R4.64+-0xfe], R83 ;  /* 0xffff025304007985 */ /* 0x000fe2000c101504 */
[----:B--2---:R-:W-:Y:S01]  /*1bd70*/  LOP3.LUT R57, R237, R149, R128, 0x96, !PT ;  /* 0x00000095ed397212 */ /* 0x004fe200078e9680 */
[----:B------:R-:W-:Y:S01]  /*1bd80*/  IMAD.MOV.U32 R148, RZ, RZ, R141 ;  /* 0x000000ffff947224 */ /* 0x000fe200078e008d */
[----:B------:R-:W-:Y:S01]  /*1bd90*/  @!P2 PRMT R16, R152, 0x5410, RZ ;  /* 0x000054109810a816 */ /* 0x000fe200000000ff */
[----:B------:R-:W-:Y:S01]  /*1bda0*/  ST.E.U16 desc[UR4][R8.64+-0x100], R81 ;  /* 0xffff005108007985 */ /* 0x000fe2000c101504 */
[----:B------:R-:W-:-:S03]  /*1bdb0*/  IMAD.MOV.U32 R129, RZ, RZ, R252 ;  /* 0x000000ffff817224 */ /* 0x000fc600078e00fc */
[----:B------:R1:W-:Y:S01]  /*1bdc0*/  ST.E.U16 desc[UR4][R8.64+-0xfe], R82 ;  /* 0xffff025208007985 */ /* 0x0003e2000c101504 */
        /* <DEDUP_REMOVED lines=9> */
[----:B------:R-:W-:-:S04]  /*1be60*/  IMAD.WIDE.U32 R108, R57, -0x326172a9, RZ ;  /* 0xcd9e8d57396c7825 */ /* 0x000fc800078e00ff */
[----:B------:R-:W-:-:S04]  /*1be70*/  IMAD.WIDE.U32 R84, R60, -0x326172a9, RZ ;  /* 0xcd9e8d573c547825 */ /* 0x000fc800078e00ff */
[----:B-1----:R-:W-:-:S04]  /*1be80*/  IMAD.WIDE.U32 R82, R61, -0x326172a9, RZ ;  /* 0xcd9e8d573d527825 */ /* 0x002fc800078e00ff */
[----:B------:R-:W-:Y:S01]  /*1be90*/  IMAD.WIDE.U32 R86, R59, -0x326172a9, RZ ;  /* 0xcd9e8d573b567825 */ /* 0x000fe200078e00ff */
[-C--:B------:R-:W-:Y:S02]  /*1bea0*/  LOP3.LUT R60, R83, R215.reuse, R196, 0x96, !PT ;  /* 0x000000d7533c7212 */ /* 0x080fe400078e96c4 */
[-C--:B------:R-:W-:Y:S02]  /*1beb0*/  LOP3.LUT R81, R85, R215.reuse, R204, 0x96, !PT ;  /* 0x000000d755517212 */ /* 0x080fe400078e96cc */
[-C--:B------:R-:W-:Y:S01]  /*1bec0*/  LOP3.LUT R61, R87, R215.reuse, R196, 0x96, !PT ;  /* 0x000000d7573d7212 */ /* 0x080fe200078e96c4 */
[----:B---3--:R-:W-:Y:S04]  /*1bed0*/  ST.E.U16 desc[UR4][R6.64+-0x100], R65 ;  /* 0xffff004106007985 */ /* 0x008fe8000c101504 */
[----:B------:R-:W-:Y:S04]  /*1bee0*/  ST.E.U16 desc[UR4][R6.64+-0xfe], R64 ;  /* 0xffff024006007985 */ /* 0x000fe8000c101504 */
[----:B----4-:R-:W-:Y:S04]  /*1bef0*/  ST.E.U16 desc[UR4][R2.64+-0x100], R62 ;  /* 0xffff003e02007985 */ /* 0x010fe8000c101504 */
[----:B------:R1:W-:Y:S04]  /*1bf00*/  ST.E.U16 desc[UR4][R2.64+-0xfe], R63 ;  /* 0xffff023f02007985 */ /* 0x0003e8000c101504 */
[----:B------:R2:W-:Y:S04]  /*1bf10*/  ST.E.U16 desc[UR4][R4.64+-0xf0], R80 ;  /* 0xffff105004007985 */ /* 0x0005e8000c101504 */
[----:B------:R3:W-:Y:S04]  /*1bf20*/  ST.E.U16 desc[UR4][R4.64+-0xee], R162 ;  /* 0xffff12a204007985 */ /* 0x0007e8000c101504 */
[----:B------:R-:W-:Y:S04]  /*1bf30*/  ST.E.U16 desc[UR4][R8.64+-0xf0], R160 ;  /* 0xffff10a008007985 */ /* 0x000fe8000c101504 */
[----:B------:R4:W-:Y:S01]  /*1bf40*/  ST.E.U16 desc[UR4][R8.64+-0xee], R161 ;  /* 0xffff12a108007985 */ /* 0x0009e2000c101504 */
[----:B-1----:R-:W-:Y:S01]  /*1bf50*/  IMAD.WIDE.U32 R62, R58, -0x326172a9, RZ ;  /* 0xcd9e8d573a3e7825 */ /* 0x002fe200078e00ff */
[----:B--2---:R-:W-:-:S04]  /*1bf60*/  LOP3.LUT R80, R83, R215, R204, 0x96, !PT ;  /* 0x000000d753507212 */ /* 0x004fc800078e96cc */
[CC--:B------:R-:W-:Y:S02]  /*1bf70*/  LOP3.LUT R65, R63.reuse, R215.reuse, R196, 0x96, !PT ;  /* 0x000000d73f417212 */ /* 0x0c0fe400078e96c4 */
[-C--:B------:R-:W-:Y:S02]  /*1bf80*/  LOP3.LUT R58, R63, R215.reuse, R204, 0x96, !PT ;  /* 0x000000d73f3a7212 */ /* 0x080fe400078e96cc */
[-CC-:B------:R-:W-:Y:S02]  /*1bf90*/  LOP3.LUT R64, R79, R214.reuse, R62.reuse, 0x96, !PT ;  /* 0x000000d64f407212 */ /* 0x180fe400078e963e */
[-C--:B------:R-:W-:Y:S02]  /*1bfa0*/  LOP3.LUT R57, R109, R214.reuse, R62, 0x96, !PT ;  /* 0x000000d66d397212 */ /* 0x080fe400078e963e */
[----:B------:R-:W-:Y:S01]  /*1bfb0*/  LOP3.LUT R63, R85, R215, R196, 0x96, !PT ;  /* 0x000000d7553f7212 */ /* 0x000fe200078e96c4 */
[----:B------:R-:W-:Y:S01]  /*1bfc0*/  IMAD.MOV.U32 R85, RZ, RZ, R202 ;  /* 0x000000ffff557224 */ /* 0x000fe200078e00ca */
[----:B------:R-:W2:Y:S01]  /*1bfd0*/  LDL.LU.64 R196, [R1+0x458] ;  /* 0x0004580001c47983 */ /* 0x000ea20000300a00 */
[----:B------:R-:W-:-:S02]  /*1bfe0*/  LOP3.LUT R62, R79, R214, R84, 0x96, !PT ;  /* 0x000000d64f3e7212 */ /* 0x000fc400078e9654 */
[----:B------:R-:W-:Y:S01]  /*1bff0*/  LOP3.LUT R83, R109, R214, R84, 0x96, !PT ;  /* 0x000000d66d537212 */ /* 0x000fe200078e9654 */
[----:B------:R-:W2:Y:S01]  /*1c000*/  LDL.LU R202, [R1+0x450] ;  /* 0x0004500001ca7983 */ /* 0x000ea20000300800 */
[----:B------:R-:W-:Y:S01]  /*1c010*/  LOP3.LUT R84, R87, R215, R204, 0x96, !PT ;  /* 0x000000d757547212 */ /* 0x000fe200078e96cc */
[----:B------:R-:W-:Y:S02]  /*1c020*/  IMAD.MOV.U32 R87, RZ, RZ, R206 ;  /* 0x000000ffff577224 */ /* 0x000fe400078e00ce */
[----:B------:R-:W2:Y:S01]  /*1c030*/  LDL.LU.64 R204, [R1+0x448] ;  /* 0x0004480001cc7983 */ /* 0x000ea20000300a00 */
[----:B---3--:R-:W-:-:S03]  /*1c040*/  IMAD.MOV.U32 R162, RZ, RZ, R209 ;  /* 0x000000ffffa27224 */ /* 0x008fc600078e00d1 */
[----:B------:R-:W3:Y:S01]  /*1c050*/  LDL.LU R206, [R1+0x440] ;  /* 0x0004400001ce7983 */ /* 0x000ee20000300800 */
[----:B----4-:R-:W-:-:S03]  /*1c060*/  IMAD.MOV.U32 R161, RZ, RZ, R188 ;  /* 0x000000ffffa17224 */ /* 0x010fc600078e00bc */
[----:B------:R-:W4:Y:S04]  /*1c070*/  LDL.LU R209, [R1+0x43c] ;  /* 0x00043c0001d17983 */ /* 0x000f280000300800 */
[----:B------:R-:W2:Y:S04]  /*1c080*/  LDL.LU R160, [R1+0x168] ;  /* 0x0001680001a07983 */ /* 0x000ea80000300800 */
[----:B------:R1:W-:Y:S04]  /*1c090*/  ST.E.U16 desc[UR4][R6.64+-0xf0], R77 ;  /* 0xffff104d06007985 */ /* 0x0003e8000c101504 */
[----:B------:R-:W3:Y:S01]  /*1c0a0*/  LDL.LU R188, [R1+0x438] ;  /* 0x0004380001bc7983 */ /* 0x000ee20000300800 */
[----:B-1----:R-:W-:-:S03]  /*1c0b0*/  IMAD.MOV.U32 R77, RZ, RZ, R171 ;  /* 0x000000ffff4d7224 */ /* 0x002fc600078e00ab */
[----:B------:R-:W4:Y:S04]  /*1c0c0*/  LDL.LU R171, [R1+0x434] ;  /* 0x0004340001ab7983 */ /* 0x000f280000300800 */
[----:B------:R1:W-:Y:S04]  /*1c0d0*/  ST.E.U16 desc[UR4][R6.64+-0xee], R76 ;  /* 0xffff124c06007985 */ /* 0x0003e8000c101504 */
[----:B------:R1:W-:Y:S04]  /*1c0e0*/  ST.E.U16 desc[UR4][R2.64+-0xf0], R75 ;  /* 0xffff104b02007985 */ /* 0x0003e8000c101504 */
[----:B------:R1:W-:Y:S04]  /*1c0f0*/  ST.E.U16 desc[UR4][R2.64+-0xee], R74 ;  /* 0xffff124a02007985 */ /* 0x0003e8000c101504 */
[----:B------:R3:W-:Y:S04]  /*1c100*/  ST.E.U16 desc[UR4][R4.64+-0xe0], R159 ;  /* 0xffff209f04007985 */ /* 0x0007e8000c101504 */
[----:B------:R4:W-:Y:S04]  /*1c110*/  ST.E.U16 desc[UR4][R4.64+-0xde], R158 ;  /* 0xffff229e04007985 */ /* 0x0009e8000c101504 */
[----:B-1----:R-:W2:Y:S04]  /*1c120*/  LDL.LU R76, [R1+0x188] ;  /* 0x00018800014c7983 */ /* 0x002ea80000300800 */
[----:B------:R-:W2:Y:S01]  /*1c130*/  LDL.LU R75, [R1+0x18c] ;  /* 0x00018c00014b7983 */ /* 0x000ea20000300800 */
[----:B------:R-:W-:-:S03]  /*1c140*/  IMAD.MOV.U32 R74, RZ, RZ, R210 ;  /* 0x000000ffff4a7224 */ /* 0x000fc600078e00d2 */
[----:B------:R-:W2:Y:S01]  /*1c150*/  LDL.LU R210, [R1+0x430] ;  /* 0x0004300001d27983 */ /* 0x000ea20000300800 */
[----:B---3--:R-:W-:-:S03]  /*1c160*/  IMAD.MOV.U32 R159, RZ, RZ, R188 ;  /* 0x000000ffff9f7224 */ /* 0x008fc600078e00bc */
[----:B------:R-:W3:Y:S01]  /*1c170*/  LDL.LU R188, [R1+0x42c] ;  /* 0x00042c0001bc7983 */ /* 0x000ee20000300800 */
[----:B----4-:R-:W-:-:S03]  /*1c180*/  IMAD.MOV.U32 R158, RZ, RZ, R171 ;  /* 0x000000ffff9e7224 */ /* 0x010fc600078e00ab */
[----:B------:R-:W4:Y:S04]  /*1c190*/  LDL.LU R171, [R1+0x428] ;  /* 0x0004280001ab7983 */ /* 0x000f280000300800 */
[----:B------:R-:W-:Y:S04]  /*1c1a0*/  ST.E.U16 desc[UR4][R8.64+-0xe0], R157 ;  /* 0xffff209d08007985 */ /* 0x000fe8000c101504 */
        /* <DEDUP_REMOVED lines=38> */
[----:B------:R3:W-:Y:S02]  /*1c410*/  ST.E.U16 desc[UR4][R4.64+-0x90], R147 ;  /* 0xffff709304007985 */ /* 0x0007e4000c101504 */
[----:B---3--:R-:W-:-:S02]  /*1c420*/  IMAD.MOV.U32 R147, RZ, RZ, R188 ;  /* 0x000000ffff937224 */ /* 0x008fc400078e00bc */
[----:B----4-:R-:W-:Y:S02]  /*1c430*/  IMAD.MOV.U32 R146, RZ, RZ, R171 ;  /* 0x000000ffff927224 */ /* 0x010fe400078e00ab */
[----:B------:R-:W3:Y:S04]  /*1c440*/  LDL.LU R171, [R1+0x424] ;  /* 0x0004240001ab7983 */ /* 0x000ee80000300800 */
[----:B------:R-:W4:Y:S01]  /*1c450*/  LDL.LU R188, [R1+0x420] ;  /* 0x0004200001bc7983 */ /* 0x000f220000300800 */
[----:B------:R-:W-:Y:S01]  /*1c460*/  LOP3.LUT R59, R79, R214, R82, 0x96, !PT ;  /* 0x000000d64f3b7212 */ /* 0x000fe200078e9652 */
[----:B--2---:R-:W-:Y:S02]  /*1c470*/  IMAD.MOV.U32 R156, RZ, RZ, R160 ;  /* 0x000000ffff9c7224 */ /* 0x004fe400078e00a0 */
[----:B------:R-:W-:-:S02]  /*1c480*/  IMAD.MOV.U32 R73, RZ, RZ, R128 ;  /* 0x000000ffff497224 */ /* 0x000fc400078e0080 */
[----:B------:R-:W-:Y:S02]  /*1c490*/  IMAD.MOV.U32 R160, RZ, RZ, R129 ;  /* 0x000000ffffa07224 */ /* 0x000fe400078e0081 */
[----:B------:R-:W-:-:S04]  /*1c4a0*/  IMAD.WIDE.U32 R68, R65, -0x2daee0ad, RZ ;  /* 0xd2511f5341447825 */ /* 0x000fc800078e00ff */
[----:B------:R-:W-:-:S04]  /*1c4b0*/  IMAD.WIDE.U32 R106, R64, -0x2daee0ad, RZ ;  /* 0xd2511f53406a7825 */ /* 0x000fc800078e00ff */
[----:B------:R-:W-:-:S04]  /*1c4c0*/  IMAD.WIDE.U32 R64, R60, -0x2daee0ad, RZ ;  /* 0xd2511f533c407825 */ /* 0x000fc800078e00ff */
[----:B------:R-:W-:Y:S01]  /*1c4d0*/  IMAD.WIDE.U32 R128, R59, -0x2daee0ad, RZ ;  /* 0xd2511f533b807825 */ /* 0x000fe200078e00ff */
[----:B------:R-:W-:-:S03]  /*1c4e0*/  LOP3.LUT R71, R65, R216, R238, 0x96, !PT ;  /* 0x000000d841477212 */ /* 0x000fc600078e96ee */
[----:B------:R-:W-:Y:S01]  /*1c4f0*/  IMAD.WIDE.U32 R66, R58, -0x2daee0ad, RZ ;  /* 0xd2511f533a427825 */ /* 0x000fe200078e00ff */
[-C--:B------:R-:W-:Y:S02]  /*1c500*/  LOP3.LUT R58, R107, R221.reuse, R68, 0x96, !PT ;  /* 0x000000dd6b3a7212 */ /* 0x080fe400078e9644 */
[----:B------:R-:W-:Y:S01]  /*1c510*/  LOP3.LUT R70, R129, R221, R64, 0x96, !PT ;  /* 0x000000dd81467212 */ /* 0x000fe200078e9640 */
[----:B------:R-:W-:Y:S02]  /*1c520*/  IMAD.MOV.U32 R130, RZ, RZ, R137 ;  /* 0x000000ffff827224 */ /* 0x000fe400078e0089 */
[----:B------:R-:W-:Y:S02]  /*1c530*/  IMAD.MOV.U32 R107, RZ, RZ, R136 ;  /* 0x000000ffff6b7224 */ /* 0x000fe400078e0088 */
[----:B------:R-:W-:Y:S01]  /*1c540*/  IMAD.WIDE.U32 R64, R63, -0x2daee0ad, RZ ;  /* 0xd2511f533f407825 */ /* 0x000fe200078e00ff */
[----:B------:R-:W-:-:S03]  /*1c550*/  LOP3.LUT R82, R109, R214, R82, 0x96, !PT ;  /* 0x000000d66d527212 */ /* 0x000fc600078e9652 */
[----:B------:R-:W-:-:S04]  /*1c560*/  IMAD.WIDE.U32 R136, R62, -0x2daee0ad, RZ ;  /* 0xd2511f533e887825 */ /* 0x000fc800078e00ff */
[----:B------:R-:W-:Y:S01]  /*1c570*/  IMAD.WIDE.U32 R62, R61, -0x2daee0ad, RZ ;  /* 0xd2511f533d3e7825 */ /* 0x000fe200078e00ff */
[----:B------:R-:W-:-:S03]  /*1c580*/  LOP3.LUT R72, R69, R216, R238, 0x96, !PT ;  /* 0x000000d845487212 */ /* 0x000fc600078e96ee */
[----:B------:R-:W-:Y:S02]  /*1c590*/  IMAD.MOV.U32 R157, RZ, RZ, R74 ;  /* 0x000000ffff9d7224 */ /* 0x000fe400078e004a */
[----:B------:R-:W-:Y:S01]  /*1c5a0*/  IMAD.MOV.U32 R155, RZ, RZ, R75 ;  /* 0x000000ffff9b7224 */ /* 0x000fe200078e004b */
[-C--:B------:R-:W-:Y:S01]  /*1c5b0*/  LOP3.LUT R60, R65, R216.reuse, R238, 0x96, !PT ;  /* 0x000000d8413c7212 */ /* 0x080fe200078e96ee */
[----:B------:R-:W-:Y:S01]  /*1c5c0*/  IMAD.WIDE.U32 R74, R57, -0x2daee0ad, RZ ;  /* 0xd2511f53394a7825 */ /* 0x000fe200078e00ff */
[-C--:B------:R-:W-:Y:S02]  /*1c5d0*/  LOP3.LUT R57, R67, R216.reuse, R236, 0x96, !PT ;  /* 0x000000d843397212 */ /* 0x080fe400078e96ec */
[----:B------:R-:W-:Y:S01]  /*1c5e0*/  LOP3.LUT R63, R63, R216, R238, 0x96, !PT ;  /* 0x000000d83f3f7212 */ /* 0x000fe200078e96ee */
[----:B------:R-:W-:Y:S02]  /*1c5f0*/  IMAD.MOV.U32 R67, RZ, RZ, R119 ;  /* 0x000000ffff437224 */ /* 0x000fe400078e0077 */
[----:B------:R-:W-:-:S02]  /*1c600*/  IMAD.MOV.U32 R238, RZ, RZ, R118 ;  /* 0x000000ffffee7224 */ /* 0x000fc400078e0076 */
[----:B------:R-:W-:Y:S01]  /*1c610*/  IMAD.WIDE.U32 R54, R80, -0x2daee0ad, RZ ;  /* 0xd2511f5350367825 */ /* 0x000fe200078e00ff */
[----:B------:R-:W-:-:S03]  /*1c620*/  LOP3.LUT R79, R79, R214, R86, 0x96, !PT ;  /* 0x000000d64f4f7212 */ /* 0x000fc600078e9656 */
[----:B------:R-:W-:Y:S01]  /*1c630*/  IMAD.WIDE.U32 R118, R82, -0x2daee0ad, RZ ;  /* 0xd2511f5352767825 */ /* 0x000fe200078e00ff */
[----:B------:R-:W-:-:S03]  /*1c640*/  LOP3.LUT R86, R109, R214, R86, 0x96, !PT ;  /* 0x000000d66d567212 */ /* 0x000fc600078e9656 */
[----:B------:R-:W-:Y:S01]  /*1c650*/  IMAD.MOV.U32 R131, RZ, RZ, R161 ;  /* 0x000000ffff837224 */ /* 0x000fe200078e00a1 */
[-C--:B------:R-:W-:Y:S01]  /*1c660*/  LOP3.LUT R59, R75, R221.reuse, R66, 0x96, !PT ;  /* 0x000000dd4b3b7212 */ /* 0x080fe200078e9642 */
[----:B------:R-:W-:Y:S02]  /*1c670*/  IMAD.MOV.U32 R161, RZ, RZ, R149 ;  /* 0x000000ffffa17224 */ /* 0x000fe400078e0095 */
[----:B------:R-:W-:Y:S01]  /*1c680*/  IMAD.MOV.U32 R149, RZ, RZ, R141 ;  /* 0x000000ffff957224 */ /* 0x000fe200078e008d */
[----:B------:R-:W-:Y:S01]  /*1c690*/  LOP3.LUT R61, R55, R216, R236, 0x96, !PT ;  /* 0x000000d8373d7212 */ /* 0x000fe200078e96ec */
[----:B------:R-:W-:Y:S01]  /*1c6a0*/  IMAD.MOV.U32 R75, RZ, RZ, R107 ;  /* 0x000000ffff4b7224 */ /* 0x000fe200078e006b */
[----:B------:R-:W-:Y:S01]  /*1c6b0*/  LOP3.LUT R66, R119, R221, R54, 0x96, !PT ;  /* 0x000000dd77427212 */ /* 0x000fe200078e9636 */
[----:B------:R-:W-:Y:S02]  /*1c6c0*/  IMAD.MOV.U32 R107, RZ, RZ, R130 ;  /* 0x000000ffff6b7224 */ /* 0x000fe400078e0082 */
[----:B------:R-:W-:-:S02]  /*1c6d0*/  IMAD.MOV.U32 R154, RZ, RZ, R76 ;  /* 0x000000ffff9a7224 */ /* 0x000fc400078e004c */
[----:B------:R-:W-:Y:S02]  /*1c6e0*/  IMAD.MOV.U32 R130, RZ, RZ, R131 ;  /* 0x000000ffff827224 */ /* 0x000fe400078e0083 */
[----:B------:R-:W-:-:S04]  /*1c6f0*/  IMAD.WIDE.U32 R54, R84, -0x2daee0ad, RZ ;  /* 0xd2511f5354367825 */ /* 0x000fc800078e00ff */
[----:B------:R-:W-:Y:S02]  /*1c700*/  IMAD.MOV.U32 R76, RZ, RZ, R140 ;  /* 0x000000ffff4c7224 */ /* 0x000fe400078e008c */
[----:B------:R-:W-:-:S04]  /*1c710*/  IMAD.WIDE.U32 R68, R81, -0x2daee0ad, RZ ;  /* 0xd2511f5351447825 */ /* 0x000fc800078e00ff */
[----:B------:R-:W-:Y:S02]  /*1c720*/  IMAD.MOV.U32 R131, RZ, RZ, R148 ;  /* 0x000000ffff837224 */ /* 0x000fe400078e0094 */
[----:B------:R-:W-:Y:S02]  /*1c730*/  IMAD.MOV.U32 R84, RZ, RZ, R149 ;  /* 0x000000ffff547224 */ /* 0x000fe400078e0095 */
[----:B------:R-:W-:Y:S01]  /*1c740*/  IMAD.WIDE.U32 R148, R86, -0x2daee0ad, RZ ;  /* 0xd2511f5356947825 */ /* 0x000fe200078e00ff */
[-C--:B------:R-:W-:Y:S01]  /*1c750*/  LOP3.LUT R65, R69, R216.reuse, R236, 0x96, !PT ;  /* 0x000000d845417212 */ /* 0x080fe200078e96ec */
[----:B------:R-:W-:Y:S02]  /*1c760*/  ST.E.U16 desc[UR4][R8.64+-0x90], R145 ;  /* 0xffff709108007985 */ /* 0x000fe4000c101504 */
[----:B------:R-:W-:Y:S01]  /*1c770*/  IMAD.MOV.U32 R86, RZ, RZ, R76 ;  /* 0x000000ffff567224 */ /* 0x000fe200078e004c */
[----:B------:R-:W-:Y:S01]  /*1c780*/  LOP3.LUT R76, R55, R216, R236, 0x96, !PT ;  /* 0x000000d8374c7212 */ /* 0x000fe200078e96ec */
[----:B------:R-:W-:Y:S01]  /*1c790*/  IMAD.MOV.U32 R237, RZ, RZ, R75 ;  /* 0x000000ffffed7224 */ /* 0x000fe200078e004b */
[----:B------:R-:W-:Y:S01]  /*1c7a0*/  ST.E.U16 desc[UR4][R8.64+-0x8e], R144 ;  /* 0xffff729008007985 */ /* 0x000fe2000c101504 */
[----:B------:R-:W-:Y:S01]  /*1c7b0*/  IMAD.WIDE.U32 R140, R83, -0x2daee0ad, RZ ;  /* 0xd2511f53538c7825 */ /* 0x000fe200078e00ff */
[----:B------:R-:W-:-:S02]  /*1c7c0*/  LOP3.LUT R75, R149, R221, R54, 0x96, !PT ;  /* 0x000000dd954b7212 */ /* 0x000fc400078e9636 */
[----:B------:R-:W-:Y:S01]  /*1c7d0*/  ST.E.U16 desc[UR4][R6.64+-0x90], R42 ;  /* 0xffff702a06007985 */ /* 0x000fe2000c101504 */
[----:B------:R-:W-:Y:S02]  /*1c7e0*/  IMAD.MOV.U32 R236, RZ, RZ, R107 ;  /* 0x000000ffffec7224 */ /* 0x000fe400078e006b */
[----:B------:R-:W-:Y:S01]  /*1c7f0*/  IMAD.MOV.U32 R107, RZ, RZ, R73 ;  /* 0x000000ffff6b7224 */ /* 0x000fe200078e0049 */
[----:B------:R-:W-:Y:S01]  /*1c800*/  ST.E.U16 desc[UR4][R6.64+-0x8e], R41 ;  /* 0xffff722906007985 */ /* 0x000fe2000c101504 */
[----:B------:R-:W-:Y:S01]  /*1c810*/  IMAD.WIDE.U32 R54, R72, -0x326172a9, RZ ;  /* 0xcd9e8d5748367825 */ /* 0x000fe200078e00ff */
[----:B------:R-:W-:Y:S02]  /*1c820*/  LOP3.LUT R64, R137, R221, R64, 0x96, !PT ;  /* 0x000000dd89407212 */ /* 0x000fe400078e9640 */
[----:B------:R-:W-:Y:S01]  /*1c830*/  ST.E.U16 desc[UR4][R2.64+-0x90], R44 ;  /* 0xffff702c02007985 */ /* 0x000fe2000c101504 */
[----:B------:R-:W-:-:S03]  /*1c840*/  IMAD.WIDE.U32 R50, R57, -0x326172a9, RZ ;  /* 0xcd9e8d5739327825 */ /* 0x000fc600078e00ff */
[----:B------:R-:W-:Y:S01]  /*1c850*/  ST.E.U16 desc[UR4][R2.64+-0x8e], R43 ;  /* 0xffff722b02007985 */ /* 0x000fe2000c101504 */
[----:B------:R-:W-:-:S03]  /*1c860*/  IMAD.WIDE.U32 R72, R59, -0x326172a9, RZ ;  /* 0xcd9e8d573b487825 */ /* 0x000fc600078e00ff */
[----:B------:R-:W-:Y:S01]  /*1c870*/  ST.E.U16 desc[UR4][R4.64+-0x80], R127 ;  /* 0xffff807f04007985 */ /* 0x000fe2000c101504 */
[----:B------:R-:W-:-:S03]  /*1c880*/  IMAD.MOV.U32 R83, RZ, RZ, R67 ;  /* 0x000000ffff537224 */ /* 0x000fc600078e0043 */
[----:B------:R-:W-:Y:S01]  /*1c890*/  ST.E.U16 desc[UR4][R4.64+-0x7e], R126 ;  /* 0xffff827e04007985 */ /* 0x000fe2000c101504 */
[----:B------:R-:W-:Y:S01]  /*1c8a0*/  IMAD.WIDE.U32 R52, R71, -0x326172a9, RZ ;  /* 0xcd9e8d5747347825 */ /* 0x000fe200078e00ff */
[----:B------:R-:W-:Y:S02]  /*1c8b0*/  LOP3.LUT R67, R141, R221, R68, 0x96, !PT ;  /* 0x000000dd8d437212 */ /* 0x000fe400078e9644 */
[----:B------:R-:W-:Y:S01]  /*1c8c0*/  ST.E.U16 desc[UR4][R8.64+-0x80], R124 ;  /* 0xffff807c08007985 */ /* 0x000fe2000c101504 */
[----:B------:R-:W-:-:S03]  /*1c8d0*/  IMAD.MOV.U32 R129, RZ, RZ, R130 ;  /* 0x000000ffff817224 */ /* 0x000fc600078e0082 */
[----:B------:R-:W-:Y:S01]  /*1c8e0*/  ST.E.U16 desc[UR4][R8.64+-0x7e], R125 ;  /* 0xffff827d08007985 */ /* 0x000fe2000c101504 */
[----:B------:R-:W-:-:S03]  /*1c8f0*/  IMAD.MOV.U32 R71, RZ, RZ, R131 ;  /* 0x000000ffff477224 */ /* 0x000fc600078e0083 */
[----:B------:R-:W-:Y:S01]  /*1c900*/  ST.E.U16 desc[UR4][R6.64+-0x80], R38 ;  /* 0xffff802606007985 */ /* 0x000fe2000c101504 */
[----:B------:R-:W-:-:S03]  /*1c910*/  IMAD.WIDE.U32 R68, R58, -0x326172a9, RZ ;  /* 0xcd9e8d573a447825 */ /* 0x000fc600078e00ff */
[----:B------:R-:W-:Y:S01]  /*1c920*/  ST.E.U16 desc[UR4][R6.64+-0x7e], R37 ;  /* 0xffff822506007985 */ /* 0x000fe2000c101504 */
[----:B------:R-:W-:Y:S01]  /*1c930*/  IMAD.WIDE.U32 R130, R70, -0x326172a9, RZ ;  /* 0xcd9e8d5746827825 */ /* 0x000fe200078e00ff */
[----:B------:R-:W-:Y:S02]  /*1c940*/  LOP3.LUT R58, R51, R211, R108, 0x96, !PT ;  /* 0x000000d3333a7212 */ /* 0x000fe400078e966c */
[----:B------:R-:W-:Y:S01]  /*1c950*/  ST.E.U16 desc[UR4][R2.64+-0x80], R40 ;  /* 0xffff802802007985 */ /* 0x000fe2000c101504 */
[----:B------:R-:W-:Y:S01]  /*1c960*/  IMAD.MOV.U32 R70, RZ, RZ, R156 ;  /* 0x000000ffff467224 */ /* 0x000fe200078e009c */
[----:B------:R-:W-:Y:S02]  /*1c970*/  LOP3.LUT R57, R73, R220, R50, 0x96, !PT ;  /* 0x000000dc49397212 */ /* 0x000fe400078e9632 */
[----:B------:R-:W-:Y:S01]  /*1c980*/  ST.E.U16 desc[UR4][R2.64+-0x7e], R39 ;  /* 0xffff822702007985 */ /* 0x000fe2000c101504 */
[----:B------:R-:W-:-:S03]  /*1c990*/  IMAD.MOV.U32 R143, RZ, RZ, R157 ;  /* 0x000000ffff8f7224 */ /* 0x000fc600078e009d */
        /* <DEDUP_REMOVED lines=32> */
[----:B------:R-:W-:-:S03]  /*1cba0*/  IMAD.MOV.U32 R63, RZ, RZ, R129 ;  /* 0x000000ffff3f7224 */ /* 0x000fc600078e0081 */
[----:B------:R-:W-:Y:S01]  /*1cbb0*/  ST.E.U16 desc[UR4][R6.64+-0x50], R26 ;  /* 0xffffb01a06007985 */ /* 0x000fe2000c101504 */
[----:B------:R-:W-:-:S03]  /*1cbc0*/  IMAD.MOV.U32 R79, RZ, RZ, R107 ;  /* 0x000000ffff4f7224 */ /* 0x000fc600078e006b */
[----:B------:R-:W-:Y:S01]  /*1cbd0*/  ST.E.U16 desc[UR4][R6.64+-0x4e], R25 ;  /* 0xffffb21906007985 */ /* 0x000fe2000c101504 */
[----:B------:R-:W-:Y:S01]  /*1cbe0*/  IMAD.WIDE.U32 R52, R61, -0x326172a9, RZ ;  /* 0xcd9e8d573d347825 */ /* 0x000fe200078e00ff */
[----:B------:R-:W-:Y:S02]  /*1cbf0*/  LOP3.LUT R107, R51, R211, R108, 0x96, !PT ;  /* 0x000000d3336b7212 */ /* 0x000fe400078e966c */
[----:B------:R-:W-:Y:S01]  /*1cc00*/  ST.E.U16 desc[UR4][R2.64+-0x50], R28 ;  /* 0xffffb01c02007985 */ /* 0x000fe2000c101504 */
[----:B------:R-:W-:Y:S01]  /*1cc10*/  IMAD.WIDE.U32 R132, R66, -0x326172a9, RZ ;  /* 0xcd9e8d5742847825 */ /* 0x000fe200078e00ff */
[----:B------:R-:W-:Y:S02]  /*1cc20*/  LOP3.LUT R129, R135, R220, R50, 0x96, !PT ;  /* 0x000000dc87817212 */ /* 0x000fe400078e9632 */
        /* <DEDUP_REMOVED lines=31> */
[----:B------:R-:W-:Y:S04]  /*1ce20*/  ST.E.U16 desc[UR4][R6.64+-0x1e], R13 ;  /* 0xffffe20d06007985 */ /* 0x000fe8000c101504 */
[----:B------:R-:W-:Y:S04]  /*1ce30*/  ST.E.U16 desc[UR4][R2.64+-0x20], R16 ;  /* 0xffffe01002007985 */ /* 0x000fe8000c101504 */
[----:B------:R1:W-:Y:S04]  /*1ce40*/  ST.E.U16 desc[UR4][R2.64+-0x1e], R15 ;  /* 0xffffe20f02007985 */ /* 0x0003e8000c101504 */
[----:B------:R-:W-:Y:S04]  /*1ce50*/  ST.E.U16 desc[UR4][R4.64+-0x10], R91 ;  /* 0xfffff05b04007985 */ /* 0x000fe8000c101504 */
[----:B------:R-:W-:Y:S04]  /*1ce60*/  ST.E.U16 desc[UR4][R4.64+-0xe], R90 ;  /* 0xfffff25a04007985 */ /* 0x000fe8000c101504 */
[----:B------:R-:W-:Y:S04]  /*1ce70*/  ST.E.U16 desc[UR4][R8.64+-0x10], R89 ;  /* 0xfffff05908007985 */ /* 0x000fe8000c101504 */
[----:B------:R2:W-:Y:S04]  /*1ce80*/  ST.E.U16 desc[UR4][R8.64+-0xe], R88 ;  /* 0xfffff25808007985 */ /* 0x0005e8000c101504 */
[----:B------:R-:W-:Y:S04]  /*1ce90*/  ST.E.U16 desc[UR4][R6.64+-0x10], R12 ;  /* 0xfffff00c06007985 */ /* 0x000fe8000c101504 */
[----:B------:R2:W-:Y:S04]  /*1cea0*/  ST.E.U16 desc[UR4][R6.64+-0xe], R0 ;  /* 0xfffff20006007985 */ /* 0x0005e8000c101504 */
[----:B------:R-:W-:Y:S01]  /*1ceb0*/  ST.E.U16 desc[UR4][R2.64+-0x10], R11 ;  /* 0xfffff00b02007985 */ /* 0x000fe2000c101504 */
[----:B-1----:R-:W-:-:S03]  /*1cec0*/  IMAD.WIDE.U32 R14, R46, -0x326172a9, RZ ;  /* 0xcd9e8d572e0e7825 */ /* 0x002fc600078e00ff */
[----:B------:R1:W-:Y:S04]  /*1ced0*/  ST.E.U16 desc[UR4][R2.64+-0xe], R10 ;  /* 0xfffff20a02007985 */ /* 0x0003e8000c101504 */
[----:B---3--:R-:W3:Y:S04]  /*1cee0*/  LDSM.16.MT88.4 R20, [R171+0x4000] ;  /* 0x00400000ab14783b */ /* 0x008ee80000004200 */
[----:B----4-:R-:W4:Y:S01]  /*1cef0*/  LDSM.16.MT88.4 R24, [R188+0x4000] ;  /* 0x00400000bc18783b */ /* 0x010f220000004200 */
[----:B--2---:R-:W-:-:S04]  /*1cf00*/  IMAD.WIDE.U32 R8, R49, -0x326172a9, RZ ;  /* 0xcd9e8d5731087825 */ /* 0x004fc800078e00ff */
[----:B------:R-:W-:Y:S02]  /*1cf10*/  IMAD.MOV.U32 R145, RZ, RZ, R249 ;  /* 0x000000ffff917224 */ /* 0x000fe400078e00f9 */
[----:B------:R-:W-:Y:S01]  /*1cf20*/  IMAD.WIDE.U32 R6, R45, -0x326172a9, RZ ;  /* 0xcd9e8d572d067825 */ /* 0x000fe200078e00ff */
[----:B------:R-:W-:Y:S01]  /*1cf30*/  LOP3.LUT R28, R9, R218, R68, 0x96, !PT ;  /* 0x000000da091c7212 */ /* 0x000fe200078e9644 */
[----:B------:R-:W-:Y:S03]  /*1cf40*/  LDSM.16.MT88.4 R32, [R188+0x4400] ;  /* 0x00440000bc20783b */ /* 0x000fe60000004200 */
[----:B------:R-:W-:Y:S02]  /*1cf50*/  LOP3.LUT R0, R7, R222, R14, 0x96, !PT ;  /* 0x000000de07007212 */ /* 0x000fe400078e960e */
[C---:B------:R-:W-:Y:S02]  /*1cf60*/  LOP3.LUT R7, R6.reuse, 0xffff, RZ, 0xc0, !PT ;  /* 0x0000ffff06077812 */ /* 0x040fe400078ec0ff */
[----:B------:R-:W-:-:S02]  /*1cf70*/  LOP3.LUT R16, R6, 0xff, RZ, 0xc0, !PT ;  /* 0x000000ff06107812 */ /* 0x000fc400078ec0ff */
[--C-:B------:R-:W-:Y:S02]  /*1cf80*/  SHF.R.U32.HI R9, RZ, 0x10, R6.reuse ;  /* 0x00000010ff097819 */ /* 0x100fe40000011606 */
[----:B------:R-:W-:Y:S02]  /*1cf90*/  SHF.R.U32.HI R14, RZ, 0x18, R6 ;  /* 0x00000018ff0e7819 */ /* 0x000fe40000011606 */
[----:B------:R-:W-:Y:S01]  /*1cfa0*/  LOP3.LUT R6, R0, 0xffff, RZ, 0xc0, !PT ;  /* 0x0000ffff00067812 */ /* 0x000fe200078ec0ff */
[----:B-1----:R-:W-:Y:S01]  /*1cfb0*/  IMAD.WIDE.U32 R2, R52, -0x326172a9, RZ ;  /* 0xcd9e8d5734027825 */ /* 0x002fe200078e00ff */
[----:B------:R-:W-:Y:S02]  /*1cfc0*/  SHF.R.U32.HI R13, RZ, 0x8, R7 ;  /* 0x00000008ff0d7819 */ /* 0x000fe40000011607 */
        /* <DEDUP_REMOVED lines=8> */
[----:B------:R-:W-:Y:S02]  /*1d050*/  LOP3.LUT R0, R3, R222, R8, 0x96, !PT ;  /* 0x000000de03007212 */ /* 0x000fe400078e9608 */
[----:B------:R-:W-:Y:S02]  /*1d060*/  PRMT R7, R16, 0x5410, R13 ;  /* 0x0000541010077816 */ /* 0x000fe4000000000d */
[----:B------:R-:W-:Y:S02]  /*1d070*/  PRMT R8, R12, 0x5410, R14 ;  /* 0x000054100c087816 */ /* 0x000fe4000000000e */
[----:B------:R-:W-:Y:S02]  /*1d080*/  PRMT R9, R9, 0x5410, R10 ;  /* 0x0000541009097816 */ /* 0x000fe4000000000a */
[----:B------:R-:W-:Y:S02]  /*1d090*/  LOP3.LUT R13, R2, 0xffff, RZ, 0xc0, !PT ;  /* 0x0000ffff020d7812 */ /* 0x000fe400078ec0ff */
[----:B------:R-:W-:-:S02]  /*1d0a0*/  HSET2.LE.AND R3, R6, R249, PT ;  /* 0x000000f906037233 */ /* 0x000fc40003803000 */
[--C-:B------:R-:W-:Y:S02]  /*1d0b0*/  HSET2.LE.AND R6, R7, R249.reuse, PT ;  /* 0x000000f907067233 */ /* 0x100fe40003803000 */
[--C-:B------:R-:W-:Y:S02]  /*1d0c0*/  HSET2.LE.AND R7, R8, R249.reuse, PT ;  /* 0x000000f908077233 */ /* 0x100fe40003803000 */
[----:B------:R-:W-:Y:S02]  /*1d0d0*/  LOP3.LUT R17, R2, 0xff, RZ, 0xc0, !PT ;  /* 0x000000ff02117812 */ /* 0x000fe400078ec0ff */
[--C-:B------:R-:W-:Y:S02]  /*1d0e0*/  SHF.R.U32.HI R14, RZ, 0x10, R2.reuse ;  /* 0x00000010ff0e7819 */ /* 0x100fe40000011602 */
[----:B------:R-:W-:Y:S02]  /*1d0f0*/  SHF.R.U32.HI R16, RZ, 0x18, R2 ;  /* 0x00000018ff107819 */ /* 0x000fe40000011602 */
[----:B------:R-:W-:-:S02]  /*1d100*/  HSET2.LE.AND R9, R9, R249, PT ;  /* 0x000000f909097233 */ /* 0x000fc40003803000 */
[----:B------:R-:W-:Y:S02]  /*1d110*/  LOP3.LUT R2, R0, 0xffff, RZ, 0xc0, !PT ;  /* 0x0000ffff00027812 */ /* 0x000fe400078ec0ff */
[----:B------:R-:W-:Y:S02]  /*1d120*/  LOP3.LUT R62, R151, R221, R62, 0x96, !PT ;  /* 0x000000dd973e7212 */ /* 0x000fe400078e963e */
[----:B------:R-:W-:Y:S02]  /*1d130*/  LOP3.LUT R8, R166, R3, RZ, 0xc0, !PT ;  /* 0x00000003a6087212 */ /* 0x000fe400078ec0ff */
[----:B------:R-:W-:Y:S02]  /*1d140*/  SHF.R.U32.HI R3, RZ, 0x10, R0 ;  /* 0x00000010ff037819 */ /* 0x000fe40000011600 */
[----:B------:R-:W-:Y:S02]  /*1d150*/  LOP3.LUT R11, R163, R7, RZ, 0xc0, !PT ;  /* 0x00000007a30b7212 */ /* 0x000fe400078ec0ff */
[----:B------:R-:W-:Y:S01]  /*1d160*/  LOP3.LUT R14, R14, 0xff, RZ, 0xc0, !PT ;  /* 0x000000ff0e0e7812 */ /* 0x000fe200078ec0ff */
[----:B------:R-:W-:Y:S01]  /*1d170*/  IMAD.MOV.U32 R144, RZ, RZ, R79 ;  /* 0x000000ffff907224 */ /* 0x000fe200078e004f */
[----:B------:R-:W-:-:S02]  /*1d180*/  LOP3.LUT R12, R0, 0xff, RZ, 0xc0, !PT ;  /* 0x000000ff000c7812 */ /* 0x000fc400078ec0ff */
[----:B------:R-:W-:Y:S01]  /*1d190*/  SHF.R.U32.HI R7, RZ, 0x8, R2 ;  /* 0x00000008ff077819 */ /* 0x000fe20000011602 */
[----:B------:R-:W-:Y:S01]  /*1d1a0*/  IMAD.WIDE.U32 R138, R62, -0x326172a9, RZ ;  /* 0xcd9e8d573e8a7825 */ /* 0x000fe200078e00ff */
[----:B------:R-:W-:Y:S02]  /*1d1b0*/  LOP3.LUT R10, R164, R6, RZ, 0xc0, !PT ;  /* 0x00000006a40a7212 */ /* 0x000fe400078ec0ff */
[----:B------:R-:W-:Y:S02]  /*1d1c0*/  LOP3.LUT R9, R165, R9, RZ, 0xc0, !PT ;  /* 0x00000009a5097212 */ /* 0x000fe400078ec0ff */
[----:B------:R-:W-:Y:S02]  /*1d1d0*/  LOP3.LUT R2, R3, 0xff, RZ, 0xc0, !PT ;  /* 0x000000ff03027812 */ /* 0x000fe400078ec0ff */
[----:B------:R-:W-:Y:S02]  /*1d1e0*/  SHF.R.U32.HI R6, RZ, 0x18, R0 ;  /* 0x00000018ff067819 */ /* 0x000fe40000011600 */
[----:B------:R-:W-:-:S02]  /*1d1f0*/  PRMT R3, R14, 0x5410, R16 ;  /* 0x000054100e037816 */ /* 0x000fc40000000010 */
[----:B------:R-:W-:Y:S02]  /*1d200*/  PRMT R7, R12, 0x5410, R7 ;  /* 0x000054100c077816 */ /* 0x000fe40000000007 */
[----:B------:R-:W-:Y:S01]  /*1d210*/  SHF.R.U32.HI R13, RZ, 0x8, R13 ;  /* 0x00000008ff0d7819 */ /* 0x000fe2000001160d */
[----:B------:R-:W-:Y:S01]  /*1d220*/  IMAD.MOV.U32 R40, RZ, RZ, R63 ;  /* 0x000000ffff287224 */ /* 0x000fe200078e003f */
[-C--:B------:R-:W-:Y:S01]  /*1d230*/  LOP3.LUT R109, R55, R211.reuse, R78, 0x96, !PT ;  /* 0x000000d3376d7212 */ /* 0x080fe200078e964e */
[----:B------:R-:W-:Y:S01]  /*1d240*/  IMAD.MOV.U32 R41, RZ, RZ, R143 ;  /* 0x000000ffff297224 */ /* 0x000fe200078e008f */
[----:B------:R-:W-:Y:S01]  /*1d250*/  LOP3.LUT R131, R139, R220, R54, 0x96, !PT ;  /* 0x000000dc8b837212 */ /* 0x000fe200078e9636 */
[----:B------:R-:W-:Y:S01]  /*1d260*/  IMAD.MOV.U32 R42, RZ, RZ, R70 ;  /* 0x000000ffff2a7224 */ /* 0x000fe200078e0046 */
[----:B------:R-:W-:Y:S01]  /*1d270*/  LOP3.LUT R64, R53, R211, R108, 0x96, !PT ;  /* 0x000000d335407212 */ /* 0x000fe200078e966c */
[----:B------:R-:W-:Y:S01]  /*1d280*/  IMAD.MOV.U32 R43, RZ, RZ, R71 ;  /* 0x000000ffff2b7224 */ /* 0x000fe200078e0047 */
[----:B------:R-:W-:Y:S01]  /*1d290*/  PRMT R6, R2, 0x5410, R6 ;  /* 0x0000541002067816 */ /* 0x000fe20000000006 */
[----:B---3--:R-:W-:Y:S01]  /*1d2a0*/  HMMA.16816.F32 R52, R8, R20, R144 ;  /* 0x000000140834723c */ /* 0x008fe20000001890 */
[--C-:B------:R-:W-:Y:S01]  /*1d2b0*/  HSET2.LE.AND R2, R3, R249.reuse, PT ;  /* 0x000000f903027233 */ /* 0x100fe20003803000 */
[----:B------:R-:W-:Y:S01]  /*1d2c0*/  IMAD.MOV.U32 R124, RZ, RZ, R236 ;  /* 0x000000ffff7c7224 */ /* 0x000fe200078e00ec */
[----:B------:R-:W-:Y:S01]  /*1d2d0*/  PRMT R0, R17, 0x5410, R13 ;  /* 0x0000541011007816 */ /* 0x000fe2000000000d */
[----:B------:R-:W-:Y:S01]  /*1d2e0*/  IMAD.MOV.U32 R125, RZ, RZ, R237 ;  /* 0x000000ffff7d7224 */ /* 0x000fe200078e00ed */
[----:B------:R-:W-:Y:S01]  /*1d2f0*/  HSET2.LE.AND R3, R7, R249, PT ;  /* 0x000000f907037233 */ /* 0x000fe20003803000 */
[----:B------:R-:W-:Y:S01]  /*1d300*/  IMAD.MOV.U32 R126, RZ, RZ, R86 ;  /* 0x000000ffff7e7224 */ /* 0x000fe200078e0056 */
[----:B------:R-:W-:Y:S01]  /*1d310*/  LOP3.LUT R12, R15, R218, R72, 0x96, !PT ;  /* 0x000000da0f0c7212 */ /* 0x000fe200078e9648 */
[----:B------:R-:W-:-:S02]  /*1d320*/  IMAD.MOV.U32 R127, RZ, RZ, R84 ;  /* 0x000000ffff7f7224 */ /* 0x000fc400078e0054 */
[----:B------:R-:W-:Y:S02]  /*1d330*/  IMAD.MOV.U32 R144, RZ, RZ, R83 ;  /* 0x000000ffff907224 */ /* 0x000fe400078e0053 */
[----:B------:R-:W-:Y:S02]  /*1d340*/  IMAD.MOV.U32 R145, RZ, RZ, R238 ;  /* 0x000000ffff917224 */ /* 0x000fe400078e00ee */
[----:B------:R-:W-:Y:S02]  /*1d350*/  IMAD.MOV.U32 R146, RZ, RZ, R154 ;  /* 0x000000ffff927224 */ /* 0x000fe400078e009a */
[----:B------:R-:W-:Y:S01]  /*1d360*/  IMAD.MOV.U32 R147, RZ, RZ, R155 ;  /* 0x000000ffff937224 */ /* 0x000fe200078e009b */
[----:B------:R-:W-:Y:S01]  /*1d370*/  HSET2.LE.AND R0, R0, R249, PT ;  /* 0x000000f900007233 */ /* 0x000fe20003803000 */
[----:B------:R-:W-:Y:S01]  /*1d380*/  HMMA.16816.F32 R48, R8, R22, R40 ;  /* 0x000000160830723c */ /* 0x000fe20000001828 */
[----:B------:R-:W-:Y:S02]  /*1d390*/  LOP3.LUT R19, R160, R2, RZ, 0xc0, !PT ;  /* 0x00000002a0137212 */ /* 0x000fe400078ec0ff */
[----:B------:R-:W-:Y:S01]  /*1d3a0*/  LOP3.LUT R16, R162, R3, RZ, 0xc0, !PT ;  /* 0x00000003a2107212 */ /* 0x000fe200078ec0ff */
[----:B------:R-:W-:-:S02]  /*1d3b0*/  IMAD.WIDE.U32 R2, R12, -0x2daee0ad, RZ ;  /* 0xd2511f530c027825 */ /* 0x000fc400078e00ff */
[----:B----4-:R-:W-:Y:S02]  /*1d3c0*/  HMMA.16816.F32 R44, R8, R24, R124 ;  /* 0x00000018082c723c */ /* 0x010fe4000000187c */
[----:B------:R-:W-:Y:S01]  /*1d3d0*/  IMAD.WIDE.U32 R98, R75, -0x326172a9, RZ ;  /* 0xcd9e8d574b627825 */ /* 0x000fe200078e00ff */
[----:B------:R-:W-:-:S03]  /*1d3e0*/  LOP3.LUT R18, R161, R0, RZ, 0xc0, !PT ;  /* 0x00000000a1127212 */ /* 0x000fc600078ec0ff */
[----:B------:R-:W-:Y:S01]  /*1d3f0*/  HMMA.16816.F32 R40, R8, R26, R144 ;  /* 0x0000001a0828723c */ /* 0x000fe20000001890 */
[----:B------:R-:W-:-:S06]  /*1d400*/  LOP3.LUT R0, R3, R223, R56, 0x96, !PT ;  /* 0x000000df03007212 */ /* 0x000fcc00078e9638 */
[----:B------:R-:W-:Y:S01]  /*1d410*/  IMAD.WIDE.U32 R8, R76, -0x326172a9, RZ ;  /* 0xcd9e8d574c087825 */ /* 0x000fe200078e00ff */
[----:B------:R-:W-:Y:S02]  /*1d420*/  HSET2.LE.AND R6, R6, R249, PT ;  /* 0x000000f906067233 */ /* 0x000fe40003803000 */
[C---:B------:R-:W-:Y:S02]  /*1d430*/  LOP3.LUT R14, R2.reuse, 0xff, RZ, 0xc0, !PT ;  /* 0x000000ff020e7812 */ /* 0x040fe400078ec0ff */
[----:B------:R-:W-:Y:S02]  /*1d440*/  LOP3.LUT R93, R99, R220, R8, 0x96, !PT ;  /* 0x000000dc635d7212 */ /* 0x000fe400078e9608 */
[----:B------:R-:W-:Y:S02]  /*1d450*/  LOP3.LUT R8, R2, 0xffff, RZ, 0xc0, !PT ;  /* 0x0000ffff02087812 */ /* 0x000fe400078ec0ff */
[--C-:B------:R-:W-:Y:S02]  /*1d460*/  SHF.R.U32.HI R11, RZ, 0x10, R2.reuse ;  /* 0x00000010ff0b7819 */ /* 0x100fe40000011602 */
[----:B------:R-:W-:-:S02]  /*1d470*/  SHF.R.U32.HI R13, RZ, 0x18, R2 ;  /* 0x00000018ff0d7819 */ /* 0x000fc40000011602 */
[----:B------:R-:W-:Y:S02]  /*1d480*/  LOP3.LUT R2, R0, 0xffff, RZ, 0xc0, !PT ;  /* 0x0000ffff00027812 */ /* 0x000fe400078ec0ff */
[----:B------:R-:W-:Y:S02]  /*1d490*/  SHF.R.U32.HI R3, RZ, 0x10, R0 ;  /* 0x00000010ff037819 */ /* 0x000fe40000011600 */
[----:B------:R-:W-:Y:S02]  /*1d4a0*/  LOP3.LUT R96, R9, R211, R108, 0x96, !PT ;  /* 0x000000d309607212 */ /* 0x000fe400078e966c */
[----:B------:R-:W-:Y:S01]  /*1d4b0*/  LOP3.LUT R17, R169, R6, RZ, 0xc0, !PT ;  /* 0x00000006a9117212 */ /* 0x000fe200078ec0ff */
[----:B------:R-:W-:Y:S01]  /*1d4c0*/  IMAD.WIDE.U32 R6, R28, -0x2daee0ad, RZ ;  /* 0xd2511f531c067825 */ /* 0x000fe200078e00ff */
[----:B------:R-:W-:Y:S01]  /*1d4d0*/  LOP3.LUT R10, R0, 0xff, RZ, 0xc0, !PT ;  /* 0x000000ff000a7812 */ /* 0x000fe200078ec0ff */
[----:B------:R-:W1:Y:S01]  /*1d4e0*/  LDSM.16.MT88.4 R28, [R171+0x4400] ;  /* 0x00440000ab1c783b */ /* 0x000e620000004200 */
[----:B------:R-:W-:-:S02]  /*1d4f0*/  SHF.R.U32.HI R9, RZ, 0x18, R0 ;  /* 0x00000018ff097819 */ /* 0x000fc40000011600 */
[----:B------:R-:W-:Y:S02]  /*1d500*/  SHF.R.U32.HI R0, RZ, 0x8, R2 ;  /* 0x00000008ff007819 */ /* 0x000fe40000011602 */
[----:B------:R-:W-:Y:S02]  /*1d510*/  LOP3.LUT R2, R3, 0xff, RZ, 0xc0, !PT ;  /* 0x000000ff03027812 */ /* 0x000fe400078ec0ff */
[----:B------:R-:W-:Y:S02]  /*1d520*/  SHF.R.U32.HI R8, RZ, 0x8, R8 ;  /* 0x00000008ff087819 */ /* 0x000fe40000011608 */
[----:B------:R-:W-:Y:S02]  /*1d530*/  LOP3.LUT R11, R11, 0xff, RZ, 0xc0, !PT ;  /* 0x000000ff0b0b7812 */ /* 0x000fe400078ec0ff */
[----:B------:R-:W-:Y:S02]  /*1d540*/  PRMT R0, R10, 0x5410, R0 ;  /* 0x000054100a007816 */ /* 0x000fe40000000000 */
[----:B------:R-:W-:Y:S01]  /*1d550*/  PRMT R2, R2, 0x5410, R9 ;  /* 0x0000541002027816 */ /* 0x000fe20000000009 */
[----:B------:R-:W-:Y:S01]  /*1d560*/  IMAD.MOV.U32 R124, RZ, RZ, R158 ;  /* 0x000000ffff7c7224 */ /* 0x000fe200078e009e */
[----:B------:R-:W-:Y:S01]  /*1d570*/  PRMT R3, R14, 0x5410, R8 ;  /* 0x000054100e037816 */ /* 0x000fe20000000008 */
[----:B------:R-:W-:Y:S01]  /*1d580*/  IMAD.MOV.U32 R125, RZ, RZ, R159 ;  /* 0x000000ffff7d7224 */ /* 0x000fe200078e009f */
[----:B------:R-:W-:Y:S01]  /*1d590*/  PRMT R8, R11, 0x5410, R13 ;  /* 0x000054100b087816 */ /* 0x000fe2000000000d */
[----:B------:R-:W-:Y:S01]  /*1d5a0*/  IMAD.MOV.U32 R126, RZ, RZ, R77 ;  /* 0x000000ffff7e7224 */ /* 0x000fe200078e004d */
[--C-:B------:R-:W-:Y:S01]  /*1d5b0*/  HSET2.LE.AND R0, R0, R249.reuse, PT ;  /* 0x000000f900007233 */ /* 0x100fe20003803000 */
[----:B------:R-:W-:Y:S01]  /*1d5c0*/  IMAD.MOV.U32 R127, RZ, RZ, R168 ;  /* 0x000000ffff7f7224 */ /* 0x000fe200078e00a8 */
[----:B------:R-:W-:Y:S01]  /*1d5d0*/  HSET2.LE.AND R2, R2, R249, PT ;  /* 0x000000f902027233 */ /* 0x000fe20003803000 */
[----:B------:R-:W-:Y:S01]  /*1d5e0*/  IMAD.MOV.U32 R144, RZ, RZ, R210 ;  /* 0x000000ffff907224 */ /* 0x000fe200078e00d2 */
[----:B------:R-:W-:Y:S01]  /*1d5f0*/  LOP3.LUT R12, R7, R223, R60, 0x96, !PT ;  /* 0x000000df070c7212 */ /* 0x000fe200078e963c */
[----:B------:R-:W-:-:S02]  /*1d600*/  IMAD.MOV.U32 R145, RZ, RZ, R209 ;  /* 0x000000ffff917224 */ /* 0x000fc400078e00d1 */
[----:B------:R-:W-:Y:S02]  /*1d610*/  IMAD.MOV.U32 R146, RZ, RZ, R208 ;  /* 0x000000ffff927224 */ /* 0x000fe400078e00d0 */
[----:B------:R-:W-:Y:S01]  /*1d620*/  IMAD.MOV.U32 R147, RZ, RZ, R207 ;  /* 0x000000ffff937224 */ /* 0x000fe200078e00cf */
[----:B------:R-:W-:Y:S01]  /*1d630*/  LOP3.LUT R13, R6, 0xffff, RZ, 0xc0, !PT ;  /* 0x0000ffff060d7812 */ /* 0x000fe200078ec0ff */
[----:B------:R-:W-:Y:S01]  /*1d640*/  IMAD.WIDE.U32 R36, R59, -0x2daee0ad, RZ ;  /* 0xd2511f533b247825 */ /* 0x000fe200078e00ff */
[--C-:B------:R-:W-:Y:S01]  /*1d650*/  HSET2.LE.AND R3, R3, R249.reuse, PT ;  /* 0x000000f903037233 */ /* 0x100fe20003803000 */
[----:B------:R2:W5:Y:S01]  /*1d660*/  LDL.LU R168, [R1+0x41c] ;  /* 0x00041c0001a87983 */ /* 0x0005620000300800 */
[----:B------:R-:W-:Y:S01]  /*1d670*/  HSET2.LE.AND R7, R8, R249, PT ;  /* 0x000000f908077233 */ /* 0x000fe20003803000 */
[C---:B------:R-:W-:Y:S01]  /*1d680*/  HMMA.16816.F32 R56, R16.reuse, R20, R124 ;  /* 0x000000141038723c */ /* 0x040fe2000000187c */
[----:B------:R-:W-:Y:S01]  /*1d690*/  LOP3.LUT R8, R176, R0, RZ, 0xc0, !PT ;  /* 0x00000000b0087212 */ /* 0x000fe200078ec0ff */
[----:B------:R-:W-:Y:S01]  /*1d6a0*/  IMAD.MOV.U32 R162, RZ, RZ, R87 ;  /* 0x000000ffffa27224 */ /* 0x000fe200078e0057 */
[----:B------:R-:W-:Y:S01]  /*1d6b0*/  LOP3.LUT R9, R174, R2, RZ, 0xc0, !PT ;  /* 0x00000002ae097212 */ /* 0x000fe200078ec0ff */
[----:B------:R-:W-:Y:S01]  /*1d6c0*/  IMAD.WIDE.U32 R14, R64, -0x2daee0ad, RZ ;  /* 0xd2511f53400e7825 */ /* 0x000fe200078e00ff */
[----:B------:R-:W-:Y:S01]  /*1d6d0*/  LOP3.LUT R0, R12, 0xffff, RZ, 0xc0, !PT ;  /* 0x0000ffff0c007812 */ /* 0x000fe200078ec0ff */
[----:B------:R-:W-:Y:S01]  /*1d6e0*/  HMMA.16816.F32 R60, R16, R22, R144 ;  /* 0x00000016103c723c */ /* 0x000fe20000001890 */
[----:B------:R-:W-:Y:S01]  /*1d6f0*/  SHF.R.U32.HI R20, RZ, 0x10, R6 ;  /* 0x00000010ff147819 */ /* 0x000fe20000011606 */
[----:B------:R-:W-:Y:S01]  /*1d700*/  IMAD.WIDE.U32 R90, R119, -0x2daee0ad, RZ ;  /* 0xd2511f53775a7825 */ /* 0x000fe200078e00ff */
[----:B------:R-:W-:Y:S01]  /*1d710*/  SHF.R.U32.HI R2, RZ, 0x10, R12 ;  /* 0x00000010ff027819 */ /* 0x000fe2000001160c */
[----:B------:R2:W5:Y:S01]  /*1d720*/  LDL.LU R169, [R1+0x418] ;  /* 0x0004180001a97983 */ /* 0x0005620000300800 */
[----:B------:R-:W-:-:S02]  /*1d730*/  SHF.R.U32.HI R21, RZ, 0x18, R6 ;  /* 0x00000018ff157819 */ /* 0x000fc40000011606 */
[----:B------:R-:W-:Y:S02]  /*1d740*/  LOP3.LUT R22, R6, 0xff, RZ, 0xc0, !PT ;  /* 0x000000ff06167812 */ /* 0x000fe400078ec0ff */
[----:B------:R-:W-:Y:S02]  /*1d750*/  LOP3.LUT R10, R167, R3, RZ, 0xc0, !PT ;  /* 0x00000003a70a7212 */ /* 0x000fe400078ec0ff */
[----:B------:R-:W-:Y:S01]  /*1d760*/  LOP3.LUT R11, R173, R7, RZ, 0xc0, !PT ;  /* 0x00000007ad0b7212 */ /* 0x000fe200078ec0ff */
[----:B------:R-:W-:Y:S01]  /*1d770*/  IMAD.MOV.U32 R124, RZ, RZ, R206 ;  /* 0x000000ffff7c7224 */ /* 0x000fe200078e00ce */
[----:B------:R-:W-:Y:S01]  /*1d780*/  SHF.R.U32.HI R3, RZ, 0x8, R13 ;  /* 0x00000008ff037819 */ /* 0x000fe2000001160d */
[----:B------:R-:W-:Y:S01]  /*1d790*/  IMAD.MOV.U32 R125, RZ, RZ, R205 ;  /* 0x000000ffff7d7224 */ /* 0x000fe200078e00cd */
[----:B------:R-:W-:Y:S01]  /*1d7a0*/  LOP3.LUT R7, R12, 0xff, RZ, 0xc0, !PT ;  /* 0x000000ff0c077812 */ /* 0x000fe200078ec0ff */
        /* <DEDUP_REMOVED lines=12> */
[----:B------:R-:W-:Y:S01]  /*1d870*/  IMAD.MOV.U32 R87, RZ, RZ, R85 ;  /* 0x000000ffff577224 */ /* 0x000fe200078e0055 */
[----:B------:R-:W-:-:S02]  /*1d880*/  PRMT R3, R13, 0x5410, R21 ;  /* 0x000054100d037816 */ /* 0x000fc40000000015 */
[----:B------:R-:W-:Y:S01]  /*1d890*/  LOP3.LUT R37, R37, R219, R128, 0x96, !PT ;  /* 0x000000db25257212 */ /* 0x000fe200078e9680 */
[----:B------:R-:W-:Y:S01]  /*1d8a0*/  IMAD.MOV.U32 R160, RZ, RZ, R162 ;  /* 0x000000ffffa07224 */ /* 0x000fe200078e00a2 */
[----:B------:R-:W-:Y:S01]  /*1d8b0*/  PRMT R6, R2, 0x5410, R12 ;  /* 0x0000541002067816 */ /* 0x000fe2000000000c */
[----:B------:R-:W-:Y:S01]  /*1d8c0*/  IMAD.WIDE.U32 R84, R80, -0x2daee0ad, RZ ;  /* 0xd2511f5350547825 */ /* 0x000fe200078e00ff */
[--C-:B------:R-:W-:Y:S01]  /*1d8d0*/  HSET2.LE.AND R2, R3, R249.reuse, PT ;  /* 0x000000f903027233 */ /* 0x100fe20003803000 */
[C---:B------:R-:W-:Y:S01]  /*1d8e0*/  HMMA.16816.F32 R72, R16.reuse, R24, R124 ;  /* 0x000000181048723c */ /* 0x040fe2000000187c */
[--C-:B------:R-:W-:Y:S01]  /*1d8f0*/  HSET2.LE.AND R3, R7, R249.reuse, PT ;  /* 0x000000f907037233 */ /* 0x100fe20003803000 */
[----:B------:R-:W-:Y:S01]  /*1d900*/  IMAD.WIDE.U32 R94, R131, -0x2daee0ad, RZ ;  /* 0xd2511f53835e7825 */ /* 0x000fe200078e00ff */
[----:B------:R-:W-:Y:S01]  /*1d910*/  HSET2.LE.AND R6, R6, R249, PT ;  /* 0x000000f906067233 */ /* 0x000fe20003803000 */
[----:B------:R2:W5:Y:S02]  /*1d920*/  LDL.LU R210, [R1+0x414] ;  /* 0x0004140001d27983 */ /* 0x0005640000300800 */
[----:B------:R-:W-:Y:S01]  /*1d930*/  HMMA.16816.F32 R68, R16, R26, R144 ;  /* 0x0000001a1044723c */ /* 0x000fe20000001890 */
[----:B------:R-:W-:Y:S01]  /*1d940*/  LOP3.LUT R12, R193, R3, RZ, 0xc0, !PT ;  /* 0x00000003c10c7212 */ /* 0x000fe200078ec0ff */
[----:B------:R-:W-:Y:S01]  /*1d950*/  IMAD.MOV.U32 R162, RZ, RZ, R87 ;  /* 0x000000ffffa27224 */ /* 0x000fe200078e0057 */
[----:B------:R-:W-:-:S03]  /*1d960*/  LOP3.LUT R13, R192, R6, RZ, 0xc0, !PT ;  /* 0x00000006c00d7212 */ /* 0x000fc600078ec0ff */
[----:B-1----:R-:W-:Y:S01]  /*1d970*/  HMMA.16816.F32 R76, R8, R28, R52 ;  /* 0x0000001c084c723c */ /* 0x002fe20000001834 */
[----:B------:R-:W-:-:S05]  /*1d980*/  LOP3.LUT R16, R85, R217, R14, 0x96, !PT ;  /* 0x000000d955107212 */ /* 0x000fca00078e960e */
[C---:B------:R-:W-:Y:S01]  /*1d990*/  HMMA.16816.F32 R64, R8.reuse, R30, R48 ;  /* 0x0000001e0840723c */ /* 0x040fe20000001830 */
[----:B------:R-:W-:Y:S01]  /*1d9a0*/  LOP3.LUT R17, R15, R219, R118, 0x96, !PT ;  /* 0x000000db0f117212 */ /* 0x000fe200078e9676 */
[----:B------:R-:W-:Y:S01]  /*1d9b0*/  IMAD.WIDE.U32 R6, R37, -0x326172a9, RZ ;  /* 0xcd9e8d5725067825 */ /* 0x000fe200078e00ff */
[----:B------:R-:W-:Y:S01]  /*1d9c0*/  LOP3.LUT R15, R194, R2, RZ, 0xc0, !PT ;  /* 0x00000002c20f7212 */ /* 0x000fe200078ec0ff */
[----:B------:R-:W1:Y:S01]  /*1d9d0*/  LDSM.16.MT88.4 R24, [R171+0x4800] ;  /* 0x00480000ab18783b */ /* 0x000e620000004200 */
[----:B------:R-:W-:Y:S01]  /*1d9e0*/  HSET2.LE.AND R0, R0, R249, PT ;  /* 0x000000f900007233 */ /* 0x000fe20003803000 */
[----:B------:R-:W-:Y:S01]  /*1d9f0*/  IMAD.WIDE.U32 R2, R16, -0x326172a9, RZ ;  /* 0xcd9e8d5710027825 */ /* 0x000fe200078e00ff */
[----:B------:R-:W-:Y:S01]  /*1da00*/  LOP3.LUT R21, R7, R218, R130, 0x96, !PT ;  /* 0x000000da07157212 */ /* 0x000fe200078e9682 */
[----:B------:R-:W-:Y:S01]  /*1da10*/  HMMA.16816.F32 R40, R8, R34, R40 ;  /* 0x000000220828723c */ /* 0x000fe20000001828 */
[----:B------:R2:W5:Y:S01]  /*1da20*/  LDL.LU R209, [R1+0x410] ;  /* 0x0004100001d17983 */ /* 0x0005620000300800 */
[----:B------:R-:W-:Y:S01]  /*1da30*/  IMAD.WIDE.U32 R18, R17, -0x326172a9, RZ ;  /* 0xcd9e8d5711127825 */ /* 0x000fe200078e00ff */
[----:B------:R-:W-:-:S03]  /*1da40*/  LOP3.LUT R14, R195, R0, RZ, 0xc0, !PT ;  /* 0x00000000c30e7212 */ /* 0x000fc600078ec0ff */
[----:B------:R-:W-:Y:S01]  /*1da50*/  IMAD.WIDE.U32 R86, R82, -0x2daee0ad, RZ ;  /* 0xd2511f5352567825 */ /* 0x000fe200078e00ff */
[----:B------:R-:W-:Y:S01]  /*1da60*/  LOP3.LUT R7, R2, 0xffff, RZ, 0xc0, !PT ;  /* 0x0000ffff02077812 */ /* 0x000fe200078ec0ff */
[----:B------:R-:W-:Y:S01]  /*1da70*/  HMMA.16816.F32 R52, R8, R32, R44 ;  /* 0x000000200834723c */ /* 0x000fe2000000182c */
[----:B------:R-:W-:Y:S01]  /*1da80*/  LOP3.LUT R0, R3, R222, R18, 0x96, !PT ;  /* 0x000000de03007212 */ /* 0x000fe200078e9612 */
[----:B------:R-:W-:Y:S01]  /*1da90*/  IMAD.WIDE.U32 R22, R81, -0x2daee0ad, RZ ;  /* 0xd2511f5351167825 */ /* 0x000fe200078e00ff */
[----:B------:R-:W-:Y:S01]  /*1daa0*/  SHF.R.U32.HI R17, RZ, 0x8, R7 ;  /* 0x00000008ff117819 */ /* 0x000fe20000011607 */
[----:B------:R2:W5:Y:S03]  /*1dab0*/  LDL.LU R208, [R1+0x40c] ;  /* 0x00040c0001d07983 */ /* 0x0005660000300800 */
[----:B------:R-:W-:Y:S02]  /*1dac0*/  LOP3.LUT R8, R87, R217, R36, 0x96, !PT ;  /* 0x000000d957087212 */ /* 0x000fe400078e9624 */
[----:B------:R-:W-:Y:S01]  /*1dad0*/  SHF.R.U32.HI R9, RZ, 0x10, R2 ;  /* 0x00000010ff097819 */ /* 0x000fe20000011602 */
[----:B------:R-:W3:Y:S01]  /*1dae0*/  LDSM.16.MT88.4 R36, [R188+0x4800] ;  /* 0x00480000bc24783b */ /* 0x000ee20000004200 */
[----:B------:R-:W-:-:S02]  /*1daf0*/  LOP3.LUT R7, R0, 0xffff, RZ, 0xc0, !PT ;  /* 0x0000ffff00077812 */ /* 0x000fc400078ec0ff */
[----:B------:R-:W-:Y:S01]  /*1db00*/  LOP3.LUT R20, R2, 0xff, RZ, 0xc0, !PT ;  /* 0x000000ff02147812 */ /* 0x000fe200078ec0ff */
[C---:B------:R-:W-:Y:S01]  /*1db10*/  HMMA.16816.F32 R48, R12.reuse, R28, R56 ;  /* 0x0000001c0c30723c */ /* 0x040fe20000001838 */
[----:B------:R-:W-:Y:S01]  /*1db20*/  SHF.R.U32.HI R18, RZ, 0x18, R2 ;  /* 0x00000018ff127819 */ /* 0x000fe20000011602 */
[----:B------:R-:W-:Y:S01]  /*1db30*/  IMAD.WIDE.U32 R2, R8, -0x326172a9, RZ ;  /* 0xcd9e8d5708027825 */ /* 0x000fe200078e00ff */
[----:B------:R-:W-:Y:S01]  /*1db40*/  LOP3.LUT R10, R9, 0xff, RZ, 0xc0, !PT ;  /* 0x000000ff090a7812 */ /* 0x000fe200078ec0ff */
[----:B------:R2:W5:Y:S01]  /*1db50*/  LDL.LU R207, [R1+0x408] ;  /* 0x0004080001cf7983 */ /* 0x0005620000300800 */
[----:B------:R-:W-:Y:S02]  /*1db60*/  LOP3.LUT R16, R0, 0xff, RZ, 0xc0, !PT ;  /* 0x000000ff00107812 */ /* 0x000fe400078ec0ff */
[--C-:B------:R-:W-:Y:S02]  /*1db70*/  SHF.R.U32.HI R8, RZ, 0x10, R0.reuse ;  /* 0x00000010ff087819 */ /* 0x100fe40000011600 */
[----:B------:R-:W-:Y:S01]  /*1db80*/  SHF.R.U32.HI R11, RZ, 0x18, R0 ;  /* 0x00000018ff0b7819 */ /* 0x000fe20000011600 */
[----:B------:R-:W-:Y:S01]  /*1db90*/  HMMA.16816.F32 R60, R12, R30, R60 ;  /* 0x0000001e0c3c723c */ /* 0x000fe2000000183c */
[----:B------:R-:W-:-:S05]  /*1dba0*/  SHF.R.U32.HI R9, RZ, 0x8, R7 ;  /* 0x00000008ff097819 */ /* 0x000fca0000011607 */
[C---:B------:R-:W-:Y:S01]  /*1dbb0*/  HMMA.16816.F32 R44, R12.reuse, R34, R68 ;  /* 0x000000220c2c723c */ /* 0x040fe20000001844 */
[----:B------:R-:W-:Y:S02]  /*1dbc0*/  LOP3.LUT R0, R3, R222, R6, 0x96, !PT ;  /* 0x000000de03007212 */ /* 0x000fe400078e9606 */
[----:B------:R-:W-:Y:S02]  /*1dbd0*/  LOP3.LUT R89, R23, R219, R136, 0x96, !PT ;  /* 0x000000db17597212 */ /* 0x000fe400078e9688 */
[----:B------:R-:W-:Y:S01]  /*1dbe0*/  LOP3.LUT R87, R91, R217, R22, 0x96, !PT ;  /* 0x000000d95b577212 */ /* 0x000fe200078e9616 */
[----:B------:R-:W-:Y:S01]  /*1dbf0*/  HMMA.16816.F32 R56, R12, R32, R72 ;  /* 0x000000200c38723c */ /* 0x000fe20000001848 */
[----:B------:R-:W-:Y:S01]  /*1dc00*/  LOP3.LUT R8, R8, 0xff, RZ, 0xc0, !PT ;  /* 0x000000ff08087812 */ /* 0x000fe200078ec0ff */
[----:B------:R-:W-:Y:S01]  /*1dc10*/  LDSM.16.MT88.4 R32, [R188+0x4c00] ;  /* 0x004c0000bc20783b */ /* 0x000fe20000004200 */
[----:B------:R-:W-:Y:S02]  /*1dc20*/  PRMT R6, R16, 0x5410, R9 ;  /* 0x0000541010067816 */ /* 0x000fe40000000009 */
[----:B------:R-:W-:Y:S01]  /*1dc30*/  PRMT R7, R20, 0x5410, R17 ;  /* 0x0000541014077816 */ /* 0x000fe20000000011 */
[----:B------:R-:W-:Y:S01]  /*1dc40*/  IMAD.WIDE.U32 R28, R107, -0x2daee0ad, RZ ;  /* 0xd2511f536b1c7825 */ /* 0x000fe200078e00ff */
[----:B------:R-:W-:Y:S01]  /*1dc50*/  PRMT R10, R10, 0x5410, R18 ;  /* 0x000054100a0a7816 */ /* 0x000fe20000000012 */
[----:B------:R2:W5:Y:S01]  /*1dc60*/  LDL.LU R206, [R1+0x404] ;  /* 0x0004040001ce7983 */ /* 0x0005620000300800 */
[----:B------:R-:W-:-:S02]  /*1dc70*/  PRMT R8, R8, 0x5410, R11 ;  /* 0x0000541008087816 */ /* 0x000fc4000000000b */
[C---:B------:R-:W-:Y:S01]  /*1dc80*/  LOP3.LUT R16, R2.reuse, 0xffff, RZ, 0xc0, !PT ;  /* 0x0000ffff02107812 */ /* 0x040fe200078ec0ff */
[----:B------:R-:W-:Y:S01]  /*1dc90*/  IMAD.WIDE.U32 R30, R109, -0x2daee0ad, RZ ;  /* 0xd2511f536d1e7825 */ /* 0x000fe200078e00ff */
[--C-:B------:R-:W-:Y:S01]  /*1dca0*/  HSET2.LE.AND R3, R6, R249.reuse, PT ;  /* 0x000000f906037233 */ /* 0x100fe20003803000 */
[----:B------:R2:W5:Y:S01]  /*1dcb0*/  LDL.LU R205, [R1+0x400] ;  /* 0x0004000001cd7983 */ /* 0x0005620000300800 */
[--C-:B------:R-:W-:Y:S02]  /*1dcc0*/  HSET2.LE.AND R6, R7, R249.reuse, PT ;  /* 0x000000f907067233 */ /* 0x100fe40003803000 */
[----:B------:R-:W-:Y:S01]  /*1dcd0*/  HSET2.LE.AND R7, R10, R249, PT ;  /* 0x000000f90a077233 */ /* 0x000fe20003803000 */
[----:B------:R2:W5:Y:S01]  /*1dce0*/  LDL.LU R204, [R1+0x3fc] ;  /* 0x0003fc0001cc7983 */ /* 0x0005620000300800 */
[----:B------:R-:W-:Y:S02]  /*1dcf0*/  LOP3.LUT R20, R2, 0xff, RZ, 0xc0, !PT ;  /* 0x000000ff02147812 */ /* 0x000fe400078ec0ff */
[--C-:B------:R-:W-:Y:S01]  /*1dd00*/  SHF.R.U32.HI R17, RZ, 0x10, R2.reuse ;  /* 0x00000010ff117819 */ /* 0x100fe20000011602 */
[----:B------:R2:W5:Y:S01]  /*1dd10*/  LDL.LU R203, [R1+0x3f8] ;  /* 0x0003f80001cb7983 */ /* 0x0005620000300800 */
[----:B------:R-:W-:-:S02]  /*1dd20*/  SHF.R.U32.HI R18, RZ, 0x18, R2 ;  /* 0x00000018ff127819 */ /* 0x000fc40000011602 */
[----:B------:R-:W-:Y:S01]  /*1dd30*/  HSET2.LE.AND R9, R8, R249, PT ;  /* 0x000000f908097233 */ /* 0x000fe20003803000 */
[----:B------:R2:W5:Y:S01]  /*1dd40*/  LDL.LU R202, [R1+0x3f4] ;  /* 0x0003f40001ca7983 */ /* 0x0005620000300800 */
[----:B------:R-:W-:Y:S02]  /*1dd50*/  LOP3.LUT R2, R0, 0xffff, RZ, 0xc0, !PT ;  /* 0x0000ffff00027812 */ /* 0x000fe400078ec0ff */
[----:B------:R-:W-:Y:S01]  /*1dd60*/  LOP3.LUT R8, R180, R3, RZ, 0xc0, !PT ;  /* 0x00000003b4087212 */ /* 0x000fe200078ec0ff */
[----:B------:R2:W5:Y:S01]  /*1dd70*/  LDL.LU R198, [R1+0x3f0] ;  /* 0x0003f00001c67983 */ /* 0x0005620000300800 */
[----:B------:R-:W-:Y:S02]  /*1dd80*/  SHF.R.U32.HI R3, RZ, 0x10, R0 ;  /* 0x00000010ff037819 */ /* 0x000fe40000011600 */
[----:B------:R-:W-:Y:S01]  /*1dd90*/  LOP3.LUT R11, R177, R7, RZ, 0xc0, !PT ;  /* 0x00000007b10b7212 */ /* 0x000fe200078ec0ff */
[----:B------:R2:W5:Y:S01]  /*1dda0*/  LDL.LU R197, [R1+0x3ec] ;  /* 0x0003ec0001c57983 */ /* 0x0005620000300800 */
[----:B------:R-:W-:-:S02]  /*1ddb0*/  LOP3.LUT R14, R17, 0xff, RZ, 0xc0, !PT ;  /* 0x000000ff110e7812 */ /* 0x000fc400078ec0ff */
[----:B------:R-:W-:Y:S01]  /*1ddc0*/  LOP3.LUT R12, R0, 0xff, RZ, 0xc0, !PT ;  /* 0x000000ff000c7812 */ /* 0x000fe200078ec0ff */
[----:B------:R2:W5:Y:S01]  /*1ddd0*/  LDL.LU R196, [R1+0x3e8] ;  /* 0x0003e80001c47983 */ /* 0x0005620000300800 */
[----:B------:R-:W-:Y:S02]  /*1dde0*/  SHF.R.U32.HI R7, RZ, 0x8, R2 ;  /* 0x00000008ff077819 */ /* 0x000fe40000011602 */
[----:B------:R-:W-:Y:S01]  /*1ddf0*/  LOP3.LUT R10, R178, R6, RZ, 0xc0, !PT ;  /* 0x00000006b20a7212 */ /* 0x000fe200078ec0ff */
[----:B------:R2:W5:Y:S01]  /*1de00*/  LDL.LU R195, [R1+0x3e4] ;  /* 0x0003e40001c37983 */ /* 0x0005620000300800 */
[----:B------:R-:W-:Y:S02]  /*1de10*/  LOP3.LUT R2, R3, 0xff, RZ, 0xc0, !PT ;  /* 0x000000ff03027812 */ /* 0x000fe400078ec0ff */
[----:B------:R-:W-:Y:S01]  /*1de20*/  SHF.R.U32.HI R6, RZ, 0x18, R0 ;  /* 0x00000018ff067819 */ /* 0x000fe20000011600 */
[----:B------:R2:W5:Y:S01]  /*1de30*/  LDL.LU R194, [R1+0x3e0] ;  /* 0x0003e00001c27983 */ /* 0x0005620000300800 */
[----:B------:R-:W-:-:S02]  /*1de40*/  PRMT R3, R14, 0x5410, R18 ;  /* 0x000054100e037816 */ /* 0x000fc40000000012 */
[----:B------:R-:W-:Y:S01]  /*1de50*/  PRMT R7, R12, 0x5410, R7 ;  /* 0x000054100c077816 */ /* 0x000fe20000000007 */
[----:B------:R2:W5:Y:S01]  /*1de60*/  LDL.LU R193, [R1+0x3dc] ;  /* 0x0003dc0001c17983 */ /* 0x0005620000300800 */
[----:B------:R-:W-:Y:S02]  /*1de70*/  SHF.R.U32.HI R13, RZ, 0x8, R16 ;  /* 0x00000008ff0d7819 */ /* 0x000fe40000011610 */
[----:B------:R-:W-:Y:S01]  /*1de80*/  PRMT R6, R2, 0x5410, R6 ;  /* 0x0000541002067816 */ /* 0x000fe20000000006 */
[----:B------:R2:W5:Y:S01]  /*1de90*/  LDL.LU R192, [R1+0x3d8] ;  /* 0x0003d80001c07983 */ /* 0x0005620000300800 */
[--C-:B------:R-:W-:Y:S02]  /*1dea0*/  HSET2.LE.AND R2, R3, R249.reuse, PT ;  /* 0x000000f903027233 */ /* 0x100fe40003803000 */
[----:B------:R-:W-:Y:S02]  /*1deb0*/  PRMT R0, R20, 0x5410, R13 ;  /* 0x0000541014007816 */ /* 0x000fe4000000000d */
[----:B------:R-:W-:-:S02]  /*1dec0*/  HSET2.LE.AND R3, R7, R249, PT ;  /* 0x000000f907037233 */ /* 0x000fc40003803000 */
[----:B------:R-:W-:Y:S02]  /*1ded0*/  LOP3.LUT R12, R19, R218, R132, 0x96, !PT ;  /* 0x000000da130c7212 */ /* 0x000fe400078e9684 */
[----:B------:R-:W-:Y:S02]  /*1dee0*/  LOP3.LUT R9, R179, R9, RZ, 0xc0, !PT ;  /* 0x00000009b3097212 */ /* 0x000fe400078ec0ff */
[--C-:B------:R-:W-:Y:S02]  /*1def0*/  HSET2.LE.AND R0, R0, R249.reuse, PT ;  /* 0x000000f900007233 */ /* 0x100fe40003803000 */
[----:B------:R-:W-:Y:S02]  /*1df00*/  LOP3.LUT R19, R190, R2, RZ, 0xc0, !PT ;  /* 0x00000002be137212 */ /* 0x000fe400078ec0ff */
[----:B------:R-:W-:Y:S01]  /*1df10*/  LOP3.LUT R16, R189, R3, RZ, 0xc0, !PT ;  /* 0x00000003bd107212 */ /* 0x000fe200078ec0ff */
[----:B------:R-:W-:Y:S01]  /*1df20*/  IMAD.WIDE.U32 R2, R12, -0x2daee0ad, RZ ;  /* 0xd2511f530c027825 */ /* 0x000fe200078e00ff */
[----:B------:R-:W-:-:S02]  /*1df30*/  HSET2.LE.AND R6, R6, R249, PT ;  /* 0x000000f906067233 */ /* 0x000fc40003803000 */
[----:B------:R-:W-:Y:S01]  /*1df40*/  LOP3.LUT R18, R191, R0, RZ, 0xc0, !PT ;  /* 0x00000000bf127212 */ /* 0x000fe200078ec0ff */
[----:B-1----:R-:W-:Y:S01]  /*1df50*/  HMMA.16816.F32 R80, R8, R24, R76 ;  /* 0x000000180850723c */ /* 0x002fe2000000184c */
[----:B------:R-:W-:Y:S01]  /*1df60*/  LOP3.LUT R0, R3, R223, R84, 0x96, !PT ;  /* 0x000000df03007212 */ /* 0x000fe200078e9654 */
[----:B------:R2:W5:Y:S01]  /*1df70*/  LDL.LU R191, [R1+0x3d4] ;  /* 0x0003d40001bf7983 */ /* 0x0005620000300800 */
[----:B------:R-:W-:-:S03]  /*1df80*/  LOP3.LUT R3, R2, 0xffff, RZ, 0xc0, !PT ;  /* 0x0000ffff02037812 */ /* 0x000fc600078ec0ff */
[----:B------:R-:W-:Y:S01]  /*1df90*/  HMMA.16816.F32 R72, R8, R26, R64 ;  /* 0x0000001a0848723c */ /* 0x000fe20000001840 */
[----:B------:R-:W-:Y:S02]  /*1dfa0*/  LOP3.LUT R14, R2, 0xff, RZ, 0xc0, !PT ;  /* 0x000000ff020e7812 */ /* 0x000fe400078ec0ff */
[----:B------:R-:W-:-:S03]  /*1dfb0*/  SHF.R.U32.HI R13, RZ, 0x18, R2 ;  /* 0x00000018ff0d7819 */ /* 0x000fc60000011602 */
[C---:B---3--:R-:W-:Y:S01]  /*1dfc0*/  HMMA.16816.F32 R52, R8.reuse, R36, R52 ;  /* 0x000000240834723c */ /* 0x048fe20000001834 */
[----:B------:R-:W-:Y:S01]  /*1dfd0*/  LOP3.LUT R17, R170, R6, RZ, 0xc0, !PT ;  /* 0x00000006aa117212 */ /* 0x000fe200078ec0ff */
[----:B------:R-:W-:Y:S01]  /*1dfe0*/  IMAD.WIDE.U32 R6, R21, -0x2daee0ad, RZ ;  /* 0xd2511f5315067825 */ /* 0x000fe200078e00ff */
[-C--:B------:R-:W-:Y:S01]  /*1dff0*/  LOP3.LUT R29, R29, R219.reuse, R140, 0x96, !PT ;  /* 0x000000db1d1d7212 */ /* 0x080fe200078e968c */
[----:B------:R-:W1:Y:S02]  /*1e000*/  LDSM.16.MT88.4 R20, [R171+0x4c00] ;  /* 0x004c0000ab14783b */ /* 0x000e640000004200 */
[----:B------:R-:W-:Y:S01]  /*1e010*/  HMMA.16816.F32 R40, R8, R38, R40 ;  /* 0x000000260828723c */ /* 0x000fe20000001828 */
[----:B------:R-:W-:Y:S01]  /*1e020*/  IMAD.WIDE.U32 R84, R129, -0x2daee0ad, RZ ;  /* 0xd2511f5381547825 */ /* 0x000fe200078e00ff */
[----:B------:R-:W-:Y:S01]  /*1e030*/  LOP3.LUT R88, R31, R219, R150, 0x96, !PT ;  /* 0x000000db1f587212 */ /* 0x000fe200078e9696 */
[----:B------:R2:W5:Y:S04]  /*1e040*/  LDL.LU R190, [R1+0x3d0] ;  /* 0x0003d00001be7983 */ /* 0x0005680000300800 */
[----:B------:R-:W-:Y:S01]  /*1e050*/  SHF.R.U32.HI R8, RZ, 0x10, R2 ;  /* 0x00000010ff087819 */ /* 0x000fe20000011602 */
[----:B------:R-:W-:Y:S01]  /*1e060*/  HMMA.16816.F32 R48, R16, R24, R48 ;  /* 0x000000181030723c */ /* 0x000fe20000001830 */
[----:B------:R-:W-:Y:S01]  /*1e070*/  LOP3.LUT R2, R0, 0xffff, RZ, 0xc0, !PT ;  /* 0x0000ffff00027812 */ /* 0x000fe200078ec0ff */
[----:B------:R2:W5:Y:S01]  /*1e080*/  LDL.LU R189, [R1+0x3cc] ;  /* 0x0003cc0001bd7983 */ /* 0x0005620000300800 */
[----:B------:R-:W-:-:S02]  /*1e090*/  SHF.R.U32.HI R11, RZ, 0x8, R3 ;  /* 0x00000008ff0b7819 */ /* 0x000fc40000011603 */
[----:B------:R-:W-:Y:S01]  /*1e0a0*/  LOP3.LUT R10, R8, 0xff, RZ, 0xc0, !PT ;  /* 0x000000ff080a7812 */ /* 0x000fe200078ec0ff */
[----:B------:R-:W-:Y:S01]  /*1e0b0*/  HMMA.16816.F32 R68, R16, R26, R60 ;  /* 0x0000001a1044723c */ /* 0x000fe2000000183c */
[--C-:B------:R-:W-:Y:S01]  /*1e0c0*/  SHF.R.U32.HI R3, RZ, 0x10, R0.reuse ;  /* 0x00000010ff037819 */ /* 0x100fe20000011600 */
[----:B------:R2:W5:Y:S01]  /*1e0d0*/  LDL.LU R170, [R1+0x3c8] ;  /* 0x0003c80001aa7983 */ /* 0x0005620000300800 */
[----:B------:R-:W-:Y:S02]  /*1e0e0*/  LOP3.LUT R9, R0, 0xff, RZ, 0xc0, !PT ;  /* 0x000000ff00097812 */ /* 0x000fe400078ec0ff */
[----:B------:R-:W-:Y:S02]  /*1e0f0*/  SHF.R.U32.HI R8, RZ, 0x18, R0 ;  /* 0x00000018ff087819 */ /* 0x000fe40000011600 */
[----:B------:R-:W-:Y:S02]  /*1e100*/  SHF.R.U32.HI R0, RZ, 0x8, R2 ;  /* 0x00000008ff007819 */ /* 0x000fe40000011602 */
[----:B------:R-:W-:-:S02]  /*1e110*/  LOP3.LUT R2, R3, 0xff, RZ, 0xc0, !PT ;  /* 0x000000ff03027812 */ /* 0x000fc400078ec0ff */
[----:B------:R-:W-:Y:S02]  /*1e120*/  PRMT R0, R9, 0x5410, R0 ;  /* 0x0000541009007816 */ /* 0x000fe40000000000 */
[----:B------:R-:W-:Y:S02]  /*1e130*/  PRMT R10, R10, 0x5410, R13 ;  /* 0x000054100a0a7816 */ /* 0x000fe4000000000d */
[----:B------:R-:W-:Y:S02]  /*1e140*/  PRMT R2, R2, 0x5410, R8 ;  /* 0x0000541002027816 */ /* 0x000fe40000000008 */
[----:B------:R-:W-:Y:S02]  /*1e150*/  HSET2.LE.AND R0, R0, R249, PT ;  /* 0x000000f900007233 */ /* 0x000fe40003803000 */
[----:B------:R-:W-:Y:S02]  /*1e160*/  PRMT R3, R14, 0x5410, R11 ;  /* 0x000054100e037816 */ /* 0x000fe4000000000b */
[----:B------:R-:W-:-:S02]  /*1e170*/  LOP3.LUT R12, R7, R223, R86, 0x96, !PT ;  /* 0x000000df070c7212 */ /* 0x000fc400078e9656 */
[----:B------:R-:W-:Y:S02]  /*1e180*/  LOP3.LUT R14, R6, 0xffff, RZ, 0xc0, !PT ;  /* 0x0000ffff060e7812 */ /* 0x000fe400078ec0ff */
[--C-:B------:R-:W-:Y:S02]  /*1e190*/  HSET2.LE.AND R2, R2, R249.reuse, PT ;  /* 0x000000f902027233 */ /* 0x100fe40003803000 */
[--C-:B------:R-:W-:Y:S02]  /*1e1a0*/  HSET2.LE.AND R7, R10, R249.reuse, PT ;  /* 0x000000f90a077233 */ /* 0x100fe40003803000 */
[----:B------:R-:W-:Y:S02]  /*1e1b0*/  LOP3.LUT R8, R184, R0, RZ, 0xc0, !PT ;  /* 0x00000000b8087212 */ /* 0x000fe400078ec0ff */
[----:B------:R-:W-:Y:S02]  /*1e1c0*/  SHF.R.U32.HI R15, RZ, 0x10, R6 ;  /* 0x00000010ff0f7819 */ /* 0x000fe40000011606 */
[----:B------:R-:W-:-:S02]  /*1e1d0*/  HSET2.LE.AND R3, R3, R249, PT ;  /* 0x000000f903037233 */ /* 0x000fc40003803000 */
[----:B------:R-:W-:Y:S02]  /*1e1e0*/  LOP3.LUT R0, R12, 0xffff, RZ, 0xc0, !PT ;  /* 0x0000ffff0c007812 */ /* 0x000fe400078ec0ff */
[----:B------:R-:W-:Y:S02]  /*1e1f0*/  LOP3.LUT R24, R6, 0xff, RZ, 0xc0, !PT ;  /* 0x000000ff06187812 */ /* 0x000fe400078ec0ff */
[----:B------:R-:W-:Y:S02]  /*1e200*/  SHF.R.U32.HI R13, RZ, 0x18, R6 ;  /* 0x00000018ff0d7819 */ /* 0x000fe40000011606 */
[----:B------:R-:W-:Y:S02]  /*1e210*/  LOP3.LUT R9, R183, R2, RZ, 0xc0, !PT ;  /* 0x00000002b7097212 */ /* 0x000fe400078ec0ff */
[----:B------:R-:W-:Y:S02]  /*1e220*/  LOP3.LUT R11, R182, R7, RZ, 0xc0, !PT ;  /* 0x00000007b60b7212 */ /* 0x000fe400078ec0ff */
[----:B------:R-:W-:-:S02]  /*1e230*/  SHF.R.U32.HI R7, RZ, 0x8, R14 ;  /* 0x00000008ff077819 */ /* 0x000fc4000001160e */
[----:B------:R-:W-:Y:S02]  /*1e240*/  LOP3.LUT R6, R15, 0xff, RZ, 0xc0, !PT ;  /* 0x000000ff0f067812 */ /* 0x000fe400078ec0ff */
[----:B------:R-:W-:Y:S02]  /*1e250*/  SHF.R.U32.HI R2, RZ, 0x8, R0 ;  /* 0x00000008ff027819 */ /* 0x000fe40000011600 */
[----:B------:R-:W-:Y:S02]  /*1e260*/  LOP3.LUT R10, R181, R3, RZ, 0xc0, !PT ;  /* 0x00000003b50a7212 */ /* 0x000fe400078ec0ff */
[----:B------:R-:W-:Y:S02]  /*1e270*/  SHF.R.U32.HI R0, RZ, 0x10, R12 ;  /* 0x00000010ff007819 */ /* 0x000fe4000001160c */
[----:B------:R-:W-:Y:S02]  /*1e280*/  LOP3.LUT R3, R12, 0xff, RZ, 0xc0, !PT ;  /* 0x000000ff0c037812 */ /* 0x000fe400078ec0ff */
[----:B------:R-:W-:-:S02]  /*1e290*/  PRMT R14, R24, 0x5410, R7 ;  /* 0x00005410180e7816 */ /* 0x000fc40000000007 */
[----:B------:R-:W-:Y:S02]  /*1e2a0*/  PRMT R13, R6, 0x5410, R13 ;  /* 0x00005410060d7816 */ /* 0x000fe4000000000d */
[----:B------:R-:W-:Y:S02]  /*1e2b0*/  SHF.R.U32.HI R7, RZ, 0x18, R12 ;  /* 0x00000018ff077819 */ /* 0x000fe4000001160c */
[----:B------:R-:W-:Y:S02]  /*1e2c0*/  LOP3.LUT R6, R0, 0xff, RZ, 0xc0, !PT ;  /* 0x000000ff00067812 */ /* 0x000fe400078ec0ff */
[----:B------:R-:W-:Y:S02]  /*1e2d0*/  PRMT R3, R3, 0x5410, R2 ;  /* 0x0000541003037816 */ /* 0x000fe40000000002 */
[----:B------:R-:W-:Y:S01]  /*1e2e0*/  PRMT R6, R6, 0x5410, R7 ;  /* 0x0000541006067816 */ /* 0x000fe20000000007 */
[----:B------:R-:W-:Y:S01]  /*1e2f0*/  HMMA.16816.F32 R76, R16, R36, R56 ;  /* 0x00000024104c723c */ /* 0x000fe20000001838 */
[----:B------:R-:W-:-:S02]  /*1e300*/  HSET2.LE.AND R2, R13, R249, PT ;  /* 0x000000f90d027233 */ /* 0x000fc40003803000 */
[----:B------:R-:W-:-:S03]  /*1e310*/  HSET2.LE.AND R3, R3, R249, PT ;  /* 0x000000f903037233 */ /* 0x000fc60003803000 */
[----:B------:R-:W-:Y:S01]  /*1e320*/  HMMA.16816.F32 R64, R16, R38, R44 ;  /* 0x000000261040723c */ /* 0x000fe2000000182c */
[--C-:B------:R-:W-:Y:S01]  /*1e330*/  HSET2.LE.AND R6, R6, R249.reuse, PT ;  /* 0x000000f906067233 */ /* 0x100fe20003803000 */
[----:B------:R-:W-:Y:S01]  /*1e340*/  LDSM.16.MT88.4 R36, [R188+0x5000] ;  /* 0x00500000bc24783b */ /* 0x000fe20000004200 */
[----:B------:R-:W-:-:S04]  /*1e350*/  HSET2.LE.AND R0, R14, R249, PT ;  /* 0x000000f90e007233 */ /* 0x000fc80003803000 */
[----:B------:R-:W-:Y:S02]  /*1e360*/  LOP3.LUT R16, R85, R217, R28, 0x96, !PT ;  /* 0x000000d955107212 */ /* 0x000fe400078e961c */
[----:B------:R-:W-:Y:S02]  /*1e370*/  LOP3.LUT R15, R162, R2, RZ, 0xc0, !PT ;  /* 0x00000002a20f7212 */ /* 0x000fe400078ec0ff */
[----:B------:R-:W-:Y:S01]  /*1e380*/  LOP3.LUT R12, R116, R3, RZ, 0xc0, !PT ;  /* 0x00000003740c7212 */ /* 0x000fe200078ec0ff */
[----:B------:R-:W-:Y:S01]  /*1e390*/  IMAD.WIDE.U32 R2, R16, -0x326172a9, RZ ;  /* 0xcd9e8d5710027825 */ /* 0x000fe200078e00ff */
[----:B-1----:R-:W-:Y:S01]  /*1e3a0*/  HMMA.16816.F32 R60, R8, R20, R80 ;  /* 0x00000014083c723c */ /* 0x002fe20000001850 */
[----:B------:R-:W-:Y:S01]  /*1e3b0*/  LOP3.LUT R13, R92, R6, RZ, 0xc0, !PT ;  /* 0x000000065c0d7212 */ /* 0x000fe200078ec0ff */
[----:B------:R2:W5:Y:S01]  /*1e3c0*/  LDL.LU R116, [R1+0x3c4] ;  /* 0x0003c40001747983 */ /* 0x0005620000300800 */
[----:B------:R-:W-:Y:S01]  /*1e3d0*/  IMAD.WIDE.U32 R6, R96, -0x2daee0ad, RZ ;  /* 0xd2511f5360067825 */ /* 0x000fe200078e00ff */
[----:B------:R-:W-:-:S03]  /*1e3e0*/  LOP3.LUT R14, R160, R0, RZ, 0xc0, !PT ;  /* 0x00000000a00e7212 */ /* 0x000fc600078ec0ff */
[----:B------:R-:W-:Y:S01]  /*1e3f0*/  IMAD.WIDE.U32 R82, R93, -0x2daee0ad, RZ ;  /* 0xd2511f535d527825 */ /* 0x000fe200078e00ff */
[----:B------:R-:W-:-:S03]  /*1e400*/  LOP3.LUT R0, R2, 0xffff, RZ, 0xc0, !PT ;  /* 0x0000ffff02007812 */ /* 0x000fc600078ec0ff */
[----:B------:R-:W-:Y:S01]  /*1e410*/  IMAD.WIDE.U32 R18, R29, -0x326172a9, RZ ;  /* 0xcd9e8d571d127825 */ /* 0x000fe200078e00ff */
[----:B------:R-:W-:Y:S01]  /*1e420*/  LOP3.LUT R80, R83, R217, R6, 0x96, !PT ;  /* 0x000000d953507212 */ /* 0x000fe200078e9606 */
[----:B------:R-:W-:Y:S01]  /*1e430*/  HMMA.16816.F32 R24, R8, R34, R40 ;  /* 0x000000220818723c */ /* 0x000fe20000001828 */
[----:B------:R-:W-:-:S05]  /*1e440*/  SHF.R.U32.HI R6, RZ, 0x8, R0 ;  /* 0x00000008ff067819 */ /* 0x000fca0000011600 */
[----:B------:R-:W-:Y:S01]  /*1e450*/  HMMA.16816.F32 R56, R8, R22, R72 ;  /* 0x000000160838723c */ /* 0x000fe20000001848 */
[----:B------:R-:W-:-:S05]  /*1e460*/  LOP3.LUT R0, R3, R222, R18, 0x96, !PT ;  /* 0x000000de03007212 */ /* 0x000fca00078e9612 */
[----:B------:R-:W-:Y:S01]  /*1e470*/  HMMA.16816.F32 R44, R8, R32, R52 ;  /* 0x00000020082c723c */ /* 0x000fe20000001834 */
[----:B------:R-:W-:Y:S01]  /*1e480*/  LOP3.LUT R40, R95, R217, R30, 0x96, !PT ;  /* 0x000000d95f287212 */ /* 0x000fe200078e961e */
[----:B------:R-:W-:Y:S01]  /*1e490*/  IMAD.WIDE.U32 R16, R89, -0x326172a9, RZ ;  /* 0xcd9e8d5759107825 */ /* 0x000fe200078e00ff */
[----:B------:R-:W-:Y:S01]  /*1e4a0*/  SHF.R.U32.HI R3, RZ, 0x10, R2 ;  /* 0x00000010ff037819 */ /* 0x000fe20000011602 */
[----:B------:R-:W1:Y:S01]  /*1e4b0*/  LDSM.16.MT88.4 R28, [R171+0x5000] ;  /* 0x00500000ab1c783b */ /* 0x000e620000004200 */
[----:B------:R-:W-:Y:S02]  /*1e4c0*/  LOP3.LUT R41, R7, R219, R148, 0x96, !PT ;  /* 0x000000db07297212 */ /* 0x000fe400078e9694 */
[----:B------:R-:W-:Y:S01]  /*1e4d0*/  LOP3.LUT R7, R2, 0xff, RZ, 0xc0, !PT ;  /* 0x000000ff02077812 */ /* 0x000fe200078ec0ff */
[----:B------:R-:W-:Y:S01]  /*1e4e0*/  IMAD.MOV.U32 R162, RZ, RZ, R152 ;  /* 0x000000ffffa27224 */ /* 0x000fe200078e0098 */
[----:B------:R-:W-:Y:S01]  /*1e4f0*/  SHF.R.U32.HI R9, RZ, 0x18, R2 ;  /* 0x00000018ff097819 */ /* 0x000fe20000011602 */
[----:B------:R2:W5:Y:S01]  /*1e500*/  LDL.LU R92, [R1+0x3c0] ;  /* 0x0003c000015c7983 */ /* 0x0005620000300800 */
[----:B------:R-:W-:-:S02]  /*1e510*/  LOP3.LUT R10, R3, 0xff, RZ, 0xc0, !PT ;  /* 0x000000ff030a7812 */ /* 0x000fc400078ec0ff */
[C---:B------:R-:W-:Y:S02]  /*1e520*/  LOP3.LUT R2, R0.reuse, 0xffff, RZ, 0xc0, !PT ;  /* 0x0000ffff00027812 */ /* 0x040fe400078ec0ff */
[----:B------:R-:W-:Y:S02]  /*1e530*/  SHF.R.U32.HI R3, RZ, 0x10, R0 ;  /* 0x00000010ff037819 */ /* 0x000fe40000011600 */
[----:B------:R-:W-:Y:S02]  /*1e540*/  PRMT R11, R7, 0x5410, R6 ;  /* 0x00005410070b7816 */ /* 0x000fe40000000006 */
[----:B------:R-:W-:Y:S02]  /*1e550*/  LOP3.LUT R8, R0, 0xff, RZ, 0xc0, !PT ;  /* 0x000000ff00087812 */ /* 0x000fe400078ec0ff */
[----:B------:R-:W-:Y:S02]  /*1e560*/  SHF.R.U32.HI R7, RZ, 0x18, R0 ;  /* 0x00000018ff077819 */ /* 0x000fe40000011600 */
[----:B------:R-:W-:-:S02]  /*1e570*/  SHF.R.U32.HI R6, RZ, 0x8, R2 ;  /* 0x00000008ff067819 */ /* 0x000fc40000011602 */
[----:B------:R-:W-:Y:S01]  /*1e580*/  LOP3.LUT R0, R3, 0xff, RZ, 0xc0, !PT ;  /* 0x000000ff03007812 */ /* 0x000fe200078ec0ff */
[----:B------:R-:W-:Y:S01]  /*1e590*/  IMAD.WIDE.U32 R2, R87, -0x326172a9, RZ ;  /* 0xcd9e8d5757027825 */ /* 0x000fe200078e00ff */
[----:B------:R-:W-:Y:S02]  /*1e5a0*/  PRMT R6, R8, 0x5410, R6 ;  /* 0x0000541008067816 */ /* 0x000fe40000000006 */
[----:B------:R-:W-:Y:S02]  /*1e5b0*/  PRMT R10, R10, 0x5410, R9 ;  /* 0x000054100a0a7816 */ /* 0x000fe40000000009 */
[----:B------:R-:W-:Y:S02]  /*1e5c0*/  PRMT R9, R0, 0x5410, R7 ;  /* 0x0000541000097816 */ /* 0x000fe40000000007 */
[----:B------:R-:W-:Y:S02]  /*1e5d0*/  LOP3.LUT R0, R3, R222, R16, 0x96, !PT ;  /* 0x000000de03007212 */ /* 0x000fe400078e9610 */
[----:B------:R-:W-:-:S02]  /*1e5e0*/  LOP3.LUT R16, R2, 0xffff, RZ, 0xc0, !PT ;  /* 0x0000ffff02107812 */ /* 0x000fc400078ec0ff */
[--C-:B------:R-:W-:Y:S01]  /*1e5f0*/  HSET2.LE.AND R3, R6, R249.reuse, PT ;  /* 0x000000f906037233 */ /* 0x100fe20003803000 */
[----:B------:R-:W-:Y:S01]  /*1e600*/  HMMA.16816.F32 R48, R12, R20, R48 ;  /* 0x000000140c30723c */ /* 0x000fe20000001830 */
[--C-:B------:R-:W-:Y:S02]  /*1e610*/  HSET2.LE.AND R7, R10, R249.reuse, PT ;  /* 0x000000f90a077233 */ /* 0x100fe40003803000 */
[--C-:B------:R-:W-:Y:S02]  /*1e620*/  SHF.R.U32.HI R18, RZ, 0x10, R2.reuse ;  /* 0x00000010ff127819 */ /* 0x100fe40000011602 */
[----:B------:R-:W-:Y:S02]  /*1e630*/  HSET2.LE.AND R6, R11, R249, PT ;  /* 0x000000f90b067233 */ /* 0x000fe40003803000 */
[----:B------:R-:W-:Y:S02]  /*1e640*/  LOP3.LUT R21, R2, 0xff, RZ, 0xc0, !PT ;  /* 0x000000ff02157812 */ /* 0x000fe400078ec0ff */
[----:B------:R-:W-:-:S02]  /*1e650*/  SHF.R.U32.HI R20, RZ, 0x18, R2 ;  /* 0x00000018ff147819 */ /* 0x000fc40000011602 */
[----:B------:R-:W-:Y:S01]  /*1e660*/  LOP3.LUT R2, R0, 0xffff, RZ, 0xc0, !PT ;  /* 0x0000ffff00027812 */ /* 0x000fe200078ec0ff */
[C---:B------:R-:W-:Y:S01]  /*1e670*/  HMMA.16816.F32 R52, R12.reuse, R22, R68 ;  /* 0x000000160c34723c */ /* 0x040fe20000001844 */
[----:B------:R-:W-:Y:S02]  /*1e680*/  LOP3.LUT R8, R200, R3, RZ, 0xc0, !PT ;  /* 0x00000003c8087212 */ /* 0x000fe400078ec0ff */
[----:B------:R-:W-:Y:S02]  /*1e690*/  SHF.R.U32.HI R3, RZ, 0x10, R0 ;  /* 0x00000010ff037819 */ /* 0x000fe40000011600 */
[----:B------:R-:W-:Y:S01]  /*1e6a0*/  LOP3.LUT R11, R185, R7, RZ, 0xc0, !PT ;  /* 0x00000007b90b7212 */ /* 0x000fe200078ec0ff */
[----:B------:R-:W-:Y:S01]  /*1e6b0*/  HMMA.16816.F32 R76, R12, R32, R76 ;  /* 0x000000200c4c723c */ /* 0x000fe2000000184c */
[----:B------:R-:W-:-:S05]  /*1e6c0*/  SHF.R.U32.HI R7, RZ, 0x8, R2 ;  /* 0x00000008ff077819 */ /* 0x000fca0000011602 */
[----:B------:R-:W-:Y:S01]  /*1e6d0*/  HMMA.16816.F32 R72, R12, R34, R64 ;  /* 0x000000220c48723c */ /* 0x000fe20000001840 */
[----:B------:R-:W-:Y:S01]  /*1e6e0*/  LOP3.LUT R10, R186, R6, RZ, 0xc0, !PT ;  /* 0x00000006ba0a7212 */ /* 0x000fe200078ec0ff */
[----:B------:R-:W-:Y:S01]  /*1e6f0*/  IMAD.MOV.U32 R160, RZ, RZ, R153 ;  /* 0x000000ffffa07224 */ /* 0x000fe200078e0099 */
[----:B------:R-:W-:Y:S01]  /*1e700*/  LOP3.LUT R2, R3, 0xff, RZ, 0xc0, !PT ;  /* 0x000000ff03027812 */ /* 0x000fe200078ec0ff */
[----:B------:R-:W-:Y:S03]  /*1e710*/  LDSM.16.MT88.4 R32, [R188+0x5400] ;  /* 0x00540000bc20783b */ /* 0x000fe60000004200 */
[----:B------:R-:W-:Y:S02]  /*1e720*/  LOP3.LUT R14, R18, 0xff, RZ, 0xc0, !PT ;  /* 0x000000ff120e7812 */ /* 0x000fe400078ec0ff */
[----:B------:R-:W-:Y:S02]  /*1e730*/  LOP3.LUT R12, R0, 0xff, RZ, 0xc0, !PT ;  /* 0x000000ff000c7812 */ /* 0x000fe400078ec0ff */
[----:B------:R-:W-:-:S02]  /*1e740*/  SHF.R.U32.HI R6, RZ, 0x18, R0 ;  /* 0x00000018ff067819 */ /* 0x000fc40000011600 */
[----:B------:R-:W-:Y:S02]  /*1e750*/  PRMT R3, R14, 0x5410, R20 ;  /* 0x000054100e037816 */ /* 0x000fe40000000014 */
[--C-:B------:R-:W-:Y:S02]  /*1e760*/  HSET2.LE.AND R9, R9, R249.reuse, PT ;  /* 0x000000f909097233 */ /* 0x100fe40003803000 */
[----:B------:R-:W-:Y:S02]  /*1e770*/  PRMT R7, R12, 0x5410, R7 ;  /* 0x000054100c077816 */ /* 0x000fe40000000007 */
[----:B------:R-:W-:Y:S02]  /*1e780*/  SHF.R.U32.HI R13, RZ, 0x8, R16 ;  /* 0x00000008ff0d7819 */ /* 0x000fe40000011610 */
[----:B------:R-:W-:Y:S02]  /*1e790*/  PRMT R6, R2, 0x5410, R6 ;  /* 0x0000541002067816 */ /* 0x000fe40000000006 */
[----:B------:R-:W-:-:S02]  /*1e7a0*/  HSET2.LE.AND R2, R3, R249, PT ;  /* 0x000000f903027233 */ /* 0x000fc40003803000 */
[----:B------:R-:W-:Y:S02]  /*1e7b0*/  LOP3.LUT R9, R187, R9, RZ, 0xc0, !PT ;  /* 0x00000009bb097212 */ /* 0x000fe400078ec0ff */
[----:B------:R-:W-:Y:S02]  /*1e7c0*/  PRMT R0, R21, 0x5410, R13 ;  /* 0x0000541015007816 */ /* 0x000fe4000000000d */
[--C-:B------:R-:W-:Y:S02]  /*1e7d0*/  HSET2.LE.AND R3, R7, R249.reuse, PT ;  /* 0x000000f907037233 */ /* 0x100fe40003803000 */
[----:B------:R-:W-:Y:S02]  /*1e7e0*/  LOP3.LUT R16, R19, R218, R134, 0x96, !PT ;  /* 0x000000da13107212 */ /* 0x000fe400078e9686 */
[--C-:B------:R-:W-:Y:S02]  /*1e7f0*/  HSET2.LE.AND R6, R6, R249.reuse, PT ;  /* 0x000000f906067233 */ /* 0x100fe40003803000 */
[----:B------:R-:W-:-:S02]  /*1e800*/  HSET2.LE.AND R0, R0, R249, PT ;  /* 0x000000f900007233 */ /* 0x000fc40003803000 */
[----:B------:R-:W-:Y:S02]  /*1e810*/  LOP3.LUT R15, R231, R2, RZ, 0xc0, !PT ;  /* 0x00000002e70f7212 */ /* 0x000fe400078ec0ff */
[----:B------:R-:W-:Y:S01]  /*1e820*/  LOP3.LUT R12, R160, R3, RZ, 0xc0, !PT ;  /* 0x00000003a00c7212 */ /* 0x000fe200078ec0ff */
[----:B------:R-:W-:Y:S01]  /*1e830*/  IMAD.WIDE.U32 R2, R16, -0x2daee0ad, RZ ;  /* 0xd2511f5310027825 */ /* 0x000fe200078e00ff */
[C---:B-1----:R-:W-:Y:S01]  /*1e840*/  HMMA.16816.F32 R152, R8.reuse, R28, R60 ;  /* 0x0000001c0898723c */ /* 0x042fe2000000183c */
[----:B------:R-:W-:Y:S02]  /*1e850*/  LOP3.LUT R13, R235, R6, RZ, 0xc0, !PT ;  /* 0x00000006eb0d7212 */ /* 0x000fe400078ec0ff */
[----:B------:R-:W-:Y:S01]  /*1e860*/  IMAD.WIDE.U32 R6, R40, -0x326172a9, RZ ;  /* 0xcd9e8d5728067825 */ /* 0x000fe200078e00ff */
[----:B------:R-:W-:Y:S02]  /*1e870*/  LOP3.LUT R14, R234, R0, RZ, 0xc0, !PT ;  /* 0x00000000ea0e7212 */ /* 0x000fe400078ec0ff */
[----:B------:R-:W-:Y:S01]  /*1e880*/  HMMA.16816.F32 R64, R8, R30, R56 ;  /* 0x0000001e0840723c */ /* 0x000fe20000001838 */
[----:B------:R-:W-:-:S05]  /*1e890*/  LOP3.LUT R0, R3, R223, R84, 0x96, !PT ;  /* 0x000000df03007212 */ /* 0x000fca00078e9654 */
[C---:B------:R-:W-:Y:S06]  /*1e8a0*/  HMMA.16816.F32 R60, R8.reuse, R36, R44 ;  /* 0x00000024083c723c */ /* 0x040fec000000182c */
[----:B------:R-:W-:Y:S01]  /*1e8b0*/  HMMA.16816.F32 R68, R8, R38, R24 ;  /* 0x000000260844723c */ /* 0x000fe20000001818 */
[----:B------:R-:W-:Y:S01]  /*1e8c0*/  LOP3.LUT R18, R2, 0xffff, RZ, 0xc0, !PT ;  /* 0x0000ffff02127812 */ /* 0x000fe200078ec0ff */
[----:B------:R-:W1:Y:S05]  /*1e8d0*/  LDSM.16.MT88.4 R24, [R171+0x5400] ;  /* 0x00540000ab18783b */ /* 0x000e6a0000004200 */
[----:B------:R-:W-:Y:S01]  /*1e8e0*/  IMAD.WIDE.U32 R8, R88, -0x326172a9, RZ ;  /* 0xcd9e8d5758087825 */ /* 0x000fe200078e00ff */
[----:B------:R-:W-:-:S02]  /*1e8f0*/  LOP3.LUT R10, R17, R218, R156, 0x96, !PT ;  /* 0x000000da110a7212 */ /* 0x000fc400078e969c */
[----:B------:R-:W-:Y:S02]  /*1e900*/  LOP3.LUT R17, R7, R222, R8, 0x96, !PT ;  /* 0x000000de07117212 */ /* 0x000fe400078e9608 */
[----:B------:R-:W-:Y:S02]  /*1e910*/  LOP3.LUT R8, R0, 0xffff, RZ, 0xc0, !PT ;  /* 0x0000ffff00087812 */ /* 0x000fe400078ec0ff */
[----:B------:R-:W-:Y:S02]  /*1e920*/  LOP3.LUT R42, R9, R218, R138, 0x96, !PT ;  /* 0x000000da092a7212 */ /* 0x000fe400078e968a */
[----:B------:R-:W-:Y:S02]  /*1e930*/  LOP3.LUT R21, R2, 0xff, RZ, 0xc0, !PT ;  /* 0x000000ff02157812 */ /* 0x000fe400078ec0ff */
[--C-:B------:R-:W-:Y:S02]  /*1e940*/  SHF.R.U32.HI R19, RZ, 0x10, R2.reuse ;  /* 0x00000010ff137819 */ /* 0x100fe40000011602 */
[----:B------:R-:W-:Y:S01]  /*1e950*/  SHF.R.U32.HI R20, RZ, 0x18, R2 ;  /* 0x00000018ff147819 */ /* 0x000fe20000011602 */
[----:B------:R-:W-:Y:S01]  /*1e960*/  IMAD.WIDE.U32 R2, R10, -0x2daee0ad, RZ ;  /* 0xd2511f530a027825 */ /* 0x000fe200078e00ff */
[----:B------:R-:W-:-:S02]  /*1e970*/  SHF.R.U32.HI R9, RZ, 0x10, R0 ;  /* 0x00000010ff097819 */ /* 0x000fc40000011600 */
[----:B------:R-:W-:Y:S02]  /*1e980*/  LOP3.LUT R16, R0, 0xff, RZ, 0xc0, !PT ;  /* 0x000000ff00107812 */ /* 0x000fe400078ec0ff */
[----:B------:R-:W-:Y:S02]  /*1e990*/  SHF.R.U32.HI R10, RZ, 0x8, R8 ;  /* 0x00000008ff0a7819 */ /* 0x000fe40000011608 */
[----:B------:R-:W-:Y:S02]  /*1e9a0*/  SHF.R.U32.HI R18, RZ, 0x8, R18 ;  /* 0x00000008ff127819 */ /* 0x000fe40000011612 */
[----:B------:R-:W-:Y:S02]  /*1e9b0*/  LOP3.LUT R8, R9, 0xff, RZ, 0xc0, !PT ;  /* 0x000000ff09087812 */ /* 0x000fe400078ec0ff */
[----:B------:R-:W-:Y:S02]  /*1e9c0*/  SHF.R.U32.HI R11, RZ, 0x18, R0 ;  /* 0x00000018ff0b7819 */ /* 0x000fe40000011600 */
[----:B------:R-:W-:-:S02]  /*1e9d0*/  PRMT R9, R16, 0x5410, R10 ;  /* 0x0000541010097816 */ /* 0x000fc4000000000a */
[----:B------:R-:W-:Y:S02]  /*1e9e0*/  PRMT R18, R21, 0x5410, R18 ;  /* 0x0000541015127816 */ /* 0x000fe40000000012 */
[----:B------:R-:W-:Y:S02]  /*1e9f0*/  LOP3.LUT R19, R19, 0xff, RZ, 0xc0, !PT ;  /* 0x000000ff13137812 */ /* 0x000fe400078ec0ff */
[----:B------:R-:W-:Y:S02]  /*1ea00*/  LOP3.LUT R0, R3, R223, R90, 0x96, !PT ;  /* 0x000000df03007212 */ /* 0x000fe400078e965a */
[----:B------:R-:W-:Y:S02]  /*1ea10*/  PRMT R8, R8, 0x5410, R11 ;  /* 0x0000541008087816 */ /* 0x000fe4000000000b */
[----:B------:R-:W-:Y:S02]  /*1ea20*/  LOP3.LUT R16, R2, 0xffff, RZ, 0xc0, !PT ;  /* 0x0000ffff02107812 */ /* 0x000fe400078ec0ff */
[----:B------:R-:W-:-:S02]  /*1ea30*/  HSET2.LE.AND R3, R9, R249, PT ;  /* 0x000000f909037233 */ /* 0x000fc40003803000 */
[----:B------:R-:W-:Y:S02]  /*1ea40*/  PRMT R19, R19, 0x5410, R20 ;  /* 0x0000541013137816 */ /* 0x000fe40000000014 */
[--C-:B------:R-:W-:Y:S02]  /*1ea50*/  HSET2.LE.AND R10, R18, R249.reuse, PT ;  /* 0x000000f9120a7233 */ /* 0x100fe40003803000 */
[----:B------:R-:W-:Y:S02]  /*1ea60*/  LOP3.LUT R21, R2, 0xff, RZ, 0xc0, !PT ;  /* 0x000000ff02157812 */ /* 0x000fe400078ec0ff */
[--C-:B------:R-:W-:Y:S02]  /*1ea70*/  SHF.R.U32.HI R20, RZ, 0x10, R2.reuse ;  /* 0x00000010ff147819 */ /* 0x100fe40000011602 */
[----:B------:R-:W-:Y:S02]  /*1ea80*/  HSET2.LE.AND R9, R8, R249, PT ;  /* 0x000000f908097233 */ /* 0x000fe40003803000 */
[----:B------:R-:W-:-:S02]  /*1ea90*/  SHF.R.U32.HI R18, RZ, 0x18, R2 ;  /* 0x00000018ff127819 */ /* 0x000fc40000011602 */
[----:B------:R-:W-:Y:S02]  /*1eaa0*/  LOP3.LUT R8, R224, R3, RZ, 0xc0, !PT ;  /* 0x00000003e0087212 */ /* 0x000fe400078ec0ff */
[----:B------:R-:W-:Y:S01]  /*1eab0*/  LOP3.LUT R2, R0, 0xffff, RZ, 0xc0, !PT ;  /* 0x0000ffff00027812 */ /* 0x000fe200078ec0ff */
[----:B------:R-:W-:Y:S01]  /*1eac0*/  HMMA.16816.F32 R48, R12, R28, R48 ;  /* 0x0000001c0c30723c */ /* 0x000fe20000001830 */
[----:B------:R-:W-:-:S05]  /*1ead0*/  SHF.R.U32.HI R3, RZ, 0x10, R0 ;  /* 0x00000010ff037819 */ /* 0x000fca0000011600 */
[C---:B------:R-:W-:Y:S06]  /*1eae0*/  HMMA.16816.F32 R52, R12.reuse, R30, R52 ;  /* 0x0000001e0c34723c */ /* 0x040fec0000001834 */
[C---:B------:R-:W-:Y:S06]  /*1eaf0*/  HMMA.16816.F32 R56, R12.reuse, R36, R76 ;  /* 0x000000240c38723c */ /* 0x040fec000000184c */
[----:B------:R-:W-:Y:S01]  /*1eb00*/  HMMA.16816.F32 R44, R12, R38, R72 ;  /* 0x000000260c2c723c */ /* 0x000fe20000001848 */
[----:B------:R-:W-:Y:S01]  /*1eb10*/  HSET2.LE.AND R11, R19, R249, PT ;  /* 0x000000f9130b7233 */ /* 0x000fe20003803000 */
[----:B------:R-:W-:Y:S01]  /*1eb20*/  IMAD.WIDE.U32 R40, R41, -0x326172a9, RZ ;  /* 0xcd9e8d5729287825 */ /* 0x000fe200078e00ff */
[----:B------:R-:W-:Y:S01]  /*1eb30*/  LOP3.LUT R9, R213, R9, RZ, 0xc0, !PT ;  /* 0x00000009d5097212 */ /* 0x000fe200078ec0ff */
[----:B------:R-:W3:Y:S03]  /*1eb40*/  LDSM.16.MT88.4 R28, [R171+0x5800] ;  /* 0x00580000ab1c783b */ /* 0x000ee60000004200 */
[----:B------:R-:W-:-:S02]  /*1eb50*/  SHF.R.U32.HI R14, RZ, 0x8, R16 ;  /* 0x00000008ff0e7819 */ /* 0x000fc40000011610 */
[----:B------:R-:W-:Y:S02]  /*1eb60*/  SHF.R.U32.HI R13, RZ, 0x8, R2 ;  /* 0x00000008ff0d7819 */ /* 0x000fe40000011602 */
[----:B------:R-:W-:Y:S02]  /*1eb70*/  LOP3.LUT R16, R20, 0xff, RZ, 0xc0, !PT ;  /* 0x000000ff14107812 */ /* 0x000fe400078ec0ff */
[----:B------:R-:W-:Y:S02]  /*1eb80*/  LOP3.LUT R15, R0, 0xff, RZ, 0xc0, !PT ;  /* 0x000000ff000f7812 */ /* 0x000fe400078ec0ff */
[----:B------:R-:W-:Y:S02]  /*1eb90*/  SHF.R.U32.HI R12, RZ, 0x18, R0 ;  /* 0x00000018ff0c7819 */ /* 0x000fe40000011600 */
[----:B------:R-:W-:Y:S02]  /*1eba0*/  LOP3.LUT R2, R3, 0xff, RZ, 0xc0, !PT ;  /* 0x000000ff03027812 */ /* 0x000fe400078ec0ff */
[----:B------:R-:W-:-:S02]  /*1ebb0*/  PRMT R0, R21, 0x5410, R14 ;  /* 0x0000541015007816 */ /* 0x000fc4000000000e */
[----:B------:R-:W-:Y:S02]  /*1ebc0*/  PRMT R3, R16, 0x5410, R18 ;  /* 0x0000541010037816 */ /* 0x000fe40000000012 */
[----:B------:R-:W-:Y:S02]  /*1ebd0*/  PRMT R13, R15, 0x5410, R13 ;  /* 0x000054100f0d7816 */ /* 0x000fe4000000000d */
[----:B------:R-:W-:Y:S02]  /*1ebe0*/  PRMT R2, R2, 0x5410, R12 ;  /* 0x0000541002027816 */ /* 0x000fe4000000000c */
[--C-:B------:R-:W-:Y:S02]  /*1ebf0*/  HSET2.LE.AND R0, R0, R249.reuse, PT ;  /* 0x000000f900007233 */ /* 0x100fe40003803000 */
[--C-:B------:R-:W-:Y:S02]  /*1ec00*/  HSET2.LE.AND R12, R3, R249.reuse, PT ;  /* 0x000000f9030c7233 */ /* 0x100fe40003803000 */
[----:B------:R-:W-:-:S02]  /*1ec10*/  HSET2.LE.AND R13, R13, R249, PT ;  /* 0x000000f90d0d7233 */ /* 0x000fc40003803000 */
[----:B------:R-:W-:Y:S01]  /*1ec20*/  HSET2.LE.AND R14, R2, R249, PT ;  /* 0x000000f9020e7233 */ /* 0x000fe20003803000 */
[----:B------:R-:W-:Y:S01]  /*1ec30*/  IMAD.WIDE.U32 R2, R80, -0x326172a9, RZ ;  /* 0xcd9e8d5750027825 */ /* 0x000fe200078e00ff */
[----:B------:R-:W-:Y:S02]  /*1ec40*/  LOP3.LUT R10, R212, R10, RZ, 0xc0, !PT ;  /* 0x0000000ad40a7212 */ /* 0x000fe400078ec0ff */
[----:B------:R-:W-:Y:S02]  /*1ec50*/  LOP3.LUT R11, R201, R11, RZ, 0xc0, !PT ;  /* 0x0000000bc90b7212 */ /* 0x000fe400078ec0ff */
[----:B------:R-:W-:Y:S02]  /*1ec60*/  LOP3.LUT R22, R250, R0, RZ, 0xc0, !PT ;  /* 0x00000000fa167212 */ /* 0x000fe400078ec0ff */
[----:B------:R-:W-:Y:S02]  /*1ec70*/  LOP3.LUT R23, R247, R12, RZ, 0xc0, !PT ;  /* 0x0000000cf7177212 */ /* 0x000fe400078ec0ff */
[----:B------:R-:W-:-:S02]  /*1ec80*/  LOP3.LUT R20, R162, R13, RZ, 0xc0, !PT ;  /* 0x0000000da2147212 */ /* 0x000fc400078ec0ff */
[----:B------:R-:W-:Y:S01]  /*1ec90*/  LOP3.LUT R21, R252, R14, RZ, 0xc0, !PT ;  /* 0x0000000efc157212 */ /* 0x000fe200078ec0ff */
[----:B-1----:R-:W-:Y:S01]  /*1eca0*/  HMMA.16816.F32 R152, R8, R24, R152 ;  /* 0x000000180898723c */ /* 0x002fe20000001898 */
[----:B------:R-:W-:Y:S01]  /*1ecb0*/  LOP3.LUT R0, R3, R222, R40, 0x96, !PT ;  /* 0x000000de03007212 */ /* 0x000fe200078e9628 */
[----:B------:R-:W-:Y:S01]  /*1ecc0*/  LDSM.16.MT88.4 R160, [R171+0x5c00] ;  /* 0x005c0000aba0783b */ /* 0x000fe20000004200 */
[----:B------:R-:W-:-:S03]  /*1ecd0*/  LOP3.LUT R13, R2, 0xff, RZ, 0xc0, !PT ;  /* 0x000000ff020d7812 */ /* 0x000fc600078ec0ff */
[----:B------:R-:W-:Y:S01]  /*1ece0*/  HMMA.16816.F32 R64, R8, R26, R64 ;  /* 0x0000001a0840723c */ /* 0x000fe20000001840 */
[----:B------:R-:W-:-:S05]  /*1ecf0*/  SHF.R.U32.HI R12, RZ, 0x18, R2 ;  /* 0x00000018ff0c7819 */ /* 0x000fca0000011602 */
[C---:B------:R-:W-:Y:S06]  /*1ed00*/  HMMA.16816.F32 R48, R20.reuse, R24, R48 ;  /* 0x000000181430723c */ /* 0x040fec0000001830 */
[----:B------:R-:W-:Y:S01]  /*1ed10*/  HMMA.16816.F32 R52, R20, R26, R52 ;  /* 0x0000001a1434723c */ /* 0x000fe20000001834 */
[----:B------:R-:W1:Y:S05]  /*1ed20*/  LDSM.16.MT88.4 R24, [R188+0x5800] ;  /* 0x00580000bc18783b */ /* 0x000e6a0000004200 */
[C---:B------:R-:W-:Y:S06]  /*1ed30*/  HMMA.16816.F32 R60, R8.reuse, R32, R60 ;  /* 0x00000020083c723c */ /* 0x040fec000000183c */
[----:B------:R-:W-:Y:S07]  /*1ed40*/  HMMA.16816.F32 R36, R8, R34, R68 ;  /* 0x000000220824723c */ /* 0x000fee0000001844 */
[----:B------:R-:W-:-:S02]  /*1ed50*/  LOP3.LUT R10, R2, 0xffff, RZ, 0xc0, !PT ;  /* 0x0000ffff020a7812 */ /* 0x000fc400078ec0ff */
[----:B------:R-:W-:Y:S02]  /*1ed60*/  SHF.R.U32.HI R11, RZ, 0x10, R2 ;  /* 0x00000010ff0b7819 */ /* 0x000fe40000011602 */
[C---:B------:R-:W-:Y:S02]  /*1ed70*/  LOP3.LUT R2, R0.reuse, 0xffff, RZ, 0xc0, !PT ;  /* 0x0000ffff00027812 */ /* 0x040fe400078ec0ff */
[----:B------:R-:W-:Y:S02]  /*1ed80*/  LOP3.LUT R8, R0, 0xff, RZ, 0xc0, !PT ;  /* 0x000000ff00087812 */ /* 0x000fe400078ec0ff */
[----:B------:R-:W-:Y:S02]  /*1ed90*/  SHF.R.U32.HI R3, RZ, 0x10, R0 ;  /* 0x00000010ff037819 */ /* 0x000fe40000011600 */
[----:B------:R-:W-:Y:S02]  /*1eda0*/  SHF.R.U32.HI R2, RZ, 0x8, R2 ;  /* 0x00000008ff027819 */ /* 0x000fe40000011602 */
[----:B------:R-:W-:-:S02]  /*1edb0*/  SHF.R.U32.HI R9, RZ, 0x18, R0 ;  /* 0x00000018ff097819 */ /* 0x000fc40000011600 */
[----:B------:R-:W-:Y:S02]  /*1edc0*/  SHF.R.U32.HI R10, RZ, 0x8, R10 ;  /* 0x00000008ff0a7819 */ /* 0x000fe4000001160a */
[----:B------:R-:W-:Y:S02]  /*1edd0*/  LOP3.LUT R11, R11, 0xff, RZ, 0xc0, !PT ;  /* 0x000000ff0b0b7812 */ /* 0x000fe400078ec0ff */
[----:B------:R-:W-:Y:S02]  /*1ede0*/  LOP3.LUT R0, R3, 0xff, RZ, 0xc0, !PT ;  /* 0x000000ff03007812 */ /* 0x000fe400078ec0ff */
[----:B------:R-:W-:Y:S02]  /*1edf0*/  PRMT R8, R8, 0x5410, R2 ;  /* 0x0000541008087816 */ /* 0x000fe40000000002 */
[----:B------:R-:W-:Y:S02]  /*1ee00*/  PRMT R10, R13, 0x5410, R10 ;  /* 0x000054100d0a7816 */ /* 0x000fe4000000000a */
[----:B------:R-:W-:-:S02]  /*1ee10*/  PRMT R11, R11, 0x5410, R12 ;  /* 0x000054100b0b7816 */ /* 0x000fc4000000000c */
[----:B------:R-:W-:Y:S02]  /*1ee20*/  PRMT R0, R0, 0x5410, R9 ;  /* 0x0000541000007816 */ /* 0x000fe40000000009 */
[--C-:B------:R-:W-:Y:S02]  /*1ee30*/  HSET2.LE.AND R8, R8, R249.reuse, PT ;  /* 0x000000f908087233 */ /* 0x100fe40003803000 */
[--C-:B------:R-:W-:Y:S02]  /*1ee40*/  HSET2.LE.AND R10, R10, R249.reuse, PT ;  /* 0x000000f90a0a7233 */ /* 0x100fe40003803000 */
[--C-:B------:R-:W-:Y:S02]  /*1ee50*/  HSET2.LE.AND R9, R0, R249.reuse, PT ;  /* 0x000000f900097233 */ /* 0x100fe40003803000 */
[----:B------:R-:W-:Y:S02]  /*1ee60*/  HSET2.LE.AND R11, R11, R249, PT ;  /* 0x000000f90b0b7233 */ /* 0x000fe40003803000 */
[----:B------:R-:W-:-:S02]  /*1ee70*/  LOP3.LUT R18, R6, 0xffff, RZ, 0xc0, !PT ;  /* 0x0000ffff06127812 */ /* 0x000fc400078ec0ff */
[----:B------:R-:W-:Y:S02]  /*1ee80*/  LOP3.LUT R12, R227, R8, RZ, 0xc0, !PT ;  /* 0x00000008e30c7212 */ /* 0x000fe400078ec0ff */
[----:B------:R-:W-:Y:S02]  /*1ee90*/  LOP3.LUT R8, R17, 0xffff, RZ, 0xc0, !PT ;  /* 0x0000ffff11087812 */ /* 0x000fe400078ec0ff */
[----:B------:R-:W-:Y:S02]  /*1eea0*/  LOP3.LUT R43, R41, R218, R98, 0x96, !PT ;  /* 0x000000da292b7212 */ /* 0x000fe400078e9662 */
[----:B------:R-:W-:Y:S02]  /*1eeb0*/  LOP3.LUT R14, R225, R10, RZ, 0xc0, !PT ;  /* 0x0000000ae10e7212 */ /* 0x000fe400078ec0ff */
[----:B------:R-:W-:Y:S02]  /*1eec0*/  LOP3.LUT R13, R226, R9, RZ, 0xc0, !PT ;  /* 0x00000009e20d7212 */ /* 0x000fe400078ec0ff */
[----:B------:R-:W-:-:S02]  /*1eed0*/  LOP3.LUT R15, R175, R11, RZ, 0xc0, !PT ;  /* 0x0000000baf0f7212 */ /* 0x000fc400078ec0ff */
[----:B------:R-:W-:Y:S02]  /*1eee0*/  SHF.R.U32.HI R10, RZ, 0x8, R18 ;  /* 0x00000008ff0a7819 */ /* 0x000fe40000011612 */
[----:B------:R-:W-:Y:S02]  /*1eef0*/  LOP3.LUT R18, R17, 0xff, RZ, 0xc0, !PT ;  /* 0x000000ff11127812 */ /* 0x000fe400078ec0ff */
[--C-:B------:R-:W-:Y:S02]  /*1ef00*/  SHF.R.U32.HI R9, RZ, 0x10, R17.reuse ;  /* 0x00000010ff097819 */ /* 0x100fe40000011611 */
[----:B------:R-:W-:Y:S01]  /*1ef10*/  SHF.R.U32.HI R11, RZ, 0x8, R8 ;  /* 0x00000008ff0b7819 */ /* 0x000fe20000011608 */
[----:B------:R-:W-:Y:S01]  /*1ef20*/  IMAD.WIDE.U32 R2, R43, -0x2daee0ad, RZ ;  /* 0xd2511f532b027825 */ /* 0x000fe200078e00ff */
[----:B------:R-:W-:Y:S02]  /*1ef30*/  SHF.R.U32.HI R19, RZ, 0x10, R6 ;  /* 0x00000010ff137819 */ /* 0x000fe40000011606 */
[----:B------:R-:W-:-:S02]  /*1ef40*/  SHF.R.U32.HI R17, RZ, 0x18, R17 ;  /* 0x00000018ff117819 */ /* 0x000fc40000011611 */
[----:B------:R-:W-:Y:S02]  /*1ef50*/  LOP3.LUT R8, R9, 0xff, RZ, 0xc0, !PT ;  /* 0x000000ff09087812 */ /* 0x000fe400078ec0ff */
[----:B------:R-:W-:Y:S02]  /*1ef60*/  PRMT R11, R18, 0x5410, R11 ;  /* 0x00005410120b7816 */ /* 0x000fe4000000000b */
[----:B------:R-:W-:Y:S01]  /*1ef70*/  LOP3.LUT R0, R3, R223, R82, 0x96, !PT ;  /* 0x000000df03007212 */ /* 0x000fe200078e9652 */
[C---:B------:R-:W-:Y:S01]  /*1ef80*/  HMMA.16816.F32 R56, R20.reuse, R32, R56 ;  /* 0x000000201438723c */ /* 0x040fe20000001838 */
[----:B------:R-:W-:Y:S02]  /*1ef90*/  SHF.R.U32.HI R40, RZ, 0x18, R6 ;  /* 0x00000018ff287819 */ /* 0x000fe40000011606 */
[----:B------:R-:W-:Y:S02]  /*1efa0*/  LOP3.LUT R19, R19, 0xff, RZ, 0xc0, !PT ;  /* 0x000000ff13137812 */ /* 0x000fe400078ec0ff */
[----:B------:R-:W-:Y:S01]  /*1efb0*/  PRMT R8, R8, 0x5410, R17 ;  /* 0x0000541008087816 */ /* 0x000fe20000000011 */
[----:B------:R-:W-:Y:S01]  /*1efc0*/  HMMA.16816.F32 R44, R20, R34, R44 ;  /* 0x00000022142c723c */ /* 0x000fe2000000182c */
[----:B------:R-:W-:-:S02]  /*1efd0*/  LOP3.LUT R18, R2, 0xffff, RZ, 0xc0, !PT ;  /* 0x0000ffff02127812 */ /* 0x000fc400078ec0ff */
[----:B------:R-:W-:Y:S02]  /*1efe0*/  HSET2.LE.AND R3, R11, R249, PT ;  /* 0x000000f90b037233 */ /* 0x000fe40003803000 */
[----:B------:R-:W-:Y:S01]  /*1eff0*/  LOP3.LUT R41, R6, 0xff, RZ, 0xc0, !PT ;  /* 0x000000ff06297812 */ /* 0x000fe200078ec0ff */
[----:B------:R-:W-:Y:S01]  /*1f000*/  IMAD.WIDE.U32 R6, R42, -0x2daee0ad, RZ ;  /* 0xd2511f532a067825 */ /* 0x000fe200078e00ff */
[----:B------:R-:W-:Y:S02]  /*1f010*/  LOP3.LUT R21, R2, 0xff, RZ, 0xc0, !PT ;  /* 0x000000ff02157812 */ /* 0x000fe400078ec0ff */
[--C-:B------:R-:W-:Y:S02]  /*1f020*/  SHF.R.U32.HI R20, RZ, 0x10, R2.reuse ;  /* 0x00000010ff147819 */ /* 0x100fe40000011602 */
[----:B------:R-:W-:Y:S02]  /*1f030*/  SHF.R.U32.HI R17, RZ, 0x18, R2 ;  /* 0x00000018ff117819 */ /* 0x000fe40000011602 */
[----:B------:R-:W-:-:S02]  /*1f040*/  LOP3.LUT R2, R0, 0xffff, RZ, 0xc0, !PT ;  /* 0x0000ffff00027812 */ /* 0x000fc400078ec0ff */
[----:B------:R-:W-:Y:S02]  /*1f050*/  PRMT R19, R19, 0x5410, R40 ;  /* 0x0000541013137816 */ /* 0x000fe40000000028 */
[----:B------:R-:W-:Y:S01]  /*1f060*/  HSET2.LE.AND R9, R8, R249, PT ;  /* 0x000000f908097233 */ /* 0x000fe20003803000 */
[C---:B---3--:R-:W-:Y:S01]  /*1f070*/  HMMA.16816.F32 R152, R12.reuse, R28, R152 ;  /* 0x0000001c0c98723c */ /* 0x048fe20000001898 */
[----:B------:R-:W-:Y:S02]  /*1f080*/  LOP3.LUT R8, R251, R3, RZ, 0xc0, !PT ;  /* 0x00000003fb087212 */ /* 0x000fe400078ec0ff */
[----:B------:R-:W-:Y:S02]  /*1f090*/  LOP3.LUT R3, R0, 0xff, RZ, 0xc0, !PT ;  /* 0x000000ff00037812 */ /* 0x000fe400078ec0ff */
[----:B------:R-:W-:Y:S01]  /*1f0a0*/  SHF.R.U32.HI R2, RZ, 0x8, R2 ;  /* 0x00000008ff027819 */ /* 0x000fe20000011602 */
[----:B------:R-:W-:Y:S01]  /*1f0b0*/  HMMA.16816.F32 R64, R12, R30, R64 ;  /* 0x0000001e0c40723c */ /* 0x000fe20000001840 */
[----:B------:R-:W-:-:S02]  /*1f0c0*/  LOP3.LUT R16, R7, R223, R94, 0x96, !PT ;  /* 0x000000df07107212 */ /* 0x000fc400078e965e */
[----:B------:R-:W-:-:S03]  /*1f0d0*/  HSET2.LE.AND R11, R19, R249, PT ;  /* 0x000000f9130b7233 */ /* 0x000fc60003803000 */
[----:B-1----:R-:W-:Y:S01]  /*1f0e0*/  HMMA.16816.F32 R60, R12, R24, R60 ;  /* 0x000000180c3c723c */ /* 0x002fe2000000183c */
[----:B------:R-:W-:-:S05]  /*1f0f0*/  SHF.R.U32.HI R19, RZ, 0x18, R6 ;  /* 0x00000018ff137819 */ /* 0x000fca0000011606 */
[----:B------:R-:W-:Y:S01]  /*1f100*/  HMMA.16816.F32 R36, R12, R26, R36 ;  /* 0x0000001a0c24723c */ /* 0x000fe20000001824 */
[----:B------:R-:W-:-:S06]  /*1f110*/  PRMT R10, R41, 0x5410, R10 ;  /* 0x00005410290a7816 */ /* 0x000fcc000000000a */
[----:B------:R-:W-:Y:S02]  /*1f120*/  LOP3.LUT R13, R6, 0xffff, RZ, 0xc0, !PT ;  /* 0x0000ffff060d7812 */ /* 0x000fe400078ec0ff */
[----:B------:R-:W-:Y:S02]  /*1f130*/  SHF.R.U32.HI R12, RZ, 0x8, R18 ;  /* 0x00000008ff0c7819 */ /* 0x000fe40000011612 */
[----:B------:R-:W-:Y:S02]  /*1f140*/  LOP3.LUT R7, R20, 0xff, RZ, 0xc0, !PT ;  /* 0x000000ff14077812 */ /* 0x000fe400078ec0ff */
[----:B------:R-:W-:Y:S02]  /*1f150*/  LOP3.LUT R14, R6, 0xff, RZ, 0xc0, !PT ;  /* 0x000000ff060e7812 */ /* 0x000fe400078ec0ff */
[----:B------:R-:W-:Y:S02]  /*1f160*/  SHF.R.U32.HI R18, RZ, 0x10, R6 ;  /* 0x00000010ff127819 */ /* 0x000fe40000011606 */
[----:B------:R-:W-:-:S02]  /*1f170*/  PRMT R6, R3, 0x5410, R2 ;  /* 0x0000541003067816 */ /* 0x000fc40000000002 */
[----:B------:R-:W-:Y:S02]  /*1f180*/  PRMT R15, R21, 0x5410, R12 ;  /* 0x00005410150f7816 */ /* 0x000fe4000000000c */
[--C-:B------:R-:W-:Y:S01]  /*1f190*/  SHF.R.U32.HI R2, RZ, 0x10, R0.reuse ;  /* 0x00000010ff027819 */ /* 0x100fe20000011600 */
[----:B------:R-:W1:Y:S01]  /*1f1a0*/  LDSM.16.MT88.4 R20, [R188+0x5c00] ;  /* 0x005c0000bc14783b */ /* 0x000e620000004200 */
[----:B------:R-:W-:Y:S02]  /*1f1b0*/  PRMT R12, R7, 0x5410, R17 ;  /* 0x00005410070c7816 */ /* 0x000fe40000000011 */
[----:B------:R-:W-:Y:S02]  /*1f1c0*/  LOP3.LUT R3, R2, 0xff, RZ, 0xc0, !PT ;  /* 0x000000ff02037812 */ /* 0x000fe400078ec0ff */
[----:B------:R-:W-:Y:S02]  /*1f1d0*/  SHF.R.U32.HI R7, RZ, 0x18, R0 ;  /* 0x00000018ff077819 */ /* 0x000fe40000011600 */
[--C-:B------:R-:W-:Y:S01]  /*1f1e0*/  HSET2.LE.AND R2, R6, R249.reuse, PT ;  /* 0x000000f906027233 */ /* 0x100fe20003803000 */
[----:B------:R-:W-:Y:S01]  /*1f1f0*/  IMAD.MOV.U32 R6, RZ, RZ, R172 ;  /* 0x000000ffff067224 */ /* 0x000fe200078e00ac */
[----:B------:R-:W-:-:S02]  /*1f200*/  HSET2.LE.AND R10, R10, R249, PT ;  /* 0x000000f90a0a7233 */ /* 0x000fc40003803000 */
[----:B------:R-:W-:Y:S02]  /*1f210*/  HSET2.LE.AND R0, R12, R249, PT ;  /* 0x000000f90c007233 */ /* 0x000fe40003803000 */
[----:B------:R-:W-:Y:S02]  /*1f220*/  PRMT R3, R3, 0x5410, R7 ;  /* 0x0000541003037816 */ /* 0x000fe40000000007 */
[----:B------:R-:W-:Y:S02]  /*1f230*/  LOP3.LUT R9, R246, R9, RZ, 0xc0, !PT ;  /* 0x00000009f6097212 */ /* 0x000fe400078ec0ff */
[----:B------:R-:W-:Y:S02]  /*1f240*/  LOP3.LUT R10, R243, R10, RZ, 0xc0, !PT ;  /* 0x0000000af30a7212 */ /* 0x000fe400078ec0ff */
[----:B------:R-:W-:Y:S02]  /*1f250*/  LOP3.LUT R11, R240, R11, RZ, 0xc0, !PT ;  /* 0x0000000bf00b7212 */ /* 0x000fe400078ec0ff */
[----:B------:R-:W-:-:S02]  /*1f260*/  SHF.R.U32.HI R13, RZ, 0x8, R13 ;  /* 0x00000008ff0d7819 */ /* 0x000fc4000001160d */
[----:B------:R-:W-:Y:S02]  /*1f270*/  LOP3.LUT R139, R6, R0, RZ, 0xc0, !PT ;  /* 0x00000000068b7212 */ /* 0x000fe400078ec0ff */
[----:B------:R-:W-:Y:S02]  /*1f280*/  LOP3.LUT R6, R16, 0xffff, RZ, 0xc0, !PT ;  /* 0x0000ffff10067812 */ /* 0x000fe400078ec0ff */
[----:B------:R-:W-:Y:S02]  /*1f290*/  SHF.R.U32.HI R7, RZ, 0x10, R16 ;  /* 0x00000010ff077819 */ /* 0x000fe40000011610 */
[----:B------:R-:W-:Y:S02]  /*1f2a0*/  HSET2.LE.AND R0, R3, R249, PT ;  /* 0x000000f903007233 */ /* 0x000fe40003803000 */
[----:B------:R-:W-:Y:S02]  /*1f2b0*/  PRMT R14, R14, 0x5410, R13 ;  /* 0x000054100e0e7816 */ /* 0x000fe4000000000d */
[----:B------:R-:W-:-:S02]  /*1f2c0*/  LOP3.LUT R136, R228, R2, RZ, 0xc0, !PT ;  /* 0x00000002e4887212 */ /* 0x000fc400078ec0ff */
[----:B------:R-:W-:Y:S02]  /*1f2d0*/  LOP3.LUT R13, R16, 0xff, RZ, 0xc0, !PT ;  /* 0x000000ff100d7812 */ /* 0x000fe400078ec0ff */
[----:B------:R-:W-:Y:S02]  /*1f2e0*/  HSET2.LE.AND R2, R15, R249, PT ;  /* 0x000000f90f027233 */ /* 0x000fe40003803000 */
[----:B------:R-:W-:Y:S01]  /*1f2f0*/  SHF.R.U32.HI R6, RZ, 0x8, R6 ;  /* 0x00000008ff067819 */ /* 0x000fe20000011606 */
[C---:B------:R-:W-:Y:S01]  /*1f300*/  HMMA.16816.F32 R164, R8.reuse, R28, R48 ;  /* 0x0000001c08a4723c */ /* 0x040fe20000001830 */
[----:B------:R-:W-:Y:S02]  /*1f310*/  SHF.R.U32.HI R12, RZ, 0x18, R16 ;  /* 0x00000018ff0c7819 */ /* 0x000fe40000011610 */
[----:B------:R-:W-:Y:S02]  /*1f320*/  LOP3.LUT R3, R7, 0xff, RZ, 0xc0, !PT ;  /* 0x000000ff07037812 */ /* 0x000fe400078ec0ff */
[----:B------:R-:W-:Y:S01]  /*1f330*/  LOP3.LUT R137, R229, R0, RZ, 0xc0, !PT ;  /* 0x00000000e5897212 */ /* 0x000fe200078ec0ff */
[----:B------:R-:W-:Y:S01]  /*1f340*/  HMMA.16816.F32 R28, R8, R30, R52 ;  /* 0x0000001e081c723c */ /* 0x000fe20000001834 */
[----:B------:R-:W-:-:S02]  /*1f350*/  PRMT R0, R13, 0x5410, R6 ;  /* 0x000054100d007816 */ /* 0x000fc40000000006 */
[----:B------:R-:W-:-:S03]  /*1f360*/  LOP3.LUT R138, R230, R2, RZ, 0xc0, !PT ;  /* 0x00000002e68a7212 */ /* 0x000fc600078ec0ff */
[----:B------:R-:W-:Y:S01]  /*1f370*/  HMMA.16816.F32 R156, R8, R24, R56 ;  /* 0x00000018089c723c */ /* 0x000fe20000001838 */
[----:B------:R-:W-:Y:S02]  /*1f380*/  LOP3.LUT R6, R18, 0xff, RZ, 0xc0, !PT ;  /* 0x000000ff12067812 */ /* 0x000fe400078ec0ff */
[----:B------:R-:W-:-:S03]  /*1f390*/  PRMT R2, R3, 0x5410, R12 ;  /* 0x0000541003027816 */ /* 0x000fc6000000000c */
[----:B------:R-:W-:Y:S01]  /*1f3a0*/  HMMA.16816.F32 R8, R8, R26, R44 ;  /* 0x0000001a0808723c */ /* 0x000fe2000000182c */
[----:B------:R-:W-:Y:S02]  /*1f3b0*/  PRMT R6, R6, 0x5410, R19 ;  /* 0x0000541006067816 */ /* 0x000fe40000000013 */
[--C-:B------:R-:W-:Y:S02]  /*1f3c0*/  HSET2.LE.AND R2, R2, R249.reuse, PT ;  /* 0x000000f902027233 */ /* 0x100fe40003803000 */
[--C-:B------:R-:W-:Y:S02]  /*1f3d0*/  HSET2.LE.AND R3, R14, R249.reuse, PT ;  /* 0x000000f90e037233 */ /* 0x100fe40003803000 */
[--C-:B------:R-:W-:Y:S02]  /*1f3e0*/  HSET2.LE.AND R0, R0, R249.reuse, PT ;  /* 0x000000f900007233 */ /* 0x100fe40003803000 */
[----:B------:R-:W-:Y:S02]  /*1f3f0*/  HSET2.LE.AND R6, R6, R249, PT ;  /* 0x000000f906067233 */ /* 0x000fe40003803000 */
[----:B------:R-:W-:-:S02]  /*1f400*/  LOP3.LUT R145, R245, R2, RZ, 0xc0, !PT ;  /* 0x00000002f5917212 */ /* 0x000fc400078ec0ff */
[----:B------:R-:W-:Y:S02]  /*1f410*/  IADD3 R2, P0, R4, -0x200, RZ ;  /* 0xfffffe0004027810 */ /* 0x000fe40007f1e0ff */
[----:B------:R-:W-:Y:S02]  /*1f420*/  LOP3.LUT R144, R248, R0, RZ, 0xc0, !PT ;  /* 0x00000000f8907212 */ /* 0x000fe400078ec0ff */
[----:B------:R-:W-:Y:S02]  /*1f430*/  LOP3.LUT R146, R233, R3, RZ, 0xc0, !PT ;  /* 0x00000003e9927212 */ /* 0x000fe400078ec0ff */
[----:B------:R-:W-:Y:S02]  /*1f440*/  LOP3.LUT R147, R239, R6, RZ, 0xc0, !PT ;  /* 0x00000006ef937212 */ /* 0x000fe400078ec0ff */
[----:B------:R-:W-:Y:S01]  /*1f450*/  IADD3.X R0, R5, -0x1, RZ, P0, !PT ;  /* 0xffffffff05007810 */ /* 0x000fe200007fe4ff */
[----:B------:R2:W-:Y:S01]  /*1f460*/  STL [R1+0x68], R2 ;  /* 0x0000680201007387 */ /* 0x0005e20000100800 */
[C---:B------:R-:W-:Y:S03]  /*1f470*/  HMMA.16816.F32 R152, R136.reuse, R160, R152 ;  /* 0x000000a08898723c */ /* 0x040fe60000001898 */
[----:B------:R2:W-:Y:S03]  /*1f480*/  STL [R1+0x54], R0 ;  /* 0x0000540001007387 */ /* 0x0005e60000100800 */
[----:B------:R-:W-:Y:S06]  /*1f490*/  HMMA.16816.F32 R148, R136, R162, R64 ;  /* 0x000000a28894723c */ /* 0x000fec0000001840 */
[C---:B------:R-:W-:Y:S06]  /*1f4a0*/  HMMA.16816.F32 R164, R144.reuse, R160, R164 ;  /* 0x000000a090a4723c */ /* 0x040fec00000018a4 */
[C---:B------:R-:W-:Y:S06]  /*1f4b0*/  HMMA.16816.F32 R160, R144.reuse, R162, R28 ;  /* 0x000000a290a0723c */ /* 0x040fec000000181c */
[C---:B-1----:R-:W-:Y:S06]  /*1f4c0*/  HMMA.16816.F32 R156, R144.reuse, R20, R156 ;  /* 0x00000014909c723c */ /* 0x042fec000000189c */
[----:B------:R-:W-:Y:S06]  /*1f4d0*/  HMMA.16816.F32 R144, R144, R22, R8 ;  /* 0x000000169090723c */ /* 0x000fec0000001808 */
[C---:B------:R-:W-:Y:S06]  /*1f4e0*/  HMMA.16816.F32 R140, R136.reuse, R20, R60 ;  /* 0x00000014888c723c */ /* 0x040fec000000183c */
[----:B------:R-:W-:Y:S07]  /*1f4f0*/  HMMA.16816.F32 R136, R136, R22, R36 ;  /* 0x000000168888723c */ /* 0x000fee0000001824 */
[----:B------:R-:W-:-:S02]  /*1f500*/  IMAD.MOV.U32 R38, RZ, RZ, R244 ;  /* 0x000000ffff267224 */ /* 0x000fc400078e00f4 */
[----:B------:R-:W-:Y:S02]  /*1f510*/  IMAD.MOV.U32 R39, RZ, RZ, R232 ;  /* 0x000000ffff277224 */ /* 0x000fe400078e00e8 */
[----:B------:R-:W-:Y:S02]  /*1f520*/  IMAD.MOV.U32 R36, RZ, RZ, R242 ;  /* 0x000000ffff247224 */ /* 0x000fe400078e00f2 */
[----:B--2---:R-:W-:-:S11]  /*1f530*/  IMAD.MOV.U32 R37, RZ, RZ, R241 ;  /* 0x000000ffff257224 */ /* 0x004fd600078e00f1 */
.L_x_1050:
[----:B------:R-:W2:Y:S04]  /*1f540*/  LDL R2, [R1+0x370] ;  /* 0x0003700001027983 */ /* 0x000ea80000100800 */
[----:B------:R-:W2:Y:S02]  /*1f550*/  LDL R0, [R1+0x50] ;  /* 0x0000500001007983 */ /* 0x000ea40000100800 */
[----:B--2---:R-:W-:-:S13]  /*1f560*/  ISETP.GT.AND P0, PT, R0, R2, PT ;  /* 0x000000020000720c */ /* 0x004fda0003f04270 */
[----:B------:R-:W-:Y:S05]  /*1f570*/  @!P0 BRA `(.L_x_1055) ;  /* 0x000000f000148947 */ /* 0x000fea0003800000 */
[----:B------:R-:W2:Y:S04]  /*1f580*/  LDL.LU R6, [R1+0x290] ;  /* 0x0002900001067983 */ /* 0x000ea80000300800 */
[----:B------:R-:W3:Y:S04]  /*1f590*/  LDL.LU R4, [R1+0x294] ;  /* 0x0002940001047983 */ /* 0x000ee80000300800 */
[----:B------:R-:W4:Y:S04]  /*1f5a0*/  LDL.LU R5, [R1+0x1a8] ;  /* 0x0001a80001057983 */ /* 0x000f280000300800 */
[----:B------:R-:W4:Y:S01]  /*1f5b0*/  LDL.64 R10, [R1+0x110] ;  /* 0x00011000010a7983 */ /* 0x000f220000100a00 */
[----:B-----5:R-:W-:Y:S01]  /*1f5c0*/  ISETP.GE.AND P4, PT, R92, R116, PT ;  /* 0x000000745c00720c */ /* 0x020fe20003f86270 */
[----:B------:R-:W-:Y:S01]  /*1f5d0*/  IMAD.MOV.U32 R133, RZ, RZ, R38 ;  /* 0x000000ffff857224 */ /* 0x000fe200078e0026 */
[----:B------:R-:W-:Y:S01]  /*1f5e0*/  MOV R135, R36 ;  /* 0x0000002400877202 */ /* 0x000fe20000000f00 */
[----:B------:R-:W-:-:S02]  /*1f5f0*/  IMAD.MOV.U32 R132, RZ, RZ, R39 ;  /* 0x000000ffff847224 */ /* 0x000fc400078e0027 */
[----:B------:R-:W-:Y:S01]  /*1f600*/  IMAD.MOV.U32 R134, RZ, RZ, R37 ;  /* 0x000000ffff867224 */ /* 0x000fe200078e0025 */
[----:B--2---:R-:W-:Y:S02]  /*1f610*/  SHF.R.S32.HI R2, RZ, 0x1f, R6 ;  /* 0x0000001fff027819 */ /* 0x004fe40000011406 */
[----:B---3--:R-:W-:Y:S02]  /*1f620*/  SHF.R.S32.HI R0, RZ, 0x1f, R4 ;  /* 0x0000001fff007819 */ /* 0x008fe40000011404 */
[C---:B------:R-:W-:Y:S01]  /*1f630*/  SHF.L.U64.HI R7, R6.reuse, 0x1, R2 ;  /* 0x0000000106077819 */ /* 0x040fe20000010202 */
[----:B----4-:R-:W-:Y:S01]  /*1f640*/  IMAD R3, R5, 0x38, R6 ;  /* 0x0000003805037824 */ /* 0x010fe200078e0206 */
[----:B------:R-:W-:Y:S02]  /*1f650*/  SHF.L.U32 R6, R6, 0x1, RZ ;  /* 0x0000000106067819 */ /* 0x000fe400000006ff */
[C---:B------:R-:W-:Y:S01]  /*1f660*/  SHF.L.U64.HI R2, R4.reuse, 0x1, R0 ;  /* 0x0000000104027819 */ /* 0x040fe20000010200 */
[----:B------:R-:W-:Y:S01]  /*1f670*/  IMAD.SHL.U32 R0, R4, 0x2, RZ ;  /* 0x0000000204007824 */ /* 0x000fe200078e00ff */
[----:B------:R-:W-:Y:S01]  /*1f680*/  STL [R1+0x360], R7 ;  /* 0x0003600701007387 */ /* 0x000fe20000100800 */
[----:B------:R-:W-:-:S02]  /*1f690*/  IMAD R4, R11, 0x60, RZ ;  /* 0x000000600b047824 */ /* 0x000fc400078e02ff */
[----:B------:R-:W-:Y:S01]  /*1f6a0*/  IMAD.WIDE.U32 R8, R10, 0x60, RZ ;  /* 0x000000600a087825 */ /* 0x000fe200078e00ff */
[----:B------:R1:W-:Y:S04]  /*1f6b0*/  STL [R1+0x364], R6 ;  /* 0x0003640601007387 */ /* 0x0003e80000100800 */
[----:B------:R2:W-:Y:S04]  /*1f6c0*/  STL [R1+0x358], R2 ;  /* 0x0003580201007387 */ /* 0x0005e80000100800 */
[----:B------:R3:W-:Y:S01]  /*1f6d0*/  STL [R1+0x35c], R0 ;  /* 0x00035c0001007387 */ /* 0x0007e20000100800 */
[----:B-1----:R-:W-:Y:S01]  /*1f6e0*/  IMAD.WIDE.U32 R6, R5, 0x70, RZ ;  /* 0x0000007005067825 */ /* 0x002fe200078e00ff */
[----:B--2---:R-:W-:-:S04]  /*1f6f0*/  SHF.R.S32.HI R2, RZ, 0x1f, R5 ;  /* 0x0000001fff027819 */ /* 0x004fc80000011405 */
[----:B------:R-:W-:Y:S01]  /*1f700*/  STL.64 [R1+0x340], R6 ;  /* 0x0003400601007387 */ /* 0x000fe20000100a00 */
[C---:B------:R-:W-:Y:S01]  /*1f710*/  SHF.L.U64.HI R5, R10.reuse, 0x6, R11 ;  /* 0x000000060a057819 */ /* 0x040fe2000001020b */
[----:B------:R-:W-:Y:S01]  /*1f720*/  IMAD.SHL.U32 R10, R10, 0x40, RZ ;  /* 0x000000400a0a7824 */ /* 0x000fe200078e00ff */
[----:B---3--:R-:W-:Y:S01]  /*1f730*/  IADD3 R0, R3, 0x1, RZ ;  /* 0x0000000103007810 */ /* 0x008fe20007ffe0ff */
[----:B------:R-:W-:Y:S02]  /*1f740*/  IMAD R2, R2, 0x70, RZ ;  /* 0x0000007002027824 */ /* 0x000fe400078e02ff */
[----:B------:R1:W-:Y:S01]  /*1f750*/  STL [R1+0x3bc], R5 ;  /* 0x0003bc0501007387 */ /* 0x0003e20000100800 */
[----:B------:R-:W-:-:S03]  /*1f760*/  SHF.R.S32.HI R3, RZ, 0x1f, R0 ;  /* 0x0000001fff037819 */ /* 0x000fc60000011400 */
[----:B------:R2:W-:Y:S04]  /*1f770*/  STL.64 [R1+0x3b0], R8 ;  /* 0x0003b00801007387 */ /* 0x0005e80000100a00 */
[----:B------:R2:W-:Y:S01]  /*1f780*/  STL [R1+0x3b8], R10 ;  /* 0x0003b80a01007387 */ /* 0x0005e20000100800 */
[----:B-1----:R-:W-:Y:S02]  /*1f790*/  IADD3 R5, R4, R9, RZ ;  /* 0x0000000904057210 */ /* 0x002fe40007ffe0ff */
[C---:B------:R-:W-:Y:S01]  /*1f7a0*/  SHF.L.U64.HI R4, R0.reuse, 0x1, R3 ;  /* 0x0000000100047819 */ /* 0x040fe20000010203 */
[----:B------:R-:W-:Y:S01]  /*1f7b0*/  IMAD.SHL.U32 R3, R0, 0x2, RZ ;  /* 0x0000000200037824 */ /* 0x000fe200078e00ff */
[----:B------:R-:W-:Y:S01]  /*1f7c0*/  IADD3 R0, R7, R2, RZ ;  /* 0x0000000207007210 */ /* 0x000fe20007ffe0ff */
[----:B------:R2:W-:Y:S04]  /*1f7d0*/  STL [R1+0x354], R5 ;  /* 0x0003540501007387 */ /* 0x0005e80000100800 */
[----:B------:R2:W-:Y:S04]  /*1f7e0*/  STL [R1+0x350], R4 ;  /* 0x0003500401007387 */ /* 0x0005e80000100800 */
[----:B------:R2:W-:Y:S04]  /*1f7f0*/  STL [R1+0x348], R0 ;  /* 0x0003480001007387 */ /* 0x0005e80000100800 */
[----:B------:R2:W-:Y:S02]  /*1f800*/  STL [R1+0x34c], R3 ;  /* 0x00034c0301007387 */ /* 0x0005e40000100800 */
.L_x_1058:
[----:B-12---:R-:W2:Y:S01]  /*1f810*/  LDL R0, [R1+0x50] ;  /* 0x0000500001007983 */ /* 0x006ea20000100800 */
[----:B------:R-:W-:Y:S04]  /*1f820*/  DEPBAR.LE SB0, 0x0 ;  /* 0x000080000000791a */ /* 0x000fe80000000000 */
[----:B------:R-:W3:Y:S01]  /*1f830*/  LDL.64 R18, [R1+0x60] ;  /* 0x0000600001127983 */ /* 0x000ee20000100a00 */
[----:B------:R-:W-:Y:S05]  /*1f840*/  WARPSYNC.ALL ;  /* 0x0000000000007948 */ /* 0x000fea0003800000 */
[----:B------:R-:W4:Y:S01]  /*1f850*/  LDL.64 R6, [R1+0x380] ;  /* 0x0003800001067983 */ /* 0x000f220000100a00 */
[----:B------:R-:W-:Y:S05]  /*1f860*/  BSSY B0, `(.L_x_1056) ;  /* 0x0000335000007945 */ /* 0x000fea0003800000 */
[----:B------:R-:W4:Y:S06]  /*1f870*/  LDL.64 R2, [R1+0x388] ;  /* 0x0003880001027983 */ /* 0x000f2c0000100a00 */
[----:B-----5:R-:W5:Y:S01]  /*1f880*/  LDL.64 R16, [R1+0xb8] ;  /* 0x0000b80001107983 */ /* 0x020f620000100a00 */
[----:B------:R-:W-:Y:S06]  /*1f890*/  BAR.SYNC.DEFER_BLOCKING 0x0 ;  /* 0x0000000000007b1d */ /* 0x000fec0000010000 */
[----:B------:R-:W-:Y:S06]  /*1f8a0*/  @P4 STS.64 [R210+0x4008], RZ ;  /* 0x004008ffd2004388 */ /* 0x000fec0000000a00 */
[----:B------:R-:W-:Y:S04]  /*1f8b0*/  @P4 STS [R210+0x4000], RZ ;  /* 0x004000ffd2004388 */ /* 0x000fe80000000800 */
[----:B------:R-:W-:Y:S01]  /*1f8c0*/  @P4 STS [R210+0x4004], RZ ;  /* 0x004004ffd2004388 */ /* 0x000fe20000000800 */
[----:B------:R-:W1:Y:S01]  /*1f8d0*/  S2R R201, SR_TID.X ;  /* 0x0000000000c97919 */ /* 0x000e620000002100 */
[--C-:B---3--:R-:W-:Y:S01]  /*1f8e0*/  SHF.L.U64.HI R14, R18, 0x6, R19.reuse ;  /* 0x00000006120e7819 */ /* 0x108fe20000010213 */
[----:B--2---:R-:W-:Y:S01]  /*1f8f0*/  VIADD R237, R0, 0xffffffff ;  /* 0xffffffff00ed7836 */ /* 0x004fe20000000000 */
[C---:B------:R-:W-:Y:S01]  /*1f900*/  SHF.L.U64.HI R0, R18.reuse, 0x7, R19 ;  /* 0x0000000712007819 */ /* 0x040fe20000010213 */
[C---:B------:R-:W-:Y:S02]  /*1f910*/  IMAD.SHL.U32 R5, R18.reuse, 0x80, RZ ;  /* 0x0000008012057824 */ /* 0x040fe400078e00ff */
[----:B------:R-:W-:Y:S01]  /*1f920*/  IMAD.WIDE.U32 R12, R18, 0x60, RZ ;  /* 0x00000060120c7825 */ /* 0x000fe200078e00ff */
[----:B------:R-:W-:Y:S03]  /*1f930*/  SHF.R.S32.HI R4, RZ, 0x1f, R237 ;  /* 0x0000001fff047819 */ /* 0x000fe600000114ed */
[----:B------:R-:W-:Y:S02]  /*1f940*/  IMAD R0, R0, R237, RZ ;  /* 0x000000ed00007224 */ /* 0x000fe400078e02ff */
[----:B------:R-:W-:Y:S02]  /*1f950*/  IMAD R9, R19, 0x60, RZ ;  /* 0x0000006013097824 */ /* 0x000fe400078e02ff */
[----:B----4-:R-:W-:Y:S02]  /*1f960*/  IMAD.MOV.U32 R3, RZ, RZ, R7 ;  /* 0x000000ffff037224 */ /* 0x010fe400078e0007 */
[----:B------:R-:W-:Y:S02]  /*1f970*/  IMAD.SHL.U32 R7, R18, 0x40, RZ ;  /* 0x0000004012077824 */ /* 0x000fe400078e00ff */
[-C--:B------:R-:W-:Y:S04]  /*1f980*/  IMAD.WIDE.U32 R2, R237, R5.reuse, R2 ;  /* 0x00000005ed027225 */ /* 0x080fe800078e0002 */
[----:B------:R-:W-:Y:S01]  /*1f990*/  IMAD R0, R4, R5, R0 ;  /* 0x0000000504007224 */ /* 0x000fe200078e0200 */
[----:B------:R-:W-:Y:S01]  /*1f9a0*/  @!P4 LEA R5, P0, R18, R2, 0x5 ;  /* 0x000000021205c211 */ /* 0x000fe200078028ff */
[----:B------:R-:W-:Y:S01]  /*1f9b0*/  IMAD.IADD R9, R9, 0x1, R13 ;  /* 0x0000000109097824 */ /* 0x000fe200078e020d */
[----:B-----5:R-:W-:Y:S01]  /*1f9c0*/  @!P4 LEA R10, P6, R2, R16, 0x1 ;  /* 0x00000010020ac211 */ /* 0x020fe200078c08ff */
[----:B------:R-:W-:Y:S01]  /*1f9d0*/  IMAD.IADD R0, R3, 0x1, R0 ;  /* 0x0000000103007824 */ /* 0x000fe200078e0200 */
[----:B------:R-:W-:Y:S02]  /*1f9e0*/  @!P4 IADD3 R12, P1, R12, R2, RZ ;  /* 0x000000020c0cc210 */ /* 0x000fe40007f3e0ff */
[C---:B------:R-:W-:Y:S02]  /*1f9f0*/  @!P4 LEA R8, P5, R5.reuse, R16, 0x1 ;  /* 0x000000100508c211 */ /* 0x040fe400078a08ff */
[----:B------:R-:W-:Y:S01]  /*1fa00*/  @!P4 LEA.HI.X R13, R18, R0, R19, 0x5, P0 ;  /* 0x00000000120dc211 */ /* 0x000fe200000f2c13 */
[----:B------:R-:W-:Y:S01]  /*1fa10*/  @!P4 IMAD.X R3, R0, 0x1, R9, P1 ;  /* 0x000000010003c824 */ /* 0x000fe200008e0609 */
[-C--:B------:R-:W-:Y:S02]  /*1fa20*/  @!P4 LEA.HI.X R11, R2, R17.reuse, R0, 0x1, P6 ;  /* 0x00000011020bc211 */ /* 0x080fe400030f0c00 */
[-C--:B------:R-:W-:Y:S02]  /*1fa30*/  @!P4 LEA.HI.X R9, R5, R17.reuse, R13, 0x1, P5 ;  /* 0x000000110509c211 */ /* 0x080fe400028f0c0d */
[----:B------:R-:W-:Y:S01]  /*1fa40*/  @!P4 IADD3 R7, P3, R7, R2, RZ ;  /* 0x000000020707c210 */ /* 0x000fe20007f7e0ff */
[----:B------:R-:W-:Y:S01]  /*1fa50*/  @!PT LDS RZ, [RZ] ;  /* 0x00000000fffff984 */ /* 0x000fe20000000800 */
[----:B------:R-:W-:Y:S01]  /*1fa60*/  @!PT LDS RZ, [RZ] ;  /* 0x00000000fffff984 */ /* 0x000fe20000000800 */
[----:B------:R-:W-:Y:S01]  /*1fa70*/  @!PT LDS RZ, [RZ] ;  /* 0x00000000fffff984 */ /* 0x000fe20000000800 */
[----:B------:R-:W-:Y:S01]  /*1fa80*/  @!P4 LDGSTS.E.BYPASS.LTC128B.128 [R210+0x4000], desc[UR4][R10.64] ;  /* 0x040000000ad2cfae */ /* 0x000fe2000b901d44 */
[-C--:B------:R-:W-:Y:S02]  /*1fa90*/  @!P4 LEA R4, P0, R12, R16.reuse, 0x1 ;  /* 0x000000100c04c211 */ /* 0x080fe400078008ff */
[----:B------:R-:W-:Y:S01]  /*1faa0*/  @!P4 LEA R6, P2, R7, R16, 0x1 ;  /* 0x000000100706c211 */ /* 0x000fe200078408ff */
[----:B------:R-:W-:Y:S01]  /*1fab0*/  @!P4 IMAD.X R14, R0, 0x1, R14, P3 ;  /* 0x00000001000ec824 */ /* 0x000fe200018e060e */
[-C--:B------:R-:W-:Y:S01]  /*1fac0*/  @!P4 LEA.HI.X R5, R12, R17.reuse, R3, 0x1, P0 ;  /* 0x000000110c05c211 */ /* 0x080fe200000f0c03 */
[----:B-1----:R-:W-:Y:S02]  /*1fad0*/  IMAD.SHL.U32 R0, R201, 0x2, RZ ;  /* 0x00000002c9007824 */ /* 0x002fe400078e00ff */
[----:B------:R-:W-:Y:S01]  /*1fae0*/  @P4 STS.128 [R210+0x4800], RZ ;  /* 0x004800ffd2004388 */ /* 0x000fe20000000c00 */
[----:B------:R-:W-:Y:S02]  /*1faf0*/  @!P4 LEA.HI.X R7, R7, R17, R14, 0x1, P2 ;  /* 0x000000110707c211 */ /* 0x000fe400010f0c0e */
[----:B------:R-:W-:Y:S05]  /*1fb00*/  LOP3.LUT R0, R0, 0x6, RZ, 0xc0, !PT ;  /* 0x0000000600007812 */ /* 0x000fea00078ec0ff */
[----:B------:R-:W-:Y:S01]  /*1fb10*/  @!PT LDS RZ, [RZ] ;  /* 0x00000000fffff984 */ /* 0x000fe20000000800 */
[----:B------:R-:W-:Y:S01]  /*1fb20*/  @!PT LDS RZ, [RZ] ;  /* 0x00000000fffff984 */ /* 0x000fe20000000800 */
[----:B------:R-:W-:Y:S01]  /*1fb30*/  @!PT LDS RZ, [RZ] ;  /* 0x00000000fffff984 */ /* 0x000fe20000000800 */
[----:B------:R-:W-:Y:S01]  /*1fb40*/  @!P4 LDGSTS.E.BYPASS.LTC128B.128 [R210+0x4800], desc[UR4][R8.64] ;  /* 0x0480000008d2cfae */ /* 0x000fe2000b901d44 */
[----:B------:R-:W-:Y:S04]  /*1fb50*/  IMAD R201, R237, 0x80, R0 ;  /* 0x00000080edc97824 */ /* 0x000fe800078e0200 */
[C---:B------:R-:W-:Y:S01]  /*1fb60*/  VIADD R0, R201.reuse, 0x1 ;  /* 0x00000001c9007836 */ /* 0x040fe20000000000 */
[CC--:B------:R-:W-:Y:S01]  /*1fb70*/  ISETP.GE.AND P6, PT, R201.reuse, R205.reuse, PT ;  /* 0x000000cdc900720c */ /* 0x0c0fe20003fc6270 */
[C---:B------:R-:W-:Y:S01]  /*1fb80*/  VIADD R2, R201.reuse, 0x9 ;  /* 0x00000009c9027836 */ /* 0x040fe20000000000 */
[CC--:B------:R-:W-:Y:S01]  /*1fb90*/  ISETP.GE.AND P3, PT, R201.reuse, R204.reuse, PT ;  /* 0x000000ccc900720c */ /* 0x0c0fe20003f66270 */
[----:B------:R-:W-:Y:S01]  /*1fba0*/  @P4 STS.128 [R210+0x5000], RZ ;  /* 0x005000ffd2004388 */ /* 0x000fe20000000c00 */
[C---:B------:R-:W-:Y:S02]  /*1fbb0*/  ISETP.GE.AND P5, PT, R0.reuse, R205, PT ;  /* 0x000000cd0000720c */ /* 0x040fe40003fa6270 */
[C---:B------:R-:W-:Y:S02]  /*1fbc0*/  ISETP.GE.AND P2, PT, R0.reuse, R204, PT ;  /* 0x000000cc0000720c */ /* 0x040fe40003f46270 */
[C---:B------:R-:W-:Y:S02]  /*1fbd0*/  ISETP.GE.OR P5, PT, R0.reuse, R209, !P5 ;  /* 0x000000d10000720c */ /* 0x040fe40006fa6670 */
[C---:B------:R-:W-:Y:S01]  /*1fbe0*/  ISETP.GE.AND P1, PT, R0.reuse, R203, PT ;  /* 0x000000cb0000720c */ /* 0x040fe20003f26270 */
[----:B------:R-:W-:Y:S01]  /*1fbf0*/  @!PT LDS RZ, [RZ] ;  /* 0x00000000fffff984 */ /* 0x000fe20000000800 */
[----:B------:R-:W-:Y:S01]  /*1fc00*/  @!PT LDS RZ, [RZ] ;  /* 0x00000000fffff984 */ /* 0x000fe20000000800 */
[----:B------:R-:W-:Y:S01]  /*1fc10*/  @!PT LDS RZ, [RZ] ;  /* 0x00000000fffff984 */ /* 0x000fe20000000800 */
[----:B------:R-:W-:Y:S01]  /*1fc20*/  @!P4 LDGSTS.E.BYPASS.LTC128B.128 [R210+0x5000], desc[UR4][R6.64] ;  /* 0x0500000006d2cfae */ /* 0x000fe2000b901d44 */
[C---:B------:R-:W-:Y:S02]  /*1fc30*/  ISETP.GE.AND P0, PT, R0.reuse, R202, PT ;  /* 0x000000ca0000720c */ /* 0x040fe40003f06270 */
[C---:B------:R-:W-:Y:S02]  /*1fc40*/  ISETP.GE.OR P2, PT, R0.reuse, R208, !P2 ;  /* 0x000000d00000720c */ /* 0x040fe40005746670 */
[C---:B------:R-:W-:Y:S02]  /*1fc50*/  ISETP.GE.OR P1, PT, R0.reuse, R207, !P1 ;  /* 0x000000cf0000720c */ /* 0x040fe40004f26670 */
[----:B------:R-:W-:Y:S01]  /*1fc60*/  ISETP.GE.OR P0, PT, R0, R206, !P0 ;  /* 0x000000ce0000720c */ /* 0x000fe20004706670 */
[----:B------:R-:W-:Y:S01]  /*1fc70*/  @P4 STS.128 [R210+0x5800], RZ ;  /* 0x005800ffd2004388 */ /* 0x000fe20000000c00 */
[C---:B------:R-:W-:Y:S01]  /*1fc80*/  ISETP.GE.OR P6, PT, R201.reuse, R209, !P6 ;  /* 0x000000d1c900720c */ /* 0x040fe200077c6670 */
[C---:B------:R-:W-:Y:S01]  /*1fc90*/  VIADD R0, R201.reuse, 0x8 ;  /* 0x00000008c9007836 */ /* 0x040fe20000000000 */
[----:B------:R-:W-:Y:S05]  /*1fca0*/  ISETP.GE.OR P3, PT, R201, R208, !P3 ;  /* 0x000000d0c900720c */ /* 0x000fea0005f66670 */
        /* <DEDUP_REMOVED lines=60> */
[----:B------:R-:W-:Y:S01]  /*20070*/  ISETP.GE.AND P0, PT, R2, R202, PT ;  /* 0x000000ca0200720c */ /* 0x000fe20003f06270 */
[-C--:B-1----:R-:W-:Y:S03]  /*20080*/  HMMA.16816.F32 R20, R176, R172.reuse, R20 ;  /* 0x000000acb014723c */ /* 0x082fe60000001814 */
[----:B------:R-:W-:Y:S02]  /*20090*/  FSEL R224, R10, -INF , !P5 ;  /* 0xff8000000ae07808 */ /* 0x000fe40006800000 */
[----:B------:R-:W-:Y:S01]  /*200a0*/  ISETP.GE.OR P0, PT, R2, R206, !P0 ;  /* 0x000000ce0200720c */ /* 0x000fe20004706670 */
[C---:B------:R-:W-:Y:S04]  /*200b0*/  HMMA.16816.F32 R24, R184.reuse, R172, R24 ;  /* 0x000000acb818723c */ /* 0x040fe80000001818 */
[C---:B------:R-:W-:Y:S02]  /*200c0*/  ISETP.GE.AND P5, PT, R0.reuse, R204, PT ;  /* 0x000000cc0000720c */ /* 0x040fe40003fa6270 */
[----:B------:R-:W-:Y:S01]  /*200d0*/  FSEL R15, R15, -INF , !P0 ;  /* 0xff8000000f0f7808 */ /* 0x000fe20004000000 */
[----:B------:R-:W-:Y:S01]  /*200e0*/  IMAD.MOV.U32 R173, RZ, RZ, R3 ;  /* 0x000000ffffad7224 */ /* 0x000fe200078e0003 */
[----:B------:R-:W-:Y:S01]  /*200f0*/  ISETP.GE.OR P5, PT, R0, R208, !P5 ;  /* 0x000000d00000720c */ /* 0x000fe20006fa6670 */
[-C--:B------:R-:W-:Y:S03]  /*20100*/  HMMA.16816.F32 R28, R184, R174.reuse, R28 ;  /* 0x000000aeb81c723c */ /* 0x080fe6000000181c */
[----:B------:R-:W-:Y:S01]  /*20110*/  FSEL R4, R18, -INF , !P5 ;  /* 0xff80000012047808 */ /* 0x000fe20006800000 */
[----:B------:R-:W-:Y:S01]  /*20120*/  IMAD.MOV.U32 R18, RZ, RZ, R224 ;  /* 0x000000ffff127224 */ /* 0x000fe200078e00e0 */
[----:B------:R-:W-:Y:S01]  /*20130*/  FSEL R212, R6, -INF , !P3 ;  /* 0xff80000006d47808 */ /* 0x000fe20005800000 */
[C---:B------:R-:W-:Y:S02]  /*20140*/  HMMA.16816.F32 R32, R176.reuse, R174, R32 ;  /* 0x000000aeb020723c */ /* 0x040fe40000001820 */
[----:B------:R-:W-:Y:S02]  /*20150*/  STL [R1+0xc], R4 ;  /* 0x00000c0401007387 */ /* 0x000fe40000100800 */
[CC--:B------:R-:W-:Y:S02]  /*20160*/  ISETP.GE.AND P3, PT, R0.reuse, R203.reuse, PT ;  /* 0x000000cb0000720c */ /* 0x0c0fe40003f66270 */
[----:B------:R-:W-:Y:S01]  /*20170*/  FSEL R225, R7, -INF , !P2 ;  /* 0xff80000007e17808 */ /* 0x000fe20005000000 */
[----:B------:R-:W2:Y:S01]  /*20180*/  LDL R3, [R1+0x33c] ;  /* 0x00033c0001037983 */ /* 0x000ea20000100800 */
[C---:B------:R-:W-:Y:S02]  /*20190*/  ISETP.GE.AND P2, PT, R0.reuse, R202, PT ;  /* 0x000000ca0000720c */ /* 0x040fe40003f46270 */
[C---:B------:R-:W-:Y:S01]  /*201a0*/  ISETP.GE.AND P6, PT, R201.reuse, R203, PT ;  /* 0x000000cbc900720c */ /* 0x040fe20003fc6270 */
[----:B------:R-:W1:Y:S01]  /*201b0*/  LDSM.16.M88.4 R4, [R197] ;  /* 0x00000000c504783b */ /* 0x000e620000000200 */
[CC--:B------:R-:W-:Y:S02]  /*201c0*/  ISETP.GE.OR P3, PT, R0.reuse, R207.reuse, !P3 ;  /* 0x000000cf0000720c */ /* 0x0c0fe40005f66670 */
[----:B------:R-:W-:Y:S02]  /*201d0*/  ISETP.GE.OR P6, PT, R201, R207, !P6 ;  /* 0x000000cfc900720c */ /* 0x000fe400077c6670 */
[----:B------:R-:W-:Y:S02]  /*201e0*/  ISETP.GE.OR P2, PT, R0, R206, !P2 ;  /* 0x000000ce0000720c */ /* 0x000fe40005746670 */
[----:B------:R-:W-:Y:S01]  /*201f0*/  FSEL R180, R8, -INF , !P6 ;  /* 0xff80000008b47808 */ /* 0x000fe20007000000 */
[----:B------:R-:W3:Y:S01]  /*20200*/  LDL.64 R174, [R1+0x108] ;  /* 0x0001080001ae7983 */ /* 0x000ee20000100a00 */
[----:B------:R-:W-:Y:S02]  /*20210*/  FSEL R182, R12, -INF , !P3 ;  /* 0xff8000000cb67808 */ /* 0x000fe40005800000 */
[----:B------:R-:W-:Y:S02]  /*20220*/  FSEL R183, R9, -INF , !P1 ;  /* 0xff80000009b77808 */ /* 0x000fe40004800000 */
[----:B------:R-:W-:Y:S01]  /*20230*/  FSEL R12, R14, -INF , !P2 ;  /* 0xff8000000e0c7808 */ /* 0x000fe20005000000 */
[----:B------:R-:W4:Y:S01]  /*20240*/  LDSM.16.M88.4 R8, [R196] ;  /* 0x00000000c408783b */ /* 0x000f220000000200 */
[C---:B------:R-:W-:Y:S02]  /*20250*/  ISETP.GE.AND P1, PT, R2.reuse, R203, PT ;  /* 0x000000cb0200720c */ /* 0x040fe40003f26270 */
[CC--:B------:R-:W-:Y:S02]  /*20260*/  ISETP.GE.AND P3, PT, R2.reuse, R205.reuse, PT ;  /* 0x000000cd0200720c */ /* 0x0c0fe40003f66270 */
[----:B------:R-:W-:Y:S02]  /*20270*/  ISETP.GE.AND P2, PT, R2, R204, PT ;  /* 0x000000cc0200720c */ /* 0x000fe40003f46270 */
[----:B------:R-:W-:Y:S02]  /*20280*/  ISETP.GE.AND P6, PT, R0, R205, PT ;  /* 0x000000cd0000720c */ /* 0x000fe40003fc6270 */
[C---:B------:R-:W-:Y:S02]  /*20290*/  ISETP.GE.OR P1, PT, R2.reuse, R207, !P1 ;  /* 0x000000cf0200720c */ /* 0x040fe40004f26670 */
[CC--:B------:R-:W-:Y:S02]  /*202a0*/  ISETP.GE.OR P3, PT, R2.reuse, R209.reuse, !P3 ;  /* 0x000000d10200720c */ /* 0x0c0fe40005f66670 */
[----:B------:R-:W-:Y:S01]  /*202b0*/  ISETP.GE.OR P2, PT, R2, R208, !P2 ;  /* 0x000000d00200720c */ /* 0x000fe20005746670 */
[C---:B------:R-:W-:Y:S01]  /*202c0*/  VIADD R2, R201.reuse, 0x10 ;  /* 0x00000010c9027836 */ /* 0x040fe20000000000 */
[----:B------:R-:W-:Y:S01]  /*202d0*/  ISETP.GE.OR P6, PT, R0, R209, !P6 ;  /* 0x000000d10000720c */ /* 0x000fe200077c6670 */
[----:B------:R-:W-:Y:S01]  /*202e0*/  VIADD R0, R201, 0x11 ;  /* 0x00000011c9007836 */ /* 0x000fe20000000000 */
[----:B------:R-:W-:Y:S02]  /*202f0*/  FSEL R226, R13, -INF , !P1 ;  /* 0xff8000000de27808 */ /* 0x000fe40004800000 */
[----:B------:R-:W-:Y:S02]  /*20300*/  FSEL R252, R16, -INF , !P6 ;  /* 0xff80000010fc7808 */ /* 0x000fe40007000000 */
[C---:B------:R-:W-:Y:S02]  /*20310*/  ISETP.GE.AND P1, PT, R2.reuse, R205, PT ;  /* 0x000000cd0200720c */ /* 0x040fe40003f26270 */
[C---:B------:R-:W-:Y:S02]  /*20320*/  ISETP.GE.AND P0, PT, R2.reuse, R204, PT ;  /* 0x000000cc0200720c */ /* 0x040fe40003f06270 */
[C---:B------:R-:W-:Y:S01]  /*20330*/  ISETP.GE.AND P6, PT, R2.reuse, R203, PT ;  /* 0x000000cb0200720c */ /* 0x040fe20003fc6270 */
[-C--:B-1----:R-:W-:Y:S03]  /*20340*/  HMMA.16816.F32 R36, R176, R4.reuse, R36 ;  /* 0x00000004b024723c */ /* 0x082fe60000001824 */
[----:B------:R-:W-:Y:S02]  /*20350*/  ISETP.GE.AND P5, PT, R2, R202, PT ;  /* 0x000000ca0200720c */ /* 0x000fe40003fa6270 */
[----:B------:R-:W-:Y:S01]  /*20360*/  FSEL R248, R17, -INF , !P3 ;  /* 0xff80000011f87808 */ /* 0x000fe20005800000 */
[C---:B------:R-:W-:Y:S04]  /*20370*/  HMMA.16816.F32 R40, R184.reuse, R4, R40 ;  /* 0x00000004b828723c */ /* 0x040fe80000001828 */
[C---:B------:R-:W-:Y:S01]  /*20380*/  ISETP.GE.AND P3, PT, R0.reuse, R205, PT ;  /* 0x000000cd0000720c */ /* 0x040fe20003f66270 */
[----:B------:R-:W-:Y:S01]  /*20390*/  IMAD.MOV.U32 R17, RZ, RZ, R225 ;  /* 0x000000ffff117224 */ /* 0x000fe200078e00e1 */
[----:B------:R-:W-:Y:S01]  /*203a0*/  FSEL R19, R19, -INF , !P2 ;  /* 0xff80000013137808 */ /* 0x000fe20005000000 */
[-C--:B------:R-:W-:Y:S03]  /*203b0*/  HMMA.16816.F32 R44, R184, R6.reuse, R44 ;  /* 0x00000006b82c723c */ /* 0x080fe6000000182c */
[----:B------:R-:W-:Y:S02]  /*203c0*/  ISETP.GE.AND P2, PT, R0, R204, PT ;  /* 0x000000cc0000720c */ /* 0x000fe40003f46270 */
[C---:B------:R-:W-:Y:S01]  /*203d0*/  ISETP.GE.OR P1, PT, R2.reuse, R209, !P1 ;  /* 0x000000d10200720c */ /* 0x040fe20004f26670 */
[C---:B------:R-:W-:Y:S01]  /*203e0*/  HMMA.16816.F32 R48, R176.reuse, R6, R48 ;  /* 0x00000006b030723c */ /* 0x040fe20000001830 */
[----:B------:R-:W1:Y:S03]  /*203f0*/  LDSM.16.M88.4 R4, [R195] ;  /* 0x00000000c304783b */ /* 0x000e660000000200 */
[C---:B------:R-:W-:Y:S02]  /*20400*/  ISETP.GE.OR P0, PT, R2.reuse, R208, !P0 ;  /* 0x000000d00200720c */ /* 0x040fe40004706670 */
[C---:B------:R-:W-:Y:S01]  /*20410*/  ISETP.GE.OR P6, PT, R2.reuse, R207, !P6 ;  /* 0x000000cf0200720c */ /* 0x040fe200077c6670 */
[-C--:B----4-:R-:W-:Y:S03]  /*20420*/  HMMA.16816.F32 R52, R176, R8.reuse, R52 ;  /* 0x00000008b034723c */ /* 0x090fe60000001834 */
[----:B------:R-:W-:Y:S01]  /*20430*/  ISETP.GE.OR P5, PT, R2, R206, !P5 ;  /* 0x000000ce0200720c */ /* 0x000fe20006fa6670 */
[----:B------:R-:W-:Y:S01]  /*20440*/  VIADD R2, R201, 0x18 ;  /* 0x00000018c9027836 */ /* 0x000fe20000000000 */
[C---:B------:R-:W-:Y:S01]  /*20450*/  ISETP.GE.OR P3, PT, R0.reuse, R209, !P3 ;  /* 0x000000d10000720c */ /* 0x040fe20005f66670 */
[C---:B------:R-:W-:Y:S04]  /*20460*/  HMMA.16816.F32 R56, R184.reuse, R8, R56 ;  /* 0x00000008b838723c */ /* 0x040fe80000001838 */
[----:B------:R-:W-:Y:S02]  /*20470*/  ISETP.GE.OR P2, PT, R0, R208, !P2 ;  /* 0x000000d00000720c */ /* 0x000fe40005746670 */
[----:B------:R-:W-:Y:S01]  /*20480*/  FSEL R247, R20, -INF , !P1 ;  /* 0xff80000014f77808 */ /* 0x000fe20004800000 */
[-C--:B------:R-:W-:Y:S03]  /*20490*/  HMMA.16816.F32 R60, R184, R10.reuse, R60 ;  /* 0x0000000ab83c723c */ /* 0x080fe6000000183c */
[-C--:B------:R-:W-:Y:S01]  /*204a0*/  ISETP.GE.AND P1, PT, R0, R203.reuse, PT ;  /* 0x000000cb0000720c */ /* 0x080fe20003f26270 */
[----:B------:R-:W-:Y:S01]  /*204b0*/  IMAD.MOV.U32 R20, RZ, RZ, R226 ;  /* 0x000000ffff147224 */ /* 0x000fe200078e00e2 */
[----:B------:R-:W-:Y:S01]  /*204c0*/  FSEL R22, R22, -INF , !P0 ;  /* 0xff80000016167808 */ /* 0x000fe20004000000 */
[C---:B------:R-:W-:Y:S01]  /*204d0*/  HMMA.16816.F32 R64, R176.reuse, R10, R64 ;  /* 0x0000000ab040723c */ /* 0x040fe20000001840 */
[----:B------:R-:W4:Y:S03]  /*204e0*/  LDSM.16.M88.4 R8, [R194] ;  /* 0x00000000c208783b */ /* 0x000f260000000200 */
[-C--:B------:R-:W-:Y:S02]  /*204f0*/  ISETP.GE.AND P0, PT, R0, R202.reuse, PT ;  /* 0x000000ca0000720c */ /* 0x080fe40003f06270 */
[----:B------:R-:W-:Y:S02]  /*20500*/  FSEL R243, R21, -INF , !P3 ;  /* 0xff80000015f37808 */ /* 0x000fe40005800000 */
[----:B------:R-:W-:Y:S02]  /*20510*/  FSEL R251, R23, -INF , !P2 ;  /* 0xff80000017fb7808 */ /* 0x000fe40005000000 */
[C---:B------:R-:W-:Y:S01]  /*20520*/  ISETP.GE.AND P3, PT, R2.reuse, R203, PT ;  /* 0x000000cb0200720c */ /* 0x040fe20003f66270 */
[----:B------:R-:W5:Y:S01]  /*20530*/  LDL R23, [R1+0x3a0] ;  /* 0x0003a00001177983 */ /* 0x000f620000100800 */
[----:B------:R-:W-:Y:S02]  /*20540*/  ISETP.GE.AND P2, PT, R2, R202, PT ;  /* 0x000000ca0200720c */ /* 0x000fe40003f46270 */
[CC--:B------:R-:W-:Y:S01]  /*20550*/  ISETP.GE.OR P1, PT, R0.reuse, R207.reuse, !P1 ;  /* 0x000000cf0000720c */ /* 0x0c0fe20004f26670 */
[-C--:B-1----:R-:W-:Y:S03]  /*20560*/  HMMA.16816.F32 R68, R176, R4.reuse, R68 ;  /* 0x00000004b044723c */ /* 0x082fe60000001844 */
[-C--:B------:R-:W-:Y:S01]  /*20570*/  ISETP.GE.OR P0, PT, R0, R206.reuse, !P0 ;  /* 0x000000ce0000720c */ /* 0x080fe20004706670 */
[----:B------:R-:W-:Y:S01]  /*20580*/  VIADD R0, R201, 0x19 ;  /* 0x00000019c9007836 */ /* 0x000fe20000000000 */
[C---:B------:R-:W-:Y:S01]  /*20590*/  ISETP.GE.OR P3, PT, R2.reuse, R207, !P3 ;  /* 0x000000cf0200720c */ /* 0x040fe20005f66670 */
[C---:B------:R-:W-:Y:S04]  /*205a0*/  HMMA.16816.F32 R72, R184.reuse, R4, R72 ;  /* 0x00000004b848723c */ /* 0x040fe80000001848 */
[----:B------:R-:W-:Y:S02]  /*205b0*/  ISETP.GE.OR P2, PT, R2, R206, !P2 ;  /* 0x000000ce0200720c */ /* 0x000fe40005746670 */
[----:B------:R-:W-:Y:S01]  /*205c0*/  FSEL R250, R25, -INF , !P1 ;  /* 0xff80000019fa7808 */ /* 0x000fe20004800000 */
[-C--:B------:R-:W-:Y:S03]  /*205d0*/  HMMA.16816.F32 R76, R184, R6.reuse, R76 ;  /* 0x00000006b84c723c */ /* 0x080fe6000000184c */
[C---:B------:R-:W-:Y:S02]  /*205e0*/  ISETP.GE.AND P1, PT, R0.reuse, R203, PT ;  /* 0x000000cb0000720c */ /* 0x040fe40003f26270 */
[----:B------:R-:W-:Y:S01]  /*205f0*/  FSEL R14, R27, -INF , !P0 ;  /* 0xff8000001b0e7808 */ /* 0x000fe20004000000 */
[C---:B------:R-:W-:Y:S01]  /*20600*/  HMMA.16816.F32 R80, R176.reuse, R6, R80 ;  /* 0x00000006b050723c */ /* 0x040fe20000001850 */
[----:B------:R-:W1:Y:S03]  /*20610*/  LDSM.16.M88.4 R4, [R193] ;  /* 0x00000000c104783b */ /* 0x000e660000000200 */
[----:B------:R-:W-:Y:S02]  /*20620*/  ISETP.GE.AND P0, PT, R0, R202, PT ;  /* 0x000000ca0000720c */ /* 0x000fe40003f06270 */
[----:B------:R-:W-:Y:S01]  /*20630*/  FSEL R249, R28, -INF , !P3 ;  /* 0xff8000001cf97808 */ /* 0x000fe20005800000 */
[-C--:B----4-:R-:W-:Y:S03]  /*20640*/  HMMA.16816.F32 R84, R176, R8.reuse, R84 ;  /* 0x00000008b054723c */ /* 0x090fe60000001854 */
[----:B------:R-:W-:Y:S02]  /*20650*/  ISETP.GE.AND P3, PT, R0, R205, PT ;  /* 0x000000cd0000720c */ /* 0x000fe40003f66270 */
[----:B------:R-:W-:Y:S01]  /*20660*/  FSEL R172, R30, -INF , !P2 ;  /* 0xff8000001eac7808 */ /* 0x000fe20005000000 */
[C---:B------:R-:W-:Y:S04]  /*20670*/  HMMA.16816.F32 R88, R184.reuse, R8, R88 ;  /* 0x00000008b858723c */ /* 0x040fe80000001858 */
[C---:B------:R-:W-:Y:S02]  /*20680*/  ISETP.GE.AND P2, PT, R0.reuse, R204, PT ;  /* 0x000000cc0000720c */ /* 0x040fe40003f46270 */
[C---:B------:R-:W-:Y:S01]  /*20690*/  ISETP.GE.OR P1, PT, R0.reuse, R207, !P1 ;  /* 0x000000cf0000720c */ /* 0x040fe20004f26670 */
[-C--:B------:R-:W-:Y:S03]  /*206a0*/  HMMA.16816.F32 R92, R184, R10.reuse, R92 ;  /* 0x0000000ab85c723c */ /* 0x080fe6000000185c */
[C---:B------:R-:W-:Y:S02]  /*206b0*/  ISETP.GE.OR P0, PT, R0.reuse, R206, !P0 ;  /* 0x000000ce0000720c */ /* 0x040fe40004706670 */
[C---:B------:R-:W-:Y:S01]  /*206c0*/  ISETP.GE.OR P3, PT, R0.reuse, R209, !P3 ;  /* 0x000000d10000720c */ /* 0x040fe20005f66670 */
[C---:B------:R-:W-:Y:S01]  /*206d0*/  HMMA.16816.F32 R96, R176.reuse, R10, R96 ;  /* 0x0000000ab060723c */ /* 0x040fe20000001860 */
[----:B------:R-:W4:Y:S01]  /*206e0*/  LDSM.16.M88.4 R8, [R192] ;  /* 0x00000000c008783b */ /* 0x000f220000000200 */
[----:B------:R-:W-:Y:S04]  /*206f0*/  DEPBAR.LE SB0, 0x0 ;  /* 0x000080000000791a */ /* 0x000fe80000000000 */
[----:B------:R-:W-:Y:S01]  /*20700*/  ISETP.GE.OR P2, PT, R0, R208, !P2 ;  /* 0x000000d00000720c */ /* 0x000fe20005746670 */
[----:B------:R-:W-:Y:S01]  /*20710*/  VIADD R0, R201, 0x21 ;  /* 0x00000021c9007836 */ /* 0x000fe20000000000 */
[----:B------:R-:W-:Y:S01]  /*20720*/  FSEL R232, R33, -INF , !P3 ;  /* 0xff80000021e87808 */ /* 0x000fe20005800000 */
[----:B------:R-:W-:Y:S02]  /*20730*/  BAR.SYNC.DEFER_BLOCKING 0x0 ;  /* 0x0000000000007b1d */ /* 0x000fe40000010000 */
[----:B------:R-:W-:Y:S02]  /*20740*/  FSEL R21, R24, -INF , !P6 ;  /* 0xff80000018157808 */ /* 0x000fe40007000000 */
[-C--:B------:R-:W-:Y:S02]  /*20750*/  ISETP.GE.AND P3, PT, R0, R205.reuse, PT ;  /* 0x000000cd0000720c */ /* 0x080fe40003f66270 */
[----:B------:R-:W-:Y:S01]  /*20760*/  FSEL R13, R26, -INF , !P5 ;  /* 0xff8000001a0d7808 */ /* 0x000fe20006800000 */
[-C--:B-1----:R-:W-:Y:S05]  /*20770*/  HMMA.16816.F32 R100, R176, R4.reuse, R100 ;  /* 0x00000004b064723c */ /* 0x082fea0000001864 */
[C---:B------:R-:W-:Y:S01]  /*20780*/  ISETP.GE.AND P6, PT, R2.reuse, R205, PT ;  /* 0x000000cd0200720c */ /* 0x040fe20003fc6270 */
[C---:B------:R-:W-:Y:S04]  /*20790*/  HMMA.16816.F32 R104, R184.reuse, R4, R104 ;  /* 0x00000004b868723c */ /* 0x040fe80000001868 */
[----:B------:R-:W-:Y:S02]  /*207a0*/  ISETP.GE.AND P5, PT, R2, R204, PT ;  /* 0x000000cc0200720c */ /* 0x000fe40003fa6270 */
[-C--:B------:R-:W-:Y:S01]  /*207b0*/  ISETP.GE.OR P3, PT, R0, R209.reuse, !P3 ;  /* 0x000000d10000720c */ /* 0x080fe20005f66670 */
[-C--:B------:R-:W-:Y:S03]  /*207c0*/  HMMA.16816.F32 R108, R184, R6.reuse, R108 ;  /* 0x00000006b86c723c */ /* 0x080fe6000000186c */
[C---:B------:R-:W-:Y:S01]  /*207d0*/  ISETP.GE.OR P6, PT, R2.reuse, R209, !P6 ;  /* 0x000000d10200720c */ /* 0x040fe200077c6670 */
[----:B------:R-:W5:Y:S01]  /*207e0*/  LDL R5, [R1+0x368] ;  /* 0x0003680001057983 */ /* 0x000f620000100800 */
[----:B------:R-:W-:Y:S01]  /*207f0*/  ISETP.GE.OR P5, PT, R2, R208, !P5 ;  /* 0x000000d00200720c */ /* 0x000fe20006fa6670 */
[----:B------:R-:W-:Y:S01]  /*20800*/  VIADD R2, R201, 0x20 ;  /* 0x00000020c9027836 */ /* 0x000fe20000000000 */
[----:B------:R-:W-:Y:S01]  /*20810*/  FSEL R229, R37, -INF , !P3 ;  /* 0xff80000025e57808 */ /* 0x000fe20005800000 */
[C---:B------:R-:W-:Y:S01]  /*20820*/  HMMA.16816.F32 R112, R176.reuse, R6, R112 ;  /* 0x00000006b070723c */ /* 0x040fe20000001870 */
[----:B------:R-:W1:Y:S03]  /*20830*/  S2R R37, SR_TID.X ;  /* 0x0000000000257919 */ /* 0x000e660000002100 */
[----:B------:R-:W-:Y:S02]  /*20840*/  FSEL R16, R31, -INF , !P0 ;  /* 0xff8000001f107808 */ /* 0x000fe40004000000 */
[C---:B------:R-:W-:Y:S01]  /*20850*/  ISETP.GE.AND P0, PT, R2.reuse, R204, PT ;  /* 0x000000cc0200720c */ /* 0x040fe20003f06270 */
[-C--:B----4-:R-:W-:Y:S03]  /*20860*/  HMMA.16816.F32 R116, R176, R8.reuse, R116 ;  /* 0x00000008b074723c */ /* 0x090fe60000001874 */
[C---:B------:R-:W-:Y:S02]  /*20870*/  ISETP.GE.OR P0, PT, R2.reuse, R208, !P0 ;  /* 0x000000d00200720c */ /* 0x040fe40004706670 */
[----:B------:R-:W-:Y:S01]  /*20880*/  FSEL R245, R29, -INF , !P1 ;  /* 0xff8000001df57808 */ /* 0x000fe20004800000 */
[C---:B------:R-:W-:Y:S04]  /*20890*/  HMMA.16816.F32 R120, R184.reuse, R8, R120 ;  /* 0x00000008b878723c */ /* 0x040fe80000001878 */
[----:B------:R-:W-:Y:S02]  /*208a0*/  ISETP.GE.AND P1, PT, R2, R205, PT ;  /* 0x000000cd0200720c */ /* 0x000fe40003f26270 */
[----:B------:R-:W-:Y:S01]  /*208b0*/  FSEL R238, R38, -INF , !P0 ;  /* 0xff80000026ee7808 */ /* 0x000fe20004000000 */
[-C--:B------:R-:W-:Y:S01]  /*208c0*/  HMMA.16816.F32 R124, R184, R10.reuse, R124 ;  /* 0x0000000ab87c723c */ /* 0x080fe2000000187c */
[----:B------:R-:W4:Y:S02]  /*208d0*/  S2R R38, SR_CTAID.X ;  /* 0x0000000000267919 */ /* 0x000f240000002500 */
[----:B------:R-:W-:Y:S02]  /*208e0*/  ISETP.GE.OR P1, PT, R2, R209, !P1 ;  /* 0x000000d10200720c */ /* 0x000fe40004f26670 */
[----:B------:R-:W-:Y:S01]  /*208f0*/  FSEL R235, R32, -INF , !P6 ;  /* 0xff80000020eb7808 */ /* 0x000fe20007000000 */
[----:B------:R-:W-:Y:S04]  /*20900*/  HMMA.16816.F32 R128, R176, R10, R128 ;  /* 0x0000000ab080723c */ /* 0x000fe80000001880 */
[----:B------:R-:W-:Y:S02]  /*20910*/  ISETP.GE.AND P6, PT, R2, R203, PT ;  /* 0x000000cb0200720c */ /* 0x000fe40003fc6270 */
[----:B------:R-:W-:Y:S01]  /*20920*/  FSEL R230, R36, -INF , !P1 ;  /* 0xff80000024e67808 */ /* 0x000fe20004800000 */
[----:B------:R-:W-:Y:S01]  /*20930*/  IMAD.MOV.U32 R179, RZ, RZ, R14 ;  /* 0x000000ffffb37224 */ /* 0x000fe200078e000e */
[----:B------:R-:W-:Y:S01]  /*20940*/  FSEL R240, R34, -INF , !P5 ;  /* 0xff80000022f07808 */ /* 0x000fe20006800000 */
[----:B------:R-:W4:Y:S01]  /*20950*/  LDL R36, [R1+0x36c] ;  /* 0x00036c0001247983 */ /* 0x000f220000100800 */
[----:B------:R-:W-:Y:S01]  /*20960*/  ISETP.GE.AND P5, PT, R2, R202, PT ;  /* 0x000000ca0200720c */ /* 0x000fe20003fa6270 */
[----:B------:R-:W-:Y:S01]  /*20970*/  IMAD.MOV.U32 R177, RZ, RZ, R15 ;  /* 0x000000ffffb17224 */ /* 0x000fe200078e000f */
[----:B------:R-:W-:Y:S01]  /*20980*/  FSEL R239, R35, -INF , !P2 ;  /* 0xff80000023ef7808 */ /* 0x000fe20005000000 */
[----:B------:R-:W-:Y:S01]  /*20990*/  IMAD.MOV.U32 R178, RZ, RZ, R13 ;  /* 0x000000ffffb27224 */ /* 0x000fe200078e000d */
[----:B------:R-:W-:Y:S02]  /*209a0*/  ISETP.GE.AND P2, PT, R0, R204, PT ;  /* 0x000000cc0000720c */ /* 0x000fe40003f46270 */
[C---:B------:R-:W-:Y:S02]  /*209b0*/  ISETP.GE.OR P6, PT, R2.reuse, R207, !P6 ;  /* 0x000000cf0200720c */ /* 0x040fe400077c6670 */
[----:B------:R-:W-:Y:S01]  /*209c0*/  ISETP.GE.OR P5, PT, R2, R206, !P5 ;  /* 0x000000ce0200720c */ /* 0x000fe20006fa6670 */
[----:B------:R-:W-:Y:S01]  /*209d0*/  VIADD R2, R201, 0x28 ;  /* 0x00000028c9027836 */ /* 0x000fe20000000000 */
[C---:B------:R-:W-:Y:S02]  /*209e0*/  ISETP.GE.OR P2, PT, R0.reuse, R208, !P2 ;  /* 0x000000d00000720c */ /* 0x040fe40005746670 */
[CC--:B------:R-:W-:Y:S02]  /*209f0*/  ISETP.GE.AND P1, PT, R0.reuse, R203.reuse, PT ;  /* 0x000000cb0000720c */ /* 0x0c0fe40003f26270 */
[-C--:B------:R-:W-:Y:S02]  /*20a00*/  ISETP.GE.AND P0, PT, R0, R202.reuse, PT ;  /* 0x000000ca0000720c */ /* 0x080fe40003f06270 */
[----:B------:R-:W-:Y:S02]  /*20a10*/  FSEL R234, R39, -INF , !P2 ;  /* 0xff80000027ea7808 */ /* 0x000fe40005000000 */
[C---:B------:R-:W-:Y:S02]  /*20a20*/  ISETP.GE.AND P3, PT, R2.reuse, R203, PT ;  /* 0x000000cb0200720c */ /* 0x040fe40003f66270 */
[----:B------:R-:W-:Y:S02]  /*20a30*/  ISETP.GE.AND P2, PT, R2, R202, PT ;  /* 0x000000ca0200720c */ /* 0x000fe40003f46270 */
[CC--:B------:R-:W-:Y:S02]  /*20a40*/  ISETP.GE.OR P1, PT, R0.reuse, R207.reuse, !P1 ;  /* 0x000000cf0000720c */ /* 0x0c0fe40004f26670 */
[-C--:B------:R-:W-:Y:S01]  /*20a50*/  ISETP.GE.OR P0, PT, R0, R206.reuse, !P0 ;  /* 0x000000ce0000720c */ /* 0x080fe20004706670 */
[----:B------:R-:W-:Y:S01]  /*20a60*/  VIADD R0, R201, 0x29 ;  /* 0x00000029c9007836 */ /* 0x000fe20000000000 */
[C---:B------:R-:W-:Y:S02]  /*20a70*/  ISETP.GE.OR P3, PT, R2.reuse, R207, !P3 ;  /* 0x000000cf0200720c */ /* 0x040fe40005f66670 */
        /* <DEDUP_REMOVED lines=10> */
[C---:B------:R-:W-:Y:S02]  /*20b20*/  ISETP.GE.OR P1, PT, R0.reuse, R207, !P1 ;  /* 0x000000cf0000720c */ /* 0x040fe40004f26670 */
        /* <DEDUP_REMOVED lines=9> */
[C---:B------:R-:W-:Y:S02]  /*20bc0*/  ISETP.GE.AND P5, PT, R2.reuse, R204, PT ;  /* 0x000000cc0200720c */ /* 0x040fe40003fa6270 */
[----:B------:R-:W-:Y:S02]  /*20bd0*/  FSEL R44, R55, -INF , !P2 ;  /* 0xff800000372c7808 */ /* 0x000fe40005000000 */
[C---:B------:R-:W-:Y:S02]  /*20be0*/  ISETP.GE.OR P6, PT, R2.reuse, R209, !P6 ;  /* 0x000000d10200720c */ /* 0x040fe400077c6670 */
[----:B------:R-:W-:Y:S01]  /*20bf0*/  ISETP.GE.OR P5, PT, R2, R208, !P5 ;  /* 0x000000d00200720c */ /* 0x000fe20006fa6670 */
[----:B------:R-:W-:Y:S01]  /*20c00*/  VIADD R2, R201, 0x30 ;  /* 0x00000030c9027836 */ /* 0x000fe20000000000 */
[----:B------:R-:W-:Y:S02]  /*20c10*/  FSEL R228, R45, -INF , !P1 ;  /* 0xff8000002de47808 */ /* 0x000fe40004800000 */
[----:B------:R-:W-:Y:S02]  /*20c20*/  FSEL R241, R47, -INF , !P0 ;  /* 0xff8000002ff17808 */ /* 0x000fe40004000000 */
[C---:B------:R-:W-:Y:S01]  /*20c30*/  ISETP.GE.AND P1, PT, R2.reuse, R205, PT ;  /* 0x000000cd0200720c */ /* 0x040fe20003f26270 */
[----:B--2---:R-:W-:Y:S01]  /*20c40*/  IMAD.WIDE.U32 R8, R3, -0x326172a9, RZ ;  /* 0xcd9e8d5703087825 */ /* 0x004fe200078e00ff */
[C---:B------:R-:W-:Y:S02]  /*20c50*/  ISETP.GE.AND P0, PT, R2.reuse, R204, PT ;  /* 0x000000cc0200720c */ /* 0x040fe40003f06270 */
[C---:B------:R-:W-:Y:S02]  /*20c60*/  ISETP.GE.OR P1, PT, R2.reuse, R209, !P1 ;  /* 0x000000d10200720c */ /* 0x040fe40004f26670 */
[----:B------:R-:W-:Y:S02]  /*20c70*/  ISETP.GE.OR P0, PT, R2, R208, !P0 ;  /* 0x000000d00200720c */ /* 0x000fe40004706670 */
[----:B------:R-:W-:Y:S02]  /*20c80*/  FSEL R48, R48, -INF , !P6 ;  /* 0xff80000030307808 */ /* 0x000fe40007000000 */
[----:B------:R-:W-:Y:S02]  /*20c90*/  FSEL R50, R50, -INF , !P5 ;  /* 0xff80000032327808 */ /* 0x000fe40006800000 */
[C---:B------:R-:W-:Y:S01]  /*20ca0*/  ISETP.GE.AND P6, PT, R2.reuse, R203, PT ;  /* 0x000000cb0200720c */ /* 0x040fe20003fc6270 */
[----:B---3--:R-:W-:Y:S01]  /*20cb0*/  IMAD.MOV.U32 R174, RZ, RZ, R183 ;  /* 0x000000ffffae7224 */ /* 0x008fe200078e00b7 */
        /* <DEDUP_REMOVED lines=8> */
[-C--:B------:R-:W-:Y:S01]  /*20d40*/  ISETP.GE.OR P5, PT, R2, R206.reuse, !P5 ;  /* 0x000000ce0200720c */ /* 0x080fe20006fa6670 */
[C---:B------:R-:W-:Y:S01]  /*20d50*/  VIADD R2, R201.reuse, 0x38 ;  /* 0x00000038c9027836 */ /* 0x040fe20000000000 */
        /* <DEDUP_REMOVED lines=10> */
[----:B------:R-:W-:Y:S02]  /*20e00*/  ISETP.GE.AND P5, PT, R2, R204, PT ;  /* 0x000000cc0200720c */ /* 0x000fe40003fa6270 */
[----:B------:R-:W-:Y:S01]  /*20e10*/  FSEL R43, R57, -INF , !P1 ;  /* 0xff800000392b7808 */ /* 0x000fe20004800000 */
[----:B------:R-:W-:Y:S01]  /*20e20*/  IMAD.MOV.U32 R57, RZ, RZ, R172 ;  /* 0x000000ffff397224 */ /* 0x000fe200078e00ac */
        /* <DEDUP_REMOVED lines=9> */
[----:B------:R-:W-:Y:S01]  /*20ec0*/  FSEL R224, R62, -INF , !P2 ;  /* 0xff8000003ee07808 */ /* 0x000fe20005000000 */
[----:B------:R-:W-:Y:S01]  /*20ed0*/  IMAD.MOV.U32 R62, RZ, RZ, R16 ;  /* 0x000000ffff3e7224 */ /* 0x000fe200078e0010 */
        /* <DEDUP_REMOVED lines=10> */
[----:B-1----:R-:W-:Y:S02]  /*20f80*/  SHF.R.S32.HI R226, RZ, 0x1f, R37 ;  /* 0x0000001fffe27819 */ /* 0x002fe40000011425 */
[----:B------:R-:W-:Y:S02]  /*20f90*/  FSEL R29, R68, -INF , !P1 ;  /* 0xff800000441d7808 */ /* 0x000fe40004800000 */
[----:B------:R-:W-:Y:S02]  /*20fa0*/  ISETP.GE.AND P1, PT, R0, R203, PT ;  /* 0x000000cb0000720c */ /* 0x000fe40003f26270 */
[----:B------:R-:W-:Y:S01]  /*20fb0*/  LEA.HI R226, R226, R37, RZ, 0x5 ;  /* 0x00000025e2e27211 */ /* 0x000fe200078f28ff */
[----:B------:R-:W-:Y:S01]  /*20fc0*/  IMAD.MOV.U32 R37, RZ, RZ, R21 ;  /* 0x000000ffff257224 */ /* 0x000fe200078e0015 */
[----:B------:R-:W-:Y:S01]  /*20fd0*/  ISETP.GE.OR P1, PT, R0, R207, !P1 ;  /* 0x000000cf0000720c */ /* 0x000fe20004f26670 */
[----:B------:R-:W-:Y:S01]  /*20fe0*/  IMAD.MOV.U32 R21, RZ, RZ, R19 ;  /* 0x000000ffff157224 */ /* 0x000fe200078e0013 */
[----:B------:R-:W-:Y:S01]  /*20ff0*/  SHF.R.S32.HI R226, RZ, 0x5, R226 ;  /* 0x00000005ffe27819 */ /* 0x000fe200000114e2 */
[----:B-----5:R-:W-:Y:S01]  /*21000*/  IMAD.WIDE.U32 R184, R23, -0x2daee0ad, RZ ;  /* 0xd2511f5317b87825 */ /* 0x020fe200078e00ff */
[----:B------:R-:W-:Y:S02]  /*21010*/  FSEL R28, R73, -INF , !P1 ;  /* 0xff800000491c7808 */ /* 0x000fe40004800000 */
[----:B------:R-:W-:Y:S01]  /*21020*/  FSEL R47, R63, -INF , !P0 ;  /* 0xff8000003f2f7808 */ /* 0x000fe20004000000 */
[----:B----4-:R-:W-:Y:S01]  /*21030*/  IMAD R226, R38, 0x8, R226 ;  /* 0x0000000826e27824 */ /* 0x010fe200078e02e2 */
[----:B------:R-:W-:Y:S01]  /*21040*/  ISETP.GE.AND P0, PT, R2, R204, PT ;  /* 0x000000cc0200720c */ /* 0x000fe20003f06270 */
[----:B------:R-:W-:Y:S01]  /*21050*/  IMAD.MOV.U32 R38, RZ, RZ, R20 ;  /* 0x000000ffff267224 */ /* 0x000fe200078e0014 */
[----:B------:R-:W-:Y:S01]  /*21060*/  FSEL R64, R64, -INF , !P6 ;  /* 0xff80000040407808 */ /* 0x000fe20007000000 */
[----:B------:R-:W-:Y:S01]  /*21070*/  IMAD.WIDE.U32 R40, R226, -0x326172a9, RZ ;  /* 0xcd9e8d57e2287825 */ /* 0x000fe200078e00ff */
[----:B------:R-:W-:Y:S02]  /*21080*/  ISETP.GE.OR P0, PT, R2, R208, !P0 ;  /* 0x000000d00200720c */ /* 0x000fe40004706670 */
[----:B------:R-:W-:Y:S01]  /*21090*/  FSEL R66, R66, -INF , !P5 ;  /* 0xff80000042427808 */ /* 0x000fe20006800000 */
[----:B------:R-:W-:Y:S01]  /*210a0*/  IMAD.SHL.U32 R226, R237, 0x4, RZ ;  /* 0x00000004ede27824 */ /* 0x000fe200078e00ff */
[C---:B------:R-:W-:Y:S01]  /*210b0*/  ISETP.GE.AND P6, PT, R2.reuse, R203, PT ;  /* 0x000000cb0200720c */ /* 0x040fe20003fc6270 */
[----:B------:R-:W-:Y:S01]  /*210c0*/  STL.64 [R1+0x320], R40 ;  /* 0x0003202801007387 */ /* 0x000fe20000100a00 */
[----:B------:R-:W-:Y:S01]  /*210d0*/  ISETP.GE.AND P5, PT, R2, R202, PT ;  /* 0x000000ca0200720c */ /* 0x000fe20003fa6270 */
[----:B------:R-:W-:Y:S01]  /*210e0*/  IMAD.MOV.U32 R20, RZ, RZ, R213 ;  /* 0x000000ffff147224 */ /* 0x000fe200078e00d5 */
[----:B------:R-:W-:Y:S01]  /*210f0*/  FSEL R65, R65, -INF , !P3 ;  /* 0xff80000041417808 */ /* 0x000fe20005800000 */
[----:B------:R-:W-:Y:S01]  /*21100*/  IMAD.MOV.U32 R19, RZ, RZ, R212 ;  /* 0x000000ffff137224 */ /* 0x000fe200078e00d4 */
[----:B------:R-:W-:Y:S01]  /*21110*/  FSEL R67, R67, -INF , !P2 ;  /* 0xff80000043437808 */ /* 0x000fe20005000000 */
[----:B------:R1:W-:Y:S01]  /*21120*/  STL.64 [R1+0x328], R8 ;  /* 0x0003280801007387 */ /* 0x0003e20000100a00 */
[----:B------:R-:W-:Y:S01]  /*21130*/  FSEL R70, R70, -INF , !P0 ;  /* 0xff80000046467808 */ /* 0x000fe20004000000 */
[----:B------:R-:W-:Y:S01]  /*21140*/  IMAD.MOV.U32 R23, RZ, RZ, R22 ;  /* 0x000000ffff177224 */ /* 0x000fe200078e0016 */
[C---:B------:R-:W-:Y:S01]  /*21150*/  ISETP.GE.AND P3, PT, R0.reuse, R205, PT ;  /* 0x000000cd0000720c */ /* 0x040fe20003f66270 */
[----:B------:R-:W-:Y:S01]  /*21160*/  IMAD.MOV.U32 R22, RZ, RZ, R181 ;  /* 0x000000ffff167224 */ /* 0x000fe200078e00b5 */
[C---:B------:R-:W-:Y:S01]  /*21170*/  ISETP.GE.AND P2, PT, R0.reuse, R204, PT ;  /* 0x000000cc0000720c */ /* 0x040fe20003f46270 */
[----:B------:R-:W2:Y:S01]  /*21180*/  LDL R55, [R1+0xc] ;  /* 0x00000c0001377983 */ /* 0x000ea20000100800 */
[----:B------:R-:W-:Y:S01]  /*21190*/  ISETP.GE.AND P0, PT, R0, R202, PT ;  /* 0x000000ca0000720c */ /* 0x000fe20003f06270 */
[----:B------:R-:W-:Y:S01]  /*211a0*/  IMAD.MOV.U32 R54, RZ, RZ, R21 ;  /* 0x000000ffff367224 */ /* 0x000fe200078e0015 */
[C---:B------:R-:W-:Y:S01]  /*211b0*/  ISETP.GE.OR P6, PT, R2.reuse, R207, !P6 ;  /* 0x000000cf0200720c */ /* 0x040fe200077c6670 */
[----:B------:R-:W3:Y:S01]  /*211c0*/  LDL R73, [R1+0x370] ;  /* 0x0003700001497983 */ /* 0x000ee20000100800 */
[----:B------:R-:W-:Y:S01]  /*211d0*/  ISETP.GE.OR P5, PT, R2, R206, !P5 ;  /* 0x000000ce0200720c */ /* 0x000fe20006fa6670 */
[C---:B------:R-:W-:Y:S01]  /*211e0*/  VIADD R2, R201.reuse, 0x48 ;  /* 0x00000048c9027836 */ /* 0x040fe20000000000 */
[C---:B------:R-:W-:Y:S01]  /*211f0*/  ISETP.GE.OR P3, PT, R0.reuse, R209, !P3 ;  /* 0x000000d10000720c */ /* 0x040fe20005f66670 */
[----:B------:R-:W-:Y:S01]  /*21200*/  IMAD.MOV.U32 R58, RZ, RZ, R20 ;  /* 0x000000ffff3a7224 */ /* 0x000fe200078e0014 */
[C---:B------:R-:W-:Y:S01]  /*21210*/  ISETP.GE.OR P2, PT, R0.reuse, R208, !P2 ;  /* 0x000000d00000720c */ /* 0x040fe20005746670 */
[----:B------:R-:W-:Y:S01]  /*21220*/  IMAD.MOV.U32 R42, RZ, RZ, R22 ;  /* 0x000000ffff2a7224 */ /* 0x000fe200078e0016 */
[----:B------:R-:W-:Y:S01]  /*21230*/  ISETP.GE.OR P0, PT, R0, R206, !P0 ;  /* 0x000000ce0000720c */ /* 0x000fe20004706670 */
[----:B------:R-:W-:Y:S01]  /*21240*/  VIADD R0, R201, 0x49 ;  /* 0x00000049c9007836 */ /* 0x000fe20000000000 */
        /* <DEDUP_REMOVED lines=8> */
[C---:B------:R-:W-:Y:S02]  /*212d0*/  ISETP.GE.AND P3, PT, R2.reuse, R203, PT ;  /* 0x000000cb0200720c */ /* 0x040fe40003f66270 */
[C---:B------:R-:W-:Y:S02]  /*212e0*/  ISETP.GE.AND P2, PT, R2.reuse, R202, PT ;  /* 0x000000ca0200720c */ /* 0x040fe40003f46270 */
[C---:B------:R-:W-:Y:S02]  /*212f0*/  ISETP.GE.AND P6, PT, R2.reuse, R205, PT ;  /* 0x000000cd0200720c */ /* 0x040fe40003fc6270 */
[----:B------:R-:W-:Y:S02]  /*21300*/  ISETP.GE.AND P5, PT, R2, R204, PT ;  /* 0x000000cc0200720c */ /* 0x000fe40003fa6270 */
[----:B------:R-:W-:Y:S01]  /*21310*/  FSEL R32, R75, -INF , !P0 ;  /* 0xff8000004b207808 */ /* 0x000fe20004000000 */
[----:B------:R-:W-:Y:S01]  /*21320*/  IMAD.MOV.U32 R75, RZ, RZ, R38 ;  /* 0x000000ffff4b7224 */ /* 0x000fe200078e0026 */
        /* <DEDUP_REMOVED lines=9> */
[----:B------:R-:W-:Y:S01]  /*213c0*/  FSEL R27, R76, -INF , !P3 ;  /* 0xff8000004c1b7808 */ /* 0x000fe20005800000 */
[----:B------:R-:W-:Y:S01]  /*213d0*/  IMAD.MOV.U32 R76, RZ, RZ, R18 ;  /* 0x000000ffff4c7224 */ /* 0x000fe200078e0012 */
[----:B------:R-:W-:Y:S01]  /*213e0*/  FSEL R31, R78, -INF , !P2 ;  /* 0xff8000004e1f7808 */ /* 0x000fe20005000000 */
[----:B------:R-:W-:Y:S01]  /*213f0*/  IMAD.MOV.U32 R78, RZ, RZ, R173 ;  /* 0x000000ffff4e7224 */ /* 0x000fe200078e00ad */
[CC--:B------:R-:W-:Y:S02]  /*21400*/  ISETP.GE.AND P3, PT, R0.reuse, R205.reuse, PT ;  /* 0x000000cd0000720c */ /* 0x0c0fe40003f66270 */
[-C--:B------:R-:W-:Y:S02]  /*21410*/  ISETP.GE.AND P2, PT, R0, R204.reuse, PT ;  /* 0x000000cc0000720c */ /* 0x080fe40003f46270 */
[----:B------:R-:W-:Y:S02]  /*21420*/  FSEL R77, R77, -INF , !P1 ;  /* 0xff8000004d4d7808 */ /* 0x000fe40004800000 */
        /* <DEDUP_REMOVED lines=20> */
[C---:B------:R-:W-:Y:S02]  /*21570*/  ISETP.GE.OR P6, PT, R2.reuse, R207, !P6 ;  /* 0x000000cf0200720c */ /* 0x040fe400077c6670 */
[----:B------:R-:W-:Y:S01]  /*21580*/  ISETP.GE.OR P5, PT, R2, R206, !P5 ;  /* 0x000000ce0200720c */ /* 0x000fe20006fa6670 */
[C---:B------:R-:W-:Y:S01]  /*21590*/  VIADD R2, R201.reuse, 0x58 ;  /* 0x00000058c9027836 */ /* 0x040fe20000000000 */
        /* <DEDUP_REMOVED lines=25> */
[----:B------:R-:W-:Y:S02]  /*21730*/  FSEL R92, R92, -INF , !P3 ;  /* 0xff8000005c5c7808 */ /* 0x000fe40005800000 */
[----:B------:R-:W-:Y:S02]  /*21740*/  FSEL R24, R94, -INF , !P2 ;  /* 0xff8000005e187808 */ /* 0x000fe40005000000 */
        /* <DEDUP_REMOVED lines=17> */
[CC--:B------:R-:W-:Y:S02]  /*21860*/  ISETP.GE.AND P1, PT, R0.reuse, R203.reuse, PT ;  /* 0x000000cb0000720c */ /* 0x0c0fe40003f26270 */
[-C--:B------:R-:W-:Y:S02]  /*21870*/  ISETP.GE.AND P0, PT, R0, R202.reuse, PT ;  /* 0x000000ca0000720c */ /* 0x080fe40003f06270 */
[----:B------:R-:W-:Y:S02]  /*21880*/  FSEL R96, R96, -INF , !P6 ;  /* 0xff80000060607808 */ /* 0x000fe40007000000 */
[----:B------:R-:W-:Y:S02]  /*21890*/  FSEL R98, R98, -INF , !P5 ;  /* 0xff80000062627808 */ /* 0x000fe40006800000 */
[C---:B------:R-:W-:Y:S02]  /*218a0*/  ISETP.GE.AND P6, PT, R2.reuse, R203, PT ;  /* 0x000000cb0200720c */ /* 0x040fe40003fc6270 */
[----:B------:R-:W-:Y:S02]  /*218b0*/  ISETP.GE.AND P5, PT, R2, R202, PT ;  /* 0x000000ca0200720c */ /* 0x000fe40003fa6270 */
[C---:B------:R-:W-:Y:S02]  /*218c0*/  ISETP.GE.OR P3, PT, R0.reuse, R209, !P3 ;  /* 0x000000d10000720c */ /* 0x040fe40005f66670 */
[C---:B------:R-:W-:Y:S02]  /*218d0*/  ISETP.GE.OR P2, PT, R0.reuse, R208, !P2 ;  /* 0x000000d00000720c */ /* 0x040fe40005746670 */
[CC--:B------:R-:W-:Y:S02]  /*218e0*/  ISETP.GE.OR P1, PT, R0.reuse, R207.reuse, !P1 ;  /* 0x000000cf0000720c */ /* 0x0c0fe40004f26670 */
[-C--:B------:R-:W-:Y:S01]  /*218f0*/  ISETP.GE.OR P0, PT, R0, R206.reuse, !P0 ;  /* 0x000000ce0000720c */ /* 0x080fe20004706670 */
[C---:B------:R-:W-:Y:S01]  /*21900*/  VIADD R0, R201.reuse, 0x68 ;  /* 0x00000068c9007836 */ /* 0x040fe20000000000 */
[C---:B------:R-:W-:Y:S02]  /*21910*/  ISETP.GE.OR P6, PT, R2.reuse, R207, !P6 ;  /* 0x000000cf0200720c */ /* 0x040fe400077c6670 */
[----:B------:R-:W-:Y:S01]  /*21920*/  ISETP.GE.OR P5, PT, R2, R206, !P5 ;  /* 0x000000ce0200720c */ /* 0x000fe20006fa6670 */
[----:B------:R-:W-:Y:S01]  /*21930*/  VIADD R2, R201, 0x69 ;  /* 0x00000069c9027836 */ /* 0x000fe20000000000 */
[----:B------:R-:W-:Y:S02]  /*21940*/  FSEL R101, R101, -INF , !P3 ;  /* 0xff80000065657808 */ /* 0x000fe40005800000 */
[----:B------:R-:W-:Y:S02]  /*21950*/  FSEL R103, R103, -INF , !P2 ;  /* 0xff80000067677808 */ /* 0x000fe40005000000 */
[C---:B------:R-:W-:Y:S02]  /*21960*/  ISETP.GE.AND P3, PT, R0.reuse, R203, PT ;  /* 0x000000cb0000720c */ /* 0x040fe40003f66270 */
[----:B------:R-:W-:Y:S02]  /*21970*/  ISETP.GE.AND P2, PT, R0, R202, PT ;  /* 0x000000ca0000720c */ /* 0x000fe40003f46270 */
        /* <DEDUP_REMOVED lines=28> */
[-C--:B------:R-:W-:Y:S02]  /*21b40*/  ISETP.GE.OR P2, PT, R2, R208.reuse, !P2 ;  /* 0x000000d00200720c */ /* 0x080fe40005746670 */
[----:B------:R-:W-:Y:S02]  /*21b50*/  LOP3.LUT R2, R36, R9, RZ, 0x3c, !PT ;  /* 0x0000000924027212 */ /* 0x000fe400078e3cff */
[C---:B------:R-:W-:Y:S02]  /*21b60*/  ISETP.GE.OR P1, PT, R0.reuse, R209, !P1 ;  /* 0x000000d10000720c */ /* 0x040fe40004f26670 */
[----:B------:R-:W-:Y:S01]  /*21b70*/  ISETP.GE.OR P0, PT, R0, R208, !P0 ;  /* 0x000000d00000720c */ /* 0x000fe20004706670 */
[----:B------:R-:W-:Y:S01]  /*21b80*/  IMAD.WIDE.U32 R212, R2, -0x2daee0ad, RZ ;  /* 0xd2511f5302d47825 */ /* 0x000fe200078e00ff */
[C---:B------:R-:W-:Y:S02]  /*21b90*/  ISETP.GE.OR P6, PT, R0.reuse, R207, !P6 ;  /* 0x000000cf0000720c */ /* 0x040fe400077c6670 */
[----:B------:R-:W-:Y:S01]  /*21ba0*/  ISETP.GE.OR P5, PT, R0, R206, !P5 ;  /* 0x000000ce0000720c */ /* 0x000fe20006fa6670 */
[----:B------:R-:W-:Y:S01]  /*21bb0*/  VIADD R0, R201, 0x71 ;  /* 0x00000071c9007836 */ /* 0x000fe20000000000 */
[----:B------:R-:W-:Y:S01]  /*21bc0*/  LOP3.LUT R3, R36, R41, RZ, 0x3c, !PT ;  /* 0x0000002924037212 */ /* 0x000fe200078e3cff */
[----:B------:R-:W-:Y:S01]  /*21bd0*/  IMAD.MOV.U32 R36, RZ, RZ, R182 ;  /* 0x000000ffff247224 */ /* 0x000fe200078e00b6 */
[----:B------:R-:W-:Y:S01]  /*21be0*/  LOP3.LUT R4, R175, R226, RZ, 0x3c, !PT ;  /* 0x000000e2af047212 */ /* 0x000fe200078e3cff */
[----:B------:R-:W-:Y:S01]  /*21bf0*/  IMAD.MOV.U32 R175, RZ, RZ, R180 ;  /* 0x000000ffffaf7224 */ /* 0x000fe200078e00b4 */
[----:B------:R-:W-:Y:S01]  /*21c00*/  FSEL R113, R113, -INF , !P3 ;  /* 0xff80000071717808 */ /* 0x000fe20005800000 */
[----:B------:R-:W-:Y:S01]  /*21c10*/  IMAD.WIDE.U32 R186, R3, -0x2daee0ad, RZ ;  /* 0xd2511f5303ba7825 */ /* 0x000fe200078e00ff */
[----:B------:R-:W-:Y:S02]  /*21c20*/  FSEL R115, R115, -INF , !P2 ;  /* 0xff80000073737808 */ /* 0x000fe40005000000 */
        /* <DEDUP_REMOVED lines=8> */
[----:B------:R-:W-:Y:S02]  /*21cb0*/  LOP3.LUT R2, R4, R185, RZ, 0x3c, !PT ;  /* 0x000000b904027212 */ /* 0x000fe400078e3cff */
[--C-:B------:R-:W-:Y:S02]  /*21cc0*/  LOP3.LUT R182, R213, R5, R184.reuse, 0x96, !PT ;  /* 0x00000005d5b67212 */ /* 0x100fe400078e96b8 */
[----:B------:R-:W-:Y:S01]  /*21cd0*/  ISETP.GE.OR P3, PT, R0, R209, !P3 ;  /* 0x000000d10000720c */ /* 0x000fe20005f66670 */
[----:B------:R-:W-:Y:S01]  /*21ce0*/  IMAD.WIDE.U32 R2, R2, -0x326172a9, RZ ;  /* 0xcd9e8d5702027825 */ /* 0x000fe200078e00ff */
[C---:B------:R-:W-:Y:S02]  /*21cf0*/  ISETP.GE.OR P2, PT, R0.reuse, R208, !P2 ;  /* 0x000000d00000720c */ /* 0x040fe40005746670 */
[----:B------:R-:W-:Y:S01]  /*21d00*/  ISETP.GE.OR P1, PT, R0, R207, !P1 ;  /* 0x000000cf0000720c */ /* 0x000fe20004f26670 */
[----:B------:R-:W-:Y:S01]  /*21d10*/  IMAD.WIDE.U32 R182, R182, -0x326172a9, RZ ;  /* 0xcd9e8d57b6b67825 */ /* 0x000fe200078e00ff */
[----:B------:R-:W-:Y:S02]  /*21d20*/  ISETP.GE.OR P0, PT, R0, R206, !P0 ;  /* 0x000000ce0000720c */ /* 0x000fe40004706670 */
[----:B------:R-:W-:Y:S01]  /*21d30*/  LOP3.LUT R180, R187, R5, R184, 0x96, !PT ;  /* 0x00000005bbb47212 */ /* 0x000fe200078e96b8 */
[----:B------:R-:W-:Y:S01]  /*21d40*/  VIADD R0, R201, 0x78 ;  /* 0x00000078c9007836 */ /* 0x000fe20000000000 */
[----:B------:R-:W-:Y:S02]  /*21d50*/  FSEL R117, R117, -INF , !P3 ;  /* 0xff80000075757808 */ /* 0x000fe40005800000 */
[----:B------:R-:W-:Y:S01]  /*21d60*/  FSEL R119, R119, -INF , !P2 ;  /* 0xff80000077777808 */ /* 0x000fe20005000000 */
[----:B------:R-:W-:Y:S01]  /*21d70*/  IMAD.WIDE.U32 R180, R180, -0x326172a9, RZ ;  /* 0xcd9e8d57b4b47825 */ /* 0x000fe200078e00ff */
[----:B------:R-:W-:Y:S02]  /*21d80*/  FSEL R120, R120, -INF , !P6 ;  /* 0xff80000078787808 */ /* 0x000fe40007000000 */
[----:B------:R-:W-:Y:S02]  /*21d90*/  FSEL R122, R122, -INF , !P5 ;  /* 0xff8000007a7a7808 */ /* 0x000fe40006800000 */
[C---:B------:R-:W-:Y:S02]  /*21da0*/  ISETP.GE.AND P3, PT, R0.reuse, R203, PT ;  /* 0x000000cb0000720c */ /* 0x040fe40003f66270 */
[C---:B------:R-:W-:Y:S02]  /*21db0*/  ISETP.GE.AND P2, PT, R0.reuse, R202, PT ;  /* 0x000000ca0000720c */ /* 0x040fe40003f46270 */
[C---:B------:R-:W-:Y:S02]  /*21dc0*/  ISETP.GE.AND P6, PT, R0.reuse, R205, PT ;  /* 0x000000cd0000720c */ /* 0x040fe40003fc6270 */
[----:B------:R-:W-:Y:S02]  /*21dd0*/  ISETP.GE.AND P5, PT, R0, R204, PT ;  /* 0x000000cc0000720c */ /* 0x000fe40003fa6270 */
[CC--:B------:R-:W-:Y:S02]  /*21de0*/  LOP3.LUT R4, R3.reuse, R215.reuse, R40, 0x96, !PT ;  /* 0x000000d703047212 */ /* 0x0c0fe400078e9628 */
[----:B------:R-:W-:Y:S02]  /*21df0*/  LOP3.LUT R3, R3, R215, R8, 0x96, !PT ;  /* 0x000000d703037212 */ /* 0x000fe400078e9608 */
[--C-:B------:R-:W-:Y:S01]  /*21e00*/  LOP3.LUT R6, R183, R214, R2.reuse, 0x96, !PT ;  /* 0x000000d6b7067212 */ /* 0x100fe200078e9602 */
[----:B------:R-:W-:Y:S01]  /*21e10*/  IMAD.WIDE.U32 R4, R4, -0x2daee0ad, RZ ;  /* 0xd2511f5304047825 */ /* 0x000fe200078e00ff */
[C---:B------:R-:W-:Y:S02]  /*21e20*/  ISETP.GE.OR P3, PT, R0.reuse, R207, !P3 ;  /* 0x000000cf0000720c */ /* 0x040fe40005f66670 */
[----:B------:R-:W-:Y:S01]  /*21e30*/  ISETP.GE.OR P2, PT, R0, R206, !P2 ;  /* 0x000000ce0000720c */ /* 0x000fe20005746670 */
[----:B------:R-:W-:Y:S01]  /*21e40*/  IMAD.WIDE.U32 R20, R6, -0x2daee0ad, RZ ;  /* 0xd2511f5306147825 */ /* 0x000fe200078e00ff */
[C---:B------:R-:W-:Y:S02]  /*21e50*/  ISETP.GE.OR P6, PT, R0.reuse, R209, !P6 ;  /* 0x000000d10000720c */ /* 0x040fe400077c6670 */
[----:B------:R-:W-:Y:S01]  /*21e60*/  ISETP.GE.OR P5, PT, R0, R208, !P5 ;  /* 0x000000d00000720c */ /* 0x000fe20006fa6670 */
[----:B------:R-:W-:Y:S01]  /*21e70*/  VIADD R0, R201, 0x79 ;  /* 0x00000079c9007836 */ /* 0x000fe20000000000 */
[----:B------:R-:W-:Y:S01]  /*21e80*/  LOP3.LUT R7, R181, R214, R2, 0x96, !PT ;  /* 0x000000d6b5077212 */ /* 0x000fe200078e9602 */
[----:B------:R-:W-:Y:S01]  /*21e90*/  IMAD.WIDE.U32 R2, R3, -0x2daee0ad, RZ ;  /* 0xd2511f5303027825 */ /* 0x000fe200078e00ff */
        /* <DEDUP_REMOVED lines=9> */
[----:B------:R-:W-:Y:S02]  /*21f30*/  LOP3.LUT R7, R3, R216, R212, 0x96, !PT ;  /* 0x000000d803077212 */ /* 0x000fe400078e96d4 */
[----:B------:R-:W-:Y:S02]  /*21f40*/  LOP3.LUT R14, R21, R221, R2, 0x96, !PT ;  /* 0x000000dd150e7212 */ /* 0x000fe400078e9602 */
[----:B------:R-:W-:Y:S02]  /*21f50*/  FMNMX.FTZ R3, R58, R132, !PT ;  /* 0x000000843a037209 */ /* 0x000fe40007810000 */
[C---:B------:R-:W-:Y:S02]  /*21f60*/  ISETP.GE.OR P1, PT, R0.reuse, R207, !P1 ;  /* 0x000000cf0000720c */ /* 0x040fe40004f26670 */
[C---:B------:R-:W-:Y:S02]  /*21f70*/  ISETP.GE.OR P0, PT, R0.reuse, R206, !P0 ;  /* 0x000000ce0000720c */ /* 0x040fe40004706670 */
[C---:B------:R-:W-:Y:S02]  /*21f80*/  ISETP.GE.OR P3, PT, R0.reuse, R209, !P3 ;  /* 0x000000d10000720c */ /* 0x040fe40005f66670 */
[----:B------:R-:W-:Y:S02]  /*21f90*/  ISETP.GE.OR P2, PT, R0, R208, !P2 ;  /* 0x000000d00000720c */ /* 0x000fe40005746670 */
[----:B------:R-:W-:Y:S02]  /*21fa0*/  FMNMX.FTZ R2, R68, R133, !PT ;  /* 0x0000008544027209 */ /* 0x000fe40007810000 */
[----:B------:R-:W-:Y:S02]  /*21fb0*/  LOP3.LUT R15, R23, R221, R4, 0x96, !PT ;  /* 0x000000dd170f7212 */ /* 0x000fe400078e9604 */
        /* <DEDUP_REMOVED lines=108> */
[----:B------:R-:W-:Y:S02]  /*22680*/  FMNMX.FTZ R3, R115, R3, !PT ;  /* 0x0000000373037209 */ /* 0x000fe40007810000 */
[----:B------:R-:W-:Y:S02]  /*22690*/  FMNMX.FTZ R2, R109, R2, !PT ;  /* 0x000000026d027209 */ /* 0x000fe40007810000 */
[----:B------:R-:W-:Y:S02]  /*226a0*/  FMNMX.FTZ R0, R111, R0, !PT ;  /* 0x000000006f007209 */ /* 0x000fe40007810000 */
[----:B---3--:R-:W-:Y:S02]  /*226b0*/  ISETP.GT.AND P0, PT, R237, R73, PT ;  /* 0x00000049ed00720c */ /* 0x008fe40003f04270 */
        /* <DEDUP_REMOVED lines=8> */
[----:B------:R-:W-:Y:S02]  /*22740*/  FMNMX.FTZ R2, R121, R2, !PT ;  /* 0x0000000279027209 */ /* 0x000fe40007810000 */
[----:B------:R-:W-:Y:S02]  /*22750*/  FMNMX.FTZ R0, R123, R0, !PT ;  /* 0x000000007b007209 */ /* 0x000fe40007810000 */
[----:B------:R-:W-:Y:S02]  /*22760*/  FSEL R125, R125, -INF , !P1 ;  /* 0xff8000007d7d7808 */ /* 0x000fe40004800000 */
[----:B------:R-:W-:Y:S02]  /*22770*/  FSEL R129, R129, -INF , !P3 ;  /* 0xff80000081817808 */ /* 0x000fe40005800000 */
[----:B------:R-:W-:Y:S02]  /*22780*/  FSEL R131, R131, -INF , !P2 ;  /* 0xff80000083837808 */ /* 0x000fe40005000000 */
[----:B------:R-:W-:Y:S02]  /*22790*/  FMNMX.FTZ R39, R128, R39, !PT ;  /* 0x0000002780277209 */ /* 0x000fe40007810000 */
[----:B------:R-:W-:Y:S02]  /*227a0*/  FMNMX.FTZ R3, R130, R3, !PT ;  /* 0x0000000382037209 */ /* 0x000fe40007810000 */
[----:B------:R-:W-:Y:S02]  /*227b0*/  FMNMX.FTZ R2, R124, R2, !PT ;  /* 0x000000027c027209 */ /* 0x000fe40007810000 */
[----:B------:R-:W-:Y:S02]  /*227c0*/  FMNMX.FTZ R0, R126, R0, !PT ;  /* 0x000000007e007209 */ /* 0x000fe40007810000 */
[----:B-1----:R-:W-:Y:S02]  /*227d0*/  LOP3.LUT R8, R5, R216, R186, 0x96, !PT ;  /* 0x000000d805087212 */ /* 0x002fe400078e96ba */
[----:B------:R-:W-:Y:S02]  /*227e0*/  FMNMX.FTZ R39, R129, R39, !PT ;  /* 0x0000002781277209 */ /* 0x000fe40007810000 */
[----:B------:R-:W-:Y:S02]  /*227f0*/  FMNMX.FTZ R38, R131, R3, !PT ;  /* 0x0000000383267209 */ /* 0x000fe40007810000 */
[----:B------:R-:W-:Y:S02]  /*22800*/  FMNMX.FTZ R37, R125, R2, !PT ;  /* 0x000000027d257209 */ /* 0x000fe40007810000 */
[----:B------:R-:W-:Y:S01]  /*22810*/  FMNMX.FTZ R36, R127, R0, !PT ;  /* 0x000000007f247209 */ /* 0x000fe20007810000 */
[----:B------:R-:W-:Y:S06]  /*22820*/  @!P0 BRA `(.L_x_1057) ;  /* 0x0000000000e08947 */ /* 0x000fec0003800000 */
[----:B------:R-:W2:Y:S04]  /*22830*/  LDL.LU R13, [R1+0x50] ;  /* 0x00005000010d7983 */ /* 0x000ea80000300800 */
[----:B------:R-:W3:Y:S04]  /*22840*/  LDL.64 R18, [R1+0x378] ;  /* 0x0003780001127983 */ /* 0x000ee80000100a00 */
[----:B------:R-:W4:Y:S04]  /*22850*/  LDL.64 R16, [R1+0x390] ;  /* 0x0003900001107983 */ /* 0x000f280000100a00 */
[----:B------:R-:W5:Y:S04]  /*22860*/  LDL.64 R40, [R1+0x110] ;  /* 0x0001100001287983 */ /* 0x000f680000100a00 */
[----:B------:R-:W5:Y:S04]  /*22870*/  LDL.64 R10, [R1+0x88] ;  /* 0x00008800010a7983 */ /* 0x000f680000100a00 */
[----:B------:R-:W5:Y:S04]  /*22880*/  LDL R9, [R1+0x354] ;  /* 0x0003540001097983 */ /* 0x000f680000100800 */
[----:B------:R1:W-:Y:S04]  /*22890*/  @P4 STS [R210+0x2000], RZ ;  /* 0x002000ffd2004388 */ /* 0x0003e80000000800 */
[----:B------:R1:W-:Y:S04]  /*228a0*/  @P4 STS [R210+0x2004], RZ ;  /* 0x002004ffd2004388 */ /* 0x0003e80000000800 */
[----:B------:R1:W-:Y:S04]  /*228b0*/  @P4 STS.64 [R210+0x2008], RZ ;  /* 0x002008ffd2004388 */ /* 0x0003e80000000a00 */
[----:B---3--:R-:W3:Y:S01]  /*228c0*/  LDL R18, [R1+0x3b8] ;  /* 0x0003b80001127983 */ /* 0x008ee20000100800 */
[----:B--2---:R-:W-:Y:S02]  /*228d0*/  VIADD R0, R13, 0xfffffffe ;  /* 0xfffffffe0d007836 */ /* 0x004fe40000000000 */
[----:B------:R-:W-:Y:S01]  /*228e0*/  IMAD.MOV.U32 R3, RZ, RZ, R19 ;  /* 0x000000ffff037224 */ /* 0x000fe200078e0013 */
[----:B------:R-:W2:Y:S01]  /*228f0*/  LDL R13, [R1+0x3bc] ;  /* 0x0003bc00010d7983 */ /* 0x000ea20000100800 */
[----:B----4-:R-:W-:Y:S01]  /*22900*/  IMAD.MOV.U32 R2, RZ, RZ, R16 ;  /* 0x000000ffff027224 */ /* 0x010fe200078e0010 */
[----:B------:R-:W-:Y:S02]  /*22910*/  SHF.R.S32.HI R5, RZ, 0x1f, R0 ;  /* 0x0000001fff057819 */ /* 0x000fe40000011400 */
[----:B------:R-:W4:Y:S01]  /*22920*/  LDL.64 R16, [R1+0x3b0] ;  /* 0x0003b00001107983 */ /* 0x000f220000100a00 */
[C---:B-----5:R-:W-:Y:S01]  /*22930*/  SHF.L.U64.HI R4, R40.reuse, 0x7, R41 ;  /* 0x0000000728047819 */ /* 0x060fe20000010229 */
[----:B------:R-:W-:Y:S04]  /*22940*/  IMAD.SHL.U32 R6, R40, 0x80, RZ ;  /* 0x0000008028067824 */ /* 0x000fe800078e00ff */
[----:B------:R-:W-:Y:S02]  /*22950*/  IMAD R4, R4, R0, RZ ;  /* 0x0000000004047224 */ /* 0x000fe400078e02ff */
[-C--:B------:R-:W-:Y:S04]  /*22960*/  IMAD.WIDE.U32 R2, R0, R6.reuse, R2 ;  /* 0x0000000600027225 */ /* 0x080fe800078e0002 */
[----:B------:R-:W-:Y:S01]  /*22970*/  IMAD R0, R5, R6, R4 ;  /* 0x0000000605007224 */ /* 0x000fe200078e0204 */
[----:B------:R-:W-:Y:S03]  /*22980*/  @!P4 LEA R4, P0, R2, R10, 0x1 ;  /* 0x0000000a0204c211 */ /* 0x000fe600078008ff */
[----:B------:R-:W-:Y:S01]  /*22990*/  IMAD.IADD R0, R3, 0x1, R0 ;  /* 0x0000000103007824 */ /* 0x000fe200078e0200 */
[----:B------:R-:W-:Y:S04]  /*229a0*/  @!P4 LEA R3, P1, R40, R2, 0x5 ;  /* 0x000000022803c211 */ /* 0x000fe800078228ff */
[-C--:B------:R-:W-:Y:S05]  /*229b0*/  @!P4 LEA.HI.X R5, R2, R11.reuse, R0, 0x1, P0 ;  /* 0x0000000b0205c211 */ /* 0x080fea00000f0c00 */
[----:B------:R-:W-:Y:S01]  /*229c0*/  @!PT LDS RZ, [RZ] ;  /* 0x00000000fffff984 */ /* 0x000fe20000000800 */
[----:B------:R-:W-:Y:S01]  /*229d0*/  @!PT LDS RZ, [RZ] ;  /* 0x00000000fffff984 */ /* 0x000fe20000000800 */
[----:B------:R-:W-:Y:S01]  /*229e0*/  @!PT LDS RZ, [RZ] ;  /* 0x00000000fffff984 */ /* 0x000fe20000000800 */
[----:B------:R5:W-:Y:S04]  /*229f0*/  @!P4 LDGSTS.E.BYPASS.LTC128B.128 [R210+0x2000], desc[UR4][R4.64] ;  /* 0x0200000004d2cfae */ /* 0x000be8000b901d44 */
[----:B------:R1:W-:Y:S01]  /*22a00*/  @P4 STS.128 [R210+0x2800], RZ ;  /* 0x002800ffd2004388 */ /* 0x0003e20000000c00 */
[C---:B-----5:R-:W-:Y:S02]  /*22a10*/  @!P4 LEA R4, P0, R3.reuse, R10, 0x1 ;  /* 0x0000000a0304c211 */ /* 0x060fe400078008ff */
[----:B------:R-:W-:Y:S04]  /*22a20*/  @!P4 LEA.HI.X R5, R40, R0, R41, 0x5, P1 ;  /* 0x000000002805c211 */ /* 0x000fe800008f2c29 */
[-C--:B------:R-:W-:Y:S05]  /*22a30*/  @!P4 LEA.HI.X R5, R3, R11.reuse, R5, 0x1, P0 ;  /* 0x0000000b0305c211 */ /* 0x080fea00000f0c05 */
[----:B------:R-:W-:Y:S01]  /*22a40*/  @!PT LDS RZ, [RZ] ;  /* 0x00000000fffff984 */ /* 0x000fe20000000800 */
[----:B------:R-:W-:Y:S01]  /*22a50*/  @!PT LDS RZ, [RZ] ;  /* 0x00000000fffff984 */ /* 0x000fe20000000800 */
[----:B------:R-:W-:Y:S01]  /*22a60*/  @!PT LDS RZ, [RZ] ;  /* 0x00000000fffff984 */ /* 0x000fe20000000800 */
[----:B------:R5:W-:Y:S04]  /*22a70*/  @!P4 LDGSTS.E.BYPASS.LTC128B.128 [R210+0x2800], desc[UR4][R4.64] ;  /* 0x0280000004d2cfae */ /* 0x000be8000b901d44 */
[----:B------:R1:W-:Y:S01]  /*22a80*/  @P4 STS.128 [R210+0x3000], RZ ;  /* 0x003000ffd2004388 */ /* 0x0003e20000000c00 */
[----:B---3--:R-:W-:Y:S04]  /*22a90*/  @!P4 IADD3 R3, P1, R18, R2, RZ ;  /* 0x000000021203c210 */ /* 0x008fe80007f3e0ff */
[C---:B-----5:R-:W-:Y:S01]  /*22aa0*/  @!P4 LEA R4, P0, R3.reuse, R10, 0x1 ;  /* 0x0000000a0304c211 */ /* 0x060fe200078008ff */
[----:B--2---:R-:W-:Y:S05]  /*22ab0*/  @!P4 IMAD.X R5, R0, 0x1, R13, P1 ;  /* 0x000000010005c824 */ /* 0x004fea00008e060d */
[-C--:B------:R-:W-:Y:S02]  /*22ac0*/  @!P4 LEA.HI.X R5, R3, R11.reuse, R5, 0x1, P0 ;  /* 0x0000000b0305c211 */ /* 0x080fe400000f0c05 */
[----:B----4-:R-:W-:Y:S03]  /*22ad0*/  @!P4 IADD3 R3, P1, R16, R2, RZ ;  /* 0x000000021003c210 */ /* 0x010fe60007f3e0ff */
[----:B------:R-:W-:Y:S01]  /*22ae0*/  @!PT LDS RZ, [RZ] ;  /* 0x00000000fffff984 */ /* 0x000fe20000000800 */
[----:B------:R-:W-:Y:S01]  /*22af0*/  @!PT LDS RZ, [RZ] ;  /* 0x00000000fffff984 */ /* 0x000fe20000000800 */
[----:B------:R-:W-:Y:S01]  /*22b00*/  @!PT LDS RZ, [RZ] ;  /* 0x00000000fffff984 */ /* 0x000fe20000000800 */
[----:B------:R1:W-:Y:S01]  /*22b10*/  @!P4 LDGSTS.E.BYPASS.LTC128B.128 [R210+0x3000], desc[UR4][R4.64] ;  /* 0x0300000004d2cfae */ /* 0x0003e2000b901d44 */
[C---:B------:R-:W-:Y:S01]  /*22b20*/  @!P4 LEA R2, P0, R3.reuse, R10, 0x1 ;  /* 0x0000000a0302c211 */ /* 0x040fe200078008ff */
[----:B------:R-:W-:Y:S02]  /*22b30*/  @!P4 IMAD.X R0, R0, 0x1, R9, P1 ;  /* 0x000000010000c824 */ /* 0x000fe400008e0609 */
[----:B------:R1:W-:Y:S03]  /*22b40*/  @P4 STS.128 [R210+0x3800], RZ ;  /* 0x003800ffd2004388 */ /* 0x0003e60000000c00 */
[----:B------:R-:W-:Y:S05]  /*22b50*/  @!P4 LEA.HI.X R3, R3, R11, R0, 0x1, P0 ;  /* 0x0000000b0303c211 */ /* 0x000fea00000f0c00 */
[----:B------:R-:W-:Y:S01]  /*22b60*/  @!PT LDS RZ, [RZ] ;  /* 0x00000000fffff984 */ /* 0x000fe20000000800 */
[----:B------:R-:W-:Y:S01]  /*22b70*/  @!PT LDS RZ, [RZ] ;  /* 0x00000000fffff984 */ /* 0x000fe20000000800 */
[----:B------:R-:W-:Y:S01]  /*22b80*/  @!PT LDS RZ, [RZ] ;  /* 0x00000000fffff984 */ /* 0x000fe20000000800 */
[----:B------:R1:W-:Y:S04]  /*22b90*/  @!P4 LDGSTS.E.BYPASS.LTC128B.128 [R210+0x3800], desc[UR4][R2.64] ;  /* 0x0380000002d2cfae */ /* 0x0003e8000b901d44 */
[----:B------:R-:W0:Y:S02]  /*22ba0*/  LDGDEPBAR ;  /* 0x00000000000079af */ /* 0x000e240000000000 */
.L_x_1057:
[----:B------:R-:W-:Y:S05]  /*22bb0*/  BSYNC B0 ;  /* 0x0000000000007941 */ /* 0x000fea0003800000 */
.L_x_1056:
[----:B------:R-:W-:Y:S01]  /*22bc0*/  LOP3.LUT R200, R200, 0xfffeffff, RZ, 0xc0, !PT ;  /* 0xfffeffffc8c87812 */ /* 0x000fe200078ec0ff */
[----:B------:R-:W2:Y:S01]  /*22bd0*/  LDL R176, [R1+0x360] ;  /* 0x0003600001b07983 */ /* 0x000ea20000100800 */
[----:B-1----:R-:W-:Y:S03]  /*22be0*/  IMAD.WIDE.U32 R2, R14, -0x326172a9, RZ ;  /* 0xcd9e8d570e027825 */ /* 0x002fe600078e00ff */
[----:B------:R-:W-:Y:S01]  /*22bf0*/  @P4 LOP3.LUT R200, R200, 0x10000, RZ, 0xfc, !PT ;  /* 0x00010000c8c84812 */ /* 0x000fe200078efcff */
[----:B------:R-:W3:Y:S01]  /*22c00*/  LDL R61, [R1+0x34c] ;  /* 0x00034c00013d7983 */ /* 0x000ee20000100800 */
[----:B------:R-:W-:Y:S03]  /*22c10*/  IMAD.WIDE.U32 R4, R7, -0x326172a9, RZ ;  /* 0xcd9e8d5707047825 */ /* 0x000fe600078e00ff */
[----:B------:R-:W-:Y:S01]  /*22c20*/  LOP3.LUT R200, R200, 0x7fffffff, RZ, 0xc0, !PT ;  /* 0x7fffffffc8c87812 */ /* 0x000fe200078ec0ff */
[----:B------:R-:W4:Y:S01]  /*22c30*/  LDL R60, [R1+0x350] ;  /* 0x00035000013c7983 */ /* 0x000f220000100800 */
[----:B------:R-:W-:Y:S01]  /*22c40*/  LOP3.LUT R0, R5, R211, R182, 0x96, !PT ;  /* 0x000000d305007212 */ /* 0x000fe200078e96b6 */
[----:B------:R-:W-:Y:S01]  /*22c50*/  IMAD.WIDE.U32 R6, R15, -0x326172a9, RZ ;  /* 0xcd9e8d570f067825 */ /* 0x000fe200078e00ff */
[-C--:B------:R-:W-:Y:S01]  /*22c60*/  LOP3.LUT R4, R3, R220.reuse, R4, 0x96, !PT ;  /* 0x000000dc03047212 */ /* 0x080fe200078e9604 */
[----:B------:R1:W-:Y:S02]  /*22c70*/  STL [R1+0x418], R237 ;  /* 0x000418ed01007387 */ /* 0x0003e40000100800 */
[----:B------:R-:W-:Y:S02]  /*22c80*/  IMAD.WIDE.U32 R14, R0, -0x2daee0ad, RZ ;  /* 0xd2511f53000e7825 */ /* 0x000fe400078e00ff */
[----:B------:R-:W2:Y:S02]  /*22c90*/  LDL.LU R174, [R1+0x54] ;  /* 0x0000540001ae7983 */ /* 0x000ea40000300800 */
[----:B------:R-:W-:Y:S01]  /*22ca0*/  IMAD.WIDE.U32 R18, R4, -0x2daee0ad, RZ ;  /* 0xd2511f5304127825 */ /* 0x000fe200078e00ff */
[----:B------:R-:W-:Y:S01]  /*22cb0*/  LOP3.LUT R0, R15, R219, R20, 0x96, !PT ;  /* 0x000000db0f007212 */ /* 0x000fe200078e9614 */
[----:B------:R-:W3:Y:S02]  /*22cc0*/  LDL.LU R173, [R1+0x68] ;  /* 0x0000680001ad7983 */ /* 0x000ee40000300800 */
[----:B------:R-:W-:Y:S01]  /*22cd0*/  IMAD.WIDE.U32 R8, R8, -0x326172a9, RZ ;  /* 0xcd9e8d5708087825 */ /* 0x000fe200078e00ff */
[----:B------:R-:W-:Y:S01]  /*22ce0*/  LOP3.LUT R4, R19, R217, R14, 0x96, !PT ;  /* 0x000000d913047212 */ /* 0x000fe200078e960e */
[----:B------:R-:W4:Y:S03]  /*22cf0*/  LDL R172, [R1+0x364] ;  /* 0x0003640001ac7983 */ /* 0x000f260000100800 */
[----:B------:R-:W-:Y:S01]  /*22d00*/  LOP3.LUT R9, R9, R211, R180, 0x96, !PT ;  /* 0x000000d309097212 */ /* 0x000fe200078e96b4 */
[----:B------:R1:W-:Y:S01]  /*22d10*/  STL [R1+0x414], R171 ;  /* 0x000414ab01007387 */ /* 0x0003e20000100800 */
[----:B------:R-:W-:Y:S01]  /*22d20*/  LOP3.LUT R8, R7, R220, R8, 0x96, !PT ;  /* 0x000000dc07087212 */ /* 0x000fe200078e9608 */
[----:B------:R-:W-:Y:S02]  /*22d30*/  IMAD.WIDE.U32 R4, R4, -0x326172a9, RZ ;  /* 0xcd9e8d5704047825 */ /* 0x000fe400078e00ff */
[----:B------:R1:W-:Y:S02]  /*22d40*/  STL [R1+0x410], R188 ;  /* 0x000410bc01007387 */ /* 0x0003e40000100800 */
[----:B------:R-:W-:Y:S02]  /*22d50*/  IMAD.WIDE.U32 R16, R9, -0x2daee0ad, RZ ;  /* 0xd2511f5309107825 */ /* 0x000fe400078e00ff */
[----:B------:R1:W-:Y:S02]  /*22d60*/  STL [R1+0x40c], R210 ;  /* 0x00040cd201007387 */ /* 0x0003e40000100800 */
[----:B-1----:R-:W-:Y:S01]  /*22d70*/  IMAD.MOV.U32 R237, RZ, RZ, R12 ;  /* 0x000000ffffed7224 */ /* 0x002fe200078e000c */
[----:B------:R-:W-:Y:S01]  /*22d80*/  LOP3.LUT R3, R17, R219, R22, 0x96, !PT ;  /* 0x000000db11037212 */ /* 0x000fe200078e9616 */
[----:B------:R1:W-:Y:S01]  /*22d90*/  STL [R1+0x408], R209 ;  /* 0x000408d101007387 */ /* 0x0003e20000100800 */
[----:B------:R-:W-:Y:S03]  /*22da0*/  IMAD.WIDE.U32 R40, R8, -0x2daee0ad, RZ ;  /* 0xd2511f5308287825 */ /* 0x000fe600078e00ff */
[----:B------:R1:W-:Y:S02]  /*22db0*/  STL [R1+0x404], R208 ;  /* 0x000404d001007387 */ /* 0x0003e40000100800 */
[----:B------:R-:W-:Y:S02]  /*22dc0*/  LOP3.LUT R8, R41, R217, R16, 0x96, !PT ;  /* 0x000000d929087212 */ /* 0x000fe400078e9610 */
[----:B------:R-:W-:Y:S01]  /*22dd0*/  LOP3.LUT R16, R4, 0xffff, RZ, 0xc0, !PT ;  /* 0x0000ffff04107812 */ /* 0x000fe200078ec0ff */
[----:B------:R1:W-:Y:S02]  /*22de0*/  STL [R1+0x400], R207 ;  /* 0x000400cf01007387 */ /* 0x0003e40000100800 */
[----:B------:R-:W-:Y:S02]  /*22df0*/  IMAD.WIDE.U32 R8, R8, -0x326172a9, RZ ;  /* 0xcd9e8d5708087825 */ /* 0x000fe400078e00ff */
[----:B------:R1:W-:Y:S02]  /*22e00*/  STL [R1+0x3fc], R206 ;  /* 0x0003fcce01007387 */ /* 0x0003e40000100800 */
[----:B------:R-:W-:Y:S01]  /*22e10*/  IMAD.MOV.U32 R171, RZ, RZ, R57 ;  /* 0x000000ffffab7224 */ /* 0x000fe200078e0039 */
[C---:B------:R-:W-:Y:S01]  /*22e20*/  LOP3.LUT R187, R8.reuse, 0xff, RZ, 0xc0, !PT ;  /* 0x000000ff08bb7812 */ /* 0x040fe200078ec0ff */
[----:B------:R-:W1:Y:S01]  /*22e30*/  SHFL.BFLY PT, R13, R36, 0x2, 0x1f ;  /* 0x0c401f00240d7f89 */ /* 0x000e6200000e0000 */
[----:B------:R-:W-:Y:S01]  /*22e40*/  SHF.R.U32.HI R15, RZ, 0x10, R8 ;  /* 0x00000010ff0f7819 */ /* 0x000fe20000011608 */
[----:B------:R-:W-:Y:S01]  /*22e50*/  IMAD.MOV.U32 R188, RZ, RZ, R179 ;  /* 0x000000ffffbc7224 */ /* 0x000fe200078e00b3 */
[----:B------:R-:W-:Y:S05]  /*22e60*/  LOP3.LUT R21, R8, 0xffff, RZ, 0xc0, !PT ;  /* 0x0000ffff08157812 */ /* 0x000fea00078ec0ff */
[----:B------:R1:W-:Y:S01]  /*22e70*/  STL [R1+0x3f8], R205 ;  /* 0x0003f8cd01007387 */ /* 0x0003e20000100800 */
[----:B------:R-:W-:Y:S03]  /*22e80*/  IMAD.MOV.U32 R210, RZ, RZ, R178 ;  /* 0x000000ffffd27224 */ /* 0x000fe600078e00b2 */
[----:B------:R1:W-:Y:S02]  /*22e90*/  STL [R1+0x3f4], R204 ;  /* 0x0003f4cc01007387 */ /* 0x0003e40000100800 */
[----:B-1----:R-:W-:Y:S02]  /*22ea0*/  IMAD.MOV.U32 R209, RZ, RZ, R177 ;  /* 0x000000ffffd17224 */ /* 0x002fe400078e00b1 */
[----:B------:R-:W-:Y:S01]  /*22eb0*/  STL [R1+0x3f0], R198 ;  /* 0x0003f0c601007387 */ /* 0x000fe20000100800 */
[----:B------:R-:W-:Y:S02]  /*22ec0*/  IMAD.MOV.U32 R208, RZ, RZ, R237 ;  /* 0x000000ffffd07224 */ /* 0x000fe400078e00ed */
[----:B------:R-:W-:Y:S01]  /*22ed0*/  IMAD.MOV.U32 R237, RZ, RZ, R62 ;  /* 0x000000ffffed7224 */ /* 0x000fe200078e003e */
[----:B------:R1:W-:Y:S01]  /*22ee0*/  STL.64 [R1+0x3e8], R202 ;  /* 0x0003e8ca01007387 */ /* 0x0003e20000100a00 */
[----:B------:R-:W-:Y:S02]  /*22ef0*/  IMAD.MOV.U32 R207, RZ, RZ, R78 ;  /* 0x000000ffffcf7224 */ /* 0x000fe400078e004e */
[----:B------:R-:W-:Y:S03]  /*22f00*/  IMAD.MOV.U32 R206, RZ, RZ, R208 ;  /* 0x000000ffffce7224 */ /* 0x000fe600078e00d0 */
[----:B------:R-:W1:Y:S01]  /*22f10*/  SHFL.BFLY PT, R12, R37, 0x2, 0x1f ;  /* 0x0c401f00250c7f89 */ /* 0x000e6200000e0000 */
[----:B------:R-:W-:Y:S01]  /*22f20*/  IMAD.MOV.U32 R208, RZ, RZ, R76 ;  /* 0x000000ffffd07224 */ /* 0x000fe200078e004c */
[----:B------:R-:W-:Y:S06]  /*22f30*/  FMNMX.FTZ R36, R36, R13, !PT ;  /* 0x0000000d24247209 */ /* 0x000fec0007810000 */
[----:B------:R-:W-:Y:S01]  /*22f40*/  STL [R1+0x3e4], R197 ;  /* 0x0003e4c501007387 */ /* 0x000fe20000100800 */
[----:B------:R-:W-:Y:S03]  /*22f50*/  IMAD.MOV.U32 R205, RZ, RZ, R69 ;  /* 0x000000ffffcd7224 */ /* 0x000fe600078e0045 */
[----:B------:R-:W1:Y:S01]  /*22f60*/  SHFL.BFLY PT, R10, R39, 0x2, 0x1f ;  /* 0x0c401f00270a7f89 */ /* 0x000e6200000e0000 */
[----:B------:R-:W-:Y:S07]  /*22f70*/  IMAD.MOV.U32 R204, RZ, RZ, R68 ;  /* 0x000000ffffcc7224 */ /* 0x000fee00078e0044 */
[----:B------:R-:W1:Y:S08]  /*22f80*/  SHFL.BFLY PT, R11, R38, 0x2, 0x1f ;  /* 0x0c401f00260b7f89 */ /* 0x000e7000000e0000 */
[----:B------:R1:W-:Y:S04]  /*22f90*/  STL [R1+0x3e0], R196 ;  /* 0x0003e0c401007387 */ /* 0x0003e80000100800 */
[----:B------:R-:W-:Y:S01]  /*22fa0*/  STL [R1+0x3dc], R195 ;  /* 0x0003dcc301007387 */ /* 0x000fe20000100800 */
[----:B-1----:R-:W-:Y:S01]  /*22fb0*/  LOP3.LUT R202, R4, 0xff, RZ, 0xc0, !PT ;  /* 0x000000ff04ca7812 */ /* 0x002fe200078ec0ff */
[----:B------:R-:W-:Y:S01]  /*22fc0*/  IMAD.MOV.U32 R203, RZ, RZ, R206 ;  /* 0x000000ffffcb7224 */ /* 0x000fe200078e00ce */
[----:B------:R-:W-:Y:S01]  /*22fd0*/  FMNMX.FTZ R37, R37, R12, !PT ;  /* 0x0000000c25257209 */ /* 0x000fe20007810000 */
[----:B------:R-:W1:Y:S01]  /*22fe0*/  SHFL.BFLY PT, R14, R36, 0x1, 0x1f ;  /* 0x0c201f00240e7f89 */ /* 0x000e6200000e0000 */
[----:B------:R-:W-:Y:S07]  /*22ff0*/  IMAD.WIDE.U32 R12, R3, -0x326172a9, RZ ;  /* 0xcd9e8d57030c7825 */ /* 0x000fee00078e00ff */
[----:B------:R-:W-:Y:S01]  /*23000*/  STL [R1+0x3d8], R194 ;  /* 0x0003d8c201007387 */ /* 0x000fe20000100800 */
[----:B------:R-:W-:Y:S01]  /*23010*/  IMAD.MOV.U32 R206, RZ, RZ, R210 ;  /* 0x000000ffffce7224 */ /* 0x000fe200078e00d2 */
[----:B------:R-:W-:Y:S01]  /*23020*/  LOP3.LUT R6, R13, R218, R6, 0x96, !PT ;  /* 0x000000da0d067212 */ /* 0x000fe200078e9606 */
[----:B------:R-:W-:Y:S01]  /*23030*/  IMAD.MOV.U32 R210, RZ, RZ, R171 ;  /* 0x000000ffffd27224 */ /* 0x000fe200078e00ab */
[----:B------:R-:W-:Y:S01]  /*23040*/  FMNMX.FTZ R39, R39, R10, !PT ;  /* 0x0000000a27277209 */ /* 0x000fe20007810000 */
[----:B------:R1:W-:Y:S01]  /*23050*/  STL.64 [R1+0x3d0], R192 ;  /* 0x0003d0c001007387 */ /* 0x0003e20000100a00 */
[----:B------:R-:W-:Y:S01]  /*23060*/  SHF.R.U32.HI R13, RZ, 0x10, R4 ;  /* 0x00000010ff0d7819 */ /* 0x000fe20000011604 */
[----:B------:R-:W-:Y:S01]  /*23070*/  IMAD.MOV.U32 R197, RZ, RZ, R205 ;  /* 0x000000ffffc57224 */ /* 0x000fe200078e00cd */
[----:B------:R-:W-:Y:S01]  /*23080*/  FMNMX.FTZ R38, R38, R11, !PT ;  /* 0x0000000b26267209 */ /* 0x000fe20007810000 */
[----:B------:R-:W-:Y:S02]  /*23090*/  IMAD.WIDE.U32 R10, R0, -0x326172a9, RZ ;  /* 0xcd9e8d57000a7825 */ /* 0x000fe400078e00ff */
[----:B------:R-:W-:Y:S02]  /*230a0*/  STL [R1+0x3cc], R189 ;  /* 0x0003ccbd01007387 */ /* 0x000fe40000100800 */
[----:B------:R-:W-:Y:S01]  /*230b0*/  IMAD.MOV.U32 R196, RZ, RZ, R204 ;  /* 0x000000ffffc47224 */ /* 0x000fe200078e00cc */
[----:B------:R-:W-:Y:S01]  /*230c0*/  LOP3.LUT R2, R11, R218, R2, 0x96, !PT ;  /* 0x000000da0b027212 */ /* 0x000fe200078e9602 */
[----:B------:R-:W-:Y:S01]  /*230d0*/  STL [R1+0x3c8], R170 ;  /* 0x0003c8aa01007387 */ /* 0x000fe20000100800 */
[-C--:B------:R-:W-:Y:S01]  /*230e0*/  LOP3.LUT R11, R9, R222.reuse, R12, 0x96, !PT ;  /* 0x000000de090b7212 */ /* 0x080fe200078e960c */
[----:B------:R-:W-:Y:S01]  /*230f0*/  IMAD.MOV.U32 R205, RZ, RZ, R209 ;  /* 0x000000ffffcd7224 */ /* 0x000fe200078e00d1 */
[----:B------:R-:W-:Y:S01]  /*23100*/  LOP3.LUT R10, R5, R222, R10, 0x96, !PT ;  /* 0x000000de050a7212 */ /* 0x000fe200078e960a */
[----:B------:R1:W-:Y:S01]  /*23110*/  STL.64 [R1+0x3c0], R190 ;  /* 0x0003c0be01007387 */ /* 0x0003e20000100a00 */
[----:B------:R-:W-:Y:S01]  /*23120*/  SHF.R.U32.HI R12, RZ, 0x18, R4 ;  /* 0x00000018ff0c7819 */ /* 0x000fe20000011604 */
[----:B------:R-:W-:Y:S01]  /*23130*/  IMAD.WIDE.U32 R4, R6, -0x2daee0ad, RZ ;  /* 0xd2511f5306047825 */ /* 0x000fe200078e00ff */
[----:B-1----:R-:W-:Y:S02]  /*23140*/  FMNMX.FTZ R36, R36, R14, !PT ;  /* 0x0000000e24247209 */ /* 0x002fe40007810000 */
[----:B------:R-:W-:Y:S01]  /*23150*/  SHF.R.U32.HI R17, RZ, 0x18, R11 ;  /* 0x00000018ff117819 */ /* 0x000fe2000001160b */
[----:B------:R-:W4:Y:S01]  /*23160*/  LDL R14, [R1+0x35c] ;  /* 0x00035c00010e7983 */ /* 0x000f220000100800 */
[-C--:B------:R-:W-:Y:S01]  /*23170*/  LOP3.LUT R40, R5, R223.reuse, R40, 0x96, !PT ;  /* 0x000000df05287212 */ /* 0x080fe200078e9628 */
[----:B------:R-:W-:Y:S01]  /*23180*/  IMAD.MOV.U32 R209, RZ, RZ, R188 ;  /* 0x000000ffffd17224 */ /* 0x000fe200078e00bc */
[----:B------:R-:W-:Y:S01]  /*23190*/  LOP3.LUT R213, R4, 0xffff, RZ, 0xc0, !PT ;  /* 0x0000ffff04d57812 */ /* 0x000fe200078ec0ff */
[----:B------:R-:W1:Y:S01]  /*231a0*/  SHFL.BFLY PT, R0, R39, 0x1, 0x1f ;  /* 0x0c201f0027007f89 */ /* 0x000e6200000e0000 */
[----:B------:R-:W-:Y:S02]  /*231b0*/  FSETP.NEU.FTZ.AND P0, PT, R36, -INF , PT ;  /* 0xff8000002400780b */ /* 0x000fe40003f1d000 */
[----:B------:R-:W-:Y:S05]  /*231c0*/  SHF.R.U32.HI R193, RZ, 0x18, R8 ;  /* 0x00000018ffc17819 */ /* 0x000fea0000011608 */
[----:B------:R-:W4:Y:S01]  /*231d0*/  LDL R5, [R1+0x358] ;  /* 0x0003580001057983 */ /* 0x000f220000100800 */
[----:B------:R-:W-:Y:S01]  /*231e0*/  LOP3.LUT R184, R4, 0xff, RZ, 0xc0, !PT ;  /* 0x000000ff04b87812 */ /* 0x000fe200078ec0ff */
[----:B------:R-:W-:Y:S01]  /*231f0*/  IMAD.WIDE.U32 R8, R2, -0x2daee0ad, RZ ;  /* 0xd2511f5302087825 */ /* 0x000fe200078e00ff */
[--C-:B------:R-:W-:Y:S01]  /*23200*/  SHF.R.U32.HI R63, RZ, 0x18, R4.reuse ;  /* 0x00000018ff3f7819 */ /* 0x100fe20000011604 */
[----:B------:R-:W1:Y:S01]  /*23210*/  SHFL.BFLY PT, R7, R37, 0x1, 0x1f ;  /* 0x0c201f0025077f89 */ /* 0x000e6200000e0000 */
[----:B------:R-:W-:Y:S02]  /*23220*/  SHF.R.U32.HI R201, RZ, 0x10, R4 ;  /* 0x00000010ffc97819 */ /* 0x000fe40000011604 */
[C---:B------:R-:W-:Y:S05]  /*23230*/  LOP3.LUT R57, R8.reuse, 0xff, RZ, 0xc0, !PT ;  /* 0x000000ff08397812 */ /* 0x040fea00078ec0ff */
[----:B------:R-:W1:Y:S01]  /*23240*/  SHFL.BFLY PT, R3, R38, 0x1, 0x1f ;  /* 0x0c201f0026037f89 */ /* 0x000e6200000e0000 */
[----:B------:R-:W-:Y:S02]  /*23250*/  SHF.R.U32.HI R62, RZ, 0x18, R8 ;  /* 0x00000018ff3e7819 */ /* 0x000fe40000011608 */
[----:B------:R-:W-:Y:S05]  /*23260*/  LOP3.LUT R59, R9, R223, R18, 0x96, !PT ;  /* 0x000000df093b7212 */ /* 0x000fea00078e9612 */
[----:B------:R-:W4:Y:S01]  /*23270*/  LDL.64 R22, [R1+0x340] ;  /* 0x0003400001167983 */ /* 0x000f220000100a00 */
[----:B------:R-:W-:Y:S02]  /*23280*/  LOP3.LUT R190, R8, 0xffff, RZ, 0xc0, !PT ;  /* 0x0000ffff08be7812 */ /* 0x000fe400078ec0ff */
[----:B------:R-:W-:Y:S02]  /*23290*/  LOP3.LUT R191, R15, 0xff, RZ, 0xc0, !PT ;  /* 0x000000ff0fbf7812 */ /* 0x000fe400078ec0ff */
[----:B------:R-:W-:Y:S02]  /*232a0*/  LOP3.LUT R19, R10, 0xff, RZ, 0xc0, !PT ;  /* 0x000000ff0a137812 */ /* 0x000fe400078ec0ff */
[----:B-1----:R-:W-:Y:S04]  /*232b0*/  FMNMX.FTZ R39, R39, R0, !PT ;  /* 0x0000000027277209 */ /* 0x002fe80007810000 */
[----:B------:R-:W-:Y:S02]  /*232c0*/  FSETP.NEU.FTZ.AND P3, PT, R39, -INF , PT ;  /* 0xff8000002700780b */ /* 0x000fe40003f7d000 */
[----:B------:R-:W-:Y:S02]  /*232d0*/  FMNMX.FTZ R37, R37, R7, !PT ;  /* 0x0000000725257209 */ /* 0x000fe40007810000 */
[----:B------:R-:W4:Y:S02]  /*232e0*/  LDL R7, [R1+0x348] ;  /* 0x0003480001077983 */ /* 0x000f240000100800 */
[----:B------:R-:W-:Y:S02]  /*232f0*/  FSETP.NEU.FTZ.AND P1, PT, R37, -INF , PT ;  /* 0xff8000002500780b */ /* 0x000fe40003f3d000 */
[----:B------:R-:W-:Y:S01]  /*23300*/  FMNMX.FTZ R38, R38, R3, !PT ;  /* 0x0000000326267209 */ /* 0x000fe20007810000 */
[----:B------:R-:W-:Y:S01]  /*23310*/  STL [R1+0x420], R168 ;  /* 0x000420a801007387 */ /* 0x000fe20000100800 */
[----:B------:R-:W-:Y:S02]  /*23320*/  FSEL R3, R39, RZ, P3 ;  /* 0x000000ff27037208 */ /* 0x000fe40001800000 */
[----:B------:R-:W-:Y:S01]  /*23330*/  FSEL R0, R37, RZ, P1 ;  /* 0x000000ff25007208 */ /* 0x000fe20000800000 */
[----:B------:R-:W-:Y:S01]  /*23340*/  STL [R1+0x41c], R169 ;  /* 0x00041ca901007387 */ /* 0x000fe20000100800 */
[----:B------:R-:W-:Y:S01]  /*23350*/  FSETP.NEU.FTZ.AND P2, PT, R38, -INF , PT ;  /* 0xff8000002600780b */ /* 0x000fe20003f5d000 */
[----:B------:R-:W-:Y:S01]  /*23360*/  FADD.FTZ R6, -R3, R132 ;  /* 0x0000008403067221 */ /* 0x000fe20000010100 */
[----:B------:R-:W-:Y:S01]  /*23370*/  @P3 LOP3.LUT R200, R200, 0x80000000, RZ, 0xfc, !PT ;  /* 0x80000000c8c83812 */ /* 0x000fe200078efcff */
[----:B------:R-:W-:Y:S01]  /*23380*/  STL [R1+0x424], R39 ;  /* 0x0004242701007387 */ /* 0x000fe20000100800 */
[----:B------:R-:W-:Y:S01]  /*23390*/  FSEL R2, R38, RZ, P2 ;  /* 0x000000ff26027208 */ /* 0x000fe20001000000 */
[----:B------:R-:W-:Y:S01]  /*233a0*/  FADD.FTZ R3, -R0, R134 ;  /* 0x0000008600037221 */ /* 0x000fe20000010100 */
[----:B------:R-:W-:Y:S01]  /*233b0*/  FSEL R0, R36, RZ, P0 ;  /* 0x000000ff24007208 */ /* 0x000fe20000000000 */
[----:B------:R-:W-:Y:S01]  /*233c0*/  STL [R1+0x428], R38 ;  /* 0x0004282601007387 */ /* 0x000fe20000100800 */
[----:B------:R-:W-:Y:S01]  /*233d0*/  LOP3.LUT R200, R200, 0xbfffffff, RZ, 0xc0, !PT ;  /* 0xbfffffffc8c87812 */ /* 0x000fe200078ec0ff */
[----:B------:R-:W-:Y:S01]  /*233e0*/  FADD.FTZ R4, -R2, R133 ;  /* 0x0000008502047221 */ /* 0x000fe20000010100 */
[----:B------:R-:W-:Y:S01]  /*233f0*/  SHF.R.U32.HI R133, RZ, 0x10, R8 ;  /* 0x00000010ff857819 */ /* 0x000fe20000011608 */
[----:B------:R-:W-:Y:S01]  /*23400*/  FADD.FTZ R2, -R0, R135 ;  /* 0x0000008700027221 */ /* 0x000fe20000010100 */
[----:B------:R-:W-:Y:S01]  /*23410*/  LOP3.LUT R0, R11, 0xff, RZ, 0xc0, !PT ;  /* 0x000000ff0b007812 */ /* 0x000fe200078ec0ff */
[----:B------:R-:W-:Y:S04]  /*23420*/  STL [R1+0x42c], R37 ;  /* 0x00042c2501007387 */ /* 0x000fe80000100800 */
[----:B------:R1:W-:Y:S01]  /*23430*/  STL [R1+0x430], R36 ;  /* 0x0004302401007387 */ /* 0x0003e20000100800 */
[----:B--2---:R-:W-:Y:S02]  /*23440*/  IMAD.MOV.U32 R175, RZ, RZ, R174 ;  /* 0x000000ffffaf7224 */ /* 0x004fe400078e00ae */
[----:B---3--:R-:W-:Y:S05]  /*23450*/  IMAD.MOV.U32 R174, RZ, RZ, R173 ;  /* 0x000000ffffae7224 */ /* 0x008fea00078e00ad */
[C---:B----4-:R-:W-:Y:S05]  /*23460*/  IADD3 R172, P5, R174.reuse, R172, RZ ;  /* 0x000000acaeac7210 */ /* 0x050fea0007fbe0ff */
[C---:B------:R-:W-:Y:S01]  /*23470*/  IMAD.X R173, R175.reuse, 0x1, R176, P5 ;  /* 0x00000001afad7824 */ /* 0x040fe200028e06b0 */
[----:B------:R-:W-:Y:S05]  /*23480*/  IADD3 R176, P5, R174, R61, RZ ;  /* 0x0000003daeb07210 */ /* 0x000fea0007fbe0ff */
[----:B------:R-:W-:Y:S01]  /*23490*/  IMAD.X R177, R175, 0x1, R60, P5 ;  /* 0x00000001afb17824 */ /* 0x000fe200028e063c */
[C---:B------:R-:W-:Y:S11]  /*234a0*/  ISETP.GE.U32.AND P5, PT, R199.reuse, R12, PT ;  /* 0x0000000cc700720c */ /* 0x040ff60003fa6070 */
[----:B------:R-:W-:Y:S02]  /*234b0*/  @!UPT UIADD3 URZ, URZ, URZ, URZ ;  /* 0x0000003f3f3ff290 */ /* 0x000fe4000fffe03f */
[----:B------:R-:W-:Y:S02]  /*234c0*/  @P5 LOP3.LUT R200, R200, 0x40000000, RZ, 0xfc, !PT ;  /* 0x40000000c8c85812 */ /* 0x000fe400078efcff */
[C---:B------:R-:W-:Y:S02]  /*234d0*/  ISETP.GE.U32.AND P5, PT, R199.reuse, R0, PT ;  /* 0x00000000c700720c */ /* 0x040fe40003fa6070 */
[--C-:B------:R-:W-:Y:S04]  /*234e0*/  SHF.R.U32.HI R0, RZ, 0x18, R10.reuse ;  /* 0x00000018ff007819 */ /* 0x100fe8000001160a */
[----:B------:R-:W-:Y:S02]  /*234f0*/  ISETP.GE.U32.AND P4, PT, R199, R0, PT ;  /* 0x00000000c700720c */ /* 0x000fe40003f86070 */
[----:B------:R-:W-:Y:S02]  /*23500*/  LOP3.LUT R0, R13, 0xff, RZ, 0xc0, !PT ;  /* 0x000000ff0d007812 */ /* 0x000fe400078ec0ff */
[----:B------:R-:W-:Y:S05]  /*23510*/  IADD3 R178, P6, R174, R14, RZ ;  /* 0x0000000eaeb27210 */ /* 0x000fea0007fde0ff */
[----:B------:R-:W-:Y:S01]  /*23520*/  IMAD.X R179, R175, 0x1, R5, P6 ;  /* 0x00000001afb37824 */ /* 0x000fe200030e0605 */
[----:B------:R-:W-:Y:S02]  /*23530*/  ISETP.GE.U32.AND P6, PT, R199, R0, PT ;  /* 0x00000000c700720c */ /* 0x000fe40003fc6070 */
[----:B------:R-:W-:Y:S02]  /*23540*/  SHF.R.U32.HI R0, RZ, 0x10, R10 ;  /* 0x00000010ff007819 */ /* 0x000fe4000001160a */
[----:B------:R-:W-:Y:S02]  /*23550*/  SHF.R.U32.HI R5, RZ, 0x10, R11 ;  /* 0x00000010ff057819 */ /* 0x000fe4000001160b */
[----:B------:R-:W-:Y:S02]  /*23560*/  LOP3.LUT R20, R0, 0xff, RZ, 0xc0, !PT ;  /* 0x000000ff00147812 */ /* 0x000fe400078ec0ff */
[----:B------:R-:W-:Y:S02]  /*23570*/  SHF.R.U32.HI R0, RZ, 0x8, R21 ;  /* 0x00000008ff007819 */ /* 0x000fe40000011615 */
[----:B------:R-:W-:Y:S01]  /*23580*/  LOP3.LUT R15, R5, 0xff, RZ, 0xc0, !PT ;  /* 0x000000ff050f7812 */ /* 0x000fe200078ec0ff */
[----:B------:R-:W-:Y:S01]  /*23590*/  IMAD.MOV.U32 R23, RZ, RZ, R207 ;  /* 0x000000ffff177224 */ /* 0x000fe200078e00cf */
[----:B------:R-:W-:Y:S02]  /*235a0*/  LOP3.LUT R69, R0, 0xffff, RZ, 0xc0, !PT ;  /* 0x0000ffff00457812 */ /* 0x000fe400078ec0ff */
[----:B------:R-:W-:Y:S01]  /*235b0*/  IADD3 R60, P3, R22, R172, RZ ;  /* 0x000000ac163c7210 */ /* 0x000fe20007f7e0ff */
[----:B------:R-:W2:Y:S01]  /*235c0*/  LD.E R0, desc[UR4][R168.64+0xdc] ;  /* 0x0000dc04a8007980 */ /* 0x000ea2000c101900 */
[----:B------:R-:W-:Y:S02]  /*235d0*/  SHF.R.U32.HI R5, RZ, 0x8, R16 ;  /* 0x00000008ff057819 */ /* 0x000fe40000011610 */
[----:B------:R-:W-:Y:S02]  /*235e0*/  LOP3.LUT R11, R11, 0xffff, RZ, 0xc0, !PT ;  /* 0x0000ffff0b0b7812 */ /* 0x000fe400078ec0ff */
[----:B------:R-:W-:Y:S02]  /*235f0*/  LOP3.LUT R134, R5, 0xffff, RZ, 0xc0, !PT ;  /* 0x0000ffff05867812 */ /* 0x000fe400078ec0ff */
[----:B------:R-:W-:Y:S04]  /*23600*/  LOP3.LUT R10, R10, 0xffff, RZ, 0xc0, !PT ;  /* 0x0000ffff0a0a7812 */ /* 0x000fe800078ec0ff */
[----:B------:R-:W-:Y:S01]  /*23610*/  SHF.R.U32.HI R10, RZ, 0x8, R10 ;  /* 0x00000008ff0a7819 */ /* 0x000fe2000001160a */
[----:B------:R-:W-:Y:S01]  /*23620*/  IMAD.X R61, R7, 0x1, R173, P3 ;  /* 0x00000001073d7824 */ /* 0x000fe200018e06ad */
[----:B------:R-:W-:Y:S02]  /*23630*/  LOP3.LUT P3, RZ, R200, 0x80000000, RZ, 0xc0, !PT ;  /* 0x80000000c8ff7812 */ /* 0x000fe4000786c0ff */
[----:B------:R-:W-:Y:S01]  /*23640*/  LOP3.LUT R10, R10, 0xffff, RZ, 0xc0, !PT ;  /* 0x0000ffff0a0a7812 */ /* 0x000fe200078ec0ff */
[C---:B--2---:R-:W-:Y:S01]  /*23650*/  FMUL.FTZ R8, R0.reuse, R39 ;  /* 0x0000002700087220 */ /* 0x044fe20000410000 */
[C---:B------:R-:W-:Y:S01]  /*23660*/  FMUL.FTZ R9, R0.reuse, R36 ;  /* 0x0000002400097220 */ /* 0x040fe20000410000 */
[C---:B------:R-:W-:Y:S01]  /*23670*/  FMUL.FTZ R7, R0.reuse, R38 ;  /* 0x0000002600077220 */ /* 0x040fe20000410000 */
[C---:B------:R-:W-:Y:S01]  /*23680*/  FMUL.FTZ R5, R0.reuse, R37 ;  /* 0x0000002500057220 */ /* 0x040fe20000410000 */
[----:B------:R-:W-:Y:S01]  /*23690*/  FMUL.FTZ R3, R0, R3 ;  /* 0x0000000300037220 */ /* 0x000fe20000410000 */
[----:B------:R-:W-:Y:S01]  /*236a0*/  FSEL R8, R8, RZ, P3 ;  /* 0x000000ff08087208 */ /* 0x000fe20001800000 */
[C---:B------:R-:W-:Y:S01]  /*236b0*/  FMUL.FTZ R6, R0.reuse, R6 ;  /* 0x0000000600067220 */ /* 0x040fe20000410000 */
[----:B------:R-:W-:Y:S01]  /*236c0*/  FSEL R7, R7, RZ, P2 ;  /* 0x000000ff07077208 */ /* 0x000fe20001000000 */
[----:B------:R-:W-:Y:S01]  /*236d0*/  FMUL.FTZ R4, R0, R4 ;  /* 0x0000000400047220 */ /* 0x000fe20000410000 */
[----:B------:R-:W-:Y:S01]  /*236e0*/  FSEL R5, R5, RZ, P1 ;  /* 0x000000ff05057208 */ /* 0x000fe20000800000 */
[-CC-:B------:R-:W-:Y:S01]  /*236f0*/  FFMA.FTZ R14, R29, R0.reuse, -R8.reuse ;  /* 0x000000001d0e7223 */ /* 0x180fe20000010808 */
[C---:B------:R-:W-:Y:S01]  /*23700*/  ISETP.GE.U32.AND P2, PT, R199.reuse, R15, PT ;  /* 0x0000000fc700720c */ /* 0x040fe20003f46070 */
[-CC-:B------:R-:W-:Y:S01]  /*23710*/  FFMA.FTZ R16, R26, R0.reuse, -R8.reuse ;  /* 0x000000001a107223 */ /* 0x180fe20000010808 */
[----:B------:R-:W-:Y:S01]  /*23720*/  ISETP.GE.U32.AND P3, PT, R199, R17, PT ;  /* 0x00000011c700720c */ /* 0x000fe20003f66070 */
[--C-:B------:R-:W-:Y:S01]  /*23730*/  FFMA.FTZ R18, R85, R0, -R8.reuse ;  /* 0x0000000055127223 */ /* 0x100fe20000010808 */
[----:B------:R-:W-:Y:S01]  /*23740*/  FSEL R9, R9, RZ, P0 ;  /* 0x000000ff09097208 */ /* 0x000fe20000000000 */
[----:B------:R2:W-:Y:S01]  /*23750*/  STL [R1+0x10], R14 ;  /* 0x0000100e01007387 */ /* 0x0005e20000100800 */
[----:B------:R-:W-:Y:S01]  /*23760*/  ISETP.GE.U32.AND P0, PT, R199, R10, PT ;  /* 0x0000000ac700720c */ /* 0x000fe20003f06070 */
[-CC-:B-1----:R-:W-:Y:S01]  /*23770*/  FFMA.FTZ R36, R113, R0.reuse, -R8.reuse ;  /* 0x0000000071247223 */ /* 0x182fe20000010808 */
        /* <DEDUP_REMOVED lines=22> */
[-CC-:B--2---:R-:W-:Y:S01]  /*238e0*/  FFMA.FTZ R14, R80, R0.reuse, -R8.reuse ;  /* 0x00000000500e7223 */ /* 0x184fe20000010808 */
[-CC-:B------:R-:W-:Y:S01]  /*238f0*/  FFMA.FTZ R37, R114, R0.reuse, -R7.reuse ;  /* 0x0000000072257223 */ /* 0x180fe20000010807 */
[-C--:B------:R-:W-:Y:S01]  /*23900*/  FFMA.FTZ R38, R115, R0.reuse, -R7 ;  /* 0x0000000073267223 */ /* 0x080fe20000010807 */
[-CC-:B------:R-:W-:Y:S01]  /*23910*/  FFMA.FTZ R22, R27, R0.reuse, -R5.reuse ;  /* 0x000000001b167223 */ /* 0x180fe20000010805 */
[-CC-:B-1----:R-:W-:Y:S01]  /*23920*/  FFMA.FTZ R16, R81, R0.reuse, -R8.reuse ;  /* 0x0000000051107223 */ /* 0x182fe20000010808 */
[----:B------:R1:W-:Y:S01]  /*23930*/  STL [R1+0x70], R14 ;  /* 0x0000700e01007387 */ /* 0x0003e20000100800 */
[-C--:B------:R-:W-:Y:S01]  /*23940*/  FFMA.FTZ R39, R108, R0.reuse, -R5 ;  /* 0x000000006c277223 */ /* 0x080fe20000010805 */
[-CC-:B------:R-:W-:Y:S01]  /*23950*/  FFMA.FTZ R232, R44, R0.reuse, -R7.reuse ;  /* 0x000000002ce87223 */ /* 0x180fe20000010807 */
[----:B------:R-:W-:Y:S01]  /*23960*/  MUFU.EX2 R108, R12 ;  /* 0x0000000c006c7308 */ /* 0x000fe20000000800 */
[----:B------:R2:W-:Y:S01]  /*23970*/  STL [R1+0x6c], R16 ;  /* 0x00006c1001007387 */ /* 0x0005e20000100800 */
[-CC-:B------:R-:W-:Y:S01]  /*23980*/  FFMA.FTZ R116, R238, R0.reuse, -R7.reuse ;  /* 0x00000000ee747223 */ /* 0x180fe20000010807 */
[-C--:B------:R-:W-:Y:S01]  /*23990*/  FFMA.FTZ R113, R239, R0.reuse, -R7 ;  /* 0x00000000ef717223 */ /* 0x080fe20000010807 */
        /* <DEDUP_REMOVED lines=18> */
[-CC-:B-1----:R-:W-:Y:S01]  /*23ac0*/  FFMA.FTZ R14, R84, R0.reuse, -R8.reuse ;  /* 0x00000000540e7223 */ /* 0x182fe20000010808 */
[----:B------:R-:W-:Y:S01]  /*23ad0*/  LOP3.LUT R84, R201, 0xff, RZ, 0xc0, !PT ;  /* 0x000000ffc9547812 */ /* 0x000fe200078ec0ff */
[-C--:B------:R-:W-:Y:S01]  /*23ae0*/  FFMA.FTZ R234, R45, R0.reuse, -R7 ;  /* 0x000000002dea7223 */ /* 0x080fe20000010807 */
[-CC-:B------:R-:W-:Y:S01]  /*23af0*/  FFMA.FTZ R169, R110, R0.reuse, -R9.reuse ;  /* 0x000000006ea97223 */ /* 0x180fe20000010809 */
[-CC-:B--2---:R-:W-:Y:S01]  /*23b00*/  FFMA.FTZ R16, R96, R0.reuse, -R8.reuse ;  /* 0x0000000060107223 */ /* 0x184fe20000010808 */
[----:B------:R1:W-:Y:S01]  /*23b10*/  STL [R1+0x80], R14 ;  /* 0x0000800e01007387 */ /* 0x0003e20000100800 */
[-CC-:B------:R-:W-:Y:S01]  /*23b20*/  FFMA.FTZ R242, R242, R0.reuse, -R9.reuse ;  /* 0x00000000f2f27223 */ /* 0x180fe20000010809 */
[-CC-:B------:R-:W-:Y:S01]  /*23b30*/  FFMA.FTZ R227, R227, R0.reuse, -R9.reuse ;  /* 0x00000000e3e37223 */ /* 0x180fe20000010809 */
[-CC-:B------:R-:W-:Y:S01]  /*23b40*/  FFMA.FTZ R225, R225, R0.reuse, -R9.reuse ;  /* 0x00000000e1e17223 */ /* 0x180fe20000010809 */
[----:B------:R2:W-:Y:S01]  /*23b50*/  STL [R1+0x7c], R18 ;  /* 0x00007c1201007387 */ /* 0x0005e20000100800 */
[-CC-:B------:R-:W-:Y:S01]  /*23b60*/  FFMA.FTZ R224, R224, R0.reuse, -R9.reuse ;  /* 0x00000000e0e07223 */ /* 0x180fe20000010809 */
[-CC-:B------:R-:W-:Y:S01]  /*23b70*/  FFMA.FTZ R236, R32, R0.reuse, -R9.reuse ;  /* 0x0000000020ec7223 */ /* 0x180fe20000010809 */
[-CC-:B------:R-:W-:Y:S01]  /*23b80*/  FFMA.FTZ R241, R241, R0.reuse, -R9.reuse ;  /* 0x00000000f1f17223 */ /* 0x180fe20000010809 */
[----:B------:R3:W-:Y:S01]  /*23b90*/  STL [R1+0x84], R16 ;  /* 0x0000841001007387 */ /* 0x0007e20000100800 */
[-CC-:B------:R-:W-:Y:S01]  /*23ba0*/  FFMA.FTZ R233, R33, R0.reuse, -R9.reuse ;  /* 0x0000000021e97223 */ /* 0x180fe20000010809 */
[-C--:B------:R-:W-:Y:S01]  /*23bb0*/  FFMA.FTZ R250, R25, R0.reuse, -R9 ;  /* 0x0000000019fa7223 */ /* 0x080fe20000010809 */
[----:B------:R-:W4:Y:S10]  /*23bc0*/  MUFU.EX2 R35, R4 ;  /* 0x0000000400237308 */ /* 0x000f340000000800 */
[----:B------:R-:W-:Y:S01]  /*23bd0*/  MUFU.EX2 R85, R46 ;  /* 0x0000002e00557308 */ /* 0x000fe20000000800 */
[--C-:B-1----:R-:W-:Y:S09]  /*23be0*/  FFMA.FTZ R14, R97, R0, -R8.reuse ;  /* 0x00000000610e7223 */ /* 0x102ff20000010808 */
[----:B------:R-:W-:Y:S01]  /*23bf0*/  MUFU.EX2 R68, R68 ;  /* 0x0000004400447308 */ /* 0x000fe20000000800 */
[----:B----4-:R-:W-:Y:S01]  /*23c00*/  FMUL.FTZ R34, R35, R146 ;  /* 0x0000009223227220 */ /* 0x010fe20000410000 */
[-CC-:B--2---:R-:W-:Y:S01]  /*23c10*/  FFMA.FTZ R18, R100, R0.reuse, -R8.reuse ;  /* 0x0000000064127223 */ /* 0x184fe20000010808 */
[----:B------:R1:W-:Y:S01]  /*23c20*/  STL [R1+0x94], R14 ;  /* 0x0000940e01007387 */ /* 0x0003e20000100800 */
[--C-:B---3--:R-:W-:Y:S03]  /*23c30*/  FFMA.FTZ R16, R101, R0, -R8.reuse ;  /* 0x0000000065107223 */ /* 0x108fe60000010808 */
[----:B------:R2:W-:Y:S03]  /*23c40*/  STL [R1+0xa4], R18 ;  /* 0x0000a41201007387 */ /* 0x0005e60000100800 */
[----:B------:R-:W3:Y:S01]  /*23c50*/  MUFU.EX2 R6, R6 ;  /* 0x0000000600067308 */ /* 0x000ee20000000800 */
[----:B------:R4:W-:Y:S04]  /*23c60*/  STL [R1+0xa8], R16 ;  /* 0x0000a81001007387 */ /* 0x0009e80000100800 */
[----:B------:R-:W-:Y:S05]  /*23c70*/  STL [R1+0x434], R36 ;  /* 0x0004342401007387 */ /* 0x000fea0000100800 */
[----:B------:R-:W-:Y:S10]  /*23c80*/  MUFU.EX2 R75, R75 ;  /* 0x0000004b004b7308 */ /* 0x000ff40000000800 */
[----:B------:R-:W-:Y:S01]  /*23c90*/  MUFU.EX2 R78, R78 ;  /* 0x0000004e004e7308 */ /* 0x000fe20000000800 */
[C---:B---3--:R-:W-:Y:S01]  /*23ca0*/  FMUL.FTZ R32, R6.reuse, R144 ;  /* 0x0000009006207220 */ /* 0x048fe20000410000 */
[----:B------:R-:W-:Y:S01]  /*23cb0*/  FMUL.FTZ R33, R6, R145 ;  /* 0x0000009106217220 */ /* 0x000fe20000410000 */
[-C--:B-1----:R-:W-:Y:S01]  /*23cc0*/  FFMA.FTZ R14, R112, R0.reuse, -R8 ;  /* 0x00000000700e7223 */ /* 0x082fe20000010808 */
[-C--:B------:R-:W-:Y:S01]  /*23cd0*/  FFMA.FTZ R8, R197, R0.reuse, -R7 ;  /* 0x00000000c5087223 */ /* 0x080fe20000010807 */
[----:B------:R-:W-:Y:S02]  /*23ce0*/  IMAD.MOV.U32 R197, RZ, RZ, R203 ;  /* 0x000000ffffc57224 */ /* 0x000fe400078e00cb */
[-CC-:B------:R-:W-:Y:S01]  /*23cf0*/  FFMA.FTZ R112, R240, R0.reuse, -R7.reuse ;  /* 0x00000000f0707223 */ /* 0x180fe20000010807 */
[-C--:B--2---:R-:W-:Y:S01]  /*23d00*/  FFMA.FTZ R18, R82, R0.reuse, -R7 ;  /* 0x0000000052127223 */ /* 0x084fe20000010807 */
[----:B------:R1:W-:Y:S01]  /*23d10*/  STL [R1+0xe0], R14 ;  /* 0x0000e00e01007387 */ /* 0x0003e20000100800 */
[----:B------:R-:W-:Y:S02]  /*23d20*/  IMAD.MOV.U32 R203, RZ, RZ, R205 ;  /* 0x000000ffffcb7224 */ /* 0x000fe400078e00cd */
[-C--:B------:R-:W-:Y:S01]  /*23d30*/  FFMA.FTZ R240, R31, R0.reuse, -R9 ;  /* 0x000000001ff07223 */ /* 0x080fe20000010809 */
[-C--:B----4-:R-:W-:Y:S01]  /*23d40*/  FFMA.FTZ R16, R70, R0.reuse, -R7 ;  /* 0x0000000046107223 */ /* 0x090fe20000010807 */
[----:B------:R-:W-:Y:S01]  /*23d50*/  STL [R1+0x438], R171 ;  /* 0x000438ab01007387 */ /* 0x000fe20000100800 */
[----:B------:R-:W-:Y:S02]  /*23d60*/  IMAD.MOV.U32 R205, RZ, RZ, R206 ;  /* 0x000000ffffcd7224 */ /* 0x000fe400078e00ce */
[----:B------:R-:W-:Y:S01]  /*23d70*/  IMAD.MOV.U32 R206, RZ, RZ, R209 ;  /* 0x000000ffffce7224 */ /* 0x000fe200078e00d1 */
[----:B------:R-:W-:Y:S01]  /*23d80*/  STL [R1+0x43c], R171 ;  /* 0x00043cab01007387 */ /* 0x000fe20000100800 */
[----:B------:R-:W-:Y:S02]  /*23d90*/  IMAD.MOV.U32 R209, RZ, RZ, R210 ;  /* 0x000000ffffd17224 */ /* 0x000fe400078e00d2 */
[----:B------:R-:W-:Y:S01]  /*23da0*/  IMAD.MOV.U32 R210, RZ, RZ, R237 ;  /* 0x000000ffffd27224 */ /* 0x000fe200078e00ed */
[----:B------:R-:W-:Y:S01]  /*23db0*/  STL [R1+0x440], R188 ;  /* 0x000440bc01007387 */ /* 0x000fe20000100800 */
[----:B------:R-:W-:Y:S02]  /*23dc0*/  IMAD.MOV.U32 R194, RZ, RZ, R203 ;  /* 0x000000ffffc27224 */ /* 0x000fe400078e00cb */
[----:B------:R-:W-:Y:S01]  /*23dd0*/  IMAD.MOV.U32 R203, RZ, RZ, R206 ;  /* 0x000000ffffcb7224 */ /* 0x000fe200078e00ce */
[----:B------:R2:W-:Y:S01]  /*23de0*/  STL [R1+0x444], R204 ;  /* 0x000444cc01007387 */ /* 0x0005e20000100800 */
[----:B------:R-:W-:Y:S02]  /*23df0*/  IMAD.MOV.U32 R206, RZ, RZ, R210 ;  /* 0x000000ffffce7224 */ /* 0x000fe400078e00d2 */
[-C--:B------:R-:W-:Y:S01]  /*23e00*/  FFMA.FTZ R210, R118, R0.reuse, -R7 ;  /* 0x0000000076d27223 */ /* 0x080fe20000010807 */
[----:B------:R-:W-:Y:S01]  /*23e10*/  IMAD.MOV.U32 R192, RZ, RZ, R205 ;  /* 0x000000ffffc07224 */ /* 0x000fe200078e00cd */
[----:B------:R3:W-:Y:S01]  /*23e20*/  STL [R1+0x448], R198 ;  /* 0x000448c601007387 */ /* 0x0007e20000100800 */
[----:B------:R-:W-:Y:S02]  /*23e30*/  IMAD.MOV.U32 R205, RZ, RZ, R209 ;  /* 0x000000ffffcd7224 */ /* 0x000fe400078e00d1 */
[-C--:B------:R-:W-:Y:S01]  /*23e40*/  FFMA.FTZ R209, R119, R0.reuse, -R7 ;  /* 0x0000000077d17223 */ /* 0x080fe20000010807 */
[----:B------:R-:W-:Y:S01]  /*23e50*/  IMAD.MOV.U32 R195, RZ, RZ, R197 ;  /* 0x000000ffffc37224 */ /* 0x000fe200078e00c5 */
[----:B------:R4:W-:Y:S01]  /*23e60*/  STL [R1+0x4], R16 ;  /* 0x0000041001007387 */ /* 0x0009e20000100800 */
[-CC-:B------:R-:W-:Y:S01]  /*23e70*/  FFMA.FTZ R197, R130, R0.reuse, -R7.reuse ;  /* 0x0000000082c57223 */ /* 0x180fe20000010807 */
[-CC-:B-1----:R-:W-:Y:S01]  /*23e80*/  FFMA.FTZ R14, R196, R0.reuse, -R7.reuse ;  /* 0x00000000c40e7223 */ /* 0x182fe20000010807 */
[-C--:B------:R-:W-:Y:S01]  /*23e90*/  FFMA.FTZ R196, R131, R0.reuse, -R7 ;  /* 0x0000000083c47223 */ /* 0x080fe20000010807 */
[----:B------:R1:W-:Y:S01]  /*23ea0*/  STL [R1+0x8], R21 ;  /* 0x0000081501007387 */ /* 0x0003e20000100800 */
[----:B------:R-:W-:Y:S02]  /*23eb0*/  IMAD.MOV.U32 R237, RZ, RZ, R73 ;  /* 0x000000ffffed7224 */ /* 0x000fe400078e0049 */
[-CC-:B------:R-:W-:Y:S01]  /*23ec0*/  FFMA.FTZ R73, R72, R0.reuse, -R7.reuse ;  /* 0x0000000048497223 */ /* 0x180fe20000010807 */
[-CC-:B------:R-:W-:Y:S01]  /*23ed0*/  FFMA.FTZ R72, R251, R0.reuse, -R7.reuse ;  /* 0x00000000fb487223 */ /* 0x180fe20000010807 */
[----:B------:R1:W-:Y:S01]  /*23ee0*/  STL [R1+0x68], R18 ;  /* 0x0000681201007387 */ /* 0x0003e20000100800 */
[-C--:B------:R-:W-:Y:S01]  /*23ef0*/  FFMA.FTZ R251, R66, R0.reuse, -R7 ;  /* 0x0000000042fb7223 */ /* 0x080fe20000010807 */
[----:B------:R-:W-:Y:S01]  /*23f00*/  IMAD.MOV.U32 R189, RZ, RZ, R194 ;  /* 0x000000ffffbd7224 */ /* 0x000fe200078e00c2 */
[----:B------:R-:W1:Y:S01]  /*23f10*/  MUFU.EX2 R66, R13 ;  /* 0x0000000d00427308 */ /* 0x000e620000000800 */
[----:B------:R-:W-:Y:S02]  /*23f20*/  IMAD.MOV.U32 R170, RZ, RZ, R195 ;  /* 0x000000ffffaa7224 */ /* 0x000fe400078e00c3 */
[-CC-:B------:R-:W-:Y:S01]  /*23f30*/  FFMA.FTZ R119, R56, R0.reuse, -R5.reuse ;  /* 0x0000000038777223 */ /* 0x180fe20000010805 */
[-CC-:B------:R-:W-:Y:S01]  /*23f40*/  FFMA.FTZ R130, R43, R0.reuse, -R5.reuse ;  /* 0x000000002b827223 */ /* 0x180fe20000010805 */
[-CC-:B------:R-:W-:Y:S01]  /*23f50*/  FFMA.FTZ R195, R124, R0.reuse, -R5.reuse ;  /* 0x000000007cc37223 */ /* 0x180fe20000010805 */
[-CC-:B------:R-:W-:Y:S01]  /*23f60*/  FFMA.FTZ R194, R125, R0.reuse, -R5.reuse ;  /* 0x000000007dc27223 */ /* 0x180fe20000010805 */
[-C--:B--2---:R-:W-:Y:S01]  /*23f70*/  FFMA.FTZ R204, R105, R0.reuse, -R5 ;  /* 0x0000000069cc7223 */ /* 0x084fe20000010805 */
[-CC-:B------:R-:W-:Y:S02]  /*23f80*/  FFMA.FTZ R131, R47, R0.reuse, -R9.reuse ;  /* 0x000000002f837223 */ /* 0x180fe40000010809 */
[----:B------:R-:W-:Y:S01]  /*23f90*/  MUFU.EX2 R14, R14 ;  /* 0x0000000e000e7308 */ /* 0x000fe20000000800 */
[-C--:B------:R-:W-:Y:S01]  /*23fa0*/  FFMA.FTZ R70, R192, R0.reuse, -R9 ;  /* 0x00000000c0467223 */ /* 0x080fe20000010809 */
[-C--:B---3--:R-:W-:Y:S01]  /*23fb0*/  FFMA.FTZ R198, R104, R0.reuse, -R5 ;  /* 0x0000000068c67223 */ /* 0x088fe20000010805 */
[-CC-:B------:R-:W-:Y:S01]  /*23fc0*/  FFMA.FTZ R188, R106, R0.reuse, -R9.reuse ;  /* 0x000000006abc7223 */ /* 0x180fe20000010809 */
[-CC-:B------:R-:W-:Y:S01]  /*23fd0*/  FFMA.FTZ R171, R107, R0.reuse, -R9.reuse ;  /* 0x000000006bab7223 */ /* 0x180fe20000010809 */
[-C--:B------:R-:W-:Y:S01]  /*23fe0*/  FFMA.FTZ R71, R203, R0.reuse, -R9 ;  /* 0x00000000cb477223 */ /* 0x080fe20000010809 */
[----:B----4-:R-:W-:Y:S01]  /*23ff0*/  FFMA.FTZ R16, R83, R0, -R7 ;  /* 0x0000000053107223 */ /* 0x010fe20000010807 */
[----:B------:R-:W-:Y:S03]  /*24000*/  IMAD.MOV.U32 R203, RZ, RZ, R237 ;  /* 0x000000ffffcb7224 */ /* 0x000fe600078e00ed */
[----:B------:R-:W2:Y:S01]  /*24010*/  MUFU.EX2 R104, R8 ;  /* 0x0000000800687308 */ /* 0x000ea20000000800 */
[----:B-1----:R-:W-:Y:S01]  /*24020*/  F2FP.F16.F32.PACK_AB R49, R108, R66 ;  /* 0x000000426c31723e */ /* 0x002fe200000000ff */
[-C--:B------:R-:W-:Y:S01]  /*24030*/  FFMA.FTZ R21, R86, R0.reuse, -R7 ;  /* 0x0000000056157223 */ /* 0x080fe20000010807 */
[----:B------:R1:W-:Y:S01]  /*24040*/  STL [R1+0x3c], R16 ;  /* 0x00003c1001007387 */ /* 0x0003e20000100800 */
[-C--:B------:R-:W-:Y:S01]  /*24050*/  FFMA.FTZ R237, R111, R0.reuse, -R9 ;  /* 0x000000006fed7223 */ /* 0x080fe20000010809 */
[----:B------:R-:W-:Y:S01]  /*24060*/  PRMT R48, R49, 0x7632, R48 ;  /* 0x0000763231307816 */ /* 0x000fe20000000030 */
[-C--:B------:R-:W-:Y:S01]  /*24070*/  FFMA.FTZ R18, R87, R0.reuse, -R7 ;  /* 0x0000000057127223 */ /* 0x080fe20000010807 */
[----:B------:R3:W-:Y:S01]  /*24080*/  STL [R1+0x78], R21 ;  /* 0x0000781501007387 */ /* 0x0007e20000100800 */
[-CC-:B------:R-:W-:Y:S01]  /*24090*/  FFMA.FTZ R87, R206, R0.reuse, -R9.reuse ;  /* 0x00000000ce577223 */ /* 0x180fe20000010809 */
[----:B------:R-:W-:Y:S01]  /*240a0*/  PRMT R100, R49, 0x5410, R48 ;  /* 0x0000541031647816 */ /* 0x000fe20000000030 */
[-CC-:B------:R-:W-:Y:S01]  /*240b0*/  FFMA.FTZ R206, R122, R0.reuse, -R9.reuse ;  /* 0x000000007ace7223 */ /* 0x180fe20000010809 */
[----:B------:R4:W-:Y:S01]  /*240c0*/  STL [R1+0x74], R18 ;  /* 0x0000741201007387 */ /* 0x0009e20000100800 */
[-CC-:B------:R-:W-:Y:S01]  /*240d0*/  FFMA.FTZ R43, R170, R0.reuse, -R9.reuse ;  /* 0x00000000aa2b7223 */ /* 0x180fe20000010809 */
[-CC-:B------:R-:W-:Y:S01]  /*240e0*/  FFMA.FTZ R170, R127, R0.reuse, -R9.reuse ;  /* 0x000000007faa7223 */ /* 0x180fe20000010809 */
[-CC-:B------:R-:W-:Y:S01]  /*240f0*/  FFMA.FTZ R45, R189, R0.reuse, -R9.reuse ;  /* 0x00000000bd2d7223 */ /* 0x180fe20000010809 */
[-CC-:B------:R-:W-:Y:S01]  /*24100*/  FFMA.FTZ R189, R126, R0.reuse, -R9.reuse ;  /* 0x000000007ebd7223 */ /* 0x180fe20000010809 */
[--C-:B------:R-:W-:Y:S01]  /*24110*/  FFMA.FTZ R82, R205, R0, -R9.reuse ;  /* 0x00000000cd527223 */ /* 0x100fe20000010809 */
[----:B--2---:R-:W-:Y:S01]  /*24120*/  F2FP.F16.F32.PACK_AB R51, R104, R14 ;  /* 0x0000000e6833723e */ /* 0x004fe200000000ff */
[-C--:B------:R-:W-:Y:S01]  /*24130*/  FFMA.FTZ R205, R123, R0.reuse, -R9 ;  /* 0x000000007bcd7223 */ /* 0x080fe20000010809 */
[----:B------:R-:W-:Y:S02]  /*24140*/  MUFU.EX2 R80, R43 ;  /* 0x0000002b00507308 */ /* 0x000fe40000000800 */
[C---:B------:R-:W-:Y:S04]  /*24150*/  PRMT R50, R51.reuse, 0x7632, R50 ;  /* 0x0000763233327816 */ /* 0x040fe80000000032 */
[----:B------:R-:W-:Y:S04]  /*24160*/  PRMT R101, R51, 0x5410, R50 ;  /* 0x0000541033657816 */ /* 0x000fe80000000032 */
[----:B------:R-:W-:Y:S01]  /*24170*/  MUFU.EX2 R86, R45 ;  /* 0x0000002d00567308 */ /* 0x000fe20000000800 */
[-CC-:B-1----:R-:W-:Y:S01]  /*24180*/  FFMA.FTZ R16, R98, R0.reuse, -R7.reuse ;  /* 0x0000000062107223 */ /* 0x182fe20000010807 */
[-CC-:B---3--:R-:W-:Y:S04]  /*24190*/  FFMA.FTZ R21, R99, R0.reuse, -R7.reuse ;  /* 0x0000000063157223 */ /* 0x188fe80000010807 */
[----:B------:R1:W-:Y:S04]  /*241a0*/  STL [R1+0x90], R16 ;  /* 0x0000901001007387 */ /* 0x0003e80000100800 */
[----:B------:R-:W-:Y:S01]  /*241b0*/  MUFU.EX2 R73, R73 ;  /* 0x0000004900497308 */ /* 0x000fe20000000800 */
[-CC-:B----4-:R-:W-:Y:S01]  /*241c0*/  FFMA.FTZ R18, R102, R0.reuse, -R7.reuse ;  /* 0x0000000066127223 */ /* 0x190fe20000010807 */
[----:B------:R2:W-:Y:S04]  /*241d0*/  STL [R1+0x98], R21 ;  /* 0x0000981501007387 */ /* 0x0005e80000100800 */
[----:B------:R3:W-:Y:S04]  /*241e0*/  STL [R1+0x9c], R18 ;  /* 0x00009c1201007387 */ /* 0x0007e80000100800 */
[----:B------:R-:W-:Y:S10]  /*241f0*/  MUFU.EX2 R72, R72 ;  /* 0x0000004800487308 */ /* 0x000ff40000000800 */
[----:B------:R-:W-:Y:S01]  /*24200*/  MUFU.EX2 R82, R82 ;  /* 0x0000005200527308 */ /* 0x000fe20000000800 */
[-C--:B-1----:R-:W-:Y:S09]  /*24210*/  FFMA.FTZ R16, R103, R0.reuse, -R7 ;  /* 0x0000000067107223 */ /* 0x082ff20000010807 */
[----:B------:R-:W-:Y:S01]  /*24220*/  MUFU.EX2 R125, R248 ;  /* 0x000000f8007d7308 */ /* 0x000fe20000000800 */
[-CC-:B--2---:R-:W-:Y:S01]  /*24230*/  FFMA.FTZ R21, R77, R0.reuse, -R5.reuse ;  /* 0x000000004d157223 */ /* 0x184fe20000010805 */
[----:B------:R1:W-:Y:S01]  /*24240*/  STL [R1+0xa0], R16 ;  /* 0x0000a01001007387 */ /* 0x0003e20000100800 */
[-CC-:B---3--:R-:W-:Y:S03]  /*24250*/  FFMA.FTZ R18, R91, R0.reuse, -R5.reuse ;  /* 0x000000005b127223 */ /* 0x188fe60000010805 */
[----:B------:R2:W-:Y:S01]  /*24260*/  STL [R1+0x44c], R37 ;  /* 0x00044c2501007387 */ /* 0x0005e20000100800 */
[-CC-:B------:R-:W-:Y:S01]  /*24270*/  FFMA.FTZ R91, R249, R0.reuse, -R5.reuse ;  /* 0x00000000f95b7223 */ /* 0x180fe20000010805 */
[-CC-:B------:R-:W-:Y:S02]  /*24280*/  FFMA.FTZ R249, R28, R0.reuse, -R5.reuse ;  /* 0x000000001cf97223 */ /* 0x180fe40000010805 */
[----:B------:R3:W-:Y:S01]  /*24290*/  MUFU.EX2 R103, R18 ;  /* 0x0000001200677308 */ /* 0x0007e20000000800 */
[----:B------:R4:W-:Y:S04]  /*242a0*/  STL [R1+0x450], R38 ;  /* 0x0004502601007387 */ /* 0x0009e80000100800 */
[----:B------:R4:W-:Y:S05]  /*242b0*/  STL [R1+0x454], R210 ;  /* 0x000454d201007387 */ /* 0x0009ea0000100800 */
[----:B------:R4:W-:Y:S01]  /*242c0*/  MUFU.EX2 R77, R55 ;  /* 0x00000037004d7308 */ /* 0x0009e20000000800 */
[----:B------:R4:W-:Y:S04]  /*242d0*/  STL [R1+0x458], R209 ;  /* 0x000458d101007387 */ /* 0x0009e80000100800 */
[----:B------:R4:W-:Y:S05]  /*242e0*/  STL [R1+0x45c], R197 ;  /* 0x00045cc501007387 */ /* 0x0009ea0000100800 */
[----:B------:R-:W-:Y:S01]  /*242f0*/  MUFU.EX2 R248, R204 ;  /* 0x000000cc00f87308 */ /* 0x000fe20000000800 */
[----:B------:R4:W-:Y:S01]  /*24300*/  STL [R1+0x460], R196 ;  /* 0x000460c401007387 */ /* 0x0009e20000100800 */
[-CC-:B-1----:R-:W-:Y:S01]  /*24310*/  FFMA.FTZ R16, R94, R0.reuse, -R5.reuse ;  /* 0x000000005e107223 */ /* 0x182fe20000010805 */
[-CC-:B------:R-:W-:Y:S01]  /*24320*/  FFMA.FTZ R94, R245, R0.reuse, -R5.reuse ;  /* 0x00000000f55e7223 */ /* 0x180fe20000010805 */
[-C--:B------:R-:W-:Y:S01]  /*24330*/  FFMA.FTZ R245, R30, R0.reuse, -R5 ;  /* 0x000000001ef57223 */ /* 0x080fe20000010805 */
[----:B------:R1:W-:Y:S01]  /*24340*/  STL [R1+0xc], R22 ;  /* 0x00000c1601007387 */ /* 0x0003e20000100800 */
[--C-:B--2---:R-:W-:Y:S01]  /*24350*/  FFMA.FTZ R37, R95, R0, -R9.reuse ;  /* 0x000000005f257223 */ /* 0x104fe20000010809 */
[----:B---3--:R-:W-:Y:S03]  /*24360*/  FMUL.FTZ R18, R35, R162 ;  /* 0x000000a223127220 */ /* 0x008fe60000410000 */
[----:B------:R-:W2:Y:S01]  /*24370*/  MUFU.EX2 R16, R16 ;  /* 0x0000001000107308 */ /* 0x000ea20000000800 */
[----:B----4-:R-:W-:Y:S01]  /*24380*/  LOP3.LUT R55, R40, 0xff, RZ, 0xc0, !PT ;  /* 0x000000ff28377812 */ /* 0x010fe200078ec0ff */
[----:B------:R3:W-:Y:S01]  /*24390*/  STL [R1], R21 ;  /* 0x0000001501007387 */ /* 0x0007e20000100800 */
[-C--:B------:R-:W-:Y:S03]  /*243a0*/  FFMA.FTZ R38, R24, R0.reuse, -R9 ;  /* 0x0000000018267223 */ /* 0x080fe60000010809 */
[----:B------:R4:W4:Y:S01]  /*243b0*/  LDL.S16 R28, [R1+0x2d4] ;  /* 0x0002d400011c7983 */ /* 0x0009220000100600 */
[-C--:B------:R-:W-:Y:S01]  /*243c0*/  FFMA.FTZ R210, R93, R0.reuse, -R5 ;  /* 0x000000005dd27223 */ /* 0x080fe20000010805 */
[-CC-:B------:R-:W-:Y:S01]  /*243d0*/  FFMA.FTZ R93, R244, R0.reuse, -R9.reuse ;  /* 0x00000000f45d7223 */ /* 0x180fe20000010809 */
[-C--:B------:R-:W-:Y:S01]  /*243e0*/  FFMA.FTZ R244, R79, R0.reuse, -R9 ;  /* 0x000000004ff47223 */ /* 0x080fe20000010809 */
[----:B------:R4:W4:Y:S01]  /*243f0*/  LDL.S16 R27, [R1+0x2d0] ;  /* 0x0002d000011b7983 */ /* 0x0009220000100600 */
[-C--:B------:R-:W-:Y:S01]  /*24400*/  FFMA.FTZ R209, R92, R0.reuse, -R5 ;  /* 0x000000005cd17223 */ /* 0x080fe20000010805 */
[-CC-:B------:R-:W-:Y:S01]  /*24410*/  FFMA.FTZ R92, R246, R0.reuse, -R9.reuse ;  /* 0x00000000f65c7223 */ /* 0x180fe20000010809 */
[-C--:B------:R-:W-:Y:S01]  /*24420*/  FFMA.FTZ R246, R90, R0.reuse, -R9 ;  /* 0x000000005af67223 */ /* 0x080fe20000010809 */
[----:B------:R4:W4:Y:S01]  /*24430*/  LDL.S16 R26, [R1+0x2cc] ;  /* 0x0002cc00011a7983 */ /* 0x0009220000100600 */
[--C-:B------:R-:W-:Y:S01]  /*24440*/  FFMA.FTZ R197, R89, R0, -R5.reuse ;  /* 0x0000000059c57223 */ /* 0x100fe20000010805 */
[----:B------:R-:W-:Y:S01]  /*24450*/  MUFU.EX2 R90, R41 ;  /* 0x00000029005a7308 */ /* 0x000fe20000000800 */
[----:B--2---:R-:W-:Y:S01]  /*24460*/  F2FP.F16.F32.PACK_AB R47, R103, R16 ;  /* 0x00000010672f723e */ /* 0x004fe200000000ff */
[-C--:B------:R-:W-:Y:S03]  /*24470*/  FFMA.FTZ R196, R88, R0.reuse, -R5 ;  /* 0x0000000058c47223 */ /* 0x080fe60000010805 */
[C---:B------:R-:W-:Y:S01]  /*24480*/  PRMT R53, R47.reuse, 0x7632, R53 ;  /* 0x000076322f357816 */ /* 0x040fe20000000035 */
[----:B-1----:R-:W-:Y:S02]  /*24490*/  IMAD.MOV.U32 R22, RZ, RZ, R208 ;  /* 0x000000ffff167224 */ /* 0x002fe400078e00d0 */
[-C--:B------:R-:W-:Y:S01]  /*244a0*/  FFMA.FTZ R208, R120, R0.reuse, -R5 ;  /* 0x0000000078d07223 */ /* 0x080fe20000010805 */
[----:B------:R-:W-:Y:S01]  /*244b0*/  SHF.R.U32.HI R5, RZ, 0x8, R11 ;  /* 0x00000008ff057819 */ /* 0x000fe2000001160b */
[----:B------:R-:W-:Y:S01]  /*244c0*/  MUFU.EX2 R88, R44 ;  /* 0x0000002c00587308 */ /* 0x000fe20000000800 */
[----:B------:R-:W-:Y:S01]  /*244d0*/  PRMT R102, R47, 0x5410, R53 ;  /* 0x000054102f667816 */ /* 0x000fe20000000035 */
[----:B---3--:R1:W2:Y:S01]  /*244e0*/  LDL.S16 R21, [R1+0x2c8] ;  /* 0x0002c80001157983 */ /* 0x0082a20000100600 */
[----:B------:R-:W-:Y:S04]  /*244f0*/  LOP3.LUT R5, R5, 0xffff, RZ, 0xc0, !PT ;  /* 0x0000ffff05057812 */ /* 0x000fe800078ec0ff */
[----:B------:R-:W-:Y:S03]  /*24500*/  ISETP.GE.U32.AND P1, PT, R199, R5, PT ;  /* 0x00000005c700720c */ /* 0x000fe60003f26070 */
[----:B------:R-:W3:Y:S10]  /*24510*/  MUFU.EX2 R79, R42 ;  /* 0x0000002a004f7308 */ /* 0x000ef40000000800 */
[----:B------:R-:W1:Y:S01]  /*24520*/  MUFU.EX2 R89, R54 ;  /* 0x0000003600597308 */ /* 0x000e620000000800 */
[----:B---3--:R-:W-:Y:S04]  /*24530*/  F2FP.F16.F32.PACK_AB R42, R90, R79 ;  /* 0x0000004f5a2a723e */ /* 0x008fe800000000ff */
[----:B------:R-:W-:Y:S02]  /*24540*/  PRMT R41, R42, 0x7632, R41 ;  /* 0x000076322a297816 */ /* 0x000fe40000000029 */
[----:B-1----:R-:W-:Y:S04]  /*24550*/  F2FP.F16.F32.PACK_AB R44, R89, R77 ;  /* 0x0000004d592c723e */ /* 0x002fe800000000ff */
[----:B------:R-:W-:Y:S01]  /*24560*/  PRMT R43, R44, 0x7632, R43 ;  /* 0x000076322c2b7816 */ /* 0x000fe2000000002b */
[----:B----4-:R-:W-:Y:S02]  /*24570*/  @!P5 HADD2 R28, -R49.H0_H0, -RZ.H0_H0 ;  /* 0xa00000ff311cd230 */ /* 0x010fe40000000900 */
[----:B------:R-:W-:Y:S03]  /*24580*/  @!P1 HADD2 R27, -R48.H0_H0, -RZ.H0_H0 ;  /* 0xa00000ff301b9230 */ /* 0x000fe60000000900 */
[----:B------:R-:W-:Y:S01]  /*24590*/  PRMT R7, R28, 0x7610, R7 ;  /* 0x000076101c077816 */ /* 0x000fe20000000007 */
[----:B------:R-:W-:Y:S01]  /*245a0*/  @!P5 STL.S16 [R1+0x2d4], R28 ;  /* 0x0002d41c0100d387 */ /* 0x000fe20000100600 */
[----:B------:R-:W-:Y:S01]  /*245b0*/  @!P2 HADD2 R26, -R51.H0_H0, -RZ.H0_H0 ;  /* 0xa00000ff331aa230 */ /* 0x000fe20000000900 */
[----:B------:R-:W-:Y:S02]  /*245c0*/  PRMT R5, R27, 0x7610, R5 ;  /* 0x000076101b057816 */ /* 0x000fe40000000005 */
[----:B------:R-:W-:Y:S01]  /*245d0*/  @!P1 STL.S16 [R1+0x2d0], R27 ;  /* 0x0002d01b01009387 */ /* 0x000fe20000100600 */
[----:B------:R-:W-:Y:S01]  /*245e0*/  @!P5 PRMT R49, R7, 0x5410, RZ ;  /* 0x000054100731d816 */ /* 0x000fe200000000ff */
[-C--:B------:R-:W-:Y:S01]  /*245f0*/  FFMA.FTZ R7, R23, R0.reuse, -R9 ;  /* 0x0000000017077223 */ /* 0x080fe20000010809 */
[----:B------:R-:W-:Y:S01]  /*24600*/  @!P1 PRMT R48, R5, 0x5410, RZ ;  /* 0x0000541005309816 */ /* 0x000fe200000000ff */
[----:B------:R-:W-:Y:S01]  /*24610*/  @!P2 STL.S16 [R1+0x2cc], R26 ;  /* 0x0002cc1a0100a387 */ /* 0x000fe20000100600 */
[----:B------:R-:W-:Y:S01]  /*24620*/  PRMT R11, R26, 0x7610, R11 ;  /* 0x000076101a0b7816 */ /* 0x000fe2000000000b */
[--C-:B------:R-:W-:Y:S01]  /*24630*/  FFMA.FTZ R5, R22, R0, -R9.reuse ;  /* 0x0000000016057223 */ /* 0x100fe20000010809 */
[C---:B------:R-:W-:Y:S01]  /*24640*/  LOP3.LUT P5, RZ, R200.reuse, 0x40000000, RZ, 0xc0, !PT ;  /* 0x40000000c8ff7812 */ /* 0x040fe200078ac0ff */
[----:B------:R-:W-:Y:S01]  /*24650*/  ST.E.U16 desc[UR4][R174.64], R49 ;  /* 0x00000031ae007985 */ /* 0x000fe2000c101504 */
[----:B------:R-:W-:Y:S01]  /*24660*/  @!P2 PRMT R51, R11, 0x5410, RZ ;  /* 0x000054100b33a816 */ /* 0x000fe200000000ff */
[----:B------:R1:W-:Y:S01]  /*24670*/  MUFU.EX2 R83, R7 ;  /* 0x0000000700537308 */ /* 0x0003e20000000800 */
[----:B------:R-:W-:Y:S01]  /*24680*/  ISETP.GE.U32.AND P2, PT, R199, R19, PT ;  /* 0x00000013c700720c */ /* 0x000fe20003f46070 */
[----:B--2---:R-:W-:Y:S01]  /*24690*/  @!P3 HADD2 R21, -R50.H0_H0, -RZ.H0_H0 ;  /* 0xa00000ff3215b230 */ /* 0x004fe20000000900 */
[----:B------:R-:W-:Y:S01]  /*246a0*/  LOP3.LUT R200, R200, 0xffdfffff, RZ, 0xc0, !PT ;  /* 0xffdfffffc8c87812 */ /* 0x000fe200078ec0ff */
[----:B------:R-:W-:Y:S01]  /*246b0*/  ST.E.U16 desc[UR4][R174.64+0x2], R48 ;  /* 0x00000230ae007985 */ /* 0x000fe2000c101504 */
[----:B------:R-:W-:Y:S01]  /*246c0*/  FMUL.FTZ R0, R0, R2 ;  /* 0x0000000200007220 */ /* 0x000fe20000410000 */
[----:B------:R-:W-:Y:S01]  /*246d0*/  FMUL.FTZ R23, R35, R159 ;  /* 0x0000009f23177220 */ /* 0x000fe20000410000 */
[----:B------:R-:W-:Y:S01]  /*246e0*/  PRMT R10, R21, 0x7610, R10 ;  /* 0x00007610150a7816 */ /* 0x000fe2000000000a */
[----:B------:R2:W-:Y:S02]  /*246f0*/  @!P3 STL.S16 [R1+0x2c8], R21 ;  /* 0x0002c8150100b387 */ /* 0x0005e40000100600 */
[----:B------:R-:W3:Y:S01]  /*24700*/  MUFU.EX2 R5, R5 ;  /* 0x0000000500057308 */ /* 0x000ee20000000800 */
[----:B------:R-:W-:Y:S01]  /*24710*/  FMUL.FTZ R19, R35, R163 ;  /* 0x000000a323137220 */ /* 0x000fe20000410000 */
[----:B------:R-:W-:Y:S01]  /*24720*/  @!P3 PRMT R50, R10, 0x5410, RZ ;  /* 0x000054100a32b816 */ /* 0x000fe200000000ff */
[----:B------:R-:W4:Y:S01]  /*24730*/  LDL.LU R22, [R1+0x338] ;  /* 0x0003380001167983 */ /* 0x000f220000300800 */
[----:B------:R-:W-:Y:S01]  /*24740*/  ISETP.GE.U32.AND P3, PT, R199, R20, PT ;  /* 0x00000014c700720c */ /* 0x000fe20003f66070 */
[----:B------:R-:W-:Y:S02]  /*24750*/  FMUL.FTZ R20, R6, R156 ;  /* 0x0000009c06147220 */ /* 0x000fe40000410000 */
[----:B------:R-:W-:Y:S03]  /*24760*/  ST.E.U16 desc[UR4][R172.64], R51 ;  /* 0x00000033ac007985 */ /* 0x000fe6000c101504 */
[----:B------:R-:W2:Y:S01]  /*24770*/  MUFU.EX2 R0, R0 ;  /* 0x0000000000007308 */ /* 0x000ea20000000800 */
[----:B-1----:R-:W-:Y:S01]  /*24780*/  FMUL.FTZ R7, R35, R167 ;  /* 0x000000a723077220 */ /* 0x002fe20000410000 */
[----:B------:R-:W-:Y:S08]  /*24790*/  ST.E.U16 desc[UR4][R172.64+0x2], R50 ;  /* 0x00000232ac007985 */ /* 0x000ff0000c101504 */
[----:B------:R-:W-:Y:S01]  /*247a0*/  MUFU.EX2 R163, R196 ;  /* 0x000000c400a37308 */ /* 0x000fe20000000800 */
[----:B---3--:R-:W-:Y:S04]  /*247b0*/  F2FP.F16.F32.PACK_AB R52, R83, R5 ;  /* 0x000000055334723e */ /* 0x008fe800000000ff */
[C---:B------:R-:W-:Y:S01]  /*247c0*/  PRMT R56, R52.reuse, 0x7632, R56 ;  /* 0x0000763234387816 */ /* 0x040fe20000000038 */
[----:B--2---:R-:W2:Y:S03]  /*247d0*/  LDL.LU R21, [R1+0x330] ;  /* 0x0003300001157983 */ /* 0x004ea60000300800 */
[----:B------:R-:W-:Y:S01]  /*247e0*/  PRMT R99, R52, 0x5410, R56 ;  /* 0x0000541034637816 */ /* 0x000fe20000000038 */
[----:B------:R-:W1:Y:S01]  /*247f0*/  MUFU.EX2 R2, R3 ;  /* 0x0000000300027308 */ /* 0x000e620000000800 */
[C---:B------:R-:W-:Y:S01]  /*24800*/  FMUL.FTZ R26, R0.reuse, R142 ;  /* 0x0000008e001a7220 */ /* 0x040fe20000410000 */
[----:B------:R-:W3:Y:S01]  /*24810*/  LDL.LU R17, [R1+0x31c] ;  /* 0x00031c0001117983 */ /* 0x000ee20000300800 */
[C---:B------:R-:W-:Y:S01]  /*24820*/  FMUL.FTZ R27, R0.reuse, R143 ;  /* 0x0000008f001b7220 */ /* 0x040fe20000410000 */
[C---:B------:R-:W-:Y:S01]  /*24830*/  FMUL.FTZ R30, R0.reuse, R138 ;  /* 0x0000008a001e7220 */ /* 0x040fe20000410000 */
[----:B------:R-:W-:Y:S01]  /*24840*/  FMUL.FTZ R31, R0, R139 ;  /* 0x0000008b001f7220 */ /* 0x000fe20000410000 */
[----:B------:R2:W3:Y:S04]  /*24850*/  LDL.S16 R15, [R1+0x2e4] ;  /* 0x0002e400010f7983 */ /* 0x0004e80000100600 */
[----:B------:R2:W3:Y:S04]  /*24860*/  LDL.S16 R13, [R1+0x2e0] ;  /* 0x0002e000010d7983 */ /* 0x0004e80000100600 */
[----:B------:R-:W3:Y:S01]  /*24870*/  LDL.LU R12, [R1+0x318] ;  /* 0x00031800010c7983 */ /* 0x000ee20000300800 */
[C---:B-1----:R-:W-:Y:S03]  /*24880*/  FMUL.FTZ R24, R2.reuse, R140 ;  /* 0x0000008c02187220 */ /* 0x042fe60000410000 */
[----:B------:R1:W3:Y:S01]  /*24890*/  LDL.S16 R11, [R1+0x2f4] ;  /* 0x0002f400010b7983 */ /* 0x0002e20000100600 */
[C---:B------:R-:W-:Y:S01]  /*248a0*/  FMUL.FTZ R25, R2.reuse, R141 ;  /* 0x0000008d02197220 */ /* 0x040fe20000410000 */
[C---:B------:R-:W-:Y:S01]  /*248b0*/  FMUL.FTZ R28, R2.reuse, R136 ;  /* 0x00000088021c7220 */ /* 0x040fe20000410000 */
[----:B------:R-:W-:Y:S01]  /*248c0*/  FMUL.FTZ R29, R2, R137 ;  /* 0x00000089021d7220 */ /* 0x000fe20000410000 */
[----:B------:R1:W3:Y:S01]  /*248d0*/  LDL.S16 R10, [R1+0x2f0] ;  /* 0x0002f000010a7983 */ /* 0x0002e20000100600 */
[----:B------:R-:W-:Y:S01]  /*248e0*/  MUFU.EX2 R136, R240 ;  /* 0x000000f000887308 */ /* 0x000fe20000000800 */
[----:B----4-:R-:W-:Y:S01]  /*248f0*/  FFMA.FTZ R66, R6, R22, R66 ;  /* 0x0000001606427223 */ /* 0x010fe20000010042 */
[C---:B------:R-:W-:Y:S01]  /*24900*/  FMUL.FTZ R22, R35.reuse, R158 ;  /* 0x0000009e23167220 */ /* 0x040fe20000410000 */
[----:B--2---:R-:W-:Y:S01]  /*24910*/  FFMA.FTZ R65, R35, R21, R14 ;  /* 0x0000001523417223 */ /* 0x004fe2000001000e */
[----:B------:R-:W-:Y:S01]  /*24920*/  FMUL.FTZ R14, R0, R150 ;  /* 0x00000096000e7220 */ /* 0x000fe20000410000 */
[----:B------:R-:W-:Y:S01]  /*24930*/  FMUL.FTZ R21, R6, R157 ;  /* 0x0000009d06157220 */ /* 0x000fe20000410000 */
[----:B---3--:R-:W-:Y:S01]  /*24940*/  FFMA.FTZ R67, R2, R17, R16 ;  /* 0x0000001102437223 */ /* 0x008fe20000010010 */
[C---:B------:R-:W-:Y:S01]  /*24950*/  FMUL.FTZ R16, R6.reuse, R160 ;  /* 0x000000a006107220 */ /* 0x040fe20000410000 */
[----:B------:R-:W-:Y:S02]  /*24960*/  FMUL.FTZ R17, R6, R161 ;  /* 0x000000a106117220 */ /* 0x000fe40000410000 */
[----:B------:R-:W-:Y:S01]  /*24970*/  MUFU.EX2 R160, R209 ;  /* 0x000000d100a07308 */ /* 0x000fe20000000800 */
[----:B------:R-:W-:Y:S02]  /*24980*/  @!P2 HADD2 R15, -R47.H0_H0, -RZ.H0_H0 ;  /* 0xa00000ff2f0fa230 */ /* 0x000fe40000000900 */
[----:B------:R-:W-:Y:S03]  /*24990*/  @!P0 HADD2 R13, -R53.H0_H0, -RZ.H0_H0 ;  /* 0xa00000ff350d8230 */ /* 0x000fe60000000900 */
[----:B------:R-:W-:Y:S01]  /*249a0*/  PRMT R9, R15, 0x7610, R9 ;  /* 0x000076100f097816 */ /* 0x000fe20000000009 */
[----:B------:R2:W-:Y:S01]  /*249b0*/  @!P2 STL.S16 [R1+0x2e4], R15 ;  /* 0x0002e40f0100a387 */ /* 0x0005e20000100600 */
[----:B------:R-:W-:Y:S02]  /*249c0*/  FFMA.FTZ R64, R0, R12, R5 ;  /* 0x0000000c00407223 */ /* 0x000fe40000010005 */
[----:B------:R-:W-:Y:S01]  /*249d0*/  @!P2 PRMT R47, R9, 0x5410, RZ ;  /* 0x00005410092fa816 */ /* 0x000fe200000000ff */
[----:B------:R3:W-:Y:S01]  /*249e0*/  @!P0 STL.S16 [R1+0x2e0], R13 ;  /* 0x0002e00d01008387 */ /* 0x0007e20000100600 */
[----:B------:R-:W-:Y:S01]  /*249f0*/  ISETP.GE.U32.AND P2, PT, R199, R187, PT ;  /* 0x000000bbc700720c */ /* 0x000fe20003f46070 */
[----:B------:R-:W-:Y:S01]  /*24a00*/  @!P3 HADD2 R11, -R52.H0_H0, -RZ.H0_H0 ;  /* 0xa00000ff340bb230 */ /* 0x000fe20000000900 */
[----:B------:R-:W-:Y:S01]  /*24a10*/  PRMT R8, R13, 0x7610, R8 ;  /* 0x000076100d087816 */ /* 0x000fe20000000008 */
[----:B------:R4:W-:Y:S01]  /*24a20*/  ST.E.U16 desc[UR4][R60.64], R47 ;  /* 0x0000002f3c007985 */ /* 0x0009e2000c101504 */
[----:B------:R-:W-:Y:S01]  /*24a30*/  FMUL.FTZ R9, R2, R153 ;  /* 0x0000009902097220 */ /* 0x000fe20000410000 */
[----:B------:R-:W-:Y:S01]  /*24a40*/  @!P4 HADD2 R10, -R56.H0_H0, -RZ.H0_H0 ;  /* 0xa00000ff380ac230 */ /* 0x000fe20000000900 */
[----:B------:R-:W-:Y:S01]  /*24a50*/  PRMT R4, R11, 0x7610, R4 ;  /* 0x000076100b047816 */ /* 0x000fe20000000004 */
[----:B------:R1:W-:Y:S01]  /*24a60*/  @!P3 STL.S16 [R1+0x2f4], R11 ;  /* 0x0002f40b0100b387 */ /* 0x0003e20000100600 */
[----:B------:R-:W-:Y:S01]  /*24a70*/  @!P0 PRMT R53, R8, 0x5410, RZ ;  /* 0x0000541008358816 */ /* 0x000fe200000000ff */
[----:B------:R-:W-:Y:S01]  /*24a80*/  FMUL.FTZ R8, R2, R152 ;  /* 0x0000009802087220 */ /* 0x000fe20000410000 */
[----:B------:R-:W-:Y:S01]  /*24a90*/  PRMT R3, R10, 0x7610, R3 ;  /* 0x000076100a037816 */ /* 0x000fe20000000003 */
[----:B------:R1:W-:Y:S01]  /*24aa0*/  @!P4 STL.S16 [R1+0x2f0], R10 ;  /* 0x0002f00a0100c387 */ /* 0x0003e20000100600 */
[----:B------:R-:W-:Y:S01]  /*24ab0*/  @!P3 PRMT R52, R4, 0x5410, RZ ;  /* 0x000054100434b816 */ /* 0x000fe200000000ff */
[----:B------:R-:W-:Y:S01]  /*24ac0*/  FMUL.FTZ R12, R2, R148 ;  /* 0x00000094020c7220 */ /* 0x000fe20000410000 */
[----:B------:R-:W-:Y:S01]  /*24ad0*/  @!P4 PRMT R56, R3, 0x5410, RZ ;  /* 0x000054100338c816 */ /* 0x000fe200000000ff */
[----:B------:R-:W-:Y:S01]  /*24ae0*/  ST.E.U16 desc[UR4][R176.64], R53 ;  /* 0x00000035b0007985 */ /* 0x000fe2000c101504 */
[C---:B------:R-:W-:Y:S01]  /*24af0*/  ISETP.GE.U32.AND P3, PT, R199.reuse, R69, PT ;  /* 0x00000045c700720c */ /* 0x040fe20003f66070 */
[----:B------:R-:W-:Y:S01]  /*24b00*/  FMUL.FTZ R5, R6, R165 ;  /* 0x000000a506057220 */ /* 0x000fe20000410000 */
[C---:B------:R-:W-:Y:S01]  /*24b10*/  ISETP.GE.U32.AND P4, PT, R199.reuse, R63, PT ;  /* 0x0000003fc700720c */ /* 0x040fe20003f86070 */
[----:B------:R1:W4:Y:S01]  /*24b20*/  LDL.S16 R3, [R1+0x2ec] ;  /* 0x0002ec0001037983 */ /* 0x0003220000100600 */
[----:B------:R-:W-:Y:S01]  /*24b30*/  ISETP.GE.U32.AND P0, PT, R199, R62, PT ;  /* 0x0000003ec700720c */ /* 0x000fe20003f06070 */
[----:B--2---:R-:W-:Y:S01]  /*24b40*/  FMUL.FTZ R15, R0, R151 ;  /* 0x00000097000f7220 */ /* 0x004fe20000410000 */
[----:B------:R-:W-:Y:S01]  /*24b50*/  FMUL.FTZ R4, R6, R164 ;  /* 0x000000a406047220 */ /* 0x000fe20000410000 */
[----:B------:R-:W-:Y:S01]  /*24b60*/  ST.E.U16 desc[UR4][R178.64], R52 ;  /* 0x00000034b2007985 */ /* 0x000fe2000c101504 */
[----:B---3--:R-:W-:Y:S01]  /*24b70*/  FMUL.FTZ R13, R2, R149 ;  /* 0x00000095020d7220 */ /* 0x008fe20000410000 */
[----:B------:R-:W-:Y:S01]  /*24b80*/  SHF.R.U32.HI R2, RZ, 0x18, R59 ;  /* 0x00000018ff027819 */ /* 0x000fe2000001163b */
[C---:B------:R-:W-:Y:S01]  /*24b90*/  FMUL.FTZ R6, R35.reuse, R166 ;  /* 0x000000a623067220 */ /* 0x040fe20000410000 */
[----:B------:R-:W-:Y:S01]  /*24ba0*/  ST.E.U16 desc[UR4][R178.64+0x2], R56 ;  /* 0x00000238b2007985 */ /* 0x000fe2000c101504 */
[----:B------:R-:W-:Y:S01]  /*24bb0*/  FMUL.FTZ R35, R35, R147 ;  /* 0x0000009323237220 */ /* 0x000fe20000410000 */
[----:B----4-:R-:W-:Y:S02]  /*24bc0*/  SHF.R.U32.HI R47, RZ, 0x8, R190 ;  /* 0x00000008ff2f7819 */ /* 0x010fe400000116be */
[----:B------:R-:W-:Y:S01]  /*24bd0*/  @P4 LOP3.LUT R200, R200, 0x200000, RZ, 0xfc, !PT ;  /* 0x00200000c8c84812 */ /* 0x000fe200078efcff */
[----:B-1----:R-:W-:Y:S01]  /*24be0*/  FMUL.FTZ R11, R0, R155 ;  /* 0x0000009b000b7220 */ /* 0x002fe20000410000 */
[----:B------:R-:W-:Y:S02]  /*24bf0*/  LOP3.LUT R47, R47, 0xffff, RZ, 0xc0, !PT ;  /* 0x0000ffff2f2f7812 */ /* 0x000fe400078ec0ff */
[----:B------:R-:W-:Y:S01]  /*24c00*/  LOP3.LUT R200, R200, 0xffbfffff, RZ, 0xc0, !PT ;  /* 0xffbfffffc8c87812 */ /* 0x000fe200078ec0ff */
[----:B------:R-:W-:Y:S02]  /*24c10*/  FMUL.FTZ R10, R0, R154 ;  /* 0x0000009a000a7220 */ /* 0x000fe40000410000 */
[----:B------:R1:W2:Y:S01]  /*24c20*/  LDL.S16 R0, [R1+0x2e8] ;  /* 0x0002e80001007983 */ /* 0x0002a20000100600 */
[----:B------:R-:W-:Y:S05]  /*24c30*/  @!P2 HADD2 R3, -R42.H0_H0, -RZ.H0_H0 ;  /* 0xa00000ff2a03a230 */ /* 0x000fea0000000900 */
[----:B------:R-:W-:Y:S01]  /*24c40*/  PRMT R111, R3, 0x7610, R111 ;  /* 0x00007610036f7816 */ /* 0x000fe2000000006f */
[----:B------:R3:W-:Y:S01]  /*24c50*/  @!P2 STL.S16 [R1+0x2ec], R3 ;  /* 0x0002ec030100a387 */ /* 0x0007e20000100600 */
[C---:B------:R-:W-:Y:S02]  /*24c60*/  ISETP.GE.U32.AND P2, PT, R199.reuse, R57, PT ;  /* 0x00000039c700720c */ /* 0x040fe40003f46070 */
[----:B------:R-:W-:Y:S11]  /*24c70*/  SHF.R.U32.HI R57, RZ, 0x18, R40 ;  /* 0x00000018ff397819 */ /* 0x000ff60000011628 */
[----:B------:R-:W-:Y:S01]  /*24c80*/  @P2 LOP3.LUT R200, R200, 0x400000, RZ, 0xfc, !PT ;  /* 0x00400000c8c82812 */ /* 0x000fe200078efcff */
[----:B--2---:R-:W-:Y:S03]  /*24c90*/  @!P3 HADD2 R0, -R41.H0_H0, -RZ.H0_H0 ;  /* 0xa00000ff2900b230 */ /* 0x004fe60000000900 */
[----:B------:R-:W-:Y:S02]  /*24ca0*/  LOP3.LUT R200, R200, 0xff7fffff, RZ, 0xc0, !PT ;  /* 0xff7fffffc8c87812 */ /* 0x000fe400078ec0ff */
[----:B------:R-:W-:Y:S01]  /*24cb0*/  PRMT R96, R0, 0x7610, R96 ;  /* 0x0000761000607816 */ /* 0x000fe20000000060 */
[----:B------:R2:W-:Y:S01]  /*24cc0*/  @!P3 STL.S16 [R1+0x2e8], R0 ;  /* 0x0002e8000100b387 */ /* 0x0005e20000100600 */
[----:B------:R-:W-:Y:S02]  /*24cd0*/  @P0 LOP3.LUT R200, R200, 0x800000, RZ, 0xfc, !PT ;  /* 0x00800000c8c80812 */ /* 0x000fe400078efcff */
[----:B------:R-:W-:Y:S01]  /*24ce0*/  ISETP.GE.U32.AND P3, PT, R199, R2, PT ;  /* 0x00000002c700720c */ /* 0x000fe20003f66070 */
[----:B------:R1:W4:Y:S01]  /*24cf0*/  LDL.S16 R124, [R1+0x310] ;  /* 0x00031000017c7983 */ /* 0x0003220000100600 */
[----:B------:R-:W-:Y:S02]  /*24d00*/  LOP3.LUT R200, R200, 0xfeffffff, RZ, 0xc0, !PT ;  /* 0xfeffffffc8c87812 */ /* 0x000fe400078ec0ff */
[----:B------:R-:W-:Y:S01]  /*24d10*/  LOP3.LUT R2, R133, 0xff, RZ, 0xc0, !PT ;  /* 0x000000ff85027812 */ /* 0x000fe200078ec0ff */
[----:B------:R1:W4:Y:S01]  /*24d20*/  LDL.S16 R123, [R1+0x30c] ;  /* 0x00030c00017b7983 */ /* 0x0003220000100600 */
[C---:B------:R-:W-:Y:S02]  /*24d30*/  ISETP.GE.U32.AND P0, PT, R199.reuse, R134, PT ;  /* 0x00000086c700720c */ /* 0x040fe40003f06070 */
[----:B------:R-:W-:Y:S01]  /*24d40*/  ISETP.GE.U32.AND P1, PT, R199, R2, PT ;  /* 0x00000002c700720c */ /* 0x000fe20003f26070 */
[----:B------:R1:W4:Y:S01]  /*24d50*/  LDL.S16 R122, [R1+0x304] ;  /* 0x00030400017a7983 */ /* 0x0003220000100600 */
[----:B------:R-:W-:Y:S02]  /*24d60*/  SHF.R.U32.HI R2, RZ, 0x10, R59 ;  /* 0x00000010ff027819 */ /* 0x000fe4000001163b */
[----:B---3--:R-:W-:Y:S01]  /*24d70*/  SHF.R.U32.HI R3, RZ, 0x8, R213 ;  /* 0x00000008ff037819 */ /* 0x008fe200000116d5 */
[----:B------:R1:W3:Y:S01]  /*24d80*/  LDL.S16 R121, [R1+0x300] ;  /* 0x0003000001797983 */ /* 0x0002e20000100600 */
[----:B------:R-:W-:Y:S02]  /*24d90*/  LOP3.LUT R62, R2, 0xff, RZ, 0xc0, !PT ;  /* 0x000000ff023e7812 */ /* 0x000fe400078ec0ff */
[----:B------:R-:W-:Y:S01]  /*24da0*/  F2FP.F16.F32.PACK_AB R2, R88, R85 ;  /* 0x000000555802723e */ /* 0x000fe200000000ff */
[----:B------:R1:W3:Y:S01]  /*24db0*/  LDL.S16 R120, [R1+0x2fc] ;  /* 0x0002fc0001787983 */ /* 0x0002e20000100600 */
[----:B------:R-:W-:Y:S03]  /*24dc0*/  LOP3.LUT R63, R3, 0xffff, RZ, 0xc0, !PT ;  /* 0x0000ffff033f7812 */ /* 0x000fe600078ec0ff */
[----:B------:R1:W3:Y:S01]  /*24dd0*/  LDL.S16 R81, [R1+0x2f8] ;  /* 0x0002f80001517983 */ /* 0x0002e20000100600 */
[C---:B--2---:R-:W-:Y:S02]  /*24de0*/  LOP3.LUT R0, R59.reuse, 0xff, RZ, 0xc0, !PT ;  /* 0x000000ff3b007812 */ /* 0x044fe400078ec0ff */
[----:B------:R-:W-:Y:S01]  /*24df0*/  LOP3.LUT R59, R59, 0xffff, RZ, 0xc0, !PT ;  /* 0x0000ffff3b3b7812 */ /* 0x000fe200078ec0ff */
[----:B------:R1:W2:Y:S01]  /*24e00*/  LDL.S16 R118, [R1+0x314] ;  /* 0x0003140001767983 */ /* 0x0002a20000100600 */
[C---:B------:R-:W-:Y:S02]  /*24e10*/  ISETP.GE.U32.AND P4, PT, R199.reuse, R0, PT ;  /* 0x00000000c700720c */ /* 0x040fe40003f86070 */
[----:B------:R-:W-:Y:S01]  /*24e20*/  LOP3.LUT R0, R40, 0xffff, RZ, 0xc0, !PT ;  /* 0x0000ffff28007812 */ /* 0x000fe200078ec0ff */
[----:B------:R1:W2:Y:S01]  /*24e30*/  LDL.S16 R95, [R1+0x308] ;  /* 0x00030800015f7983 */ /* 0x0002a20000100600 */
[----:B------:R-:W-:Y:S02]  /*24e40*/  SHF.R.U32.HI R40, RZ, 0x10, R40 ;  /* 0x00000010ff287819 */ /* 0x000fe40000011628 */
[----:B------:R-:W-:Y:S02]  /*24e50*/  SHF.R.U32.HI R0, RZ, 0x8, R0 ;  /* 0x00000008ff007819 */ /* 0x000fe40000011600 */
[----:B------:R-:W-:Y:S02]  /*24e60*/  LOP3.LUT R40, R40, 0xff, RZ, 0xc0, !PT ;  /* 0x000000ff28287812 */ /* 0x000fe400078ec0ff */
[----:B------:R-:W-:Y:S02]  /*24e70*/  LOP3.LUT R54, R0, 0xffff, RZ, 0xc0, !PT ;  /* 0x0000ffff00367812 */ /* 0x000fe400078ec0ff */
[----:B------:R-:W-:Y:S02]  /*24e80*/  PRMT R0, R2, 0x7632, R0 ;  /* 0x0000763202007816 */ /* 0x000fe40000000000 */
[----:B------:R-:W-:Y:S02]  /*24e90*/  @P4 LOP3.LUT R200, R200, 0x1000000, RZ, 0xfc, !PT ;  /* 0x01000000c8c84812 */ /* 0x000fe400078efcff */
[C---:B------:R-:W-:Y:S02]  /*24ea0*/  ISETP.GE.U32.AND P4, PT, R199.reuse, R202, PT ;  /* 0x000000cac700720c */ /* 0x040fe40003f86070 */
[----:B------:R-:W-:Y:S02]  /*24eb0*/  LOP3.LUT R200, R200, 0xfdffffff, RZ, 0xc0, !PT ;  /* 0xfdffffffc8c87812 */ /* 0x000fe400078ec0ff */
[C---:B------:R-:W-:Y:S02]  /*24ec0*/  ISETP.GE.U32.AND P2, PT, R199.reuse, R40, PT ;  /* 0x00000028c700720c */ /* 0x040fe40003f46070 */
[----:B------:R-:W-:Y:S02]  /*24ed0*/  @P3 LOP3.LUT R200, R200, 0x2000000, RZ, 0xfc, !PT ;  /* 0x02000000c8c83812 */ /* 0x000fe400078efcff */
[C---:B------:R-:W-:Y:S02]  /*24ee0*/  ISETP.GE.U32.AND P3, PT, R199.reuse, R193, PT ;  /* 0x000000c1c700720c */ /* 0x040fe40003f66070 */
[----:B------:R-:W-:Y:S02]  /*24ef0*/  LOP3.LUT R200, R200, 0xfbffffff, RZ, 0xc0, !PT ;  /* 0xfbffffffc8c87812 */ /* 0x000fe400078ec0ff */
[----:B------:R-:W-:Y:S02]  /*24f00*/  F2FP.F16.F32.PACK_AB R40, R86, R80 ;  /* 0x000000505628723e */ /* 0x000fe400000000ff */
[----:B------:R-:W-:Y:S02]  /*24f10*/  @P1 LOP3.LUT R200, R200, 0x4000000, RZ, 0xfc, !PT ;  /* 0x04000000c8c81812 */ /* 0x000fe400078efcff */
[C---:B------:R-:W-:Y:S01]  /*24f20*/  ISETP.GE.U32.AND P1, PT, R199.reuse, R191, PT ;  /* 0x000000bfc700720c */ /* 0x040fe20003f26070 */
[----:B------:R-:W-:Y:S01]  /*24f30*/  IMAD.MOV.U32 R191, RZ, RZ, R203 ;  /* 0x000000ffffbf7224 */ /* 0x000fe200078e00cb */
[----:B------:R-:W-:Y:S02]  /*24f40*/  PRMT R3, R40, 0x7632, R3 ;  /* 0x0000763228037816 */ /* 0x000fe40000000003 */
[----:B------:R-:W-:Y:S04]  /*24f50*/  LOP3.LUT R200, R200, 0xf7ffffff, RZ, 0xc0, !PT ;  /* 0xf7ffffffc8c87812 */ /* 0x000fe800078ec0ff */
[----:B------:R-:W-:Y:S02]  /*24f60*/  @P2 LOP3.LUT R200, R200, 0x8000000, RZ, 0xfc, !PT ;  /* 0x08000000c8c82812 */ /* 0x000fe400078efcff */
[C---:B------:R-:W-:Y:S02]  /*24f70*/  ISETP.GE.U32.AND P2, PT, R199.reuse, R55, PT ;  /* 0x00000037c700720c */ /* 0x040fe40003f46070 */
[----:B------:R-:W-:Y:S04]  /*24f80*/  LOP3.LUT R200, R200, 0xefffffff, RZ, 0xc0, !PT ;  /* 0xefffffffc8c87812 */ /* 0x000fe800078ec0ff */
[----:B------:R-:W-:Y:S04]  /*24f90*/  @P1 LOP3.LUT R200, R200, 0x10000000, RZ, 0xfc, !PT ;  /* 0x10000000c8c81812 */ /* 0x000fe800078efcff */
[----:B------:R-:W-:Y:S04]  /*24fa0*/  LOP3.LUT R200, R200, 0xdfffffff, RZ, 0xc0, !PT ;  /* 0xdfffffffc8c87812 */ /* 0x000fe800078ec0ff */
[----:B------:R-:W-:Y:S01]  /*24fb0*/  @P3 LOP3.LUT R200, R200, 0x20000000, RZ, 0xfc, !PT ;  /* 0x20000000c8c83812 */ /* 0x000fe200078efcff */
[----:B----4-:R-:W-:Y:S02]  /*24fc0*/  @!P1 HADD2 R124, -R44.H0_H0, -RZ.H0_H0 ;  /* 0xa00000ff2c7c9230 */ /* 0x010fe40000000900 */
[----:B------:R-:W-:Y:S03]  /*24fd0*/  @!P3 HADD2 R123, -R43.H0_H0, -RZ.H0_H0 ;  /* 0xa00000ff2b7bb230 */ /* 0x000fe60000000900 */
[----:B------:R-:W-:Y:S01]  /*24fe0*/  PRMT R105, R124, 0x7610, R105 ;  /* 0x000076107c697816 */ /* 0x000fe20000000069 */
[----:B------:R4:W-:Y:S01]  /*24ff0*/  @!P1 STL.S16 [R1+0x310], R124 ;  /* 0x0003107c01009387 */ /* 0x0009e20000100600 */
[----:B------:R-:W-:Y:S01]  /*25000*/  ISETP.GE.U32.AND P1, PT, R199, R187, PT ;  /* 0x000000bbc700720c */ /* 0x000fe20003f26070 */
[----:B------:R-:W-:Y:S01]  /*25010*/  @!P4 HADD2 R122, -R2.H0_H0, -RZ.H0_H0 ;  /* 0xa00000ff027ac230 */ /* 0x000fe20000000900 */
[----:B------:R-:W-:Y:S01]  /*25020*/  PRMT R98, R123, 0x7610, R98 ;  /* 0x000076107b627816 */ /* 0x000fe20000000062 */
[----:B------:R-:W-:Y:S01]  /*25030*/  @!P3 STL.S16 [R1+0x30c], R123 ;  /* 0x00030c7b0100b387 */ /* 0x000fe20000100600 */
[----:B------:R-:W-:Y:S01]  /*25040*/  ISETP.GE.U32.AND P3, PT, R199, R54, PT ;  /* 0x00000036c700720c */ /* 0x000fe20003f66070 */
[----:B---3--:R-:W-:Y:S01]  /*25050*/  @!P0 HADD2 R121, -R0.H0_H0, -RZ.H0_H0 ;  /* 0xa00000ff00798230 */ /* 0x008fe20000000900 */
[----:B------:R-:W-:Y:S01]  /*25060*/  PRMT R110, R122, 0x7610, R110 ;  /* 0x000076107a6e7816 */ /* 0x000fe2000000006e */
[----:B------:R-:W-:Y:S01]  /*25070*/  @!P4 STL.S16 [R1+0x304], R122 ;  /* 0x0003047a0100c387 */ /* 0x000fe20000100600 */
[----:B------:R-:W-:Y:S02]  /*25080*/  @!P6 HADD2 R120, -R40.H0_H0, -RZ.H0_H0 ;  /* 0xa00000ff2878e230 */ /* 0x000fe40000000900 */
[----:B------:R-:W-:Y:S01]  /*25090*/  PRMT R97, R121, 0x7610, R97 ;  /* 0x0000761079617816 */ /* 0x000fe20000000061 */
[----:B------:R-:W-:Y:S01]  /*250a0*/  @!P0 STL.S16 [R1+0x300], R121 ;  /* 0x0003007901008387 */ /* 0x000fe20000100600 */
[----:B------:R-:W-:Y:S01]  /*250b0*/  @!P5 HADD2 R81, -R3.H0_H0, -RZ.H0_H0 ;  /* 0xa00000ff0351d230 */ /* 0x000fe20000000900 */
[----:B------:R-:W-:Y:S02]  /*250c0*/  PRMT R109, R120, 0x7610, R109 ;  /* 0x00007610786d7816 */ /* 0x000fe4000000006d */
[----:B------:R-:W-:Y:S02]  /*250d0*/  @!P6 STL.S16 [R1+0x2fc], R120 ;  /* 0x0002fc780100e387 */ /* 0x000fe40000100600 */
[----:B------:R-:W-:Y:S02]  /*250e0*/  PRMT R106, R81, 0x7610, R106 ;  /* 0x00007610516a7816 */ /* 0x000fe4000000006a */
[----:B------:R3:W-:Y:S01]  /*250f0*/  @!P5 STL.S16 [R1+0x2f8], R81 ;  /* 0x0002f8510100d387 */ /* 0x0007e20000100600 */
[----:B----4-:R-:W-:Y:S10]  /*25100*/  MUFU.EX2 R124, R252 ;  /* 0x000000fc007c7308 */ /* 0x010ff40000000800 */
[----:B------:R-:W-:Y:S10]  /*25110*/  MUFU.EX2 R252, R37 ;  /* 0x0000002500fc7308 */ /* 0x000ff40000000800 */
[----:B---3--:R-:W3:Y:S02]  /*25120*/  MUFU.EX2 R81, R58 ;  /* 0x0000003a00517308 */ /* 0x008ee40000000800 */
[----:B---3--:R-:W-:Y:S02]  /*25130*/  F2FP.F16.F32.PACK_AB R46, R81, R68 ;  /* 0x00000044512e723e */ /* 0x008fe400000000ff */
[----:B------:R-:W-:Y:S02]  /*25140*/  F2FP.F16.F32.PACK_AB R58, R72, R73 ;  /* 0x00000049483a723e */ /* 0x000fe400000000ff */
[----:B------:R-:W-:Y:S01]  /*25150*/  PRMT R45, R46, 0x7632, R45 ;  /* 0x000076322e2d7816 */ /* 0x000fe2000000002d */
[----:B--2---:R-:W-:Y:S04]  /*25160*/  @!P2 HADD2 R118, -R46.H0_H0, -RZ.H0_H0 ;  /* 0xa00000ff2e76a230 */ /* 0x004fe80000000900 */
[----:B------:R-:W-:Y:S01]  /*25170*/  @!P3 HADD2 R95, -R45.H0_H0, -RZ.H0_H0 ;  /* 0xa00000ff2d5fb230 */ /* 0x000fe20000000900 */
[----:B------:R-:W-:Y:S01]  /*25180*/  PRMT R107, R118, 0x7610, R107 ;  /* 0x00007610766b7816 */ /* 0x000fe2000000006b */
[----:B------:R-:W-:Y:S01]  /*25190*/  @!P2 STL.S16 [R1+0x314], R118 ;  /* 0x000314760100a387 */ /* 0x000fe20000100600 */
[----:B------:R-:W-:Y:S02]  /*251a0*/  ISETP.GE.U32.AND P2, PT, R199, R69, PT ;  /* 0x00000045c700720c */ /* 0x000fe40003f46070 */
[----:B------:R-:W-:Y:S01]  /*251b0*/  PRMT R69, R95, 0x7610, R69 ;  /* 0x000076105f457816 */ /* 0x000fe20000000045 */
[----:B------:R2:W-:Y:S01]  /*251c0*/  @!P3 STL.S16 [R1+0x308], R95 ;  /* 0x0003085f0100b387 */ /* 0x0005e20000100600 */
[----:B------:R-:W-:Y:S03]  /*251d0*/  LOP3.LUT P3, RZ, R200, 0x20000000, RZ, 0xc0, !PT ;  /* 0x20000000c8ff7812 */ /* 0x000fe6000786c0ff */
[----:B------:R1:W3:Y:S04]  /*251e0*/  LDL.S16 R49, [R1+0x2c0] ;  /* 0x0002c00001317983 */ /* 0x0002e80000100600 */
[----:B------:R1:W4:Y:S01]  /*251f0*/  LDL.S16 R48, [R1+0x2b8] ;  /* 0x0002b80001307983 */ /* 0x0003220000100600 */
[----:B--2---:R-:W-:Y:S02]  /*25200*/  PRMT R95, R42, 0x5410, R41 ;  /* 0x000054102a5f7816 */ /* 0x004fe40000000029 */
[----:B------:R-:W-:Y:S02]  /*25210*/  @!P1 PRMT R42, R111, 0x5410, RZ ;  /* 0x000054106f2a9816 */ /* 0x000fe400000000ff */
[----:B------:R-:W-:Y:S02]  /*25220*/  LOP3.LUT P1, RZ, R200, 0x10000000, RZ, 0xc0, !PT ;  /* 0x10000000c8ff7812 */ /* 0x000fe4000782c0ff */
[----:B------:R-:W-:Y:S01]  /*25230*/  @!P2 PRMT R41, R96, 0x5410, RZ ;  /* 0x000054106029a816 */ /* 0x000fe200000000ff */
[----:B------:R-:W-:Y:S01]  /*25240*/  ST.E.U16 desc[UR4][R174.64+0x10], R42 ;  /* 0x0000102aae007985 */ /* 0x000fe2000c101504 */
[----:B------:R-:W-:Y:S02]  /*25250*/  PRMT R96, R44, 0x5410, R43 ;  /* 0x000054102c607816 */ /* 0x000fe4000000002b */
[----:B------:R-:W-:Y:S01]  /*25260*/  @!P3 PRMT R43, R98, 0x5410, RZ ;  /* 0x00005410622bb816 */ /* 0x000fe200000000ff */
[----:B------:R-:W-:Y:S01]  /*25270*/  ST.E.U16 desc[UR4][R174.64+0x12], R41 ;  /* 0x00001229ae007985 */ /* 0x000fe2000c101504 */
[----:B------:R-:W-:Y:S02]  /*25280*/  PRMT R98, R2, 0x5410, R0 ;  /* 0x0000541002627816 */ /* 0x000fe40000000000 */
[----:B------:R-:W-:Y:S01]  /*25290*/  @!P0 PRMT R0, R97, 0x5410, RZ ;  /* 0x0000541061008816 */ /* 0x000fe200000000ff */
[----:B------:R-:W-:Y:S01]  /*252a0*/  ST.E.U16 desc[UR4][R172.64+0x12], R43 ;  /* 0x0000122bac007985 */ /* 0x000fe2000c101504 */
[----:B------:R-:W-:Y:S02]  /*252b0*/  PRMT R97, R40, 0x5410, R3 ;  /* 0x0000541028617816 */ /* 0x000fe40000000003 */
[----:B------:R-:W-:Y:S02]  /*252c0*/  @!P1 PRMT R44, R105, 0x5410, RZ ;  /* 0x00005410692c9816 */ /* 0x000fe400000000ff */
[----:B------:R-:W-:Y:S01]  /*252d0*/  @!P6 PRMT R40, R109, 0x5410, RZ ;  /* 0x000054106d28e816 */ /* 0x000fe200000000ff */
[----:B------:R1:W2:Y:S01]  /*252e0*/  LDL.S16 R105, [R1+0x2c4] ;  /* 0x0002c40001697983 */ /* 0x0002a20000100600 */
[C---:B------:R-:W-:Y:S02]  /*252f0*/  ISETP.GE.U32.AND P6, PT, R199.reuse, R54, PT ;  /* 0x00000036c700720c */ /* 0x040fe40003fc6070 */
[----:B------:R-:W-:Y:S01]  /*25300*/  @!P5 PRMT R3, R106, 0x5410, RZ ;  /* 0x000054106a03d816 */ /* 0x000fe200000000ff */
[----:B------:R1:W-:Y:S01]  /*25310*/  ST.E.U16 desc[UR4][R172.64+0x10], R44 ;  /* 0x0000102cac007985 */ /* 0x0003e2000c101504 */
[----:B------:R-:W-:Y:S02]  /*25320*/  PRMT R106, R46, 0x5410, R45 ;  /* 0x000054102e6a7816 */ /* 0x000fe4000000002d */
[----:B------:R-:W-:Y:S01]  /*25330*/  LOP3.LUT P2, RZ, R200, 0x8000000, RZ, 0xc0, !PT ;  /* 0x08000000c8ff7812 */ /* 0x000fe2000784c0ff */
[----:B------:R-:W-:Y:S01]  /*25340*/  ST.E.U16 desc[UR4][R176.64+0x10], R0 ;  /* 0x00001000b0007985 */ /* 0x000fe2000c101504 */
[----:B------:R-:W-:Y:S02]  /*25350*/  ISETP.GE.U32.AND P5, PT, R199, R55, PT ;  /* 0x00000037c700720c */ /* 0x000fe40003fa6070 */
[----:B------:R-:W-:Y:S02]  /*25360*/  @!P4 PRMT R2, R110, 0x5410, RZ ;  /* 0x000054106e02c816 */ /* 0x000fe400000000ff */
[----:B------:R-:W-:Y:S02]  /*25370*/  LOP3.LUT P4, RZ, R200, 0x1000000, RZ, 0xc0, !PT ;  /* 0x01000000c8ff7812 */ /* 0x000fe4000788c0ff */
[----:B------:R-:W-:Y:S01]  /*25380*/  @!P6 PRMT R45, R69, 0x5410, RZ ;  /* 0x00005410452de816 */ /* 0x000fe200000000ff */
[----:B------:R-:W-:Y:S01]  /*25390*/  ST.E.U16 desc[UR4][R176.64+0xe], R2 ;  /* 0x00000e02b0007985 */ /* 0x000fe2000c101504 */
[----:B------:R-:W-:Y:S02]  /*253a0*/  ISETP.GE.U32.AND P6, PT, R199, R57, PT ;  /* 0x00000039c700720c */ /* 0x000fe40003fc6070 */
[----:B------:R-:W-:Y:S01]  /*253b0*/  PRMT R57, R58, 0x7632, R57 ;  /* 0x000076323a397816 */ /* 0x000fe20000000039 */
[----:B------:R2:W4:Y:S01]  /*253c0*/  LDL.S16 R69, [R1+0x2a8] ;  /* 0x0002a80001457983 */ /* 0x0005220000100600 */
[C---:B------:R-:W-:Y:S02]  /*253d0*/  LOP3.LUT P3, RZ, R200.reuse, 0x2000000, RZ, 0xc0, !PT ;  /* 0x02000000c8ff7812 */ /* 0x040fe4000786c0ff */
[----:B------:R-:W-:Y:S01]  /*253e0*/  @!P5 PRMT R46, R107, 0x5410, RZ ;  /* 0x000054106b2ed816 */ /* 0x000fe200000000ff */
[----:B------:R1:W-:Y:S01]  /*253f0*/  ST.E.U16 desc[UR4][R178.64+0x10], R40 ;  /* 0x00001028b2007985 */ /* 0x0003e2000c101504 */
[----:B------:R-:W-:Y:S02]  /*25400*/  ISETP.GE.U32.AND P5, PT, R199, R47, PT ;  /* 0x0000002fc700720c */ /* 0x000fe40003fa6070 */
[C---:B------:R-:W-:Y:S01]  /*25410*/  LOP3.LUT P1, RZ, R200.reuse, 0x4000000, RZ, 0xc0, !PT ;  /* 0x04000000c8ff7812 */ /* 0x040fe2000782c0ff */
[----:B------:R-:W-:Y:S01]  /*25420*/  ST.E.U16 desc[UR4][R178.64+0x12], R3 ;  /* 0x00001203b2007985 */ /* 0x000fe2000c101504 */
[----:B------:R-:W-:Y:S01]  /*25430*/  LOP3.LUT P0, RZ, R200, 0x800000, RZ, 0xc0, !PT ;  /* 0x00800000c8ff7812 */ /* 0x000fe2000780c0ff */
[----:B-1----:R-:W-:Y:S02]  /*25440*/  MUFU.EX2 R44, R129 ;  /* 0x00000081002c7308 */ /* 0x002fe40000000800 */
[----:B------:R-:W-:Y:S04]  /*25450*/  ST.E.U16 desc[UR4][R174.64+0x22], R45 ;  /* 0x0000222dae007985 */ /* 0x000fe8000c101504 */
[----:B------:R-:W-:Y:S04]  /*25460*/  ST.E.U16 desc[UR4][R174.64+0x20], R46 ;  /* 0x0000202eae007985 */ /* 0x000fe8000c101504 */
[----:B------:R-:W-:Y:S10]  /*25470*/  MUFU.EX2 R40, R227 ;  /* 0x000000e300287308 */ /* 0x000ff40000000800 */
[----:B------:R-:W-:Y:S01]  /*25480*/  MUFU.EX2 R227, R197 ;  /* 0x000000c500e37308 */ /* 0x000fe20000000800 */
[----:B---3--:R-:W-:Y:S05]  /*25490*/  @!P6 HADD2 R49, -R57.H0_H0, -RZ.H0_H0 ;  /* 0xa00000ff3931e230 */ /* 0x008fea0000000900 */
[----:B------:R-:W-:Y:S01]  /*254a0*/  PRMT R47, R49, 0x7610, R47 ;  /* 0x00007610312f7816 */ /* 0x000fe2000000002f */
[----:B--2---:R-:W-:Y:S05]  /*254b0*/  @!P2 HADD2 R105, -R58.H0_H0, -RZ.H0_H0 ;  /* 0xa00000ff3a69a230 */ /* 0x004fea0000000900 */
[----:B------:R-:W-:Y:S01]  /*254c0*/  PRMT R50, R105, 0x7610, R50 ;  /* 0x0000761069327816 */ /* 0x000fe20000000032 */
[----:B------:R1:W-:Y:S04]  /*254d0*/  @!P2 STL.S16 [R1+0x2c4], R105 ;  /* 0x0002c4690100a387 */ /* 0x0003e80000100600 */
[----:B------:R2:W-:Y:S04]  /*254e0*/  @!P6 STL.S16 [R1+0x2c0], R49 ;  /* 0x0002c0310100e387 */ /* 0x0005e80000100600 */
[----:B------:R3:W3:Y:S04]  /*254f0*/  LDL.S16 R111, [R1+0x2a4] ;  /* 0x0002a400016f7983 */ /* 0x0006e80000100600 */
[----:B------:R3:W3:Y:S04]  /*25500*/  LDL.S16 R110, [R1+0x2a0] ;  /* 0x0002a000016e7983 */ /* 0x0006e80000100600 */
[----:B------:R3:W3:Y:S01]  /*25510*/  LDL.S16 R109, [R1+0x2bc] ;  /* 0x0002bc00016d7983 */ /* 0x0006e20000100600 */
[----:B-1----:R-:W-:Y:S02]  /*25520*/  PRMT R105, R58, 0x5410, R57 ;  /* 0x000054103a697816 */ /* 0x002fe40000000039 */
[----:B------:R-:W-:Y:S02]  /*25530*/  @!P6 PRMT R57, R47, 0x5410, RZ ;  /* 0x000054102f39e816 */ /* 0x000fe400000000ff */
[----:B------:R-:W-:Y:S01]  /*25540*/  SHF.R.U32.HI R47, RZ, 0x8, R59 ;  /* 0x00000008ff2f7819 */ /* 0x000fe2000001163b */
[----:B--2---:R-:W-:Y:S01]  /*25550*/  FADD.FTZ R49, R108, R66 ;  /* 0x000000426c317221 */ /* 0x004fe20000010000 */
[----:B------:R-:W-:Y:S01]  /*25560*/  @!P2 PRMT R58, R50, 0x5410, RZ ;  /* 0x00005410323aa816 */ /* 0x000fe200000000ff */
[----:B------:R-:W1:Y:S01]  /*25570*/  MUFU.EX2 R66, R74 ;  /* 0x0000004a00427308 */ /* 0x000e620000000800 */
[----:B------:R-:W-:Y:S01]  /*25580*/  LOP3.LUT R47, R47, 0xffff, RZ, 0xc0, !PT ;  /* 0x0000ffff2f2f7812 */ /* 0x000fe200078ec0ff */
[----:B------:R2:W-:Y:S01]  /*25590*/  ST.E.U16 desc[UR4][R172.64+0x22], R57 ;  /* 0x00002239ac007985 */ /* 0x0005e2000c101504 */
[----:B------:R-:W-:Y:S01]  /*255a0*/  LOP3.LUT P2, RZ, R200, 0x400000, RZ, 0xc0, !PT ;  /* 0x00400000c8ff7812 */ /* 0x000fe2000784c0ff */
[----:B------:R-:W-:Y:S01]  /*255b0*/  FADD.FTZ R50, R104, R65 ;  /* 0x0000004168327221 */ /* 0x000fe20000010000 */
[----:B------:R-:W-:Y:S01]  /*255c0*/  ISETP.GE.U32.AND P6, PT, R199, R47, PT ;  /* 0x0000002fc700720c */ /* 0x000fe20003fc6070 */
[----:B------:R2:W-:Y:S01]  /*255d0*/  ST.E.U16 desc[UR4][R172.64+0x20], R58 ;  /* 0x0000203aac007985 */ /* 0x0005e2000c101504 */
[----:B------:R-:W-:Y:S01]  /*255e0*/  FADD.FTZ R49, R79, R49 ;  /* 0x000000314f317221 */ /* 0x000fe20000010000 */
[----:B------:R-:W-:Y:S02]  /*255f0*/  FADD.FTZ R50, R77, R50 ;  /* 0x000000324d327221 */ /* 0x000fe40000010000 */
[----:B------:R-:W-:Y:S01]  /*25600*/  MUFU.EX2 R65, R70 ;  /* 0x0000004600417308 */ /* 0x000fe20000000800 */
[----:B------:R-:W-:Y:S01]  /*25610*/  FADD.FTZ R49, R90, R49 ;  /* 0x000000315a317221 */ /* 0x000fe20000010000 */
[----:B-1----:R-:W-:Y:S04]  /*25620*/  F2FP.F16.F32.PACK_AB R55, R75, R66 ;  /* 0x000000424b37723e */ /* 0x002fe800000000ff */
[C---:B------:R-:W-:Y:S01]  /*25630*/  PRMT R54, R55.reuse, 0x7632, R54 ;  /* 0x0000763237367816 */ /* 0x040fe20000000036 */
[----:B----4-:R-:W-:Y:S03]  /*25640*/  @!P4 HADD2 R69, -R55.H0_H0, -RZ.H0_H0 ;  /* 0xa00000ff3745c230 */ /* 0x010fe60000000900 */
[----:B------:R-:W-:Y:S01]  /*25650*/  PRMT R107, R55, 0x5410, R54 ;  /* 0x00005410376b7816 */ /* 0x000fe20000000036 */
[----:B------:R-:W-:Y:S01]  /*25660*/  @!P6 HADD2 R48, -R54.H0_H0, -RZ.H0_H0 ;  /* 0xa00000ff3630e230 */ /* 0x000fe20000000900 */
[----:B------:R-:W-:Y:S01]  /*25670*/  PRMT R59, R69, 0x7610, R59 ;  /* 0x00007610453b7816 */ /* 0x000fe2000000003b */
[----:B------:R1:W-:Y:S01]  /*25680*/  @!P4 STL.S16 [R1+0x2a8], R69 ;  /* 0x0002a8450100c387 */ /* 0x0003e20000100600 */
[----:B--2---:R-:W-:Y:S02]  /*25690*/  MUFU.EX2 R57, R224 ;  /* 0x000000e000397308 */ /* 0x004fe40000000800 */
[----:B------:R-:W-:Y:S01]  /*256a0*/  @!P4 PRMT R55, R59, 0x5410, RZ ;  /* 0x000054103b37c816 */ /* 0x000fe200000000ff */
[----:B------:R2:W-:Y:S01]  /*256b0*/  @!P6 STL.S16 [R1+0x2b8], R48 ;  /* 0x0002b8300100e387 */ /* 0x0005e20000100600 */
[----:B------:R-:W-:Y:S02]  /*256c0*/  PRMT R47, R48, 0x7610, R47 ;  /* 0x00007610302f7816 */ /* 0x000fe4000000002f */
[C---:B------:R-:W-:Y:S01]  /*256d0*/  LOP3.LUT P4, RZ, R200.reuse, 0x200000, RZ, 0xc0, !PT ;  /* 0x00200000c8ff7812 */ /* 0x040fe2000788c0ff */
[----:B------:R4:W4:Y:S01]  /*256e0*/  LDL.S16 R59, [R1+0x288] ;  /* 0x00028800013b7983 */ /* 0x0009220000100600 */
[----:B------:R-:W-:Y:S02]  /*256f0*/  @!P6 PRMT R54, R47, 0x5410, RZ ;  /* 0x000054102f36e816 */ /* 0x000fe400000000ff */
[----:B------:R-:W-:Y:S01]  /*25700*/  MUFU.EX2 R58, R131 ;  /* 0x00000083003a7308 */ /* 0x000fe20000000800 */
[----:B------:R-:W-:Y:S01]  /*25710*/  ISETP.GE.U32.AND P6, PT, R199, R62, PT ;  /* 0x0000003ec700720c */ /* 0x000fe20003fc6070 */
[----:B------:R-:W4:Y:S01]  /*25720*/  LDL.64 R202, [R1+0x108] ;  /* 0x0001080001ca7983 */ /* 0x000f220000100a00 */
[----:B------:R-:W-:Y:S01]  /*25730*/  LOP3.LUT R200, R200, 0xfff7ffff, RZ, 0xc0, !PT ;  /* 0xfff7ffffc8c87812 */ /* 0x000fe200078ec0ff */
[----:B------:R-:W-:Y:S04]  /*25740*/  FADD.FTZ R47, R103, R67 ;  /* 0x00000043672f7221 */ /* 0x000fe80000010000 */
[----:B------:R-:W4:Y:S01]  /*25750*/  LDL.LU.64 R192, [R1+0x320] ;  /* 0x0003200001c07983 */ /* 0x000f220000300a00 */
[----:B------:R-:W-:Y:S05]  /*25760*/  FADD.FTZ R47, R85, R47 ;  /* 0x0000002f552f7221 */ /* 0x000fea0000010000 */
[----:B------:R-:W-:Y:S01]  /*25770*/  ST.E.U16 desc[UR4][R176.64+0x20], R54 ;  /* 0x00002036b0007985 */ /* 0x000fe2000c101504 */
[----:B-1----:R-:W1:Y:S03]  /*25780*/  MUFU.EX2 R69, R71 ;  /* 0x0000004700457308 */ /* 0x002e660000000800 */
[----:B------:R-:W-:Y:S01]  /*25790*/  ST.E.U16 desc[UR4][R176.64+0x1e], R55 ;  /* 0x00001e37b0007985 */ /* 0x000fe2000c101504 */
[----:B--2---:R-:W-:Y:S06]  /*257a0*/  FADD.FTZ R48, R83, R64 ;  /* 0x0000004053307221 */ /* 0x004fec0000010000 */
[----:B------:R-:W2:Y:S01]  /*257b0*/  MUFU.EX2 R83, R76 ;  /* 0x0000004c00537308 */ /* 0x000ea20000000800 */
[----:B------:R-:W-:Y:S09]  /*257c0*/  FADD.FTZ R48, R80, R48 ;  /* 0x0000003050307221 */ /* 0x000ff20000010000 */
[----:B------:R-:W-:Y:S01]  /*257d0*/  MUFU.EX2 R80, R87 ;  /* 0x0000005700507308 */ /* 0x000fe20000000800 */
[----:B-1----:R-:W-:Y:S04]  /*257e0*/  F2FP.F16.F32.PACK_AB R71, R69, R65 ;  /* 0x000000414547723e */ /* 0x002fe800000000ff */
[C---:B------:R-:W-:Y:S04]  /*257f0*/  PRMT R70, R71.reuse, 0x7632, R70 ;  /* 0x0000763247467816 */ /* 0x040fe80000000046 */
[----:B------:R-:W-:Y:S02]  /*25800*/  PRMT R108, R71, 0x5410, R70 ;  /* 0x00005410476c7816 */ /* 0x000fe40000000046 */
[----:B--2---:R-:W-:Y:S04]  /*25810*/  F2FP.F16.F32.PACK_AB R77, R83, R78 ;  /* 0x0000004e534d723e */ /* 0x004fe800000000ff */
[C---:B------:R-:W-:Y:S04]  /*25820*/  PRMT R76, R77.reuse, 0x7632, R76 ;  /* 0x000076324d4c7816 */ /* 0x040fe8000000004c */
[----:B------:R-:W-:Y:S01]  /*25830*/  PRMT R103, R77, 0x5410, R76 ;  /* 0x000054104d677816 */ /* 0x000fe2000000004c */
[----:B---3--:R-:W-:Y:S02]  /*25840*/  @!P6 HADD2 R111, -R71.H0_H0, -RZ.H0_H0 ;  /* 0xa00000ff476fe230 */ /* 0x008fe40000000900 */
[----:B------:R-:W-:Y:S03]  /*25850*/  @!P3 HADD2 R110, -R70.H0_H0, -RZ.H0_H0 ;  /* 0xa00000ff466eb230 */ /* 0x000fe60000000900 */
[----:B------:R-:W-:Y:S01]  /*25860*/  PRMT R62, R111, 0x7610, R62 ;  /* 0x000076106f3e7816 */ /* 0x000fe2000000003e */
[----:B------:R1:W-:Y:S03]  /*25870*/  @!P6 STL.S16 [R1+0x2a4], R111 ;  /* 0x0002a46f0100e387 */ /* 0x0003e60000100600 */
[----:B------:R-:W-:Y:S01]  /*25880*/  @!P6 PRMT R71, R62, 0x5410, RZ ;  /* 0x000054103e47e816 */ /* 0x000fe200000000ff */
[----:B------:R2:W-:Y:S01]  /*25890*/  @!P3 STL.S16 [R1+0x2a0], R110 ;  /* 0x0002a06e0100b387 */ /* 0x0005e20000100600 */
[-C--:B------:R-:W-:Y:S02]  /*258a0*/  ISETP.GE.U32.AND P6, PT, R199, R184.reuse, PT ;  /* 0x000000b8c700720c */ /* 0x080fe40003fc6070 */
[----:B------:R-:W-:Y:S01]  /*258b0*/  PRMT R61, R110, 0x7610, R61 ;  /* 0x000076106e3d7816 */ /* 0x000fe2000000003d */
[----:B------:R-:W-:Y:S03]  /*258c0*/  ST.E.U16 desc[UR4][R178.64+0x20], R71 ;  /* 0x00002047b2007985 */ /* 0x000fe6000c101504 */
[----:B------:R-:W-:Y:S01]  /*258d0*/  @!P3 PRMT R70, R61, 0x5410, RZ ;  /* 0x000054103d46b816 */ /* 0x000fe200000000ff */
[----:B------:R-:W-:Y:S01]  /*258e0*/  FADD.FTZ R61, R68, R49 ;  /* 0x00000031443d7221 */ /* 0x000fe20000010000 */
[----:B------:R-:W-:Y:S03]  /*258f0*/  ISETP.GE.U32.AND P3, PT, R199, R184, PT ;  /* 0x000000b8c700720c */ /* 0x000fe60003f66070 */
[----:B------:R-:W-:Y:S02]  /*25900*/  ST.E.U16 desc[UR4][R178.64+0x22], R70 ;  /* 0x00002246b2007985 */ /* 0x000fe4000c101504 */
[----:B------:R-:W-:Y:S05]  /*25910*/  @!P6 HADD2 R109, -R77.H0_H0, -RZ.H0_H0 ;  /* 0xa00000ff4d6de230 */ /* 0x000fea0000000900 */
[----:B------:R-:W-:Y:S01]  /*25920*/  PRMT R60, R109, 0x7610, R60 ;  /* 0x000076106d3c7816 */ /* 0x000fe2000000003c */
[----:B------:R3:W-:Y:S01]  /*25930*/  @!P6 STL.S16 [R1+0x2bc], R109 ;  /* 0x0002bc6d0100e387 */ /* 0x0007e20000100600 */
[----:B------:R-:W-:Y:S02]  /*25940*/  ISETP.GE.U32.AND P6, PT, R199, R63, PT ;  /* 0x0000003fc700720c */ /* 0x000fe40003fc6070 */
[----:B------:R-:W-:Y:S01]  /*25950*/  @!P3 PRMT R77, R60, 0x5410, RZ ;  /* 0x000054103c4db816 */ /* 0x000fe200000000ff */
[----:B------:R-:W-:Y:S01]  /*25960*/  FADD.FTZ R60, R88, R47 ;  /* 0x0000002f583c7221 */ /* 0x000fe20000010000 */
[----:B------:R-:W-:Y:S01]  /*25970*/  VIADD R47, R226, 0x1 ;  /* 0x00000001e22f7836 */ /* 0x000fe20000000000 */
[----:B------:R-:W-:Y:S02]  /*25980*/  MUFU.EX2 R88, R115 ;  /* 0x0000007300587308 */ /* 0x000fe40000000800 */
[----:B------:R-:W-:Y:S01]  /*25990*/  ST.E.U16 desc[UR4][R174.64+0x30], R77 ;  /* 0x0000304dae007985 */ /* 0x000fe2000c101504 */
[----:B------:R-:W-:Y:S01]  /*259a0*/  FADD.FTZ R64, R66, R60 ;  /* 0x0000003c42407221 */ /* 0x000fe20000010000 */
[----:B------:R-:W-:Y:S03]  /*259b0*/  FADD.FTZ R66, R81, R61 ;  /* 0x0000003d51427221 */ /* 0x000fe60000010000 */
[----:B------:R-:W-:Y:S03]  /*259c0*/  FADD.FTZ R68, R75, R64 ;  /* 0x000000404b447221 */ /* 0x000fe60000010000 */
[----:B------:R-:W-:Y:S10]  /*259d0*/  MUFU.EX2 R81, R94 ;  /* 0x0000005e00517308 */ /* 0x000ff40000000800 */
[----:B------:R-:W-:Y:S01]  /*259e0*/  MUFU.EX2 R75, R132 ;  /* 0x00000084004b7308 */ /* 0x000fe20000000800 */
[----:B----4-:R-:W-:Y:S01]  /*259f0*/  @!P6 HADD2 R59, -R76.H0_H0, -RZ.H0_H0 ;  /* 0xa00000ff4c3be230 */ /* 0x010fe20000000900 */
[----:B------:R-:W-:Y:S04]  /*25a00*/  LOP3.LUT R159, R203, R47, RZ, 0x3c, !PT ;  /* 0x0000002fcb9f7212 */ /* 0x000fe800078e3cff */
[----:B------:R4:W-:Y:S01]  /*25a10*/  @!P6 STL.S16 [R1+0x288], R59 ;  /* 0x0002883b0100e387 */ /* 0x0009e20000100600 */
[----:B------:R-:W-:Y:S01]  /*25a20*/  PRMT R51, R59, 0x7610, R51 ;  /* 0x000076103b337816 */ /* 0x000fe20000000033 */
[----:B------:R-:W-:Y:S02]  /*25a30*/  FADD.FTZ R47, R86, R48 ;  /* 0x00000030562f7221 */ /* 0x000fe40000010000 */
[----:B------:R4:W4:Y:S01]  /*25a40*/  LDL.S16 R104, [R1+0x228] ;  /* 0x0002280001687983 */ /* 0x0009220000100600 */
[----:B------:R-:W-:Y:S01]  /*25a50*/  @!P6 PRMT R76, R51, 0x5410, RZ ;  /* 0x00005410334ce816 */ /* 0x000fe200000000ff */
[----:B------:R-:W-:Y:S01]  /*25a60*/  FADD.FTZ R47, R65, R47 ;  /* 0x0000002f412f7221 */ /* 0x000fe20000010000 */
[----:B------:R-:W-:Y:S01]  /*25a70*/  ISETP.GE.U32.AND P6, PT, R199, R84, PT ;  /* 0x00000054c700720c */ /* 0x000fe20003fc6070 */
[----:B-1----:R1:W4:Y:S02]  /*25a80*/  LDL.S16 R111, [R1+0x278] ;  /* 0x00027800016f7983 */ /* 0x0023240000100600 */
[----:B------:R-:W-:Y:S02]  /*25a90*/  FADD.FTZ R69, R69, R47 ;  /* 0x0000002f45457221 */ /* 0x000fe40000010000 */
[----:B--2---:R1:W2:Y:S01]  /*25aa0*/  LDL.S16 R110, [R1+0x260] ;  /* 0x00026000016e7983 */ /* 0x0042a20000100600 */
[----:B------:R-:W-:Y:S03]  /*25ab0*/  MUFU.EX2 R47, R112 ;  /* 0x00000070002f7308 */ /* 0x000fe60000000800 */
[----:B---3--:R1:W3:Y:S04]  /*25ac0*/  LDL.S16 R109, [R1+0x23c] ;  /* 0x00023c00016d7983 */ /* 0x0082e80000100600 */
[----:B------:R-:W-:Y:S01]  /*25ad0*/  ST.E.U16 desc[UR4][R174.64+0x32], R76 ;  /* 0x0000324cae007985 */ /* 0x000fe2000c101504 */
[----:B----4-:R-:W-:Y:S01]  /*25ae0*/  FADD.FTZ R59, R89, R50 ;  /* 0x00000032593b7221 */ /* 0x010fe20000010000 */
[----:B------:R-:W-:Y:S01]  /*25af0*/  LOP3.LUT R50, R159, R185, RZ, 0x3c, !PT ;  /* 0x000000b99f327212 */ /* 0x000fe200078e3cff */
[----:B------:R-:W-:Y:S02]  /*25b00*/  MUFU.EX2 R89, R93 ;  /* 0x0000005d00597308 */ /* 0x000fe40000000800 */
[----:B------:R-:W-:Y:S02]  /*25b10*/  FADD.FTZ R59, R73, R59 ;  /* 0x0000003b493b7221 */ /* 0x000fe40000010000 */
[----:B------:R-:W-:Y:S04]  /*25b20*/  IMAD.WIDE.U32 R50, R50, -0x326172a9, RZ ;  /* 0xcd9e8d5732327825 */ /* 0x000fe800078e00ff */
[----:B------:R-:W-:Y:S01]  /*25b30*/  FADD.FTZ R67, R72, R59 ;  /* 0x0000003b48437221 */ /* 0x000fe20000010000 */
[----:B------:R-:W-:Y:S01]  /*25b40*/  FADD.FTZ R59, R78, R66 ;  /* 0x000000424e3b7221 */ /* 0x000fe20000010000 */
[----:B------:R-:W-:Y:S01]  /*25b50*/  LOP3.LUT R48, R51, R215, R192, 0x96, !PT ;  /* 0x000000d733307212 */ /* 0x000fe200078e96c0 */
[----:B------:R-:W4:Y:S01]  /*25b60*/  MUFU.EX2 R73, R113 ;  /* 0x0000007100497308 */ /* 0x000f220000000800 */
[-CC-:B------:R-:W-:Y:S02]  /*25b70*/  LOP3.LUT R62, R181, R214.reuse, R50.reuse, 0x96, !PT ;  /* 0x000000d6b53e7212 */ /* 0x180fe400078e9632 */
[----:B------:R-:W-:Y:S01]  /*25b80*/  LOP3.LUT R50, R183, R214, R50, 0x96, !PT ;  /* 0x000000d6b7327212 */ /* 0x000fe200078e9632 */
[----:B------:R-:W-:Y:S04]  /*25b90*/  IMAD.WIDE.U32 R48, R48, -0x2daee0ad, RZ ;  /* 0xd2511f5330307825 */ /* 0x000fe800078e00ff */
[----:B------:R-:W-:Y:S01]  /*25ba0*/  IMAD.WIDE.U32 R62, R62, -0x2daee0ad, RZ ;  /* 0xd2511f533e3e7825 */ /* 0x000fe200078e00ff */
[----:B------:R-:W-:Y:S04]  /*25bb0*/  LOP3.LUT R60, R49, R216, R186, 0x96, !PT ;  /* 0x000000d8313c7212 */ /* 0x000fe800078e96ba */
[----:B------:R-:W-:Y:S01]  /*25bc0*/  LOP3.LUT R63, R63, R221, R48, 0x96, !PT ;  /* 0x000000dd3f3f7212 */ /* 0x000fe200078e9630 */
[----:B------:R-:W-:Y:S01]  /*25bd0*/  IMAD.WIDE.U32 R60, R60, -0x326172a9, RZ ;  /* 0xcd9e8d573c3c7825 */ /* 0x000fe200078e00ff */
[----:B----4-:R-:W-:Y:S04]  /*25be0*/  F2FP.F16.F32.PACK_AB R79, R73, R47 ;  /* 0x0000002f494f723e */ /* 0x010fe800000000ff */
[----:B------:R-:W-:Y:S02]  /*25bf0*/  LOP3.LUT R48, R61, R211, R180, 0x96, !PT ;  /* 0x000000d33d307212 */ /* 0x000fe400078e96b4 */
[----:B------:R-:W-:Y:S03]  /*25c00*/  PRMT R78, R79, 0x7632, R78 ;  /* 0x000076324f4e7816 */ /* 0x000fe6000000004e */
[----:B------:R-:W-:Y:S05]  /*25c10*/  IMAD.WIDE.U32 R48, R48, -0x2daee0ad, RZ ;  /* 0xd2511f5330307825 */ /* 0x000fea00078e00ff */
[----:B------:R-:W-:Y:S01]  /*25c20*/  LOP3.LUT R61, R49, R219, R62, 0x96, !PT ;  /* 0x000000db313d7212 */ /* 0x000fe200078e963e */
[----:B------:R-:W-:Y:S05]  /*25c30*/  IMAD.WIDE.U32 R62, R63, -0x326172a9, RZ ;  /* 0xcd9e8d573f3e7825 */ /* 0x000fea00078e00ff */
[----:B------:R-:W-:Y:S01]  /*25c40*/  LOP3.LUT R64, R63, R220, R60, 0x96, !PT ;  /* 0x000000dc3f407212 */ /* 0x000fe200078e963c */
[----:B------:R-:W-:Y:S01]  /*25c50*/  IMAD.WIDE.U32 R60, R61, -0x326172a9, RZ ;  /* 0xcd9e8d573d3c7825 */ /* 0x000fe200078e00ff */
[----:B------:R-:W4:Y:S03]  /*25c60*/  MUFU.EX2 R63, R91 ;  /* 0x0000005b003f7308 */ /* 0x000f260000000800 */
[----:B------:R-:W-:Y:S01]  /*25c70*/  IMAD.WIDE.U32 R64, R64, -0x2daee0ad, RZ ;  /* 0xd2511f5340407825 */ /* 0x000fe200078e00ff */
[----:B------:R-:W-:Y:S03]  /*25c80*/  LOP3.LUT R74, R61, R218, R62, 0x96, !PT ;  /* 0x000000da3d4a7212 */ /* 0x000fe600078e963e */
[----:B------:R-:W-:Y:S01]  /*25c90*/  FADD.FTZ R62, R83, R59 ;  /* 0x0000003b533e7221 */ /* 0x000fe20000010000 */
[----:B------:R-:W-:Y:S01]  /*25ca0*/  FADD.FTZ R61, R47, R67 ;  /* 0x000000432f3d7221 */ /* 0x000fe20000010000 */
[----:B------:R-:W-:Y:S05]  /*25cb0*/  LOP3.LUT R48, R65, R217, R48, 0x96, !PT ;  /* 0x000000d941307212 */ /* 0x000fea00078e9630 */
[----:B------:R-:W-:Y:S01]  /*25cc0*/  IMAD.WIDE.U32 R48, R48, -0x326172a9, RZ ;  /* 0xcd9e8d5730307825 */ /* 0x000fe200078e00ff */
[----:B----4-:R-:W-:Y:S04]  /*25cd0*/  F2FP.F16.F32.PACK_AB R67, R81, R63 ;  /* 0x0000003f5143723e */ /* 0x010fe800000000ff */
[----:B------:R-:W-:Y:S01]  /*25ce0*/  LOP3.LUT R47, R49, R222, R60, 0x96, !PT ;  /* 0x000000de312f7212 */ /* 0x000fe200078e963c */
[----:B------:R-:W-:Y:S01]  /*25cf0*/  FADD.FTZ R60, R63, R68 ;  /* 0x000000443f3c7221 */ /* 0x000fe20000010000 */
[----:B------:R-:W-:Y:S01]  /*25d00*/  PRMT R66, R67, 0x7632, R66 ;  /* 0x0000763243427816 */ /* 0x000fe20000000042 */
[----:B------:R-:W-:Y:S01]  /*25d10*/  FADD.FTZ R63, R73, R61 ;  /* 0x0000003d493f7221 */ /* 0x000fe20000010000 */
[C---:B------:R-:W-:Y:S01]  /*25d20*/  LOP3.LUT R59, R47.reuse, 0xffff, RZ, 0xc0, !PT ;  /* 0x0000ffff2f3b7812 */ /* 0x040fe200078ec0ff */
[----:B------:R-:W4:Y:S01]  /*25d30*/  MUFU.EX2 R61, R229 ;  /* 0x000000e5003d7308 */ /* 0x000f220000000800 */
[----:B------:R-:W-:Y:S02]  /*25d40*/  LOP3.LUT R72, R47, 0xff, RZ, 0xc0, !PT ;  /* 0x000000ff2f487812 */ /* 0x000fe400078ec0ff */
[----:B------:R-:W-:Y:S04]  /*25d50*/  SHF.R.U32.HI R59, RZ, 0x8, R59 ;  /* 0x00000008ff3b7819 */ /* 0x000fe8000001163b */
[----:B------:R-:W-:Y:S02]  /*25d60*/  LOP3.LUT R59, R59, 0xffff, RZ, 0xc0, !PT ;  /* 0x0000ffff3b3b7812 */ /* 0x000fe400078ec0ff */
[----:B----4-:R-:W-:Y:S01]  /*25d70*/  F2FP.F16.F32.PACK_AB R73, R61, R75 ;  /* 0x0000004b3d49723e */ /* 0x010fe200000000ff */
[----:B------:R-:W-:Y:S02]  /*25d80*/  @!P6 HADD2 R104, -R79.H0_H0, -RZ.H0_H0 ;  /* 0xa00000ff4f68e230 */ /* 0x000fe40000000900 */
[----:B------:R-:W-:Y:S03]  /*25d90*/  @!P4 HADD2 R111, -R78.H0_H0, -RZ.H0_H0 ;  /* 0xa00000ff4e6fc230 */ /* 0x000fe60000000900 */
[----:B------:R-:W-:Y:S01]  /*25da0*/  PRMT R84, R104, 0x7610, R84 ;  /* 0x0000761068547816 */ /* 0x000fe20000000054 */
[----:B------:R4:W-:Y:S01]  /*25db0*/  @!P6 STL.S16 [R1+0x228], R104 ;  /* 0x000228680100e387 */ /* 0x0009e20000100600 */
[----:B--2---:R-:W-:Y:S01]  /*25dc0*/  @!P2 HADD2 R110, -R67.H0_H0, -RZ.H0_H0 ;  /* 0xa00000ff436ea230 */ /* 0x004fe20000000900 */
[----:B------:R-:W-:Y:S02]  /*25dd0*/  PRMT R65, R111, 0x7610, R65 ;  /* 0x000076106f417816 */ /* 0x000fe40000000041 */
[----:B------:R1:W2:Y:S01]  /*25de0*/  LDL.S16 R83, [R1+0x238] ;  /* 0x0002380001537983 */ /* 0x0002a20000100600 */
[----:B---3--:R-:W-:Y:S01]  /*25df0*/  @!P5 HADD2 R109, -R66.H0_H0, -RZ.H0_H0 ;  /* 0xa00000ff426dd230 */ /* 0x008fe20000000900 */
[----:B------:R-:W-:Y:S02]  /*25e00*/  PRMT R86, R110, 0x7610, R86 ;  /* 0x000076106e567816 */ /* 0x000fe40000000056 */
[----:B------:R-:W-:Y:S02]  /*25e10*/  @!P4 STL.S16 [R1+0x278], R111 ;  /* 0x0002786f0100c387 */ /* 0x000fe40000100600 */
[----:B------:R-:W-:Y:S02]  /*25e20*/  PRMT R85, R109, 0x7610, R85 ;  /* 0x000076106d557816 */ /* 0x000fe40000000055 */
[----:B------:R-:W-:Y:S04]  /*25e30*/  @!P2 STL.S16 [R1+0x260], R110 ;  /* 0x0002606e0100a387 */ /* 0x000fe80000100600 */
[----:B------:R3:W-:Y:S04]  /*25e40*/  @!P5 STL.S16 [R1+0x23c], R109 ;  /* 0x00023c6d0100d387 */ /* 0x0007e80000100600 */
[----:B------:R1:W2:Y:S04]  /*25e50*/  LDL.S16 R94, [R1+0x224] ;  /* 0x00022400015e7983 */ /* 0x0002a80000100600 */
[----:B------:R1:W2:Y:S01]  /*25e60*/  LDL.S16 R91, [R1+0x220] ;  /* 0x00022000015b7983 */ /* 0x0002a20000100600 */
[----:B----4-:R-:W-:Y:S02]  /*25e70*/  PRMT R104, R79, 0x5410, R78 ;  /* 0x000054104f687816 */ /* 0x010fe4000000004e */
[----:B------:R-:W-:Y:S01]  /*25e80*/  @!P4 PRMT R78, R65, 0x5410, RZ ;  /* 0x00005410414ec816 */ /* 0x000fe200000000ff */
[----:B------:R-:W-:Y:S01]  /*25e90*/  FADD.FTZ R65, R81, R60 ;  /* 0x0000003c51417221 */ /* 0x000fe20000010000 */
[----:B------:R-:W-:Y:S01]  /*25ea0*/  @!P6 PRMT R79, R84, 0x5410, RZ ;  /* 0x00005410544fe816 */ /* 0x000fe200000000ff */
[----:B------:R1:W4:Y:S01]  /*25eb0*/  LDL.S16 R81, [R1+0x25c] ;  /* 0x00025c0001517983 */ /* 0x0003220000100600 */
[----:B------:R-:W-:Y:S01]  /*25ec0*/  ISETP.GE.U32.AND P4, PT, R199, R59, PT ;  /* 0x0000003bc700720c */ /* 0x000fe20003f86070 */
[----:B------:R-:W-:Y:S01]  /*25ed0*/  FADD.FTZ R60, R82, R69 ;  /* 0x00000045523c7221 */ /* 0x000fe20000010000 */
[C---:B------:R-:W-:Y:S01]  /*25ee0*/  F2FP.F16.F32.PACK_AB R69, R80.reuse, R82 ;  /* 0x000000525045723e */ /* 0x040fe200000000ff */
[----:B------:R-:W-:Y:S01]  /*25ef0*/  ST.E.U16 desc[UR4][R172.64+0x30], R79 ;  /* 0x0000304fac007985 */ /* 0x000fe2000c101504 */
[--C-:B------:R-:W-:Y:S01]  /*25f00*/  SHF.R.U32.HI R59, RZ, 0x18, R47.reuse ;  /* 0x00000018ff3b7819 */ /* 0x100fe2000001162f */
[----:B------:R-:W-:Y:S01]  /*25f10*/  MUFU.EX2 R84, R116 ;  /* 0x0000007400547308 */ /* 0x000fe20000000800 */
[----:B------:R-:W-:Y:S01]  /*25f20*/  PRMT R68, R69, 0x7632, R68 ;  /* 0x0000763245447816 */ /* 0x000fe20000000044 */
[----:B------:R-:W-:Y:S01]  /*25f30*/  ST.E.U16 desc[UR4][R172.64+0x32], R78 ;  /* 0x0000324eac007985 */ /* 0x000fe2000c101504 */
[----:B------:R-:W-:Y:S01]  /*25f40*/  SHF.R.U32.HI R47, RZ, 0x10, R47 ;  /* 0x00000010ff2f7819 */ /* 0x000fe2000001162f */
[----:B------:R-:W-:Y:S01]  /*25f50*/  FADD.FTZ R80, R80, R60 ;  /* 0x0000003c50507221 */ /* 0x000fe20000010000 */
[----:B---3--:R-:W-:Y:S02]  /*25f60*/  PRMT R109, R67, 0x5410, R66 ;  /* 0x00005410436d7816 */ /* 0x008fe40000000042 */
[----:B------:R-:W-:Y:S03]  /*25f70*/  @!P5 PRMT R66, R85, 0x5410, RZ ;  /* 0x000054105542d816 */ /* 0x000fe600000000ff */
[----:B------:R-:W-:Y:S01]  /*25f80*/  MUFU.EX2 R82, R114 ;  /* 0x0000007200527308 */ /* 0x000fe20000000800 */
[----:B------:R-:W-:Y:S02]  /*25f90*/  PRMT R110, R69, 0x5410, R68 ;  /* 0x00005410456e7816 */ /* 0x000fe40000000044 */
[----:B------:R-:W-:Y:S01]  /*25fa0*/  ISETP.GE.U32.AND P5, PT, R199, R72, PT ;  /* 0x00000048c700720c */ /* 0x000fe20003fa6070 */
[----:B------:R-:W-:Y:S01]  /*25fb0*/  ST.E.U16 desc[UR4][R176.64+0x30], R66 ;  /* 0x00003042b0007985 */ /* 0x000fe2000c101504 */
[----:B------:R-:W-:Y:S02]  /*25fc0*/  @!P2 PRMT R67, R86, 0x5410, RZ ;  /* 0x000054105643a816 */ /* 0x000fe400000000ff */
[----:B------:R-:W-:Y:S03]  /*25fd0*/  LOP3.LUT R47, R47, 0xff, RZ, 0xc0, !PT ;  /* 0x000000ff2f2f7812 */ /* 0x000fe600078ec0ff */
[----:B------:R-:W3:Y:S01]  /*25fe0*/  MUFU.EX2 R86, R117 ;  /* 0x0000007500567308 */ /* 0x000ee20000000800 */
[----:B------:R-:W-:Y:S01]  /*25ff0*/  ISETP.GE.U32.AND P6, PT, R199, R59, PT ;  /* 0x0000003bc700720c */ /* 0x000fe20003fc6070 */
[----:B------:R-:W-:Y:S01]  /*26000*/  ST.E.U16 desc[UR4][R176.64+0x2e], R67 ;  /* 0x00002e43b0007985 */ /* 0x000fe2000c101504 */
[----:B------:R-:W-:Y:S02]  /*26010*/  LOP3.LUT R59, R48, 0xff, RZ, 0xc0, !PT ;  /* 0x000000ff303b7812 */ /* 0x000fe400078ec0ff */
[----:B------:R-:W-:Y:S02]  /*26020*/  PRMT R72, R73, 0x7632, R72 ;  /* 0x0000763249487816 */ /* 0x000fe40000000048 */
[----:B------:R-:W-:Y:S01]  /*26030*/  ISETP.GE.U32.AND P3, PT, R199, R59, PT ;  /* 0x0000003bc700720c */ /* 0x000fe20003f66070 */
[----:B------:R-:W-:Y:S01]  /*26040*/  FADD.FTZ R59, R75, R62 ;  /* 0x0000003e4b3b7221 */ /* 0x000fe20000010000 */
[----:B------:R-:W-:Y:S03]  /*26050*/  PRMT R113, R73, 0x5410, R72 ;  /* 0x0000541049717816 */ /* 0x000fe60000000048 */
[----:B------:R-:W-:Y:S01]  /*26060*/  FADD.FTZ R62, R61, R59 ;  /* 0x0000003b3d3e7221 */ /* 0x000fe20000010000 */
[--C-:B------:R-:W-:Y:S02]  /*26070*/  SHF.R.U32.HI R59, RZ, 0x18, R48.reuse ;  /* 0x00000018ff3b7819 */ /* 0x100fe40000011630 */
[----:B------:R-:W-:Y:S02]  /*26080*/  SHF.R.U32.HI R61, RZ, 0x10, R48 ;  /* 0x00000010ff3d7819 */ /* 0x000fe40000011630 */
[----:B---3--:R-:W-:Y:S02]  /*26090*/  F2FP.F16.F32.PACK_AB R75, R86, R84 ;  /* 0x00000054564b723e */ /* 0x008fe400000000ff */
[----:B------:R-:W-:Y:S01]  /*260a0*/  ISETP.GE.U32.AND P2, PT, R199, R59, PT ;  /* 0x0000003bc700720c */ /* 0x000fe20003f46070 */
[----:B------:R-:W-:Y:S01]  /*260b0*/  FADD.FTZ R59, R82, R65 ;  /* 0x00000041523b7221 */ /* 0x000fe20000010000 */
[----:B--2---:R-:W-:Y:S05]  /*260c0*/  @!P1 HADD2 R83, -R69.H0_H0, -RZ.H0_H0 ;  /* 0xa00000ff45539230 */ /* 0x004fea0000000900 */
[----:B------:R-:W-:Y:S01]  /*260d0*/  PRMT R60, R83, 0x7610, R60 ;  /* 0x00007610533c7816 */ /* 0x000fe2000000003c */
[----:B------:R2:W-:Y:S03]  /*260e0*/  @!P1 STL.S16 [R1+0x238], R83 ;  /* 0x0002385301009387 */ /* 0x0005e60000100600 */
[----:B------:R-:W-:Y:S01]  /*260f0*/  @!P1 PRMT R69, R60, 0x5410, RZ ;  /* 0x000054103c459816 */ /* 0x000fe200000000ff */
[----:B------:R1:W3:Y:S01]  /*26100*/  LDL.S16 R87, [R1+0x21c] ;  /* 0x00021c0001577983 */ /* 0x0002e20000100600 */
[----:B------:R-:W-:Y:S01]  /*26110*/  ISETP.GE.U32.AND P1, PT, R199, R47, PT ;  /* 0x0000002fc700720c */ /* 0x000fe20003f26070 */
[----:B------:R-:W-:Y:S01]  /*26120*/  FADD.FTZ R47, R84, R63 ;  /* 0x0000003f542f7221 */ /* 0x000fe20000010000 */
[----:B------:R-:W-:Y:S01]  /*26130*/  LOP3.LUT R60, R48, 0xffff, RZ, 0xc0, !PT ;  /* 0x0000ffff303c7812 */ /* 0x000fe200078ec0ff */
[----:B------:R1:W3:Y:S01]  /*26140*/  LDL.S16 R85, [R1+0x218] ;  /* 0x0002180001557983 */ /* 0x0002e20000100600 */
[----:B------:R-:W-:Y:S01]  /*26150*/  F2FP.F16.F32.PACK_AB R63, R88, R82 ;  /* 0x00000052583f723e */ /* 0x000fe200000000ff */
[----:B------:R-:W-:Y:S02]  /*26160*/  @!P5 HADD2 R94, -R73.H0_H0, -RZ.H0_H0 ;  /* 0xa00000ff495ed230 */ /* 0x000fe40000000900 */
[----:B------:R-:W-:Y:S01]  /*26170*/  IMAD.WIDE.U32 R48, R74, -0x2daee0ad, RZ ;  /* 0xd2511f534a307825 */ /* 0x000fe200078e00ff */
[C---:B------:R-:W-:Y:S01]  /*26180*/  PRMT R74, R75.reuse, 0x7632, R74 ;  /* 0x000076324b4a7816 */ /* 0x040fe2000000004a */
[----:B------:R-:W-:Y:S02]  /*26190*/  ST.E.U16 desc[UR4][R178.64+0x30], R69 ;  /* 0x00003045b2007985 */ /* 0x000fe4000c101504 */
[----:B------:R-:W-:Y:S01]  /*261a0*/  @!P4 HADD2 R91, -R72.H0_H0, -RZ.H0_H0 ;  /* 0xa00000ff485bc230 */ /* 0x000fe20000000900 */
[----:B------:R-:W-:Y:S01]  /*261b0*/  PRMT R90, R94, 0x7610, R90 ;  /* 0x000076105e5a7816 */ /* 0x000fe2000000005a */
[----:B------:R-:W-:Y:S01]  /*261c0*/  FADD.FTZ R86, R86, R47 ;  /* 0x0000002f56567221 */ /* 0x000fe20000010000 */
[----:B------:R-:W-:Y:S01]  /*261d0*/  SHF.R.U32.HI R47, RZ, 0x8, R60 ;  /* 0x00000008ff2f7819 */ /* 0x000fe2000001163c */
[----:B------:R-:W-:Y:S01]  /*261e0*/  MUFU.EX2 R82, R135 ;  /* 0x0000008700527308 */ /* 0x000fe20000000800 */
[----:B------:R-:W-:Y:S01]  /*261f0*/  PRMT R114, R75, 0x5410, R74 ;  /* 0x000054104b727816 */ /* 0x000fe2000000004a */
[----:B----4-:R-:W-:Y:S01]  /*26200*/  @!P0 HADD2 R81, -R68.H0_H0, -RZ.H0_H0 ;  /* 0xa00000ff44518230 */ /* 0x010fe20000000900 */
[----:B------:R-:W-:Y:S01]  /*26210*/  LOP3.LUT R84, R47, 0xffff, RZ, 0xc0, !PT ;  /* 0x0000ffff2f547812 */ /* 0x000fe200078ec0ff */
[----:B------:R-:W-:Y:S01]  /*26220*/  FADD.FTZ R88, R88, R59 ;  /* 0x0000003b58587221 */ /* 0x000fe20000010000 */
[----:B------:R-:W-:Y:S02]  /*26230*/  LOP3.LUT R47, R61, 0xff, RZ, 0xc0, !PT ;  /* 0x000000ff3d2f7812 */ /* 0x000fe400078ec0ff */
[----:B------:R-:W-:Y:S01]  /*26240*/  PRMT R36, R81, 0x7610, R36 ;  /* 0x0000761051247816 */ /* 0x000fe20000000024 */
[----:B------:R4:W-:Y:S01]  /*26250*/  @!P0 STL.S16 [R1+0x25c], R81 ;  /* 0x00025c5101008387 */ /* 0x0009e20000100600 */
[----:B------:R-:W-:Y:S01]  /*26260*/  @!P5 PRMT R73, R90, 0x5410, RZ ;  /* 0x000054105a49d816 */ /* 0x000fe200000000ff */
[----:B--2---:R-:W2:Y:S01]  /*26270*/  MUFU.EX2 R83, R92 ;  /* 0x0000005c00537308 */ /* 0x004ea20000000800 */
[----:B------:R-:W-:Y:S01]  /*26280*/  @!P0 PRMT R68, R36, 0x5410, RZ ;  /* 0x0000541024448816 */ /* 0x000fe200000000ff */
[----:B------:R-:W-:Y:S02]  /*26290*/  IMAD.MOV.U32 R36, RZ, RZ, R191 ;  /* 0x000000ffff247224 */ /* 0x000fe400078e00bf */
[----:B------:R-:W3:Y:S02]  /*262a0*/  LDL.LU.64 R190, [R1+0x328] ;  /* 0x0003280001be7983 */ /* 0x000ee40000300a00 */
[----:B------:R-:W-:Y:S04]  /*262b0*/  IMAD.MOV.U32 R213, RZ, RZ, R36 ;  /* 0x000000ffffd57224 */ /* 0x000fe800078e0024 */
[----:B------:R1:W-:Y:S04]  /*262c0*/  @!P5 STL.S16 [R1+0x224], R94 ;  /* 0x0002245e0100d387 */ /* 0x0003e80000100600 */
[----:B------:R-:W-:Y:S01]  /*262d0*/  @!P4 STL.S16 [R1+0x220], R91 ;  /* 0x0002205b0100c387 */ /* 0x000fe20000100600 */
[----:B--2---:R-:W-:Y:S03]  /*262e0*/  F2FP.F16.F32.PACK_AB R65, R89, R83 ;  /* 0x000000535941723e */ /* 0x004fe600000000ff */
[----:B------:R-:W-:Y:S01]  /*262f0*/  ST.E.U16 desc[UR4][R178.64+0x32], R68 ;  /* 0x00003244b2007985 */ /* 0x000fe2000c101504 */
[----:B------:R-:W-:Y:S03]  /*26300*/  SHF.R.U32.HI R92, RZ, 0x18, R48 ;  /* 0x00000018ff5c7819 */ /* 0x000fe60000011630 */
[----:B------:R-:W-:Y:S01]  /*26310*/  ST.E.U16 desc[UR4][R174.64+0x40], R73 ;  /* 0x00004049ae007985 */ /* 0x000fe2000c101504 */
[--C-:B----4-:R-:W-:Y:S02]  /*26320*/  LOP3.LUT R81, R49, R223, R64.reuse, 0x96, !PT ;  /* 0x000000df31517212 */ /* 0x110fe400078e9640 */
[----:B------:R-:W-:Y:S04]  /*26330*/  PRMT R64, R91, 0x7610, R64 ;  /* 0x000076105b407816 */ /* 0x000fe80000000040 */
[----:B------:R-:W-:Y:S02]  /*26340*/  @!P4 PRMT R72, R64, 0x5410, RZ ;  /* 0x000054104048c816 */ /* 0x000fe400000000ff */
[----:B------:R-:W-:Y:S01]  /*26350*/  ISETP.GE.U32.AND P4, PT, R199, R47, PT ;  /* 0x0000002fc700720c */ /* 0x000fe20003f86070 */
[----:B------:R-:W2:Y:S01]  /*26360*/  MUFU.EX2 R64, R230 ;  /* 0x000000e600407308 */ /* 0x000ea20000000800 */
[----:B------:R-:W-:Y:S01]  /*26370*/  FADD.FTZ R47, R83, R80 ;  /* 0x00000050532f7221 */ /* 0x000fe20000010000 */
[----:B------:R-:W-:Y:S03]  /*26380*/  ST.E.U16 desc[UR4][R174.64+0x42], R72 ;  /* 0x00004248ae007985 */ /* 0x000fe6000c101504 */
[----:B------:R-:W-:Y:S01]  /*26390*/  FADD.FTZ R89, R89, R47 ;  /* 0x0000002f59597221 */ /* 0x000fe20000010000 */
[----:B------:R-:W-:Y:S04]  /*263a0*/  SHF.R.U32.HI R47, RZ, 0x18, R81 ;  /* 0x00000018ff2f7819 */ /* 0x000fe80000011651 */
[----:B------:R-:W-:Y:S01]  /*263b0*/  MUFU.EX2 R230, R246 ;  /* 0x000000f600e67308 */ /* 0x000fe20000000800 */
[----:B------:R-:W-:Y:S01]  /*263c0*/  ISETP.GE.U32.AND P0, PT, R199, R47, PT ;  /* 0x0000002fc700720c */ /* 0x000fe20003f06070 */
[--C-:B------:R-:W-:Y:S01]  /*263d0*/  FADD.FTZ R47, R82, R62.reuse ;  /* 0x0000003e522f7221 */ /* 0x100fe20000010000 */
[C---:B------:R-:W-:Y:S04]  /*263e0*/  PRMT R62, R63.reuse, 0x7632, R62 ;  /* 0x000076323f3e7816 */ /* 0x040fe8000000003e */
[----:B------:R-:W-:Y:S01]  /*263f0*/  PRMT R118, R63, 0x5410, R62 ;  /* 0x000054103f767816 */ /* 0x000fe2000000003e */
[C---:B--2---:R-:W-:Y:S01]  /*26400*/  FADD.FTZ R93, R64.reuse, R47 ;  /* 0x0000002f405d7221 */ /* 0x044fe20000010000 */
[----:B------:R-:W-:Y:S01]  /*26410*/  F2FP.F16.F32.PACK_AB R61, R64, R82 ;  /* 0x00000052403d723e */ /* 0x000fe200000000ff */
[----:B------:R-:W-:Y:S01]  /*26420*/  IMAD.WIDE.U32 R82, R50, -0x2daee0ad, RZ ;  /* 0xd2511f5332527825 */ /* 0x000fe200078e00ff */
[----:B------:R-:W-:Y:S02]  /*26430*/  SHF.R.U32.HI R47, RZ, 0x10, R81 ;  /* 0x00000010ff2f7819 */ /* 0x000fe40000011651 */
[----:B------:R-:W-:Y:S02]  /*26440*/  PRMT R64, R65, 0x7632, R64 ;  /* 0x0000763241407816 */ /* 0x000fe40000000040 */
[----:B------:R-:W-:Y:S02]  /*26450*/  LOP3.LUT R47, R47, 0xff, RZ, 0xc0, !PT ;  /* 0x000000ff2f2f7812 */ /* 0x000fe400078ec0ff */
[----:B------:R-:W-:Y:S02]  /*26460*/  @P0 LOP3.LUT R200, R200, 0x80000, RZ, 0xfc, !PT ;  /* 0x00080000c8c80812 */ /* 0x000fe400078efcff */
[----:B------:R-:W-:Y:S02]  /*26470*/  PRMT R117, R65, 0x5410, R64 ;  /* 0x0000541041757816 */ /* 0x000fe40000000040 */
[----:B------:R-:W-:Y:S02]  /*26480*/  PRMT R80, R61, 0x7632, R80 ;  /* 0x000076323d507816 */ /* 0x000fe40000000050 */
[----:B------:R-:W-:Y:S01]  /*26490*/  LOP3.LUT R200, R200, 0xffefffff, RZ, 0xc0, !PT ;  /* 0xffefffffc8c87812 */ /* 0x000fe200078ec0ff */
[----:B---3--:R-:W-:Y:S02]  /*264a0*/  @!P1 HADD2 R87, -R75.H0_H0, -RZ.H0_H0 ;  /* 0xa00000ff4b579230 */ /* 0x008fe40000000900 */
[----:B------:R-:W-:Y:S03]  /*264b0*/  @!P6 HADD2 R85, -R74.H0_H0, -RZ.H0_H0 ;  /* 0xa00000ff4a55e230 */ /* 0x000fe60000000900 */
[----:B------:R-:W-:Y:S01]  /*264c0*/  PRMT R60, R87, 0x7610, R60 ;  /* 0x00007610573c7816 */ /* 0x000fe2000000003c */
[----:B------:R2:W-:Y:S01]  /*264d0*/  @!P1 STL.S16 [R1+0x21c], R87 ;  /* 0x00021c5701009387 */ /* 0x0005e20000100600 */
[----:B------:R-:W-:Y:S03]  /*264e0*/  PRMT R59, R85, 0x7610, R59 ;  /* 0x00007610553b7816 */ /* 0x000fe6000000003b */
[----:B------:R3:W-:Y:S01]  /*264f0*/  @!P6 STL.S16 [R1+0x218], R85 ;  /* 0x000218550100e387 */ /* 0x0007e20000100600 */
[----:B------:R-:W-:Y:S02]  /*26500*/  @!P1 PRMT R75, R60, 0x5410, RZ ;  /* 0x000054103c4b9816 */ /* 0x000fe400000000ff */
[----:B------:R-:W-:Y:S01]  /*26510*/  @!P6 PRMT R74, R59, 0x5410, RZ ;  /* 0x000054103b4ae816 */ /* 0x000fe200000000ff */
[----:B-1----:R1:W4:Y:S01]  /*26520*/  LDL.S16 R94, [R1+0x2b4] ;  /* 0x0002b400015e7983 */ /* 0x0023220000100600 */
[C---:B------:R-:W-:Y:S02]  /*26530*/  LOP3.LUT R59, R48.reuse, 0xff, RZ, 0xc0, !PT ;  /* 0x000000ff303b7812 */ /* 0x040fe400078ec0ff */
[----:B------:R-:W-:Y:S01]  /*26540*/  LOP3.LUT R60, R48, 0xffff, RZ, 0xc0, !PT ;  /* 0x0000ffff303c7812 */ /* 0x000fe200078ec0ff */
[----:B------:R1:W4:Y:S01]  /*26550*/  LDL.S16 R116, [R1+0x2dc] ;  /* 0x0002dc0001747983 */ /* 0x0003220000100600 */
[C---:B------:R-:W-:Y:S02]  /*26560*/  ISETP.GE.U32.AND P6, PT, R199.reuse, R47, PT ;  /* 0x0000002fc700720c */ /* 0x040fe40003fc6070 */
[----:B------:R-:W-:Y:S01]  /*26570*/  SHF.R.U32.HI R41, RZ, 0x8, R60 ;  /* 0x00000008ff297819 */ /* 0x000fe2000001163c */
[----:B------:R1:W4:Y:S01]  /*26580*/  LDL.S16 R115, [R1+0x28c] ;  /* 0x00028c0001737983 */ /* 0x0003220000100600 */
[----:B------:R-:W-:Y:S02]  /*26590*/  ISETP.GE.U32.AND P1, PT, R199, R59, PT ;  /* 0x0000003bc700720c */ /* 0x000fe40003f26070 */
[----:B------:R-:W-:Y:S01]  /*265a0*/  LOP3.LUT R41, R41, 0xffff, RZ, 0xc0, !PT ;  /* 0x0000ffff29297812 */ /* 0x000fe200078ec0ff */
[----:B------:R1:W4:Y:S04]  /*265b0*/  LDL.S16 R112, [R1+0x29c] ;  /* 0x00029c0001707983 */ /* 0x0003280000100600 */
[----:B------:R1:W4:Y:S01]  /*265c0*/  LDL.S16 R111, [R1+0x284] ;  /* 0x00028400016f7983 */ /* 0x0003220000100600 */
[C---:B--2---:R-:W-:Y:S02]  /*265d0*/  LOP3.LUT R87, R81.reuse, 0xff, RZ, 0xc0, !PT ;  /* 0x000000ff51577812 */ /* 0x044fe400078ec0ff */
[----:B------:R-:W-:Y:S01]  /*265e0*/  LOP3.LUT R81, R81, 0xffff, RZ, 0xc0, !PT ;  /* 0x0000ffff51517812 */ /* 0x000fe200078ec0ff */
[----:B------:R-:W-:Y:S01]  /*265f0*/  ST.E.U16 desc[UR4][R172.64+0x42], R74 ;  /* 0x0000424aac007985 */ /* 0x000fe2000c101504 */
[----:B---3--:R-:W-:Y:S02]  /*26600*/  SHF.R.U32.HI R85, RZ, 0x10, R48 ;  /* 0x00000010ff557819 */ /* 0x008fe40000011630 */
[----:B------:R-:W-:Y:S01]  /*26610*/  LOP3.LUT R48, R51, R215, R190, 0x96, !PT ;  /* 0x000000d733307212 */ /* 0x000fe200078e96be */
[----:B------:R-:W-:Y:S01]  /*26620*/  ST.E.U16 desc[UR4][R172.64+0x40], R75 ;  /* 0x0000404bac007985 */ /* 0x000fe2000c101504 */
[----:B------:R-:W-:Y:S02]  /*26630*/  SHF.R.U32.HI R81, RZ, 0x8, R81 ;  /* 0x00000008ff517819 */ /* 0x000fe40000011651 */
[----:B------:R-:W-:Y:S01]  /*26640*/  @P6 LOP3.LUT R200, R200, 0x100000, RZ, 0xfc, !PT ;  /* 0x00100000c8c86812 */ /* 0x000fe200078efcff */
[----:B------:R-:W-:Y:S01]  /*26650*/  IMAD.WIDE.U32 R48, R48, -0x2daee0ad, RZ ;  /* 0xd2511f5330307825 */ /* 0x000fe200078e00ff */
[----:B------:R-:W-:Y:S04]  /*26660*/  LOP3.LUT R81, R81, 0xffff, RZ, 0xc0, !PT ;  /* 0x0000ffff51517812 */ /* 0x000fe800078ec0ff */
[----:B------:R-:W-:Y:S02]  /*26670*/  LOP3.LUT R50, R49, R216, R212, 0x96, !PT ;  /* 0x000000d831327212 */ /* 0x000fe400078e96d4 */
[----:B------:R-:W-:Y:S03]  /*26680*/  LOP3.LUT R47, R83, R221, R48, 0x96, !PT ;  /* 0x000000dd532f7212 */ /* 0x000fe600078e9630 */
[----:B------:R-:W-:Y:S05]  /*26690*/  IMAD.WIDE.U32 R50, R50, -0x326172a9, RZ ;  /* 0xcd9e8d5732327825 */ /* 0x000fea00078e00ff */
[----:B------:R-:W-:Y:S05]  /*266a0*/  LOP3.LUT R48, R51, R211, R182, 0x96, !PT ;  /* 0x000000d333307212 */ /* 0x000fea00078e96b6 */
[----:B------:R-:W-:Y:S05]  /*266b0*/  IMAD.WIDE.U32 R48, R48, -0x2daee0ad, RZ ;  /* 0xd2511f5330307825 */ /* 0x000fea00078e00ff */
[----:B------:R-:W-:Y:S01]  /*266c0*/  LOP3.LUT R51, R49, R219, R82, 0x96, !PT ;  /* 0x000000db31337212 */ /* 0x000fe200078e9652 */
[----:B------:R-:W-:Y:S05]  /*266d0*/  IMAD.WIDE.U32 R82, R47, -0x326172a9, RZ ;  /* 0xcd9e8d572f527825 */ /* 0x000fea00078e00ff */
[----:B------:R-:W-:Y:S05]  /*266e0*/  LOP3.LUT R50, R83, R220, R50, 0x96, !PT ;  /* 0x000000dc53327212 */ /* 0x000fea00078e9632 */
[----:B------:R-:W-:Y:S04]  /*266f0*/  IMAD.WIDE.U32 R90, R50, -0x2daee0ad, RZ ;  /* 0xd2511f53325a7825 */ /* 0x000fe800078e00ff */
[----:B------:R-:W-:Y:S01]  /*26700*/  IMAD.WIDE.U32 R50, R51, -0x326172a9, RZ ;  /* 0xcd9e8d5733327825 */ /* 0x000fe200078e00ff */
[----:B------:R-:W-:Y:S04]  /*26710*/  LOP3.LUT R48, R91, R217, R48, 0x96, !PT ;  /* 0x000000d95b307212 */ /* 0x000fe800078e9630 */
[----:B------:R-:W-:Y:S01]  /*26720*/  LOP3.LUT R82, R51, R218, R82, 0x96, !PT ;  /* 0x000000da33527212 */ /* 0x000fe200078e9652 */
[----:B------:R-:W-:Y:S05]  /*26730*/  IMAD.WIDE.U32 R48, R48, -0x326172a9, RZ ;  /* 0xcd9e8d5730307825 */ /* 0x000fea00078e00ff */
[----:B------:R-:W-:Y:S02]  /*26740*/  LOP3.LUT R47, R49, R222, R50, 0x96, !PT ;  /* 0x000000de312f7212 */ /* 0x000fe400078e9632 */
[----:B------:R-:W-:Y:S02]  /*26750*/  SHF.R.U32.HI R43, RZ, 0x10, R48 ;  /* 0x00000010ff2b7819 */ /* 0x000fe40000011630 */
[----:B------:R-:W-:Y:S02]  /*26760*/  LOP3.LUT R50, R47, 0xff, RZ, 0xc0, !PT ;  /* 0x000000ff2f327812 */ /* 0x000fe400078ec0ff */
[----:B------:R-:W-:Y:S02]  /*26770*/  LOP3.LUT R43, R43, 0xff, RZ, 0xc0, !PT ;  /* 0x000000ff2b2b7812 */ /* 0x000fe400078ec0ff */
[C---:B------:R-:W-:Y:S02]  /*26780*/  ISETP.GE.U32.AND P5, PT, R199.reuse, R50, PT ;  /* 0x00000032c700720c */ /* 0x040fe40003fa6070 */
[----:B------:R-:W-:Y:S11]  /*26790*/  ISETP.GE.U32.AND P6, PT, R199, R43, PT ;  /* 0x0000002bc700720c */ /* 0x000ff60003fc6070 */
[----:B----4-:R-:W-:Y:S05]  /*267a0*/  @!P5 HADD2 R94, -R63.H0_H0, -RZ.H0_H0 ;  /* 0xa00000ff3f5ed230 */ /* 0x010fea0000000900 */
[----:B------:R-:W-:Y:S01]  /*267b0*/  PRMT R50, R94, 0x7610, R50 ;  /* 0x000076105e327816 */ /* 0x000fe20000000032 */
[----:B------:R2:W-:Y:S03]  /*267c0*/  @!P5 STL.S16 [R1+0x2b4], R94 ;  /* 0x0002b45e0100d387 */ /* 0x0005e60000100600 */
[----:B------:R-:W-:Y:S02]  /*267d0*/  @!P5 PRMT R63, R50, 0x5410, RZ ;  /* 0x00005410323fd816 */ /* 0x000fe400000000ff */
[----:B------:R-:W-:Y:S03]  /*267e0*/  LOP3.LUT R50, R47, 0xffff, RZ, 0xc0, !PT ;  /* 0x0000ffff2f327812 */ /* 0x000fe600078ec0ff */
[----:B------:R-:W-:Y:S01]  /*267f0*/  ST.E.U16 desc[UR4][R176.64+0x3e], R63 ;  /* 0x00003e3fb0007985 */ /* 0x000fe2000c101504 */
[----:B------:R-:W-:Y:S01]  /*26800*/  SHF.R.U32.HI R50, RZ, 0x8, R50 ;  /* 0x00000008ff327819 */ /* 0x000fe20000011632 */
[----:B------:R-:W-:Y:S03]  /*26810*/  @!P3 HADD2 R111, -R61.H0_H0, -RZ.H0_H0 ;  /* 0xa00000ff3d6fb230 */ /* 0x000fe60000000900 */
[----:B------:R-:W-:Y:S04]  /*26820*/  LOP3.LUT R50, R50, 0xffff, RZ, 0xc0, !PT ;  /* 0x0000ffff32327812 */ /* 0x000fe800078ec0ff */
[C---:B------:R-:W-:Y:S01]  /*26830*/  ISETP.GE.U32.AND P5, PT, R199.reuse, R50, PT ;  /* 0x00000032c700720c */ /* 0x040fe20003fa6070 */
[----:B--2---:R1:W2:Y:S11]  /*26840*/  LDL.S16 R94, [R1+0x280] ;  /* 0x00028000015e7983 */ /* 0x0042b60000100600 */
[----:B------:R-:W-:Y:S01]  /*26850*/  @!UPT UIADD3 URZ, URZ, URZ, URZ ;  /* 0x0000003f3f3ff290 */ /* 0x000fe2000fffe03f */
[----:B------:R-:W-:Y:S05]  /*26860*/  @!P5 HADD2 R116, -R62.H0_H0, -RZ.H0_H0 ;  /* 0xa00000ff3e74d230 */ /* 0x000fea0000000900 */
[----:B------:R-:W-:Y:S01]  /*26870*/  PRMT R50, R116, 0x7610, R50 ;  /* 0x0000761074327816 */ /* 0x000fe20000000032 */
[----:B------:R-:W-:Y:S03]  /*26880*/  @!P5 STL.S16 [R1+0x2dc], R116 ;  /* 0x0002dc740100d387 */ /* 0x000fe60000100600 */
[----:B------:R-:W-:Y:S01]  /*26890*/  @!P5 PRMT R62, R50, 0x5410, RZ ;  /* 0x00005410323ed816 */ /* 0x000fe200000000ff */
[----:B------:R1:W3:Y:S01]  /*268a0*/  LDL.S16 R91, [R1+0x274] ;  /* 0x00027400015b7983 */ /* 0x0002e20000100600 */
[--C-:B------:R-:W-:Y:S02]  /*268b0*/  SHF.R.U32.HI R50, RZ, 0x10, R47.reuse ;  /* 0x00000010ff327819 */ /* 0x100fe4000001162f */
[----:B------:R-:W-:Y:S01]  /*268c0*/  SHF.R.U32.HI R47, RZ, 0x18, R47 ;  /* 0x00000018ff2f7819 */ /* 0x000fe2000001162f */
[----:B------:R-:W-:Y:S01]  /*268d0*/  ST.E.U16 desc[UR4][R176.64+0x40], R62 ;  /* 0x0000403eb0007985 */ /* 0x000fe2000c101504 */
[----:B------:R-:W-:Y:S02]  /*268e0*/  LOP3.LUT R50, R50, 0xff, RZ, 0xc0, !PT ;  /* 0x000000ff32327812 */ /* 0x000fe400078ec0ff */
[C---:B------:R-:W-:Y:S02]  /*268f0*/  ISETP.GE.U32.AND P5, PT, R199.reuse, R47, PT ;  /* 0x0000002fc700720c */ /* 0x040fe40003fa6070 */
[----:B------:R-:W-:Y:S02]  /*26900*/  ISETP.GE.U32.AND P0, PT, R199, R50, PT ;  /* 0x00000032c700720c */ /* 0x000fe40003f06070 */
[----:B------:R-:W-:Y:S09]  /*26910*/  PRMT R47, R111, 0x7610, R47 ;  /* 0x000076106f2f7816 */ /* 0x000ff2000000002f */
[----:B------:R-:W-:Y:S02]  /*26920*/  @!P5 HADD2 R112, -R64.H0_H0, -RZ.H0_H0 ;  /* 0xa00000ff4070d230 */ /* 0x000fe40000000900 */
[----:B------:R-:W-:Y:S03]  /*26930*/  @!P0 HADD2 R115, -R65.H0_H0, -RZ.H0_H0 ;  /* 0xa00000ff41738230 */ /* 0x000fe60000000900 */
[----:B------:R-:W-:Y:S02]  /*26940*/  PRMT R51, R112, 0x7610, R51 ;  /* 0x0000761070337816 */ /* 0x000fe40000000033 */
[----:B------:R-:W-:Y:S01]  /*26950*/  PRMT R53, R115, 0x7610, R53 ;  /* 0x0000761073357816 */ /* 0x000fe20000000035 */
[----:B------:R-:W-:Y:S01]  /*26960*/  @!P0 STL.S16 [R1+0x28c], R115 ;  /* 0x00028c7301008387 */ /* 0x000fe20000100600 */
[----:B------:R-:W-:Y:S02]  /*26970*/  @!P5 PRMT R64, R51, 0x5410, RZ ;  /* 0x000054103340d816 */ /* 0x000fe400000000ff */
[----:B------:R-:W-:Y:S01]  /*26980*/  @!P0 PRMT R65, R53, 0x5410, RZ ;  /* 0x0000541035418816 */ /* 0x000fe200000000ff */
[----:B------:R4:W-:Y:S01]  /*26990*/  @!P5 STL.S16 [R1+0x29c], R112 ;  /* 0x00029c700100d387 */ /* 0x0009e20000100600 */
[C---:B------:R-:W-:Y:S02]  /*269a0*/  ISETP.GE.U32.AND P0, PT, R199.reuse, R84, PT ;  /* 0x00000054c700720c */ /* 0x040fe40003f06070 */
[----:B------:R-:W-:Y:S01]  /*269b0*/  ISETP.GE.U32.AND P5, PT, R199, R41, PT ;  /* 0x00000029c700720c */ /* 0x000fe20003fa6070 */
[----:B------:R1:W3:Y:S01]  /*269c0*/  LDL.S16 R51, [R1+0x270] ;  /* 0x0002700001337983 */ /* 0x0002e20000100600 */
[----:B------:R-:W-:Y:S01]  /*269d0*/  LOP3.LUT R41, R85, 0xff, RZ, 0xc0, !PT ;  /* 0x000000ff55297812 */ /* 0x000fe200078ec0ff */
[----:B------:R-:W-:Y:S02]  /*269e0*/  MUFU.EX2 R84, R228 ;  /* 0x000000e400547308 */ /* 0x000fe40000000800 */
[----:B------:R1:W-:Y:S04]  /*269f0*/  @!P3 STL.S16 [R1+0x284], R111 ;  /* 0x0002846f0100b387 */ /* 0x0003e80000100600 */
[----:B------:R-:W-:Y:S04]  /*26a00*/  ST.E.U16 desc[UR4][R178.64+0x40], R65 ;  /* 0x00004041b2007985 */ /* 0x000fe8000c101504 */
[----:B------:R-:W-:Y:S01]  /*26a10*/  MUFU.EX2 R228, R210 ;  /* 0x000000d200e47308 */ /* 0x000fe20000000800 */
[----:B------:R-:W-:Y:S09]  /*26a20*/  ST.E.U16 desc[UR4][R178.64+0x42], R64 ;  /* 0x00004240b2007985 */ /* 0x000ff2000c101504 */
[----:B------:R-:W-:Y:S01]  /*26a30*/  MUFU.EX2 R85, R243 ;  /* 0x000000f300557308 */ /* 0x000fe20000000800 */
[----:B----4-:R-:W-:Y:S02]  /*26a40*/  PRMT R112, R61, 0x5410, R80 ;  /* 0x000054103d707816 */ /* 0x010fe40000000050 */
[----:B------:R-:W-:Y:S02]  /*26a50*/  @!P3 PRMT R61, R47, 0x5410, RZ ;  /* 0x000054102f3db816 */ /* 0x000fe400000000ff */
[----:B------:R-:W-:Y:S05]  /*26a60*/  ISETP.GE.U32.AND P3, PT, R199, R41, PT ;  /* 0x00000029c700720c */ /* 0x000fea0003f66070 */
[----:B------:R-:W4:Y:S01]  /*26a70*/  MUFU.EX2 R47, R128 ;  /* 0x00000080002f7308 */ /* 0x000f220000000800 */
[----:B------:R1:W-:Y:S01]  /*26a80*/  ST.E.U16 desc[UR4][R174.64+0x50], R61 ;  /* 0x0000503dae007985 */ /* 0x0003e2000c101504 */
[----:B----4-:R-:W-:Y:S04]  /*26a90*/  F2FP.F16.F32.PACK_AB R60, R47, R44 ;  /* 0x0000002c2f3c723e */ /* 0x010fe800000000ff */
[C---:B------:R-:W-:Y:S04]  /*26aa0*/  PRMT R59, R60.reuse, 0x7632, R59 ;  /* 0x000076323c3b7816 */ /* 0x040fe8000000003b */
[----:B-1----:R-:W-:Y:S01]  /*26ab0*/  PRMT R111, R60, 0x5410, R59 ;  /* 0x000054103c6f7816 */ /* 0x002fe2000000003b */
[----:B------:R-:W-:Y:S02]  /*26ac0*/  VIADD R61, R226, 0x3 ;  /* 0x00000003e23d7836 */ /* 0x000fe40000000000 */
[----:B--2---:R-:W-:Y:S05]  /*26ad0*/  @!P0 HADD2 R94, -R80.H0_H0, -RZ.H0_H0 ;  /* 0xa00000ff505e8230 */ /* 0x004fea0000000900 */
[----:B------:R-:W-:Y:S01]  /*26ae0*/  PRMT R42, R94, 0x7610, R42 ;  /* 0x000076105e2a7816 */ /* 0x000fe2000000002a */
[----:B------:R1:W-:Y:S03]  /*26af0*/  @!P0 STL.S16 [R1+0x280], R94 ;  /* 0x0002805e01008387 */ /* 0x0003e60000100600 */
[----:B------:R-:W-:Y:S01]  /*26b00*/  @!P0 PRMT R80, R42, 0x5410, RZ ;  /* 0x000054102a508816 */ /* 0x000fe200000000ff */
[----:B------:R4:W2:Y:S01]  /*26b10*/  LDL.S16 R115, [R1+0x234] ;  /* 0x0002340001737983 */ /* 0x0008a20000100600 */
[----:B------:R-:W-:Y:S01]  /*26b20*/  ISETP.GE.U32.AND P0, PT, R199, R87, PT ;  /* 0x00000057c700720c */ /* 0x000fe20003f06070 */
[----:B------:R-:W-:Y:S02]  /*26b30*/  FADD.FTZ R42, R44, R86 ;  /* 0x000000562c2a7221 */ /* 0x000fe40000010000 */
[----:B------:R4:W4:Y:S01]  /*26b40*/  LDL.S16 R53, [R1+0x250] ;  /* 0x0002500001357983 */ /* 0x0009220000100600 */
[----:B---3--:R-:W-:Y:S02]  /*26b50*/  @!P4 HADD2 R91, -R60.H0_H0, -RZ.H0_H0 ;  /* 0xa00000ff3c5bc230 */ /* 0x008fe40000000900 */
[----:B------:R-:W-:Y:S01]  /*26b60*/  FADD.FTZ R86, R47, R42 ;  /* 0x0000002a2f567221 */ /* 0x000fe20000010000 */
[----:B------:R-:W-:Y:S02]  /*26b70*/  ST.E.U16 desc[UR4][R174.64+0x52], R80 ;  /* 0x00005250ae007985 */ /* 0x000fe4000c101504 */
[----:B------:R-:W-:Y:S02]  /*26b80*/  PRMT R44, R91, 0x7610, R44 ;  /* 0x000076105b2c7816 */ /* 0x000fe4000000002c */
[----:B------:R3:W-:Y:S02]  /*26b90*/  @!P4 STL.S16 [R1+0x274], R91 ;  /* 0x0002745b0100c387 */ /* 0x0007e40000100600 */
[----:B------:R-:W-:Y:S02]  /*26ba0*/  @!P4 PRMT R60, R44, 0x5410, RZ ;  /* 0x000054102c3cc816 */ /* 0x000fe400000000ff */
[----:B------:R-:W-:Y:S03]  /*26bb0*/  ISETP.GE.U32.AND P4, PT, R199, R81, PT ;  /* 0x00000051c700720c */ /* 0x000fe60003f86070 */
[----:B------:R-:W-:Y:S01]  /*26bc0*/  ST.E.U16 desc[UR4][R172.64+0x50], R60 ;  /* 0x0000503cac007985 */ /* 0x000fe2000c101504 */
[----:B-1----:R-:W1:Y:S02]  /*26bd0*/  MUFU.EX2 R94, R235 ;  /* 0x000000eb005e7308 */ /* 0x002e640000000800 */
[C---:B-1----:R-:W-:Y:S01]  /*26be0*/  F2FP.F16.F32.PACK_AB R56, R94.reuse, R85 ;  /* 0x000000555e38723e */ /* 0x042fe200000000ff */
[----:B------:R-:W-:Y:S01]  /*26bf0*/  FADD.FTZ R85, R85, R93 ;  /* 0x0000005d55557221 */ /* 0x000fe20000010000 */
[----:B------:R-:W-:Y:S03]  /*26c00*/  @!P2 HADD2 R51, -R59.H0_H0, -RZ.H0_H0 ;  /* 0xa00000ff3b33a230 */ /* 0x000fe60000000900 */
[----:B------:R-:W-:Y:S02]  /*26c10*/  FADD.FTZ R46, R94, R85 ;  /* 0x000000555e2e7221 */ /* 0x000fe40000010000 */
[----:B------:R-:W-:Y:S01]  /*26c20*/  PRMT R41, R51, 0x7610, R41 ;  /* 0x0000761033297816 */ /* 0x000fe20000000029 */
[----:B------:R1:W-:Y:S03]  /*26c30*/  @!P2 STL.S16 [R1+0x270], R51 ;  /* 0x000270330100a387 */ /* 0x0003e60000100600 */
[----:B------:R-:W-:Y:S01]  /*26c40*/  @!P2 PRMT R59, R41, 0x5410, RZ ;  /* 0x00005410293ba816 */ /* 0x000fe200000000ff */
[----:B------:R2:W4:Y:S01]  /*26c50*/  LDL.S16 R44, [R1+0x258] ;  /* 0x00025800012c7983 */ /* 0x0005220000100600 */
[----:B------:R-:W-:Y:S03]  /*26c60*/  LOP3.LUT R41, R48, 0xff, RZ, 0xc0, !PT ;  /* 0x000000ff30297812 */ /* 0x000fe600078ec0ff */
[----:B------:R2:W4:Y:S01]  /*26c70*/  LDL.S16 R116, [R1+0x230] ;  /* 0x0002300001747983 */ /* 0x0005220000100600 */
[----:B------:R-:W-:Y:S03]  /*26c80*/  ISETP.GE.U32.AND P2, PT, R199, R41, PT ;  /* 0x00000029c700720c */ /* 0x000fe60003f46070 */
[----:B---3--:R3:W3:Y:S04]  /*26c90*/  LDL.S16 R91, [R1+0x254] ;  /* 0x00025400015b7983 */ /* 0x0086e80000100600 */
[----:B------:R-:W-:Y:S01]  /*26ca0*/  ST.E.U16 desc[UR4][R172.64+0x52], R59 ;  /* 0x0000523bac007985 */ /* 0x000fe2000c101504 */
[----:B-1----:R-:W1:Y:S02]  /*26cb0*/  MUFU.EX2 R51, R231 ;  /* 0x000000e700337308 */ /* 0x002e640000000800 */
[----:B-1----:R-:W-:Y:S01]  /*26cc0*/  FADD.FTZ R42, R51, R88 ;  /* 0x00000058332a7221 */ /* 0x002fe20000010000 */
[C---:B------:R-:W-:Y:S03]  /*26cd0*/  F2FP.F16.F32.PACK_AB R51, R84.reuse, R51 ;  /* 0x000000335433723e */ /* 0x040fe600000000ff */
[----:B------:R-:W-:Y:S01]  /*26ce0*/  FADD.FTZ R42, R84, R42 ;  /* 0x0000002a542a7221 */ /* 0x000fe20000010000 */
[----:B------:R-:W-:Y:S01]  /*26cf0*/  PRMT R50, R51, 0x7632, R50 ;  /* 0x0000763233327816 */ /* 0x000fe20000000032 */
[----:B--2---:R-:W-:Y:S02]  /*26d00*/  @!P2 HADD2 R115, -R51.H0_H0, -RZ.H0_H0 ;  /* 0xa00000ff3373a230 */ /* 0x004fe40000000900 */
[----:B----4-:R-:W-:Y:S03]  /*26d10*/  @!P0 HADD2 R53, -R56.H0_H0, -RZ.H0_H0 ;  /* 0xa00000ff38358230 */ /* 0x010fe60000000900 */
[----:B------:R-:W-:Y:S01]  /*26d20*/  PRMT R41, R115, 0x7610, R41 ;  /* 0x0000761073297816 */ /* 0x000fe20000000029 */
[----:B------:R1:W-:Y:S01]  /*26d30*/  @!P2 STL.S16 [R1+0x234], R115 ;  /* 0x000234730100a387 */ /* 0x0003e20000100600 */
[----:B------:R-:W-:Y:S03]  /*26d40*/  PRMT R83, R53, 0x7610, R83 ;  /* 0x0000761035537816 */ /* 0x000fe60000000053 */
[----:B------:R2:W-:Y:S04]  /*26d50*/  @!P0 STL.S16 [R1+0x250], R53 ;  /* 0x0002503501008387 */ /* 0x0005e80000100600 */
[----:B------:R4:W4:Y:S01]  /*26d60*/  LDL.S16 R81, [R1+0x24c] ;  /* 0x00024c0001517983 */ /* 0x0009220000100600 */
[----:B-1----:R-:W-:Y:S02]  /*26d70*/  PRMT R115, R51, 0x5410, R50 ;  /* 0x0000541033737816 */ /* 0x002fe40000000032 */
[----:B------:R-:W-:Y:S02]  /*26d80*/  @!P2 PRMT R51, R41, 0x5410, RZ ;  /* 0x000054102933a816 */ /* 0x000fe400000000ff */
[----:B------:R-:W-:Y:S01]  /*26d90*/  LOP3.LUT R41, R48, 0xffff, RZ, 0xc0, !PT ;  /* 0x0000ffff30297812 */ /* 0x000fe200078ec0ff */
[----:B--2---:R-:W1:Y:S01]  /*26da0*/  MUFU.EX2 R53, R242 ;  /* 0x000000f200357308 */ /* 0x004e620000000800 */
[----:B------:R-:W-:Y:S01]  /*26db0*/  SHF.R.U32.HI R48, RZ, 0x18, R48 ;  /* 0x00000018ff307819 */ /* 0x000fe20000011630 */
[----:B------:R-:W-:Y:S01]  /*26dc0*/  ST.E.U16 desc[UR4][R176.64+0x4e], R51 ;  /* 0x00004e33b0007985 */ /* 0x000fe2000c101504 */
[----:B------:R-:W-:Y:S02]  /*26dd0*/  SHF.R.U32.HI R41, RZ, 0x8, R41 ;  /* 0x00000008ff297819 */ /* 0x000fe40000011629 */
[C---:B------:R-:W-:Y:S02]  /*26de0*/  PRMT R49, R56.reuse, 0x7632, R49 ;  /* 0x0000763238317816 */ /* 0x040fe40000000031 */
[----:B------:R-:W-:Y:S03]  /*26df0*/  LOP3.LUT R41, R41, 0xffff, RZ, 0xc0, !PT ;  /* 0x0000ffff29297812 */ /* 0x000fe600078ec0ff */
[----:B------:R-:W-:Y:S01]  /*26e00*/  MUFU.EX2 R242, R188 ;  /* 0x000000bc00f27308 */ /* 0x000fe20000000800 */
[----:B------:R-:W-:Y:S02]  /*26e10*/  PRMT R121, R56, 0x5410, R49 ;  /* 0x0000541038797816 */ /* 0x000fe40000000031 */
[----:B------:R-:W-:Y:S02]  /*26e20*/  ISETP.GE.U32.AND P2, PT, R199, R41, PT ;  /* 0x00000029c700720c */ /* 0x000fe40003f46070 */
[----:B------:R-:W-:Y:S01]  /*26e30*/  @!P0 PRMT R56, R83, 0x5410, RZ ;  /* 0x0000541053388816 */ /* 0x000fe200000000ff */
[----:B------:R-:W-:Y:S01]  /*26e40*/  IMAD.WIDE.U32 R82, R82, -0x2daee0ad, RZ ;  /* 0xd2511f5352527825 */ /* 0x000fe200078e00ff */
[----:B------:R-:W-:Y:S09]  /*26e50*/  LOP3.LUT P0, RZ, R200, 0x80000, RZ, 0xc0, !PT ;  /* 0x00080000c8ff7812 */ /* 0x000ff2000780c0ff */
[----:B------:R-:W-:Y:S05]  /*26e60*/  @!P2 HADD2 R44, -R50.H0_H0, -RZ.H0_H0 ;  /* 0xa00000ff322ca230 */ /* 0x000fea0000000900 */
[----:B------:R-:W-:Y:S01]  /*26e70*/  PRMT R41, R44, 0x7610, R41 ;  /* 0x000076102c297816 */ /* 0x000fe20000000029 */
[----:B------:R2:W-:Y:S03]  /*26e80*/  @!P2 STL.S16 [R1+0x258], R44 ;  /* 0x0002582c0100a387 */ /* 0x0005e60000100600 */
[----:B------:R-:W-:Y:S01]  /*26e90*/  @!P2 PRMT R50, R41, 0x5410, RZ ;  /* 0x000054102932a816 */ /* 0x000fe200000000ff */
[--C-:B-1----:R-:W-:Y:S01]  /*26ea0*/  FADD.FTZ R41, R53, R89.reuse ;  /* 0x0000005935297221 */ /* 0x102fe20000010000 */
[----:B------:R-:W-:Y:S01]  /*26eb0*/  ISETP.GE.U32.AND P2, PT, R199, R48, PT ;  /* 0x00000030c700720c */ /* 0x000fe20003f46070 */
[----:B------:R1:W4:Y:S04]  /*26ec0*/  LDL.S16 R122, [R1+0x214] ;  /* 0x00021400017a7983 */ /* 0x0003280000100600 */
[----:B------:R-:W-:Y:S01]  /*26ed0*/  ST.E.U16 desc[UR4][R176.64+0x50], R50 ;  /* 0x00005032b0007985 */ /* 0x000fe2000c101504 */
[----:B--2---:R-:W2:Y:S02]  /*26ee0*/  MUFU.EX2 R44, R241 ;  /* 0x000000f1002c7308 */ /* 0x004ea40000000800 */
[----:B--2---:R-:W-:Y:S04]  /*26ef0*/  F2FP.F16.F32.PACK_AB R53, R44, R53 ;  /* 0x000000352c35723e */ /* 0x004fe800000000ff */
[----:B------:R-:W-:Y:S01]  /*26f00*/  PRMT R52, R53, 0x7632, R52 ;  /* 0x0000763235347816 */ /* 0x000fe20000000034 */
[----:B------:R-:W-:Y:S04]  /*26f10*/  @!P6 HADD2 R116, -R53.H0_H0, -RZ.H0_H0 ;  /* 0xa00000ff3574e230 */ /* 0x000fe80000000900 */
[----:B---3--:R-:W-:Y:S01]  /*26f20*/  @!P2 HADD2 R91, -R52.H0_H0, -RZ.H0_H0 ;  /* 0xa00000ff345ba230 */ /* 0x008fe20000000900 */
[----:B------:R-:W-:Y:S01]  /*26f30*/  PRMT R89, R116, 0x7610, R89 ;  /* 0x0000761074597816 */ /* 0x000fe20000000059 */
[----:B------:R2:W-:Y:S03]  /*26f40*/  @!P6 STL.S16 [R1+0x230], R116 ;  /* 0x000230740100e387 */ /* 0x0005e60000100600 */
[----:B------:R-:W-:Y:S01]  /*26f50*/  PRMT R88, R91, 0x7610, R88 ;  /* 0x000076105b587816 */ /* 0x000fe20000000058 */
[----:B------:R3:W-:Y:S01]  /*26f60*/  @!P2 STL.S16 [R1+0x254], R91 ;  /* 0x0002545b0100a387 */ /* 0x0007e20000100600 */
[----:B--2---:R-:W-:Y:S02]  /*26f70*/  PRMT R116, R53, 0x5410, R52 ;  /* 0x0000541035747816 */ /* 0x004fe40000000034 */
[----:B------:R-:W-:Y:S02]  /*26f80*/  @!P6 PRMT R53, R89, 0x5410, RZ ;  /* 0x000054105935e816 */ /* 0x000fe400000000ff */
[----:B------:R-:W-:Y:S01]  /*26f90*/  @!P2 PRMT R52, R88, 0x5410, RZ ;  /* 0x000054105834a816 */ /* 0x000fe200000000ff */
[----:B------:R1:W2:Y:S01]  /*26fa0*/  LDL.S16 R89, [R1+0x210] ;  /* 0x0002100001597983 */ /* 0x0002a20000100600 */
[C---:B------:R-:W-:Y:S01]  /*26fb0*/  LOP3.LUT P6, RZ, R200.reuse, 0x100000, RZ, 0xc0, !PT ;  /* 0x00100000c8ff7812 */ /* 0x040fe200078cc0ff */
[----:B---3--:R-:W-:Y:S01]  /*26fc0*/  MUFU.EX2 R91, R232 ;  /* 0x000000e8005b7308 */ /* 0x008fe20000000800 */
[----:B------:R-:W-:Y:S01]  /*26fd0*/  ISETP.GE.U32.AND P2, PT, R199, R92, PT ;  /* 0x0000005cc700720c */ /* 0x000fe20003f46070 */
[----:B------:R-:W-:Y:S01]  /*26fe0*/  ST.E.U16 desc[UR4][R178.64+0x50], R53 ;  /* 0x00005035b2007985 */ /* 0x000fe2000c101504 */
[----:B------:R-:W-:Y:S03]  /*26ff0*/  LOP3.LUT R200, R200, 0xfffdffff, RZ, 0xc0, !PT ;  /* 0xfffdffffc8c87812 */ /* 0x000fe600078ec0ff */
[----:B------:R-:W-:Y:S04]  /*27000*/  ST.E.U16 desc[UR4][R178.64+0x52], R52 ;  /* 0x00005234b2007985 */ /* 0x000fe8000c101504 */
[----:B------:R-:W-:Y:S01]  /*27010*/  MUFU.EX2 R92, R130 ;  /* 0x00000082005c7308 */ /* 0x000fe20000000800 */
[----:B------:R-:W-:Y:S01]  /*27020*/  ST.E.U16 desc[UR4][R174.64+0x60], R56 ;  /* 0x00006038ae007985 */ /* 0x000fe2000c101504 */
[----:B----4-:R-:W-:Y:S05]  /*27030*/  @!P4 HADD2 R81, -R49.H0_H0, -RZ.H0_H0 ;  /* 0xa00000ff3151c230 */ /* 0x010fea0000000900 */
[----:B------:R-:W-:Y:S01]  /*27040*/  PRMT R43, R81, 0x7610, R43 ;  /* 0x00007610512b7816 */ /* 0x000fe2000000002b */
[----:B------:R3:W-:Y:S03]  /*27050*/  @!P4 STL.S16 [R1+0x24c], R81 ;  /* 0x00024c510100c387 */ /* 0x0007e60000100600 */
[----:B------:R-:W-:Y:S01]  /*27060*/  @!P4 PRMT R49, R43, 0x5410, RZ ;  /* 0x000054102b31c816 */ /* 0x000fe200000000ff */
[----:B------:R1:W4:Y:S01]  /*27070*/  LDL.S16 R88, [R1+0x200] ;  /* 0x0002000001587983 */ /* 0x0003220000100600 */
[----:B------:R-:W-:Y:S01]  /*27080*/  FADD.FTZ R43, R44, R41 ;  /* 0x000000292c2b7221 */ /* 0x000fe20000010000 */
[----:B------:R-:W-:Y:S01]  /*27090*/  LOP3.LUT R41, R83, R223, R90, 0x96, !PT ;  /* 0x000000df53297212 */ /* 0x000fe200078e965a */
[----:B------:R-:W3:Y:S01]  /*270a0*/  MUFU.EX2 R44, R119 ;  /* 0x00000077002c7308 */ /* 0x000ee20000000800 */
[----:B------:R1:W4:Y:S02]  /*270b0*/  LDL.S16 R120, [R1+0x1fc] ;  /* 0x0001fc0001787983 */ /* 0x0003240000100600 */
[----:B------:R-:W-:Y:S02]  /*270c0*/  LOP3.LUT R0, R41, 0xff, RZ, 0xc0, !PT ;  /* 0x000000ff29007812 */ /* 0x000fe400078ec0ff */
[--C-:B------:R-:W-:Y:S01]  /*270d0*/  SHF.R.U32.HI R3, RZ, 0x10, R41.reuse ;  /* 0x00000010ff037819 */ /* 0x100fe20000011629 */
[----:B------:R-:W-:Y:S01]  /*270e0*/  ST.E.U16 desc[UR4][R174.64+0x62], R49 ;  /* 0x00006231ae007985 */ /* 0x000fe2000c101504 */
[----:B------:R-:W-:Y:S02]  /*270f0*/  ISETP.GE.U32.AND P4, PT, R199, R0, PT ;  /* 0x00000000c700720c */ /* 0x000fe40003f86070 */
[----:B------:R-:W-:Y:S02]  /*27100*/  LOP3.LUT R0, R41, 0xffff, RZ, 0xc0, !PT ;  /* 0x0000ffff29007812 */ /* 0x000fe400078ec0ff */
[----:B------:R-:W-:Y:S02]  /*27110*/  LOP3.LUT R3, R3, 0xff, RZ, 0xc0, !PT ;  /* 0x000000ff03037812 */ /* 0x000fe400078ec0ff */
[----:B------:R-:W-:Y:S02]  /*27120*/  SHF.R.U32.HI R0, RZ, 0x8, R0 ;  /* 0x00000008ff007819 */ /* 0x000fe40000011600 */
[----:B------:R-:W-:Y:S02]  /*27130*/  SHF.R.U32.HI R41, RZ, 0x18, R41 ;  /* 0x00000018ff297819 */ /* 0x000fe40000011629 */
[----:B---3--:R-:W-:Y:S01]  /*27140*/  F2FP.F16.F32.PACK_AB R2, R92, R44 ;  /* 0x0000002c5c02723e */ /* 0x008fe200000000ff */
[----:B------:R-:W3:Y:S01]  /*27150*/  MUFU.EX2 R81, R234 ;  /* 0x000000ea00517308 */ /* 0x000ee20000000800 */
[----:B------:R-:W-:Y:S02]  /*27160*/  LOP3.LUT R0, R0, 0xffff, RZ, 0xc0, !PT ;  /* 0x0000ffff00007812 */ /* 0x000fe400078ec0ff */
[----:B---3--:R-:W-:Y:S01]  /*27170*/  F2FP.F16.F32.PACK_AB R48, R91, R81 ;  /* 0x000000515b30723e */ /* 0x008fe200000000ff */
[----:B------:R-:W-:Y:S03]  /*27180*/  FADD.FTZ R86, R81, R86 ;  /* 0x0000005651567221 */ /* 0x000fe60000010000 */
[----:B------:R-:W-:Y:S01]  /*27190*/  PRMT R47, R48, 0x7632, R47 ;  /* 0x00007632302f7816 */ /* 0x000fe2000000002f */
[----:B------:R-:W-:Y:S05]  /*271a0*/  @!P6 HADD2 R122, -R48.H0_H0, -RZ.H0_H0 ;  /* 0xa00000ff307ae230 */ /* 0x000fea0000000900 */
[----:B------:R-:W-:Y:S01]  /*271b0*/  PRMT R90, R122, 0x7610, R90 ;  /* 0x000076107a5a7816 */ /* 0x000fe2000000005a */
[----:B------:R3:W-:Y:S04]  /*271c0*/  @!P6 STL.S16 [R1+0x214], R122 ;  /* 0x0002147a0100e387 */ /* 0x0007e80000100600 */
[----:B------:R1:W4:Y:S01]  /*271d0*/  LDL.S16 R119, [R1+0x1f8] ;  /* 0x0001f80001777983 */ /* 0x0003220000100600 */
[----:B---3--:R-:W-:Y:S02]  /*271e0*/  PRMT R122, R48, 0x5410, R47 ;  /* 0x00005410307a7816 */ /* 0x008fe4000000002f */
[----:B------:R-:W-:Y:S02]  /*271f0*/  @!P6 PRMT R48, R90, 0x5410, RZ ;  /* 0x000054105a30e816 */ /* 0x000fe400000000ff */
[----:B------:R-:W-:Y:S01]  /*27200*/  ISETP.GE.U32.AND P6, PT, R199, R0, PT ;  /* 0x00000000c700720c */ /* 0x000fe20003fc6070 */
[----:B------:R-:W-:Y:S01]  /*27210*/  MUFU.EX2 R90, R247 ;  /* 0x000000f7005a7308 */ /* 0x000fe20000000800 */
[C---:B------:R-:W-:Y:S01]  /*27220*/  PRMT R0, R2.reuse, 0x7632, R0 ;  /* 0x0000763202007816 */ /* 0x040fe20000000000 */
[----:B------:R-:W-:Y:S03]  /*27230*/  ST.E.U16 desc[UR4][R172.64+0x60], R48 ;  /* 0x00006030ac007985 */ /* 0x000fe6000c101504 */
[----:B------:R-:W-:Y:S05]  /*27240*/  PRMT R123, R2, 0x5410, R0 ;  /* 0x00005410027b7816 */ /* 0x000fea0000000000 */
[----:B------:R-:W-:Y:S01]  /*27250*/  MUFU.EX2 R247, R198 ;  /* 0x000000c600f77308 */ /* 0x000fe20000000800 */
[----:B--2---:R-:W-:Y:S05]  /*27260*/  @!P0 HADD2 R89, -R47.H0_H0, -RZ.H0_H0 ;  /* 0xa00000ff2f598230 */ /* 0x004fea0000000900 */
[----:B------:R-:W-:Y:S01]  /*27270*/  PRMT R87, R89, 0x7610, R87 ;  /* 0x0000761059577816 */ /* 0x000fe20000000057 */
[----:B------:R2:W-:Y:S03]  /*27280*/  @!P0 STL.S16 [R1+0x210], R89 ;  /* 0x0002105901008387 */ /* 0x0005e60000100600 */
[----:B------:R-:W-:Y:S01]  /*27290*/  @!P0 PRMT R47, R87, 0x5410, RZ ;  /* 0x00005410572f8816 */ /* 0x000fe200000000ff */
[----:B------:R1:W3:Y:S01]  /*272a0*/  LDL.S16 R93, [R1+0x1f4] ;  /* 0x0001f400015d7983 */ /* 0x0002e20000100600 */
[----:B------:R-:W-:Y:S01]  /*272b0*/  ISETP.GE.U32.AND P0, PT, R199, R3, PT ;  /* 0x00000003c700720c */ /* 0x000fe20003f06070 */
[----:B------:R-:W2:Y:S02]  /*272c0*/  MUFU.EX2 R87, R225 ;  /* 0x000000e100577308 */ /* 0x000ea40000000800 */
[----:B------:R-:W-:Y:S01]  /*272d0*/  ST.E.U16 desc[UR4][R172.64+0x62], R47 ;  /* 0x0000622fac007985 */ /* 0x000fe2000c101504 */
[----:B----4-:R-:W-:Y:S02]  /*272e0*/  @!P4 HADD2 R88, -R2.H0_H0, -RZ.H0_H0 ;  /* 0xa00000ff0258c230 */ /* 0x010fe40000000900 */
[----:B------:R-:W-:Y:S03]  /*272f0*/  @!P6 HADD2 R120, -R0.H0_H0, -RZ.H0_H0 ;  /* 0xa00000ff0078e230 */ /* 0x000fe60000000900 */
[----:B------:R-:W-:Y:S01]  /*27300*/  PRMT R84, R88, 0x7610, R84 ;  /* 0x0000761058547816 */ /* 0x000fe20000000054 */
[----:B------:R4:W-:Y:S03]  /*27310*/  @!P4 STL.S16 [R1+0x200], R88 ;  /* 0x000200580100c387 */ /* 0x0009e60000100600 */
[----:B------:R-:W-:Y:S01]  /*27320*/  @!P4 PRMT R2, R84, 0x5410, RZ ;  /* 0x000054105402c816 */ /* 0x000fe200000000ff */
[----:B--2---:R1:W2:Y:S01]  /*27330*/  LDL.S16 R89, [R1+0x20c] ;  /* 0x00020c0001597983 */ /* 0x0042a20000100600 */
[----:B------:R-:W-:Y:S01]  /*27340*/  PRMT R81, R120, 0x7610, R81 ;  /* 0x0000761078517816 */ /* 0x000fe20000000051 */
[----:B------:R-:W-:Y:S01]  /*27350*/  FADD.FTZ R84, R40, R43 ;  /* 0x0000002b28547221 */ /* 0x000fe20000010000 */
[----:B------:R-:W-:Y:S01]  /*27360*/  F2FP.F16.F32.PACK_AB R40, R87, R40 ;  /* 0x000000285728723e */ /* 0x000fe200000000ff */
[----:B------:R-:W-:Y:S01]  /*27370*/  ST.E.U16 desc[UR4][R176.64+0x5e], R2 ;  /* 0x00005e02b0007985 */ /* 0x000fe2000c101504 */
[----:B------:R-:W-:Y:S01]  /*27380*/  @!P6 PRMT R0, R81, 0x5410, RZ ;  /* 0x000054105100e816 */ /* 0x000fe200000000ff */
[----:B------:R-:W-:Y:S01]  /*27390*/  FADD.FTZ R81, R44, R42 ;  /* 0x0000002a2c517221 */ /* 0x000fe20000010000 */
[C---:B------:R-:W-:Y:S02]  /*273a0*/  PRMT R3, R40.reuse, 0x7632, R3 ;  /* 0x0000763228037816 */ /* 0x040fe40000000003 */
[----:B------:R-:W-:Y:S01]  /*273b0*/  F2FP.F16.F32.PACK_AB R42, R125, R90 ;  /* 0x0000005a7d2a723e */ /* 0x000fe200000000ff */
[----:B------:R-:W-:Y:S01]  /*273c0*/  ST.E.U16 desc[UR4][R176.64+0x60], R0 ;  /* 0x00006000b0007985 */ /* 0x000fe2000c101504 */
[----:B------:R-:W-:Y:S01]  /*273d0*/  PRMT R126, R40, 0x5410, R3 ;  /* 0x00005410287e7816 */ /* 0x000fe20000000003 */
[----:B------:R-:W-:Y:S02]  /*273e0*/  FADD.FTZ R92, R92, R81 ;  /* 0x000000515c5c7221 */ /* 0x000fe40000010000 */
[----:B----4-:R1:W4:Y:S04]  /*273f0*/  LDL.S16 R88, [R1+0x208] ;  /* 0x0002080001587983 */ /* 0x0103280000100600 */
[----:B------:R1:W-:Y:S01]  /*27400*/  @!P6 STL.S16 [R1+0x1fc], R120 ;  /* 0x0001fc780100e387 */ /* 0x0003e20000100600 */
[----:B------:R-:W-:Y:S02]  /*27410*/  ISETP.GE.U32.AND P6, PT, R199, R41, PT ;  /* 0x00000029c700720c */ /* 0x000fe40003fc6070 */
[C---:B------:R-:W-:Y:S01]  /*27420*/  LOP3.LUT R41, R82.reuse, 0xff, RZ, 0xc0, !PT ;  /* 0x000000ff52297812 */ /* 0x040fe200078ec0ff */
[----:B------:R-:W-:Y:S05]  /*27430*/  @!P0 HADD2 R119, -R40.H0_H0, -RZ.H0_H0 ;  /* 0xa00000ff28778230 */ /* 0x000fea0000000900 */
[----:B------:R-:W-:Y:S01]  /*27440*/  PRMT R43, R119, 0x7610, R43 ;  /* 0x00007610772b7816 */ /* 0x000fe2000000002b */
[----:B------:R-:W-:Y:S03]  /*27450*/  @!P0 STL.S16 [R1+0x1f8], R119 ;  /* 0x0001f87701008387 */ /* 0x000fe60000100600 */
[----:B------:R-:W-:Y:S02]  /*27460*/  @!P0 PRMT R40, R43, 0x5410, RZ ;  /* 0x000054102b288816 */ /* 0x000fe400000000ff */
[----:B------:R-:W-:Y:S02]  /*27470*/  ISETP.GE.U32.AND P0, PT, R199, R41, PT ;  /* 0x00000029c700720c */ /* 0x000fe40003f06070 */
[----:B------:R-:W-:Y:S01]  /*27480*/  LOP3.LUT R41, R82, 0xffff, RZ, 0xc0, !PT ;  /* 0x0000ffff52297812 */ /* 0x000fe200078ec0ff */
[----:B------:R-:W-:Y:S03]  /*27490*/  ST.E.U16 desc[UR4][R178.64+0x60], R40 ;  /* 0x00006028b2007985 */ /* 0x000fe6000c101504 */
[----:B------:R-:W-:Y:S04]  /*274a0*/  SHF.R.U32.HI R41, RZ, 0x8, R41 ;  /* 0x00000008ff297819 */ /* 0x000fe80000011629 */
[----:B------:R-:W-:Y:S02]  /*274b0*/  LOP3.LUT R43, R41, 0xffff, RZ, 0xc0, !PT ;  /* 0x0000ffff292b7812 */ /* 0x000fe400078ec0ff */
[C---:B------:R-:W-:Y:S04]  /*274c0*/  PRMT R41, R42.reuse, 0x7632, R41 ;  /* 0x000076322a297816 */ /* 0x040fe80000000029 */
[----:B-1----:R-:W-:Y:S01]  /*274d0*/  PRMT R120, R42, 0x5410, R41 ;  /* 0x000054102a787816 */ /* 0x002fe20000000029 */
[----:B---3--:R-:W-:Y:S05]  /*274e0*/  @!P6 HADD2 R93, -R3.H0_H0, -RZ.H0_H0 ;  /* 0xa00000ff035de230 */ /* 0x008fea0000000900 */
[----:B------:R-:W-:Y:S01]  /*274f0*/  PRMT R44, R93, 0x7610, R44 ;  /* 0x000076105d2c7816 */ /* 0x000fe2000000002c */
[----:B------:R1:W-:Y:S03]  /*27500*/  @!P6 STL.S16 [R1+0x1f4], R93 ;  /* 0x0001f45d0100e387 */ /* 0x0003e60000100600 */
[----:B------:R-:W-:Y:S02]  /*27510*/  @!P6 PRMT R3, R44, 0x5410, RZ ;  /* 0x000054102c03e816 */ /* 0x000fe400000000ff */
[----:B------:R-:W-:Y:S01]  /*27520*/  ISETP.GE.U32.AND P6, PT, R199, R43, PT ;  /* 0x0000002bc700720c */ /* 0x000fe20003fc6070 */
[----:B------:R-:W-:Y:S01]  /*27530*/  VIADD R43, R226, 0x2 ;  /* 0x00000002e22b7836 */ /* 0x000fe20000000000 */
[--C-:B------:R-:W-:Y:S01]  /*27540*/  SHF.R.U32.HI R44, RZ, 0x18, R82.reuse ;  /* 0x00000018ff2c7819 */ /* 0x100fe20000011652 */
[----:B------:R-:W-:Y:S01]  /*27550*/  ST.E.U16 desc[UR4][R178.64+0x62], R3 ;  /* 0x00006203b2007985 */ /* 0x000fe2000c101504 */
[----:B------:R-:W-:Y:S02]  /*27560*/  SHF.R.U32.HI R82, RZ, 0x10, R82 ;  /* 0x00000010ff527819 */ /* 0x000fe40000011652 */
[----:B------:R-:W-:Y:S02]  /*27570*/  LOP3.LUT R158, R203, R43, RZ, 0x3c, !PT ;  /* 0x0000002bcb9e7212 */ /* 0x000fe400078e3cff */
[----:B------:R-:W-:Y:S01]  /*27580*/  LOP3.LUT R43, R82, 0xff, RZ, 0xc0, !PT ;  /* 0x000000ff522b7812 */ /* 0x000fe200078ec0ff */
[----:B-1----:R-:W-:Y:S10]  /*27590*/  MUFU.EX2 R93, R239 ;  /* 0x000000ef005d7308 */ /* 0x002ff40000000800 */
[----:B------:R-:W1:Y:S02]  /*275a0*/  MUFU.EX2 R239, R250 ;  /* 0x000000fa00ef7308 */ /* 0x000e640000000800 */
[----:B-1----:R-:W-:Y:S04]  /*275b0*/  F2FP.F16.F32.PACK_AB R72, R239, R230 ;  /* 0x000000e6ef48723e */ /* 0x002fe800000000ff */
[----:B------:R-:W-:Y:S01]  /*275c0*/  PRMT R75, R72, 0x7632, R75 ;  /* 0x00007632484b7816 */ /* 0x000fe2000000004b */
[----:B--2---:R-:W-:Y:S05]  /*275d0*/  @!P1 HADD2 R89, -R42.H0_H0, -RZ.H0_H0 ;  /* 0xa00000ff2a599230 */ /* 0x004fea0000000900 */
[----:B------:R-:W-:Y:S01]  /*275e0*/  PRMT R83, R89, 0x7610, R83 ;  /* 0x0000761059537816 */ /* 0x000fe20000000053 */
[----:B------:R-:W-:Y:S03]  /*275f0*/  @!P1 STL.S16 [R1+0x20c], R89 ;  /* 0x00020c5901009387 */ /* 0x000fe60000100600 */
[----:B------:R-:W-:Y:S02]  /*27600*/  @!P1 PRMT R42, R83, 0x5410, RZ ;  /* 0x00005410532a9816 */ /* 0x000fe400000000ff */
[----:B------:R-:W-:Y:S03]  /*27610*/  ISETP.GE.U32.AND P1, PT, R199, R44, PT ;  /* 0x0000002cc700720c */ /* 0x000fe60003f26070 */
[----:B------:R-:W-:Y:S01]  /*27620*/  ST.E.U16 desc[UR4][R174.64+0x70], R42 ;  /* 0x0000702aae007985 */ /* 0x000fe2000c101504 */
[----:B----4-:R-:W-:Y:S05]  /*27630*/  @!P5 HADD2 R88, -R41.H0_H0, -RZ.H0_H0 ;  /* 0xa00000ff2958d230 */ /* 0x010fea0000000900 */
[----:B------:R-:W-:Y:S01]  /*27640*/  PRMT R45, R88, 0x7610, R45 ;  /* 0x00007610582d7816 */ /* 0x000fe2000000002d */
[----:B------:R1:W-:Y:S03]  /*27650*/  @!P5 STL.S16 [R1+0x208], R88 ;  /* 0x000208580100d387 */ /* 0x0003e60000100600 */
[----:B------:R-:W-:Y:S01]  /*27660*/  @!P5 PRMT R41, R45, 0x5410, RZ ;  /* 0x000054102d29d816 */ /* 0x000fe200000000ff */
[----:B------:R3:W2:Y:S01]  /*27670*/  LDL.S16 R119, [R1+0x204] ;  /* 0x0002040001777983 */ /* 0x0006a20000100600 */
[----:B------:R-:W-:Y:S01]  /*27680*/  ISETP.GE.U32.AND P5, PT, R199, R43, PT ;  /* 0x0000002bc700720c */ /* 0x000fe20003fa6070 */
[----:B------:R-:W-:Y:S01]  /*27690*/  FADD.FTZ R43, R91, R86 ;  /* 0x000000565b2b7221 */ /* 0x000fe20000010000 */
[----:B------:R-:W-:Y:S01]  /*276a0*/  FADD.FTZ R86, R87, R84 ;  /* 0x0000005457567221 */ /* 0x000fe20000010000 */
[----:B------:R3:W4:Y:S01]  /*276b0*/  LDL.S16 R129, [R1+0x248] ;  /* 0x0002480001817983 */ /* 0x0007220000100600 */
[----:B------:R-:W-:Y:S02]  /*276c0*/  FADD.FTZ R87, R90, R46 ;  /* 0x0000002e5a577221 */ /* 0x000fe40000010000 */
[----:B------:R-:W1:Y:S01]  /*276d0*/  MUFU.EX2 R46, R251 ;  /* 0x000000fb002e7308 */ /* 0x000e620000000800 */
[----:B------:R-:W3:Y:S04]  /*276e0*/  LDL.LU R155, [R1+0x10] ;  /* 0x00001000019b7983 */ /* 0x000ee80000300800 */
[----:B------:R2:W3:Y:S05]  /*276f0*/  LDL.S16 R128, [R1+0x22c] ;  /* 0x00022c0001807983 */ /* 0x0004ea0000100600 */
[----:B------:R-:W1:Y:S01]  /*27700*/  MUFU.EX2 R251, R38 ;  /* 0x0000002600fb7308 */ /* 0x000e620000000800 */
[----:B------:R-:W3:Y:S04]  /*27710*/  LDL.LU R127, [R1+0x24] ;  /* 0x00002400017f7983 */ /* 0x000ee80000300800 */
[----:B------:R-:W-:Y:S01]  /*27720*/  ST.E.U16 desc[UR4][R174.64+0x72], R41 ;  /* 0x00007229ae007985 */ /* 0x000fe2000c101504 */
[----:B-1----:R-:W-:Y:S01]  /*27730*/  LOP3.LUT R88, R158, R185, RZ, 0x3c, !PT ;  /* 0x000000b99e587212 */ /* 0x002fe200078e3cff */
[----:B------:R-:W-:Y:S04]  /*27740*/  FADD.FTZ R81, R46, R43 ;  /* 0x0000002b2e517221 */ /* 0x000fe80000010000 */
[----:B------:R-:W-:Y:S05]  /*27750*/  IMAD.WIDE.U32 R88, R88, -0x326172a9, RZ ;  /* 0xcd9e8d5758587825 */ /* 0x000fea00078e00ff */
[----:B------:R-:W-:Y:S02]  /*27760*/  LOP3.LUT R82, R89, R215, R192, 0x96, !PT ;  /* 0x000000d759527212 */ /* 0x000fe400078e96c0 */
[-CC-:B------:R-:W-:Y:S02]  /*27770*/  LOP3.LUT R44, R181, R214.reuse, R88.reuse, 0x96, !PT ;  /* 0x000000d6b52c7212 */ /* 0x180fe400078e9658 */
[----:B------:R-:W-:Y:S01]  /*27780*/  LOP3.LUT R88, R183, R214, R88, 0x96, !PT ;  /* 0x000000d6b7587212 */ /* 0x000fe200078e9658 */
[----:B------:R-:W-:Y:S01]  /*27790*/  IMAD.WIDE.U32 R82, R82, -0x2daee0ad, RZ ;  /* 0xd2511f5352527825 */ /* 0x000fe200078e00ff */
[----:B------:R-:W-:Y:S03]  /*277a0*/  F2FP.F16.F32.PACK_AB R40, R252, R251 ;  /* 0x000000fbfc28723e */ /* 0x000fe600000000ff */
[----:B------:R-:W-:Y:S01]  /*277b0*/  IMAD.WIDE.U32 R44, R44, -0x2daee0ad, RZ ;  /* 0xd2511f532c2c7825 */ /* 0x000fe200078e00ff */
[----:B------:R-:W-:Y:S02]  /*277c0*/  LOP3.LUT R84, R83, R216, R186, 0x96, !PT ;  /* 0x000000d853547212 */ /* 0x000fe400078e96ba */
[----:B------:R-:W-:Y:S02]  /*277d0*/  PRMT R3, R40, 0x7632, R3 ;  /* 0x0000763228037816 */ /* 0x000fe40000000003 */
[----:B------:R-:W-:Y:S01]  /*277e0*/  LOP3.LUT R45, R45, R221, R82, 0x96, !PT ;  /* 0x000000dd2d2d7212 */ /* 0x000fe200078e9652 */
[----:B------:R-:W-:Y:S05]  /*277f0*/  IMAD.WIDE.U32 R84, R84, -0x326172a9, RZ ;  /* 0xcd9e8d5754547825 */ /* 0x000fea00078e00ff */
[----:B------:R-:W-:Y:S05]  /*27800*/  LOP3.LUT R82, R85, R211, R180, 0x96, !PT ;  /* 0x000000d355527212 */ /* 0x000fea00078e96b4 */
[----:B------:R-:W-:Y:S05]  /*27810*/  IMAD.WIDE.U32 R82, R82, -0x2daee0ad, RZ ;  /* 0xd2511f5352527825 */ /* 0x000fea00078e00ff */
[----:B------:R-:W-:Y:S01]  /*27820*/  LOP3.LUT R85, R83, R219, R44, 0x96, !PT ;  /* 0x000000db53557212 */ /* 0x000fe200078e962c */
[----:B------:R-:W-:Y:S05]  /*27830*/  IMAD.WIDE.U32 R44, R45, -0x326172a9, RZ ;  /* 0xcd9e8d572d2c7825 */ /* 0x000fea00078e00ff */
[----:B------:R-:W-:Y:S01]  /*27840*/  LOP3.LUT R90, R45, R220, R84, 0x96, !PT ;  /* 0x000000dc2d5a7212 */ /* 0x000fe200078e9654 */
[----:B------:R-:W-:Y:S04]  /*27850*/  IMAD.WIDE.U32 R84, R85, -0x326172a9, RZ ;  /* 0xcd9e8d5755547825 */ /* 0x000fe800078e00ff */
[----:B------:R-:W-:Y:S01]  /*27860*/  FADD.FTZ R45, R57, R86 ;  /* 0x00000056392d7221 */ /* 0x000fe20000010000 */
[----:B------:R-:W-:Y:S01]  /*27870*/  F2FP.F16.F32.PACK_AB R57, R58, R57 ;  /* 0x000000393a39723e */ /* 0x000fe200000000ff */
[----:B------:R-:W-:Y:S01]  /*27880*/  IMAD.WIDE.U32 R90, R90, -0x2daee0ad, RZ ;  /* 0xd2511f535a5a7825 */ /* 0x000fe200078e00ff */
[----:B------:R-:W-:Y:S01]  /*27890*/  LOP3.LUT R94, R85, R218, R44, 0x96, !PT ;  /* 0x000000da555e7212 */ /* 0x000fe200078e962c */
[----:B------:R-:W1:Y:S01]  /*278a0*/  MUFU.EX2 R86, R233 ;  /* 0x000000e900567308 */ /* 0x000e620000000800 */
[----:B------:R-:W-:Y:S01]  /*278b0*/  F2FP.F16.F32.PACK_AB R44, R124, R46 ;  /* 0x0000002e7c2c723e */ /* 0x000fe200000000ff */
[----:B------:R-:W-:Y:S01]  /*278c0*/  FADD.FTZ R58, R58, R45 ;  /* 0x0000002d3a3a7221 */ /* 0x000fe20000010000 */
[----:B------:R-:W-:Y:S02]  /*278d0*/  LOP3.LUT R82, R91, R217, R82, 0x96, !PT ;  /* 0x000000d95b527212 */ /* 0x000fe400078e9652 */
[----:B------:R-:W-:Y:S05]  /*278e0*/  PRMT R43, R44, 0x7632, R43 ;  /* 0x000076322c2b7816 */ /* 0x000fea000000002b */
[----:B------:R-:W3:Y:S01]  /*278f0*/  MUFU.EX2 R85, R238 ;  /* 0x000000ee00557308 */ /* 0x000ee20000000800 */
[----:B------:R-:W-:Y:S05]  /*27900*/  IMAD.WIDE.U32 R82, R82, -0x326172a9, RZ ;  /* 0xcd9e8d5752527825 */ /* 0x000fea00078e00ff */
[----:B------:R-:W-:Y:S02]  /*27910*/  LOP3.LUT R54, R83, R222, R84, 0x96, !PT ;  /* 0x000000de53367212 */ /* 0x000fe400078e9654 */
[----:B------:R-:W-:Y:S01]  /*27920*/  LOP3.LUT R140, R82, 0xff, RZ, 0xc0, !PT ;  /* 0x000000ff528c7812 */ /* 0x000fe200078ec0ff */
[----:B-1----:R-:W-:Y:S01]  /*27930*/  FADD.FTZ R58, R86, R58 ;  /* 0x0000003a563a7221 */ /* 0x002fe20000010000 */
[C---:B------:R-:W-:Y:S02]  /*27940*/  LOP3.LUT R46, R54.reuse, 0xff, RZ, 0xc0, !PT ;  /* 0x000000ff362e7812 */ /* 0x040fe400078ec0ff */
[----:B------:R-:W-:Y:S02]  /*27950*/  LOP3.LUT R45, R54, 0xffff, RZ, 0xc0, !PT ;  /* 0x0000ffff362d7812 */ /* 0x000fe400078ec0ff */
[----:B------:R-:W-:Y:S02]  /*27960*/  SHF.R.U32.HI R71, RZ, 0x18, R82 ;  /* 0x00000018ff477819 */ /* 0x000fe40000011652 */
[----:B------:R-:W-:Y:S04]  /*27970*/  SHF.R.U32.HI R45, RZ, 0x8, R45 ;  /* 0x00000008ff2d7819 */ /* 0x000fe8000001162d */
[----:B------:R-:W-:Y:S01]  /*27980*/  LOP3.LUT R45, R45, 0xffff, RZ, 0xc0, !PT ;  /* 0x0000ffff2d2d7812 */ /* 0x000fe200078ec0ff */
[----:B--2---:R-:W-:Y:S02]  /*27990*/  @!P3 HADD2 R119, -R44.H0_H0, -RZ.H0_H0 ;  /* 0xa00000ff2c77b230 */ /* 0x004fe40000000900 */
[----:B----4-:R-:W-:Y:S03]  /*279a0*/  @!P2 HADD2 R129, -R43.H0_H0, -RZ.H0_H0 ;  /* 0xa00000ff2b81a230 */ /* 0x010fe60000000900 */
[----:B------:R-:W-:Y:S01]  /*279b0*/  PRMT R55, R119, 0x7610, R55 ;  /* 0x0000761077377816 */ /* 0x000fe20000000037 */
[----:B------:R1:W-:Y:S01]  /*279c0*/  @!P3 STL.S16 [R1+0x204], R119 ;  /* 0x000204770100b387 */ /* 0x0003e20000100600 */
[----:B---3--:R-:W2:Y:S01]  /*279d0*/  MUFU.EX2 R84, R155 ;  /* 0x0000009b00547308 */ /* 0x008ea20000000800 */
[----:B------:R-:W-:Y:S02]  /*279e0*/  PRMT R91, R129, 0x7610, R91 ;  /* 0x00007610815b7816 */ /* 0x000fe4000000005b */
[----:B------:R3:W4:Y:S04]  /*279f0*/  LDL.S16 R131, [R1+0x1f0] ;  /* 0x0001f00001837983 */ /* 0x0007280000100600 */
[----:B------:R3:W3:Y:S04]  /*27a00*/  LDL.S16 R130, [R1+0x1ec] ;  /* 0x0001ec0001827983 */ /* 0x0006e80000100600 */
[----:B------:R-:W3:Y:S04]  /*27a10*/  LDL.LU R154, [R1+0x4] ;  /* 0x00000400019a7983 */ /* 0x000ee80000300800 */
[----:B------:R-:W-:Y:S04]  /*27a20*/  @!P2 STL.S16 [R1+0x248], R129 ;  /* 0x000248810100a387 */ /* 0x000fe80000100600 */
[----:B------:R2:W3:Y:S01]  /*27a30*/  LDL.S16 R132, [R1+0x1e8] ;  /* 0x0001e80001847983 */ /* 0x0004e20000100600 */
[----:B-1----:R-:W-:Y:S02]  /*27a40*/  PRMT R119, R44, 0x5410, R43 ;  /* 0x000054102c777816 */ /* 0x002fe4000000002b */
[----:B------:R-:W-:Y:S01]  /*27a50*/  @!P3 PRMT R44, R55, 0x5410, RZ ;  /* 0x00005410372cb816 */ /* 0x000fe200000000ff */
[----:B------:R-:W-:Y:S01]  /*27a60*/  FADD.FTZ R55, R85, R92 ;  /* 0x0000005c55377221 */ /* 0x000fe20000010000 */
[----:B------:R-:W-:Y:S02]  /*27a70*/  ISETP.GE.U32.AND P3, PT, R199, R46, PT ;  /* 0x0000002ec700720c */ /* 0x000fe40003f66070 */
[----:B------:R-:W-:Y:S01]  /*27a80*/  F2FP.F16.F32.PACK_AB R46, R93, R85 ;  /* 0x000000555d2e723e */ /* 0x000fe200000000ff */
[----:B------:R-:W-:Y:S01]  /*27a90*/  ST.E.U16 desc[UR4][R172.64+0x70], R44 ;  /* 0x0000702cac007985 */ /* 0x000fe2000c101504 */
[----:B------:R-:W-:Y:S01]  /*27aa0*/  @!P2 PRMT R43, R91, 0x5410, RZ ;  /* 0x000054105b2ba816 */ /* 0x000fe200000000ff */
[----:B------:R-:W-:Y:S01]  /*27ab0*/  FADD.FTZ R91, R124, R81 ;  /* 0x000000517c5b7221 */ /* 0x000fe20000010000 */
[----:B------:R-:W-:Y:S01]  /*27ac0*/  ISETP.GE.U32.AND P2, PT, R199, R45, PT ;  /* 0x0000002dc700720c */ /* 0x000fe20003f46070 */
[----:B------:R-:W-:Y:S01]  /*27ad0*/  @!P0 HADD2 R128, -R46.H0_H0, -RZ.H0_H0 ;  /* 0xa00000ff2e808230 */ /* 0x000fe20000000900 */
[----:B------:R-:W-:Y:S01]  /*27ae0*/  PRMT R45, R46, 0x7632, R45 ;  /* 0x000076322e2d7816 */ /* 0x000fe2000000002d */
[----:B------:R-:W-:Y:S01]  /*27af0*/  ST.E.U16 desc[UR4][R172.64+0x72], R43 ;  /* 0x0000722bac007985 */ /* 0x000fe2000c101504 */
[----:B------:R-:W-:Y:S01]  /*27b00*/  FADD.FTZ R93, R93, R55 ;  /* 0x000000375d5d7221 */ /* 0x000fe20000010000 */
[----:B------:R-:W-:Y:S01]  /*27b10*/  SHF.R.U32.HI R55, RZ, 0x18, R54 ;  /* 0x00000018ff377819 */ /* 0x000fe20000011636 */
[----:B------:R-:W-:Y:S01]  /*27b20*/  FADD.FTZ R85, R125, R87 ;  /* 0x000000577d557221 */ /* 0x000fe20000010000 */
[----:B------:R-:W-:Y:S01]  /*27b30*/  PRMT R92, R128, 0x7610, R92 ;  /* 0x00007610805c7816 */ /* 0x000fe2000000005c */
[----:B------:R1:W-:Y:S01]  /*27b40*/  @!P0 STL.S16 [R1+0x22c], R128 ;  /* 0x00022c8001008387 */ /* 0x0003e20000100600 */
[----:B------:R-:W-:Y:S01]  /*27b50*/  PRMT R125, R46, 0x5410, R45 ;  /* 0x000054102e7d7816 */ /* 0x000fe2000000002d */
[----:B--2---:R-:W-:Y:S01]  /*27b60*/  FADD.FTZ R85, R84, R85 ;  /* 0x0000005554557221 */ /* 0x004fe20000010000 */
[----:B------:R-:W-:Y:S02]  /*27b70*/  @!P0 PRMT R46, R92, 0x5410, RZ ;  /* 0x000054105c2e8816 */ /* 0x000fe400000000ff */
[----:B------:R-:W-:Y:S01]  /*27b80*/  ISETP.GE.U32.AND P0, PT, R199, R55, PT ;  /* 0x00000037c700720c */ /* 0x000fe20003f06070 */
[----:B------:R-:W-:Y:S01]  /*27b90*/  MUFU.EX2 R92, R236 ;  /* 0x000000ec005c7308 */ /* 0x000fe20000000800 */
[----:B------:R-:W-:Y:S01]  /*27ba0*/  PRMT R55, R57, 0x7632, R55 ;  /* 0x0000763239377816 */ /* 0x000fe20000000037 */
[----:B------:R-:W-:Y:S01]  /*27bb0*/  ST.E.U16 desc[UR4][R176.64+0x6e], R46 ;  /* 0x00006e2eb0007985 */ /* 0x000fe2000c101504 */
[----:B------:R-:W-:Y:S04]  /*27bc0*/  SHF.R.U32.HI R54, RZ, 0x10, R54 ;  /* 0x00000010ff367819 */ /* 0x000fe80000011636 */
[----:B------:R-:W-:Y:S03]  /*27bd0*/  LOP3.LUT R54, R54, 0xff, RZ, 0xc0, !PT ;  /* 0x000000ff36367812 */ /* 0x000fe600078ec0ff */
[----:B-1----:R1:W2:Y:S02]  /*27be0*/  MUFU.EX2 R128, R127 ;  /* 0x0000007f00807308 */ /* 0x0022a40000000800 */
[----:B-1----:R-:W2:Y:S04]  /*27bf0*/  LDL.LU R127, [R1+0x8] ;  /* 0x00000800017f7983 */ /* 0x002ea80000300800 */
[----:B------:R1:W2:Y:S01]  /*27c00*/  LDL.S16 R129, [R1+0x26c] ;  /* 0x00026c0001817983 */ /* 0x0002a20000100600 */
[----:B----4-:R-:W-:Y:S02]  /*27c10*/  @!P6 HADD2 R131, -R45.H0_H0, -RZ.H0_H0 ;  /* 0xa00000ff2d83e230 */ /* 0x010fe40000000900 */
[----:B---3--:R-:W-:Y:S03]  /*27c20*/  @!P5 HADD2 R130, -R57.H0_H0, -RZ.H0_H0 ;  /* 0xa00000ff3982d230 */ /* 0x008fe60000000900 */
[----:B------:R-:W-:Y:S01]  /*27c30*/  PRMT R124, R131, 0x7610, R124 ;  /* 0x00007610837c7816 */ /* 0x000fe2000000007c */
[----:B------:R3:W-:Y:S01]  /*27c40*/  @!P6 STL.S16 [R1+0x1f0], R131 ;  /* 0x0001f0830100e387 */ /* 0x0007e20000100600 */
[----:B------:R-:W-:Y:S03]  /*27c50*/  PRMT R133, R130, 0x7610, R133 ;  /* 0x0000761082857816 */ /* 0x000fe60000000085 */
[----:B------:R4:W-:Y:S01]  /*27c60*/  @!P5 STL.S16 [R1+0x1ec], R130 ;  /* 0x0001ec820100d387 */ /* 0x0009e20000100600 */
[----:B------:R-:W-:Y:S02]  /*27c70*/  @!P6 PRMT R45, R124, 0x5410, RZ ;  /* 0x000054107c2de816 */ /* 0x000fe400000000ff */
[----:B------:R-:W-:Y:S01]  /*27c80*/  PRMT R124, R57, 0x5410, R55 ;  /* 0x00005410397c7816 */ /* 0x000fe20000000037 */
[----:B------:R1:W4:Y:S01]  /*27c90*/  LDL.S16 R134, [R1+0x244] ;  /* 0x0002440001867983 */ /* 0x0003220000100600 */
[----:B------:R-:W-:Y:S01]  /*27ca0*/  @!P5 PRMT R57, R133, 0x5410, RZ ;  /* 0x000054108539d816 */ /* 0x000fe200000000ff */
[----:B------:R-:W-:Y:S01]  /*27cb0*/  @!P1 HADD2 R132, -R55.H0_H0, -RZ.H0_H0 ;  /* 0xa00000ff37849230 */ /* 0x000fe20000000900 */
[C---:B------:R-:W-:Y:S01]  /*27cc0*/  ISETP.GE.U32.AND P5, PT, R199.reuse, R54, PT ;  /* 0x00000036c700720c */ /* 0x040fe20003fa6070 */
[----:B------:R-:W-:Y:S01]  /*27cd0*/  ST.E.U16 desc[UR4][R176.64+0x70], R45 ;  /* 0x0000702db0007985 */ /* 0x000fe2000c101504 */
[C---:B--2---:R-:W-:Y:S01]  /*27ce0*/  F2FP.F16.F32.PACK_AB R54, R128.reuse, R84 ;  /* 0x000000548036723e */ /* 0x044fe200000000ff */
[----:B------:R-:W-:Y:S01]  /*27cf0*/  FADD.FTZ R128, R128, R85 ;  /* 0x0000005580807221 */ /* 0x000fe20000010000 */
[C---:B------:R-:W-:Y:S01]  /*27d00*/  F2FP.F16.F32.PACK_AB R84, R92.reuse, R86 ;  /* 0x000000565c54723e */ /* 0x040fe200000000ff */
[----:B------:R-:W-:Y:S01]  /*27d10*/  FADD.FTZ R92, R92, R58 ;  /* 0x0000003a5c5c7221 */ /* 0x000fe20000010000 */
[----:B------:R-:W-:Y:S01]  /*27d20*/  LOP3.LUT R58, R82, 0xffff, RZ, 0xc0, !PT ;  /* 0x0000ffff523a7812 */ /* 0x000fe200078ec0ff */
[----:B------:R-:W-:Y:S01]  /*27d30*/  ST.E.U16 desc[UR4][R178.64+0x70], R57 ;  /* 0x00007039b2007985 */ /* 0x000fe2000c101504 */
[----:B------:R-:W-:Y:S02]  /*27d40*/  PRMT R81, R54, 0x7632, R81 ;  /* 0x0000763236517816 */ /* 0x000fe40000000051 */
[----:B------:R-:W-:Y:S02]  /*27d50*/  SHF.R.U32.HI R58, RZ, 0x8, R58 ;  /* 0x00000008ff3a7819 */ /* 0x000fe4000001163a */
[----:B------:R-:W-:Y:S02]  /*27d60*/  SHF.R.U32.HI R82, RZ, 0x10, R82 ;  /* 0x00000010ff527819 */ /* 0x000fe40000011652 */
[----:B------:R-:W-:Y:S01]  /*27d70*/  LOP3.LUT R138, R58, 0xffff, RZ, 0xc0, !PT ;  /* 0x0000ffff3a8a7812 */ /* 0x000fe200078ec0ff */
[----:B---3--:R1:W2:Y:S01]  /*27d80*/  LDL.S16 R131, [R1+0x27c] ;  /* 0x00027c0001837983 */ /* 0x0082a20000100600 */
[----:B------:R-:W-:Y:S02]  /*27d90*/  LOP3.LUT R58, R82, 0xff, RZ, 0xc0, !PT ;  /* 0x000000ff523a7812 */ /* 0x000fe400078ec0ff */
[----:B------:R-:W-:Y:S01]  /*27da0*/  PRMT R87, R132, 0x7610, R87 ;  /* 0x0000761084577816 */ /* 0x000fe20000000057 */
[----:B------:R3:W-:Y:S01]  /*27db0*/  @!P1 STL.S16 [R1+0x1e8], R132 ;  /* 0x0001e88401009387 */ /* 0x0007e20000100600 */
[----:B------:R-:W-:Y:S01]  /*27dc0*/  ISETP.GE.U32.AND P4, PT, R199, R58, PT ;  /* 0x0000003ac700720c */ /* 0x000fe20003f86070 */
[----:B----4-:R-:W4:Y:S01]  /*27dd0*/  MUFU.EX2 R130, R154 ;  /* 0x0000009a00827308 */ /* 0x010f220000000800 */
[----:B------:R-:W-:Y:S01]  /*27de0*/  @!P1 PRMT R55, R87, 0x5410, RZ ;  /* 0x0000541057379816 */ /* 0x000fe200000000ff */
[----:B------:R1:W2:Y:S01]  /*27df0*/  LDL.S16 R133, [R1+0x240] ;  /* 0x0002400001857983 */ /* 0x0002a20000100600 */
[----:B------:R-:W-:Y:S03]  /*27e00*/  ISETP.GE.U32.AND P1, PT, R199, R71, PT ;  /* 0x00000047c700720c */ /* 0x000fe60003f26070 */
[----:B------:R-:W-:Y:S01]  /*27e10*/  ST.E.U16 desc[UR4][R178.64+0x72], R55 ;  /* 0x00007237b2007985 */ /* 0x000fe2000c101504 */
[----:B----4-:R-:W-:Y:S03]  /*27e20*/  FADD.FTZ R85, R130, R91 ;  /* 0x0000005b82557221 */ /* 0x010fe60000010000 */
[----:B---3--:R-:W-:Y:S10]  /*27e30*/  MUFU.EX2 R132, R245 ;  /* 0x000000f500847308 */ /* 0x008ff40000000800 */
[----:B------:R-:W-:Y:S10]  /*27e40*/  MUFU.EX2 R245, R171 ;  /* 0x000000ab00f57308 */ /* 0x000ff40000000800 */
[----:B------:R-:W3:Y:S01]  /*27e50*/  MUFU.EX2 R127, R127 ;  /* 0x0000007f007f7308 */ /* 0x000ee20000000800 */
[----:B------:R-:W-:Y:S05]  /*27e60*/  @!P3 HADD2 R129, -R54.H0_H0, -RZ.H0_H0 ;  /* 0xa00000ff3681b230 */ /* 0x000fea0000000900 */
[----:B------:R-:W-:Y:S01]  /*27e70*/  PRMT R86, R129, 0x7610, R86 ;  /* 0x0000761081567816 */ /* 0x000fe20000000056 */
[----:B------:R4:W-:Y:S01]  /*27e80*/  @!P3 STL.S16 [R1+0x26c], R129 ;  /* 0x00026c810100b387 */ /* 0x0009e20000100600 */
[C---:B---3--:R-:W-:Y:S01]  /*27e90*/  F2FP.F16.F32.PACK_AB R83, R127.reuse, R130 ;  /* 0x000000827f53723e */ /* 0x048fe200000000ff */
[----:B------:R-:W-:Y:S01]  /*27ea0*/  FADD.FTZ R127, R127, R85 ;  /* 0x000000557f7f7221 */ /* 0x000fe20000010000 */
[----:B------:R-:W-:Y:S02]  /*27eb0*/  FADD.FTZ R85, R132, R93 ;  /* 0x0000005d84557221 */ /* 0x000fe40000010000 */
[----:B------:R-:W-:Y:S02]  /*27ec0*/  PRMT R82, R83, 0x7632, R82 ;  /* 0x0000763253527816 */ /* 0x000fe40000000052 */
[----:B----4-:R-:W-:Y:S02]  /*27ed0*/  PRMT R129, R54, 0x5410, R81 ;  /* 0x0000541036817816 */ /* 0x010fe40000000051 */
[----:B------:R-:W-:Y:S01]  /*27ee0*/  @!P3 PRMT R54, R86, 0x5410, RZ ;  /* 0x000054105636b816 */ /* 0x000fe200000000ff */
[----:B------:R-:W-:Y:S04]  /*27ef0*/  IMAD.WIDE.U32 R86, R94, -0x2daee0ad, RZ ;  /* 0xd2511f535e567825 */ /* 0x000fe800078e00ff */
[----:B------:R-:W-:Y:S01]  /*27f00*/  ST.E.U16 desc[UR4][R174.64+0x80], R54 ;  /* 0x00008036ae007985 */ /* 0x000fe2000c101504 */
[--C-:B------:R-:W-:Y:S02]  /*27f10*/  SHF.R.U32.HI R135, RZ, 0x10, R86.reuse ;  /* 0x00000010ff877819 */ /* 0x100fe40000011656 */
[----:B------:R-:W-:Y:S02]  /*27f20*/  SHF.R.U32.HI R141, RZ, 0x18, R86 ;  /* 0x00000018ff8d7819 */ /* 0x000fe40000011656 */
[----:B------:R-:W-:Y:S04]  /*27f30*/  LOP3.LUT R71, R87, R223, R90, 0x96, !PT ;  /* 0x000000df57477212 */ /* 0x000fe800078e965a */
[----:B------:R-:W-:Y:S02]  /*27f40*/  SHF.R.U32.HI R58, RZ, 0x18, R71 ;  /* 0x00000018ff3a7819 */ /* 0x000fe40000011647 */
[----:B------:R-:W-:Y:S01]  /*27f50*/  LOP3.LUT R139, R71, 0xff, RZ, 0xc0, !PT ;  /* 0x000000ff478b7812 */ /* 0x000fe200078ec0ff */
[----:B------:R-:W-:Y:S05]  /*27f60*/  @!P5 HADD2 R134, -R83.H0_H0, -RZ.H0_H0 ;  /* 0xa00000ff5386d230 */ /* 0x000fea0000000900 */
[----:B------:R-:W-:Y:S01]  /*27f70*/  PRMT R94, R134, 0x7610, R94 ;  /* 0x00007610865e7816 */ /* 0x000fe2000000005e */
[----:B--2---:R-:W-:Y:S05]  /*27f80*/  @!P2 HADD2 R131, -R81.H0_H0, -RZ.H0_H0 ;  /* 0xa00000ff5183a230 */ /* 0x004fea0000000900 */
[----:B------:R-:W-:Y:S01]  /*27f90*/  PRMT R130, R131, 0x7610, R130 ;  /* 0x0000761083827816 */ /* 0x000fe20000000082 */
[----:B------:R2:W-:Y:S01]  /*27fa0*/  @!P2 STL.S16 [R1+0x27c], R131 ;  /* 0x00027c830100a387 */ /* 0x0005e20000100600 */
[----:B------:R-:W-:Y:S02]  /*27fb0*/  @!P0 HADD2 R133, -R82.H0_H0, -RZ.H0_H0 ;  /* 0xa00000ff52858230 */ /* 0x000fe40000000900 */
[----:B------:R-:W-:Y:S01]  /*27fc0*/  @!P2 PRMT R81, R130, 0x5410, RZ ;  /* 0x000054108251a816 */ /* 0x000fe200000000ff */
[----:B------:R3:W-:Y:S01]  /*27fd0*/  @!P5 STL.S16 [R1+0x244], R134 ;  /* 0x000244860100d387 */ /* 0x0007e20000100600 */
[----:B------:R-:W-:Y:S02]  /*27fe0*/  PRMT R130, R83, 0x5410, R82 ;  /* 0x0000541053827816 */ /* 0x000fe40000000052 */
[----:B------:R-:W-:Y:S01]  /*27ff0*/  PRMT R91, R133, 0x7610, R91 ;  /* 0x00007610855b7816 */ /* 0x000fe2000000005b */
[----:B------:R4:W-:Y:S01]  /*28000*/  @!P0 STL.S16 [R1+0x240], R133 ;  /* 0x0002408501008387 */ /* 0x0009e20000100600 */
[----:B------:R-:W-:Y:S02]  /*28010*/  @!P5 PRMT R83, R94, 0x5410, RZ ;  /* 0x000054105e53d816 */ /* 0x000fe400000000ff */
[----:B------:R-:W-:Y:S01]  /*28020*/  @!P0 PRMT R82, R91, 0x5410, RZ ;  /* 0x000054105b528816 */ /* 0x000fe200000000ff */
[----:B------:R1:W4:Y:S01]  /*28030*/  LDL.S16 R149, [R1+0x2b0] ;  /* 0x0002b00001957983 */ /* 0x0003220000100600 */
[C---:B------:R-:W-:Y:S02]  /*28040*/  LOP3.LUT R91, R86.reuse, 0xff, RZ, 0xc0, !PT ;  /* 0x000000ff565b7812 */ /* 0x040fe400078ec0ff */
[----:B------:R-:W-:Y:S01]  /*28050*/  LOP3.LUT R94, R86, 0xffff, RZ, 0xc0, !PT ;  /* 0x0000ffff565e7812 */ /* 0x000fe200078ec0ff */
[----:B------:R1:W4:Y:S01]  /*28060*/  LDL.S16 R148, [R1+0x2d8] ;  /* 0x0002d80001947983 */ /* 0x0003220000100600 */
[----:B------:R-:W-:Y:S02]  /*28070*/  LOP3.LUT R86, R89, R215, R190, 0x96, !PT ;  /* 0x000000d759567212 */ /* 0x000fe400078e96be */
[C---:B------:R-:W-:Y:S01]  /*28080*/  ISETP.GE.U32.AND P0, PT, R199.reuse, R58, PT ;  /* 0x0000003ac700720c */ /* 0x040fe20003f06070 */
[----:B------:R-:W-:Y:S01]  /*28090*/  FADD.FTZ R58, R136, R92 ;  /* 0x0000005c883a7221 */ /* 0x000fe20000010000 */
[----:B------:R-:W-:Y:S01]  /*280a0*/  ISETP.GE.U32.AND P3, PT, R199, R91, PT ;  /* 0x0000005bc700720c */ /* 0x000fe20003f66070 */
[----:B------:R-:W-:Y:S01]  /*280b0*/  IMAD.WIDE.U32 R86, R86, -0x2daee0ad, RZ ;  /* 0xd2511f5356567825 */ /* 0x000fe200078e00ff */
[----:B------:R1:W4:Y:S01]  /*280c0*/  LDL.S16 R151, [R1+0x298] ;  /* 0x0002980001977983 */ /* 0x0003220000100600 */
[----:B--2---:R-:W2:Y:S03]  /*280d0*/  MUFU.EX2 R131, R249 ;  /* 0x000000f900837308 */ /* 0x004ea60000000800 */
[----:B------:R-:W-:Y:S01]  /*280e0*/  LOP3.LUT R92, R87, R216, R212, 0x96, !PT ;  /* 0x000000d8575c7212 */ /* 0x000fe200078e96d4 */
[----:B------:R1:W4:Y:S04]  /*280f0*/  LDL.S16 R147, [R1+0x2ac] ;  /* 0x0002ac0001937983 */ /* 0x0003280000100600 */
[----:B------:R-:W-:Y:S01]  /*28100*/  @P0 LOP3.LUT R200, R200, 0x20000, RZ, 0xfc, !PT ;  /* 0x00020000c8c80812 */ /* 0x000fe200078efcff */
[----:B------:R-:W4:Y:S01]  /*28110*/  LDL.LU R155, [R1+0x70] ;  /* 0x00007000019b7983 */ /* 0x000f220000300800 */
[----:B------:R-:W-:Y:S01]  /*28120*/  ISETP.GE.U32.AND P0, PT, R199, R138, PT ;  /* 0x0000008ac700720c */ /* 0x000fe20003f06070 */
[----:B---3--:R-:W3:Y:S01]  /*28130*/  MUFU.EX2 R134, R244 ;  /* 0x000000f400867308 */ /* 0x008ee20000000800 */
[----:B------:R-:W-:Y:S01]  /*28140*/  LOP3.LUT R200, R200, 0xfffbffff, RZ, 0xc0, !PT ;  /* 0xfffbffffc8c87812 */ /* 0x000fe200078ec0ff */
[----:B------:R-:W3:Y:S01]  /*28150*/  LDL.LU R154, [R1+0x6c] ;  /* 0x00006c00019a7983 */ /* 0x000ee20000300800 */
[----:B------:R-:W-:Y:S03]  /*28160*/  IMAD.WIDE.U32 R92, R92, -0x326172a9, RZ ;  /* 0xcd9e8d575c5c7825 */ /* 0x000fe600078e00ff */
[----:B------:R-:W-:Y:S01]  /*28170*/  @P3 LOP3.LUT R200, R200, 0x40000, RZ, 0xfc, !PT ;  /* 0x00040000c8c83812 */ /* 0x000fe200078efcff */
[----:B------:R-:W-:Y:S01]  /*28180*/  ST.E.U16 desc[UR4][R174.64+0x82], R81 ;  /* 0x00008251ae007985 */ /* 0x000fe2000c101504 */
[----:B--2---:R-:W-:Y:S01]  /*28190*/  F2FP.F16.F32.PACK_AB R90, R131, R132 ;  /* 0x00000084835a723e */ /* 0x004fe200000000ff */
[----:B----4-:R-:W-:Y:S01]  /*281a0*/  IMAD.WIDE.U32 R132, R88, -0x2daee0ad, RZ ;  /* 0xd2511f5358847825 */ /* 0x010fe200078e00ff */
[----:B------:R-:W-:Y:S01]  /*281b0*/  ISETP.GE.U32.AND P3, PT, R199, R140, PT ;  /* 0x0000008cc700720c */ /* 0x000fe20003f66070 */
[----:B------:R-:W-:Y:S01]  /*281c0*/  ST.E.U16 desc[UR4][R172.64+0x82], R82 ;  /* 0x00008252ac007985 */ /* 0x000fe2000c101504 */
[----:B------:R-:W-:Y:S01]  /*281d0*/  PRMT R89, R90, 0x7632, R89 ;  /* 0x000076325a597816 */ /* 0x000fe20000000059 */
[----:B------:R-:W-:Y:S01]  /*281e0*/  FADD.FTZ R131, R131, R85 ;  /* 0x0000005583837221 */ /* 0x000fe20000010000 */
[----:B------:R-:W-:Y:S01]  /*281f0*/  LOP3.LUT R85, R133, R221, R86, 0x96, !PT ;  /* 0x000000dd85557212 */ /* 0x000fe200078e9656 */
[----:B------:R-:W-:Y:S01]  /*28200*/  ST.E.U16 desc[UR4][R172.64+0x80], R83 ;  /* 0x00008053ac007985 */ /* 0x000fe2000c101504 */
[----:B------:R-:W-:Y:S01]  /*28210*/  LOP3.LUT R86, R93, R211, R182, 0x96, !PT ;  /* 0x000000d35d567212 */ /* 0x000fe200078e96b6 */
[C---:B---3--:R-:W-:Y:S01]  /*28220*/  FADD.FTZ R187, R134.reuse, R58 ;  /* 0x0000003a86bb7221 */ /* 0x048fe20000010000 */
[----:B------:R-:W-:Y:S02]  /*28230*/  F2FP.F16.F32.PACK_AB R88, R134, R136 ;  /* 0x000000888658723e */ /* 0x000fe400000000ff */
[----:B------:R-:W-:Y:S01]  /*28240*/  SHF.R.U32.HI R58, RZ, 0x10, R71 ;  /* 0x00000010ff3a7819 */ /* 0x000fe20000011647 */
[----:B------:R-:W-:Y:S01]  /*28250*/  IMAD.WIDE.U32 R86, R86, -0x2daee0ad, RZ ;  /* 0xd2511f5356567825 */ /* 0x000fe200078e00ff */
[----:B------:R-:W-:Y:S02]  /*28260*/  PRMT R134, R90, 0x5410, R89 ;  /* 0x000054105a867816 */ /* 0x000fe40000000059 */
[----:B------:R-:W-:Y:S02]  /*28270*/  LOP3.LUT R58, R58, 0xff, RZ, 0xc0, !PT ;  /* 0x000000ff3a3a7812 */ /* 0x000fe400078ec0ff */
[----:B------:R-:W-:Y:S01]  /*28280*/  LOP3.LUT R87, R87, R219, R132, 0x96, !PT ;  /* 0x000000db57577212 */ /* 0x000fe200078e9684 */
[----:B------:R-:W-:Y:S01]  /*28290*/  IMAD.WIDE.U32 R132, R85, -0x326172a9, RZ ;  /* 0xcd9e8d5755847825 */ /* 0x000fe200078e00ff */
[----:B------:R-:W-:Y:S02]  /*282a0*/  ISETP.GE.U32.AND P6, PT, R199, R58, PT ;  /* 0x0000003ac700720c */ /* 0x000fe40003fc6070 */
[----:B------:R-:W-:Y:S02]  /*282b0*/  LOP3.LUT R71, R71, 0xffff, RZ, 0xc0, !PT ;  /* 0x0000ffff47477812 */ /* 0x000fe400078ec0ff */
[----:B------:R-:W-:Y:S02]  /*282c0*/  LOP3.LUT R92, R133, R220, R92, 0x96, !PT ;  /* 0x000000dc855c7212 */ /* 0x000fe400078e965c */
[----:B------:R-:W-:Y:S03]  /*282d0*/  SHF.R.U32.HI R71, RZ, 0x8, R71 ;  /* 0x00000008ff477819 */ /* 0x000fe60000011647 */
[----:B------:R-:W-:Y:S01]  /*282e0*/  IMAD.WIDE.U32 R142, R92, -0x2daee0ad, RZ ;  /* 0xd2511f535c8e7825 */ /* 0x000fe200078e00ff */
[C---:B------:R-:W-:Y:S02]  /*282f0*/  PRMT R92, R84.reuse, 0x7632, R92 ;  /* 0x00007632545c7816 */ /* 0x040fe4000000005c */
[----:B------:R-:W-:Y:S02]  /*28300*/  LOP3.LUT R71, R71, 0xffff, RZ, 0xc0, !PT ;  /* 0x0000ffff47477812 */ /* 0x000fe400078ec0ff */
[----:B------:R-:W-:Y:S01]  /*28310*/  LOP3.LUT R136, R143, R217, R86, 0x96, !PT ;  /* 0x000000d98f887212 */ /* 0x000fe200078e9656 */
[----:B------:R-:W-:Y:S01]  /*28320*/  IMAD.WIDE.U32 R86, R87, -0x326172a9, RZ ;  /* 0xcd9e8d5757567825 */ /* 0x000fe200078e00ff */
[----:B------:R-:W-:Y:S03]  /*28330*/  PRMT R133, R84, 0x5410, R92 ;  /* 0x0000541054857816 */ /* 0x000fe6000000005c */
[----:B------:R-:W-:Y:S01]  /*28340*/  IMAD.WIDE.U32 R136, R136, -0x326172a9, RZ ;  /* 0xcd9e8d5788887825 */ /* 0x000fe200078e00ff */
[----:B------:R-:W-:Y:S02]  /*28350*/  LOP3.LUT R91, R87, R218, R132, 0x96, !PT ;  /* 0x000000da575b7212 */ /* 0x000fe400078e9684 */
[----:B------:R-:W-:Y:S02]  /*28360*/  PRMT R87, R88, 0x7632, R87 ;  /* 0x0000763258577816 */ /* 0x000fe40000000057 */
[----:B------:R-:W-:Y:S04]  /*28370*/  LOP3.LUT R58, R137, R222, R86, 0x96, !PT ;  /* 0x000000de893a7212 */ /* 0x000fe800078e9656 */
[----:B------:R-:W-:Y:S02]  /*28380*/  LOP3.LUT R85, R58, 0xff, RZ, 0xc0, !PT ;  /* 0x000000ff3a557812 */ /* 0x000fe400078ec0ff */
[--C-:B------:R-:W-:Y:S02]  /*28390*/  SHF.R.U32.HI R70, RZ, 0x10, R58.reuse ;  /* 0x00000010ff467819 */ /* 0x100fe4000001163a */
[C---:B------:R-:W-:Y:S02]  /*283a0*/  ISETP.GE.U32.AND P2, PT, R199.reuse, R85, PT ;  /* 0x00000055c700720c */ /* 0x040fe40003f46070 */
[----:B------:R-:W-:Y:S04]  /*283b0*/  LOP3.LUT R70, R70, 0xff, RZ, 0xc0, !PT ;  /* 0x000000ff46467812 */ /* 0x000fe800078ec0ff */
[----:B------:R-:W-:Y:S07]  /*283c0*/  ISETP.GE.U32.AND P5, PT, R199, R70, PT ;  /* 0x00000046c700720c */ /* 0x000fee0003fa6070 */
[----:B------:R-:W-:Y:S05]  /*283d0*/  @!P2 HADD2 R149, -R90.H0_H0, -RZ.H0_H0 ;  /* 0xa00000ff5a95a230 */ /* 0x000fea0000000900 */
[----:B------:R-:W-:Y:S01]  /*283e0*/  PRMT R85, R149, 0x7610, R85 ;  /* 0x0000761095557816 */ /* 0x000fe20000000055 */
[----:B------:R2:W-:Y:S03]  /*283f0*/  @!P2 STL.S16 [R1+0x2b0], R149 ;  /* 0x0002b0950100a387 */ /* 0x0005e60000100600 */
[----:B------:R-:W-:Y:S02]  /*28400*/  @!P2 PRMT R90, R85, 0x5410, RZ ;  /* 0x00005410555aa816 */ /* 0x000fe400000000ff */
[----:B------:R-:W-:Y:S01]  /*28410*/  LOP3.LUT R85, R58, 0xffff, RZ, 0xc0, !PT ;  /* 0x0000ffff3a557812 */ /* 0x000fe200078ec0ff */
[----:B------:R-:W-:Y:S01]  /*28420*/  @!P5 HADD2 R151, -R84.H0_H0, -RZ.H0_H0 ;  /* 0xa00000ff5497d230 */ /* 0x000fe20000000900 */
[----:B------:R-:W-:Y:S01]  /*28430*/  SHF.R.U32.HI R58, RZ, 0x18, R58 ;  /* 0x00000018ff3a7819 */ /* 0x000fe2000001163a */
[----:B------:R-:W-:Y:S01]  /*28440*/  ST.E.U16 desc[UR4][R176.64+0x7e], R90 ;  /* 0x00007e5ab0007985 */ /* 0x000fe2000c101504 */
[----:B------:R-:W-:Y:S04]  /*28450*/  SHF.R.U32.HI R85, RZ, 0x8, R85 ;  /* 0x00000008ff557819 */ /* 0x000fe80000011655 */
[----:B------:R-:W-:Y:S04]  /*28460*/  LOP3.LUT R85, R85, 0xffff, RZ, 0xc0, !PT ;  /* 0x0000ffff55557812 */ /* 0x000fe800078ec0ff */
[----:B------:R-:W-:Y:S02]  /*28470*/  ISETP.GE.U32.AND P2, PT, R199, R85, PT ;  /* 0x00000055c700720c */ /* 0x000fe40003f46070 */
[----:B------:R-:W-:Y:S04]  /*28480*/  PRMT R85, R151, 0x7610, R85 ;  /* 0x0000761097557816 */ /* 0x000fe80000000055 */
[----:B------:R-:W-:Y:S02]  /*28490*/  @!P5 PRMT R84, R85, 0x5410, RZ ;  /* 0x000054105554d816 */ /* 0x000fe400000000ff */
[----:B------:R-:W3:Y:S05]  /*284a0*/  MUFU.EX2 R85, R155 ;  /* 0x0000009b00557308 */ /* 0x000eea0000000800 */
[----:B------:R-:W-:Y:S05]  /*284b0*/  @!P2 HADD2 R148, -R89.H0_H0, -RZ.H0_H0 ;  /* 0xa00000ff5994a230 */ /* 0x000fea0000000900 */
[----:B------:R-:W-:Y:S01]  /*284c0*/  PRMT R86, R148, 0x7610, R86 ;  /* 0x0000761094567816 */ /* 0x000fe20000000056 */
[----:B------:R4:W-:Y:S03]  /*284d0*/  @!P2 STL.S16 [R1+0x2d8], R148 ;  /* 0x0002d8940100a387 */ /* 0x0009e60000100600 */
[----:B------:R-:W-:Y:S01]  /*284e0*/  @!P2 PRMT R89, R86, 0x5410, RZ ;  /* 0x000054105659a816 */ /* 0x000fe200000000ff */
[----:B--2---:R1:W2:Y:S01]  /*284f0*/  LDL.S16 R149, [R1+0x294] ;  /* 0x0002940001957983 */ /* 0x0042a20000100600 */
[----:B------:R-:W-:Y:S01]  /*28500*/  ISETP.GE.U32.AND P2, PT, R199, R58, PT ;  /* 0x0000003ac700720c */ /* 0x000fe20003f46070 */
[----:B------:R-:W3:Y:S02]  /*28510*/  MUFU.EX2 R86, R154 ;  /* 0x0000009a00567308 */ /* 0x000ee40000000800 */
[----:B------:R-:W-:Y:S04]  /*28520*/  ST.E.U16 desc[UR4][R176.64+0x80], R89 ;  /* 0x00008059b0007985 */ /* 0x000fe8000c101504 */
[----:B------:R-:W-:Y:S06]  /*28530*/  ST.E.U16 desc[UR4][R178.64+0x80], R84 ;  /* 0x00008054b2007985 */ /* 0x000fec000c101504 */
[----:B------:R-:W-:Y:S05]  /*28540*/  @!P2 HADD2 R147, -R92.H0_H0, -RZ.H0_H0 ;  /* 0xa00000ff5c93a230 */ /* 0x000fea0000000900 */
[----:B------:R-:W-:Y:S01]  /*28550*/  PRMT R70, R147, 0x7610, R70 ;  /* 0x0000761093467816 */ /* 0x000fe20000000046 */
[----:B----4-:R1:W4:Y:S03]  /*28560*/  LDL.S16 R148, [R1+0x290] ;  /* 0x0002900001947983 */ /* 0x0103260000100600 */
[----:B------:R-:W-:Y:S01]  /*28570*/  @!P2 PRMT R92, R70, 0x5410, RZ ;  /* 0x00005410465ca816 */ /* 0x000fe200000000ff */
[----:B---3--:R-:W-:Y:S01]  /*28580*/  FADD.FTZ R70, R85, R128 ;  /* 0x0000008055467221 */ /* 0x008fe20000010000 */
[C---:B------:R-:W-:Y:S01]  /*28590*/  F2FP.F16.F32.PACK_AB R85, R86.reuse, R85 ;  /* 0x000000555655723e */ /* 0x040fe200000000ff */
[----:B------:R-:W3:Y:S02]  /*285a0*/  LDL.LU R153, [R1+0x68] ;  /* 0x0000680001997983 */ /* 0x000ee40000300800 */
[----:B------:R-:W-:Y:S01]  /*285b0*/  FADD.FTZ R167, R86, R70 ;  /* 0x0000004656a77221 */ /* 0x000fe20000010000 */
[C---:B------:R-:W-:Y:S01]  /*285c0*/  PRMT R77, R85.reuse, 0x7632, R77 ;  /* 0x00007632554d7816 */ /* 0x040fe2000000004d */
[----:B------:R-:W3:Y:S03]  /*285d0*/  LDL.LU R150, [R1+0x3c] ;  /* 0x00003c0001967983 */ /* 0x000ee60000300800 */
[----:B------:R-:W-:Y:S01]  /*285e0*/  PRMT R128, R85, 0x5410, R77 ;  /* 0x0000541055807816 */ /* 0x000fe2000000004d */
[----:B------:R-:W-:Y:S04]  /*285f0*/  @!P5 STL.S16 [R1+0x298], R151 ;  /* 0x000298970100d387 */ /* 0x000fe80000100600 */
[----:B------:R1:W-:Y:S04]  /*28600*/  @!P2 STL.S16 [R1+0x2ac], R147 ;  /* 0x0002ac930100a387 */ /* 0x0003e80000100600 */
[----:B------:R2:W3:Y:S04]  /*28610*/  LDL.S16 R76, [R1+0x264] ;  /* 0x00026400014c7983 */ /* 0x0004e80000100600 */
[----:B------:R-:W-:Y:S04]  /*28620*/  ST.E.U16 desc[UR4][R178.64+0x82], R92 ;  /* 0x0000825cb2007985 */ /* 0x000fe8000c101504 */
[----:B-1----:R1:W3:Y:S04]  /*28630*/  LDL.S16 R147, [R1+0x268] ;  /* 0x0002680001937983 */ /* 0x0022e80000100600 */
[----:B------:R-:W3:Y:S04]  /*28640*/  LDL.LU R152, [R1+0xc] ;  /* 0x00000c0001987983 */ /* 0x000ee80000300800 */
[----:B------:R-:W3:Y:S04]  /*28650*/  LDL.LU R151, [R1] ;  /* 0x0000000001977983 */ /* 0x000ee80000300800 */
[----:B------:R-:W3:Y:S04]  /*28660*/  LDL.LU R155, [R1+0x80] ;  /* 0x00008000019b7983 */ /* 0x000ee80000300800 */
[----:B------:R-:W3:Y:S01]  /*28670*/  LDL.LU R154, [R1+0x7c] ;  /* 0x00007c00019a7983 */ /* 0x000ee20000300800 */
[----:B--2---:R-:W-:Y:S05]  /*28680*/  @!P3 HADD2 R149, -R85.H0_H0, -RZ.H0_H0 ;  /* 0xa00000ff5595b230 */ /* 0x004fea0000000900 */
[----:B------:R-:W-:Y:S01]  /*28690*/  PRMT R140, R149, 0x7610, R140 ;  /* 0x00007610958c7816 */ /* 0x000fe2000000008c */
[----:B------:R2:W-:Y:S03]  /*286a0*/  @!P3 STL.S16 [R1+0x294], R149 ;  /* 0x000294950100b387 */ /* 0x0005e60000100600 */
[----:B------:R-:W-:Y:S05]  /*286b0*/  @!P3 PRMT R85, R140, 0x5410, RZ ;  /* 0x000054108c55b816 */ /* 0x000fea00000000ff */
[----:B------:R-:W-:Y:S01]  /*286c0*/  ST.E.U16 desc[UR4][R174.64+0x90], R85 ;  /* 0x00009055ae007985 */ /* 0x000fe2000c101504 */
[----:B----4-:R-:W-:Y:S05]  /*286d0*/  @!P0 HADD2 R148, -R77.H0_H0, -RZ.H0_H0 ;  /* 0xa00000ff4d948230 */ /* 0x010fea0000000900 */
[----:B------:R-:W-:Y:S01]  /*286e0*/  PRMT R58, R148, 0x7610, R58 ;  /* 0x00007610943a7816 */ /* 0x000fe2000000003a */
[----:B------:R4:W-:Y:S01]  /*286f0*/  @!P0 STL.S16 [R1+0x290], R148 ;  /* 0x0002909401008387 */ /* 0x0009e20000100600 */
[----:B---3--:R-:W3:Y:S02]  /*28700*/  MUFU.EX2 R79, R153 ;  /* 0x00000099004f7308 */ /* 0x008ee40000000800 */
[----:B------:R-:W-:Y:S01]  /*28710*/  @!P0 PRMT R77, R58, 0x5410, RZ ;  /* 0x000054103a4d8816 */ /* 0x000fe200000000ff */
[----:B--2---:R1:W2:Y:S01]  /*28720*/  LDL.S16 R149, [R1+0x1e0] ;  /* 0x0001e00001957983 */ /* 0x0042a20000100600 */
[----:B------:R-:W-:Y:S02]  /*28730*/  SHF.R.U32.HI R58, RZ, 0x8, R94 ;  /* 0x00000008ff3a7819 */ /* 0x000fe4000001165e */
[C---:B------:R-:W-:Y:S01]  /*28740*/  ISETP.GE.U32.AND P0, PT, R199.reuse, R139, PT ;  /* 0x0000008bc700720c */ /* 0x040fe20003f06070 */
[----:B------:R-:W-:Y:S01]  /*28750*/  ST.E.U16 desc[UR4][R174.64+0x92], R77 ;  /* 0x0000924dae007985 */ /* 0x000fe2000c101504 */
[----:B------:R-:W-:Y:S02]  /*28760*/  LOP3.LUT R58, R58, 0xffff, RZ, 0xc0, !PT ;  /* 0x0000ffff3a3a7812 */ /* 0x000fe400078ec0ff */
[----:B------:R-:W4:Y:S02]  /*28770*/  MUFU.EX2 R165, R150 ;  /* 0x0000009600a57308 */ /* 0x000f240000000800 */
[----:B------:R-:W-:Y:S02]  /*28780*/  ISETP.GE.U32.AND P5, PT, R199, R58, PT ;  /* 0x0000003ac700720c */ /* 0x000fe40003fa6070 */
[----:B------:R-:W-:Y:S01]  /*28790*/  LOP3.LUT R58, R135, 0xff, RZ, 0xc0, !PT ;  /* 0x000000ff873a7812 */ /* 0x000fe200078ec0ff */
[----:B---3--:R-:W-:Y:S03]  /*287a0*/  FADD.FTZ R184, R79, R127 ;  /* 0x0000007f4fb87221 */ /* 0x008fe60000010000 */
[----:B------:R-:W-:Y:S02]  /*287b0*/  ISETP.GE.U32.AND P2, PT, R199, R58, PT ;  /* 0x0000003ac700720c */ /* 0x000fe40003f46070 */
[----:B----4-:R-:W-:Y:S01]  /*287c0*/  F2FP.F16.F32.PACK_AB R79, R165, R79 ;  /* 0x0000004fa54f723e */ /* 0x010fe200000000ff */
[----:B------:R1:W3:Y:S03]  /*287d0*/  LDL.S16 R150, [R1+0x1dc] ;  /* 0x0001dc0001967983 */ /* 0x0002e60000100600 */
[C---:B------:R-:W-:Y:S04]  /*287e0*/  PRMT R78, R79.reuse, 0x7632, R78 ;  /* 0x000076324f4e7816 */ /* 0x040fe8000000004e */
[----:B------:R-:W-:Y:S01]  /*287f0*/  PRMT R127, R79, 0x5410, R78 ;  /* 0x000054104f7f7816 */ /* 0x000fe2000000004e */
[----:B------:R-:W-:Y:S02]  /*28800*/  @!P4 HADD2 R147, -R79.H0_H0, -RZ.H0_H0 ;  /* 0xa00000ff4f93c230 */ /* 0x000fe40000000900 */
[----:B------:R-:W-:Y:S03]  /*28810*/  @!P1 HADD2 R76, -R78.H0_H0, -RZ.H0_H0 ;  /* 0xa00000ff4e4c9230 */ /* 0x000fe60000000900 */
[----:B------:R-:W-:Y:S01]  /*28820*/  PRMT R132, R147, 0x7610, R132 ;  /* 0x0000761093847816 */ /* 0x000fe20000000084 */
[----:B------:R4:W-:Y:S01]  /*28830*/  @!P4 STL.S16 [R1+0x268], R147 ;  /* 0x000268930100c387 */ /* 0x0009e20000100600 */
[----:B------:R-:W-:Y:S01]  /*28840*/  PRMT R58, R76, 0x7610, R58 ;  /* 0x000076104c3a7816 */ /* 0x000fe2000000003a */
[----:B------:R-:W-:Y:S01]  /*28850*/  MUFU.EX2 R243, R151 ;  /* 0x0000009700f37308 */ /* 0x000fe20000000800 */
[----:B------:R-:W-:Y:S01]  /*28860*/  @!P4 PRMT R79, R132, 0x5410, RZ ;  /* 0x00005410844fc816 */ /* 0x000fe200000000ff */
[----:B------:R1:W-:Y:S01]  /*28870*/  @!P1 STL.S16 [R1+0x264], R76 ;  /* 0x0002644c01009387 */ /* 0x0003e20000100600 */
[----:B------:R-:W-:Y:S02]  /*28880*/  @!P1 PRMT R78, R58, 0x5410, RZ ;  /* 0x000054103a4e9816 */ /* 0x000fe400000000ff */
[----:B------:R-:W-:Y:S01]  /*28890*/  LOP3.LUT R58, R136, 0xff, RZ, 0xc0, !PT ;  /* 0x000000ff883a7812 */ /* 0x000fe200078ec0ff */
[----:B------:R1:W3:Y:S01]  /*288a0*/  LDL.S16 R132, [R1+0x1d0] ;  /* 0x0001d00001847983 */ /* 0x0002e20000100600 */
[C---:B------:R-:W-:Y:S03]  /*288b0*/  ISETP.GE.U32.AND P4, PT, R199.reuse, R71, PT ;  /* 0x00000047c700720c */ /* 0x040fe60003f86070 */
[----:B------:R-:W-:Y:S01]  /*288c0*/  MUFU.EX2 R148, R155 ;  /* 0x0000009b00947308 */ /* 0x000fe20000000800 */
[----:B------:R-:W-:Y:S01]  /*288d0*/  ISETP.GE.U32.AND P1, PT, R199, R58, PT ;  /* 0x0000003ac700720c */ /* 0x000fe20003f26070 */
[----:B------:R2:W3:Y:S01]  /*288e0*/  LDL.S16 R140, [R1+0x1d8] ;  /* 0x0001d800018c7983 */ /* 0x0004e20000100600 */
[----:B------:R-:W-:Y:S03]  /*288f0*/  F2FP.F16.F32.PACK_AB R71, R227, R163 ;  /* 0x000000a3e347723e */ /* 0x000fe600000000ff */
[----:B------:R-:W-:Y:S01]  /*28900*/  ST.E.U16 desc[UR4][R172.64+0x90], R79 ;  /* 0x0000904fac007985 */ /* 0x000fe2000c101504 */
[----:B------:R-:W-:Y:S03]  /*28910*/  PRMT R74, R71, 0x7632, R74 ;  /* 0x00007632474a7816 */ /* 0x000fe6000000004a */
[----:B------:R-:W1:Y:S01]  /*28920*/  MUFU.EX2 R236, R154 ;  /* 0x0000009a00ec7308 */ /* 0x000e620000000800 */
[----:B------:R-:W-:Y:S04]  /*28930*/  ST.E.U16 desc[UR4][R172.64+0x92], R78 ;  /* 0x0000924eac007985 */ /* 0x000fe8000c101504 */
[----:B----4-:R4:W4:Y:S05]  /*28940*/  LDL.S16 R147, [R1+0x1e4] ;  /* 0x0001e40001937983 */ /* 0x01092a0000100600 */
[----:B-1----:R-:W1:Y:S01]  /*28950*/  MUFU.EX2 R76, R152 ;  /* 0x00000098004c7308 */ /* 0x002e620000000800 */
[----:B------:R-:W-:Y:S01]  /*28960*/  F2FP.F16.F32.PACK_AB R94, R236, R148 ;  /* 0x00000094ec5e723e */ /* 0x000fe200000000ff */
[----:B------:R-:W-:Y:S03]  /*28970*/  IMAD.MOV.U32 R90, RZ, RZ, R236 ;  /* 0x000000ffff5a7224 */ /* 0x000fe600078e00ec */
[----:B------:R-:W-:Y:S01]  /*28980*/  PRMT R93, R94, 0x7632, R93 ;  /* 0x000076325e5d7816 */ /* 0x000fe2000000005d */
[----:B-1----:R-:W-:Y:S01]  /*28990*/  FADD.FTZ R166, R76, R131 ;  /* 0x000000834ca67221 */ /* 0x002fe20000010000 */
[----:B------:R-:W-:Y:S04]  /*289a0*/  F2FP.F16.F32.PACK_AB R76, R243, R76 ;  /* 0x0000004cf34c723e */ /* 0x000fe800000000ff */
[C---:B------:R-:W-:Y:S04]  /*289b0*/  PRMT R86, R76.reuse, 0x7632, R86 ;  /* 0x000076324c567816 */ /* 0x040fe80000000056 */
[----:B------:R-:W-:Y:S01]  /*289c0*/  PRMT R131, R76, 0x5410, R86 ;  /* 0x000054104c837816 */ /* 0x000fe20000000056 */
[----:B--2---:R-:W-:Y:S05]  /*289d0*/  @!P0 HADD2 R149, -R94.H0_H0, -RZ.H0_H0 ;  /* 0xa00000ff5e958230 */ /* 0x004fea0000000900 */
[----:B------:R-:W-:Y:S01]  /*289e0*/  PRMT R135, R149, 0x7610, R135 ;  /* 0x0000761095877816 */ /* 0x000fe20000000087 */
[----:B---3--:R-:W-:Y:S05]  /*289f0*/  @!P1 HADD2 R150, -R76.H0_H0, -RZ.H0_H0 ;  /* 0xa00000ff4c969230 */ /* 0x008fea0000000900 */
[----:B------:R-:W-:Y:S01]  /*28a00*/  PRMT R58, R150, 0x7610, R58 ;  /* 0x00007610963a7816 */ /* 0x000fe2000000003a */
[----:B------:R-:W-:Y:S03]  /*28a10*/  @!P1 STL.S16 [R1+0x1dc], R150 ;  /* 0x0001dc9601009387 */ /* 0x000fe60000100600 */
[----:B------:R-:W-:Y:S01]  /*28a20*/  @!P1 PRMT R76, R58, 0x5410, RZ ;  /* 0x000054103a4c9816 */ /* 0x000fe200000000ff */
[----:B------:R-:W-:Y:S01]  /*28a30*/  @!P0 STL.S16 [R1+0x1e0], R149 ;  /* 0x0001e09501008387 */ /* 0x000fe20000100600 */
[----:B------:R-:W-:Y:S03]  /*28a40*/  LOP3.LUT R58, R136, 0xffff, RZ, 0xc0, !PT ;  /* 0x0000ffff883a7812 */ /* 0x000fe600078ec0ff */
[----:B------:R1:W2:Y:S01]  /*28a50*/  LDL.S16 R67, [R1+0x1d4] ;  /* 0x0001d40001437983 */ /* 0x0002a20000100600 */
[----:B------:R-:W-:Y:S03]  /*28a60*/  SHF.R.U32.HI R58, RZ, 0x8, R58 ;  /* 0x00000008ff3a7819 */ /* 0x000fe6000001163a */
[----:B------:R-:W3:Y:S01]  /*28a70*/  LDL.LU R155, [R1+0x78] ;  /* 0x00007800019b7983 */ /* 0x000ee20000300800 */
[----:B------:R-:W-:Y:S03]  /*28a80*/  LOP3.LUT R58, R58, 0xffff, RZ, 0xc0, !PT ;  /* 0x0000ffff3a3a7812 */ /* 0x000fe600078ec0ff */
[----:B------:R-:W3:Y:S01]  /*28a90*/  LDL.LU R154, [R1+0x74] ;  /* 0x00007400019a7983 */ /* 0x000ee20000300800 */
[----:B------:R-:W-:Y:S03]  /*28aa0*/  ISETP.GE.U32.AND P1, PT, R199, R58, PT ;  /* 0x0000003ac700720c */ /* 0x000fe60003f26070 */
[----:B------:R-:W-:Y:S10]  /*28ab0*/  ST.E.U16 desc[UR4][R176.64+0x8e], R76 ;  /* 0x00008e4cb0007985 */ /* 0x000ff4000c101504 */
[----:B----4-:R-:W-:Y:S05]  /*28ac0*/  @!P1 HADD2 R147, -R86.H0_H0, -RZ.H0_H0 ;  /* 0xa00000ff56939230 */ /* 0x010fea0000000900 */
[----:B------:R-:W-:Y:S01]  /*28ad0*/  PRMT R58, R147, 0x7610, R58 ;  /* 0x00007610933a7816 */ /* 0x000fe2000000003a */
[----:B------:R-:W-:Y:S03]  /*28ae0*/  @!P1 STL.S16 [R1+0x1e4], R147 ;  /* 0x0001e49301009387 */ /* 0x000fe60000100600 */
[----:B------:R-:W-:Y:S02]  /*28af0*/  @!P1 PRMT R86, R58, 0x5410, RZ ;  /* 0x000054103a569816 */ /* 0x000fe400000000ff */
[--C-:B------:R-:W-:Y:S02]  /*28b00*/  SHF.R.U32.HI R58, RZ, 0x10, R136.reuse ;  /* 0x00000010ff3a7819 */ /* 0x100fe40000011688 */
[----:B------:R-:W-:Y:S01]  /*28b10*/  SHF.R.U32.HI R136, RZ, 0x18, R136 ;  /* 0x00000018ff887819 */ /* 0x000fe20000011688 */
[----:B------:R-:W-:Y:S01]  /*28b20*/  ST.E.U16 desc[UR4][R176.64+0x90], R86 ;  /* 0x00009056b0007985 */ /* 0x000fe2000c101504 */
[----:B------:R-:W-:Y:S02]  /*28b30*/  LOP3.LUT R58, R58, 0xff, RZ, 0xc0, !PT ;  /* 0x000000ff3a3a7812 */ /* 0x000fe400078ec0ff */
[C---:B------:R-:W-:Y:S02]  /*28b40*/  ISETP.GE.U32.AND P1, PT, R199.reuse, R136, PT ;  /* 0x00000088c700720c */ /* 0x040fe40003f26070 */
[----:B------:R-:W-:Y:S11]  /*28b50*/  ISETP.GE.U32.AND P3, PT, R199, R58, PT ;  /* 0x0000003ac700720c */ /* 0x000ff60003f66070 */
[----:B------:R-:W-:Y:S02]  /*28b60*/  @!P1 HADD2 R140, -R87.H0_H0, -RZ.H0_H0 ;  /* 0xa00000ff578c9230 */ /* 0x000fe40000000900 */
[----:B------:R-:W-:Y:S03]  /*28b70*/  @!P3 HADD2 R132, -R88.H0_H0, -RZ.H0_H0 ;  /* 0xa00000ff5884b230 */ /* 0x000fe60000000900 */
[----:B------:R-:W-:Y:S02]  /*28b80*/  PRMT R139, R140, 0x7610, R139 ;  /* 0x000076108c8b7816 */ /* 0x000fe4000000008b */
[----:B------:R-:W-:Y:S01]  /*28b90*/  PRMT R138, R132, 0x7610, R138 ;  /* 0x00007610848a7816 */ /* 0x000fe2000000008a */
[----:B------:R4:W-:Y:S02]  /*28ba0*/  @!P3 STL.S16 [R1+0x1d0], R132 ;  /* 0x0001d0840100b387 */ /* 0x0009e40000100600 */
[----:B----4-:R-:W-:Y:S02]  /*28bb0*/  PRMT R132, R88, 0x5410, R87 ;  /* 0x0000541058847816 */ /* 0x010fe40000000057 */
[----:B------:R-:W-:Y:S02]  /*28bc0*/  @!P3 PRMT R88, R138, 0x5410, RZ ;  /* 0x000054108a58b816 */ /* 0x000fe400000000ff */
[----:B------:R-:W-:Y:S01]  /*28bd0*/  @!P1 PRMT R87, R139, 0x5410, RZ ;  /* 0x000054108b579816 */ /* 0x000fe200000000ff */
[----:B------:R1:W4:Y:S01]  /*28be0*/  LDL.S16 R138, [R1+0x1c0] ;  /* 0x0001c000018a7983 */ /* 0x0003220000100600 */
[----:B------:R-:W-:Y:S02]  /*28bf0*/  PRMT R139, R94, 0x5410, R93 ;  /* 0x000054105e8b7816 */ /* 0x000fe4000000005d */
[----:B------:R-:W-:Y:S01]  /*28c00*/  @!P0 PRMT R94, R135, 0x5410, RZ ;  /* 0x00005410875e8816 */ /* 0x000fe200000000ff */
[----:B------:R-:W-:Y:S01]  /*28c10*/  @!P1 STL.S16 [R1+0x1d8], R140 ;  /* 0x0001d88c01009387 */ /* 0x000fe20000100600 */
[----:B------:R-:W-:Y:S02]  /*28c20*/  ISETP.GE.U32.AND P1, PT, R199, R141, PT ;  /* 0x0000008dc700720c */ /* 0x000fe40003f26070 */
[C---:B------:R-:W-:Y:S01]  /*28c30*/  LOP3.LUT P0, RZ, R200.reuse, 0x20000, RZ, 0xc0, !PT ;  /* 0x00020000c8ff7812 */ /* 0x040fe2000780c0ff */
[----:B------:R1:W4:Y:S01]  /*28c40*/  LDL.S16 R147, [R1+0x1cc] ;  /* 0x0001cc0001937983 */ /* 0x0003220000100600 */
[----:B------:R-:W-:Y:S03]  /*28c50*/  LOP3.LUT P3, RZ, R200, 0x40000, RZ, 0xc0, !PT ;  /* 0x00040000c8ff7812 */ /* 0x000fe6000786c0ff */
[----:B------:R-:W-:Y:S04]  /*28c60*/  ST.E.U16 desc[UR4][R178.64+0x90], R88 ;  /* 0x00009058b2007985 */ /* 0x000fe8000c101504 */
[----:B------:R-:W-:Y:S04]  /*28c70*/  ST.E.U16 desc[UR4][R178.64+0x92], R87 ;  /* 0x00009257b2007985 */ /* 0x000fe8000c101504 */
[----:B------:R-:W-:Y:S01]  /*28c80*/  ST.E.U16 desc[UR4][R174.64+0xa0], R94 ;  /* 0x0000a05eae007985 */ /* 0x000fe2000c101504 */
[----:B--2---:R-:W-:Y:S01]  /*28c90*/  @!P4 HADD2 R67, -R93.H0_H0, -RZ.H0_H0 ;  /* 0xa00000ff5d43c230 */ /* 0x004fe20000000900 */
[----:B---3--:R2:W-:Y:S04]  /*28ca0*/  MUFU.EX2 R224, R155 ;  /* 0x0000009b00e07308 */ /* 0x0085e80000000800 */
[----:B------:R-:W-:Y:S01]  /*28cb0*/  PRMT R58, R67, 0x7610, R58 ;  /* 0x00007610433a7816 */ /* 0x000fe2000000003a */
[----:B------:R3:W-:Y:S03]  /*28cc0*/  @!P4 STL.S16 [R1+0x1d4], R67 ;  /* 0x0001d4430100c387 */ /* 0x0007e60000100600 */
[----:B------:R-:W-:Y:S01]  /*28cd0*/  @!P4 PRMT R93, R58, 0x5410, RZ ;  /* 0x000054103a5dc816 */ /* 0x000fe200000000ff */
[----:B------:R-:W4:Y:S01]  /*28ce0*/  LDL.LU R196, [R1+0x460] ;  /* 0x0004600001c47983 */ /* 0x000f220000300800 */
[----:B------:R-:W-:Y:S01]  /*28cf0*/  LOP3.LUT P4, RZ, R200, 0x10000, RZ, 0xc0, !PT ;  /* 0x00010000c8ff7812 */ /* 0x000fe2000788c0ff */
[----:B------:R-:W1:Y:S02]  /*28d00*/  MUFU.EX2 R231, R154 ;  /* 0x0000009a00e77308 */ /* 0x000e640000000800 */
[----:B------:R4:W4:Y:S04]  /*28d10*/  LDL.S16 R141, [R1+0x1ac] ;  /* 0x0001ac00018d7983 */ /* 0x0009280000100600 */
[----:B------:R-:W4:Y:S04]  /*28d20*/  LDL.LU R197, [R1+0x45c] ;  /* 0x00045c0001c57983 */ /* 0x000f280000300800 */
[----:B------:R4:W4:Y:S04]  /*28d30*/  LDL.S16 R135, [R1+0x1a8] ;  /* 0x0001a80001877983 */ /* 0x0009280000100600 */
[----:B--2---:R-:W2:Y:S01]  /*28d40*/  LDL.LU R155, [R1+0x84] ;  /* 0x00008400019b7983 */ /* 0x004ea20000300800 */
[----:B-1----:R-:W-:Y:S03]  /*28d50*/  F2FP.F16.F32.PACK_AB R68, R231, R224 ;  /* 0x000000e0e744723e */ /* 0x002fe600000000ff */
[----:B------:R-:W-:Y:S01]  /*28d60*/  ST.E.U16 desc[UR4][R174.64+0xa2], R93 ;  /* 0x0000a25dae007985 */ /* 0x000fe2000c101504 */
[----:B---3--:R-:W-:Y:S01]  /*28d70*/  IMAD.WIDE.U32 R66, R91, -0x2daee0ad, RZ ;  /* 0xd2511f535b427825 */ /* 0x008fe200078e00ff */
[C---:B------:R-:W-:Y:S02]  /*28d80*/  PRMT R73, R68.reuse, 0x7610, R73 ;  /* 0x0000761044497816 */ /* 0x040fe40000000049 */
[----:B------:R-:W-:Y:S02]  /*28d90*/  PRMT R91, R68, 0x7632, R91 ;  /* 0x00007632445b7816 */ /* 0x000fe4000000005b */
[----:B------:R-:W-:Y:S04]  /*28da0*/  LOP3.LUT R58, R67, R223, R142, 0x96, !PT ;  /* 0x000000df433a7212 */ /* 0x000fe800078e968e */
[----:B------:R-:W-:Y:S01]  /*28db0*/  LOP3.LUT R69, R58, 0xff, RZ, 0xc0, !PT ;  /* 0x000000ff3a457812 */ /* 0x000fe200078ec0ff */
[----:B----4-:R-:W-:Y:S05]  /*28dc0*/  @!P6 HADD2 R138, -R73.H0_H0, -RZ.H0_H0 ;  /* 0xa00000ff498ae230 */ /* 0x010fea0000000900 */
[----:B------:R-:W-:Y:S01]  /*28dd0*/  PRMT R68, R138, 0x7610, R68 ;  /* 0x000076108a447816 */ /* 0x000fe20000000044 */
[----:B------:R1:W-:Y:S01]  /*28de0*/  @!P6 STL.S16 [R1+0x1c0], R138 ;  /* 0x0001c08a0100e387 */ /* 0x0003e20000100600 */
[----:B------:R-:W-:Y:S03]  /*28df0*/  @!P0 HADD2 R147, -R91.H0_H0, -RZ.H0_H0 ;  /* 0xa00000ff5b938230 */ /* 0x000fe60000000900 */
[----:B------:R-:W3:Y:S02]  /*28e00*/  LDL.LU R154, [R1+0x94] ;  /* 0x00009400019a7983 */ /* 0x000ee40000300800 */
[----:B------:R-:W-:Y:S02]  /*28e10*/  PRMT R142, R147, 0x7610, R142 ;  /* 0x00007610938e7816 */ /* 0x000fe4000000008e */
[----:B------:R4:W4:Y:S04]  /*28e20*/  LDL.S16 R140, [R1+0x194] ;  /* 0x00019400018c7983 */ /* 0x0009280000100600 */
[----:B------:R1:W-:Y:S02]  /*28e30*/  @!P0 STL.S16 [R1+0x1cc], R147 ;  /* 0x0001cc9301008387 */ /* 0x0003e40000100600 */
[----:B-1----:R-:W-:Y:S02]  /*28e40*/  PRMT R138, R73, 0x5410, R91 ;  /* 0x00005410498a7816 */ /* 0x002fe4000000005b */
[----:B------:R-:W-:Y:S02]  /*28e50*/  @!P6 PRMT R73, R68, 0x5410, RZ ;  /* 0x000054104449e816 */ /* 0x000fe400000000ff */
[----:B------:R-:W-:Y:S02]  /*28e60*/  LOP3.LUT R68, R58, 0xffff, RZ, 0xc0, !PT ;  /* 0x0000ffff3a447812 */ /* 0x000fe400078ec0ff */
[----:B------:R-:W-:Y:S01]  /*28e70*/  @!P0 PRMT R91, R142, 0x5410, RZ ;  /* 0x000054108e5b8816 */ /* 0x000fe200000000ff */
[----:B------:R-:W-:Y:S01]  /*28e80*/  ST.E.U16 desc[UR4][R172.64+0xa0], R73 ;  /* 0x0000a049ac007985 */ /* 0x000fe2000c101504 */
[----:B------:R-:W-:Y:S02]  /*28e90*/  SHF.R.U32.HI R68, RZ, 0x8, R68 ;  /* 0x00000008ff447819 */ /* 0x000fe40000011644 */
[----:B------:R-:W-:Y:S01]  /*28ea0*/  ISETP.GE.U32.AND P0, PT, R199, R69, PT ;  /* 0x00000045c700720c */ /* 0x000fe20003f06070 */
[----:B------:R1:W4:Y:S01]  /*28eb0*/  LDL.S16 R142, [R1+0x190] ;  /* 0x00019000018e7983 */ /* 0x0003220000100600 */
[----:B------:R-:W-:Y:S02]  /*28ec0*/  LOP3.LUT R68, R68, 0xffff, RZ, 0xc0, !PT ;  /* 0x0000ffff44447812 */ /* 0x000fe400078ec0ff */
[----:B------:R-:W-:Y:S01]  /*28ed0*/  LOP3.LUT R147, R203, R61, RZ, 0x3c, !PT ;  /* 0x0000003dcb937212 */ /* 0x000fe200078e3cff */
[----:B------:R-:W-:Y:S01]  /*28ee0*/  ST.E.U16 desc[UR4][R172.64+0xa2], R91 ;  /* 0x0000a25bac007985 */ /* 0x000fe2000c101504 */
[----:B------:R-:W-:Y:S02]  /*28ef0*/  ISETP.GE.U32.AND P6, PT, R199, R68, PT ;  /* 0x00000044c700720c */ /* 0x000fe40003fc6070 */
[--C-:B------:R-:W-:Y:S02]  /*28f00*/  SHF.R.U32.HI R68, RZ, 0x10, R58.reuse ;  /* 0x00000010ff447819 */ /* 0x100fe4000001163a */
[----:B------:R-:W-:Y:S02]  /*28f10*/  SHF.R.U32.HI R58, RZ, 0x18, R58 ;  /* 0x00000018ff3a7819 */ /* 0x000fe4000001163a */
[----:B------:R-:W-:Y:S01]  /*28f20*/  LOP3.LUT R68, R68, 0xff, RZ, 0xc0, !PT ;  /* 0x000000ff44447812 */ /* 0x000fe200078ec0ff */
[----:B------:R-:W-:Y:S05]  /*28f30*/  @!P0 HADD2 R141, -R71.H0_H0, -RZ.H0_H0 ;  /* 0xa00000ff478d8230 */ /* 0x000fea0000000900 */
[----:B------:R-:W-:Y:S01]  /*28f40*/  PRMT R146, R141, 0x7610, R146 ;  /* 0x000076108d927816 */ /* 0x000fe20000000092 */
[----:B------:R1:W-:Y:S01]  /*28f50*/  @!P0 STL.S16 [R1+0x1ac], R141 ;  /* 0x0001ac8d01008387 */ /* 0x0003e20000100600 */
[----:B------:R-:W-:Y:S01]  /*28f60*/  @!P6 HADD2 R135, -R74.H0_H0, -RZ.H0_H0 ;  /* 0xa00000ff4a87e230 */ /* 0x000fe20000000900 */
[----:B--2---:R-:W-:Y:S04]  /*28f70*/  MUFU.EX2 R161, R155 ;  /* 0x0000009b00a17308 */ /* 0x004fe80000000800 */
[----:B------:R-:W-:Y:S01]  /*28f80*/  PRMT R145, R135, 0x7610, R145 ;  /* 0x0000761087917816 */ /* 0x000fe20000000091 */
[----:B------:R2:W-:Y:S04]  /*28f90*/  @!P6 STL.S16 [R1+0x1a8], R135 ;  /* 0x0001a8870100e387 */ /* 0x0005e80000100600 */
[----:B------:R2:W4:Y:S01]  /*28fa0*/  LDL.S16 R62, [R1+0x1a0] ;  /* 0x0001a000013e7983 */ /* 0x0005220000100600 */
[----:B-1----:R-:W-:Y:S02]  /*28fb0*/  PRMT R141, R71, 0x5410, R74 ;  /* 0x00005410478d7816 */ /* 0x002fe4000000004a */
[----:B------:R-:W-:Y:S02]  /*28fc0*/  @!P0 PRMT R71, R146, 0x5410, RZ ;  /* 0x0000541092478816 */ /* 0x000fe400000000ff */
[----:B------:R-:W-:Y:S02]  /*28fd0*/  ISETP.GE.U32.AND P0, PT, R199, R68, PT ;  /* 0x00000044c700720c */ /* 0x000fe40003f06070 */
[----:B------:R-:W-:Y:S01]  /*28fe0*/  @!P6 PRMT R74, R145, 0x5410, RZ ;  /* 0x00005410914ae816 */ /* 0x000fe200000000ff */
[----:B------:R-:W-:Y:S01]  /*28ff0*/  ST.E.U16 desc[UR4][R176.64+0x9e], R71 ;  /* 0x00009e47b0007985 */ /* 0x000fe2000c101504 */
[----:B------:R-:W-:Y:S02]  /*29000*/  ISETP.GE.U32.AND P6, PT, R199, R58, PT ;  /* 0x0000003ac700720c */ /* 0x000fe40003fc6070 */
[----:B------:R-:W-:Y:S01]  /*29010*/  LOP3.LUT R58, R66, 0xff, RZ, 0xc0, !PT ;  /* 0x000000ff423a7812 */ /* 0x000fe200078ec0ff */
[----:B--2---:R1:W2:Y:S04]  /*29020*/  LDL.S16 R135, [R1+0x1a4] ;  /* 0x0001a40001877983 */ /* 0x0042a80000100600 */
[----:B------:R-:W-:Y:S01]  /*29030*/  ST.E.U16 desc[UR4][R176.64+0xa0], R74 ;  /* 0x0000a04ab0007985 */ /* 0x000fe2000c101504 */
[----:B---3--:R-:W3:Y:S01]  /*29040*/  MUFU.EX2 R225, R154 ;  /* 0x0000009a00e17308 */ /* 0x008ee20000000800 */
[----:B----4-:R-:W-:Y:S05]  /*29050*/  @!P0 HADD2 R140, -R72.H0_H0, -RZ.H0_H0 ;  /* 0xa00000ff488c8230 */ /* 0x010fea0000000900 */
[----:B------:R-:W-:Y:S01]  /*29060*/  PRMT R143, R140, 0x7610, R143 ;  /* 0x000076108c8f7816 */ /* 0x000fe2000000008f */
[----:B------:R4:W-:Y:S01]  /*29070*/  @!P0 STL.S16 [R1+0x194], R140 ;  /* 0x0001948c01008387 */ /* 0x0009e20000100600 */
[----:B---3--:R-:W-:Y:S04]  /*29080*/  F2FP.F16.F32.PACK_AB R70, R225, R161 ;  /* 0x000000a1e146723e */ /* 0x008fe800000000ff */
[----:B------:R-:W-:Y:S01]  /*29090*/  PRMT R69, R70, 0x7632, R69 ;  /* 0x0000763246457816 */ /* 0x000fe20000000045 */
[----:B------:R-:W-:Y:S01]  /*290a0*/  @!P6 HADD2 R142, -R75.H0_H0, -RZ.H0_H0 ;  /* 0xa00000ff4b8ee230 */ /* 0x000fe20000000900 */
[----:B----4-:R-:W-:Y:S02]  /*290b0*/  PRMT R140, R72, 0x5410, R75 ;  /* 0x00005410488c7816 */ /* 0x010fe4000000004b */
[----:B------:R-:W-:Y:S02]  /*290c0*/  @!P0 PRMT R72, R143, 0x5410, RZ ;  /* 0x000054108f488816 */ /* 0x000fe400000000ff */
[----:B------:R-:W-:Y:S01]  /*290d0*/  @!P6 STL.S16 [R1+0x190], R142 ;  /* 0x0001908e0100e387 */ /* 0x000fe20000100600 */
[----:B------:R-:W-:Y:S02]  /*290e0*/  ISETP.GE.U32.AND P0, PT, R199, R58, PT ;  /* 0x0000003ac700720c */ /* 0x000fe40003f06070 */
[----:B------:R-:W-:Y:S01]  /*290f0*/  LOP3.LUT R58, R66, 0xffff, RZ, 0xc0, !PT ;  /* 0x0000ffff423a7812 */ /* 0x000fe200078ec0ff */
[----:B------:R-:W3:Y:S01]  /*29100*/  LDL.LU R155, [R1+0x90] ;  /* 0x00009000019b7983 */ /* 0x000ee20000300800 */
[----:B------:R-:W-:Y:S02]  /*29110*/  PRMT R137, R142, 0x7610, R137 ;  /* 0x000076108e897816 */ /* 0x000fe40000000089 */
[----:B------:R-:W-:Y:S01]  /*29120*/  SHF.R.U32.HI R58, RZ, 0x8, R58 ;  /* 0x00000008ff3a7819 */ /* 0x000fe2000001163a */
[----:B------:R-:W4:Y:S01]  /*29130*/  LDL.LU R154, [R1+0x98] ;  /* 0x00009800019a7983 */ /* 0x000f220000300800 */
[----:B------:R-:W-:Y:S02]  /*29140*/  @!P6 PRMT R75, R137, 0x5410, RZ ;  /* 0x00005410894be816 */ /* 0x000fe400000000ff */
[----:B------:R-:W-:Y:S01]  /*29150*/  LOP3.LUT R58, R58, 0xffff, RZ, 0xc0, !PT ;  /* 0x0000ffff3a3a7812 */ /* 0x000fe200078ec0ff */
[----:B------:R-:W-:Y:S03]  /*29160*/  ST.E.U16 desc[UR4][R178.64+0xa0], R72 ;  /* 0x0000a048b2007985 */ /* 0x000fe6000c101504 */
[----:B------:R-:W-:Y:S01]  /*29170*/  ISETP.GE.U32.AND P6, PT, R199, R58, PT ;  /* 0x0000003ac700720c */ /* 0x000fe20003fc6070 */
[----:B------:R-:W-:Y:S01]  /*29180*/  ST.E.U16 desc[UR4][R178.64+0xa2], R75 ;  /* 0x0000a24bb2007985 */ /* 0x000fe2000c101504 */
[--C-:B------:R-:W-:Y:S02]  /*29190*/  SHF.R.U32.HI R58, RZ, 0x18, R66.reuse ;  /* 0x00000018ff3a7819 */ /* 0x100fe40000011642 */
[----:B------:R-:W-:Y:S01]  /*291a0*/  SHF.R.U32.HI R66, RZ, 0x10, R66 ;  /* 0x00000010ff427819 */ /* 0x000fe20000011642 */
[----:B------:R-:W-:Y:S05]  /*291b0*/  @!P5 HADD2 R62, -R69.H0_H0, -RZ.H0_H0 ;  /* 0xa00000ff453ed230 */ /* 0x000fea0000000900 */
[----:B------:R-:W-:Y:S01]  /*291c0*/  PRMT R136, R62, 0x7610, R136 ;  /* 0x000076103e887816 */ /* 0x000fe20000000088 */
[----:B--2---:R-:W-:Y:S05]  /*291d0*/  @!P3 HADD2 R135, -R70.H0_H0, -RZ.H0_H0 ;  /* 0xa00000ff4687b230 */ /* 0x004fea0000000900 */
[----:B------:R-:W-:Y:S01]  /*291e0*/  PRMT R63, R135, 0x7610, R63 ;  /* 0x00007610873f7816 */ /* 0x000fe2000000003f */
[----:B------:R2:W-:Y:S04]  /*291f0*/  @!P3 STL.S16 [R1+0x1a4], R135 ;  /* 0x0001a4870100b387 */ /* 0x0005e80000100600 */
[----:B------:R1:W-:Y:S04]  /*29200*/  @!P5 STL.S16 [R1+0x1a0], R62 ;  /* 0x0001a03e0100d387 */ /* 0x0003e80000100600 */
[----:B------:R3:W4:Y:S04]  /*29210*/  LDL.S16 R80, [R1+0x174] ;  /* 0x0001740001507983 */ /* 0x0007280000100600 */
[----:B------:R3:W4:Y:S04]  /*29220*/  LDL.S16 R137, [R1+0x160] ;  /* 0x0001600001897983 */ /* 0x0007280000100600 */
[----:B------:R-:W4:Y:S04]  /*29230*/  LDL.LU R209, [R1+0x458] ;  /* 0x0004580001d17983 */ /* 0x000f280000300800 */
[----:B------:R-:W4:Y:S04]  /*29240*/  LDL.LU R151, [R1+0xa4] ;  /* 0x0000a40001977983 */ /* 0x000f280000300800 */
[----:B------:R-:W4:Y:S01]  /*29250*/  LDL.LU R210, [R1+0x454] ;  /* 0x0004540001d27983 */ /* 0x000f220000300800 */
[----:B--2---:R-:W-:Y:S02]  /*29260*/  PRMT R135, R70, 0x5410, R69 ;  /* 0x0000541046877816 */ /* 0x004fe40000000045 */
[----:B------:R-:W-:Y:S01]  /*29270*/  @!P3 PRMT R70, R63, 0x5410, RZ ;  /* 0x000054103f46b816 */ /* 0x000fe200000000ff */
[----:B------:R-:W2:Y:S01]  /*29280*/  LDL.LU R150, [R1+0xa8] ;  /* 0x0000a80001967983 */ /* 0x000ea20000300800 */
[----:B-1----:R-:W-:Y:S02]  /*29290*/  LOP3.LUT R62, R147, R185, RZ, 0x3c, !PT ;  /* 0x000000b9933e7212 */ /* 0x002fe400078e3cff */
[C---:B------:R-:W-:Y:S01]  /*292a0*/  ISETP.GE.U32.AND P3, PT, R199.reuse, R58, PT ;  /* 0x0000003ac700720c */ /* 0x040fe20003f66070 */
[----:B------:R-:W-:Y:S01]  /*292b0*/  ST.E.U16 desc[UR4][R174.64+0xb0], R70 ;  /* 0x0000b046ae007985 */ /* 0x000fe2000c101504 */
[----:B------:R-:W-:Y:S01]  /*292c0*/  LOP3.LUT R58, R66, 0xff, RZ, 0xc0, !PT ;  /* 0x000000ff423a7812 */ /* 0x000fe200078ec0ff */
[----:B------:R-:W-:Y:S01]  /*292d0*/  IMAD.WIDE.U32 R62, R62, -0x326172a9, RZ ;  /* 0xcd9e8d573e3e7825 */ /* 0x000fe200078e00ff */
[----:B------:R-:W-:Y:S02]  /*292e0*/  @!P5 PRMT R69, R136, 0x5410, RZ ;  /* 0x000054108845d816 */ /* 0x000fe400000000ff */
[----:B------:R-:W-:Y:S01]  /*292f0*/  ISETP.GE.U32.AND P5, PT, R199, R58, PT ;  /* 0x0000003ac700720c */ /* 0x000fe20003fa6070 */
[----:B------:R1:W2:Y:S01]  /*29300*/  LDL.S16 R136, [R1+0x13c] ;  /* 0x00013c0001887983 */ /* 0x0002a20000100600 */
[----:B------:R-:W-:Y:S02]  /*29310*/  LOP3.LUT R58, R63, R215, R192, 0x96, !PT ;  /* 0x000000d73f3a7212 */ /* 0x000fe400078e96c0 */
[--C-:B------:R-:W-:Y:S01]  /*29320*/  LOP3.LUT R60, R181, R214, R62.reuse, 0x96, !PT ;  /* 0x000000d6b53c7212 */ /* 0x100fe200078e963e */
[----:B------:R-:W2:Y:S01]  /*29330*/  LDL.LU R38, [R1+0x450] ;  /* 0x0004500001267983 */ /* 0x000ea20000300800 */
[----:B------:R-:W-:Y:S01]  /*29340*/  F2FP.F16.F32.PACK_AB R66, R228, R160 ;  /* 0x000000a0e442723e */ /* 0x000fe200000000ff */
[----:B------:R-:W-:Y:S01]  /*29350*/  IMAD.WIDE.U32 R58, R58, -0x2daee0ad, RZ ;  /* 0xd2511f533a3a7825 */ /* 0x000fe200078e00ff */
[----:B------:R-:W-:Y:S01]  /*29360*/  LOP3.LUT R62, R183, R214, R62, 0x96, !PT ;  /* 0x000000d6b73e7212 */ /* 0x000fe200078e963e */
[----:B------:R-:W-:Y:S01]  /*29370*/  ST.E.U16 desc[UR4][R174.64+0xb2], R69 ;  /* 0x0000b245ae007985 */ /* 0x000fe2000c101504 */
[----:B------:R-:W-:Y:S01]  /*29380*/  PRMT R65, R66, 0x7632, R65 ;  /* 0x0000763242417816 */ /* 0x000fe20000000041 */
[----:B------:R-:W-:Y:S01]  /*29390*/  IMAD.WIDE.U32 R50, R60, -0x2daee0ad, RZ ;  /* 0xd2511f533c327825 */ /* 0x000fe200078e00ff */
[----:B------:R-:W-:Y:S02]  /*293a0*/  LOP3.LUT R59, R59, R216, R186, 0x96, !PT ;  /* 0x000000d83b3b7212 */ /* 0x000fe400078e96ba */
[----:B------:R-:W-:Y:S02]  /*293b0*/  LOP3.LUT R147, R147, R185, RZ, 0x3c, !PT ;  /* 0x000000b993937212 */ /* 0x000fe400078e3cff */
[----:B------:R-:W-:Y:S01]  /*293c0*/  LOP3.LUT R51, R51, R221, R58, 0x96, !PT ;  /* 0x000000dd33337212 */ /* 0x000fe200078e963a */
[----:B------:R-:W-:Y:S05]  /*293d0*/  IMAD.WIDE.U32 R58, R59, -0x326172a9, RZ ;  /* 0xcd9e8d573b3a7825 */ /* 0x000fea00078e00ff */
[----:B------:R-:W-:Y:S05]  /*293e0*/  LOP3.LUT R53, R59, R211, R180, 0x96, !PT ;  /* 0x000000d33b357212 */ /* 0x000fea00078e96b4 */
[----:B------:R-:W-:Y:S05]  /*293f0*/  IMAD.WIDE.U32 R52, R53, -0x2daee0ad, RZ ;  /* 0xd2511f5335347825 */ /* 0x000fea00078e00ff */
[----:B------:R-:W-:Y:S01]  /*29400*/  LOP3.LUT R53, R53, R219, R50, 0x96, !PT ;  /* 0x000000db35357212 */ /* 0x000fe200078e9632 */
[----:B------:R-:W-:Y:S05]  /*29410*/  IMAD.WIDE.U32 R50, R51, -0x326172a9, RZ ;  /* 0xcd9e8d5733327825 */ /* 0x000fea00078e00ff */
[----:B------:R-:W-:Y:S05]  /*29420*/  LOP3.LUT R58, R51, R220, R58, 0x96, !PT ;  /* 0x000000dc333a7212 */ /* 0x000fea00078e963a */
[----:B------:R-:W-:Y:S01]  /*29430*/  IMAD.WIDE.U32 R58, R58, -0x2daee0ad, RZ ;  /* 0xd2511f533a3a7825 */ /* 0x000fe200078e00ff */
[----:B---3--:R3:W-:Y:S04]  /*29440*/  MUFU.EX2 R240, R155 ;  /* 0x0000009b00f07308 */ /* 0x0087e80000000800 */
[----:B------:R-:W-:Y:S01]  /*29450*/  LOP3.LUT R51, R59, R217, R52, 0x96, !PT ;  /* 0x000000d93b337212 */ /* 0x000fe200078e9634 */
[----:B------:R-:W-:Y:S05]  /*29460*/  IMAD.WIDE.U32 R52, R53, -0x326172a9, RZ ;  /* 0xcd9e8d5735347825 */ /* 0x000fea00078e00ff */
[----:B------:R-:W-:Y:S01]  /*29470*/  LOP3.LUT R53, R53, R218, R50, 0x96, !PT ;  /* 0x000000da35357212 */ /* 0x000fe200078e9632 */
[----:B----4-:R-:W4:Y:S01]  /*29480*/  MUFU.EX2 R229, R154 ;  /* 0x0000009a00e57308 */ /* 0x010f220000000800 */
[----:B------:R-:W-:Y:S05]  /*29490*/  IMAD.WIDE.U32 R50, R51, -0x326172a9, RZ ;  /* 0xcd9e8d5733327825 */ /* 0x000fea00078e00ff */
[----:B------:R-:W-:Y:S02]  /*294a0*/  LOP3.LUT R49, R51, R222, R52, 0x96, !PT ;  /* 0x000000de33317212 */ /* 0x000fe400078e9634 */
[----:B------:R-:W-:Y:S01]  /*294b0*/  SHF.R.U32.HI R149, RZ, 0x18, R50 ;  /* 0x00000018ff957819 */ /* 0x000fe20000011632 */
[----:B---3--:R-:W3:Y:S01]  /*294c0*/  LDL.LU R155, [R1+0x9c] ;  /* 0x00009c00019b7983 */ /* 0x008ee20000300800 */
[----:B------:R-:W-:Y:S02]  /*294d0*/  SHF.R.U32.HI R0, RZ, 0x18, R49 ;  /* 0x00000018ff007819 */ /* 0x000fe40000011631 */
[----:B------:R-:W-:Y:S02]  /*294e0*/  LOP3.LUT R48, R49, 0xff, RZ, 0xc0, !PT ;  /* 0x000000ff31307812 */ /* 0x000fe400078ec0ff */
[----:B----4-:R-:W-:Y:S04]  /*294f0*/  F2FP.F16.F32.PACK_AB R68, R229, R240 ;  /* 0x000000f0e544723e */ /* 0x010fe800000000ff */
[----:B------:R-:W-:Y:S01]  /*29500*/  PRMT R67, R68, 0x7632, R67 ;  /* 0x0000763244437816 */ /* 0x000fe20000000043 */
[----:B------:R-:W-:Y:S04]  /*29510*/  @!P2 HADD2 R80, -R68.H0_H0, -RZ.H0_H0 ;  /* 0xa00000ff4450a230 */ /* 0x000fe80000000900 */
[----:B------:R-:W-:Y:S01]  /*29520*/  @!P1 HADD2 R137, -R67.H0_H0, -RZ.H0_H0 ;  /* 0xa00000ff43899230 */ /* 0x000fe20000000900 */
[----:B------:R-:W-:Y:S01]  /*29530*/  PRMT R52, R80, 0x7610, R52 ;  /* 0x0000761050347816 */ /* 0x000fe20000000034 */
[----:B------:R4:W-:Y:S03]  /*29540*/  @!P2 STL.S16 [R1+0x174], R80 ;  /* 0x000174500100a387 */ /* 0x0009e60000100600 */
[----:B------:R-:W-:Y:S01]  /*29550*/  PRMT R59, R137, 0x7610, R59 ;  /* 0x00007610893b7816 */ /* 0x000fe2000000003b */
[----:B------:R-:W3:Y:S01]  /*29560*/  LDL.LU R37, [R1+0x44c] ;  /* 0x00044c0001257983 */ /* 0x000ee20000300800 */
[----:B------:R-:W-:Y:S03]  /*29570*/  MUFU.EX2 R232, R151 ;  /* 0x0000009700e87308 */ /* 0x000fe60000000800 */
[----:B------:R1:W3:Y:S07]  /*29580*/  LDL.S16 R56, [R1+0x138] ;  /* 0x0001380001387983 */ /* 0x0002ee0000100600 */
[----:B--2---:R-:W2:Y:S01]  /*29590*/  MUFU.EX2 R201, R150 ;  /* 0x0000009600c97308 */ /* 0x004ea20000000800 */
[----:B------:R-:W-:Y:S01]  /*295a0*/  @!P0 HADD2 R136, -R66.H0_H0, -RZ.H0_H0 ;  /* 0xa00000ff42888230 */ /* 0x000fe20000000900 */
[----:B----4-:R-:W-:Y:S02]  /*295b0*/  PRMT R80, R68, 0x5410, R67 ;  /* 0x0000541044507816 */ /* 0x010fe40000000043 */
[----:B------:R-:W-:Y:S02]  /*295c0*/  @!P2 PRMT R68, R52, 0x5410, RZ ;  /* 0x000054103444a816 */ /* 0x000fe400000000ff */
[----:B------:R-:W-:Y:S01]  /*295d0*/  @!P1 PRMT R67, R59, 0x5410, RZ ;  /* 0x000054103b439816 */ /* 0x000fe200000000ff */
[----:B------:R1:W4:Y:S01]  /*295e0*/  LDL.S16 R52, [R1+0x134] ;  /* 0x0001340001347983 */ /* 0x0003220000100600 */
[----:B------:R-:W-:Y:S02]  /*295f0*/  PRMT R60, R136, 0x7610, R60 ;  /* 0x00007610883c7816 */ /* 0x000fe4000000003c */
[----:B------:R-:W-:Y:S01]  /*29600*/  ISETP.GE.U32.AND P2, PT, R199, R48, PT ;  /* 0x00000030c700720c */ /* 0x000fe20003f46070 */
[----:B------:R-:W4:Y:S01]  /*29610*/  LDL.LU R154, [R1+0xa0] ;  /* 0x0000a000019a7983 */ /* 0x000f220000300800 */
[----:B------:R-:W-:Y:S02]  /*29620*/  LOP3.LUT R48, R49, 0xffff, RZ, 0xc0, !PT ;  /* 0x0000ffff31307812 */ /* 0x000fe400078ec0ff */
[----:B------:R-:W-:Y:S01]  /*29630*/  SHF.R.U32.HI R49, RZ, 0x10, R49 ;  /* 0x00000010ff317819 */ /* 0x000fe20000011631 */
[----:B------:R1:W-:Y:S01]  /*29640*/  @!P1 STL.S16 [R1+0x160], R137 ;  /* 0x0001608901009387 */ /* 0x0003e20000100600 */
[----:B------:R-:W-:Y:S02]  /*29650*/  SHF.R.U32.HI R47, RZ, 0x8, R48 ;  /* 0x00000008ff2f7819 */ /* 0x000fe40000011630 */
[----:B------:R-:W-:Y:S01]  /*29660*/  LOP3.LUT R49, R49, 0xff, RZ, 0xc0, !PT ;  /* 0x000000ff31317812 */ /* 0x000fe200078ec0ff */
[----:B------:R3:W4:Y:S01]  /*29670*/  LDL.S16 R59, [R1+0x130] ;  /* 0x00013000013b7983 */ /* 0x0007220000100600 */
[----:B------:R-:W-:Y:S02]  /*29680*/  LOP3.LUT R47, R47, 0xffff, RZ, 0xc0, !PT ;  /* 0x0000ffff2f2f7812 */ /* 0x000fe400078ec0ff */
[----:B--2---:R-:W-:Y:S01]  /*29690*/  F2FP.F16.F32.PACK_AB R2, R201, R232 ;  /* 0x000000e8c902723e */ /* 0x004fe200000000ff */
[----:B------:R2:W-:Y:S01]  /*296a0*/  @!P0 STL.S16 [R1+0x13c], R136 ;  /* 0x00013c8801008387 */ /* 0x0005e20000100600 */
[C---:B------:R-:W-:Y:S03]  /*296b0*/  ISETP.GE.U32.AND P1, PT, R199.reuse, R47, PT ;  /* 0x0000002fc700720c */ /* 0x040fe60003f26070 */
[----:B------:R3:W4:Y:S04]  /*296c0*/  LDL.S16 R143, [R1+0x150] ;  /* 0x00015000018f7983 */ /* 0x0007280000100600 */
[----:B------:R3:W4:Y:S04]  /*296d0*/  LDL.S16 R142, [R1+0x14c] ;  /* 0x00014c00018e7983 */ /* 0x0007280000100600 */
[----:B------:R-:W-:Y:S04]  /*296e0*/  ST.E.U16 desc[UR4][R172.64+0xb0], R68 ;  /* 0x0000b044ac007985 */ /* 0x000fe8000c101504 */
[----:B------:R-:W-:Y:S01]  /*296f0*/  ST.E.U16 desc[UR4][R172.64+0xb2], R67 ;  /* 0x0000b243ac007985 */ /* 0x000fe2000c101504 */
[----:B-1----:R-:W-:Y:S02]  /*29700*/  PRMT R137, R66, 0x5410, R65 ;  /* 0x0000541042897816 */ /* 0x002fe40000000041 */
[----:B------:R-:W-:Y:S02]  /*29710*/  @!P0 PRMT R66, R60, 0x5410, RZ ;  /* 0x000054103c428816 */ /* 0x000fe400000000ff */
[C---:B------:R-:W-:Y:S02]  /*29720*/  ISETP.GE.U32.AND P0, PT, R199.reuse, R0, PT ;  /* 0x00000000c700720c */ /* 0x040fe40003f06070 */
[----:B------:R-:W-:Y:S01]  /*29730*/  LOP3.LUT R60, R50, 0xff, RZ, 0xc0, !PT ;  /* 0x000000ff323c7812 */ /* 0x000fe200078ec0ff */
[----:B------:R-:W-:Y:S01]  /*29740*/  ST.E.U16 desc[UR4][R176.64+0xae], R66 ;  /* 0x0000ae42b0007985 */ /* 0x000fe2000c101504 */
[----:B--2---:R-:W-:Y:S01]  /*29750*/  PRMT R136, R40, 0x5410, R3 ;  /* 0x0000541028887816 */ /* 0x004fe20000000003 */
[----:B---3--:R-:W-:Y:S01]  /*29760*/  MUFU.EX2 R249, R155 ;  /* 0x0000009b00f97308 */ /* 0x008fe20000000800 */
[----:B------:R-:W-:Y:S05]  /*29770*/  @!P6 HADD2 R56, -R65.H0_H0, -RZ.H0_H0 ;  /* 0xa00000ff4138e230 */ /* 0x000fea0000000900 */
[----:B------:R-:W-:Y:S01]  /*29780*/  PRMT R0, R56, 0x7610, R0 ;  /* 0x0000761038007816 */ /* 0x000fe20000000000 */
[----:B------:R1:W-:Y:S03]  /*29790*/  @!P6 STL.S16 [R1+0x138], R56 ;  /* 0x000138380100e387 */ /* 0x0003e60000100600 */
[----:B------:R-:W-:Y:S02]  /*297a0*/  @!P6 PRMT R65, R0, 0x5410, RZ ;  /* 0x000054100041e816 */ /* 0x000fe400000000ff */
[----:B------:R-:W-:Y:S02]  /*297b0*/  LOP3.LUT R0, R50, 0xffff, RZ, 0xc0, !PT ;  /* 0x0000ffff32007812 */ /* 0x000fe400078ec0ff */
[----:B------:R-:W-:Y:S01]  /*297c0*/  SHF.R.U32.HI R50, RZ, 0x10, R50 ;  /* 0x00000010ff327819 */ /* 0x000fe20000011632 */
[----:B------:R-:W-:Y:S01]  /*297d0*/  ST.E.U16 desc[UR4][R176.64+0xb0], R65 ;  /* 0x0000b041b0007985 */ /* 0x000fe2000c101504 */
[----:B------:R-:W-:Y:S01]  /*297e0*/  SHF.R.U32.HI R0, RZ, 0x8, R0 ;  /* 0x00000008ff007819 */ /* 0x000fe20000011600 */
[----:B----4-:R-:W-:Y:S01]  /*297f0*/  @!P5 HADD2 R52, -R40.H0_H0, -RZ.H0_H0 ;  /* 0xa00000ff2834d230 */ /* 0x010fe20000000900 */
[----:B------:R-:W2:Y:S04]  /*29800*/  MUFU.EX2 R250, R154 ;  /* 0x0000009a00fa7308 */ /* 0x000ea80000000800 */
[----:B------:R-:W-:Y:S01]  /*29810*/  PRMT R144, R52, 0x7610, R144 ;  /* 0x0000761034907816 */ /* 0x000fe20000000090 */
[----:B------:R3:W-:Y:S03]  /*29820*/  @!P5 STL.S16 [R1+0x134], R52 ;  /* 0x000134340100d387 */ /* 0x0007e60000100600 */
[----:B------:R-:W-:Y:S01]  /*29830*/  @!P5 PRMT R40, R144, 0x5410, RZ ;  /* 0x000054109028d816 */ /* 0x000fe200000000ff */
[----:B-1----:R1:W4:Y:S01]  /*29840*/  LDL.S16 R56, [R1+0x148] ;  /* 0x0001480001387983 */ /* 0x0023220000100600 */
[----:B------:R-:W-:Y:S01]  /*29850*/  ISETP.GE.U32.AND P5, PT, R199, R49, PT ;  /* 0x00000031c700720c */ /* 0x000fe20003fa6070 */
[----:B------:R-:W-:Y:S02]  /*29860*/  @!P3 HADD2 R59, -R3.H0_H0, -RZ.H0_H0 ;  /* 0xa00000ff033bb230 */ /* 0x000fe40000000900 */
[----:B------:R-:W-:Y:S03]  /*29870*/  ST.E.U16 desc[UR4][R178.64+0xb0], R40 ;  /* 0x0000b028b2007985 */ /* 0x000fe6000c101504 */
[----:B------:R-:W-:Y:S01]  /*29880*/  PRMT R42, R59, 0x7610, R42 ;  /* 0x000076103b2a7816 */ /* 0x000fe2000000002a */
[----:B------:R-:W-:Y:S01]  /*29890*/  @!P2 HADD2 R143, -R2.H0_H0, -RZ.H0_H0 ;  /* 0xa00000ff028fa230 */ /* 0x000fe20000000900 */
[----:B--2---:R-:W-:Y:S02]  /*298a0*/  F2FP.F16.F32.PACK_AB R61, R250, R249 ;  /* 0x000000f9fa3d723e */ /* 0x004fe400000000ff */
[----:B------:R-:W-:Y:S01]  /*298b0*/  @!P3 PRMT R3, R42, 0x5410, RZ ;  /* 0x000054102a03b816 */ /* 0x000fe200000000ff */
[----:B------:R-:W-:Y:S01]  /*298c0*/  IMAD.WIDE.U32 R42, R53, -0x2daee0ad, RZ ;  /* 0xd2511f53352a7825 */ /* 0x000fe200078e00ff */
[----:B------:R-:W-:Y:S02]  /*298d0*/  PRMT R64, R61, 0x7632, R64 ;  /* 0x000076323d407816 */ /* 0x000fe40000000040 */
[----:B------:R-:W-:Y:S01]  /*298e0*/  PRMT R41, R143, 0x7610, R41 ;  /* 0x000076108f297816 */ /* 0x000fe20000000029 */
[----:B------:R-:W-:Y:S01]  /*298f0*/  ST.E.U16 desc[UR4][R178.64+0xb2], R3 ;  /* 0x0000b203b2007985 */ /* 0x000fe2000c101504 */
[----:B------:R-:W-:Y:S02]  /*29900*/  PRMT R144, R61, 0x5410, R64 ;  /* 0x000054103d907816 */ /* 0x000fe40000000040 */
[----:B------:R-:W-:Y:S01]  /*29910*/  LOP3.LUT R155, R42, 0xff, RZ, 0xc0, !PT ;  /* 0x000000ff2a9b7812 */ /* 0x000fe200078ec0ff */
[----:B---3--:R1:W2:Y:S01]  /*29920*/  LDL.S16 R52, [R1+0x144] ;  /* 0x0001440001347983 */ /* 0x0082a20000100600 */
[----:B------:R-:W-:Y:S03]  /*29930*/  SHF.R.U32.HI R157, RZ, 0x18, R42 ;  /* 0x00000018ff9d7819 */ /* 0x000fe6000001162a */
[----:B------:R3:W-:Y:S04]  /*29940*/  @!P3 STL.S16 [R1+0x130], R59 ;  /* 0x0001303b0100b387 */ /* 0x0007e80000100600 */
[----:B------:R1:W-:Y:S01]  /*29950*/  @!P2 STL.S16 [R1+0x150], R143 ;  /* 0x0001508f0100a387 */ /* 0x0003e20000100600 */
[----:B---3--:R-:W-:Y:S02]  /*29960*/  LOP3.LUT R59, R0, 0xffff, RZ, 0xc0, !PT ;  /* 0x0000ffff003b7812 */ /* 0x008fe400078ec0ff */
[C---:B------:R-:W-:Y:S04]  /*29970*/  PRMT R0, R2.reuse, 0x7632, R0 ;  /* 0x0000763202007816 */ /* 0x040fe80000000000 */
[----:B-1----:R-:W-:Y:S01]  /*29980*/  PRMT R143, R2, 0x5410, R0 ;  /* 0x00005410028f7816 */ /* 0x002fe20000000000 */
[----:B------:R-:W-:Y:S01]  /*29990*/  @!P1 HADD2 R142, -R0.H0_H0, -RZ.H0_H0 ;  /* 0xa00000ff008e9230 */ /* 0x000fe20000000900 */
[----:B------:R-:W-:Y:S02]  /*299a0*/  @!P2 PRMT R2, R41, 0x5410, RZ ;  /* 0x000054102902a816 */ /* 0x000fe400000000ff */
[----:B------:R-:W-:Y:S02]  /*299b0*/  LOP3.LUT R41, R43, R223, R58, 0x96, !PT ;  /* 0x000000df2b297212 */ /* 0x000fe400078e963a */
[----:B------:R-:W-:Y:S01]  /*299c0*/  PRMT R48, R142, 0x7610, R48 ;  /* 0x000076108e307816 */ /* 0x000fe20000000030 */
[----:B------:R1:W-:Y:S01]  /*299d0*/  @!P1 STL.S16 [R1+0x14c], R142 ;  /* 0x00014c8e01009387 */ /* 0x0003e20000100600 */
[C---:B------:R-:W-:Y:S02]  /*299e0*/  LOP3.LUT R151, R41.reuse, 0xff, RZ, 0xc0, !PT ;  /* 0x000000ff29977812 */ /* 0x040fe400078ec0ff */
[--C-:B------:R-:W-:Y:S01]  /*299f0*/  SHF.R.U32.HI R153, RZ, 0x18, R41.reuse ;  /* 0x00000018ff997819 */ /* 0x100fe20000011629 */
[----:B------:R-:W-:Y:S01]  /*29a00*/  ST.E.U16 desc[UR4][R174.64+0xc0], R2 ;  /* 0x0000c002ae007985 */ /* 0x000fe2000c101504 */
[----:B------:R-:W-:Y:S05]  /*29a10*/  @!P1 PRMT R0, R48, 0x5410, RZ ;  /* 0x0000541030009816 */ /* 0x000fea00000000ff */
[----:B------:R-:W-:Y:S01]  /*29a20*/  ST.E.U16 desc[UR4][R174.64+0xc2], R0 ;  /* 0x0000c200ae007985 */ /* 0x000fe2000c101504 */
[----:B-1----:R-:W-:Y:S04]  /*29a30*/  IMAD.MOV.U32 R142, RZ, RZ, R148 ;  /* 0x000000ffff8e7224 */ /* 0x002fe800078e0094 */
[----:B------:R-:W-:Y:S02]  /*29a40*/  IMAD.MOV.U32 R226, RZ, RZ, R142 ;  /* 0x000000ffffe27224 */ /* 0x000fe400078e008e */
[----:B----4-:R-:W-:Y:S05]  /*29a50*/  @!P5 HADD2 R56, -R61.H0_H0, -RZ.H0_H0 ;  /* 0xa00000ff3d38d230 */ /* 0x010fea0000000900 */
[----:B------:R-:W-:Y:S01]  /*29a60*/  PRMT R44, R56, 0x7610, R44 ;  /* 0x00007610382c7816 */ /* 0x000fe2000000002c */
[----:B------:R1:W-:Y:S03]  /*29a70*/  @!P5 STL.S16 [R1+0x148], R56 ;  /* 0x000148380100d387 */ /* 0x0003e60000100600 */
[----:B------:R-:W-:Y:S02]  /*29a80*/  @!P5 PRMT R61, R44, 0x5410, RZ ;  /* 0x000054102c3dd816 */ /* 0x000fe400000000ff */
[----:B------:R-:W-:Y:S03]  /*29a90*/  LOP3.LUT R44, R41, 0xffff, RZ, 0xc0, !PT ;  /* 0x0000ffff292c7812 */ /* 0x000fe600078ec0ff */
[----:B------:R-:W-:Y:S01]  /*29aa0*/  ST.E.U16 desc[UR4][R172.64+0xc0], R61 ;  /* 0x0000c03dac007985 */ /* 0x000fe2000c101504 */
[----:B------:R-:W-:Y:S04]  /*29ab0*/  SHF.R.U32.HI R44, RZ, 0x8, R44 ;  /* 0x00000008ff2c7819 */ /* 0x000fe8000001162c */
[----:B------:R-:W-:Y:S02]  /*29ac0*/  LOP3.LUT R150, R44, 0xffff, RZ, 0xc0, !PT ;  /* 0x0000ffff2c967812 */ /* 0x000fe400078ec0ff */
[----:B------:R-:W-:Y:S01]  /*29ad0*/  SHF.R.U32.HI R44, RZ, 0x10, R41 ;  /* 0x00000010ff2c7819 */ /* 0x000fe20000011629 */
[----:B--2---:R-:W-:Y:S01]  /*29ae0*/  @!P0 HADD2 R52, -R64.H0_H0, -RZ.H0_H0 ;  /* 0xa00000ff40348230 */ /* 0x004fe20000000900 */
[----:B------:R-:W-:Y:S02]  /*29af0*/  LOP3.LUT R41, R42, 0xffff, RZ, 0xc0, !PT ;  /* 0x0000ffff2a297812 */ /* 0x000fe400078ec0ff */
[----:B------:R-:W-:Y:S02]  /*29b00*/  LOP3.LUT R152, R44, 0xff, RZ, 0xc0, !PT ;  /* 0x000000ff2c987812 */ /* 0x000fe400078ec0ff */
[----:B------:R-:W-:Y:S01]  /*29b10*/  SHF.R.U32.HI R44, RZ, 0x10, R42 ;  /* 0x00000010ff2c7819 */ /* 0x000fe2000001162a */
[----:B------:R2:W-:Y:S01]  /*29b20*/  @!P0 STL.S16 [R1+0x144], R52 ;  /* 0x0001443401008387 */ /* 0x0005e20000100600 */
[----:B------:R-:W-:Y:S01]  /*29b30*/  LOP3.LUT R42, R63, R215, R190, 0x96, !PT ;  /* 0x000000d73f2a7212 */ /* 0x000fe200078e96be */
[----:B------:R-:W-:Y:S01]  /*29b40*/  IMAD.WIDE.U32 R62, R62, -0x2daee0ad, RZ ;  /* 0xd2511f533e3e7825 */ /* 0x000fe200078e00ff */
[----:B------:R-:W-:Y:S01]  /*29b50*/  SHF.R.U32.HI R41, RZ, 0x8, R41 ;  /* 0x00000008ff297819 */ /* 0x000fe20000011629 */
[----:B------:R3:W4:Y:S01]  /*29b60*/  LDL.S16 R146, [R1+0x1bc] ;  /* 0x0001bc0001927983 */ /* 0x0007220000100600 */
[----:B------:R-:W-:Y:S01]  /*29b70*/  PRMT R47, R52, 0x7610, R47 ;  /* 0x00007610342f7816 */ /* 0x000fe2000000002f */
[----:B------:R-:W-:Y:S01]  /*29b80*/  IMAD.WIDE.U32 R42, R42, -0x2daee0ad, RZ ;  /* 0xd2511f532a2a7825 */ /* 0x000fe200078e00ff */
[----:B------:R-:W-:Y:S01]  /*29b90*/  LOP3.LUT R154, R41, 0xffff, RZ, 0xc0, !PT ;  /* 0x0000ffff299a7812 */ /* 0x000fe200078ec0ff */
[----:B------:R-:W3:Y:S01]  /*29ba0*/  LDL.LU R198, [R1+0x448] ;  /* 0x0004480001c67983 */ /* 0x000ee20000300800 */
[----:B-1----:R-:W-:Y:S02]  /*29bb0*/  LOP3.LUT R56, R50, 0xff, RZ, 0xc0, !PT ;  /* 0x000000ff32387812 */ /* 0x002fe400078ec0ff */
[----:B------:R-:W-:Y:S01]  /*29bc0*/  LOP3.LUT R48, R43, R216, R212, 0x96, !PT ;  /* 0x000000d82b307212 */ /* 0x000fe200078e96d4 */
[----:B------:R1:W3:Y:S01]  /*29bd0*/  LDL.S16 R145, [R1+0x1c8] ;  /* 0x0001c80001917983 */ /* 0x0002e20000100600 */
[----:B------:R-:W-:Y:S02]  /*29be0*/  LOP3.LUT R41, R63, R221, R42, 0x96, !PT ;  /* 0x000000dd3f297212 */ /* 0x000fe400078e962a */
[----:B------:R-:W-:Y:S01]  /*29bf0*/  @!P0 PRMT R64, R47, 0x5410, RZ ;  /* 0x000054102f408816 */ /* 0x000fe200000000ff */
[----:B------:R-:W-:Y:S01]  /*29c00*/  IMAD.WIDE.U32 R48, R48, -0x326172a9, RZ ;  /* 0xcd9e8d5730307825 */ /* 0x000fe200078e00ff */
[----:B------:R-:W-:Y:S01]  /*29c10*/  LOP3.LUT R156, R44, 0xff, RZ, 0xc0, !PT ;  /* 0x000000ff2c9c7812 */ /* 0x000fe200078ec0ff */
[----:B------:R-:W3:Y:S01]  /*29c20*/  LDL.LU R204, [R1+0x444] ;  /* 0x0004440001cc7983 */ /* 0x000ee20000300800 */
[----:B------:R-:W-:Y:S02]  /*29c30*/  F2FP.F16.F32.PACK_AB R63, R248, R247 ;  /* 0x000000f7f83f723e */ /* 0x000fe400000000ff */
[----:B------:R-:W-:Y:S01]  /*29c40*/  LOP3.LUT R42, R49, R211, R182, 0x96, !PT ;  /* 0x000000d3312a7212 */ /* 0x000fe200078e96b6 */
[----:B------:R-:W-:Y:S01]  /*29c50*/  ST.E.U16 desc[UR4][R172.64+0xc2], R64 ;  /* 0x0000c240ac007985 */ /* 0x000fe2000c101504 */
[----:B--2---:R-:W-:Y:S04]  /*29c60*/  IMAD.WIDE.U32 R52, R41, -0x326172a9, RZ ;  /* 0xcd9e8d5729347825 */ /* 0x004fe800078e00ff */
[----:B------:R-:W-:Y:S01]  /*29c70*/  IMAD.WIDE.U32 R42, R42, -0x2daee0ad, RZ ;  /* 0xd2511f532a2a7825 */ /* 0x000fe200078e00ff */
[----:B------:R-:W-:Y:S04]  /*29c80*/  LOP3.LUT R48, R53, R220, R48, 0x96, !PT ;  /* 0x000000dc35307212 */ /* 0x000fe800078e9630 */
[--C-:B------:R-:W-:Y:S01]  /*29c90*/  LOP3.LUT R49, R43, R219, R62.reuse, 0x96, !PT ;  /* 0x000000db2b317212 */ /* 0x100fe200078e963e */
[----:B------:R-:W-:Y:S01]  /*29ca0*/  IMAD.WIDE.U32 R50, R48, -0x2daee0ad, RZ ;  /* 0xd2511f5330327825 */ /* 0x000fe200078e00ff */
[----:B------:R-:W-:Y:S03]  /*29cb0*/  PRMT R62, R63, 0x7632, R62 ;  /* 0x000076323f3e7816 */ /* 0x000fe6000000003e */
[----:B------:R-:W-:Y:S01]  /*29cc0*/  IMAD.WIDE.U32 R48, R49, -0x326172a9, RZ ;  /* 0xcd9e8d5731307825 */ /* 0x000fe200078e00ff */
[----:B------:R-:W-:Y:S04]  /*29cd0*/  LOP3.LUT R42, R51, R217, R42, 0x96, !PT ;  /* 0x000000d9332a7212 */ /* 0x000fe800078e962a */
[----:B------:R-:W-:Y:S01]  /*29ce0*/  LOP3.LUT R44, R49, R218, R52, 0x96, !PT ;  /* 0x000000da312c7212 */ /* 0x000fe200078e9634 */
[----:B------:R-:W-:Y:S05]  /*29cf0*/  IMAD.WIDE.U32 R42, R42, -0x326172a9, RZ ;  /* 0xcd9e8d572a2a7825 */ /* 0x000fea00078e00ff */
[----:B------:R-:W-:Y:S02]  /*29d00*/  LOP3.LUT R41, R43, R222, R48, 0x96, !PT ;  /* 0x000000de2b297212 */ /* 0x000fe400078e9630 */
[C---:B------:R-:W-:Y:S02]  /*29d10*/  LOP3.LUT R43, R42.reuse, 0xffff, RZ, 0xc0, !PT ;  /* 0x0000ffff2a2b7812 */ /* 0x040fe400078ec0ff */
[----:B------:R-:W-:Y:S02]  /*29d20*/  LOP3.LUT R47, R42, 0xff, RZ, 0xc0, !PT ;  /* 0x000000ff2a2f7812 */ /* 0x000fe400078ec0ff */
[----:B------:R-:W-:Y:S02]  /*29d30*/  SHF.R.U32.HI R43, RZ, 0x8, R43 ;  /* 0x00000008ff2b7819 */ /* 0x000fe4000001162b */
[----:B------:R-:W-:Y:S02]  /*29d40*/  ISETP.GE.U32.AND P3, PT, R199, R47, PT ;  /* 0x0000002fc700720c */ /* 0x000fe40003f66070 */
[--C-:B------:R-:W-:Y:S02]  /*29d50*/  SHF.R.U32.HI R47, RZ, 0x10, R42.reuse ;  /* 0x00000010ff2f7819 */ /* 0x100fe4000001162a */
[----:B------:R-:W-:Y:S02]  /*29d60*/  LOP3.LUT R43, R43, 0xffff, RZ, 0xc0, !PT ;  /* 0x0000ffff2b2b7812 */ /* 0x000fe400078ec0ff */
[----:B------:R-:W-:Y:S02]  /*29d70*/  SHF.R.U32.HI R42, RZ, 0x18, R42 ;  /* 0x00000018ff2a7819 */ /* 0x000fe4000001162a */
[C---:B------:R-:W-:Y:S02]  /*29d80*/  ISETP.GE.U32.AND P2, PT, R199.reuse, R43, PT ;  /* 0x0000002bc700720c */ /* 0x040fe40003f46070 */
[----:B------:R-:W-:Y:S01]  /*29d90*/  ISETP.GE.U32.AND P0, PT, R199, R42, PT ;  /* 0x0000002ac700720c */ /* 0x000fe20003f06070 */
[----:B------:R-:W-:Y:S01]  /*29da0*/  IMAD.WIDE.U32 R42, R44, -0x2daee0ad, RZ ;  /* 0xd2511f532c2a7825 */ /* 0x000fe200078e00ff */
[----:B------:R-:W-:Y:S04]  /*29db0*/  LOP3.LUT R47, R47, 0xff, RZ, 0xc0, !PT ;  /* 0x000000ff2f2f7812 */ /* 0x000fe800078ec0ff */
[----:B------:R-:W-:Y:S02]  /*29dc0*/  LOP3.LUT R44, R43, R223, R50, 0x96, !PT ;  /* 0x000000df2b2c7212 */ /* 0x000fe400078e9632 */
[C---:B------:R-:W-:Y:S02]  /*29dd0*/  LOP3.LUT R43, R42.reuse, 0xffff, RZ, 0xc0, !PT ;  /* 0x0000ffff2a2b7812 */ /* 0x040fe400078ec0ff */
[----:B------:R-:W-:Y:S02]  /*29de0*/  LOP3.LUT R51, R42, 0xff, RZ, 0xc0, !PT ;  /* 0x000000ff2a337812 */ /* 0x000fe400078ec0ff */
[--C-:B------:R-:W-:Y:S02]  /*29df0*/  SHF.R.U32.HI R52, RZ, 0x10, R42.reuse ;  /* 0x00000010ff347819 */ /* 0x100fe4000001162a */
[----:B------:R-:W-:Y:S02]  /*29e00*/  SHF.R.U32.HI R148, RZ, 0x18, R42 ;  /* 0x00000018ff947819 */ /* 0x000fe4000001162a */
[----:B------:R-:W-:Y:S02]  /*29e10*/  LOP3.LUT R42, R41, 0xff, RZ, 0xc0, !PT ;  /* 0x000000ff292a7812 */ /* 0x000fe400078ec0ff */
[----:B------:R-:W-:Y:S02]  /*29e20*/  F2FP.F16.F32.PACK_AB R50, R245, R242 ;  /* 0x000000f2f532723e */ /* 0x000fe400000000ff */
[C---:B------:R-:W-:Y:S02]  /*29e30*/  ISETP.GE.U32.AND P5, PT, R199.reuse, R42, PT ;  /* 0x0000002ac700720c */ /* 0x040fe40003fa6070 */
[----:B------:R-:W-:Y:S02]  /*29e40*/  PRMT R49, R50, 0x7632, R49 ;  /* 0x0000763232317816 */ /* 0x000fe40000000031 */
[----:B------:R-:W-:Y:S09]  /*29e50*/  ISETP.GE.U32.AND P1, PT, R199, R47, PT ;  /* 0x0000002fc700720c */ /* 0x000ff20003f26070 */
[----:B----4-:R-:W-:Y:S05]  /*29e60*/  @!P5 HADD2 R146, -R63.H0_H0, -RZ.H0_H0 ;  /* 0xa00000ff3f92d230 */ /* 0x010fea0000000900 */
[----:B------:R-:W-:Y:S01]  /*29e70*/  PRMT R42, R146, 0x7610, R42 ;  /* 0x00007610922a7816 */ /* 0x000fe2000000002a */
[----:B------:R2:W-:Y:S04]  /*29e80*/  @!P5 STL.S16 [R1+0x1bc], R146 ;  /* 0x0001bc920100d387 */ /* 0x0005e80000100600 */
[----:B------:R-:W4:Y:S01]  /*29e90*/  LDL.LU R244, [R1+0xe0] ;  /* 0x0000e00001f47983 */ /* 0x000f220000300800 */
[----:B--2---:R-:W-:Y:S02]  /*29ea0*/  PRMT R146, R63, 0x5410, R62 ;  /* 0x000054103f927816 */ /* 0x004fe4000000003e */
[----:B------:R-:W-:Y:S02]  /*29eb0*/  @!P5 PRMT R63, R42, 0x5410, RZ ;  /* 0x000054102a3fd816 */ /* 0x000fe400000000ff */
[----:B------:R-:W-:Y:S03]  /*29ec0*/  LOP3.LUT R42, R41, 0xffff, RZ, 0xc0, !PT ;  /* 0x0000ffff292a7812 */ /* 0x000fe600078ec0ff */
[----:B------:R-:W-:Y:S01]  /*29ed0*/  ST.E.U16 desc[UR4][R176.64+0xbe], R63 ;  /* 0x0000be3fb0007985 */ /* 0x000fe2000c101504 */
[----:B------:R-:W-:Y:S04]  /*29ee0*/  SHF.R.U32.HI R42, RZ, 0x8, R42 ;  /* 0x00000008ff2a7819 */ /* 0x000fe8000001162a */
[----:B------:R-:W-:Y:S04]  /*29ef0*/  LOP3.LUT R42, R42, 0xffff, RZ, 0xc0, !PT ;  /* 0x0000ffff2a2a7812 */ /* 0x000fe800078ec0ff */
[----:B------:R-:W-:Y:S11]  /*29f00*/  ISETP.GE.U32.AND P5, PT, R199, R42, PT ;  /* 0x0000002ac700720c */ /* 0x000ff60003fa6070 */
[----:B------:R-:W-:Y:S02]  /*29f10*/  @!UPT UIADD3 URZ, URZ, URZ, URZ ;  /* 0x0000003f3f3ff290 */ /* 0x000fe4000fffe03f */
[----:B---3--:R-:W-:Y:S05]  /*29f20*/  @!P5 HADD2 R145, -R62.H0_H0, -RZ.H0_H0 ;  /* 0xa00000ff3e91d230 */ /* 0x008fea0000000900 */
[----:B------:R-:W-:Y:S01]  /*29f30*/  PRMT R42, R145, 0x7610, R42 ;  /* 0x00007610912a7816 */ /* 0x000fe2000000002a */
[----:B------:R2:W-:Y:S03]  /*29f40*/  @!P5 STL.S16 [R1+0x1c8], R145 ;  /* 0x0001c8910100d387 */ /* 0x0005e60000100600 */
[----:B------:R-:W-:Y:S02]  /*29f50*/  @!P5 PRMT R62, R42, 0x5410, RZ ;  /* 0x000054102a3ed816 */ /* 0x000fe400000000ff */
[--C-:B------:R-:W-:Y:S02]  /*29f60*/  SHF.R.U32.HI R42, RZ, 0x10, R41.reuse ;  /* 0x00000010ff2a7819 */ /* 0x100fe40000011629 */
[----:B------:R-:W-:Y:S01]  /*29f70*/  SHF.R.U32.HI R41, RZ, 0x18, R41 ;  /* 0x00000018ff297819 */ /* 0x000fe20000011629 */
[----:B------:R-:W-:Y:S01]  /*29f80*/  ST.E.U16 desc[UR4][R176.64+0xc0], R62 ;  /* 0x0000c03eb0007985 */ /* 0x000fe2000c101504 */
[----:B------:R-:W-:Y:S02]  /*29f90*/  LOP3.LUT R42, R42, 0xff, RZ, 0xc0, !PT ;  /* 0x000000ff2a2a7812 */ /* 0x000fe400078ec0ff */
[C---:B------:R-:W-:Y:S01]  /*29fa0*/  ISETP.GE.U32.AND P5, PT, R199.reuse, R41, PT ;  /* 0x00000029c700720c */ /* 0x040fe20003fa6070 */
[----:B------:R-:W-:Y:S01]  /*29fb0*/  IMAD.MOV.U32 R41, RZ, RZ, R243 ;  /* 0x000000ffff297224 */ /* 0x000fe200078e00f3 */
[----:B------:R-:W-:Y:S03]  /*29fc0*/  ISETP.GE.U32.AND P6, PT, R199, R42, PT ;  /* 0x0000002ac700720c */ /* 0x000fe60003fc6070 */
[----:B------:R-:W-:Y:S02]  /*29fd0*/  IMAD.MOV.U32 R83, RZ, RZ, R41 ;  /* 0x000000ffff537224 */ /* 0x000fe400078e0029 */
[----:B------:R-:W-:Y:S02]  /*29fe0*/  IMAD.MOV.U32 R41, RZ, RZ, R213 ;  /* 0x000000ffff297224 */ /* 0x000fe400078e00d5 */
[----:B------:R-:W-:Y:S02]  /*29ff0*/  IMAD.MOV.U32 R213, RZ, RZ, R239 ;  /* 0x000000ffffd57224 */ /* 0x000fe400078e00ef */
[----:B------:R-:W-:Y:S01]  /*2a000*/  MUFU.EX2 R239, R168 ;  /* 0x000000a800ef7308 */ /* 0x000fe20000000800 */
[----:B--2---:R1:W2:Y:S04]  /*2a010*/  LDL.S16 R145, [R1+0x1b8] ;  /* 0x0001b80001917983 */ /* 0x0042a80000100600 */
[----:B------:R-:W3:Y:S04]  /*2a020*/  LDL.LU R188, [R1+0x440] ;  /* 0x0004400001bc7983 */ /* 0x000ee80000300800 */
[----:B------:R-:W3:Y:S04]  /*2a030*/  LDL.LU R171, [R1+0x43c] ;  /* 0x00043c0001ab7983 */ /* 0x000ee80000300800 */
[----:B------:R1:W3:Y:S04]  /*2a040*/  LDL.S16 R36, [R1+0x1c4] ;  /* 0x0001c40001247983 */ /* 0x0002e80000100600 */
[----:B------:R1:W3:Y:S04]  /*2a050*/  LDL.S16 R243, [R1+0x1b4] ;  /* 0x0001b40001f37983 */ /* 0x0002e80000100600 */
[----:B------:R1:W3:Y:S01]  /*2a060*/  LDL.S16 R142, [R1+0x1b0] ;  /* 0x0001b000018e7983 */ /* 0x0002e20000100600 */
[----:B----4-:R-:W-:Y:S01]  /*2a070*/  MUFU.EX2 R244, R244 ;  /* 0x000000f400f47308 */ /* 0x010fe20000000800 */
[----:B--2---:R-:W-:Y:S05]  /*2a080*/  @!P6 HADD2 R145, -R50.H0_H0, -RZ.H0_H0 ;  /* 0xa00000ff3291e230 */ /* 0x004fea0000000900 */
[----:B------:R2:W-:Y:S01]  /*2a090*/  @!P6 STL.S16 [R1+0x1b8], R145 ;  /* 0x0001b8910100e387 */ /* 0x0005e20000100600 */
[----:B---3--:R-:W-:Y:S01]  /*2a0a0*/  PRMT R171, R145, 0x7610, R171 ;  /* 0x0000761091ab7816 */ /* 0x008fe200000000ab */
[----:B------:R-:W-:Y:S05]  /*2a0b0*/  @!P5 HADD2 R36, -R49.H0_H0, -RZ.H0_H0 ;  /* 0xa00000ff3124d230 */ /* 0x000fea0000000900 */
[----:B------:R-:W-:Y:S02]  /*2a0c0*/  PRMT R246, R36, 0x7610, R246 ;  /* 0x0000761024f67816 */ /* 0x000fe400000000f6 */
[----:B--2---:R-:W-:Y:S02]  /*2a0d0*/  PRMT R145, R50, 0x5410, R49 ;  /* 0x0000541032917816 */ /* 0x004fe40000000031 */
[----:B------:R-:W-:Y:S02]  /*2a0e0*/  @!P6 PRMT R50, R171, 0x5410, RZ ;  /* 0x00005410ab32e816 */ /* 0x000fe400000000ff */
[----:B------:R-:W-:Y:S01]  /*2a0f0*/  @!P5 PRMT R49, R246, 0x5410, RZ ;  /* 0x00005410f631d816 */ /* 0x000fe200000000ff */
[----:B------:R-:W2:Y:S01]  /*2a100*/  LDL.LU R171, [R1+0x438] ;  /* 0x0004380001ab7983 */ /* 0x000ea20000300800 */
[C---:B------:R-:W-:Y:S03]  /*2a110*/  ISETP.GE.U32.AND P6, PT, R199.reuse, R59, PT ;  /* 0x0000003bc700720c */ /* 0x040fe60003fc6070 */
[----:B------:R3:W-:Y:S01]  /*2a120*/  @!P5 STL.S16 [R1+0x1c4], R36 ;  /* 0x0001c4240100d387 */ /* 0x0007e20000100600 */
[----:B------:R-:W-:Y:S03]  /*2a130*/  ISETP.GE.U32.AND P5, PT, R199, R60, PT ;  /* 0x0000003cc700720c */ /* 0x000fe60003fa6070 */
[----:B------:R-:W-:Y:S04]  /*2a140*/  ST.E.U16 desc[UR4][R178.64+0xc0], R50 ;  /* 0x0000c032b2007985 */ /* 0x000fe8000c101504 */
[----:B------:R-:W-:Y:S04]  /*2a150*/  ST.E.U16 desc[UR4][R178.64+0xc2], R49 ;  /* 0x0000c231b2007985 */ /* 0x000fe8000c101504 */
[----:B---3--:R-:W3:Y:S01]  /*2a160*/  LDL.LU R36, [R1+0x434] ;  /* 0x0004340001247983 */ /* 0x008ee20000300800 */
[----:B--2---:R-:W-:Y:S10]  /*2a170*/  MUFU.EX2 R236, R171 ;  /* 0x000000ab00ec7308 */ /* 0x004ff40000000800 */
[----:B---3--:R-:W2:Y:S02]  /*2a180*/  MUFU.EX2 R246, R36 ;  /* 0x0000002400f67308 */ /* 0x008ea40000000800 */
[----:B--2---:R-:W-:Y:S01]  /*2a190*/  F2FP.F16.F32.PACK_AB R58, R246, R244 ;  /* 0x000000f4f63a723e */ /* 0x004fe200000000ff */
[----:B------:R-:W2:Y:S03]  /*2a1a0*/  LDL.LU R36, [R1+0x430] ;  /* 0x0004300001247983 */ /* 0x000ea60000300800 */
[----:B------:R-:W-:Y:S01]  /*2a1b0*/  PRMT R57, R58, 0x7632, R57 ;  /* 0x000076323a397816 */ /* 0x000fe20000000039 */
[----:B------:R-:W-:Y:S04]  /*2a1c0*/  @!P5 HADD2 R243, -R58.H0_H0, -RZ.H0_H0 ;  /* 0xa00000ff3af3d230 */ /* 0x000fe80000000900 */
[----:B------:R-:W-:Y:S01]  /*2a1d0*/  @!P6 HADD2 R142, -R57.H0_H0, -RZ.H0_H0 ;  /* 0xa00000ff398ee230 */ /* 0x000fe20000000900 */
[----:B------:R-:W-:Y:S01]  /*2a1e0*/  PRMT R241, R243, 0x7610, R241 ;  /* 0x00007610f3f17816 */ /* 0x000fe200000000f1 */
[----:B------:R3:W-:Y:S03]  /*2a1f0*/  @!P5 STL.S16 [R1+0x1b4], R243 ;  /* 0x0001b4f30100d387 */ /* 0x0007e60000100600 */
[----:B------:R-:W-:Y:S01]  /*2a200*/  PRMT R238, R142, 0x7610, R238 ;  /* 0x000076108eee7816 */ /* 0x000fe200000000ee */
[----:B------:R4:W-:Y:S01]  /*2a210*/  @!P6 STL.S16 [R1+0x1b0], R142 ;  /* 0x0001b08e0100e387 */ /* 0x0009e20000100600 */
[----:B---3--:R-:W-:Y:S01]  /*2a220*/  MUFU.EX2 R243, R38 ;  /* 0x0000002600f37308 */ /* 0x008fe20000000800 */
[----:B----4-:R-:W-:Y:S02]  /*2a230*/  PRMT R142, R58, 0x5410, R57 ;  /* 0x000054103a8e7816 */ /* 0x010fe40000000039 */
[----:B------:R-:W-:Y:S02]  /*2a240*/  @!P6 PRMT R57, R238, 0x5410, RZ ;  /* 0x00005410ee39e816 */ /* 0x000fe400000000ff */
[----:B------:R-:W-:Y:S01]  /*2a250*/  @!P5 PRMT R58, R241, 0x5410, RZ ;  /* 0x00005410f13ad816 */ /* 0x000fe200000000ff */
[----:B------:R1:W3:Y:S01]  /*2a260*/  LDL.S16 R238, [R1+0x19c] ;  /* 0x00019c0001ee7983 */ /* 0x0002e20000100600 */
[C---:B------:R-:W-:Y:S03]  /*2a270*/  ISETP.GE.U32.AND P6, PT, R199.reuse, R149, PT ;  /* 0x00000095c700720c */ /* 0x040fe60003fc6070 */
[----:B------:R-:W4:Y:S01]  /*2a280*/  MUFU.EX2 R241, R37 ;  /* 0x0000002500f17308 */ /* 0x000f220000000800 */
[----:B------:R-:W-:Y:S01]  /*2a290*/  ISETP.GE.U32.AND P5, PT, R199, R56, PT ;  /* 0x00000038c700720c */ /* 0x000fe20003fa6070 */
[----:B------:R-:W-:Y:S01]  /*2a2a0*/  IMAD.MOV.U32 R149, RZ, RZ, R232 ;  /* 0x000000ffff957224 */ /* 0x000fe200078e00e8 */
[----:B------:R-:W-:Y:S04]  /*2a2b0*/  ST.E.U16 desc[UR4][R174.64+0xd0], R58 ;  /* 0x0000d03aae007985 */ /* 0x000fe8000c101504 */
[----:B------:R-:W-:Y:S01]  /*2a2c0*/  ST.E.U16 desc[UR4][R174.64+0xd2], R57 ;  /* 0x0000d239ae007985 */ /* 0x000fe2000c101504 */
[----:B----4-:R-:W-:Y:S03]  /*2a2d0*/  F2FP.F16.F32.PACK_AB R60, R243, R241 ;  /* 0x000000f1f33c723e */ /* 0x010fe600000000ff */
[----:B------:R-:W4:Y:S01]  /*2a2e0*/  LDL.LU R37, [R1+0x42c] ;  /* 0x00042c0001257983 */ /* 0x000f220000300800 */
[----:B------:R-:W-:Y:S03]  /*2a2f0*/  PRMT R59, R60, 0x7632, R59 ;  /* 0x000076323c3b7816 */ /* 0x000fe6000000003b */
[----:B------:R1:W2:Y:S04]  /*2a300*/  LDL.S16 R81, [R1+0x198] ;  /* 0x0001980001517983 */ /* 0x0002a80000100600 */
[----:B------:R-:W4:Y:S04]  /*2a310*/  LDL.LU R38, [R1+0x428] ;  /* 0x0004280001267983 */ /* 0x000f280000300800 */
[----:B------:R1:W4:Y:S04]  /*2a320*/  LDL.S16 R232, [R1+0x18c] ;  /* 0x00018c0001e87983 */ /* 0x0003280000100600 */
[----:B------:R1:W4:Y:S01]  /*2a330*/  LDL.S16 R82, [R1+0x188] ;  /* 0x0001880001527983 */ /* 0x0003220000100600 */
[----:B---3--:R-:W-:Y:S05]  /*2a340*/  @!P5 HADD2 R238, -R60.H0_H0, -RZ.H0_H0 ;  /* 0xa00000ff3ceed230 */ /* 0x008fea0000000900 */
[----:B------:R-:W-:Y:S01]  /*2a350*/  PRMT R235, R238, 0x7610, R235 ;  /* 0x00007610eeeb7816 */ /* 0x000fe200000000eb */
[----:B------:R3:W-:Y:S01]  /*2a360*/  @!P5 STL.S16 [R1+0x19c], R238 ;  /* 0x00019cee0100d387 */ /* 0x0007e20000100600 */
[----:B--2---:R-:W-:Y:S05]  /*2a370*/  @!P6 HADD2 R81, -R59.H0_H0, -RZ.H0_H0 ;  /* 0xa00000ff3b51e230 */ /* 0x004fea0000000900 */
[----:B------:R-:W-:Y:S01]  /*2a380*/  PRMT R234, R81, 0x7610, R234 ;  /* 0x0000761051ea7816 */ /* 0x000fe200000000ea */
[----:B------:R2:W-:Y:S01]  /*2a390*/  @!P6 STL.S16 [R1+0x198], R81 ;  /* 0x000198510100e387 */ /* 0x0005e20000100600 */
[----:B---3--:R-:W3:Y:S02]  /*2a3a0*/  MUFU.EX2 R238, R39 ;  /* 0x0000002700ee7308 */ /* 0x008ee40000000800 */
[----:B---3--:R-:W-:Y:S01]  /*2a3b0*/  F2FP.F16.F32.PACK_AB R46, R239, R238 ;  /* 0x000000eeef2e723e */ /* 0x008fe200000000ff */
[----:B------:R-:W3:Y:S03]  /*2a3c0*/  LDL.LU R39, [R1+0x424] ;  /* 0x0004240001277983 */ /* 0x000ee60000300800 */
[----:B------:R-:W-:Y:S01]  /*2a3d0*/  PRMT R45, R46, 0x7632, R45 ;  /* 0x000076322e2d7816 */ /* 0x000fe2000000002d */
[----:B----4-:R-:W-:Y:S01]  /*2a3e0*/  @!P3 HADD2 R232, -R46.H0_H0, -RZ.H0_H0 ;  /* 0xa00000ff2ee8b230 */ /* 0x010fe20000000900 */
[----:B------:R1:W5:Y:S01]  /*2a3f0*/  LDL.LU R168, [R1+0x420] ;  /* 0x0004200001a87983 */ /* 0x0003620000300800 */
[----:B--2---:R-:W-:Y:S02]  /*2a400*/  PRMT R81, R60, 0x5410, R59 ;  /* 0x000054103c517816 */ /* 0x004fe4000000003b */
[----:B------:R-:W-:Y:S01]  /*2a410*/  @!P5 PRMT R60, R235, 0x5410, RZ ;  /* 0x00005410eb3cd816 */ /* 0x000fe200000000ff */
[----:B------:R2:W-:Y:S01]  /*2a420*/  @!P3 STL.S16 [R1+0x18c], R232 ;  /* 0x00018ce80100b387 */ /* 0x0005e20000100600 */
[----:B------:R-:W-:Y:S01]  /*2a430*/  PRMT R89, R232, 0x7610, R89 ;  /* 0x00007610e8597816 */ /* 0x000fe20000000059 */
[----:B------:R-:W-:Y:S01]  /*2a440*/  @!P2 HADD2 R82, -R45.H0_H0, -RZ.H0_H0 ;  /* 0xa00000ff2d52a230 */ /* 0x000fe20000000900 */
[----:B------:R-:W-:Y:S01]  /*2a450*/  @!P6 PRMT R59, R234, 0x5410, RZ ;  /* 0x00005410ea3be816 */ /* 0x000fe200000000ff */
[----:B------:R-:W-:Y:S01]  /*2a460*/  ST.E.U16 desc[UR4][R172.64+0xd0], R60 ;  /* 0x0000d03cac007985 */ /* 0x000fe2000c101504 */
[C---:B------:R-:W-:Y:S01]  /*2a470*/  ISETP.GE.U32.AND P5, PT, R199.reuse, R151, PT ;  /* 0x00000097c700720c */ /* 0x040fe20003fa6070 */
[----:B------:R-:W-:Y:S01]  /*2a480*/  MUFU.EX2 R234, R237 ;  /* 0x000000ed00ea7308 */ /* 0x000fe20000000800 */
[----:B------:R-:W-:Y:S01]  /*2a490*/  PRMT R84, R82, 0x7610, R84 ;  /* 0x0000761052547816 */ /* 0x000fe20000000054 */
[----:B------:R4:W-:Y:S01]  /*2a4a0*/  @!P2 STL.S16 [R1+0x188], R82 ;  /* 0x000188520100a387 */ /* 0x0009e20000100600 */
[----:B------:R-:W-:Y:S03]  /*2a4b0*/  ISETP.GE.U32.AND P6, PT, R199, R150, PT ;  /* 0x00000096c700720c */ /* 0x000fe60003fc6070 */
[----:B------:R1:W3:Y:S04]  /*2a4c0*/  LDL.S16 R235, [R1+0x184] ;  /* 0x0001840001eb7983 */ /* 0x0002e80000100600 */
[----:B------:R-:W-:Y:S01]  /*2a4d0*/  ST.E.U16 desc[UR4][R172.64+0xd2], R59 ;  /* 0x0000d23bac007985 */ /* 0x000fe2000c101504 */
[----:B--2---:R-:W2:Y:S01]  /*2a4e0*/  MUFU.EX2 R232, R169 ;  /* 0x000000a900e87308 */ /* 0x004ea20000000800 */
[----:B----4-:R-:W-:Y:S02]  /*2a4f0*/  PRMT R82, R46, 0x5410, R45 ;  /* 0x000054102e527816 */ /* 0x010fe4000000002d */
[----:B------:R-:W-:Y:S02]  /*2a500*/  @!P2 PRMT R45, R84, 0x5410, RZ ;  /* 0x00005410542da816 */ /* 0x000fe400000000ff */
[----:B------:R-:W-:Y:S01]  /*2a510*/  @!P3 PRMT R46, R89, 0x5410, RZ ;  /* 0x00005410592eb816 */ /* 0x000fe200000000ff */
[----:B------:R-:W-:Y:S02]  /*2a520*/  IMAD.MOV.U32 R89, RZ, RZ, R240 ;  /* 0x000000ffff597224 */ /* 0x000fe400078e00f0 */
[----:B------:R-:W-:Y:S02]  /*2a530*/  ST.E.U16 desc[UR4][R176.64+0xd0], R45 ;  /* 0x0000d02db0007985 */ /* 0x000fe4000c101504 */
[----:B------:R-:W4:Y:S01]  /*2a540*/  MUFU.EX2 R240, R188 ;  /* 0x000000bc00f07308 */ /* 0x000f220000000800 */
[----:B--2---:R-:W-:Y:S01]  /*2a550*/  F2FP.F16.F32.PACK_AB R48, R234, R232 ;  /* 0x000000e8ea30723e */ /* 0x004fe200000000ff */
[----:B------:R-:W-:Y:S01]  /*2a560*/  IMAD.MOV.U32 R50, RZ, RZ, R89 ;  /* 0x000000ffff327224 */ /* 0x000fe200078e0059 */
[----:B------:R1:W5:Y:S02]  /*2a570*/  LDL.LU R169, [R1+0x41c] ;  /* 0x00041c0001a97983 */ /* 0x0003640000300800 */
[----:B------:R-:W-:Y:S02]  /*2a580*/  PRMT R47, R48, 0x7632, R47 ;  /* 0x00007632302f7816 */ /* 0x000fe4000000002f */
[----:B------:R1:W2:Y:S04]  /*2a590*/  LDL.S16 R77, [R1+0x180] ;  /* 0x00018000014d7983 */ /* 0x0002a80000100600 */
[----:B------:R-:W2:Y:S04]  /*2a5a0*/  LDL.LU R237, [R1+0x418] ;  /* 0x0004180001ed7983 */ /* 0x000ea80000300800 */
[----:B------:R1:W2:Y:S01]  /*2a5b0*/  LDL.S16 R85, [R1+0x17c] ;  /* 0x00017c0001557983 */ /* 0x0002a20000100600 */
[----:B----4-:R-:W-:Y:S03]  /*2a5c0*/  F2FP.F16.F32.PACK_AB R54, R240, R236 ;  /* 0x000000ecf036723e */ /* 0x010fe600000000ff */
[----:B------:R1:W4:Y:S01]  /*2a5d0*/  LDL.S16 R84, [R1+0x178] ;  /* 0x0001780001547983 */ /* 0x0003220000100600 */
[C---:B------:R-:W-:Y:S03]  /*2a5e0*/  PRMT R53, R54.reuse, 0x7632, R53 ;  /* 0x0000763236357816 */ /* 0x040fe60000000035 */
[----:B------:R-:W-:Y:S01]  /*2a5f0*/  ST.E.U16 desc[UR4][R176.64+0xce], R46 ;  /* 0x0000ce2eb0007985 */ /* 0x000fe2000c101504 */
[----:B------:R-:W-:Y:S01]  /*2a600*/  PRMT R78, R54, 0x5410, R53 ;  /* 0x00005410364e7816 */ /* 0x000fe20000000035 */
[----:B---3--:R-:W-:Y:S05]  /*2a610*/  @!P1 HADD2 R235, -R48.H0_H0, -RZ.H0_H0 ;  /* 0xa00000ff30eb9230 */ /* 0x008fea0000000900 */
[----:B------:R-:W-:Y:S01]  /*2a620*/  PRMT R233, R235, 0x7610, R233 ;  /* 0x00007610ebe97816 */ /* 0x000fe200000000e9 */
[----:B------:R3:W-:Y:S02]  /*2a630*/  @!P1 STL.S16 [R1+0x184], R235 ;  /* 0x000184eb01009387 */ /* 0x0007e40000100600 */
[----:B---3--:R-:W-:Y:S01]  /*2a640*/  MUFU.EX2 R235, R209 ;  /* 0x000000d100eb7308 */ /* 0x008fe20000000800 */
[----:B--2---:R-:W-:Y:S05]  /*2a650*/  @!P0 HADD2 R77, -R47.H0_H0, -RZ.H0_H0 ;  /* 0xa00000ff2f4d8230 */ /* 0x004fea0000000900 */
[----:B------:R-:W-:Y:S01]  /*2a660*/  PRMT R92, R77, 0x7610, R92 ;  /* 0x000076104d5c7816 */ /* 0x000fe2000000005c */
[----:B------:R2:W-:Y:S01]  /*2a670*/  @!P0 STL.S16 [R1+0x180], R77 ;  /* 0x0001804d01008387 */ /* 0x0005e20000100600 */
[----:B------:R-:W-:Y:S03]  /*2a680*/  @!P5 HADD2 R85, -R54.H0_H0, -RZ.H0_H0 ;  /* 0xa00000ff3655d230 */ /* 0x000fe60000000900 */
[----:B------:R-:W3:Y:S01]  /*2a690*/  LDL.LU R171, [R1+0x414] ;  /* 0x0004140001ab7983 */ /* 0x000ee20000300800 */
[----:B----4-:R-:W-:Y:S01]  /*2a6a0*/  @!P6 HADD2 R84, -R53.H0_H0, -RZ.H0_H0 ;  /* 0xa00000ff3554e230 */ /* 0x010fe20000000900 */
[----:B------:R-:W-:Y:S02]  /*2a6b0*/  PRMT R79, R85, 0x7610, R79 ;  /* 0x00007610554f7816 */ /* 0x000fe4000000004f */
[----:B------:R-:W4:Y:S02]  /*2a6c0*/  LDL.LU R188, [R1+0x410] ;  /* 0x0004100001bc7983 */ /* 0x000f240000300800 */
[----:B------:R-:W-:Y:S02]  /*2a6d0*/  PRMT R76, R84, 0x7610, R76 ;  /* 0x00007610544c7816 */ /* 0x000fe4000000004c */
[----:B------:R1:W-:Y:S01]  /*2a6e0*/  @!P5 STL.S16 [R1+0x17c], R85 ;  /* 0x00017c550100d387 */ /* 0x0003e20000100600 */
[----:B------:R-:W-:Y:S02]  /*2a6f0*/  @!P5 PRMT R54, R79, 0x5410, RZ ;  /* 0x000054104f36d816 */ /* 0x000fe400000000ff */
[----:B------:R-:W-:Y:S01]  /*2a700*/  @!P6 PRMT R53, R76, 0x5410, RZ ;  /* 0x000054104c35e816 */ /* 0x000fe200000000ff */
[----:B------:R1:W-:Y:S01]  /*2a710*/  @!P6 STL.S16 [R1+0x178], R84 ;  /* 0x000178540100e387 */ /* 0x0003e20000100600 */
[C---:B------:R-:W-:Y:S02]  /*2a720*/  ISETP.GE.U32.AND P5, PT, R199.reuse, R152, PT ;  /* 0x00000098c700720c */ /* 0x040fe40003fa6070 */
[----:B------:R-:W-:Y:S02]  /*2a730*/  ISETP.GE.U32.AND P6, PT, R199, R153, PT ;  /* 0x00000099c700720c */ /* 0x000fe40003fc6070 */
[----:B--2---:R-:W-:Y:S02]  /*2a740*/  PRMT R77, R48, 0x5410, R47 ;  /* 0x00005410304d7816 */ /* 0x004fe4000000002f */
[----:B------:R-:W-:Y:S02]  /*2a750*/  @!P1 PRMT R48, R233, 0x5410, RZ ;  /* 0x00005410e9309816 */ /* 0x000fe400000000ff */
[----:B------:R-:W-:Y:S01]  /*2a760*/  @!P0 PRMT R47, R92, 0x5410, RZ ;  /* 0x000054105c2f8816 */ /* 0x000fe200000000ff */
[----:B------:R-:W2:Y:S01]  /*2a770*/  MUFU.EX2 R233, R210 ;  /* 0x000000d200e97308 */ /* 0x000ea20000000800 */
[----:B------:R-:W-:Y:S01]  /*2a780*/  ISETP.GE.U32.AND P1, PT, R199, R51, PT ;  /* 0x00000033c700720c */ /* 0x000fe20003f26070 */
[----:B------:R-:W-:Y:S01]  /*2a790*/  ST.E.U16 desc[UR4][R178.64+0xd0], R48 ;  /* 0x0000d030b2007985 */ /* 0x000fe2000c101504 */
[----:B------:R-:W-:Y:S02]  /*2a7a0*/  IMAD.MOV.U32 R92, RZ, RZ, R90 ;  /* 0x000000ffff5c7224 */ /* 0x000fe400078e005a */
[----:B------:R-:W-:Y:S01]  /*2a7b0*/  IMAD.MOV.U32 R90, RZ, RZ, R41 ;  /* 0x000000ffff5a7224 */ /* 0x000fe200078e0029 */
[----:B------:R-:W-:Y:S01]  /*2a7c0*/  SHF.R.U32.HI R41, RZ, 0x8, R43 ;  /* 0x00000008ff297819 */ /* 0x000fe2000001162b */
[----:B------:R-:W-:Y:S01]  /*2a7d0*/  ST.E.U16 desc[UR4][R178.64+0xd2], R47 ;  /* 0x0000d22fb2007985 */ /* 0x000fe2000c101504 */
[----:B-1----:R-:W-:Y:S02]  /*2a7e0*/  IMAD.MOV.U32 R85, RZ, RZ, R149 ;  /* 0x000000ffff557224 */ /* 0x002fe400078e0095 */
[----:B------:R-:W-:Y:S01]  /*2a7f0*/  LOP3.LUT R41, R41, 0xffff, RZ, 0xc0, !PT ;  /* 0x0000ffff29297812 */ /* 0x000fe200078ec0ff */
[----:B------:R1:W-:Y:S01]  /*2a800*/  ST.E.U16 desc[UR4][R174.64+0xe0], R54 ;  /* 0x0000e036ae007985 */ /* 0x0003e2000c101504 */
[----:B------:R-:W-:Y:S02]  /*2a810*/  IMAD.MOV.U32 R84, RZ, RZ, R231 ;  /* 0x000000ffff547224 */ /* 0x000fe400078e00e7 */
[----:B------:R-:W-:Y:S01]  /*2a820*/  ISETP.GE.U32.AND P0, PT, R199, R41, PT ;  /* 0x00000029c700720c */ /* 0x000fe20003f06070 */
[----:B------:R-:W-:Y:S01]  /*2a830*/  ST.E.U16 desc[UR4][R174.64+0xe2], R53 ;  /* 0x0000e235ae007985 */ /* 0x000fe2000c101504 */
[----:B------:R-:W-:Y:S01]  /*2a840*/  MUFU.EX2 R231, R207 ;  /* 0x000000cf00e77308 */ /* 0x000fe20000000800 */
[----:B--2---:R-:W-:Y:S01]  /*2a850*/  F2FP.F16.F32.PACK_AB R56, R235, R233 ;  /* 0x000000e9eb38723e */ /* 0x004fe200000000ff */
[----:B------:R-:W-:Y:S01]  /*2a860*/  IMAD.MOV.U32 R149, RZ, RZ, R83 ;  /* 0x000000ffff957224 */ /* 0x000fe200078e0053 */
[----:B------:R2:W5:Y:S01]  /*2a870*/  LDL.LU R210, [R1+0x40c] ;  /* 0x00040c0001d27983 */ /* 0x0005620000300800 */
[----:B------:R-:W-:Y:S01]  /*2a880*/  IMAD.MOV.U32 R83, RZ, RZ, R213 ;  /* 0x000000ffff537224 */ /* 0x000fe200078e00d5 */
[----:B------:R-:W-:Y:S01]  /*2a890*/  PRMT R55, R56, 0x7632, R55 ;  /* 0x0000763238377816 */ /* 0x000fe20000000037 */
[----:B------:R-:W-:Y:S01]  /*2a8a0*/  IMAD.MOV.U32 R213, RZ, RZ, R230 ;  /* 0x000000ffffd57224 */ /* 0x000fe200078e00e6 */
[----:B------:R2:W5:Y:S03]  /*2a8b0*/  LDL.LU R209, [R1+0x408] ;  /* 0x0004080001d17983 */ /* 0x0005660000300800 */
[----:B------:R-:W1:Y:S01]  /*2a8c0*/  MUFU.EX2 R230, R208 ;  /* 0x000000d000e67308 */ /* 0x000e620000000800 */
[----:B------:R-:W-:Y:S01]  /*2a8d0*/  IMAD.MOV.U32 R151, RZ, RZ, R92 ;  /* 0x000000ffff977224 */ /* 0x000fe200078e005c */
[----:B------:R2:W2:Y:S01]  /*2a8e0*/  LDL.S16 R76, [R1+0x170] ;  /* 0x00017000014c7983 */ /* 0x0004a20000100600 */
[----:B------:R-:W-:Y:S02]  /*2a8f0*/  IMAD.MOV.U32 R92, RZ, RZ, R227 ;  /* 0x000000ffff5c7224 */ /* 0x000fe400078e00e3 */
[----:B------:R-:W-:Y:S01]  /*2a900*/  IMAD.MOV.U32 R88, RZ, RZ, R151 ;  /* 0x000000ffff587224 */ /* 0x000fe200078e0097 */
[----:B------:R2:W3:Y:S04]  /*2a910*/  LDL.S16 R86, [R1+0x16c] ;  /* 0x00016c0001567983 */ /* 0x0004e80000100600 */
[----:B------:R-:W-:Y:S01]  /*2a920*/  MUFU.EX2 R227, R205 ;  /* 0x000000cd00e37308 */ /* 0x000fe20000000800 */
[----:B------:R-:W-:Y:S01]  /*2a930*/  IMAD.MOV.U32 R151, RZ, RZ, R92 ;  /* 0x000000ffff977224 */ /* 0x000fe200078e005c */
[----:B------:R2:W4:Y:S01]  /*2a940*/  LDL.S16 R79, [R1+0x15c] ;  /* 0x00015c00014f7983 */ /* 0x0005220000100600 */
[----:B------:R-:W-:Y:S02]  /*2a950*/  IMAD.MOV.U32 R92, RZ, RZ, R90 ;  /* 0x000000ffff5c7224 */ /* 0x000fe400078e005a */
[----:B------:R-:W-:Y:S05]  /*2a960*/  IMAD.MOV.U32 R90, RZ, RZ, R228 ;  /* 0x000000ffff5a7224 */ /* 0x000fea00078e00e4 */
[----:B------:R-:W-:Y:S01]  /*2a970*/  MUFU.EX2 R228, R204 ;  /* 0x000000cc00e47308 */ /* 0x000fe20000000800 */
[----:B-1----:R-:W-:Y:S01]  /*2a980*/  F2FP.F16.F32.PACK_AB R42, R231, R230 ;  /* 0x000000e6e72a723e */ /* 0x002fe200000000ff */
[----:B------:R-:W-:Y:S02]  /*2a990*/  IMAD.MOV.U32 R152, RZ, RZ, R151 ;  /* 0x000000ffff987224 */ /* 0x000fe400078e0097 */
[----:B------:R-:W-:Y:S02]  /*2a9a0*/  IMAD.MOV.U32 R151, RZ, RZ, R90 ;  /* 0x000000ffff977224 */ /* 0x000fe400078e005a */
[----:B------:R-:W-:Y:S02]  /*2a9b0*/  IMAD.MOV.U32 R93, RZ, RZ, R92 ;  /* 0x000000ffff5d7224 */ /* 0x000fe400078e005c */
[----:B------:R-:W-:Y:S02]  /*2a9c0*/  IMAD.MOV.U32 R92, RZ, RZ, R213 ;  /* 0x000000ffff5c7224 */ /* 0x000fe400078e00d5 */
[----:B------:R-:W-:Y:S01]  /*2a9d0*/  MUFU.EX2 R213, R195 ;  /* 0x000000c300d57308 */ /* 0x000fe20000000800 */
[----:B------:R-:W-:Y:S02]  /*2a9e0*/  IMAD.MOV.U32 R54, RZ, RZ, R50 ;  /* 0x000000ffff367224 */ /* 0x000fe400078e0032 */
[----:B--2---:R-:W-:Y:S02]  /*2a9f0*/  @!P5 HADD2 R76, -R56.H0_H0, -RZ.H0_H0 ;  /* 0xa00000ff384cd230 */ /* 0x004fe40000000900 */
[----:B---3--:R-:W-:Y:S03]  /*2aa00*/  @!P6 HADD2 R86, -R55.H0_H0, -RZ.H0_H0 ;  /* 0xa00000ff3756e230 */ /* 0x008fe60000000900 */
[----:B------:R-:W-:Y:S01]  /*2aa10*/  PRMT R51, R76, 0x7610, R51 ;  /* 0x000076104c337816 */ /* 0x000fe20000000033 */
[----:B------:R1:W-:Y:S01]  /*2aa20*/  @!P5 STL.S16 [R1+0x170], R76 ;  /* 0x0001704c0100d387 */ /* 0x0003e20000100600 */
[----:B------:R-:W-:Y:S03]  /*2aa30*/  PRMT R41, R86, 0x7610, R41 ;  /* 0x0000761056297816 */ /* 0x000fe60000000029 */
[----:B------:R2:W-:Y:S04]  /*2aa40*/  @!P6 STL.S16 [R1+0x16c], R86 ;  /* 0x00016c560100e387 */ /* 0x0005e80000100600 */
[----:B------:R3:W5:Y:S04]  /*2aa50*/  LDL.LU R208, [R1+0x404] ;  /* 0x0004040001d07983 */ /* 0x0007680000300800 */
[----:B------:R3:W5:Y:S01]  /*2aa60*/  LDL.LU R207, [R1+0x400] ;  /* 0x0004000001cf7983 */ /* 0x0007620000300800 */
[----:B-1----:R-:W-:Y:S02]  /*2aa70*/  PRMT R76, R56, 0x5410, R55 ;  /* 0x00005410384c7816 */ /* 0x002fe40000000037 */
[----:B------:R-:W-:Y:S02]  /*2aa80*/  @!P6 PRMT R55, R41, 0x5410, RZ ;  /* 0x000054102937e816 */ /* 0x000fe400000000ff */
[----:B------:R-:W-:Y:S01]  /*2aa90*/  LOP3.LUT R41, R44, 0xff, RZ, 0xc0, !PT ;  /* 0x000000ff2c297812 */ /* 0x000fe200078ec0ff */
[----:B--2---:R-:W-:Y:S01]  /*2aaa0*/  IMAD.MOV.U32 R86, RZ, RZ, R85 ;  /* 0x000000ffff567224 */ /* 0x004fe200078e0055 */
[----:B------:R-:W-:Y:S01]  /*2aab0*/  @!P5 PRMT R56, R51, 0x5410, RZ ;  /* 0x000054103338d816 */ /* 0x000fe200000000ff */
[----:B------:R-:W-:Y:S01]  /*2aac0*/  ST.E.U16 desc[UR4][R172.64+0xe2], R55 ;  /* 0x0000e237ac007985 */ /* 0x000fe2000c101504 */
[C---:B------:R-:W-:Y:S01]  /*2aad0*/  ISETP.GE.U32.AND P2, PT, R199.reuse, R41, PT ;  /* 0x00000029c700720c */ /* 0x040fe20003f46070 */
[----:B------:R-:W-:Y:S01]  /*2aae0*/  IMAD.MOV.U32 R85, RZ, RZ, R226 ;  /* 0x000000ffff557224 */ /* 0x000fe200078e00e2 */
[C---:B------:R-:W-:Y:S01]  /*2aaf0*/  PRMT R41, R42.reuse, 0x7632, R41 ;  /* 0x000076322a297816 */ /* 0x040fe20000000029 */
[----:B------:R1:W2:Y:S01]  /*2ab00*/  MUFU.EX2 R226, R206 ;  /* 0x000000ce00e27308 */ /* 0x0002a20000000800 */
[C---:B------:R-:W-:Y:S01]  /*2ab10*/  ISETP.GE.U32.AND P5, PT, R199.reuse, R155, PT ;  /* 0x0000009bc700720c */ /* 0x040fe20003fa6070 */
[----:B------:R-:W-:Y:S01]  /*2ab20*/  ST.E.U16 desc[UR4][R172.64+0xe0], R56 ;  /* 0x0000e038ac007985 */ /* 0x000fe2000c101504 */
[----:B------:R-:W-:Y:S01]  /*2ab30*/  ISETP.GE.U32.AND P6, PT, R199, R154, PT ;  /* 0x0000009ac700720c */ /* 0x000fe20003fc6070 */
[----:B------:R-:W-:Y:S06]  /*2ab40*/  IMAD.MOV.U32 R155, RZ, RZ, R88 ;  /* 0x000000ffff9b7224 */ /* 0x000fec00078e0058 */
[----:B----4-:R-:W-:Y:S05]  /*2ab50*/  @!P2 HADD2 R79, -R42.H0_H0, -RZ.H0_H0 ;  /* 0xa00000ff2a4fa230 */ /* 0x010fea0000000900 */
[----:B------:R-:W-:Y:S01]  /*2ab60*/  PRMT R43, R79, 0x7610, R43 ;  /* 0x000076104f2b7816 */ /* 0x000fe2000000002b */
[----:B------:R4:W-:Y:S04]  /*2ab70*/  @!P2 STL.S16 [R1+0x15c], R79 ;  /* 0x00015c4f0100a387 */ /* 0x0009e80000100600 */
[----:B------:R3:W2:Y:S04]  /*2ab80*/  LDL.S16 R51, [R1+0x168] ;  /* 0x0001680001337983 */ /* 0x0006a80000100600 */
[----:B------:R3:W3:Y:S04]  /*2ab90*/  LDL.S16 R73, [R1+0x158] ;  /* 0x0001580001497983 */ /* 0x0006e80000100600 */
[----:B------:R1:W3:Y:S01]  /*2aba0*/  LDL.S16 R87, [R1+0x164] ;  /* 0x0001640001577983 */ /* 0x0002e20000100600 */
[----:B----4-:R-:W-:Y:S02]  /*2abb0*/  PRMT R79, R42, 0x5410, R41 ;  /* 0x000054102a4f7816 */ /* 0x010fe40000000029 */
[----:B------:R-:W-:Y:S02]  /*2abc0*/  @!P2 PRMT R42, R43, 0x5410, RZ ;  /* 0x000054102b2aa816 */ /* 0x000fe400000000ff */
[----:B------:R-:W-:Y:S03]  /*2abd0*/  LOP3.LUT R43, R44, 0xffff, RZ, 0xc0, !PT ;  /* 0x0000ffff2c2b7812 */ /* 0x000fe600078ec0ff */
[----:B------:R-:W-:Y:S01]  /*2abe0*/  ST.E.U16 desc[UR4][R176.64+0xde], R42 ;  /* 0x0000de2ab0007985 */ /* 0x000fe2000c101504 */
[----:B------:R-:W-:Y:S04]  /*2abf0*/  SHF.R.U32.HI R43, RZ, 0x8, R43 ;  /* 0x00000008ff2b7819 */ /* 0x000fe8000001162b */
[----:B------:R-:W-:Y:S04]  /*2ac00*/  LOP3.LUT R43, R43, 0xffff, RZ, 0xc0, !PT ;  /* 0x0000ffff2b2b7812 */ /* 0x000fe800078ec0ff */
[----:B------:R-:W-:Y:S11]  /*2ac10*/  ISETP.GE.U32.AND P2, PT, R199, R43, PT ;  /* 0x0000002bc700720c */ /* 0x000ff60003f46070 */
[----:B------:R-:W-:Y:S02]  /*2ac20*/  @!UPT UIADD3 URZ, URZ, URZ, URZ ;  /* 0x0000003f3f3ff290 */ /* 0x000fe4000fffe03f */
[----:B--2---:R-:W-:Y:S05]  /*2ac30*/  @!P2 HADD2 R51, -R41.H0_H0, -RZ.H0_H0 ;  /* 0xa00000ff2933a230 */ /* 0x004fea0000000900 */
[----:B------:R-:W-:Y:S01]  /*2ac40*/  PRMT R43, R51, 0x7610, R43 ;  /* 0x00007610332b7816 */ /* 0x000fe2000000002b */
[----:B------:R2:W-:Y:S03]  /*2ac50*/  @!P2 STL.S16 [R1+0x168], R51 ;  /* 0x000168330100a387 */ /* 0x0005e60000100600 */
[----:B------:R-:W-:Y:S01]  /*2ac60*/  @!P2 PRMT R41, R43, 0x5410, RZ ;  /* 0x000054102b29a816 */ /* 0x000fe200000000ff */
[----:B-1----:R1:W5:Y:S01]  /*2ac70*/  LDL.LU R206, [R1+0x3fc] ;  /* 0x0003fc0001ce7983 */ /* 0x0023620000300800 */
[--C-:B------:R-:W-:Y:S03]  /*2ac80*/  SHF.R.U32.HI R43, RZ, 0x10, R44.reuse ;  /* 0x00000010ff2b7819 */ /* 0x100fe6000001162c */
[----:B------:R1:W5:Y:S01]  /*2ac90*/  LDL.LU R205, [R1+0x3f8] ;  /* 0x0003f80001cd7983 */ /* 0x0003620000300800 */
[----:B------:R-:W-:Y:S03]  /*2aca0*/  LOP3.LUT R43, R43, 0xff, RZ, 0xc0, !PT ;  /* 0x000000ff2b2b7812 */ /* 0x000fe600078ec0ff */
[----:B------:R-:W-:Y:S01]  /*2acb0*/  ST.E.U16 desc[UR4][R176.64+0xe0], R41 ;  /* 0x0000e029b0007985 */ /* 0x000fe2000c101504 */
[----:B------:R-:W-:Y:S02]  /*2acc0*/  ISETP.GE.U32.AND P3, PT, R199, R43, PT ;  /* 0x0000002bc700720c */ /* 0x000fe40003f66070 */
[----:B--2---:R-:W-:Y:S02]  /*2acd0*/  SHF.R.U32.HI R51, RZ, 0x18, R44 ;  /* 0x00000018ff337819 */ /* 0x004fe4000001162c */
[----:B------:R-:W-:Y:S02]  /*2ace0*/  F2FP.F16.F32.PACK_AB R44, R227, R226 ;  /* 0x000000e2e32c723e */ /* 0x000fe400000000ff */
[----:B------:R-:W-:Y:S02]  /*2acf0*/  ISETP.GE.U32.AND P2, PT, R199, R51, PT ;  /* 0x00000033c700720c */ /* 0x000fe40003f46070 */
[C---:B------:R-:W-:Y:S05]  /*2ad00*/  PRMT R43, R44.reuse, 0x7632, R43 ;  /* 0x000076322c2b7816 */ /* 0x040fea000000002b */
[----:B---3--:R-:W-:Y:S05]  /*2ad10*/  @!P3 HADD2 R73, -R44.H0_H0, -RZ.H0_H0 ;  /* 0xa00000ff2c49b230 */ /* 0x008fea0000000900 */
[----:B------:R-:W-:Y:S01]  /*2ad20*/  PRMT R71, R73, 0x7610, R71 ;  /* 0x0000761049477816 */ /* 0x000fe20000000047 */
[----:B------:R2:W-:Y:S01]  /*2ad30*/  @!P3 STL.S16 [R1+0x158], R73 ;  /* 0x000158490100b387 */ /* 0x0005e20000100600 */
[----:B------:R-:W-:Y:S05]  /*2ad40*/  @!P2 HADD2 R87, -R43.H0_H0, -RZ.H0_H0 ;  /* 0xa00000ff2b57a230 */ /* 0x000fea0000000900 */
[----:B------:R-:W-:Y:S01]  /*2ad50*/  PRMT R51, R87, 0x7610, R51 ;  /* 0x0000761057337816 */ /* 0x000fe20000000033 */
[----:B------:R3:W-:Y:S04]  /*2ad60*/  @!P2 STL.S16 [R1+0x164], R87 ;  /* 0x000164570100a387 */ /* 0x0007e80000100600 */
[----:B------:R1:W4:Y:S01]  /*2ad70*/  LDL.S16 R91, [R1+0x140] ;  /* 0x00014000015b7983 */ /* 0x0003220000100600 */
[----:B--2---:R-:W-:Y:S02]  /*2ad80*/  PRMT R73, R44, 0x5410, R43 ;  /* 0x000054102c497816 */ /* 0x004fe4000000002b */
[----:B------:R-:W-:Y:S02]  /*2ad90*/  @!P3 PRMT R44, R71, 0x5410, RZ ;  /* 0x00005410472cb816 */ /* 0x000fe400000000ff */
[----:B------:R-:W-:Y:S01]  /*2ada0*/  @!P2 PRMT R43, R51, 0x5410, RZ ;  /* 0x00005410332ba816 */ /* 0x000fe200000000ff */
[----:B------:R1:W2:Y:S01]  /*2adb0*/  LDL.S16 R71, [R1+0x154] ;  /* 0x0001540001477983 */ /* 0x0002a20000100600 */
[----:B------:R-:W-:Y:S02]  /*2adc0*/  LOP3.LUT R51, R52, 0xff, RZ, 0xc0, !PT ;  /* 0x000000ff34337812 */ /* 0x000fe400078ec0ff */
[C---:B------:R-:W-:Y:S01]  /*2add0*/  ISETP.GE.U32.AND P2, PT, R199.reuse, R148, PT ;  /* 0x00000094c700720c */ /* 0x040fe20003f46070 */
[----:B------:R1:W5:Y:S01]  /*2ade0*/  LDL.LU R204, [R1+0x3f4] ;  /* 0x0003f40001cc7983 */ /* 0x0003620000300800 */
[----:B------:R-:W-:Y:S01]  /*2adf0*/  ISETP.GE.U32.AND P3, PT, R199, R51, PT ;  /* 0x00000033c700720c */ /* 0x000fe20003f66070 */
[----:B---3--:R-:W-:Y:S02]  /*2ae00*/  IMAD.MOV.U32 R87, RZ, RZ, R86 ;  /* 0x000000ffff577224 */ /* 0x008fe400078e0056 */
[----:B------:R-:W-:Y:S01]  /*2ae10*/  IMAD.MOV.U32 R86, RZ, RZ, R85 ;  /* 0x000000ffff567224 */ /* 0x000fe200078e0055 */
[----:B------:R-:W-:Y:S01]  /*2ae20*/  ST.E.U16 desc[UR4][R178.64+0xe0], R44 ;  /* 0x0000e02cb2007985 */ /* 0x000fe2000c101504 */
[----:B------:R-:W-:Y:S02]  /*2ae30*/  IMAD.MOV.U32 R85, RZ, RZ, R84 ;  /* 0x000000ffff557224 */ /* 0x000fe400078e0054 */
[----:B------:R-:W-:Y:S01]  /*2ae40*/  IMAD.MOV.U32 R84, RZ, RZ, R229 ;  /* 0x000000ffff547224 */ /* 0x000fe200078e00e5 */
[----:B------:R-:W-:Y:S01]  /*2ae50*/  ST.E.U16 desc[UR4][R178.64+0xe2], R43 ;  /* 0x0000e22bb2007985 */ /* 0x000fe2000c101504 */
[----:B------:R-:W3:Y:S01]  /*2ae60*/  MUFU.EX2 R229, R198 ;  /* 0x000000c600e57308 */ /* 0x000ee20000000800 */
[----:B------:R-:W-:Y:S01]  /*2ae70*/  IMAD.MOV.U32 R148, RZ, RZ, R83 ;  /* 0x000000ffff947224 */ /* 0x000fe200078e0053 */
[-C--:B------:R-:W-:Y:S01]  /*2ae80*/  LOP3.LUT R83, R159, R185.reuse, RZ, 0x3c, !PT ;  /* 0x000000b99f537212 */ /* 0x080fe200078e3cff */
[----:B------:R-:W-:Y:S02]  /*2ae90*/  IMAD.MOV.U32 R159, RZ, RZ, R87 ;  /* 0x000000ffff9f7224 */ /* 0x000fe400078e0057 */
[----:B------:R-:W-:Y:S02]  /*2aea0*/  IMAD.MOV.U32 R87, RZ, RZ, R149 ;  /* 0x000000ffff577224 */ /* 0x000fe400078e0095 */
[----:B------:R-:W-:Y:S03]  /*2aeb0*/  IMAD.MOV.U32 R149, RZ, RZ, R225 ;  /* 0x000000ffff957224 */ /* 0x000fe600078e00e1 */
[----:B------:R1:W-:Y:S01]  /*2aec0*/  MUFU.EX2 R225, R197 ;  /* 0x000000c500e17308 */ /* 0x0003e20000000800 */
[----:B------:R-:W-:Y:S02]  /*2aed0*/  IMAD.MOV.U32 R94, RZ, RZ, R84 ;  /* 0x000000ffff5e7224 */ /* 0x000fe400078e0054 */
[----:B------:R-:W-:Y:S01]  /*2aee0*/  IMAD.MOV.U32 R88, RZ, RZ, R86 ;  /* 0x000000ffff587224 */ /* 0x000fe200078e0056 */
[----:B------:R-:W-:Y:S01]  /*2aef0*/  LOP3.LUT R86, R158, R185, RZ, 0x3c, !PT ;  /* 0x000000b99e567212 */ /* 0x000fe200078e3cff */
[----:B------:R-:W-:Y:S02]  /*2af00*/  IMAD.MOV.U32 R158, RZ, RZ, R224 ;  /* 0x000000ffff9e7224 */ /* 0x000fe400078e00e0 */
[----:B------:R-:W-:Y:S01]  /*2af10*/  IMAD.MOV.U32 R153, RZ, RZ, R85 ;  /* 0x000000ffff997224 */ /* 0x000fe200078e0055 */
[----:B---3--:R-:W-:Y:S01]  /*2af20*/  F2FP.F16.F32.PACK_AB R52, R229, R228 ;  /* 0x000000e4e534723e */ /* 0x008fe200000000ff */
[----:B------:R3:W5:Y:S01]  /*2af30*/  LDL.LU R198, [R1+0x3f0] ;  /* 0x0003f00001c67983 */ /* 0x0007620000300800 */
[----:B------:R1:W-:Y:S01]  /*2af40*/  MUFU.EX2 R224, R196 ;  /* 0x000000c400e07308 */ /* 0x0003e20000000800 */
[----:B------:R-:W-:Y:S01]  /*2af50*/  IMAD.WIDE.U32 R58, R86, -0x326172a9, RZ ;  /* 0xcd9e8d57563a7825 */ /* 0x000fe200078e00ff */
[C---:B------:R-:W-:Y:S05]  /*2af60*/  PRMT R51, R52.reuse, 0x7632, R51 ;  /* 0x0000763234337816 */ /* 0x040fea0000000033 */
[----:B----4-:R-:W-:Y:S05]  /*2af70*/  @!P6 HADD2 R91, -R51.H0_H0, -RZ.H0_H0 ;  /* 0xa00000ff335be230 */ /* 0x010fea0000000900 */
[----:B------:R-:W-:Y:S01]  /*2af80*/  PRMT R72, R91, 0x7610, R72 ;  /* 0x000076105b487816 */ /* 0x000fe20000000048 */
[----:B--2---:R-:W-:Y:S05]  /*2af90*/  @!P5 HADD2 R71, -R52.H0_H0, -RZ.H0_H0 ;  /* 0xa00000ff3447d230 */ /* 0x004fea0000000900 */
[----:B------:R-:W-:Y:S01]  /*2afa0*/  PRMT R74, R71, 0x7610, R74 ;  /* 0x00007610474a7816 */ /* 0x000fe2000000004a */
[----:B------:R2:W-:Y:S04]  /*2afb0*/  @!P5 STL.S16 [R1+0x154], R71 ;  /* 0x000154470100d387 */ /* 0x0005e80000100600 */
[----:B------:R4:W-:Y:S01]  /*2afc0*/  @!P6 STL.S16 [R1+0x140], R91 ;  /* 0x0001405b0100e387 */ /* 0x0009e20000100600 */
[----:B--2---:R-:W-:Y:S02]  /*2afd0*/  PRMT R71, R52, 0x5410, R51 ;  /* 0x0000541034477816 */ /* 0x004fe40000000033 */
[----:B------:R-:W-:Y:S01]  /*2afe0*/  @!P6 PRMT R51, R72, 0x5410, RZ ;  /* 0x000054104833e816 */ /* 0x000fe200000000ff */
[----:B------:R-:W-:Y:S01]  /*2aff0*/  IMAD.SHL.U32 R72, R237, 0x4, RZ ;  /* 0x00000004ed487824 */ /* 0x000fe200078e00ff */
[----:B------:R-:W-:Y:S02]  /*2b000*/  @!P5 PRMT R52, R74, 0x5410, RZ ;  /* 0x000054104a34d816 */ /* 0x000fe400000000ff */
[----:B------:R-:W-:Y:S01]  /*2b010*/  ISETP.GE.U32.AND P5, PT, R199, R156, PT ;  /* 0x0000009cc700720c */ /* 0x000fe20003fa6070 */
[----:B------:R-:W-:Y:S01]  /*2b020*/  ST.E.U16 desc[UR4][R174.64+0xf2], R51 ;  /* 0x0000f233ae007985 */ /* 0x000fe2000c101504 */
[----:B------:R-:W-:Y:S02]  /*2b030*/  LOP3.LUT R72, R185, R203, R72, 0x96, !PT ;  /* 0x000000cbb9487212 */ /* 0x000fe400078e9648 */
[----:B------:R-:W-:Y:S01]  /*2b040*/  ISETP.GE.U32.AND P6, PT, R199, R157, PT ;  /* 0x0000009dc700720c */ /* 0x000fe20003fc6070 */
[----:B------:R3:W5:Y:S02]  /*2b050*/  LDL.LU.64 R202, [R1+0x3e8] ;  /* 0x0003e80001ca7983 */ /* 0x0007640000300a00 */
[----:B----4-:R-:W-:Y:S04]  /*2b060*/  IMAD.WIDE.U32 R90, R72, -0x326172a9, RZ ;  /* 0xcd9e8d57485a7825 */ /* 0x010fe800078e00ff */
[----:B-1----:R3:W5:Y:S01]  /*2b070*/  LDL.LU R197, [R1+0x3e4] ;  /* 0x0003e40001c57983 */ /* 0x0027620000300800 */
[----:B------:R-:W-:Y:S01]  /*2b080*/  LOP3.LUT R74, R91, R215, R192, 0x96, !PT ;  /* 0x000000d75b4a7212 */ /* 0x000fe200078e96c0 */
[----:B------:R-:W-:Y:S01]  /*2b090*/  IMAD.MOV.U32 R72, RZ, RZ, R201 ;  /* 0x000000ffff487224 */ /* 0x000fe200078e00c9 */
[----:B------:R-:W-:Y:S01]  /*2b0a0*/  LOP3.LUT R69, R181, R214, R90, 0x96, !PT ;  /* 0x000000d6b5457212 */ /* 0x000fe200078e965a */
[----:B------:R1:W2:Y:S01]  /*2b0b0*/  MUFU.EX2 R201, R194 ;  /* 0x000000c200c97308 */ /* 0x0002a20000000800 */
[----:B------:R3:W5:Y:S01]  /*2b0c0*/  LDL.LU R196, [R1+0x3e0] ;  /* 0x0003e00001c47983 */ /* 0x0007620000300800 */
[----:B------:R-:W-:Y:S03]  /*2b0d0*/  IMAD.WIDE.U32 R74, R74, -0x2daee0ad, RZ ;  /* 0xd2511f534a4a7825 */ /* 0x000fe600078e00ff */
[----:B------:R3:W5:Y:S01]  /*2b0e0*/  LDL.LU R195, [R1+0x3dc] ;  /* 0x0003dc0001c37983 */ /* 0x0007620000300800 */
[----:B------:R-:W-:Y:S01]  /*2b0f0*/  IMAD.WIDE.U32 R68, R69, -0x2daee0ad, RZ ;  /* 0xd2511f5345447825 */ /* 0x000fe200078e00ff */
[----:B------:R-:W-:Y:S02]  /*2b100*/  LOP3.LUT R84, R75, R216, R186, 0x96, !PT ;  /* 0x000000d84b547212 */ /* 0x000fe400078e96ba */
[----:B------:R-:W-:Y:S02]  /*2b110*/  ST.E.U16 desc[UR4][R174.64+0xf0], R52 ;  /* 0x0000f034ae007985 */ /* 0x000fe4000c101504 */
[----:B------:R-:W-:Y:S01]  /*2b120*/  LOP3.LUT R74, R69, R221, R74, 0x96, !PT ;  /* 0x000000dd454a7212 */ /* 0x000fe200078e964a */
[----:B------:R-:W-:Y:S04]  /*2b130*/  IMAD.WIDE.U32 R84, R84, -0x326172a9, RZ ;  /* 0xcd9e8d5754547825 */ /* 0x000fe800078e00ff */
[----:B------:R-:W-:Y:S01]  /*2b140*/  IMAD.WIDE.U32 R74, R74, -0x326172a9, RZ ;  /* 0xcd9e8d574a4a7825 */ /* 0x000fe200078e00ff */
[----:B------:R-:W-:Y:S01]  /*2b150*/  LOP3.LUT R66, R85, R211, R180, 0x96, !PT ;  /* 0x000000d355427212 */ /* 0x000fe200078e96b4 */
[----:B-1----:R3:W5:Y:S01]  /*2b160*/  LDL.LU R194, [R1+0x3d8] ;  /* 0x0003d80001c27983 */ /* 0x0027620000300800 */
[----:B--2---:R-:W-:Y:S02]  /*2b170*/  F2FP.F16.F32.PACK_AB R2, R201, R213 ;  /* 0x000000d5c902723e */ /* 0x004fe400000000ff */
[----:B------:R-:W-:Y:S01]  /*2b180*/  LOP3.LUT R84, R75, R220, R84, 0x96, !PT ;  /* 0x000000dc4b547212 */ /* 0x000fe200078e9654 */
[----:B------:R-:W-:Y:S01]  /*2b190*/  IMAD.WIDE.U32 R66, R66, -0x2daee0ad, RZ ;  /* 0xd2511f5342427825 */ /* 0x000fe200078e00ff */
[----:B------:R-:W-:Y:S01]  /*2b1a0*/  PRMT R0, R2, 0x7632, R0 ;  /* 0x0000763202007816 */ /* 0x000fe20000000000 */
[----:B------:R3:W2:Y:S02]  /*2b1b0*/  LDL.S16 R156, [R1+0x124] ;  /* 0x00012400019c7983 */ /* 0x0006a40000100600 */
[----:B------:R-:W-:Y:S01]  /*2b1c0*/  IMAD.WIDE.U32 R84, R84, -0x2daee0ad, RZ ;  /* 0xd2511f5354547825 */ /* 0x000fe200078e00ff */
[----:B------:R-:W-:Y:S01]  /*2b1d0*/  LOP3.LUT R68, R67, R219, R68, 0x96, !PT ;  /* 0x000000db43447212 */ /* 0x000fe200078e9644 */
[----:B------:R3:W4:Y:S02]  /*2b1e0*/  LDL.S16 R61, [R1+0x120] ;  /* 0x00012000013d7983 */ /* 0x0007240000100600 */
[----:B------:R-:W-:Y:S01]  /*2b1f0*/  IMAD.MOV.U32 R75, RZ, RZ, R158 ;  /* 0x000000ffff4b7224 */ /* 0x000fe200078e009e */
[----:B------:R-:W-:Y:S01]  /*2b200*/  LOP3.LUT R66, R85, R217, R66, 0x96, !PT ;  /* 0x000000d955427212 */ /* 0x000fe200078e9642 */
[----:B------:R-:W-:Y:S04]  /*2b210*/  IMAD.WIDE.U32 R68, R68, -0x326172a9, RZ ;  /* 0xcd9e8d5744447825 */ /* 0x000fe800078e00ff */
[----:B------:R-:W-:Y:S01]  /*2b220*/  IMAD.WIDE.U32 R66, R66, -0x326172a9, RZ ;  /* 0xcd9e8d5742427825 */ /* 0x000fe200078e00ff */
[----:B------:R-:W-:Y:S03]  /*2b230*/  LOP3.LUT R74, R69, R218, R74, 0x96, !PT ;  /* 0x000000da454a7212 */ /* 0x000fe600078e964a */
[----:B------:R-:W-:Y:S01]  /*2b240*/  IMAD.MOV.U32 R158, RZ, RZ, R159 ;  /* 0x000000ffff9e7224 */ /* 0x000fe200078e009f */
[C---:B------:R-:W-:Y:S01]  /*2b250*/  LOP3.LUT R40, R66.reuse, 0xffff, RZ, 0xc0, !PT ;  /* 0x0000ffff42287812 */ /* 0x040fe200078ec0ff */
[----:B------:R-:W-:Y:S01]  /*2b260*/  IMAD.MOV.U32 R159, RZ, RZ, R148 ;  /* 0x000000ffff9f7224 */ /* 0x000fe200078e0094 */
[----:B------:R-:W-:Y:S01]  /*2b270*/  LOP3.LUT R65, R67, R222, R68, 0x96, !PT ;  /* 0x000000de43417212 */ /* 0x000fe200078e9644 */
[----:B------:R3:W3:Y:S01]  /*2b280*/  LDL.S16 R148, [R1+0x118] ;  /* 0x0001180001947983 */ /* 0x0006e20000100600 */
[----:B------:R-:W-:Y:S01]  /*2b290*/  LOP3.LUT R68, R66, 0xff, RZ, 0xc0, !PT ;  /* 0x000000ff42447812 */ /* 0x000fe200078ec0ff */
[----:B------:R-:W-:Y:S01]  /*2b2a0*/  IMAD.MOV.U32 R85, RZ, RZ, R72 ;  /* 0x000000ffff557224 */ /* 0x000fe200078e0048 */
[----:B------:R-:W-:Y:S02]  /*2b2b0*/  SHF.R.U32.HI R40, RZ, 0x8, R40 ;  /* 0x00000008ff287819 */ /* 0x000fe40000011628 */
[----:B------:R-:W-:Y:S01]  /*2b2c0*/  SHF.R.U32.HI R69, RZ, 0x10, R66 ;  /* 0x00000010ff457819 */ /* 0x000fe20000011642 */
[----:B------:R-:W-:Y:S01]  /*2b2d0*/  IMAD.MOV.U32 R157, RZ, RZ, R85 ;  /* 0x000000ffff9d7224 */ /* 0x000fe200078e0055 */
[----:B------:R-:W-:Y:S01]  /*2b2e0*/  PRMT R72, R68, 0x5410, R40 ;  /* 0x0000541044487816 */ /* 0x000fe20000000028 */
[----:B------:R-:W-:Y:S01]  /*2b2f0*/  IMAD.MOV.U32 R85, RZ, RZ, R158 ;  /* 0x000000ffff557224 */ /* 0x000fe200078e009e */
[----:B------:R-:W-:Y:S01]  /*2b300*/  LOP3.LUT R68, R69, 0xff, RZ, 0xc0, !PT ;  /* 0x000000ff45447812 */ /* 0x000fe200078ec0ff */
[----:B------:R-:W-:Y:S01]  /*2b310*/  IMAD.MOV.U32 R158, RZ, RZ, R155 ;  /* 0x000000ffff9e7224 */ /* 0x000fe200078e009b */
[----:B------:R-:W-:Y:S01]  /*2b320*/  F2FP.F16.F32.PACK_AB R40, R224, R225 ;  /* 0x000000e1e028723e */ /* 0x000fe200000000ff */
[----:B------:R1:W3:Y:S01]  /*2b330*/  LDL.S16 R69, [R1+0x11c] ;  /* 0x00011c0001457983 */ /* 0x0002e20000100600 */
[----:B------:R-:W-:Y:S01]  /*2b340*/  SHF.R.U32.HI R70, RZ, 0x18, R66 ;  /* 0x00000018ff467819 */ /* 0x000fe20000011642 */
[----:B------:R-:W-:Y:S01]  /*2b350*/  IMAD.WIDE.U32 R66, R74, -0x2daee0ad, RZ ;  /* 0xd2511f534a427825 */ /* 0x000fe200078e00ff */
[----:B------:R-:W-:Y:S02]  /*2b360*/  PRMT R3, R40, 0x7632, R3 ;  /* 0x0000763228037816 */ /* 0x000fe40000000003 */
[----:B------:R-:W-:Y:S01]  /*2b370*/  PRMT R74, R68, 0x5410, R70 ;  /* 0x00005410444a7816 */ /* 0x000fe20000000046 */
[----:B------:R-:W-:Y:S01]  /*2b380*/  IMAD.MOV.U32 R155, RZ, RZ, R94 ;  /* 0x000000ffff9b7224 */ /* 0x000fe200078e005e */
[----:B------:R-:W-:Y:S02]  /*2b390*/  LOP3.LUT R84, R67, R223, R84, 0x96, !PT ;  /* 0x000000df43547212 */ /* 0x000fe400078e9654 */
[----:B------:R-:W-:Y:S01]  /*2b3a0*/  SHF.R.U32.HI R94, RZ, 0x10, R66 ;  /* 0x00000010ff5e7819 */ /* 0x000fe20000011642 */
[----:B------:R-:W-:Y:S01]  /*2b3b0*/  IMAD.MOV.U32 R53, RZ, RZ, R155 ;  /* 0x000000ffff357224 */ /* 0x000fe200078e009b */
[----:B------:R-:W-:Y:S01]  /*2b3c0*/  LOP3.LUT R64, R65, 0xff, RZ, 0xc0, !PT ;  /* 0x000000ff41407812 */ /* 0x000fe200078ec0ff */
[----:B--2---:R-:W-:Y:S02]  /*2b3d0*/  @!P5 HADD2 R156, -R40.H0_H0, -RZ.H0_H0 ;  /* 0xa00000ff289cd230 */ /* 0x004fe40000000900 */
[----:B----4-:R-:W-:Y:S03]  /*2b3e0*/  @!P6 HADD2 R61, -R3.H0_H0, -RZ.H0_H0 ;  /* 0xa00000ff033de230 */ /* 0x010fe60000000900 */
[----:B------:R-:W-:Y:S01]  /*2b3f0*/  PRMT R68, R156, 0x7610, R68 ;  /* 0x000076109c447816 */ /* 0x000fe20000000044 */
[----:B------:R2:W-:Y:S01]  /*2b400*/  @!P5 STL.S16 [R1+0x124], R156 ;  /* 0x0001249c0100d387 */ /* 0x0005e20000100600 */
[----:B------:R-:W-:Y:S03]  /*2b410*/  PRMT R185, R61, 0x7610, R185 ;  /* 0x000076103db97816 */ /* 0x000fe600000000b9 */
[----:B------:R4:W-:Y:S01]  /*2b420*/  @!P6 STL.S16 [R1+0x120], R61 ;  /* 0x0001203d0100e387 */ /* 0x0009e20000100600 */
[----:B---3--:R-:W-:Y:S05]  /*2b430*/  @!P0 HADD2 R148, -R0.H0_H0, -RZ.H0_H0 ;  /* 0xa00000ff00948230 */ /* 0x008fea0000000900 */
[----:B------:R-:W-:Y:S01]  /*2b440*/  PRMT R150, R148, 0x7610, R150 ;  /* 0x0000761094967816 */ /* 0x000fe20000000096 */
[----:B--2---:R-:W-:Y:S02]  /*2b450*/  IMAD.MOV.U32 R156, RZ, RZ, R93 ;  /* 0x000000ffff9c7224 */ /* 0x004fe400078e005d */
[----:B------:R-:W-:Y:S02]  /*2b460*/  @!P1 HADD2 R69, -R2.H0_H0, -RZ.H0_H0 ;  /* 0xa00000ff02459230 */ /* 0x000fe40000000900 */
[----:B------:R-:W-:Y:S01]  /*2b470*/  IMAD.MOV.U32 R93, RZ, RZ, R87 ;  /* 0x000000ffff5d7224 */ /* 0x000fe200078e0057 */
[----:B------:R-:W-:Y:S01]  /*2b480*/  LOP3.LUT R87, R66, 0xffff, RZ, 0xc0, !PT ;  /* 0x0000ffff42577812 */ /* 0x000fe200078ec0ff */
[----:B------:R-:W-:Y:S01]  /*2b490*/  IMAD.MOV.U32 R49, RZ, RZ, R156 ;  /* 0x000000ffff317224 */ /* 0x000fe200078e009c */
[----:B----4-:R-:W-:Y:S01]  /*2b4a0*/  LOP3.LUT R61, R65, 0xffff, RZ, 0xc0, !PT ;  /* 0x0000ffff413d7812 */ /* 0x010fe200078ec0ff */
[----:B------:R2:W-:Y:S01]  /*2b4b0*/  @!P1 STL.S16 [R1+0x11c], R69 ;  /* 0x00011c4501009387 */ /* 0x0005e20000100600 */
[----:B------:R-:W-:Y:S01]  /*2b4c0*/  PRMT R154, R69, 0x7610, R154 ;  /* 0x00007610459a7816 */ /* 0x000fe2000000009a */
[----:B------:R-:W-:Y:S01]  /*2b4d0*/  IMAD.MOV.U32 R86, RZ, RZ, R49 ;  /* 0x000000ffff567224 */ /* 0x000fe200078e0031 */
[----:B------:R-:W-:Y:S01]  /*2b4e0*/  SHF.R.U32.HI R61, RZ, 0x8, R61 ;  /* 0x00000008ff3d7819 */ /* 0x000fe2000001163d */
[----:B------:R3:W-:Y:S01]  /*2b4f0*/  @!P0 STL.S16 [R1+0x118], R148 ;  /* 0x0001189401008387 */ /* 0x0007e20000100600 */
[-C--:B------:R-:W-:Y:S01]  /*2b500*/  LOP3.LUT R49, R59, R215.reuse, R192, 0x96, !PT ;  /* 0x000000d73b317212 */ /* 0x080fe200078e96c0 */
[----:B------:R-:W-:Y:S01]  /*2b510*/  IMAD.MOV.U32 R156, RZ, RZ, R153 ;  /* 0x000000ffff9c7224 */ /* 0x000fe200078e0099 */
[----:B------:R-:W-:Y:S01]  /*2b520*/  PRMT R70, R64, 0x5410, R61 ;  /* 0x0000541040467816 */ /* 0x000fe2000000003d */
[----:B------:R-:W-:Y:S01]  /*2b530*/  IMAD.MOV.U32 R64, RZ, RZ, R75 ;  /* 0x000000ffff407224 */ /* 0x000fe200078e004b */
[--C-:B------:R-:W-:Y:S01]  /*2b540*/  SHF.R.U32.HI R61, RZ, 0x10, R65.reuse ;  /* 0x00000010ff3d7819 */ /* 0x100fe20000011641 */
[----:B------:R-:W-:Y:S01]  /*2b550*/  IMAD.WIDE.U32 R48, R49, -0x2daee0ad, RZ ;  /* 0xd2511f5331307825 */ /* 0x000fe200078e00ff */
[----:B------:R-:W-:Y:S02]  /*2b560*/  SHF.R.U32.HI R65, RZ, 0x18, R65 ;  /* 0x00000018ff417819 */ /* 0x000fe40000011641 */
[----:B------:R-:W-:Y:S01]  /*2b570*/  LOP3.LUT R61, R61, 0xff, RZ, 0xc0, !PT ;  /* 0x000000ff3d3d7812 */ /* 0x000fe200078ec0ff */
[----:B------:R-:W-:Y:S01]  /*2b580*/  IMAD.MOV.U32 R50, RZ, RZ, R156 ;  /* 0x000000ffff327224 */ /* 0x000fe200078e009c */
[----:B------:R-:W-:Y:S01]  /*2b590*/  LOP3.LUT R49, R49, R216, R186, 0x96, !PT ;  /* 0x000000d831317212 */ /* 0x000fe200078e96ba */
[----:B------:R-:W-:Y:S01]  /*2b5a0*/  IMAD.MOV.U32 R153, RZ, RZ, R152 ;  /* 0x000000ffff997224 */ /* 0x000fe200078e0098 */
[----:B------:R-:W-:Y:S01]  /*2b5b0*/  PRMT R75, R61, 0x5410, R65 ;  /* 0x000054103d4b7816 */ /* 0x000fe20000000041 */
[----:B------:R-:W-:Y:S02]  /*2b5c0*/  IMAD.MOV.U32 R152, RZ, RZ, R88 ;  /* 0x000000ffff987224 */ /* 0x000fe400078e0058 */
[----:B--2---:R-:W-:Y:S01]  /*2b5d0*/  IMAD.MOV.U32 R69, RZ, RZ, R149 ;  /* 0x000000ffff457224 */ /* 0x004fe200078e0095 */
[----:B------:R-:W-:Y:S02]  /*2b5e0*/  LOP3.LUT R149, R66, 0xff, RZ, 0xc0, !PT ;  /* 0x000000ff42957812 */ /* 0x000fe400078ec0ff */
[----:B---3--:R-:W-:Y:S01]  /*2b5f0*/  SHF.R.U32.HI R148, RZ, 0x18, R66 ;  /* 0x00000018ff947819 */ /* 0x008fe20000011642 */
[----:B------:R-:W-:Y:S04]  /*2b600*/  IMAD.WIDE.U32 R66, R83, -0x326172a9, RZ ;  /* 0xcd9e8d5753427825 */ /* 0x000fe800078e00ff */
[----:B------:R-:W-:Y:S01]  /*2b610*/  IMAD.MOV.U32 R83, RZ, RZ, R64 ;  /* 0x000000ffff537224 */ /* 0x000fe200078e0040 */
[----:B------:R-:W-:Y:S01]  /*2b620*/  LOP3.LUT R62, R67, R215, R192, 0x96, !PT ;  /* 0x000000d7433e7212 */ /* 0x000fe200078e96c0 */
[----:B------:R-:W-:Y:S01]  /*2b630*/  IMAD.MOV.U32 R57, RZ, RZ, R69 ;  /* 0x000000ffff397224 */ /* 0x000fe200078e0045 */
[-CC-:B------:R-:W-:Y:S02]  /*2b640*/  LOP3.LUT R64, R181, R214.reuse, R66.reuse, 0x96, !PT ;  /* 0x000000d6b5407212 */ /* 0x180fe400078e9642 */
[----:B------:R-:W-:Y:S01]  /*2b650*/  LOP3.LUT R66, R183, R214, R66, 0x96, !PT ;  /* 0x000000d6b7427212 */ /* 0x000fe200078e9642 */
[----:B------:R-:W-:Y:S04]  /*2b660*/  IMAD.WIDE.U32 R62, R62, -0x2daee0ad, RZ ;  /* 0xd2511f533e3e7825 */ /* 0x000fe800078e00ff */
[----:B------:R-:W-:Y:S01]  /*2b670*/  IMAD.WIDE.U32 R64, R64, -0x2daee0ad, RZ ;  /* 0xd2511f5340407825 */ /* 0x000fe200078e00ff */
[----:B------:R-:W-:Y:S04]  /*2b680*/  LOP3.LUT R63, R63, R216, R186, 0x96, !PT ;  /* 0x000000d83f3f7212 */ /* 0x000fe800078e96ba */
[----:B------:R-:W-:Y:S01]  /*2b690*/  LOP3.LUT R65, R65, R221, R62, 0x96, !PT ;  /* 0x000000dd41417212 */ /* 0x000fe200078e963e */
        /* <DEDUP_REMOVED lines=12> */
[-CC-:B------:R-:W-:Y:S02]  /*2b760*/  LOP3.LUT R62, R181, R214.reuse, R58.reuse, 0x96, !PT ;  /* 0x000000d6b53e7212 */ /* 0x180fe400078e963a */
[----:B------:R-:W-:Y:S03]  /*2b770*/  LOP3.LUT R58, R183, R214, R58, 0x96, !PT ;  /* 0x000000d6b73a7212 */ /* 0x000fe600078e963a */
[----:B------:R-:W-:Y:S05]  /*2b780*/  IMAD.WIDE.U32 R62, R62, -0x2daee0ad, RZ ;  /* 0xd2511f533e3e7825 */ /* 0x000fea00078e00ff */
[----:B------:R-:W-:Y:S01]  /*2b790*/  LOP3.LUT R45, R63, R221, R48, 0x96, !PT ;  /* 0x000000dd3f2d7212 */ /* 0x000fe200078e9630 */
[----:B------:R-:W-:Y:S04]  /*2b7a0*/  IMAD.WIDE.U32 R48, R49, -0x326172a9, RZ ;  /* 0xcd9e8d5731307825 */ /* 0x000fe800078e00ff */
[----:B------:R-:W-:Y:S01]  /*2b7b0*/  IMAD.MOV.U32 R63, RZ, RZ, R151 ;  /* 0x000000ffff3f7224 */ /* 0x000fe200078e0097 */
[----:B------:R-:W-:Y:S01]  /*2b7c0*/  LOP3.LUT R46, R49, R211, R180, 0x96, !PT ;  /* 0x000000d3312e7212 */ /* 0x000fe200078e96b4 */
[----:B------:R-:W-:Y:S04]  /*2b7d0*/  IMAD.MOV.U32 R49, RZ, RZ, R193 ;  /* 0x000000ffff317224 */ /* 0x000fe800078e00c1 */
[----:B------:R-:W-:Y:S05]  /*2b7e0*/  IMAD.WIDE.U32 R46, R46, -0x2daee0ad, RZ ;  /* 0xd2511f532e2e7825 */ /* 0x000fea00078e00ff */
[--C-:B------:R-:W-:Y:S02]  /*2b7f0*/  LOP3.LUT R156, R47, R219, R62.reuse, 0x96, !PT ;  /* 0x000000db2f9c7212 */ /* 0x100fe400078e963e */
[----:B------:R-:W-:Y:S01]  /*2b800*/  PRMT R62, R150, 0x7610, R62 ;  /* 0x00007610963e7816 */ /* 0x000fe2000000003e */
[----:B------:R-:W-:Y:S01]  /*2b810*/  IMAD.WIDE.U32 R150, R45, -0x326172a9, RZ ;  /* 0xcd9e8d572d967825 */ /* 0x000fe200078e00ff */
[----:B------:R-:W-:Y:S04]  /*2b820*/  PRMT R45, R154, 0x7610, R45 ;  /* 0x000076109a2d7816 */ /* 0x000fe8000000002d */
[----:B------:R-:W-:Y:S02]  /*2b830*/  LOP3.LUT R48, R151, R220, R48, 0x96, !PT ;  /* 0x000000dc97307212 */ /* 0x000fe400078e9630 */
[----:B------:R-:W-:Y:S02]  /*2b840*/  PRMT R64, R45, 0x7610, R64 ;  /* 0x000076102d407816 */ /* 0x000fe40000000040 */
[----:B------:R-:W-:Y:S01]  /*2b850*/  PRMT R151, R62, 0x7610, R151 ;  /* 0x000076103e977816 */ /* 0x000fe20000000097 */
[----:B------:R-:W-:Y:S01]  /*2b860*/  IMAD.WIDE.U32 R154, R48, -0x2daee0ad, RZ ;  /* 0xd2511f53309a7825 */ /* 0x000fe200078e00ff */
[----:B------:R-:W-:Y:S02]  /*2b870*/  PRMT R52, R64, 0x7610, R52 ;  /* 0x0000761040347816 */ /* 0x000fe40000000034 */
[----:B------:R-:W-:Y:S01]  /*2b880*/  PRMT R64, R40, 0x5410, R3 ;  /* 0x0000541028407816 */ /* 0x000fe20000000003 */
[----:B------:R-:W-:Y:S01]  /*2b890*/  IMAD.MOV.U32 R48, RZ, RZ, R192 ;  /* 0x000000ffff307224 */ /* 0x000fe200078e00c0 */
[----:B------:R-:W-:Y:S01]  /*2b8a0*/  LOP3.LUT R155, R155, R217, R46, 0x96, !PT ;  /* 0x000000d99b9b7212 */ /* 0x000fe200078e962e */
[----:B------:R-:W-:Y:S01]  /*2b8b0*/  IMAD.WIDE.U32 R46, R147, -0x326172a9, RZ ;  /* 0xcd9e8d57932e7825 */ /* 0x000fe200078e00ff */
[----:B------:R-:W-:Y:S01]  /*2b8c0*/  @!P5 PRMT R40, R68, 0x5410, RZ ;  /* 0x000054104428d816 */ /* 0x000fe200000000ff */
[----:B------:R1:W5:Y:S02]  /*2b8d0*/  LDL.LU.64 R192, [R1+0x3d0] ;  /* 0x0003d00001c07983 */ /* 0x0003640000300a00 */
[----:B------:R-:W-:Y:S01]  /*2b8e0*/  IMAD.MOV.U32 R62, RZ, RZ, R86 ;  /* 0x000000ffff3e7224 */ /* 0x000fe200078e0056 */
[----:B------:R-:W-:Y:S01]  /*2b8f0*/  LOP3.LUT R48, R47, R215, R48, 0x96, !PT ;  /* 0x000000d72f307212 */ /* 0x000fe200078e9630 */
[----:B------:R-:W-:Y:S01]  /*2b900*/  IMAD.MOV.U32 R86, RZ, RZ, R93 ;  /* 0x000000ffff567224 */ /* 0x000fe200078e005d */
[-C--:B------:R-:W-:Y:S01]  /*2b910*/  LOP3.LUT R45, R181, R214.reuse, R46, 0x96, !PT ;  /* 0x000000d6b52d7212 */ /* 0x080fe200078e962e */
[----:B------:R-:W-:Y:S01]  /*2b920*/  IMAD.MOV.U32 R181, RZ, RZ, R50 ;  /* 0x000000ffffb57224 */ /* 0x000fe200078e0032 */
[----:B------:R-:W-:Y:S01]  /*2b930*/  LOP3.LUT R46, R183, R214, R46, 0x96, !PT ;  /* 0x000000d6b72e7212 */ /* 0x000fe200078e962e */
[----:B------:R-:W-:Y:S01]  /*2b940*/  IMAD.WIDE.U32 R48, R48, -0x2daee0ad, RZ ;  /* 0xd2511f5330307825 */ /* 0x000fe200078e00ff */
[----:B------:R-:W-:Y:S03]  /*2b950*/  ST.E.U16 desc[UR4][R172.64+0xf0], R40 ;  /* 0x0000f028ac007985 */ /* 0x000fe6000c101504 */
[----:B------:R-:W-:Y:S01]  /*2b960*/  IMAD.MOV.U32 R50, RZ, RZ, R153 ;  /* 0x000000ffff327224 */ /* 0x000fe200078e0099 */
[----:B------:R-:W-:Y:S01]  /*2b970*/  LOP3.LUT R49, R49, R216, R186, 0x96, !PT ;  /* 0x000000d831317212 */ /* 0x000fe200078e96ba */
[----:B------:R-:W-:Y:S02]  /*2b980*/  IMAD.MOV.U32 R186, RZ, RZ, R92 ;  /* 0x000000ffffba7224 */ /* 0x000fe400078e005c */
[----:B------:R-:W-:Y:S05]  /*2b990*/  IMAD.WIDE.U32 R92, R45, -0x2daee0ad, RZ ;  /* 0xd2511f532d5c7825 */ /* 0x000fea00078e00ff */
[----:B------:R-:W-:Y:S01]  /*2b9a0*/  LOP3.LUT R45, R93, R221, R48, 0x96, !PT ;  /* 0x000000dd5d2d7212 */ /* 0x000fe200078e9630 */
[----:B------:R-:W-:Y:S02]  /*2b9b0*/  IMAD.MOV.U32 R93, RZ, RZ, R53 ;  /* 0x000000ffff5d7224 */ /* 0x000fe400078e0035 */
[----:B------:R-:W-:Y:S02]  /*2b9c0*/  IMAD.MOV.U32 R53, RZ, RZ, R152 ;  /* 0x000000ffff357224 */ /* 0x000fe400078e0098 */
[----:B------:R-:W-:Y:S04]  /*2b9d0*/  IMAD.WIDE.U32 R48, R49, -0x326172a9, RZ ;  /* 0xcd9e8d5731307825 */ /* 0x000fe800078e00ff */
[----:B------:R-:W-:Y:S01]  /*2b9e0*/  IMAD.WIDE.U32 R152, R45, -0x326172a9, RZ ;  /* 0xcd9e8d572d987825 */ /* 0x000fe200078e00ff */
[----:B------:R-:W-:Y:S02]  /*2b9f0*/  LOP3.LUT R180, R49, R211, R180, 0x96, !PT ;  /* 0x000000d331b47212 */ /* 0x000fe400078e96b4 */
[----:B------:R-:W-:Y:S01]  /*2ba00*/  LOP3.LUT R45, R183, R214, R90, 0x96, !PT ;  /* 0x000000d6b72d7212 */ /* 0x000fe200078e965a */
[----:B------:R-:W-:Y:S01]  /*2ba10*/  IMAD.MOV.U32 R90, RZ, RZ, R54 ;  /* 0x000000ffff5a7224 */ /* 0x000fe200078e0036 */
[----:B------:R-:W-:Y:S02]  /*2ba20*/  LOP3.LUT R147, R153, R220, R48, 0x96, !PT ;  /* 0x000000dc99937212 */ /* 0x000fe400078e9630 */
[----:B------:R-:W-:Y:S01]  /*2ba30*/  LOP3.LUT R48, R91, R215, R190, 0x96, !PT ;  /* 0x000000d75b307212 */ /* 0x000fe200078e96be */
[----:B------:R-:W-:Y:S02]  /*2ba40*/  IMAD.MOV.U32 R91, RZ, RZ, R57 ;  /* 0x000000ffff5b7224 */ /* 0x000fe400078e0039 */
[----:B------:R-:W-:Y:S04]  /*2ba50*/  IMAD.WIDE.U32 R56, R45, -0x2daee0ad, RZ ;  /* 0xd2511f532d387825 */ /* 0x000fe800078e00ff */
[----:B------:R-:W-:Y:S05]  /*2ba60*/  IMAD.WIDE.U32 R48, R48, -0x2daee0ad, RZ ;  /* 0xd2511f5330307825 */ /* 0x000fea00078e00ff */
[----:B------:R-:W-:Y:S02]  /*2ba70*/  LOP3.LUT R42, R49, R216, R212, 0x96, !PT ;  /* 0x000000d8312a7212 */ /* 0x000fe400078e96d4 */
[----:B------:R-:W-:Y:S03]  /*2ba80*/  LOP3.LUT R49, R57, R221, R48, 0x96, !PT ;  /* 0x000000dd39317212 */ /* 0x000fe600078e9630 */
[----:B------:R-:W-:Y:S05]  /*2ba90*/  IMAD.WIDE.U32 R54, R42, -0x326172a9, RZ ;  /* 0xcd9e8d572a367825 */ /* 0x000fea00078e00ff */
[----:B------:R-:W-:Y:S01]  /*2baa0*/  LOP3.LUT R44, R55, R211, R182, 0x96, !PT ;  /* 0x000000d3372c7212 */ /* 0x000fe200078e96b6 */
[----:B------:R-:W-:Y:S02]  /*2bab0*/  IMAD.MOV.U32 R55, RZ, RZ, R90 ;  /* 0x000000ffff377224 */ /* 0x000fe400078e005a */
[----:B------:R-:W-:Y:S02]  /*2bac0*/  IMAD.MOV.U32 R90, RZ, RZ, R91 ;  /* 0x000000ffff5a7224 */ /* 0x000fe400078e005b */
[----:B------:R-:W-:Y:S04]  /*2bad0*/  IMAD.WIDE.U32 R44, R44, -0x2daee0ad, RZ ;  /* 0xd2511f532c2c7825 */ /* 0x000fe800078e00ff */
[----:B------:R-:W-:Y:S01]  /*2bae0*/  IMAD.MOV.U32 R91, RZ, RZ, R93 ;  /* 0x000000ffff5b7224 */ /* 0x000fe200078e005d */
[----:B------:R-:W-:Y:S01]  /*2baf0*/  LOP3.LUT R48, R45, R219, R56, 0x96, !PT ;  /* 0x000000db2d307212 */ /* 0x000fe200078e9638 */
[----:B------:R-:W-:Y:S04]  /*2bb00*/  IMAD.WIDE.U32 R56, R49, -0x326172a9, RZ ;  /* 0xcd9e8d5731387825 */ /* 0x000fe800078e00ff */
[----:B------:R-:W-:Y:S01]  /*2bb10*/  IMAD.MOV.U32 R93, RZ, RZ, R63 ;  /* 0x000000ffff5d7224 */ /* 0x000fe200078e003f */
[----:B------:R-:W-:Y:S01]  /*2bb20*/  LOP3.LUT R41, R57, R220, R54, 0x96, !PT ;  /* 0x000000dc39297212 */ /* 0x000fe200078e9636 */
[----:B------:R-:W-:Y:S02]  /*2bb30*/  IMAD.MOV.U32 R54, RZ, RZ, R186 ;  /* 0x000000ffff367224 */ /* 0x000fe400078e00ba */
[----:B------:R-:W-:Y:S02]  /*2bb40*/  IMAD.MOV.U32 R186, RZ, RZ, R62 ;  /* 0x000000ffffba7224 */ /* 0x000fe400078e003e */
[----:B------:R-:W-:Y:S04]  /*2bb50*/  IMAD.WIDE.U32 R62, R41, -0x2daee0ad, RZ ;  /* 0xd2511f53293e7825 */ /* 0x000fe800078e00ff */
[----:B------:R-:W-:Y:S01]  /*2bb60*/  IMAD.MOV.U32 R57, RZ, RZ, R50 ;  /* 0x000000ffff397224 */ /* 0x000fe200078e0032 */
[----:B------:R-:W-:Y:S01]  /*2bb70*/  LOP3.LUT R44, R63, R217, R44, 0x96, !PT ;  /* 0x000000d93f2c7212 */ /* 0x000fe200078e962c */
[----:B------:R-:W-:Y:S01]  /*2bb80*/  IMAD.WIDE.U32 R48, R48, -0x326172a9, RZ ;  /* 0xcd9e8d5730307825 */ /* 0x000fe200078e00ff */
[----:B------:R-:W-:Y:S03]  /*2bb90*/  PRMT R63, R151, 0x7610, R63 ;  /* 0x00007610973f7816 */ /* 0x000fe6000000003f */
[----:B------:R-:W-:Y:S01]  /*2bba0*/  IMAD.WIDE.U32 R44, R44, -0x326172a9, RZ ;  /* 0xcd9e8d572c2c7825 */ /* 0x000fe200078e00ff */
[----:B------:R-:W-:Y:S03]  /*2bbb0*/  LOP3.LUT R49, R49, R218, R56, 0x96, !PT ;  /* 0x000000da31317212 */ /* 0x000fe600078e9638 */
[----:B------:R-:W-:Y:S01]  /*2bbc0*/  IMAD.MOV.U32 R56, RZ, RZ, R53 ;  /* 0x000000ffff387224 */ /* 0x000fe200078e0035 */
[C---:B------:R-:W-:Y:S01]  /*2bbd0*/  LOP3.LUT R42, R44.reuse, 0xffff, RZ, 0xc0, !PT ;  /* 0x0000ffff2c2a7812 */ /* 0x040fe200078ec0ff */
[----:B------:R-:W-:Y:S01]  /*2bbe0*/  IMAD.MOV.U32 R151, RZ, RZ, R83 ;  /* 0x000000ffff977224 */ /* 0x000fe200078e0053 */
[----:B------:R-:W-:Y:S02]  /*2bbf0*/  LOP3.LUT R41, R45, R222, R48, 0x96, !PT ;  /* 0x000000de2d297212 */ /* 0x000fe400078e9630 */
[----:B------:R-:W-:Y:S02]  /*2bc00*/  LOP3.LUT R45, R44, 0xff, RZ, 0xc0, !PT ;  /* 0x000000ff2c2d7812 */ /* 0x000fe400078ec0ff */
[----:B------:R-:W-:Y:S02]  /*2bc10*/  SHF.R.U32.HI R42, RZ, 0x8, R42 ;  /* 0x00000008ff2a7819 */ /* 0x000fe4000001162a */
[----:B------:R-:W-:Y:S02]  /*2bc20*/  LOP3.LUT R43, R41, 0xff, RZ, 0xc0, !PT ;  /* 0x000000ff292b7812 */ /* 0x000fe400078ec0ff */
[----:B------:R-:W-:Y:S02]  /*2bc30*/  PRMT R50, R45, 0x5410, R42 ;  /* 0x000054102d327816 */ /* 0x000fe4000000002a */
[----:B------:R-:W-:Y:S02]  /*2bc40*/  PRMT R45, R185, 0x7610, R45 ;  /* 0x00007610b92d7816 */ /* 0x000fe4000000002d */
[----:B------:R-:W-:Y:S01]  /*2bc50*/  SHF.R.U32.HI R42, RZ, 0x10, R44 ;  /* 0x00000010ff2a7819 */ /* 0x000fe2000001162c */
[----:B------:R2:W-:Y:S01]  /*2bc60*/  MUFU.EX2 R185, R189 ;  /* 0x000000bd00b97308 */ /* 0x0005e20000000800 */
[----:B------:R-:W-:Y:S01]  /*2bc70*/  PRMT R65, R45, 0x7610, R65 ;  /* 0x000076102d417816 */ /* 0x000fe20000000041 */
[----:B------:R-:W-:Y:S01]  /*2bc80*/  IMAD.MOV.U32 R45, RZ, RZ, R56 ;  /* 0x000000ffff2d7224 */ /* 0x000fe200078e0038 */
[----:B------:R-:W-:Y:S02]  /*2bc90*/  SHF.R.U32.HI R44, RZ, 0x18, R44 ;  /* 0x00000018ff2c7819 */ /* 0x000fe4000001162c */
[----:B------:R-:W-:Y:S02]  /*2bca0*/  @!P6 PRMT R3, R65, 0x5410, RZ ;  /* 0x000054104103e816 */ /* 0x000fe400000000ff */
[----:B------:R-:W-:Y:S02]  /*2bcb0*/  LOP3.LUT R42, R42, 0xff, RZ, 0xc0, !PT ;  /* 0x000000ff2a2a7812 */ /* 0x000fe400078ec0ff */
[----:B------:R-:W-:Y:S01]  /*2bcc0*/  PRMT R65, R2, 0x5410, R0 ;  /* 0x0000541002417816 */ /* 0x000fe20000000000 */
[----:B------:R3:W-:Y:S01]  /*2bcd0*/  ST.E.U16 desc[UR4][R172.64+0xf2], R3 ;  /* 0x0000f203ac007985 */ /* 0x0007e2000c101504 */
[----:B------:R-:W-:Y:S01]  /*2bce0*/  PRMT R53, R42, 0x5410, R44 ;  /* 0x000054102a357816 */ /* 0x000fe2000000002c */
[----:B------:R-:W-:Y:S01]  /*2bcf0*/  IMAD.MOV.U32 R44, RZ, RZ, R181 ;  /* 0x000000ffff2c7224 */ /* 0x000fe200078e00b5 */
[----:B------:R-:W-:Y:S01]  /*2bd00*/  @!P0 PRMT R0, R63, 0x5410, RZ ;  /* 0x000054103f008816 */ /* 0x000fe200000000ff */
[----:B------:R4:W1:Y:S01]  /*2bd10*/  MUFU.EX2 R181, R170 ;  /* 0x000000aa00b57308 */ /* 0x0008620000000800 */
[----:B------:R-:W-:Y:S01]  /*2bd20*/  @!P1 PRMT R2, R52, 0x5410, RZ ;  /* 0x0000541034029816 */ /* 0x000fe200000000ff */
[----:B------:R-:W-:Y:S01]  /*2bd30*/  IMAD.MOV.U32 R63, RZ, RZ, R54 ;  /* 0x000000ffff3f7224 */ /* 0x000fe200078e0036 */
[----:B------:R-:W-:Y:S01]  /*2bd40*/  LOP3.LUT R42, R41, 0xffff, RZ, 0xc0, !PT ;  /* 0x0000ffff292a7812 */ /* 0x000fe200078ec0ff */
[----:B--2---:R2:W5:Y:S01]  /*2bd50*/  LDL.LU R189, [R1+0x3cc] ;  /* 0x0003cc0001bd7983 */ /* 0x0045620000300800 */
[----:B------:R-:W-:Y:S01]  /*2bd60*/  IMAD.MOV.U32 R54, RZ, RZ, R151 ;  /* 0x000000ffff367224 */ /* 0x000fe200078e0097 */
[----:B------:R-:W-:Y:S01]  /*2bd70*/  PRMT R151, R199, 0x7054, R199 ;  /* 0x00007054c7977816 */ /* 0x000fe200000000c7 */
[----:B------:R-:W-:Y:S01]  /*2bd80*/  IMAD.MOV.U32 R52, RZ, RZ, R44 ;  /* 0x000000ffff347224 */ /* 0x000fe200078e002c */
[----:B------:R-:W-:Y:S01]  /*2bd90*/  SHF.R.U32.HI R42, RZ, 0x8, R42 ;  /* 0x00000008ff2a7819 */ /* 0x000fe2000001162a */
[----:B------:R1:W-:Y:S02]  /*2bda0*/  ST.E.U16 desc[UR4][R176.64+0xf0], R0 ;  /* 0x0000f000b0007985 */ /* 0x0003e4000c101504 */
[--C-:B------:R-:W-:Y:S02]  /*2bdb0*/  HSET2.LE.AND R50, R50, R151.reuse, PT ;  /* 0x0000009732327233 */ /* 0x100fe40003803000 */
[----:B------:R-:W-:Y:S01]  /*2bdc0*/  PRMT R48, R43, 0x5410, R42 ;  /* 0x000054102b307816 */ /* 0x000fe2000000002a */
[----:B------:R2:W-:Y:S01]  /*2bdd0*/  ST.E.U16 desc[UR4][R176.64+0xee], R2 ;  /* 0x0000ee02b0007985 */ /* 0x0005e2000c101504 */
[----:B------:R-:W-:Y:S01]  /*2bde0*/  IMAD.WIDE.U32 R42, R49, -0x2daee0ad, RZ ;  /* 0xd2511f53312a7825 */ /* 0x000fe200078e00ff */
[----:B------:R-:W-:Y:S02]  /*2bdf0*/  LOP3.LUT R50, R98, R50, RZ, 0xc0, !PT ;  /* 0x0000003262327212 */ /* 0x000fe400078ec0ff */
[--C-:B------:R-:W-:Y:S01]  /*2be00*/  HSET2.LE.AND R48, R48, R151.reuse, PT ;  /* 0x0000009730307233 */ /* 0x100fe20003803000 */
[----:B----4-:R4:W5:Y:S01]  /*2be10*/  LDL.LU R170, [R1+0x3c8] ;  /* 0x0003c80001aa7983 */ /* 0x0109620000300800 */
[C---:B------:R-:W-:Y:S01]  /*2be20*/  LOP3.LUT R56, R42.reuse, 0xffff, RZ, 0xc0, !PT ;  /* 0x0000ffff2a387812 */ /* 0x040fe200078ec0ff */
[----:B------:R-:W-:Y:S01]  /*2be30*/  IMAD.MOV.U32 R49, RZ, RZ, R57 ;  /* 0x000000ffff317224 */ /* 0x000fe200078e0039 */
[--C-:B------:R-:W-:Y:S01]  /*2be40*/  SHF.R.U32.HI R57, RZ, 0x10, R42.reuse ;  /* 0x00000010ff397819 */ /* 0x100fe2000001162a */
[----:B---3--:R4:W3:Y:S01]  /*2be50*/  LDL.S16 R172, [R1+0x12c] ;  /* 0x00012c0001ac7983 */ /* 0x0088e20000100600 */
[----:B------:R-:W-:Y:S01]  /*2be60*/  LOP3.LUT R83, R42, 0xff, RZ, 0xc0, !PT ;  /* 0x000000ff2a537812 */ /* 0x000fe200078ec0ff */
[----:B------:R-:W-:Y:S01]  /*2be70*/  IMAD.MOV.U32 R51, RZ, RZ, R49 ;  /* 0x000000ffff337224 */ /* 0x000fe200078e0031 */
[----:B------:R-:W-:Y:S01]  /*2be80*/  SHF.R.U32.HI R68, RZ, 0x18, R42 ;  /* 0x00000018ff447819 */ /* 0x000fe2000001162a */
[----:B------:R4:W4:Y:S01]  /*2be90*/  LDL.S16 R40, [R1+0x128] ;  /* 0x0001280001287983 */ /* 0x0009220000100600 */
[----:B------:R-:W-:Y:S01]  /*2bea0*/  LOP3.LUT R42, R67, R215, R190, 0x96, !PT ;  /* 0x000000d7432a7212 */ /* 0x000fe200078e96be */
[----:B------:R-:W-:Y:S01]  /*2beb0*/  IMAD.WIDE.U32 R66, R66, -0x2daee0ad, RZ ;  /* 0xd2511f5342427825 */ /* 0x000fe200078e00ff */
[----:B------:R-:W-:Y:S02]  /*2bec0*/  LOP3.LUT R62, R43, R223, R62, 0x96, !PT ;  /* 0x000000df2b3e7212 */ /* 0x000fe400078e963e */
[----:B------:R-:W-:Y:S01]  /*2bed0*/  LOP3.LUT R48, R102, R48, RZ, 0xc0, !PT ;  /* 0x0000003066307212 */ /* 0x000fe200078ec0ff */
[----:B------:R-:W-:Y:S01]  /*2bee0*/  IMAD.WIDE.U32 R42, R42, -0x2daee0ad, RZ ;  /* 0xd2511f532a2a7825 */ /* 0x000fe200078e00ff */
[----:B-1----:R-:W-:Y:S03]  /*2bef0*/  SHF.R.U32.HI R0, RZ, 0x10, R41 ;  /* 0x00000010ff007819 */ /* 0x002fe60000011629 */
[----:B------:R-:W-:Y:S01]  /*2bf00*/  IMAD.MOV.U32 R173, RZ, RZ, R85 ;  /* 0x000000ffffad7224 */ /* 0x000fe200078e0055 */
[----:B------:R-:W-:Y:S02]  /*2bf10*/  LOP3.LUT R44, R43, R216, R212, 0x96, !PT ;  /* 0x000000d82b2c7212 */ /* 0x000fe400078e96d4 */
[----:B------:R-:W-:Y:S01]  /*2bf20*/  LOP3.LUT R3, R0, 0xff, RZ, 0xc0, !PT ;  /* 0x000000ff00037812 */ /* 0x000fe200078ec0ff */
[----:B--2---:R-:W-:Y:S01]  /*2bf30*/  IMAD.MOV.U32 R176, RZ, RZ, R90 ;  /* 0x000000ffffb07224 */ /* 0x004fe200078e005a */
[----:B------:R-:W-:Y:S01]  /*2bf40*/  F2FP.F16.F32.PACK_AB R2, R181, R185 ;  /* 0x000000b9b502723e */ /* 0x000fe200000000ff */
[----:B------:R-:W-:Y:S01]  /*2bf50*/  IMAD.MOV.U32 R177, RZ, RZ, R91 ;  /* 0x000000ffffb17224 */ /* 0x000fe200078e005b */
[----:B------:R-:W-:Y:S01]  /*2bf60*/  LOP3.LUT R43, R67, R221, R42, 0x96, !PT ;  /* 0x000000dd432b7212 */ /* 0x000fe200078e962a */
[----:B------:R-:W-:Y:S01]  /*2bf70*/  IMAD.MOV.U32 R67, RZ, RZ, R52 ;  /* 0x000000ffff437224 */ /* 0x000fe200078e0034 */
[----:B------:R-:W-:Y:S01]  /*2bf80*/  PRMT R0, R2, 0x7632, R0 ;  /* 0x0000763202007816 */ /* 0x000fe20000000000 */
[----:B------:R-:W-:Y:S01]  /*2bf90*/  IMAD.MOV.U32 R52, RZ, RZ, R63 ;  /* 0x000000ffff347224 */ /* 0x000fe200078e003f */
[--C-:B------:R-:W-:Y:S01]  /*2bfa0*/  HSET2.LE.AND R42, R72, R151.reuse, PT ;  /* 0x00000097482a7233 */ /* 0x100fe20003803000 */
[----:B------:R-:W-:Y:S01]  /*2bfb0*/  IMAD.MOV.U32 R63, RZ, RZ, R55 ;  /* 0x000000ffff3f7224 */ /* 0x000fe200078e0037 */
[----:B------:R-:W-:Y:S01]  /*2bfc0*/  SHF.R.U32.HI R41, RZ, 0x18, R41 ;  /* 0x00000018ff297819 */ /* 0x000fe20000011629 */
[----:B------:R-:W-:Y:S02]  /*2bfd0*/  IMAD.MOV.U32 R98, RZ, RZ, R52 ;  /* 0x000000ffff627224 */ /* 0x000fe400078e0034 */
[----:B------:R-:W-:Y:S01]  /*2bfe0*/  LOP3.LUT R42, R95, R42, RZ, 0xc0, !PT ;  /* 0x0000002a5f2a7212 */ /* 0x000fe200078ec0ff */
[----:B------:R-:W-:Y:S01]  /*2bff0*/  IMAD.MOV.U32 R95, RZ, RZ, R51 ;  /* 0x000000ffff5f7224 */ /* 0x000fe200078e0033 */
[----:B------:R-:W-:Y:S01]  /*2c000*/  PRMT R49, R3, 0x5410, R41 ;  /* 0x0000541003317816 */ /* 0x000fe20000000029 */
[----:B------:R-:W-:Y:S02]  /*2c010*/  IMAD.MOV.U32 R51, RZ, RZ, R54 ;  /* 0x000000ffff337224 */ /* 0x000fe400078e0036 */
[----:B------:R-:W-:Y:S01]  /*2c020*/  IMAD.WIDE.U32 R54, R43, -0x326172a9, RZ ;  /* 0xcd9e8d572b367825 */ /* 0x000fe200078e00ff */
[--C-:B------:R-:W-:Y:S02]  /*2c030*/  HSET2.LE.AND R43, R74, R151.reuse, PT ;  /* 0x000000974a2b7233 */ /* 0x100fe40003803000 */
[--C-:B------:R-:W-:Y:S01]  /*2c040*/  HSET2.LE.AND R49, R49, R151.reuse, PT ;  /* 0x0000009731317233 */ /* 0x100fe20003803000 */
[----:B------:R-:W-:Y:S02]  /*2c050*/  IMAD.MOV.U32 R72, RZ, RZ, R45 ;  /* 0x000000ffff487224 */ /* 0x000fe400078e002d */
[----:B------:R-:W-:Y:S01]  /*2c060*/  LOP3.LUT R43, R96, R43, RZ, 0xc0, !PT ;  /* 0x0000002b602b7212 */ /* 0x000fe200078ec0ff */
[----:B------:R-:W-:Y:S01]  /*2c070*/  IMAD.WIDE.U32 R44, R44, -0x326172a9, RZ ;  /* 0xcd9e8d572c2c7825 */ /* 0x000fe200078e00ff */
[----:B------:R-:W-:Y:S03]  /*2c080*/  LOP3.LUT R49, R99, R49, RZ, 0xc0, !PT ;  /* 0x0000003163317212 */ /* 0x000fe600078ec0ff */
[----:B------:R-:W-:Y:S01]  /*2c090*/  IMAD.MOV.U32 R74, RZ, RZ, R159 ;  /* 0x000000ffff4a7224 */ /* 0x000fe200078e009f */
[----:B------:R-:W-:Y:S01]  /*2c0a0*/  LOP3.LUT R44, R55, R220, R44, 0x96, !PT ;  /* 0x000000dc372c7212 */ /* 0x000fe200078e962c */
[----:B------:R-:W-:Y:S04]  /*2c0b0*/  IMAD.MOV.U32 R99, RZ, RZ, R98 ;  /* 0x000000ffff637224 */ /* 0x000fe800078e0062 */
[----:B------:R-:W-:Y:S01]  /*2c0c0*/  IMAD.WIDE.U32 R90, R44, -0x2daee0ad, RZ ;  /* 0xd2511f532c5a7825 */ /* 0x000fe200078e00ff */
[----:B------:R-:W-:Y:S03]  /*2c0d0*/  LOP3.LUT R44, R59, R215, R190, 0x96, !PT ;  /* 0x000000d73b2c7212 */ /* 0x000fe600078e96be */
[----:B------:R-:W-:Y:S02]  /*2c0e0*/  IMAD.MOV.U32 R59, RZ, RZ, R160 ;  /* 0x000000ffff3b7224 */ /* 0x000fe400078e00a0 */
[----:B---3--:R-:W-:Y:S02]  /*2c0f0*/  @!P3 HADD2 R172, -R2.H0_H0, -RZ.H0_H0 ;  /* 0xa00000ff02acb230 */ /* 0x008fe40000000900 */
[----:B----4-:R-:W-:Y:S03]  /*2c100*/  @!P2 HADD2 R40, -R0.H0_H0, -RZ.H0_H0 ;  /* 0xa00000ff0028a230 */ /* 0x010fe60000000900 */
[----:B------:R-:W-:Y:S01]  /*2c110*/  PRMT R164, R172, 0x7610, R164 ;  /* 0x00007610aca47816 */ /* 0x000fe200000000a4 */
[----:B------:R1:W-:Y:S01]  /*2c120*/  @!P3 STL.S16 [R1+0x12c], R172 ;  /* 0x00012cac0100b387 */ /* 0x0003e20000100600 */
[----:B------:R-:W-:Y:S03]  /*2c130*/  PRMT R162, R40, 0x7610, R162 ;  /* 0x0000761028a27816 */ /* 0x000fe600000000a2 */
[----:B------:R2:W-:Y:S01]  /*2c140*/  @!P2 STL.S16 [R1+0x128], R40 ;  /* 0x000128280100a387 */ /* 0x0005e20000100600 */
[----:B-1----:R-:W-:Y:S01]  /*2c150*/  IMAD.MOV.U32 R172, RZ, RZ, R93 ;  /* 0x000000ffffac7224 */ /* 0x002fe200078e005d */
[----:B--2---:R-:W-:Y:S01]  /*2c160*/  LOP3.LUT R40, R45, R211, R182, 0x96, !PT ;  /* 0x000000d32d287212 */ /* 0x004fe200078e96b6 */
[----:B------:R-:W-:Y:S04]  /*2c170*/  IMAD.WIDE.U32 R44, R44, -0x2daee0ad, RZ ;  /* 0xd2511f532c2c7825 */ /* 0x000fe800078e00ff */
[----:B------:R-:W-:Y:S01]  /*2c180*/  IMAD.WIDE.U32 R40, R40, -0x2daee0ad, RZ ;  /* 0xd2511f5328287825 */ /* 0x000fe200078e00ff */
[----:B------:R-:W-:Y:S02]  /*2c190*/  LOP3.LUT R45, R45, R216, R212, 0x96, !PT ;  /* 0x000000d82d2d7212 */ /* 0x000fe400078e96d4 */
[----:B------:R-:W-:Y:S02]  /*2c1a0*/  LOP3.LUT R85, R91, R217, R40, 0x96, !PT ;  /* 0x000000d95b557212 */ /* 0x000fe400078e9628 */
[--C-:B------:R-:W-:Y:S01]  /*2c1b0*/  HSET2.LE.AND R40, R70, R151.reuse, PT ;  /* 0x0000009746287233 */ /* 0x100fe20003803000 */
[----:B------:R-:W-:Y:S01]  /*2c1c0*/  IMAD.MOV.U32 R70, RZ, RZ, R161 ;  /* 0x000000ffff467224 */ /* 0x000fe200078e00a1 */
[----:B------:R-:W-:Y:S01]  /*2c1d0*/  LOP3.LUT R66, R41, R219, R66, 0x96, !PT ;  /* 0x000000db29427212 */ /* 0x000fe200078e9642 */
[----:B------:R-:W-:Y:S03]  /*2c1e0*/  IMAD.WIDE.U32 R160, R58, -0x2daee0ad, RZ ;  /* 0xd2511f533aa07825 */ /* 0x000fe600078e00ff */
[----:B------:R-:W-:Y:S01]  /*2c1f0*/  LOP3.LUT R40, R100, R40, RZ, 0xc0, !PT ;  /* 0x0000002864287212 */ /* 0x000fe200078ec0ff */
[----:B------:R-:W-:Y:S01]  /*2c200*/  IMAD.MOV.U32 R96, RZ, RZ, R70 ;  /* 0x000000ffff607224 */ /* 0x000fe200078e0046 */
[----:B------:R-:W-:Y:S01]  /*2c210*/  LOP3.LUT R3, R161, R221, R44, 0x96, !PT ;  /* 0x000000dda1037212 */ /* 0x000fe200078e962c */
[----:B------:R-:W-:Y:S04]  /*2c220*/  IMAD.WIDE.U32 R44, R45, -0x326172a9, RZ ;  /* 0xcd9e8d572d2c7825 */ /* 0x000fe800078e00ff */
[----:B------:R-:W-:Y:S01]  /*2c230*/  IMAD.MOV.U32 R70, RZ, RZ, R67 ;  /* 0x000000ffff467224 */ /* 0x000fe200078e0043 */
[----:B------:R-:W-:Y:S01]  /*2c240*/  LOP3.LUT R93, R45, R211, R182, 0x96, !PT ;  /* 0x000000d32d5d7212 */ /* 0x000fe200078e96b6 */
[----:B------:R-:W-:Y:S02]  /*2c250*/  IMAD.MOV.U32 R58, RZ, RZ, R74 ;  /* 0x000000ffff3a7224 */ /* 0x000fe400078e004a */
[----:B------:R-:W-:Y:S02]  /*2c260*/  IMAD.MOV.U32 R74, RZ, RZ, R95 ;  /* 0x000000ffff4a7224 */ /* 0x000fe400078e005f */
[----:B------:R-:W-:Y:S02]  /*2c270*/  IMAD.MOV.U32 R183, RZ, RZ, R58 ;  /* 0x000000ffffb77224 */ /* 0x000fe400078e003a */
[----:B------:R-:W-:Y:S01]  /*2c280*/  IMAD.MOV.U32 R58, RZ, RZ, R70 ;  /* 0x000000ffff3a7224 */ /* 0x000fe200078e0046 */
[----:B------:R-:W-:Y:S01]  /*2c290*/  LOP3.LUT R70, R60, 0xffff, RZ, 0xc0, !PT ;  /* 0x0000ffff3c467812 */ /* 0x000fe200078ec0ff */
[----:B------:R-:W-:Y:S02]  /*2c2a0*/  IMAD.MOV.U32 R41, RZ, RZ, R158 ;  /* 0x000000ffff297224 */ /* 0x000fe400078e009e */
[----:B------:R-:W-:Y:S04]  /*2c2b0*/  IMAD.WIDE.U32 R158, R3, -0x326172a9, RZ ;  /* 0xcd9e8d57039e7825 */ /* 0x000fe800078e00ff */
[----:B------:R-:W-:Y:S01]  /*2c2c0*/  IMAD.MOV.U32 R67, RZ, RZ, R165 ;  /* 0x000000ffff437224 */ /* 0x000fe200078e00a5 */
[----:B------:R-:W-:Y:S01]  /*2c2d0*/  LOP3.LUT R91, R159, R220, R44, 0x96, !PT ;  /* 0x000000dc9f5b7212 */ /* 0x000fe200078e962c */
[----:B------:R-:W-:Y:S01]  /*2c2e0*/  IMAD.MOV.U32 R100, RZ, RZ, R41 ;  /* 0x000000ffff647224 */ /* 0x000fe200078e0029 */
[----:B------:R-:W-:Y:S01]  /*2c2f0*/  LOP3.LUT R44, R47, R215, R190, 0x96, !PT ;  /* 0x000000d72f2c7212 */ /* 0x000fe200078e96be */
[----:B------:R-:W-:Y:S01]  /*2c300*/  IMAD.MOV.U32 R47, RZ, RZ, R163 ;  /* 0x000000ffff2f7224 */ /* 0x000fe200078e00a3 */
[--C-:B------:R-:W-:Y:S01]  /*2c310*/  HSET2.LE.AND R41, R75, R151.reuse, PT ;  /* 0x000000974b297233 */ /* 0x100fe20003803000 */
[----:B------:R1:W5:Y:S01]  /*2c320*/  LDL.LU.64 R190, [R1+0x3c0] ;  /* 0x0003c00001be7983 */ /* 0x0003620000300a00 */
[----:B------:R-:W-:Y:S01]  /*2c330*/  SHF.R.U32.HI R75, RZ, 0x18, R60 ;  /* 0x00000018ff4b7819 */ /* 0x000fe2000001163c */
[----:B------:R-:W-:Y:S03]  /*2c340*/  IMAD.WIDE.U32 R44, R44, -0x2daee0ad, RZ ;  /* 0xd2511f532c2c7825 */ /* 0x000fe600078e00ff */
[----:B------:R-:W-:Y:S01]  /*2c350*/  LOP3.LUT R41, R101, R41, RZ, 0xc0, !PT ;  /* 0x0000002965297212 */ /* 0x000fe200078ec0ff */
[----:B------:R-:W-:Y:S01]  /*2c360*/  IMAD.MOV.U32 R101, RZ, RZ, R47 ;  /* 0x000000ffff657224 */ /* 0x000fe200078e002f */
[--C-:B------:R-:W-:Y:S02]  /*2c370*/  LOP3.LUT R45, R45, R216, R212.reuse, 0x96, !PT ;  /* 0x000000d82d2d7212 */ /* 0x100fe400078e96d4 */
[----:B------:R-:W-:Y:S01]  /*2c380*/  PRMT R212, R162, 0x7610, R212 ;  /* 0x00007610a2d47816 */ /* 0x000fe200000000d4 */
[----:B------:R-:W-:Y:S01]  /*2c390*/  IMAD.WIDE.U32 R162, R46, -0x2daee0ad, RZ ;  /* 0xd2511f532ea27825 */ /* 0x000fe200078e00ff */
[----:B------:R-:W-:Y:S03]  /*2c3a0*/  PRMT R46, R164, 0x7610, R46 ;  /* 0x00007610a42e7816 */ /* 0x000fe6000000002e */
[----:B------:R-:W-:Y:S01]  /*2c3b0*/  IMAD.MOV.U32 R98, RZ, RZ, R101 ;  /* 0x000000ffff627224 */ /* 0x000fe200078e0065 */
[----:B------:R-:W-:Y:S01]  /*2c3c0*/  LOP3.LUT R3, R163, R221, R44, 0x96, !PT ;  /* 0x000000dda3037212 */ /* 0x000fe200078e962c */
[----:B------:R-:W-:Y:S04]  /*2c3d0*/  IMAD.WIDE.U32 R44, R45, -0x326172a9, RZ ;  /* 0xcd9e8d572d2c7825 */ /* 0x000fe800078e00ff */
[----:B------:R-:W-:Y:S01]  /*2c3e0*/  IMAD.MOV.U32 R101, RZ, RZ, R58 ;  /* 0x000000ffff657224 */ /* 0x000fe200078e003a */
[----:B------:R-:W-:Y:S01]  /*2c3f0*/  LOP3.LUT R182, R45, R211, R182, 0x96, !PT ;  /* 0x000000d32db67212 */ /* 0x000fe200078e96b6 */
[----:B------:R-:W-:Y:S01]  /*2c400*/  IMAD.WIDE.U32 R164, R3, -0x326172a9, RZ ;  /* 0xcd9e8d5703a47825 */ /* 0x000fe200078e00ff */
[----:B------:R-:W-:Y:S02]  /*2c410*/  PRMT R3, R2, 0x5410, R0 ;  /* 0x0000541002037816 */ /* 0x000fe40000000000 */
[----:B------:R-:W-:Y:S02]  /*2c420*/  @!P3 PRMT R2, R46, 0x5410, RZ ;  /* 0x000054102e02b816 */ /* 0x000fe400000000ff */
[----:B------:R-:W-:Y:S01]  /*2c430*/  @!P2 PRMT R0, R212, 0x5410, RZ ;  /* 0x00005410d400a816 */ /* 0x000fe200000000ff */
[----:B------:R-:W-:Y:S01]  /*2c440*/  IMAD.MOV.U32 R212, RZ, RZ, R100 ;  /* 0x000000ffffd47224 */ /* 0x000fe200078e0064 */
[----:B------:R-:W-:Y:S01]  /*2c450*/  LOP3.LUT R95, R165, R220, R44, 0x96, !PT ;  /* 0x000000dca55f7212 */ /* 0x000fe200078e962c */
[----:B------:R2:W-:Y:S01]  /*2c460*/  ST.E.U16 desc[UR4][R178.64+0xf0], R2 ;  /* 0x0000f002b2007985 */ /* 0x0005e2000c101504 */
[----:B------:R-:W-:Y:S01]  /*2c470*/  IMAD.MOV.U32 R100, RZ, RZ, R74 ;  /* 0x000000ffff647224 */ /* 0x000fe200078e004a */
[----:B------:R-:W-:Y:S02]  /*2c480*/  LOP3.LUT R74, R60, 0xff, RZ, 0xc0, !PT ;  /* 0x000000ff3c4a7812 */ /* 0x000fe400078ec0ff */
[----:B------:R3:W-:Y:S04]  /*2c490*/  ST.E.U16 desc[UR4][R178.64+0xf2], R0 ;  /* 0x0000f200b2007985 */ /* 0x0007e8000c101504 */
[----:B------:R-:W4:Y:S01]  /*2c4a0*/  LDSM.16.MT88.4 R44, [R171+0x4000] ;  /* 0x00400000ab2c783b */ /* 0x000f220000004200 */
[----:B--2---:R-:W-:Y:S01]  /*2c4b0*/  SHF.R.U32.HI R2, RZ, 0x8, R87 ;  /* 0x00000008ff027819 */ /* 0x004fe20000011657 */
[----:B---3--:R-:W-:Y:S01]  /*2c4c0*/  IMAD.MOV.U32 R179, RZ, RZ, R51 ;  /* 0x000000ffffb37224 */ /* 0x008fe200078e0033 */
[--C-:B------:R-:W-:Y:S01]  /*2c4d0*/  HSET2.LE.AND R51, R53, R151.reuse, PT ;  /* 0x0000009735337233 */ /* 0x100fe20003803000 */
[----:B------:R-:W-:Y:S02]  /*2c4e0*/  IMAD.MOV.U32 R0, RZ, RZ, R67 ;  /* 0x000000ffff007224 */ /* 0x000fe400078e0043 */
[----:B------:R-:W-:Y:S03]  /*2c4f0*/  IMAD.WIDE.U32 R66, R66, -0x326172a9, RZ ;  /* 0xcd9e8d5742427825 */ /* 0x000fe600078e00ff */
[----:B------:R-:W-:Y:S01]  /*2c500*/  LOP3.LUT R51, R97, R51, RZ, 0xc0, !PT ;  /* 0x0000003361337212 */ /* 0x000fe200078ec0ff */
[----:B------:R-:W-:Y:S01]  /*2c510*/  IMAD.MOV.U32 R97, RZ, RZ, R86 ;  /* 0x000000ffff617224 */ /* 0x000fe200078e0056 */
[----:B------:R-:W-:Y:S01]  /*2c520*/  LOP3.LUT R86, R67, R218, R54, 0x96, !PT ;  /* 0x000000da43567212 */ /* 0x000fe200078e9636 */
[----:B------:R-:W-:Y:S01]  /*2c530*/  IMAD.MOV.U32 R87, RZ, RZ, R0 ;  /* 0x000000ffff577224 */ /* 0x000fe200078e0000 */
[----:B------:R-:W-:Y:S01]  /*2c540*/  LOP3.LUT R0, R94, 0xff, RZ, 0xc0, !PT ;  /* 0x000000ff5e007812 */ /* 0x000fe200078ec0ff */
[----:B------:R-:W2:Y:S01]  /*2c550*/  LDSM.16.MT88.4 R52, [R188+0x4000] ;  /* 0x00400000bc34783b */ /* 0x000ea20000004200 */
[----:B------:R-:W-:Y:S01]  /*2c560*/  IMAD.MOV.U32 R178, RZ, RZ, R72 ;  /* 0x000000ffffb27224 */ /* 0x000fe200078e0048 */
[----:B------:R-:W-:Y:S01]  /*2c570*/  SHF.R.U32.HI R72, RZ, 0x10, R60 ;  /* 0x00000010ff487819 */ /* 0x000fe2000001163c */
[----:B------:R-:W-:Y:S01]  /*2c580*/  IMAD.MOV.U32 R94, RZ, RZ, R97 ;  /* 0x000000ffff5e7224 */ /* 0x000fe200078e0061 */
[----:B------:R-:W-:Y:S01]  /*2c590*/  PRMT R61, R0, 0x5410, R148 ;  /* 0x00005410003d7816 */ /* 0x000fe20000000094 */
[-C--:B----4-:R-:W-:Y:S05]  /*2c5a0*/  HMMA.16816.F32 R4, R40, R44.reuse, R4 ;  /* 0x0000002c2804723c */ /* 0x090fea0000001804 */
[C---:B------:R-:W-:Y:S01]  /*2c5b0*/  LOP3.LUT R0, R84.reuse, 0xffff, RZ, 0xc0, !PT ;  /* 0x0000ffff54007812 */ /* 0x040fe200078ec0ff */
[C---:B------:R-:W-:Y:S05]  /*2c5c0*/  HMMA.16816.F32 R8, R48.reuse, R44, R8 ;  /* 0x0000002c3008723c */ /* 0x040fea0000001808 */
[----:B------:R-:W-:Y:S01]  /*2c5d0*/  SHF.R.U32.HI R0, RZ, 0x8, R0 ;  /* 0x00000008ff007819 */ /* 0x000fe20000011600 */
[-C--:B------:R-:W-:Y:S05]  /*2c5e0*/  HMMA.16816.F32 R12, R48, R46.reuse, R12 ;  /* 0x0000002e300c723c */ /* 0x080fea000000180c */
[----:B------:R-:W-:Y:S01]  /*2c5f0*/  SHF.R.U32.HI R44, RZ, 0x8, R56 ;  /* 0x00000008ff2c7819 */ /* 0x000fe20000011638 */
[C---:B------:R-:W-:Y:S05]  /*2c600*/  HMMA.16816.F32 R16, R40.reuse, R46, R16 ;  /* 0x0000002e2810723c */ /* 0x040fea0000001810 */
[----:B------:R-:W-:Y:S01]  /*2c610*/  LOP3.LUT R45, R84, 0xff, RZ, 0xc0, !PT ;  /* 0x000000ff542d7812 */ /* 0x000fe200078ec0ff */
[----:B------:R-:W-:Y:S01]  /*2c620*/  IMAD.MOV.U32 R97, RZ, RZ, R179 ;  /* 0x000000ffff617224 */ /* 0x000fe200078e00b3 */
[----:B------:R-:W-:Y:S01]  /*2c630*/  PRMT R67, R83, 0x5410, R44 ;  /* 0x0000541053437816 */ /* 0x000fe2000000002c */
[----:B------:R-:W-:Y:S03]  /*2c640*/  IMAD.MOV.U32 R179, RZ, RZ, R212 ;  /* 0x000000ffffb37224 */ /* 0x000fe600078e00d4 */
[----:B------:R-:W-:Y:S01]  /*2c650*/  IADD3 R44, P0, R174, -0x100, RZ ;  /* 0xffffff00ae2c7810 */ /* 0x000fe20007f1e0ff */
[----:B------:R-:W-:Y:S01]  /*2c660*/  IMAD.MOV.U32 R212, RZ, RZ, R96 ;  /* 0x000000ffffd47224 */ /* 0x000fe200078e0060 */
[----:B------:R-:W-:Y:S01]  /*2c670*/  PRMT R60, R45, 0x5410, R0 ;  /* 0x000054102d3c7816 */ /* 0x000fe20000000000 */
[----:B------:R-:W-:Y:S01]  /*2c680*/  IMAD.MOV.U32 R96, RZ, RZ, R59 ;  /* 0x000000ffff607224 */ /* 0x000fe200078e003b */
[----:B------:R-:W-:Y:S01]  /*2c690*/  IADD3.X R45, R175, -0x1, RZ, P0, !PT ;  /* 0xffffffffaf2d7810 */ /* 0x000fe200007fe4ff */
[----:B------:R3:W-:Y:S01]  /*2c6a0*/  STL [R1+0x68], R44 ;  /* 0x0000682c01007387 */ /* 0x0007e20000100800 */
[--C-:B------:R-:W-:Y:S01]  /*2c6b0*/  SHF.R.U32.HI R0, RZ, 0x10, R84.reuse ;  /* 0x00000010ff007819 */ /* 0x100fe20000011654 */
[-C--:B--2---:R-:W-:Y:S02]  /*2c6c0*/  HMMA.16816.F32 R20, R40, R52.reuse, R20 ;  /* 0x000000342814723c */ /* 0x084fe40000001814 */
[----:B------:R2:W-:Y:S01]  /*2c6d0*/  STL [R1+0x54], R45 ;  /* 0x0000542d01007387 */ /* 0x0005e20000100800 */
[----:B------:R-:W-:Y:S01]  /*2c6e0*/  SHF.R.U32.HI R84, RZ, 0x18, R84 ;  /* 0x00000018ff547819 */ /* 0x000fe20000011654 */
[----:B------:R-:W-:Y:S01]  /*2c6f0*/  IMAD.MOV.U32 R102, RZ, RZ, R178 ;  /* 0x000000ffff667224 */ /* 0x000fe200078e00b2 */
[--C-:B------:R-:W-:Y:S01]  /*2c700*/  HSET2.LE.AND R47, R61, R151.reuse, PT ;  /* 0x000000973d2f7233 */ /* 0x100fe20003803000 */
[C---:B------:R-:W-:Y:S04]  /*2c710*/  HMMA.16816.F32 R24, R48.reuse, R52, R24 ;  /* 0x000000343018723c */ /* 0x040fe80000001818 */
[----:B------:R-:W-:Y:S01]  /*2c720*/  ISETP.GT.AND P0, PT, R237, R186, PT ;  /* 0x000000baed00720c */ /* 0x000fe20003f04270 */
[----:B------:R-:W-:Y:S01]  /*2c730*/  IMAD.MOV.U32 R178, RZ, RZ, R183 ;  /* 0x000000ffffb27224 */ /* 0x000fe200078e00b7 */
[----:B------:R-:W-:Y:S01]  /*2c740*/  LOP3.LUT R47, R104, R47, RZ, 0xc0, !PT ;  /* 0x0000002f682f7212 */ /* 0x000fe200078ec0ff */
[-C--:B------:R-:W-:Y:S01]  /*2c750*/  HMMA.16816.F32 R28, R48, R54.reuse, R28 ;  /* 0x00000036301c723c */ /* 0x080fe2000000181c */
[----:B------:R-:W-:Y:S03]  /*2c760*/  LDSM.16.MT88.4 R48, [R188+0x4400] ;  /* 0x00440000bc30783b */ /* 0x000fe60000004200 */
[----:B------:R-:W-:Y:S02]  /*2c770*/  IMAD.WIDE.U32 R52, R85, -0x326172a9, RZ ;  /* 0xcd9e8d5755347825 */ /* 0x000fe400078e00ff */
[----:B------:R-:W-:Y:S05]  /*2c780*/  HMMA.16816.F32 R32, R40, R54, R32 ;  /* 0x000000362820723c */ /* 0x000fea0000001820 */
[----:B---3--:R-:W-:Y:S01]  /*2c790*/  LOP3.LUT R44, R0, 0xff, RZ, 0xc0, !PT ;  /* 0x000000ff002c7812 */ /* 0x008fe200078ec0ff */
[----:B------:R-:W-:Y:S01]  /*2c7a0*/  IMAD.MOV.U32 R183, RZ, RZ, R100 ;  /* 0x000000ffffb77224 */ /* 0x000fe200078e0064 */
[----:B------:R-:W-:Y:S01]  /*2c7b0*/  LOP3.LUT R0, R62, 0xff, RZ, 0xc0, !PT ;  /* 0x000000ff3e007812 */ /* 0x000fe200078ec0ff */
[----:B------:R-:W-:Y:S03]  /*2c7c0*/  IMAD.MOV.U32 R100, RZ, RZ, R63 ;  /* 0x000000ffff647224 */ /* 0x000fe600078e003f */
[----:B------:R-:W-:Y:S01]  /*2c7d0*/  PRMT R63, R149, 0x5410, R2 ;  /* 0x00005410953f7816 */ /* 0x000fe20000000002 */
[----:B------:R-:W-:Y:S01]  /*2c7e0*/  IMAD.MOV.U32 R149, RZ, RZ, R87 ;  /* 0x000000ffff957224 */ /* 0x000fe200078e0057 */
[----:B------:R-:W-:Y:S02]  /*2c7f0*/  LOP3.LUT R2, R57, 0xff, RZ, 0xc0, !PT ;  /* 0x000000ff39027812 */ /* 0x000fe400078ec0ff */
[----:B--2---:R-:W-:Y:S01]  /*2c800*/  PRMT R45, R44, 0x5410, R84 ;  /* 0x000054102c2d7816 */ /* 0x004fe20000000054 */
[----:B------:R-:W2:Y:S01]  /*2c810*/  LDSM.16.MT88.4 R56, [R171+0x4400] ;  /* 0x00440000ab38783b */ /* 0x000ea20000004200 */
[----:B------:R-:W-:Y:S02]  /*2c820*/  PRMT R68, R2, 0x5410, R68 ;  /* 0x0000541002447816 */ /* 0x000fe40000000044 */
[----:B------:R-:W-:Y:S02]  /*2c830*/  LOP3.LUT R2, R62, 0xffff, RZ, 0xc0, !PT ;  /* 0x0000ffff3e027812 */ /* 0x000fe400078ec0ff */
[----:B------:R-:W-:Y:S02]  /*2c840*/  SHF.R.U32.HI R44, RZ, 0x10, R62 ;  /* 0x00000010ff2c7819 */ /* 0x000fe4000001163e */
[----:B------:R-:W-:Y:S02]  /*2c850*/  SHF.R.U32.HI R2, RZ, 0x8, R2 ;  /* 0x00000008ff027819 */ /* 0x000fe40000011602 */
[----:B------:R-:W-:Y:S02]  /*2c860*/  SHF.R.U32.HI R62, RZ, 0x18, R62 ;  /* 0x00000018ff3e7819 */ /* 0x000fe4000001163e */
[----:B------:R-:W-:Y:S02]  /*2c870*/  PRMT R2, R0, 0x5410, R2 ;  /* 0x0000541000027816 */ /* 0x000fe40000000002 */
[----:B------:R-:W-:Y:S02]  /*2c880*/  LOP3.LUT R0, R44, 0xff, RZ, 0xc0, !PT ;  /* 0x000000ff2c007812 */ /* 0x000fe400078ec0ff */
        /* <DEDUP_REMOVED lines=8> */
[--C-:B------:R-:W-:Y:S02]  /*2c910*/  HSET2.LE.AND R40, R2, R151.reuse, PT ;  /* 0x0000009702287233 */ /* 0x100fe40003803000 */
[--C-:B------:R-:W-:Y:S02]  /*2c920*/  HSET2.LE.AND R41, R0, R151.reuse, PT ;  /* 0x0000009700297233 */ /* 0x100fe40003803000 */
[--C-:B------:R-:W-:Y:S02]  /*2c930*/  HSET2.LE.AND R43, R68, R151.reuse, PT ;  /* 0x00000097442b7233 */ /* 0x100fe40003803000 */
[----:B------:R-:W-:Y:S02]  /*2c940*/  LOP3.LUT R40, R107, R40, RZ, 0xc0, !PT ;  /* 0x000000286b287212 */ /* 0x000fe400078ec0ff */
[----:B------:R-:W-:Y:S01]  /*2c950*/  LOP3.LUT R41, R108, R41, RZ, 0xc0, !PT ;  /* 0x000000296c297212 */ /* 0x000fe200078ec0ff */
[-C--:B--2---:R-:W-:Y:S05]  /*2c960*/  HMMA.16816.F32 R4, R44, R56.reuse, R4 ;  /* 0x000000382c04723c */ /* 0x084fea0000001804 */
[----:B------:R-:W-:Y:S02]  /*2c970*/  LOP3.LUT R42, R109, R42, RZ, 0xc0, !PT ;  /* 0x0000002a6d2a7212 */ /* 0x000fe400078ec0ff */
[----:B------:R-:W-:Y:S04]  /*2c980*/  LOP3.LUT R43, R110, R43, RZ, 0xc0, !PT ;  /* 0x0000002b6e2b7212 */ /* 0x000fe800078ec0ff */
[C---:B------:R-:W-:Y:S02]  /*2c990*/  LOP3.LUT R55, R52.reuse, 0xffff, RZ, 0xc0, !PT ;  /* 0x0000ffff34377812 */ /* 0x040fe400078ec0ff */
[--C-:B------:R-:W-:Y:S01]  /*2c9a0*/  SHF.R.U32.HI R54, RZ, 0x10, R52.reuse ;  /* 0x00000010ff367819 */ /* 0x100fe20000011634 */
[C---:B------:R-:W-:Y:S04]  /*2c9b0*/  HMMA.16816.F32 R8, R40.reuse, R56, R8 ;  /* 0x000000382808723c */ /* 0x040fe80000001808 */
[----:B------:R-:W-:Y:S02]  /*2c9c0*/  LOP3.LUT R61, R52, 0xff, RZ, 0xc0, !PT ;  /* 0x000000ff343d7812 */ /* 0x000fe400078ec0ff */
[----:B------:R-:W-:Y:S01]  /*2c9d0*/  SHF.R.U32.HI R60, RZ, 0x18, R52 ;  /* 0x00000018ff3c7819 */ /* 0x000fe20000011634 */
[-C--:B------:R-:W-:Y:S04]  /*2c9e0*/  HMMA.16816.F32 R12, R40, R58.reuse, R12 ;  /* 0x0000003a280c723c */ /* 0x080fe8000000180c */
[----:B------:R-:W-:Y:S02]  /*2c9f0*/  SHF.R.U32.HI R52, RZ, 0x8, R70 ;  /* 0x00000008ff347819 */ /* 0x000fe40000011646 */
[----:B------:R-:W-:Y:S01]  /*2ca00*/  LOP3.LUT R0, R53, R222, R66, 0x96, !PT ;  /* 0x000000de35007212 */ /* 0x000fe200078e9642 */
[C---:B------:R-:W-:Y:S01]  /*2ca10*/  HMMA.16816.F32 R16, R44.reuse, R58, R16 ;  /* 0x0000003a2c10723c */ /* 0x040fe20000001810 */
[----:B------:R-:W2:Y:S03]  /*2ca20*/  LDSM.16.MT88.4 R56, [R171+0x4800] ;  /* 0x00480000ab38783b */ /* 0x000ea60000004200 */
[----:B------:R-:W-:Y:S01]  /*2ca30*/  PRMT R63, R74, 0x5410, R52 ;  /* 0x000054104a3f7816 */ /* 0x000fe20000000034 */
[----:B------:R-:W-:Y:S01]  /*2ca40*/  IMAD.WIDE.U32 R52, R89, -0x2daee0ad, RZ ;  /* 0xd2511f5359347825 */ /* 0x000fe200078e00ff */
[----:B------:R-:W-:Y:S01]  /*2ca50*/  LOP3.LUT R2, R72, 0xff, RZ, 0xc0, !PT ;  /* 0x000000ff48027812 */ /* 0x000fe200078ec0ff */
[-C--:B------:R-:W-:Y:S04]  /*2ca60*/  HMMA.16816.F32 R20, R44, R48.reuse, R20 ;  /* 0x000000302c14723c */ /* 0x080fe80000001814 */
[----:B------:R-:W-:Y:S01]  /*2ca70*/  PRMT R62, R2, 0x5410, R75 ;  /* 0x00005410023e7816 */ /* 0x000fe2000000004b */
[----:B------:R-:W-:Y:S01]  /*2ca80*/  IMAD.WIDE.U32 R66, R86, -0x2daee0ad, RZ ;  /* 0xd2511f5356427825 */ /* 0x000fe200078e00ff */
[----:B------:R-:W-:Y:S01]  /*2ca90*/  LOP3.LUT R54, R54, 0xff, RZ, 0xc0, !PT ;  /* 0x000000ff36367812 */ /* 0x000fe200078ec0ff */
[C---:B------:R-:W-:Y:S04]  /*2caa0*/  HMMA.16816.F32 R24, R40.reuse, R48, R24 ;  /* 0x000000302818723c */ /* 0x040fe80000001818 */
[C---:B------:R-:W-:Y:S01]  /*2cab0*/  LOP3.LUT R74, R52.reuse, 0xffff, RZ, 0xc0, !PT ;  /* 0x0000ffff344a7812 */ /* 0x040fe200078ec0ff */
[----:B------:R-:W-:Y:S01]  /*2cac0*/  IMAD.WIDE.U32 R86, R91, -0x2daee0ad, RZ ;  /* 0xd2511f535b567825 */ /* 0x000fe200078e00ff */
[----:B------:R-:W-:Y:S01]  /*2cad0*/  LOP3.LUT R75, R52, 0xff, RZ, 0xc0, !PT ;  /* 0x000000ff344b7812 */ /* 0x000fe200078ec0ff */
[-C--:B------:R-:W-:Y:S04]  /*2cae0*/  HMMA.16816.F32 R28, R40, R50.reuse, R28 ;  /* 0x00000032281c723c */ /* 0x080fe8000000181c */
[--C-:B------:R-:W-:Y:S02]  /*2caf0*/  SHF.R.U32.HI R83, RZ, 0x10, R52.reuse ;  /* 0x00000010ff537819 */ /* 0x100fe40000011634 */
[----:B------:R-:W-:Y:S01]  /*2cb00*/  SHF.R.U32.HI R84, RZ, 0x18, R52 ;  /* 0x00000018ff547819 */ /* 0x000fe20000011634 */
[----:B------:R-:W-:Y:S04]  /*2cb10*/  HMMA.16816.F32 R32, R44, R50, R32 ;  /* 0x000000322c20723c */ /* 0x000fe80000001820 */
[----:B------:R-:W-:Y:S02]  /*2cb20*/  SHF.R.U32.HI R55, RZ, 0x8, R55 ;  /* 0x00000008ff377819 */ /* 0x000fe40000011637 */
[----:B------:R-:W-:Y:S02]  /*2cb30*/  LOP3.LUT R52, R69, 0xffff, RZ, 0xc0, !PT ;  /* 0x0000ffff45347812 */ /* 0x000fe400078ec0ff */
[----:B------:R-:W-:Y:S03]  /*2cb40*/  LOP3.LUT R2, R0, 0xffff, RZ, 0xc0, !PT ;  /* 0x0000ffff00027812 */ /* 0x000fe600078ec0ff */
[----:B------:R-:W-:Y:S02]  /*2cb50*/  PRMT R70, R54, 0x5410, R60 ;  /* 0x0000541036467816 */ /* 0x000fe4000000003c */
[----:B------:R-:W-:Y:S01]  /*2cb60*/  LOP3.LUT R68, R53, R223, R88, 0x96, !PT ;  /* 0x000000df35447212 */ /* 0x000fe200078e9658 */
[----:B------:R-:W-:Y:S01]  /*2cb70*/  IMAD.WIDE.U32 R88, R95, -0x2daee0ad, RZ ;  /* 0xd2511f535f587825 */ /* 0x000fe200078e00ff */
[----:B------:R-:W-:Y:S02]  /*2cb80*/  PRMT R72, R61, 0x5410, R55 ;  /* 0x000054103d487816 */ /* 0x000fe40000000037 */
[--C-:B------:R-:W-:Y:S02]  /*2cb90*/  SHF.R.U32.HI R53, RZ, 0x10, R69.reuse ;  /* 0x00000010ff357819 */ /* 0x100fe40000011645 */
[----:B------:R-:W-:Y:S02]  /*2cba0*/  SHF.R.U32.HI R54, RZ, 0x8, R52 ;  /* 0x00000008ff367819 */ /* 0x000fe40000011634 */
[----:B------:R-:W-:Y:S02]  /*2cbb0*/  LOP3.LUT R55, R69, 0xff, RZ, 0xc0, !PT ;  /* 0x000000ff45377812 */ /* 0x000fe400078ec0ff */
[----:B------:R-:W-:Y:S02]  /*2cbc0*/  LOP3.LUT R61, R0, 0xff, RZ, 0xc0, !PT ;  /* 0x000000ff003d7812 */ /* 0x000fe400078ec0ff */
[----:B------:R-:W-:Y:S02]  /*2cbd0*/  SHF.R.U32.HI R52, RZ, 0x8, R2 ;  /* 0x00000008ff347819 */ /* 0x000fe40000011602 */
[----:B------:R-:W-:Y:S02]  /*2cbe0*/  SHF.R.U32.HI R69, RZ, 0x18, R69 ;  /* 0x00000018ff457819 */ /* 0x000fe40000011645 */
[----:B------:R-:W-:Y:S02]  /*2cbf0*/  LOP3.LUT R53, R53, 0xff, RZ, 0xc0, !PT ;  /* 0x000000ff35357812 */ /* 0x000fe400078ec0ff */
[----:B------:R-:W-:Y:S02]  /*2cc00*/  PRMT R60, R55, 0x5410, R54 ;  /* 0x00005410373c7816 */ /* 0x000fe40000000036 */
[----:B------:R-:W-:Y:S02]  /*2cc10*/  PRMT R61, R61, 0x5410, R52 ;  /* 0x000054103d3d7816 */ /* 0x000fe40000000034 */
[----:B------:R-:W-:Y:S02]  /*2cc20*/  PRMT R69, R53, 0x5410, R69 ;  /* 0x0000541035457816 */ /* 0x000fe40000000045 */
[--C-:B------:R-:W-:Y:S02]  /*2cc30*/  SHF.R.U32.HI R53, RZ, 0x10, R0.reuse ;  /* 0x00000010ff357819 */ /* 0x100fe40000011600 */
[--C-:B------:R-:W-:Y:S02]  /*2cc40*/  HSET2.LE.AND R54, R63, R151.reuse, PT ;  /* 0x000000973f367233 */ /* 0x100fe40003803000 */
[--C-:B------:R-:W-:Y:S02]  /*2cc50*/  HSET2.LE.AND R55, R62, R151.reuse, PT ;  /* 0x000000973e377233 */ /* 0x100fe40003803000 */
[--C-:B------:R-:W-:Y:S02]  /*2cc60*/  HSET2.LE.AND R52, R60, R151.reuse, PT ;  /* 0x000000973c347233 */ /* 0x100fe40003803000 */
[--C-:B------:R-:W-:Y:S02]  /*2cc70*/  HSET2.LE.AND R40, R61, R151.reuse, PT ;  /* 0x000000973d287233 */ /* 0x100fe40003803000 */
[----:B------:R-:W-:Y:S01]  /*2cc80*/  SHF.R.U32.HI R48, RZ, 0x18, R0 ;  /* 0x00000018ff307819 */ /* 0x000fe20000011600 */
[----:B------:R-:W3:Y:S01]  /*2cc90*/  LDSM.16.MT88.4 R60, [R188+0x4800] ;  /* 0x00480000bc3c783b */ /* 0x000ee20000004200 */
[----:B------:R-:W-:Y:S02]  /*2cca0*/  LOP3.LUT R0, R53, 0xff, RZ, 0xc0, !PT ;  /* 0x000000ff35007812 */ /* 0x000fe400078ec0ff */
[--C-:B------:R-:W-:Y:S02]  /*2ccb0*/  HSET2.LE.AND R53, R69, R151.reuse, PT ;  /* 0x0000009745357233 */ /* 0x100fe40003803000 */
[----:B------:R-:W-:Y:S02]  /*2ccc0*/  PRMT R0, R0, 0x5410, R48 ;  /* 0x0000541000007816 */ /* 0x000fe40000000030 */
[----:B------:R-:W-:Y:S01]  /*2ccd0*/  LOP3.LUT R54, R112, R54, RZ, 0xc0, !PT ;  /* 0x0000003670367212 */ /* 0x000fe200078ec0ff */
[----:B------:R-:W4:Y:S01]  /*2cce0*/  LDSM.16.MT88.4 R48, [R171+0x4c00] ;  /* 0x004c0000ab30783b */ /* 0x000f220000004200 */
        /* <DEDUP_REMOVED lines=11> */
[----:B------:R-:W-:Y:S02]  /*2cda0*/  SHF.R.U32.HI R45, RZ, 0x8, R74 ;  /* 0x00000008ff2d7819 */ /* 0x000fe4000001164a */
[----:B------:R-:W-:Y:S02]  /*2cdb0*/  LOP3.LUT R0, R66, 0xffff, RZ, 0xc0, !PT ;  /* 0x0000ffff42007812 */ /* 0x000fe400078ec0ff */
[----:B------:R-:W-:Y:S01]  /*2cdc0*/  SHF.R.U32.HI R44, RZ, 0x10, R66 ;  /* 0x00000010ff2c7819 */ /* 0x000fe20000011642 */
[C---:B------:R-:W-:Y:S04]  /*2cdd0*/  HMMA.16816.F32 R8, R40.reuse, R56, R8 ;  /* 0x000000382808723c */ /* 0x040fe80000001808 */
[----:B------:R-:W-:Y:S02]  /*2cde0*/  PRMT R69, R75, 0x5410, R45 ;  /* 0x000054104b457816 */ /* 0x000fe4000000002d */
[----:B------:R-:W-:Y:S01]  /*2cdf0*/  SHF.R.U32.HI R47, RZ, 0x8, R0 ;  /* 0x00000008ff2f7819 */ /* 0x000fe20000011600 */
[-C--:B------:R-:W-:Y:S04]  /*2ce00*/  HMMA.16816.F32 R12, R40, R58.reuse, R12 ;  /* 0x0000003a280c723c */ /* 0x080fe8000000180c */
[----:B------:R-:W-:Y:S02]  /*2ce10*/  LOP3.LUT R45, R44, 0xff, RZ, 0xc0, !PT ;  /* 0x000000ff2c2d7812 */ /* 0x000fe400078ec0ff */
[----:B------:R-:W-:Y:S01]  /*2ce20*/  LOP3.LUT R0, R68, 0xffff, RZ, 0xc0, !PT ;  /* 0x0000ffff44007812 */ /* 0x000fe200078ec0ff */
[C---:B------:R-:W-:Y:S04]  /*2ce30*/  HMMA.16816.F32 R16, R52.reuse, R58, R16 ;  /* 0x0000003a3410723c */ /* 0x040fe80000001810 */
[----:B------:R-:W-:Y:S02]  /*2ce40*/  LOP3.LUT R2, R67, R223, R90, 0x96, !PT ;  /* 0x000000df43027212 */ /* 0x000fe400078e965a */
[----:B------:R-:W-:Y:S01]  /*2ce50*/  SHF.R.U32.HI R44, RZ, 0x10, R68 ;  /* 0x00000010ff2c7819 */ /* 0x000fe20000011644 */
[-C--:B---3--:R-:W-:Y:S04]  /*2ce60*/  HMMA.16816.F32 R20, R52, R60.reuse, R20 ;  /* 0x0000003c3414723c */ /* 0x088fe80000001814 */
[----:B------:R-:W-:Y:S02]  /*2ce70*/  LOP3.LUT R67, R66, 0xff, RZ, 0xc0, !PT ;  /* 0x000000ff42437812 */ /* 0x000fe400078ec0ff */
[----:B------:R-:W-:Y:S01]  /*2ce80*/  SHF.R.U32.HI R66, RZ, 0x18, R66 ;  /* 0x00000018ff427819 */ /* 0x000fe20000011642 */
[C---:B------:R-:W-:Y:S04]  /*2ce90*/  HMMA.16816.F32 R24, R40.reuse, R60, R24 ;  /* 0x0000003c2818723c */ /* 0x040fe80000001818 */
[----:B------:R-:W-:Y:S02]  /*2cea0*/  LOP3.LUT R46, R68, 0xff, RZ, 0xc0, !PT ;  /* 0x000000ff442e7812 */ /* 0x000fe400078ec0ff */
[----:B------:R-:W-:Y:S01]  /*2ceb0*/  SHF.R.U32.HI R0, RZ, 0x8, R0 ;  /* 0x00000008ff007819 */ /* 0x000fe20000011600 */
[-C--:B------:R-:W-:Y:S04]  /*2cec0*/  HMMA.16816.F32 R28, R40, R62.reuse, R28 ;  /* 0x0000003e281c723c */ /* 0x080fe8000000181c */
[----:B------:R-:W-:Y:S01]  /*2ced0*/  SHF.R.U32.HI R68, RZ, 0x18, R68 ;  /* 0x00000018ff447819 */ /* 0x000fe20000011644 */
[----:B------:R-:W-:Y:S01]  /*2cee0*/  IMAD.WIDE.U32 R60, R156, -0x326172a9, RZ ;  /* 0xcd9e8d579c3c7825 */ /* 0x000fe200078e00ff */
[----:B------:R-:W-:Y:S01]  /*2cef0*/  LOP3.LUT R44, R44, 0xff, RZ, 0xc0, !PT ;  /* 0x000000ff2c2c7812 */ /* 0x000fe200078ec0ff */
[----:B------:R-:W-:Y:S04]  /*2cf00*/  HMMA.16816.F32 R32, R52, R62, R32 ;  /* 0x0000003e3420723c */ /* 0x000fe80000001820 */
[----:B------:R-:W-:Y:S02]  /*2cf10*/  LOP3.LUT R56, R83, 0xff, RZ, 0xc0, !PT ;  /* 0x000000ff53387812 */ /* 0x000fe400078ec0ff */
[----:B------:R-:W-:Y:S02]  /*2cf20*/  PRMT R70, R45, 0x5410, R66 ;  /* 0x000054102d467816 */ /* 0x000fe40000000042 */
[----:B------:R-:W-:Y:S03]  /*2cf30*/  PRMT R66, R46, 0x5410, R0 ;  /* 0x000054102e427816 */ /* 0x000fe60000000000 */
[----:B------:R-:W-:Y:S01]  /*2cf40*/  PRMT R68, R44, 0x5410, R68 ;  /* 0x000054102c447816 */ /* 0x000fe20000000044 */
[----:B------:R-:W-:Y:S01]  /*2cf50*/  IMAD.WIDE.U32 R52, R93, -0x2daee0ad, RZ ;  /* 0xd2511f535d347825 */ /* 0x000fe200078e00ff */
[----:B------:R-:W-:Y:S02]  /*2cf60*/  LOP3.LUT R0, R2, 0xffff, RZ, 0xc0, !PT ;  /* 0x0000ffff02007812 */ /* 0x000fe400078ec0ff */
[----:B------:R-:W-:Y:S01]  /*2cf70*/  SHF.R.U32.HI R44, RZ, 0x10, R2 ;  /* 0x00000010ff2c7819 */ /* 0x000fe20000011602 */
[----:B------:R-:W-:Y:S01]  /*2cf80*/  IMAD.WIDE.U32 R54, R180, -0x2daee0ad, RZ ;  /* 0xd2511f53b4367825 */ /* 0x000fe200078e00ff */
[----:B------:R-:W-:Y:S02]  /*2cf90*/  PRMT R57, R56, 0x5410, R84 ;  /* 0x0000541038397816 */ /* 0x000fe40000000054 */
[----:B------:R-:W-:Y:S01]  /*2cfa0*/  LOP3.LUT R56, R2, 0xff, RZ, 0xc0, !PT ;  /* 0x000000ff02387812 */ /* 0x000fe200078ec0ff */
[----:B------:R-:W-:Y:S01]  /*2cfb0*/  IMAD.WIDE.U32 R84, R147, -0x2daee0ad, RZ ;  /* 0xd2511f5393547825 */ /* 0x000fe200078e00ff */
[----:B------:R-:W-:Y:S02]  /*2cfc0*/  SHF.R.U32.HI R45, RZ, 0x18, R2 ;  /* 0x00000018ff2d7819 */ /* 0x000fe40000011602 */
[----:B------:R-:W-:Y:S02]  /*2cfd0*/  SHF.R.U32.HI R2, RZ, 0x8, R0 ;  /* 0x00000008ff027819 */ /* 0x000fe40000011600 */
[----:B------:R-:W-:Y:S02]  /*2cfe0*/  LOP3.LUT R0, R44, 0xff, RZ, 0xc0, !PT ;  /* 0x000000ff2c007812 */ /* 0x000fe400078ec0ff */
[----:B------:R-:W-:Y:S02]  /*2cff0*/  PRMT R56, R56, 0x5410, R2 ;  /* 0x0000541038387816 */ /* 0x000fe40000000002 */
[----:B------:R-:W-:Y:S02]  /*2d000*/  PRMT R67, R67, 0x5410, R47 ;  /* 0x0000541043437816 */ /* 0x000fe4000000002f */
[----:B------:R-:W-:Y:S02]  /*2d010*/  PRMT R2, R0, 0x5410, R45 ;  /* 0x0000541000027816 */ /* 0x000fe4000000002d */
[--C-:B------:R-:W-:Y:S02]  /*2d020*/  HSET2.LE.AND R46, R69, R151.reuse, PT ;  /* 0x00000097452e7233 */ /* 0x100fe40003803000 */
[--C-:B------:R-:W-:Y:S02]  /*2d030*/  HSET2.LE.AND R47, R57, R151.reuse, PT ;  /* 0x00000097392f7233 */ /* 0x100fe40003803000 */
[--C-:B------:R-:W-:Y:S02]  /*2d040*/  HSET2.LE.AND R44, R66, R151.reuse, PT ;  /* 0x00000097422c7233 */ /* 0x100fe40003803000 */
[--C-:B------:R-:W-:Y:S01]  /*2d050*/  HSET2.LE.AND R45, R68, R151.reuse, PT ;  /* 0x00000097442d7233 */ /* 0x100fe20003803000 */
[----:B------:R-:W-:Y:S01]  /*2d060*/  IMAD.WIDE.U32 R68, R182, -0x2daee0ad, RZ ;  /* 0xd2511f53b6447825 */ /* 0x000fe200078e00ff */
[----:B------:R-:W-:Y:S02]  /*2d070*/  LOP3.LUT R46, R120, R46, RZ, 0xc0, !PT ;  /* 0x0000002e782e7212 */ /* 0x000fe400078ec0ff */
[----:B------:R-:W-:Y:S02]  /*2d080*/  LOP3.LUT R47, R119, R47, RZ, 0xc0, !PT ;  /* 0x0000002f772f7212 */ /* 0x000fe400078ec0ff */
[----:B------:R-:W-:Y:S02]  /*2d090*/  LOP3.LUT R44, R121, R44, RZ, 0xc0, !PT ;  /* 0x0000002c792c7212 */ /* 0x000fe400078ec0ff */
[----:B------:R-:W-:Y:S02]  /*2d0a0*/  LOP3.LUT R45, R122, R45, RZ, 0xc0, !PT ;  /* 0x0000002d7a2d7212 */ /* 0x000fe400078ec0ff */
[--C-:B------:R-:W-:Y:S02]  /*2d0b0*/  HSET2.LE.AND R0, R56, R151.reuse, PT ;  /* 0x0000009738007233 */ /* 0x100fe40003803000 */
[--C-:B------:R-:W-:Y:S01]  /*2d0c0*/  HSET2.LE.AND R2, R2, R151.reuse, PT ;  /* 0x0000009702027233 */ /* 0x100fe20003803000 */
[----:B------:R-:W2:Y:S01]  /*2d0d0*/  LDSM.16.MT88.4 R56, [R188+0x4c00] ;  /* 0x004c0000bc38783b */ /* 0x000ea20000004200 */
[--C-:B------:R-:W-:Y:S01]  /*2d0e0*/  HSET2.LE.AND R42, R67, R151.reuse, PT ;  /* 0x00000097432a7233 */ /* 0x100fe20003803000 */
[-C--:B----4-:R-:W-:Y:S05]  /*2d0f0*/  HMMA.16816.F32 R4, R44, R48.reuse, R4 ;  /* 0x000000302c04723c */ /* 0x090fea0000001804 */
[--C-:B------:R-:W-:Y:S02]  /*2d100*/  HSET2.LE.AND R43, R70, R151.reuse, PT ;  /* 0x00000097462b7233 */ /* 0x100fe40003803000 */
[----:B------:R-:W-:Y:S04]  /*2d110*/  LOP3.LUT R40, R123, R0, RZ, 0xc0, !PT ;  /* 0x000000007b287212 */ /* 0x000fe800078ec0ff */
[----:B------:R-:W-:Y:S02]  /*2d120*/  LOP3.LUT R41, R126, R2, RZ, 0xc0, !PT ;  /* 0x000000027e297212 */ /* 0x000fe400078ec0ff */
[----:B------:R-:W-:Y:S02]  /*2d130*/  LOP3.LUT R42, R125, R42, RZ, 0xc0, !PT ;  /* 0x0000002a7d2a7212 */ /* 0x000fe400078ec0ff */
[----:B------:R-:W-:Y:S02]  /*2d140*/  LOP3.LUT R43, R124, R43, RZ, 0xc0, !PT ;  /* 0x0000002b7c2b7212 */ /* 0x000fe400078ec0ff */
[----:B------:R-:W-:Y:S02]  /*2d150*/  LOP3.LUT R52, R87, R217, R52, 0x96, !PT ;  /* 0x000000d957347212 */ /* 0x000fe400078e9634 */
[-C--:B------:R-:W-:Y:S02]  /*2d160*/  LOP3.LUT R62, R53, R219.reuse, R160, 0x96, !PT ;  /* 0x000000db353e7212 */ /* 0x080fe400078e96a0 */
[----:B------:R-:W-:Y:S01]  /*2d170*/  LOP3.LUT R75, R55, R219, R92, 0x96, !PT ;  /* 0x000000db374b7212 */ /* 0x000fe200078e965c */
[C---:B------:R-:W-:Y:S04]  /*2d180*/  HMMA.16816.F32 R8, R40.reuse, R48, R8 ;  /* 0x000000302808723c */ /* 0x040fe80000001808 */
[----:B------:R-:W-:Y:S01]  /*2d190*/  LOP3.LUT R74, R85, R217, R54, 0x96, !PT ;  /* 0x000000d9554a7212 */ /* 0x000fe200078e9636 */
[----:B------:R-:W-:Y:S01]  /*2d1a0*/  IMAD.WIDE.U32 R52, R52, -0x326172a9, RZ ;  /* 0xcd9e8d5734347825 */ /* 0x000fe200078e00ff */
[----:B------:R-:W-:Y:S01]  /*2d1b0*/  LOP3.LUT R83, R69, R219, R162, 0x96, !PT ;  /* 0x000000db45537212 */ /* 0x000fe200078e96a2 */
[-C--:B------:R-:W-:Y:S01]  /*2d1c0*/  HMMA.16816.F32 R12, R40, R50.reuse, R12 ;  /* 0x00000032280c723c */ /* 0x080fe2000000180c */
[----:B------:R-:W-:Y:S03]  /*2d1d0*/  LDSM.16.MT88.4 R160, [R171+0x5c00] ;  /* 0x005c0000aba0783b */ /* 0x000fe60000004200 */
[----:B------:R-:W-:Y:S01]  /*2d1e0*/  LOP3.LUT R70, R52, 0xff, RZ, 0xc0, !PT ;  /* 0x000000ff34467812 */ /* 0x000fe200078ec0ff */
[----:B------:R-:W-:Y:S01]  /*2d1f0*/  IMAD.WIDE.U32 R48, R155, -0x326172a9, RZ ;  /* 0xcd9e8d579b307825 */ /* 0x000fe200078e00ff */
[----:B------:R-:W-:Y:S01]  /*2d200*/  SHF.R.U32.HI R69, RZ, 0x10, R52 ;  /* 0x00000010ff457819 */ /* 0x000fe20000011634 */
[C---:B------:R-:W-:Y:S04]  /*2d210*/  HMMA.16816.F32 R16, R44.reuse, R50, R16 ;  /* 0x000000322c10723c */ /* 0x040fe80000001810 */
[----:B------:R-:W-:Y:S01]  /*2d220*/  LOP3.LUT R55, R48, 0xffff, RZ, 0xc0, !PT ;  /* 0x0000ffff30377812 */ /* 0x000fe200078ec0ff */
[----:B------:R-:W-:Y:S01]  /*2d230*/  IMAD.WIDE.U32 R62, R62, -0x326172a9, RZ ;  /* 0xcd9e8d573e3e7825 */ /* 0x000fe200078e00ff */
[--C-:B------:R-:W-:Y:S01]  /*2d240*/  SHF.R.U32.HI R54, RZ, 0x10, R48.reuse ;  /* 0x00000010ff367819 */ /* 0x100fe20000011630 */
[-C--:B--2---:R-:W-:Y:S04]  /*2d250*/  HMMA.16816.F32 R20, R44, R56.reuse, R20 ;  /* 0x000000382c14723c */ /* 0x084fe80000001814 */
[----:B------:R-:W-:Y:S02]  /*2d260*/  LOP3.LUT R50, R52, 0xffff, RZ, 0xc0, !PT ;  /* 0x0000ffff34327812 */ /* 0x000fe400078ec0ff */
[----:B------:R-:W-:Y:S01]  /*2d270*/  LOP3.LUT R67, R48, 0xff, RZ, 0xc0, !PT ;  /* 0x000000ff30437812 */ /* 0x000fe200078ec0ff */
[C---:B------:R-:W-:Y:S04]  /*2d280*/  HMMA.16816.F32 R24, R40.reuse, R56, R24 ;  /* 0x000000382818723c */ /* 0x040fe80000001818 */
[----:B------:R-:W-:Y:S02]  /*2d290*/  SHF.R.U32.HI R66, RZ, 0x18, R48 ;  /* 0x00000018ff427819 */ /* 0x000fe40000011630 */
[-C--:B------:R-:W-:Y:S01]  /*2d2a0*/  LOP3.LUT R2, R49, R222.reuse, R60, 0x96, !PT ;  /* 0x000000de31027212 */ /* 0x080fe200078e963c */
[-C--:B------:R-:W-:Y:S04]  /*2d2b0*/  HMMA.16816.F32 R28, R40, R58.reuse, R28 ;  /* 0x0000003a281c723c */ /* 0x080fe8000000181c */
[----:B------:R-:W-:Y:S02]  /*2d2c0*/  SHF.R.U32.HI R49, RZ, 0x8, R55 ;  /* 0x00000008ff317819 */ /* 0x000fe40000011637 */
[----:B------:R-:W-:Y:S01]  /*2d2d0*/  LOP3.LUT R48, R54, 0xff, RZ, 0xc0, !PT ;  /* 0x000000ff36307812 */ /* 0x000fe200078ec0ff */
[----:B------:R-:W-:Y:S04]  /*2d2e0*/  HMMA.16816.F32 R32, R44, R58, R32 ;  /* 0x0000003a2c20723c */ /* 0x000fe80000001820 */
[----:B------:R-:W-:Y:S02]  /*2d2f0*/  SHF.R.U32.HI R50, RZ, 0x8, R50 ;  /* 0x00000008ff327819 */ /* 0x000fe40000011632 */
[----:B------:R-:W-:Y:S02]  /*2d300*/  PRMT R67, R67, 0x5410, R49 ;  /* 0x0000541043437816 */ /* 0x000fe40000000031 */
[----:B------:R-:W-:Y:S03]  /*2d310*/  PRMT R66, R48, 0x5410, R66 ;  /* 0x0000541030427816 */ /* 0x000fe60000000042 */
[----:B------:R-:W-:Y:S01]  /*2d320*/  PRMT R70, R70, 0x5410, R50 ;  /* 0x0000541046467816 */ /* 0x000fe20000000032 */
[----:B------:R-:W-:Y:S01]  /*2d330*/  IMAD.WIDE.U32 R58, R74, -0x326172a9, RZ ;  /* 0xcd9e8d574a3a7825 */ /* 0x000fe200078e00ff */
[----:B------:R-:W-:Y:S01]  /*2d340*/  SHF.R.U32.HI R72, RZ, 0x18, R52 ;  /* 0x00000018ff487819 */ /* 0x000fe20000011634 */
[----:B------:R-:W2:Y:S01]  /*2d350*/  LDSM.16.MT88.4 R48, [R171+0x5000] ;  /* 0x00500000ab30783b */ /* 0x000ea20000004200 */
[----:B------:R-:W-:Y:S02]  /*2d360*/  LOP3.LUT R0, R53, R222, R62, 0x96, !PT ;  /* 0x000000de35007212 */ /* 0x000fe400078e963e */
[C---:B------:R-:W-:Y:S02]  /*2d370*/  LOP3.LUT R52, R2.reuse, 0xffff, RZ, 0xc0, !PT ;  /* 0x0000ffff02347812 */ /* 0x040fe400078ec0ff */
[----:B------:R-:W-:Y:S02]  /*2d380*/  SHF.R.U32.HI R53, RZ, 0x10, R2 ;  /* 0x00000010ff357819 */ /* 0x000fe40000011602 */
[----:B------:R-:W-:Y:S02]  /*2d390*/  SHF.R.U32.HI R54, RZ, 0x8, R52 ;  /* 0x00000008ff367819 */ /* 0x000fe40000011634 */
[----:B------:R-:W-:Y:S02]  /*2d3a0*/  LOP3.LUT R60, R2, 0xff, RZ, 0xc0, !PT ;  /* 0x000000ff023c7812 */ /* 0x000fe400078ec0ff */
[----:B------:R-:W-:Y:S02]  /*2d3b0*/  SHF.R.U32.HI R57, RZ, 0x18, R2 ;  /* 0x00000018ff397819 */ /* 0x000fe40000011602 */
[----:B------:R-:W-:Y:S02]  /*2d3c0*/  LOP3.LUT R52, R53, 0xff, RZ, 0xc0, !PT ;  /* 0x000000ff35347812 */ /* 0x000fe400078ec0ff */
[----:B------:R-:W-:Y:S02]  /*2d3d0*/  LOP3.LUT R2, R0, 0xffff, RZ, 0xc0, !PT ;  /* 0x0000ffff00027812 */ /* 0x000fe400078ec0ff */
[----:B------:R-:W-:Y:S02]  /*2d3e0*/  SHF.R.U32.HI R56, RZ, 0x10, R0 ;  /* 0x00000010ff387819 */ /* 0x000fe40000011600 */
[----:B------:R-:W-:Y:S02]  /*2d3f0*/  PRMT R54, R60, 0x5410, R54 ;  /* 0x000054103c367816 */ /* 0x000fe40000000036 */
[----:B------:R-:W-:Y:S02]  /*2d400*/  PRMT R52, R52, 0x5410, R57 ;  /* 0x0000541034347816 */ /* 0x000fe40000000039 */
[----:B------:R-:W-:Y:S02]  /*2d410*/  LOP3.LUT R62, R0, 0xff, RZ, 0xc0, !PT ;  /* 0x000000ff003e7812 */ /* 0x000fe400078ec0ff */
[----:B------:R-:W-:Y:S02]  /*2d420*/  SHF.R.U32.HI R55, RZ, 0x18, R0 ;  /* 0x00000018ff377819 */ /* 0x000fe40000011600 */
[----:B------:R-:W-:Y:S02]  /*2d430*/  LOP3.LUT R69, R69, 0xff, RZ, 0xc0, !PT ;  /* 0x000000ff45457812 */ /* 0x000fe400078ec0ff */
[----:B------:R-:W-:Y:S02]  /*2d440*/  SHF.R.U32.HI R2, RZ, 0x8, R2 ;  /* 0x00000008ff027819 */ /* 0x000fe40000011602 */
[----:B------:R-:W-:Y:S02]  /*2d450*/  LOP3.LUT R0, R56, 0xff, RZ, 0xc0, !PT ;  /* 0x000000ff38007812 */ /* 0x000fe400078ec0ff */
[--C-:B------:R-:W-:Y:S02]  /*2d460*/  HSET2.LE.AND R42, R67, R151.reuse, PT ;  /* 0x00000097432a7233 */ /* 0x100fe40003803000 */
[--C-:B------:R-:W-:Y:S02]  /*2d470*/  HSET2.LE.AND R43, R66, R151.reuse, PT ;  /* 0x00000097422b7233 */ /* 0x100fe40003803000 */
[--C-:B------:R-:W-:Y:S02]  /*2d480*/  HSET2.LE.AND R40, R54, R151.reuse, PT ;  /* 0x0000009736287233 */ /* 0x100fe40003803000 */
[--C-:B------:R-:W-:Y:S02]  /*2d490*/  HSET2.LE.AND R41, R52, R151.reuse, PT ;  /* 0x0000009734297233 */ /* 0x100fe40003803000 */
[----:B------:R-:W-:Y:S02]  /*2d4a0*/  PRMT R56, R69, 0x5410, R72 ;  /* 0x0000541045387816 */ /* 0x000fe40000000048 */
[----:B------:R-:W-:Y:S02]  /*2d4b0*/  PRMT R2, R62, 0x5410, R2 ;  /* 0x000054103e027816 */ /* 0x000fe40000000002 */
[----:B------:R-:W-:Y:S02]  /*2d4c0*/  PRMT R0, R0, 0x5410, R55 ;  /* 0x0000541000007816 */ /* 0x000fe40000000037 */
[----:B------:R-:W-:Y:S01]  /*2d4d0*/  LOP3.LUT R42, R128, R42, RZ, 0xc0, !PT ;  /* 0x0000002a802a7212 */ /* 0x000fe200078ec0ff */
[----:B------:R-:W3:Y:S01]  /*2d4e0*/  LDSM.16.MT88.4 R52, [R188+0x5000] ;  /* 0x00500000bc34783b */ /* 0x000ee20000004200 */
[----:B------:R-:W-:Y:S02]  /*2d4f0*/  LOP3.LUT R43, R127, R43, RZ, 0xc0, !PT ;  /* 0x0000002b7f2b7212 */ /* 0x000fe400078ec0ff */
[----:B------:R-:W-:Y:S02]  /*2d500*/  LOP3.LUT R40, R129, R40, RZ, 0xc0, !PT ;  /* 0x0000002881287212 */ /* 0x000fe400078ec0ff */
[----:B------:R-:W-:Y:S02]  /*2d510*/  LOP3.LUT R41, R130, R41, RZ, 0xc0, !PT ;  /* 0x0000002982297212 */ /* 0x000fe400078ec0ff */
[--C-:B------:R-:W-:Y:S02]  /*2d520*/  HSET2.LE.AND R46, R70, R151.reuse, PT ;  /* 0x00000097462e7233 */ /* 0x100fe40003803000 */
[--C-:B------:R-:W-:Y:S02]  /*2d530*/  HSET2.LE.AND R47, R56, R151.reuse, PT ;  /* 0x00000097382f7233 */ /* 0x100fe40003803000 */
[--C-:B------:R-:W-:Y:S01]  /*2d540*/  HSET2.LE.AND R44, R2, R151.reuse, PT ;  /* 0x00000097022c7233 */ /* 0x100fe20003803000 */
[-C--:B--2---:R-:W-:Y:S05]  /*2d550*/  HMMA.16816.F32 R4, R40, R48.reuse, R4 ;  /* 0x000000302804723c */ /* 0x084fea0000001804 */
[--C-:B------:R-:W-:Y:S02]  /*2d560*/  HSET2.LE.AND R45, R0, R151.reuse, PT ;  /* 0x00000097002d7233 */ /* 0x100fe40003803000 */
[----:B------:R-:W-:Y:S04]  /*2d570*/  LOP3.LUT R46, R131, R46, RZ, 0xc0, !PT ;  /* 0x0000002e832e7212 */ /* 0x000fe800078ec0ff */
[----:B------:R-:W-:Y:S01]  /*2d580*/  LOP3.LUT R47, R132, R47, RZ, 0xc0, !PT ;  /* 0x0000002f842f7212 */ /* 0x000fe200078ec0ff */
[----:B------:R-:W-:Y:S01]  /*2d590*/  IMAD.MOV.U32 R132, RZ, RZ, R39 ;  /* 0x000000ffff847224 */ /* 0x000fe200078e0027 */
[----:B------:R-:W-:Y:S01]  /*2d5a0*/  LOP3.LUT R44, R134, R44, RZ, 0xc0, !PT ;  /* 0x0000002c862c7212 */ /* 0x000fe200078ec0ff */
[----:B------:R-:W-:Y:S01]  /*2d5b0*/  IMAD.MOV.U32 R134, RZ, RZ, R37 ;  /* 0x000000ffff867224 */ /* 0x000fe200078e0025 */
[----:B------:R-:W-:Y:S01]  /*2d5c0*/  LOP3.LUT R45, R133, R45, RZ, 0xc0, !PT ;  /* 0x0000002d852d7212 */ /* 0x000fe200078ec0ff */
[----:B------:R-:W-:Y:S01]  /*2d5d0*/  IMAD.MOV.U32 R133, RZ, RZ, R38 ;  /* 0x000000ffff857224 */ /* 0x000fe200078e0026 */
[-C--:B------:R-:W-:Y:S01]  /*2d5e0*/  LOP3.LUT R56, R61, R218.reuse, R150, 0x96, !PT ;  /* 0x000000da3d387212 */ /* 0x080fe200078e9696 */
[----:B------:R-:W-:Y:S01]  /*2d5f0*/  IMAD.WIDE.U32 R60, R75, -0x326172a9, RZ ;  /* 0xcd9e8d574b3c7825 */ /* 0x000fe200078e00ff */
[-C--:B------:R-:W-:Y:S02]  /*2d600*/  LOP3.LUT R62, R63, R218.reuse, R158, 0x96, !PT ;  /* 0x000000da3f3e7212 */ /* 0x080fe400078e969e */
[----:B------:R-:W-:Y:S01]  /*2d610*/  LOP3.LUT R72, R89, R217, R68, 0x96, !PT ;  /* 0x000000d959487212 */ /* 0x000fe200078e9644 */
[C---:B------:R-:W-:Y:S04]  /*2d620*/  HMMA.16816.F32 R8, R44.reuse, R48, R8 ;  /* 0x000000302c08723c */ /* 0x040fe80000001808 */
[----:B------:R-:W-:Y:S01]  /*2d630*/  LOP3.LUT R74, R61, R218, R152, 0x96, !PT ;  /* 0x000000da3d4a7212 */ /* 0x000fe200078e9698 */
[----:B------:R-:W-:Y:S01]  /*2d640*/  IMAD.WIDE.U32 R56, R56, -0x2daee0ad, RZ ;  /* 0xd2511f5338387825 */ /* 0x000fe200078e00ff */
[----:B------:R-:W-:Y:S01]  /*2d650*/  LOP3.LUT R60, R59, R222, R60, 0x96, !PT ;  /* 0x000000de3b3c7212 */ /* 0x000fe200078e963c */
[-C--:B------:R-:W-:Y:S04]  /*2d660*/  HMMA.16816.F32 R12, R44, R50.reuse, R12 ;  /* 0x000000322c0c723c */ /* 0x080fe8000000180c */
[-C--:B------:R-:W-:Y:S01]  /*2d670*/  LOP3.LUT R2, R57, R223.reuse, R154, 0x96, !PT ;  /* 0x000000df39027212 */ /* 0x080fe200078e969a */
[----:B------:R-:W-:Y:S01]  /*2d680*/  IMAD.WIDE.U32 R48, R62, -0x2daee0ad, RZ ;  /* 0xd2511f533e307825 */ /* 0x000fe200078e00ff */
[C---:B------:R-:W-:Y:S01]  /*2d690*/  LOP3.LUT R57, R56.reuse, 0xffff, RZ, 0xc0, !PT ;  /* 0x0000ffff38397812 */ /* 0x040fe200078ec0ff */
[C---:B------:R-:W-:Y:S04]  /*2d6a0*/  HMMA.16816.F32 R16, R40.reuse, R50, R16 ;  /* 0x000000322810723c */ /* 0x040fe80000001810 */
[----:B------:R-:W-:Y:S02]  /*2d6b0*/  SHF.R.U32.HI R61, RZ, 0x10, R56 ;  /* 0x00000010ff3d7819 */ /* 0x000fe40000011638 */
[----:B------:R-:W-:Y:S01]  /*2d6c0*/  LOP3.LUT R67, R56, 0xff, RZ, 0xc0, !PT ;  /* 0x000000ff38437812 */ /* 0x000fe200078ec0ff */
[-C--:B---3--:R-:W-:Y:S04]  /*2d6d0*/  HMMA.16816.F32 R20, R40, R52.reuse, R20 ;  /* 0x000000342814723c */ /* 0x088fe80000001814 */
[----:B------:R-:W-:Y:S02]  /*2d6e0*/  LOP3.LUT R0, R49, R223, R86, 0x96, !PT ;  /* 0x000000df31007212 */ /* 0x000fe400078e9656 */
[----:B------:R-:W-:Y:S01]  /*2d6f0*/  SHF.R.U32.HI R51, RZ, 0x8, R57 ;  /* 0x00000008ff337819 */ /* 0x000fe20000011639 */
[C---:B------:R-:W-:Y:S04]  /*2d700*/  HMMA.16816.F32 R24, R44.reuse, R52, R24 ;  /* 0x000000342c18723c */ /* 0x040fe80000001818 */
[----:B------:R-:W-:Y:S02]  /*2d710*/  SHF.R.U32.HI R63, RZ, 0x18, R56 ;  /* 0x00000018ff3f7819 */ /* 0x000fe40000011638 */
[C---:B------:R-:W-:Y:S01]  /*2d720*/  LOP3.LUT R49, R48.reuse, 0xffff, RZ, 0xc0, !PT ;  /* 0x0000ffff30317812 */ /* 0x040fe200078ec0ff */
[-C--:B------:R-:W-:Y:S04]  /*2d730*/  HMMA.16816.F32 R28, R44, R54.reuse, R28 ;  /* 0x000000362c1c723c */ /* 0x080fe8000000181c */
[----:B------:R-:W-:Y:S02]  /*2d740*/  LOP3.LUT R50, R61, 0xff, RZ, 0xc0, !PT ;  /* 0x000000ff3d327812 */ /* 0x000fe400078ec0ff */
[----:B------:R-:W-:Y:S01]  /*2d750*/  PRMT R69, R67, 0x5410, R51 ;  /* 0x0000541043457816 */ /* 0x000fe20000000033 */
[----:B------:R-:W-:Y:S04]  /*2d760*/  HMMA.16816.F32 R32, R40, R54, R32 ;  /* 0x000000362820723c */ /* 0x000fe80000001820 */
[----:B------:R-:W-:Y:S02]  /*2d770*/  LOP3.LUT R62, R48, 0xff, RZ, 0xc0, !PT ;  /* 0x000000ff303e7812 */ /* 0x000fe400078ec0ff */
[--C-:B------:R-:W-:Y:S02]  /*2d780*/  SHF.R.U32.HI R66, RZ, 0x10, R48.reuse ;  /* 0x00000010ff427819 */ /* 0x100fe40000011630 */
[----:B------:R-:W-:Y:S03]  /*2d790*/  SHF.R.U32.HI R56, RZ, 0x8, R49 ;  /* 0x00000008ff387819 */ /* 0x000fe60000011631 */
[----:B------:R-:W-:Y:S02]  /*2d7a0*/  SHF.R.U32.HI R68, RZ, 0x18, R48 ;  /* 0x00000018ff447819 */ /* 0x000fe40000011630 */
[----:B------:R-:W-:Y:S02]  /*2d7b0*/  PRMT R67, R50, 0x5410, R63 ;  /* 0x0000541032437816 */ /* 0x000fe4000000003f */
[----:B------:R-:W-:Y:S01]  /*2d7c0*/  SHF.R.U32.HI R53, RZ, 0x10, R2 ;  /* 0x00000010ff357819 */ /* 0x000fe20000011602 */
[----:B------:R-:W2:Y:S01]  /*2d7d0*/  LDSM.16.MT88.4 R48, [R171+0x5400] ;  /* 0x00540000ab30783b */ /* 0x000ea20000004200 */
[----:B------:R-:W-:Y:S02]  /*2d7e0*/  PRMT R70, R62, 0x5410, R56 ;  /* 0x000054103e467816 */ /* 0x000fe40000000038 */
[----:B------:R-:W-:Y:S02]  /*2d7f0*/  LOP3.LUT R52, R2, 0xffff, RZ, 0xc0, !PT ;  /* 0x0000ffff02347812 */ /* 0x000fe400078ec0ff */
[----:B------:R-:W-:Y:S02]  /*2d800*/  LOP3.LUT R56, R0, 0xffff, RZ, 0xc0, !PT ;  /* 0x0000ffff00387812 */ /* 0x000fe400078ec0ff */
[----:B------:R-:W-:Y:S02]  /*2d810*/  SHF.R.U32.HI R61, RZ, 0x18, R2 ;  /* 0x00000018ff3d7819 */ /* 0x000fe40000011602 */
[----:B------:R-:W-:Y:S02]  /*2d820*/  LOP3.LUT R53, R53, 0xff, RZ, 0xc0, !PT ;  /* 0x000000ff35357812 */ /* 0x000fe400078ec0ff */
[----:B------:R-:W-:Y:S02]  /*2d830*/  LOP3.LUT R63, R2, 0xff, RZ, 0xc0, !PT ;  /* 0x000000ff023f7812 */ /* 0x000fe400078ec0ff */
[----:B------:R-:W-:Y:S02]  /*2d840*/  SHF.R.U32.HI R57, RZ, 0x8, R52 ;  /* 0x00000008ff397819 */ /* 0x000fe40000011634 */
[----:B------:R-:W-:Y:S02]  /*2d850*/  LOP3.LUT R2, R0, 0xff, RZ, 0xc0, !PT ;  /* 0x000000ff00027812 */ /* 0x000fe400078ec0ff */
[----:B------:R-:W-:Y:S02]  /*2d860*/  SHF.R.U32.HI R52, RZ, 0x8, R56 ;  /* 0x00000008ff347819 */ /* 0x000fe40000011638 */
[----:B------:R-:W-:Y:S02]  /*2d870*/  PRMT R61, R53, 0x5410, R61 ;  /* 0x00005410353d7816 */ /* 0x000fe4000000003d */
[----:B------:R-:W-:Y:S02]  /*2d880*/  SHF.R.U32.HI R53, RZ, 0x10, R0 ;  /* 0x00000010ff357819 */ /* 0x000fe40000011600 */
[----:B------:R-:W-:Y:S02]  /*2d890*/  PRMT R52, R2, 0x5410, R52 ;  /* 0x0000541002347816 */ /* 0x000fe40000000034 */
[----:B------:R-:W-:Y:S02]  /*2d8a0*/  PRMT R57, R63, 0x5410, R57 ;  /* 0x000054103f397816 */ /* 0x000fe40000000039 */
[----:B------:R-:W-:Y:S02]  /*2d8b0*/  SHF.R.U32.HI R2, RZ, 0x18, R0 ;  /* 0x00000018ff027819 */ /* 0x000fe40000011600 */
[----:B------:R-:W-:Y:S02]  /*2d8c0*/  LOP3.LUT R62, R66, 0xff, RZ, 0xc0, !PT ;  /* 0x000000ff423e7812 */ /* 0x000fe400078ec0ff */
[----:B------:R-:W-:Y:S02]  /*2d8d0*/  LOP3.LUT R0, R53, 0xff, RZ, 0xc0, !PT ;  /* 0x000000ff35007812 */ /* 0x000fe400078ec0ff */
[--C-:B------:R-:W-:Y:S02]  /*2d8e0*/  HSET2.LE.AND R40, R52, R151.reuse, PT ;  /* 0x0000009734287233 */ /* 0x100fe40003803000 */
[--C-:B------:R-:W-:Y:S01]  /*2d8f0*/  HSET2.LE.AND R46, R69, R151.reuse, PT ;  /* 0x00000097452e7233 */ /* 0x100fe20003803000 */
[----:B------:R-:W3:Y:S01]  /*2d900*/  LDSM.16.MT88.4 R52, [R188+0x5400] ;  /* 0x00540000bc34783b */ /* 0x000ee20000004200 */
[--C-:B------:R-:W-:Y:S02]  /*2d910*/  HSET2.LE.AND R47, R67, R151.reuse, PT ;  /* 0x00000097432f7233 */ /* 0x100fe40003803000 */
[--C-:B------:R-:W-:Y:S01]  /*2d920*/  HSET2.LE.AND R44, R57, R151.reuse, PT ;  /* 0x00000097392c7233 */ /* 0x100fe20003803000 */
[----:B------:R-:W-:Y:S01]  /*2d930*/  IMAD.WIDE.U32 R56, R72, -0x326172a9, RZ ;  /* 0xcd9e8d5748387825 */ /* 0x000fe200078e00ff */
[--C-:B------:R-:W-:Y:S02]  /*2d940*/  HSET2.LE.AND R45, R61, R151.reuse, PT ;  /* 0x000000973d2d7233 */ /* 0x100fe40003803000 */
[----:B------:R-:W-:Y:S02]  /*2d950*/  PRMT R62, R62, 0x5410, R68 ;  /* 0x000054103e3e7816 */ /* 0x000fe40000000044 */
[----:B------:R-:W-:Y:S02]  /*2d960*/  PRMT R0, R0, 0x5410, R2 ;  /* 0x0000541000007816 */ /* 0x000fe40000000002 */
[----:B------:R-:W-:Y:S01]  /*2d970*/  LOP3.LUT R46, R135, R46, RZ, 0xc0, !PT ;  /* 0x0000002e872e7212 */ /* 0x000fe200078ec0ff */
[----:B------:R-:W-:Y:S01]  /*2d980*/  IMAD.MOV.U32 R135, RZ, RZ, R36 ;  /* 0x000000ffff877224 */ /* 0x000fe200078e0024 */
        /* <DEDUP_REMOVED lines=12> */
[----:B------:R-:W-:Y:S02]  /*2da50*/  SHF.R.U32.HI R59, RZ, 0x10, R58 ;  /* 0x00000010ff3b7819 */ /* 0x000fe4000001163a */
[----:B------:R-:W-:Y:S01]  /*2da60*/  LOP3.LUT R62, R56, 0xffff, RZ, 0xc0, !PT ;  /* 0x0000ffff383e7812 */ /* 0x000fe200078ec0ff */
[C---:B------:R-:W-:Y:S04]  /*2da70*/  HMMA.16816.F32 R8, R40.reuse, R48, R8 ;  /* 0x000000302808723c */ /* 0x040fe80000001808 */
[--C-:B------:R-:W-:Y:S02]  /*2da80*/  SHF.R.U32.HI R63, RZ, 0x10, R56.reuse ;  /* 0x00000010ff3f7819 */ /* 0x100fe40000011638 */
[----:B------:R-:W-:Y:S01]  /*2da90*/  LOP3.LUT R61, R58, 0xff, RZ, 0xc0, !PT ;  /* 0x000000ff3a3d7812 */ /* 0x000fe200078ec0ff */
[-C--:B------:R-:W-:Y:S04]  /*2daa0*/  HMMA.16816.F32 R12, R40, R50.reuse, R12 ;  /* 0x00000032280c723c */ /* 0x080fe8000000180c */
[----:B------:R-:W-:Y:S01]  /*2dab0*/  LOP3.LUT R66, R56, 0xff, RZ, 0xc0, !PT ;  /* 0x000000ff38427812 */ /* 0x000fe200078ec0ff */
[----:B------:R-:W-:Y:S01]  /*2dac0*/  IMAD.WIDE.U32 R48, R83, -0x326172a9, RZ ;  /* 0xcd9e8d5753307825 */ /* 0x000fe200078e00ff */
[----:B------:R-:W-:Y:S01]  /*2dad0*/  SHF.R.U32.HI R67, RZ, 0x18, R56 ;  /* 0x00000018ff437819 */ /* 0x000fe20000011638 */
[C---:B------:R-:W-:Y:S04]  /*2dae0*/  HMMA.16816.F32 R16, R44.reuse, R50, R16 ;  /* 0x000000322c10723c */ /* 0x040fe80000001810 */
[----:B------:R-:W-:Y:S02]  /*2daf0*/  LOP3.LUT R0, R57, R222, R48, 0x96, !PT ;  /* 0x000000de39007212 */ /* 0x000fe400078e9630 */
[----:B------:R-:W-:Y:S01]  /*2db00*/  SHF.R.U32.HI R48, RZ, 0x8, R2 ;  /* 0x00000008ff307819 */ /* 0x000fe20000011602 */
[-C--:B---3--:R-:W-:Y:S04]  /*2db10*/  HMMA.16816.F32 R20, R44, R52.reuse, R20 ;  /* 0x000000342c14723c */ /* 0x088fe80000001814 */
[----:B------:R-:W-:Y:S02]  /*2db20*/  SHF.R.U32.HI R58, RZ, 0x18, R58 ;  /* 0x00000018ff3a7819 */ /* 0x000fe4000001163a */
[----:B------:R-:W-:Y:S01]  /*2db30*/  LOP3.LUT R2, R59, 0xff, RZ, 0xc0, !PT ;  /* 0x000000ff3b027812 */ /* 0x000fe200078ec0ff */
[C---:B------:R-:W-:Y:S04]  /*2db40*/  HMMA.16816.F32 R24, R40.reuse, R52, R24 ;  /* 0x000000342818723c */ /* 0x040fe80000001818 */
[----:B------:R-:W-:Y:S02]  /*2db50*/  SHF.R.U32.HI R57, RZ, 0x8, R62 ;  /* 0x00000008ff397819 */ /* 0x000fe4000001163e */
[----:B------:R-:W-:Y:S01]  /*2db60*/  LOP3.LUT R56, R63, 0xff, RZ, 0xc0, !PT ;  /* 0x000000ff3f387812 */ /* 0x000fe200078ec0ff */
[-C--:B------:R-:W-:Y:S04]  /*2db70*/  HMMA.16816.F32 R28, R40, R54.reuse, R28 ;  /* 0x00000036281c723c */ /* 0x080fe8000000181c */
[----:B------:R-:W-:Y:S02]  /*2db80*/  PRMT R62, R2, 0x5410, R58 ;  /* 0x00005410023e7816 */ /* 0x000fe4000000003a */
[----:B------:R-:W-:Y:S01]  /*2db90*/  PRMT R68, R66, 0x5410, R57 ;  /* 0x0000541042447816 */ /* 0x000fe20000000039 */
[----:B------:R-:W-:Y:S04]  /*2dba0*/  HMMA.16816.F32 R32, R44, R54, R32 ;  /* 0x000000362c20723c */ /* 0x000fe80000001820 */
[----:B------:R-:W-:Y:S01]  /*2dbb0*/  PRMT R69, R56, 0x5410, R67 ;  /* 0x0000541038457816 */ /* 0x000fe20000000043 */
[----:B------:R-:W-:Y:S01]  /*2dbc0*/  IMAD.WIDE.U32 R66, R74, -0x2daee0ad, RZ ;  /* 0xd2511f534a427825 */ /* 0x000fe200078e00ff */
[----:B------:R-:W-:Y:S01]  /*2dbd0*/  PRMT R63, R61, 0x5410, R48 ;  /* 0x000054103d3f7816 */ /* 0x000fe20000000030 */
[----:B------:R-:W2:Y:S01]  /*2dbe0*/  LDSM.16.MT88.4 R56, [R171+0x5800] ;  /* 0x00580000ab38783b */ /* 0x000ea20000004200 */
[----:B------:R-:W-:Y:S03]  /*2dbf0*/  LOP3.LUT R70, R49, R218, R164, 0x96, !PT ;  /* 0x000000da31467212 */ /* 0x000fe600078e96a4 */
[----:B------:R-:W-:Y:S02]  /*2dc00*/  LOP3.LUT R48, R60, 0xffff, RZ, 0xc0, !PT ;  /* 0x0000ffff3c307812 */ /* 0x000fe400078ec0ff */
[----:B------:R-:W-:Y:S01]  /*2dc10*/  SHF.R.U32.HI R49, RZ, 0x10, R60 ;  /* 0x00000010ff317819 */ /* 0x000fe2000001163c */
[----:B------:R-:W-:Y:S01]  /*2dc20*/  IMAD.WIDE.U32 R44, R70, -0x2daee0ad, RZ ;  /* 0xd2511f53462c7825 */ /* 0x000fe200078e00ff */
[----:B------:R-:W-:Y:S02]  /*2dc30*/  LOP3.LUT R2, R0, 0xffff, RZ, 0xc0, !PT ;  /* 0x0000ffff00027812 */ /* 0x000fe400078ec0ff */
[----:B------:R-:W-:Y:S02]  /*2dc40*/  LOP3.LUT R51, R60, 0xff, RZ, 0xc0, !PT ;  /* 0x000000ff3c337812 */ /* 0x000fe400078ec0ff */
[----:B------:R-:W-:Y:S02]  /*2dc50*/  SHF.R.U32.HI R50, RZ, 0x8, R48 ;  /* 0x00000008ff327819 */ /* 0x000fe40000011630 */
[----:B------:R-:W-:Y:S02]  /*2dc60*/  SHF.R.U32.HI R60, RZ, 0x18, R60 ;  /* 0x00000018ff3c7819 */ /* 0x000fe4000001163c */
[----:B------:R-:W-:Y:S02]  /*2dc70*/  LOP3.LUT R49, R49, 0xff, RZ, 0xc0, !PT ;  /* 0x000000ff31317812 */ /* 0x000fe400078ec0ff */
[----:B------:R-:W-:Y:S02]  /*2dc80*/  LOP3.LUT R61, R0, 0xff, RZ, 0xc0, !PT ;  /* 0x000000ff003d7812 */ /* 0x000fe400078ec0ff */
[----:B------:R-:W-:Y:S02]  /*2dc90*/  SHF.R.U32.HI R48, RZ, 0x8, R2 ;  /* 0x00000008ff307819 */ /* 0x000fe40000011602 */
[----:B------:R-:W-:Y:S02]  /*2dca0*/  PRMT R51, R51, 0x5410, R50 ;  /* 0x0000541033337816 */ /* 0x000fe40000000032 */
[----:B------:R-:W-:Y:S02]  /*2dcb0*/  PRMT R50, R49, 0x5410, R60 ;  /* 0x0000541031327816 */ /* 0x000fe4000000003c */
[----:B------:R-:W-:Y:S02]  /*2dcc0*/  SHF.R.U32.HI R49, RZ, 0x10, R0 ;  /* 0x00000010ff317819 */ /* 0x000fe40000011600 */
[----:B------:R-:W-:Y:S02]  /*2dcd0*/  PRMT R61, R61, 0x5410, R48 ;  /* 0x000054103d3d7816 */ /* 0x000fe40000000030 */
[----:B------:R-:W-:Y:S02]  /*2dce0*/  SHF.R.U32.HI R52, RZ, 0x18, R0 ;  /* 0x00000018ff347819 */ /* 0x000fe40000011600 */
[----:B------:R-:W-:Y:S02]  /*2dcf0*/  LOP3.LUT R0, R49, 0xff, RZ, 0xc0, !PT ;  /* 0x000000ff31007812 */ /* 0x000fe400078ec0ff */
[--C-:B------:R-:W-:Y:S02]  /*2dd00*/  HSET2.LE.AND R48, R51, R151.reuse, PT ;  /* 0x0000009733307233 */ /* 0x100fe40003803000 */
[--C-:B------:R-:W-:Y:S02]  /*2dd10*/  HSET2.LE.AND R49, R50, R151.reuse, PT ;  /* 0x0000009732317233 */ /* 0x100fe40003803000 */
[--C-:B------:R-:W-:Y:S02]  /*2dd20*/  HSET2.LE.AND R50, R63, R151.reuse, PT ;  /* 0x000000973f327233 */ /* 0x100fe40003803000 */
[--C-:B------:R-:W-:Y:S02]  /*2dd30*/  HSET2.LE.AND R51, R62, R151.reuse, PT ;  /* 0x000000973e337233 */ /* 0x100fe40003803000 */
[--C-:B------:R-:W-:Y:S02]  /*2dd40*/  HSET2.LE.AND R40, R61, R151.reuse, PT ;  /* 0x000000973d287233 */ /* 0x100fe40003803000 */
[----:B------:R-:W-:Y:S01]  /*2dd50*/  PRMT R0, R0, 0x5410, R52 ;  /* 0x0000541000007816 */ /* 0x000fe20000000034 */
[----:B------:R-:W3:Y:S01]  /*2dd60*/  LDSM.16.MT88.4 R60, [R188+0x5800] ;  /* 0x00580000bc3c783b */ /* 0x000ee20000004200 */
[----:B------:R-:W-:Y:S02]  /*2dd70*/  LOP3.LUT R49, R144, R49, RZ, 0xc0, !PT ;  /* 0x0000003190317212 */ /* 0x000fe400078ec0ff */
[----:B------:R-:W-:Y:S02]  /*2dd80*/  LOP3.LUT R52, R66, 0xffff, RZ, 0xc0, !PT ;  /* 0x0000ffff42347812 */ /* 0x000fe400078ec0ff */
[--C-:B------:R-:W-:Y:S02]  /*2dd90*/  HSET2.LE.AND R41, R0, R151.reuse, PT ;  /* 0x0000009700297233 */ /* 0x100fe40003803000 */
[----:B------:R-:W-:Y:S02]  /*2dda0*/  LOP3.LUT R0, R45, R223, R88, 0x96, !PT ;  /* 0x000000df2d007212 */ /* 0x000fe400078e9658 */
[C---:B------:R-:W-:Y:S02]  /*2ddb0*/  LOP3.LUT R45, R44.reuse, 0xffff, RZ, 0xc0, !PT ;  /* 0x0000ffff2c2d7812 */ /* 0x040fe400078ec0ff */
[----:B------:R-:W-:Y:S02]  /*2ddc0*/  LOP3.LUT R41, R145, R41, RZ, 0xc0, !PT ;  /* 0x0000002991297212 */ /* 0x000fe400078ec0ff */
[----:B------:R-:W-:Y:S02]  /*2ddd0*/  SHF.R.U32.HI R46, RZ, 0x8, R45 ;  /* 0x00000008ff2e7819 */ /* 0x000fe4000001162d */
[----:B------:R-:W-:Y:S02]  /*2dde0*/  SHF.R.U32.HI R47, RZ, 0x10, R66 ;  /* 0x00000010ff2f7819 */ /* 0x000fe40000011642 */
[----:B------:R-:W-:Y:S02]  /*2ddf0*/  LOP3.LUT R53, R44, 0xff, RZ, 0xc0, !PT ;  /* 0x000000ff2c357812 */ /* 0x000fe400078ec0ff */
[----:B------:R-:W-:Y:S02]  /*2de00*/  SHF.R.U32.HI R45, RZ, 0x10, R44 ;  /* 0x00000010ff2d7819 */ /* 0x000fe4000001162c */
[----:B------:R-:W-:Y:S02]  /*2de10*/  LOP3.LUT R2, R67, R223, R84, 0x96, !PT ;  /* 0x000000df43027212 */ /* 0x000fe400078e9654 */
[----:B------:R-:W-:Y:S02]  /*2de20*/  LOP3.LUT R54, R66, 0xff, RZ, 0xc0, !PT ;  /* 0x000000ff42367812 */ /* 0x000fe400078ec0ff */
[----:B------:R-:W-:Y:S02]  /*2de30*/  SHF.R.U32.HI R66, RZ, 0x18, R66 ;  /* 0x00000018ff427819 */ /* 0x000fe40000011642 */
[----:B------:R-:W-:Y:S02]  /*2de40*/  LOP3.LUT R48, R143, R48, RZ, 0xc0, !PT ;  /* 0x000000308f307212 */ /* 0x000fe400078ec0ff */
[----:B------:R-:W-:Y:S02]  /*2de50*/  LOP3.LUT R50, R142, R50, RZ, 0xc0, !PT ;  /* 0x000000328e327212 */ /* 0x000fe400078ec0ff */
[----:B------:R-:W-:Y:S02]  /*2de60*/  LOP3.LUT R51, R81, R51, RZ, 0xc0, !PT ;  /* 0x0000003351337212 */ /* 0x000fe400078ec0ff */
[--C-:B------:R-:W-:Y:S02]  /*2de70*/  HSET2.LE.AND R42, R68, R151.reuse, PT ;  /* 0x00000097442a7233 */ /* 0x100fe40003803000 */
[--C-:B------:R-:W-:Y:S02]  /*2de80*/  HSET2.LE.AND R43, R69, R151.reuse, PT ;  /* 0x00000097452b7233 */ /* 0x100fe40003803000 */
[----:B------:R-:W-:Y:S01]  /*2de90*/  LOP3.LUT R40, R146, R40, RZ, 0xc0, !PT ;  /* 0x0000002892287212 */ /* 0x000fe200078ec0ff */
[-C--:B--2---:R-:W-:Y:S05]  /*2dea0*/  HMMA.16816.F32 R4, R48, R56.reuse, R4 ;  /* 0x000000383004723c */ /* 0x084fea0000001804 */
[----:B------:R-:W-:Y:S02]  /*2deb0*/  LOP3.LUT R42, R82, R42, RZ, 0xc0, !PT ;  /* 0x0000002a522a7212 */ /* 0x000fe400078ec0ff */
[----:B------:R-:W-:Y:S04]  /*2dec0*/  LOP3.LUT R43, R77, R43, RZ, 0xc0, !PT ;  /* 0x0000002b4d2b7212 */ /* 0x000fe800078ec0ff */
[----:B------:R-:W-:Y:S02]  /*2ded0*/  LOP3.LUT R47, R47, 0xff, RZ, 0xc0, !PT ;  /* 0x000000ff2f2f7812 */ /* 0x000fe400078ec0ff */
[----:B------:R-:W-:Y:S01]  /*2dee0*/  SHF.R.U32.HI R137, RZ, 0x18, R0 ;  /* 0x00000018ff897819 */ /* 0x000fe20000011600 */
[C---:B------:R-:W-:Y:S04]  /*2def0*/  HMMA.16816.F32 R8, R40.reuse, R56, R8 ;  /* 0x000000382808723c */ /* 0x040fe80000001808 */
[----:B------:R-:W-:Y:S02]  /*2df00*/  PRMT R66, R47, 0x5410, R66 ;  /* 0x000054102f427816 */ /* 0x000fe40000000042 */
[-C--:B------:R-:W-:Y:S05]  /*2df10*/  HMMA.16816.F32 R12, R40, R58.reuse, R12 ;  /* 0x0000003a280c723c */ /* 0x080fea000000180c */
[----:B------:R-:W-:Y:S01]  /*2df20*/  SHF.R.U32.HI R47, RZ, 0x18, R2 ;  /* 0x00000018ff2f7819 */ /* 0x000fe20000011602 */
[C---:B------:R-:W-:Y:S05]  /*2df30*/  HMMA.16816.F32 R16, R48.reuse, R58, R16 ;  /* 0x0000003a3010723c */ /* 0x040fea0000001810 */
[----:B------:R-:W-:Y:S01]  /*2df40*/  SHF.R.U32.HI R52, RZ, 0x8, R52 ;  /* 0x00000008ff347819 */ /* 0x000fe20000011634 */
[-C--:B---3--:R-:W-:Y:S05]  /*2df50*/  HMMA.16816.F32 R20, R48, R60.reuse, R20 ;  /* 0x0000003c3014723c */ /* 0x088fea0000001814 */
[----:B------:R-:W-:Y:S01]  /*2df60*/  PRMT R138, R53, 0x5410, R46 ;  /* 0x00005410358a7816 */ /* 0x000fe2000000002e */
[C---:B------:R-:W-:Y:S05]  /*2df70*/  HMMA.16816.F32 R24, R40.reuse, R60, R24 ;  /* 0x0000003c2818723c */ /* 0x040fea0000001818 */
[----:B------:R-:W-:Y:S01]  /*2df80*/  LOP3.LUT R139, R45, 0xff, RZ, 0xc0, !PT ;  /* 0x000000ff2d8b7812 */ /* 0x000fe200078ec0ff */
[-C--:B------:R-:W-:Y:S05]  /*2df90*/  HMMA.16816.F32 R28, R40, R62.reuse, R28 ;  /* 0x0000003e281c723c */ /* 0x080fea000000181c */
[----:B------:R-:W-:Y:S01]  /*2dfa0*/  LOP3.LUT R45, R2, 0xffff, RZ, 0xc0, !PT ;  /* 0x0000ffff022d7812 */ /* 0x000fe200078ec0ff */
[----:B------:R-:W-:Y:S05]  /*2dfb0*/  HMMA.16816.F32 R32, R48, R62, R32 ;  /* 0x0000003e3020723c */ /* 0x000fea0000001820 */
[----:B------:R-:W-:Y:S01]  /*2dfc0*/  SHF.R.U32.HI R46, RZ, 0x10, R2 ;  /* 0x00000010ff2e7819 */ /* 0x000fe20000011602 */
[----:B------:R-:W-:Y:S01]  /*2dfd0*/  FADD.FTZ R40, R102, R167 ;  /* 0x000000a766287221 */ /* 0x000fe20000010000 */
[----:B------:R-:W-:Y:S04]  /*2dfe0*/  PRMT R54, R54, 0x5410, R52 ;  /* 0x0000541036367816 */ /* 0x000fe80000000034 */
[----:B------:R-:W-:Y:S02]  /*2dff0*/  LOP3.LUT R52, R2, 0xff, RZ, 0xc0, !PT ;  /* 0x000000ff02347812 */ /* 0x000fe400078ec0ff */
[----:B------:R-:W-:Y:S02]  /*2e000*/  SHF.R.U32.HI R45, RZ, 0x8, R45 ;  /* 0x00000008ff2d7819 */ /* 0x000fe4000001162d */
[----:B------:R-:W-:Y:S02]  /*2e010*/  LOP3.LUT R46, R46, 0xff, RZ, 0xc0, !PT ;  /* 0x000000ff2e2e7812 */ /* 0x000fe400078ec0ff */
[----:B------:R-:W-:Y:S02]  /*2e020*/  PRMT R45, R52, 0x5410, R45 ;  /* 0x00005410342d7816 */ /* 0x000fe4000000002d */
[----:B------:R-:W-:Y:S02]  /*2e030*/  PRMT R46, R46, 0x5410, R47 ;  /* 0x000054102e2e7816 */ /* 0x000fe4000000002f */
[----:B------:R-:W-:Y:S02]  /*2e040*/  SHF.R.U32.HI R55, RZ, 0x18, R44 ;  /* 0x00000018ff377819 */ /* 0x000fe4000001162c */
[C---:B------:R-:W-:Y:S02]  /*2e050*/  LOP3.LUT R2, R0.reuse, 0xffff, RZ, 0xc0, !PT ;  /* 0x0000ffff00027812 */ /* 0x040fe400078ec0ff */
[--C-:B------:R-:W-:Y:S02]  /*2e060*/  HSET2.LE.AND R144, R45, R151.reuse, PT ;  /* 0x000000972d907233 */ /* 0x100fe40003803000 */
[--C-:B------:R-:W-:Y:S02]  /*2e070*/  HSET2.LE.AND R145, R46, R151.reuse, PT ;  /* 0x000000972e917233 */ /* 0x100fe40003803000 */
[----:B------:R-:W-:Y:S02]  /*2e080*/  LOP3.LUT R53, R0, 0xff, RZ, 0xc0, !PT ;  /* 0x000000ff00357812 */ /* 0x000fe400078ec0ff */
[--C-:B------:R-:W-:Y:S02]  /*2e090*/  HSET2.LE.AND R146, R54, R151.reuse, PT ;  /* 0x0000009736927233 */ /* 0x100fe40003803000 */
[--C-:B------:R-:W-:Y:S02]  /*2e0a0*/  HSET2.LE.AND R147, R66, R151.reuse, PT ;  /* 0x0000009742937233 */ /* 0x100fe40003803000 */
[----:B------:R-:W-:Y:S02]  /*2e0b0*/  SHF.R.U32.HI R2, RZ, 0x8, R2 ;  /* 0x00000008ff027819 */ /* 0x000fe40000011602 */
[----:B------:R-:W-:Y:S02]  /*2e0c0*/  PRMT R139, R139, 0x5410, R55 ;  /* 0x000054108b8b7816 */ /* 0x000fe40000000037 */
[----:B------:R-:W-:Y:S02]  /*2e0d0*/  PRMT R2, R53, 0x5410, R2 ;  /* 0x0000541035027816 */ /* 0x000fe40000000002 */
[----:B------:R-:W-:Y:S02]  /*2e0e0*/  LOP3.LUT R144, R78, R144, RZ, 0xc0, !PT ;  /* 0x000000904e907212 */ /* 0x000fe400078ec0ff */
[----:B------:R-:W-:Y:S02]  /*2e0f0*/  LOP3.LUT R145, R76, R145, RZ, 0xc0, !PT ;  /* 0x000000914c917212 */ /* 0x000fe400078ec0ff */
[----:B------:R-:W-:Y:S02]  /*2e100*/  LOP3.LUT R146, R71, R146, RZ, 0xc0, !PT ;  /* 0x0000009247927212 */ /* 0x000fe400078ec0ff */
[----:B------:R-:W-:Y:S02]  /*2e110*/  LOP3.LUT R147, R64, R147, RZ, 0xc0, !PT ;  /* 0x0000009340937212 */ /* 0x000fe400078ec0ff */
[--C-:B------:R-:W-:Y:S02]  /*2e120*/  HSET2.LE.AND R139, R139, R151.reuse, PT ;  /* 0x000000978b8b7233 */ /* 0x100fe40003803000 */
[--C-:B------:R-:W-:Y:S01]  /*2e130*/  HSET2.LE.AND R136, R2, R151.reuse, PT ;  /* 0x0000009702887233 */ /* 0x100fe20003803000 */
[----:B------:R-:W-:Y:S01]  /*2e140*/  FADD.FTZ R2, R94, R166 ;  /* 0x000000a65e027221 */ /* 0x000fe20000010000 */
[----:B------:R-:W-:Y:S01]  /*2e150*/  SHF.R.U32.HI R44, RZ, 0x10, R0 ;  /* 0x00000010ff2c7819 */ /* 0x000fe20000011600 */
[-C--:B------:R-:W-:Y:S05]  /*2e160*/  HMMA.16816.F32 R164, R144, R160.reuse, R4 ;  /* 0x000000a090a4723c */ /* 0x080fea0000001804 */
[----:B------:R-:W-:Y:S01]  /*2e170*/  LOP3.LUT R44, R44, 0xff, RZ, 0xc0, !PT ;  /* 0x000000ff2c2c7812 */ /* 0x000fe200078ec0ff */
[----:B------:R-:W-:Y:S01]  /*2e180*/  FADD.FTZ R2, R98, R2 ;  /* 0x0000000262027221 */ /* 0x000fe20000010000 */
[----:B------:R-:W-:Y:S01]  /*2e190*/  FADD.FTZ R5, R179, R40 ;  /* 0x00000028b3057221 */ /* 0x000fe20000010000 */
[----:B------:R-:W-:Y:S03]  /*2e1a0*/  LOP3.LUT R139, R3, R139, RZ, 0xc0, !PT ;  /* 0x0000008b038b7212 */ /* 0x000fe600078ec0ff */
[----:B------:R-:W-:Y:S01]  /*2e1b0*/  PRMT R137, R44, 0x5410, R137 ;  /* 0x000054102c897816 */ /* 0x000fe20000000089 */
[----:B------:R-:W-:Y:S01]  /*2e1c0*/  FADD.FTZ R5, R212, R5 ;  /* 0x00000005d4057221 */ /* 0x000fe20000010000 */
[----:B------:R-:W2:Y:S01]  /*2e1d0*/  LDSM.16.MT88.4 R44, [R188+0x5c00] ;  /* 0x005c0000bc2c783b */ /* 0x000ea20000004200 */
[----:B------:R-:W-:Y:S01]  /*2e1e0*/  FADD.FTZ R3, R99, R187 ;  /* 0x000000bb63037221 */ /* 0x000fe20000010000 */
[----:B------:R-:W-:Y:S01]  /*2e1f0*/  FADD.FTZ R0, R149, R184 ;  /* 0x000000b895007221 */ /* 0x000fe20000010000 */
[----:B------:R-:W-:Y:S01]  /*2e200*/  FADD.FTZ R5, R176, R5 ;  /* 0x00000005b0057221 */ /* 0x000fe20000010000 */
[--C-:B------:R-:W-:Y:S01]  /*2e210*/  HSET2.LE.AND R138, R138, R151.reuse, PT ;  /* 0x000000978a8a7233 */ /* 0x100fe20003803000 */
[----:B------:R-:W-:Y:S01]  /*2e220*/  FADD.FTZ R3, R178, R3 ;  /* 0x00000003b2037221 */ /* 0x000fe20000010000 */
[----:B------:R-:W-:Y:S01]  /*2e230*/  FADD.FTZ R0, R97, R0 ;  /* 0x0000000061007221 */ /* 0x000fe20000010000 */
[----:B------:R-:W-:Y:S02]  /*2e240*/  HSET2.LE.AND R137, R137, R151, PT ;  /* 0x0000009789897233 */ /* 0x000fe40003803000 */
[----:B------:R-:W-:Y:S01]  /*2e250*/  LOP3.LUT R136, R79, R136, RZ, 0xc0, !PT ;  /* 0x000000884f887212 */ /* 0x000fe200078ec0ff */
[----:B------:R-:W-:Y:S01]  /*2e260*/  FADD.FTZ R4, R101, R0 ;  /* 0x0000000065047221 */ /* 0x000fe20000010000 */
[----:B------:R-:W-:Y:S01]  /*2e270*/  FADD.FTZ R0, R183, R2 ;  /* 0x00000002b7007221 */ /* 0x000fe20000010000 */
[----:B------:R-:W-:Y:S01]  /*2e280*/  FADD.FTZ R2, R251, R3 ;  /* 0x00000003fb027221 */ /* 0x000fe20000010000 */
        /* <DEDUP_REMOVED lines=18> */
[----:B------:R-:W-:Y:S01]  /*2e3b0*/  FADD.FTZ R2, R248, R4 ;  /* 0x00000004f8027221 */ /* 0x000fe20000010000 */
[-C--:B--2---:R-:W-:Y:S04]  /*2e3c0*/  HMMA.16816.F32 R156, R144, R44.reuse, R20 ;  /* 0x0000002c909c723c */ /* 0x084fe80000001814 */
        /* <DEDUP_REMOVED lines=22> */
[----:B------:R-:W-:Y:S02]  /*2e530*/  FADD.FTZ R0, R213, R3 ;  /* 0x00000003d5007221 */ /* 0x000fe40000010000 */
[----:B------:R1:W-:Y:S02]  /*2e540*/  STL [R1+0x318], R5 ;  /* 0x0003180501007387 */ /* 0x0003e40000100800 */
[----:B------:R-:W-:Y:S01]  /*2e550*/  FADD.FTZ R3, R229, R4 ;  /* 0x00000004e5037221 */ /* 0x000fe20000010000 */
[----:B------:R-:W-:Y:S01]  /*2e560*/  FADD.FTZ R2, R224, R2 ;  /* 0x00000002e0027221 */ /* 0x000fe20000010000 */
[----:B------:R-:W-:Y:S03]  /*2e570*/  FADD.FTZ R0, R201, R0 ;  /* 0x00000000c9007221 */ /* 0x000fe60000010000 */
[----:B------:R1:W-:Y:S04]  /*2e580*/  STL [R1+0x338], R3 ;  /* 0x0003380301007387 */ /* 0x0003e80000100800 */
[----:B------:R1:W-:Y:S04]  /*2e590*/  STL [R1+0x330], R2 ;  /* 0x0003300201007387 */ /* 0x0003e80000100800 */
[----:B------:R1:W-:Y:S04]  /*2e5a0*/  STL [R1+0x50], R237 ;  /* 0x000050ed01007387 */ /* 0x0003e80000100800 */
[----:B------:R1:W-:Y:S01]  /*2e5b0*/  STL [R1+0x31c], R0 ;  /* 0x00031c0001007387 */ /* 0x0003e20000100800 */
[----:B------:R-:W-:Y:S05]  /*2e5c0*/  @P0 BRA `(.L_x_1058) ;  /* 0xffffff1000900947 */ /* 0x000fea000383ffff */
.L_x_1055:
[----:B------:R2:W5:Y:S04]  /*2e5d0*/  LDL R15, [R1+0x338] ;  /* 0x00033800010f7983 */ /* 0x0005680000100800 */
[----:B------:R2:W5:Y:S04]  /*2e5e0*/  LDL R14, [R1+0x330] ;  /* 0x00033000010e7983 */ /* 0x0005680000100800 */
[----:B------:R2:W5:Y:S04]  /*2e5f0*/  LDL R12, [R1+0x318] ;  /* 0x00031800010c7983 */ /* 0x0005680000100800 */
[----:B------:R2:W5:Y:S04]  /*2e600*/  LDL R13, [R1+0x31c] ;  /* 0x00031c00010d7983 */ /* 0x0005680000100800 */
[----:B-----5:R2:W5:Y:S04]  /*2e610*/  LD.E R24, desc[UR4][R168.64+0xd8] ;  /* 0x0000d804a8187980 */ /* 0x020568000c101900 */
[----:B-1----:R2:W5:Y:S01]  /*2e620*/  LD.E R5, desc[UR4][R168.64+0x17c] ;  /* 0x00017c04a8057980 */ /* 0x002562000c101900 */
[----:B------:R-:W-:-:S03]  /*2e630*/  UMOV UR6, 0xffffffff ;  /* 0xffffffff00067882 */ /* 0x000fc60000000000 */
[----:B------:R-:W-:Y:S05]  /*2e640*/  BRA.DIV UR6, `(.L_x_1059) ;  /* 0x0000001606487947 */ /* 0x000fea000b800000 */
[----:B------:R-:W1:Y:S04]  /*2e650*/  SHFL.BFLY PT, R8, R15, 0x2, 0x1f ;  /* 0x0c401f000f087f89 */ /* 0x000e6800000e0000 */
[----:B------:R-:W3:Y:S04]  /*2e660*/  SHFL.BFLY PT, R7, R14, 0x2, 0x1f ;  /* 0x0c401f000e077f89 */ /* 0x000ee800000e0000 */
[----:B------:R-:W4:Y:S04]  /*2e670*/  SHFL.BFLY PT, R6, R13, 0x2, 0x1f ;  /* 0x0c401f000d067f89 */ /* 0x000f2800000e0000 */
[----:B------:R-:W2:Y:S01]  /*2e680*/  SHFL.BFLY PT, R2, R12, 0x2, 0x1f ;  /* 0x0c401f000c027f89 */ /* 0x000ea200000e0000 */
[----:B-1----:R-:W-:Y:S01]  /*2e690*/  FADD.FTZ R8, R8, R15 ;  /* 0x0000000f08087221 */ /* 0x002fe20000010000 */
[----:B---3--:R-:W-:-:S04]  /*2e6a0*/  FADD.FTZ R7, R7, R14 ;  /* 0x0000000e07077221 */ /* 0x008fc80000010000 */
[----:B------:R-:W1:Y:S01]  /*2e6b0*/  SHFL.BFLY PT, R11, R8, 0x1, 0x1f ;  /* 0x0c201f00080b7f89 */ /* 0x000e6200000e0000 */
[----:B----4-:R-:W-:-:S03]  /*2e6c0*/  FADD.FTZ R6, R6, R13 ;  /* 0x0000000d06067221 */ /* 0x010fc60000010000 */
[----:B------:R-:W3:Y:S01]  /*2e6d0*/  SHFL.BFLY PT, R10, R7, 0x1, 0x1f ;  /* 0x0c201f00070a7f89 */ /* 0x000ee200000e0000 */
[----:B--2---:R-:W-:-:S03]  /*2e6e0*/  FADD.FTZ R2, R2, R12 ;  /* 0x0000000c02027221 */ /* 0x004fc60000010000 */
[----:B------:R-:W2:Y:S04]  /*2e6f0*/  SHFL.BFLY PT, R9, R6, 0x1, 0x1f ;  /* 0x0c201f0006097f89 */ /* 0x000ea800000e0000 */
[----:B------:R4:W4:Y:S01]  /*2e700*/  SHFL.BFLY PT, R4, R2, 0x1, 0x1f ;  /* 0x0c201f0002047f89 */ /* 0x00092200000e0000 */
[----:B-1----:R-:W-:Y:S01]  /*2e710*/  FADD.FTZ R23, R8, R11 ;  /* 0x0000000b08177221 */ /* 0x002fe20000010000 */
[----:B---3--:R-:W-:Y:S01]  /*2e720*/  FADD.FTZ R22, R7, R10 ;  /* 0x0000000a07167221 */ /* 0x008fe20000010000 */
[----:B--2---:R-:W-:-:S07]  /*2e730*/  FADD.FTZ R21, R6, R9 ;  /* 0x0000000906157221 */ /* 0x004fce0000010000 */
.L_x_1082:
[----:B------:R-:W2:Y:S01]  /*2e740*/  LDL R32, [R1+0x374] ;  /* 0x0003740001207983 */ /* 0x000ea20000100800 */
[----:B------:R-:W-:Y:S01]  /*2e750*/  FSETP.NE.FTZ.AND P4, PT, R22, RZ, PT ;  /* 0x000000ff1600720b */ /* 0x000fe20003f95000 */
[----:B------:R-:W-:Y:S01]  /*2e760*/  IMAD.MOV.U32 R3, RZ, RZ, 0x3f800000 ;  /* 0x3f800000ff037424 */ /* 0x000fe200078e00ff */
[----:B------:R-:W-:Y:S01]  /*2e770*/  FSETP.NE.FTZ.AND P5, PT, R23, RZ, PT ;  /* 0x000000ff1700720b */ /* 0x000fe20003fb5000 */
[----:B------:R-:W1:Y:S01]  /*2e780*/  S2R R26, SR_TID.X ;  /* 0x00000000001a7919 */ /* 0x000e620000002100 */
[----:B----4-:R-:W-:Y:S01]  /*2e790*/  FADD.FTZ R20, R2, R4 ;  /* 0x0000000402147221 */ /* 0x010fe20000010000 */
[----:B------:R-:W-:Y:S01]  /*2e7a0*/  FSETP.NE.FTZ.AND P3, PT, R21, RZ, PT ;  /* 0x000000ff1500720b */ /* 0x000fe20003f75000 */
[----:B------:R-:W-:Y:S01]  /*2e7b0*/  IMAD.MOV.U32 R4, RZ, RZ, 0x3f800000 ;  /* 0x3f800000ff047424 */ /* 0x000fe200078e00ff */
[----:B------:R-:W-:Y:S01]  /*2e7c0*/  MOV R0, 0x3f800000 ;  /* 0x3f80000000007802 */ /* 0x000fe20000000f00 */
[----:B------:R-:W3:Y:S01]  /*2e7d0*/  S2UR UR6, SR_CgaCtaId ;  /* 0x00000000000679c3 */ /* 0x000ee20000008800 */
[----:B------:R-:W-:Y:S01]  /*2e7e0*/  FSETP.NE.FTZ.AND P2, PT, R20, RZ, PT ;  /* 0x000000ff1400720b */ /* 0x000fe20003f55000 */
[----:B------:R-:W-:Y:S01]  /*2e7f0*/  UMOV UR7, 0x400 ;  /* 0x0000040000077882 */ /* 0x000fe20000000000 */
[----:B------:R-:W-:-:S02]  /*2e800*/  MOV R2, 0x3f800000 ;  /* 0x3f80000000027802 */ /* 0x000fc40000000f00 */
[----:B------:R-:W4:Y:S08]  /*2e810*/  @P4 MUFU.RCP R3, R22 ;  /* 0x0000001600034308 */ /* 0x000f300000001000 */
[----:B------:R-:W1:Y:S08]  /*2e820*/  @P5 MUFU.RCP R0, R23 ;  /* 0x0000001700005308 */ /* 0x000e700000001000 */
[----:B------:R-:W1:Y:S01]  /*2e830*/  @P3 MUFU.RCP R2, R21 ;  /* 0x0000001500023308 */ /* 0x000e620000001000 */
[----:B----45:R-:W-:Y:S01]  /*2e840*/  FMUL.FTZ R3, R5, R3 ;  /* 0x0000000305037220 */ /* 0x030fe20000410000 */
[----:B---3--:R-:W-:-:S03]  /*2e850*/  ULEA UR6, UR6, UR7, 0x18 ;  /* 0x0000000706067291 */ /* 0x008fc6000f8ec03f */
[C---:B------:R-:W-:Y:S01]  /*2e860*/  FMUL.FTZ R166, R3.reuse, R166 ;  /* 0x000000a603a67220 */ /* 0x040fe20000410000 */
[----:B-1----:R-:W-:Y:S01]  /*2e870*/  SHF.R.S32.HI R25, RZ, 0x1f, R26 ;  /* 0x0000001fff197819 */ /* 0x002fe2000001141a */
[C---:B------:R-:W-:Y:S01]  /*2e880*/  FMUL.FTZ R19, R3.reuse, R167 ;  /* 0x000000a703137220 */ /* 0x040fe20000410000 */
[----:B------:R-:W1:Y:S01]  /*2e890*/  @P2 MUFU.RCP R4, R20 ;  /* 0x0000001400042308 */ /* 0x000e620000001000 */
[----:B------:R-:W-:Y:S01]  /*2e8a0*/  FMUL.FTZ R162, R3, R162 ;  /* 0x000000a203a27220 */ /* 0x000fe20000410000 */
[----:B------:R-:W-:Y:S01]  /*2e8b0*/  LEA.HI R30, R25, R26, RZ, 0x2 ;  /* 0x0000001a191e7211 */ /* 0x000fe200078f10ff */
[C---:B------:R-:W-:Y:S01]  /*2e8c0*/  FMUL.FTZ R15, R3.reuse, R163 ;  /* 0x000000a3030f7220 */ /* 0x040fe20000410000 */
[C---:B------:R-:W-:Y:S01]  /*2e8d0*/  FMUL.FTZ R158, R3.reuse, R158 ;  /* 0x0000009e039e7220 */ /* 0x040fe20000410000 */
[C---:B------:R-:W-:Y:S01]  /*2e8e0*/  FMUL.FTZ R13, R3.reuse, R159 ;  /* 0x0000009f030d7220 */ /* 0x040fe20000410000 */
[----:B------:R-:W-:Y:S01]  /*2e8f0*/  SHF.R.S32.HI R31, RZ, 0x2, R30 ;  /* 0x00000002ff1f7819 */ /* 0x000fe2000001141e */
[C---:B------:R-:W-:Y:S01]  /*2e900*/  FMUL.FTZ R146, R3.reuse, R146 ;  /* 0x0000009203927220 */ /* 0x040fe20000410000 */
[----:B------:R-:W-:Y:S01]  /*2e910*/  FMUL.FTZ R10, R3, R147 ;  /* 0x00000093030a7220 */ /* 0x000fe20000410000 */
[C---:B------:R-:W-:Y:S01]  /*2e920*/  FMUL.FTZ R0, R5.reuse, R0 ;  /* 0x0000000005007220 */ /* 0x040fe20000410000 */
[----:B------:R-:W-:Y:S01]  /*2e930*/  SHF.R.S32.HI R3, RZ, 0x1f, R31 ;  /* 0x0000001fff037819 */ /* 0x000fe2000001141f */
[----:B------:R-:W-:Y:S01]  /*2e940*/  FMUL.FTZ R2, R5, R2 ;  /* 0x0000000205027220 */ /* 0x000fe20000410000 */
[----:B------:R-:W-:Y:S01]  /*2e950*/  LEA.HI R25, R25, R26, RZ, 0x5 ;  /* 0x0000001a19197211 */ /* 0x000fe200078f28ff */
[C---:B------:R-:W-:Y:S01]  /*2e960*/  FMUL.FTZ R164, R0.reuse, R164 ;  /* 0x000000a400a47220 */ /* 0x040fe20000410000 */
        /* <DEDUP_REMOVED lines=8> */
[----:B------:R-:W-:Y:S01]  /*2e9f0*/  IADD3 R3, R31, -R3, RZ ;  /* 0x800000031f037210 */ /* 0x000fe20007ffe0ff */
[----:B------:R-:W-:Y:S01]  /*2ea00*/  FMUL.FTZ R11, R0, R145 ;  /* 0x00000091000b7220 */ /* 0x000fe20000410000 */
[----:B-1----:R-:W-:Y:S01]  /*2ea10*/  FMUL.FTZ R0, R5, R4 ;  /* 0x0000000405007220 */ /* 0x002fe20000410000 */
        /* <DEDUP_REMOVED lines=17> */
[----:B------:R-:W-:-:S02]  /*2eb30*/  LOP3.LUT R4, R30, 0xfffffffc, RZ, 0xc0, !PT ;  /* 0xfffffffc1e047812 */ /* 0x000fc400078ec0ff */
[----:B------:R-:W-:Y:S02]  /*2eb40*/  SHF.R.S32.HI R0, RZ, 0x1, R2 ;  /* 0x00000001ff007819 */ /* 0x000fe40000011402 */
[----:B------:R-:W-:Y:S01]  /*2eb50*/  LOP3.LUT R2, R2, 0x3fffffe, RZ, 0xc0, !PT ;  /* 0x03fffffe02027812 */ /* 0x000fe200078ec0ff */
[----:B------:R-:W-:Y:S01]  /*2eb60*/  IMAD.IADD R4, R26, 0x1, -R4 ;  /* 0x000000011a047824 */ /* 0x000fe200078e0a04 */
[----:B------:R-:W-:Y:S02]  /*2eb70*/  SHF.R.S32.HI R5, RZ, 0x5, R25 ;  /* 0x00000005ff057819 */ /* 0x000fe40000011419 */
[----:B------:R-:W-:Y:S02]  /*2eb80*/  SHF.L.U32 R6, R0, 0x6, RZ ;  /* 0x0000000600067819 */ /* 0x000fe400000006ff */
[----:B------:R-:W-:Y:S01]  /*2eb90*/  IADD3 R2, R3, -R2, RZ ;  /* 0x8000000203027210 */ /* 0x000fe20007ffe0ff */
[----:B------:R-:W-:Y:S01]  /*2eba0*/  IMAD R4, R5, 0x100, R4 ;  /* 0x0000010005047824 */ /* 0x000fe200078e0204 */
[----:B------:R-:W-:-:S02]  /*2ebb0*/  LOP3.LUT R3, R6, 0xc0, RZ, 0xc0, !PT ;  /* 0x000000c006037812 */ /* 0x000fc400078ec0ff */
[----:B------:R-:W-:Y:S01]  /*2ebc0*/  LOP3.LUT R5, R0, 0x1, RZ, 0xc0, !PT ;  /* 0x0000000100057812 */ /* 0x000fe200078ec0ff */
[----:B------:R-:W-:Y:S01]  /*2ebd0*/  IMAD R2, R2, 0x10, R4 ;  /* 0x0000001002027824 */ /* 0x000fe200078e0204 */
[----:B------:R-:W-:Y:S02]  /*2ebe0*/  LEA.HI R3, R3, R3, RZ, 0x1d ;  /* 0x0000000303037211 */ /* 0x000fe400078fe8ff */
[----:B------:R-:W-:Y:S02]  /*2ebf0*/  LOP3.LUT P0, RZ, R0, 0x2, RZ, 0xc0, !PT ;  /* 0x0000000200ff7812 */ /* 0x000fe4000780c0ff */
[----:B------:R-:W-:Y:S01]  /*2ec00*/  ISETP.NE.U32.AND P1, PT, R5, 0x1, PT ;  /* 0x000000010500780c */ /* 0x000fe20003f25070 */
[----:B------:R-:W-:Y:S01]  /*2ec10*/  IMAD.U32 R2, R2, 0x2, R3 ;  /* 0x0000000202027824 */ /* 0x000fe200078e0003 */
[----:B------:R-:W-:Y:S02]  /*2ec20*/  MOV R4, 0x10 ;  /* 0x0000001000047802 */ /* 0x000fe40000000f00 */
[----:B------:R-:W-:-:S02]  /*2ec30*/  F2FP.F16.F32.PACK_AB R18, R18, R164 ;  /* 0x000000a41212723e */ /* 0x000fc400000000ff */
[----:B------:R-:W-:Y:S02]  /*2ec40*/  LEA R0, R2, UR6, 0x1 ;  /* 0x0000000602007c11 */ /* 0x000fe4000f8e08ff */
[----:B------:R-:W-:Y:S02]  /*2ec50*/  SEL R4, R4, 0xfffffff0, P1 ;  /* 0xfffffff004047807 */ /* 0x000fe40000800000 */
[----:B------:R-:W-:Y:S01]  /*2ec60*/  F2FP.F16.F32.PACK_AB R19, R19, R166 ;  /* 0x000000a61313723e */ /* 0x000fe200000000ff */
[C---:B------:R-:W-:Y:S01]  /*2ec70*/  VIADD R2, R0.reuse, 0x20 ;  /* 0x0000002000027836 */ /* 0x040fe20000000000 */
[----:B------:R-:W-:Y:S01]  /*2ec80*/  F2FP.F16.F32.PACK_AB R17, R17, R160 ;  /* 0x000000a01111723e */ /* 0x000fe200000000ff */
[----:B------:R-:W-:Y:S01]  /*2ec90*/  STS [R0], R18 ;  /* 0x0000001200007388 */ /* 0x000fe20000000800 */
[----:B------:R-:W-:Y:S02]  /*2eca0*/  F2FP.F16.F32.PACK_AB R15, R15, R162 ;  /* 0x000000a20f0f723e */ /* 0x000fe400000000ff */
[----:B------:R-:W-:Y:S01]  /*2ecb0*/  IADD3 R3, R0, R4, RZ ;  /* 0x0000000400037210 */ /* 0x000fe20007ffe0ff */
[----:B------:R-:W-:Y:S01]  /*2ecc0*/  STS [R0+0x200], R19 ;  /* 0x0002001300007388 */ /* 0x000fe20000000800 */
[----:B------:R-:W-:-:S02]  /*2ecd0*/  F2FP.F16.F32.PACK_AB R152, R153, R152 ;  /* 0x000000989998723e */ /* 0x000fc400000000ff */
[----:B------:R-:W-:Y:S01]  /*2ece0*/  F2FP.F16.F32.PACK_AB R5, R155, R154 ;  /* 0x0000009a9b05723e */ /* 0x000fe200000000ff */
[----:B------:R-:W-:Y:S01]  /*2ecf0*/  STS [R3], R17 ;  /* 0x0000001103007388 */ /* 0x000fe20000000800 */
[----:B------:R-:W-:Y:S02]  /*2ed00*/  @P0 IADD3 R2, R0, -0x20, RZ ;  /* 0xffffffe000020810 */ /* 0x000fe40007ffe0ff */
        /* <DEDUP_REMOVED lines=11> */
[----:B------:R-:W-:Y:S02]  /*2edc0*/  F2FP.F16.F32.PACK_AB R7, R7, R142 ;  /* 0x0000008e0707723e */ /* 0x000fe400000000ff */
[----:B------:R-:W-:Y:S01]  /*2edd0*/  F2FP.F16.F32.PACK_AB R9, R9, R136 ;  /* 0x000000880909723e */ /* 0x000fe200000000ff */
[----:B------:R-:W-:Y:S01]  /*2ede0*/  STS [R3+0x1200], R8 ;  /* 0x0012000803007388 */ /* 0x000fe20000000800 */
[----:B------:R-:W-:-:S03]  /*2edf0*/  F2FP.F16.F32.PACK_AB R6, R139, R138 ;  /* 0x0000008a8b06723e */ /* 0x000fc600000000ff */
[----:B------:R-:W-:Y:S04]  /*2ee00*/  STS [R2], R14 ;  /* 0x0000000e02007388 */ /* 0x000fe80000000800 */
[----:B------:R-:W-:Y:S01]  /*2ee10*/  STS [R2+0x200], R13 ;  /* 0x0002000d02007388 */ /* 0x000fe20000000800 */
[----:B-1----:R-:W-:-:S05]  /*2ee20*/  IMAD.IADD R0, R4, 0x1, R2 ;  /* 0x0000000104007824 */ /* 0x002fca00078e0202 */
[----:B------:R-:W-:Y:S04]  /*2ee30*/  STS [R0], R11 ;  /* 0x0000000b00007388 */ /* 0x000fe80000000800 */
[----:B------:R-:W-:Y:S04]  /*2ee40*/  STS [R0+0x200], R10 ;  /* 0x0002000a00007388 */ /* 0x000fe80000000800 */
[----:B------:R-:W-:Y:S04]  /*2ee50*/  STS [R2+0x1000], R12 ;  /* 0x0010000c02007388 */ /* 0x000fe80000000800 */
[----:B------:R-:W-:Y:S04]  /*2ee60*/  STS [R2+0x1200], R7 ;  /* 0x0012000702007388 */ /* 0x000fe80000000800 */
[----:B------:R-:W-:Y:S04]  /*2ee70*/  STS [R0+0x1000], R9 ;  /* 0x0010000900007388 */ /* 0x000fe80000000800 */
[----:B------:R1:W-:Y:S04]  /*2ee80*/  STS [R0+0x1200], R6 ;  /* 0x0012000600007388 */ /* 0x0003e80000000800 */
[----:B---3--:R3:W5:Y:S04]  /*2ee90*/  LD.E.64 R16, desc[UR4][R168.64+0x70] ;  /* 0x00007004a8107980 */ /* 0x008768000c101b00 */
[----:B------:R3:W5:Y:S04]  /*2eea0*/  LD.E.64 R18, desc[UR4][R168.64+0x90] ;  /* 0x00009004a8127980 */ /* 0x000768000c101b00 */
[----:B-1----:R-:W4:Y:S01]  /*2eeb0*/  LD.E.U16 R0, desc[UR4][R168.64+0x1c8] ;  /* 0x0001c804a8007980 */ /* 0x002f22000c101500 */
[----:B--2---:R-:W-:-:S13]  /*2eec0*/  ISETP.NE.AND P0, PT, R32, -0x1, PT ;  /* 0xffffffff2000780c */ /* 0x004fda0003f05270 */
[----:B------:R-:W2:Y:S04]  /*2eed0*/  @P0 LD.E.64 R8, desc[UR4][R168.64+0x88] ;  /* 0x00008804a8080980 */ /* 0x000ea8000c101b00 */
[----:B------:R-:W3:Y:S01]  /*2eee0*/  @!P0 LD.E.64 R2, desc[UR4][R168.64+0x80] ;  /* 0x00008004a8028980 */ /* 0x000ee2000c101b00 */
[----:B------:R-:W1:Y:S01]  /*2eef0*/  @P5 MUFU.LG2 R11, R23 ;  /* 0x00000017000b5308 */ /* 0x000e620000000c00 */
[----:B------:R-:W4:Y:S01]  /*2ef00*/  S2R R27, SR_CTAID.Y ;  /* 0x00000000001b7919 */ /* 0x000f220000002600 */
[----:B------:R-:W-:-:S06]  /*2ef10*/  MOV R28, 0x7f800000 ;  /* 0x7f800000001c7802 */ /* 0x000fcc0000000f00 */
[----:B------:R-:W4:Y:S01]  /*2ef20*/  @P4 MUFU.LG2 R10, R22 ;  /* 0x00000016000a4308 */ /* 0x000f220000000c00 */
[----:B-1----:R-:W-:-:S07]  /*2ef30*/  @P5 FMUL.FTZ R11, R11, 0.69314718246459960938 ;  /* 0x3f3172180b0b5820 */ /* 0x002fce0000410000 */
[----:B------:R-:W1:Y:S01]  /*2ef40*/  @P2 MUFU.LG2 R12, R20 ;  /* 0x00000014000c2308 */ /* 0x000e620000000c00 */
[----:B------:R-:W-:Y:S01]  /*2ef50*/  @P5 FFMA.FTZ R28, R24, R39, R11 ;  /* 0x00000027181c5223 */ /* 0x000fe2000001000b */
[-C--:B--2---:R-:W-:Y:S02]  /*2ef60*/  @P0 IMAD R6, R9, R32.reuse, RZ ;  /* 0x0000002009060224 */ /* 0x084fe400078e02ff */
[----:B------:R-:W-:Y:S02]  /*2ef70*/  @P0 IMAD.WIDE.U32 R4, R8, R32, RZ ;  /* 0x0000002008040225 */ /* 0x000fe400078e00ff */
[----:B------:R2:W5:Y:S01]  /*2ef80*/  @!P0 LD.E.64 R8, desc[UR4][R168.64+0x88] ;  /* 0x00008804a8088980 */ /* 0x000562000c101b00 */
[C---:B----4-:R-:W-:Y:S01]  /*2ef90*/  PRMT R11, R0.reuse, 0x7770, RZ ;  /* 0x00007770000b7816 */ /* 0x050fe200000000ff */
[----:B------:R-:W4:Y:S01]  /*2efa0*/  @P3 MUFU.LG2 R7, R21 ;  /* 0x0000001500073308 */ /* 0x000f220000000c00 */
[----:B------:R-:W-:Y:S02]  /*2efb0*/  PRMT R0, R0, 0x7771, RZ ;  /* 0x0000777100007816 */ /* 0x000fe400000000ff */
[----:B------:R-:W-:-:S04]  /*2efc0*/  ISETP.NE.AND P1, PT, R11, RZ, PT ;  /* 0x000000ff0b00720c */ /* 0x000fc80003f25270 */
[----:B------:R-:W-:Y:S01]  /*2efd0*/  ISETP.NE.OR P5, PT, R0, RZ, !P1 ;  /* 0x000000ff0000720c */ /* 0x000fe20004fa5670 */
[----:B------:R-:W-:Y:S01]  /*2efe0*/  @P4 FMUL.FTZ R10, R10, 0.69314718246459960938 ;  /* 0x3f3172180a0a4820 */ /* 0x000fe20000410000 */
[----:B------:R-:W-:Y:S01]  /*2eff0*/  @!P0 SHF.R.S32.HI R13, RZ, 0x1f, R27 ;  /* 0x0000001fff0d8819 */ /* 0x000fe2000001141b */
[----:B---3--:R-:W-:Y:S01]  /*2f000*/  @!P0 IMAD R3, R3, R27, RZ ;  /* 0x0000001b03038224 */ /* 0x008fe200078e02ff */
[----:B------:R-:W-:Y:S01]  /*2f010*/  MOV R23, 0x7f800000 ;  /* 0x7f80000000177802 */ /* 0x000fe20000000f00 */
[----:B------:R-:W-:Y:S01]  /*2f020*/  @P4 FFMA.FTZ R23, R24, R38, R10 ;  /* 0x0000002618174223 */ /* 0x000fe2000001000a */
[----:B------:R-:W-:Y:S01]  /*2f030*/  @P0 MOV R22, R4 ;  /* 0x0000000400160202 */ /* 0x000fe20000000f00 */
[----:B------:R-:W-:Y:S02]  /*2f040*/  @!P0 IMAD R10, R2, R13, R3 ;  /* 0x0000000d020a8224 */ /* 0x000fe400078e0203 */
[----:B-1----:R-:W-:Y:S01]  /*2f050*/  @P2 FMUL.FTZ R4, R12, 0.69314718246459960938 ;  /* 0x3f3172180c042820 */ /* 0x002fe20000410000 */
[----:B------:R-:W-:-:S04]  /*2f060*/  @!P0 IMAD.WIDE.U32 R2, R2, R27, RZ ;  /* 0x0000001b02028225 */ /* 0x000fc800078e00ff */
[----:B----4-:R-:W-:Y:S01]  /*2f070*/  @P3 FMUL.FTZ R7, R7, 0.69314718246459960938 ;  /* 0x3f31721807073820 */ /* 0x010fe20000410000 */
[----:B------:R-:W-:Y:S01]  /*2f080*/  BSSY B1, `(.L_x_1060) ;  /* 0x0000016000017945 */ /* 0x000fe20003800000 */
[----:B------:R-:W-:Y:S01]  /*2f090*/  MOV R20, 0x7f800000 ;  /* 0x7f80000000147802 */ /* 0x000fe20000000f00 */
[----:B------:R-:W-:Y:S02]  /*2f0a0*/  IMAD.MOV.U32 R21, RZ, RZ, 0x7f800000 ;  /* 0x7f800000ff157424 */ /* 0x000fe400078e00ff */
[C---:B------:R-:W-:Y:S01]  /*2f0b0*/  @P2 FFMA.FTZ R21, R24.reuse, R36, R4 ;  /* 0x0000002418152223 */ /* 0x040fe20000010004 */
[----:B------:R-:W-:Y:S01]  /*2f0c0*/  @P0 IMAD.IADD R29, R5, 0x1, R6 ;  /* 0x00000001051d0824 */ /* 0x000fe200078e0206 */
[----:B------:R-:W-:Y:S01]  /*2f0d0*/  PLOP3.LUT P4, PT, PT, PT, PT, 0x8, 0x0 ;  /* 0x000000000000781c */ /* 0x000fe20003f8e170 */
[----:B------:R-:W-:Y:S01]  /*2f0e0*/  @P3 FFMA.FTZ R20, R24, R37, R7 ;  /* 0x0000002518143223 */ /* 0x000fe20000010007 */
[----:B------:R-:W-:Y:S02]  /*2f0f0*/  @!P0 IADD3 R29, R3, R10, RZ ;  /* 0x0000000a031d8210 */ /* 0x000fe40007ffe0ff */
[----:B------:R-:W-:-:S02]  /*2f100*/  CS2R R4, SRZ ;  /* 0x0000000000047805 */ /* 0x000fc4000001ff00 */
[----:B------:R-:W-:Y:S01]  /*2f110*/  @!P0 MOV R22, R2 ;  /* 0x0000000200168202 */ /* 0x000fe20000000f00 */
[----:B--2---:R-:W-:Y:S06]  /*2f120*/  @P5 BRA `(.L_x_1061) ;  /* 0x00000000002c5947 */ /* 0x004fec0003800000 */
[----:B------:R-:W-:Y:S01]  /*2f130*/  ISETP.NE.AND P0, PT, R32, -0x1, PT ;  /* 0xffffffff2000780c */ /* 0x000fe20003f05270 */
[----:B------:R-:W-:Y:S01]  /*2f140*/  BSSY B0, `(.L_x_1062) ;  /* 0x0000006000007945 */ /* 0x000fe20003800000 */
[----:B------:R-:W-:-:S11]  /*2f150*/  PLOP3.LUT P4, PT, PT, PT, PT, 0x80, 0x0 ;  /* 0x000000000000781c */ /* 0x000fd60003f8f070 */
[----:B------:R-:W-:Y:S05]  /*2f160*/  @P0 BRA `(.L_x_1063) ;  /* 0x00000000000c0947 */ /* 0x000fea0003800000 */
[----:B------:R-:W2:Y:S02]  /*2f170*/  LD.E R0, desc[UR4][R168.64+0xb4] ;  /* 0x0000b404a8007980 */ /* 0x000ea4000c101900 */
[----:B--2---:R-:W-:-:S05]  /*2f180*/  IMAD R32, R0, R27, RZ ;  /* 0x0000001b00207224 */ /* 0x004fca00078e02ff */
[----:B------:R1:W-:Y:S02]  /*2f190*/  STL [R1+0x374], R32 ;  /* 0x0003742001007387 */ /* 0x0003e40000100800 */
.L_x_1063:
[----:B------:R-:W-:Y:S05]  /*2f1a0*/  BSYNC B0 ;  /* 0x0000000000007941 */ /* 0x000fea0003800000 */
.L_x_1062:
[----:B------:R-:W-:Y:S01]  /*2f1b0*/  PRMT R0, RZ, 0x7610, R0 ;  /* 0x00007610ff007816 */ /* 0x000fe20000000000 */
[--C-:B------:R-:W-:Y:S01]  /*2f1c0*/  IMAD.MOV.U32 R4, RZ, RZ, R32.reuse ;  /* 0x000000ffff047224 */ /* 0x100fe200078e0020 */
[----:B------:R-:W-:Y:S02]  /*2f1d0*/  SHF.R.S32.HI R5, RZ, 0x1f, R32 ;  /* 0x0000001fff057819 */ /* 0x000fe40000011420 */
.L_x_1061:
[----:B------:R-:W-:Y:S05]  /*2f1e0*/  BSYNC B1 ;  /* 0x0000000000017941 */ /* 0x000fea0003800000 */
.L_x_1060:
[----:B------:R-:W-:-:S13]  /*2f1f0*/  LOP3.LUT P0, RZ, R0, 0xff, RZ, 0xc0, !PT ;  /* 0x000000ff00ff7812 */ /* 0x000fda000780c0ff */
[----:B------:R-:W2:Y:S01]  /*2f200*/  @P0 LD.E.64 R6, desc[UR4][R168.64+0xb0] ;  /* 0x0000b004a8060980 */ /* 0x000ea2000c101b00 */
[----:B------:R-:W-:Y:S01]  /*2f210*/  BSSY B0, `(.L_x_1064) ;  /* 0x0000009000007945 */ /* 0x000fe20003800000 */
[----:B------:R-:W-:Y:S01]  /*2f220*/  @P0 MOV R2, 0x1 ;  /* 0x0000000100020802 */ /* 0x000fe20000000f00 */
[----:B--2---:R-:W-:Y:S02]  /*2f230*/  @P0 IMAD R0, R6, R7, RZ ;  /* 0x0000000706000224 */ /* 0x004fe400078e02ff */
[----:B------:R-:W-:Y:S05]  /*2f240*/  @P0 BRA `(.L_x_1065) ;  /* 0x0000000000140947 */ /* 0x000fea0003800000 */
[----:B------:R-:W2:Y:S04]  /*2f250*/  @P1 LD.E R0, desc[UR4][R168.64+0xd4] ;  /* 0x0000d404a8001980 */ /* 0x000ea8000c101900 */
[----:B------:R-:W2:Y:S04]  /*2f260*/  LD.E R2, desc[UR4][R168.64+0x60] ;  /* 0x00006004a8027980 */ /* 0x000ea8000c101900 */
[----:B------:R-:W2:Y:S01]  /*2f270*/  @!P1 LD.E R0, desc[UR4][R168.64+0xb4] ;  /* 0x0000b404a8009980 */ /* 0x000ea2000c101900 */
[----:B------:R-:W-:Y:S01]  /*2f280*/  MOV R6, 0x1 ;  /* 0x0000000100067802 */ /* 0x000fe20000000f00 */
[----:B--2---:R-:W-:-:S02]  /*2f290*/  IMAD R2, R0, R2, RZ ;  /* 0x0000000200027224 */ /* 0x004fc400078e02ff */
.L_x_1065:
[----:B------:R-:W-:Y:S05]  /*2f2a0*/  BSYNC B0 ;  /* 0x0000000000007941 */ /* 0x000fea0003800000 */
.L_x_1064:
[----:B------:R-:W2:Y:S01]  /*2f2b0*/  S2R R40, SR_CTAID.Z ;  /* 0x0000000000287919 */ /* 0x000ea20000002700 */
[----:B------:R-:W-:Y:S01]  /*2f2c0*/  IMAD R2, R27, R2, RZ ;  /* 0x000000021b027224 */ /* 0x000fe200078e02ff */
[----:B------:R-:W-:Y:S01]  /*2f2d0*/  LOP3.LUT R3, R25, 0xffffffe0, RZ, 0xc0, !PT ;  /* 0xffffffe019037812 */ /* 0x000fe200078ec0ff */
[----:B------:R-:W3:Y:S03]  /*2f2e0*/  S2R R41, SR_CTAID.X ;  /* 0x0000000000297919 */ /* 0x000ee60000002500 */
[----:B------:R-:W-:Y:S01]  /*2f2f0*/  SEL R2, R2, RZ, !P4 ;  /* 0x000000ff02027207 */ /* 0x000fe20006000000 */
[----:B------:R-:W-:Y:S01]  /*2f300*/  IMAD.IADD R3, R26, 0x1, -R3 ;  /* 0x000000011a037824 */ /* 0x000fe200078e0a03 */
[----:B------:R-:W-:Y:S05]  /*2f310*/  WARPSYNC.ALL ;  /* 0x0000000000007948 */ /* 0x000fea0003800000 */
[----:B------:R-:W-:Y:S01]  /*2f320*/  LOP3.LUT P2, RZ, R3, 0x3, RZ, 0xc0, !PT ;  /* 0x0000000303ff7812 */ /* 0x000fe2000784c0ff */
[----:B--2---:R-:W-:-:S02]  /*2f330*/  IMAD R0, R40, R0, R2 ;  /* 0x0000000028007224 */ /* 0x004fc400078e0202 */
[----:B------:R2:W5:Y:S01]  /*2f340*/  LD.E.64 R2, desc[UR4][R168.64+0xa0] ;  /* 0x0000a004a8027980 */ /* 0x000562000c101b00 */
[----:B---3--:R-:W-:Y:S01]  /*2f350*/  IMAD R7, R41, R6, RZ ;  /* 0x0000000629077224 */ /* 0x008fe200078e02ff */
[----:B------:R-:W-:Y:S03]  /*2f360*/  BAR.SYNC.DEFER_BLOCKING 0x0 ;  /* 0x0000000000007b1d */ /* 0x000fe60000010000 */
[----:B------:R-:W-:-:S03]  /*2f370*/  IMAD.SHL.U32 R7, R7, 0x80, RZ ;  /* 0x0000008007077824 */ /* 0x000fc600078e00ff */
[----:B------:R2:W3:Y:S04]  /*2f380*/  LDS.128 R24, [R210] ;  /* 0x00000000d2187984 */ /* 0x0004e80000000c00 */
[----:B-1----:R2:W1:Y:S04]  /*2f390*/  LDS.128 R32, [R210+0x800] ;  /* 0x00080000d2207984 */ /* 0x0024680000000c00 */
[----:B------:R2:W4:Y:S04]  /*2f3a0*/  LDS.128 R36, [R210+0x1000] ;  /* 0x00100000d2247984 */ /* 0x0005280000000c00 */
[----:B------:R-:W1:Y:S01]  /*2f3b0*/  LDS.128 R208, [R210+0x1800] ;  /* 0x00180000d2d07984 */ /* 0x000e620000000c00 */
[----:B------:R-:W-:Y:S01]  /*2f3c0*/  IADD3 R4, P1, P0, R7, R4, R0 ;  /* 0x0000000407047210 */ /* 0x000fe2000783e000 */
[----:B------:R-:W-:Y:S01]  /*2f3d0*/  BSSY B0, `(.L_x_1066) ;  /* 0x0000026000007945 */ /* 0x000fe20003800000 */
[----:B------:R-:W-:-:S02]  /*2f3e0*/  SHF.R.S32.HI R10, RZ, 0x1f, R7 ;  /* 0x0000001fff0a7819 */ /* 0x000fc40000011407 */
[----:B------:R-:W-:-:S04]  /*2f3f0*/  SHF.R.S32.HI R0, RZ, 0x1f, R0 ;  /* 0x0000001fff007819 */ /* 0x000fc80000011400 */
[----:B------:R-:W-:Y:S01]  /*2f400*/  IADD3.X R0, R10, R5, R0, P1, P0 ;  /* 0x000000050a007210 */ /* 0x000fe20000fe0400 */
[----:B------:R-:W-:Y:S06]  /*2f410*/  @P2 BRA `(.L_x_1067) ;  /* 0x0000000000842947 */ /* 0x000fec0003800000 */
[----:B------:R-:W2:Y:S04]  /*2f420*/  LDL.LU R13, [R1+0x3a8] ;  /* 0x0003a800010d7983 */ /* 0x000ea80000300800 */
[----:B------:R-:W2:Y:S02]  /*2f430*/  LDL.LU R12, [R1+0x3ac] ;  /* 0x0003ac00010c7983 */ /* 0x000ea40000300800 */
[CC--:B--2---:R-:W-:Y:S01]  /*2f440*/  ISETP.GE.AND P6, PT, R12.reuse, R13.reuse, PT ;  /* 0x0000000d0c00720c */ /* 0x0c4fe20003fc6270 */
[C---:B------:R-:W-:Y:S02]  /*2f450*/  VIADD R7, R12.reuse, 0x8 ;  /* 0x000000080c077836 */ /* 0x040fe40000000000 */
[C---:B------:R-:W-:Y:S02]  /*2f460*/  VIADD R5, R12.reuse, 0x40 ;  /* 0x000000400c057836 */ /* 0x040fe40000000000 */
[----:B------:R-:W-:Y:S01]  /*2f470*/  VIADD R11, R12, 0x48 ;  /* 0x000000480c0b7836 */ /* 0x000fe20000000000 */
[----:B------:R-:W-:-:S02]  /*2f480*/  ISETP.GE.AND P5, PT, R7, R13, PT ;  /* 0x0000000d0700720c */ /* 0x000fc40003fa6270 */
[-C--:B------:R-:W-:Y:S02]  /*2f490*/  ISETP.GE.AND P4, PT, R5, R13.reuse, PT ;  /* 0x0000000d0500720c */ /* 0x080fe40003f86270 */
[----:B------:R-:W-:-:S03]  /*2f4a0*/  ISETP.GE.AND P3, PT, R11, R13, PT ;  /* 0x0000000d0b00720c */ /* 0x000fc60003f66270 */
[----:B------:R-:W-:-:S05]  /*2f4b0*/  @!P6 IMAD R10, R12, R6, RZ ;  /* 0x000000060c0ae224 */ /* 0x000fca00078e02ff */
[C---:B------:R-:W-:Y:S01]  /*2f4c0*/  @!P6 IADD3 R12, P0, R10.reuse, R4, RZ ;  /* 0x000000040a0ce210 */ /* 0x040fe20007f1e0ff */
[-C--:B------:R-:W-:Y:S02]  /*2f4d0*/  @!P5 IMAD R13, R7, R6.reuse, RZ ;  /* 0x00000006070dd224 */ /* 0x080fe400078e02ff */
[----:B------:R-:W-:Y:S01]  /*2f4e0*/  @!P4 IMAD R15, R5, R6, RZ ;  /* 0x00000006050fc224 */ /* 0x000fe200078e02ff */
[----:B------:R-:W-:Y:S01]  /*2f4f0*/  @!P6 LEA.HI.X.SX32 R14, R10, R0, 0x1, P0 ;  /* 0x000000000a0ee211 */ /* 0x000fe200000f0eff */
[----:B------:R-:W-:Y:S01]  /*2f500*/  @!P3 IMAD R7, R11, R6, RZ ;  /* 0x000000060b07b224 */ /* 0x000fe200078e02ff */
[C---:B-----5:R-:W-:Y:S02]  /*2f510*/  @!P6 LEA R10, P0, R12.reuse, R2, 0x2 ;  /* 0x000000020c0ae211 */ /* 0x060fe400078010ff */
[----:B------:R-:W-:Y:S02]  /*2f520*/  @!P5 IADD3 R5, P2, R13, R4, RZ ;  /* 0x000000040d05d210 */ /* 0x000fe40007f5e0ff */
[----:B------:R-:W-:-:S02]  /*2f530*/  @!P6 LEA.HI.X R11, R12, R3, R14, 0x2, P0 ;  /* 0x000000030c0be211 */ /* 0x000fc400000f140e */
[-C--:B------:R-:W-:Y:S02]  /*2f540*/  @!P4 IADD3 R14, P1, R15, R4.reuse, RZ ;  /* 0x000000040f0ec210 */ /* 0x080fe40007f3e0ff */
[----:B------:R-:W-:Y:S01]  /*2f550*/  @!P3 IADD3 R12, P0, R7, R4, RZ ;  /* 0x00000004070cb210 */ /* 0x000fe20007f1e0ff */
[----:B------:R2:W-:Y:S01]  /*2f560*/  @!P6 ST.E desc[UR4][R10.64], R28 ;  /* 0x0000001c0a00e985 */ /* 0x0005e2000c101904 */
[----:B------:R-:W-:Y:S02]  /*2f570*/  @!P5 LEA.HI.X.SX32 R4, R13, R0, 0x1, P2 ;  /* 0x000000000d04d211 */ /* 0x000fe400010f0eff */
[----:B------:R-:W-:Y:S02]  /*2f580*/  @!P5 LEA R6, P2, R5, R2, 0x2 ;  /* 0x000000020506d211 */ /* 0x000fe400078410ff */
[-C--:B------:R-:W-:Y:S02]  /*2f590*/  @!P4 LEA.HI.X.SX32 R15, R15, R0.reuse, 0x1, P1 ;  /* 0x000000000f0fc211 */ /* 0x080fe400008f0eff */
[----:B------:R-:W-:-:S02]  /*2f5a0*/  @!P3 LEA.HI.X.SX32 R0, R7, R0, 0x1, P0 ;  /* 0x000000000700b211 */ /* 0x000fc400000f0eff */
[-C--:B------:R-:W-:Y:S02]  /*2f5b0*/  @!P5 LEA.HI.X R7, R5, R3.reuse, R4, 0x2, P2 ;  /* 0x000000030507d211 */ /* 0x080fe400010f1404 */
[-C--:B------:R-:W-:Y:S02]  /*2f5c0*/  @!P4 LEA R4, P1, R14, R2.reuse, 0x2 ;  /* 0x000000020e04c211 */ /* 0x080fe400078210ff */
[----:B------:R-:W-:Y:S01]  /*2f5d0*/  @!P3 LEA R2, P0, R12, R2, 0x2 ;  /* 0x000000020c02b211 */ /* 0x000fe200078010ff */
[----:B------:R2:W-:Y:S01]  /*2f5e0*/  @!P5 ST.E desc[UR4][R6.64], R23 ;  /* 0x000000170600d985 */ /* 0x0005e2000c101904 */
[-C--:B------:R-:W-:Y:S02]  /*2f5f0*/  @!P4 LEA.HI.X R5, R14, R3.reuse, R15, 0x2, P1 ;  /* 0x000000030e05c211 */ /* 0x080fe400008f140f */
[----:B------:R-:W-:-:S03]  /*2f600*/  @!P3 LEA.HI.X R3, R12, R3, R0, 0x2, P0 ;  /* 0x000000030c03b211 */ /* 0x000fc600000f1400 */
[----:B------:R2:W-:Y:S04]  /*2f610*/  @!P4 ST.E desc[UR4][R4.64], R20 ;  /* 0x000000140400c985 */ /* 0x0005e8000c101904 */
[----:B------:R2:W-:Y:S02]  /*2f620*/  @!P3 ST.E desc[UR4][R2.64], R21 ;  /* 0x000000150200b985 */ /* 0x0005e4000c101904 */
.L_x_1067:
[----:B------:R-:W-:Y:S05]  /*2f630*/  BSYNC B0 ;  /* 0x0000000000007941 */ /* 0x000fea0003800000 */
.L_x_1066:
[----:B--2---:R-:W2:Y:S04]  /*2f640*/  LDL.LU R4, [R1+0x3a4] ;  /* 0x0003a40001047983 */ /* 0x004ea80000300800 */
[----:B------:R-:W3:Y:S04]  /*2f650*/  LD.E R6, desc[UR4][R168.64+0xc0] ;  /* 0x0000c004a8067980 */ /* 0x000ee8000c101900 */
[----:B------:R1:W5:Y:S02]  /*2f660*/  LDL.64 R12, [R1+0x398] ;  /* 0x00039800010c7983 */ /* 0x0003640000100a00 */
[----:B-----5:R-:W4:Y:S01]  /*2f670*/  S2R R2, SR_TID.X ;  /* 0x0000000000027919 */ /* 0x020f220000002100 */
[----:B------:R-:W-:Y:S01]  /*2f680*/  SHF.R.S32.HI R5, RZ, 0x1f, R40 ;  /* 0x0000001fff057819 */ /* 0x000fe20000011428 */
[----:B------:R-:W-:-:S04]  /*2f690*/  IMAD R3, R19, R40, RZ ;  /* 0x0000002813037224 */ /* 0x000fc800078e02ff */
[----:B------:R-:W-:Y:S01]  /*2f6a0*/  IMAD R5, R18, R5, R3 ;  /* 0x0000000512057224 */ /* 0x000fe200078e0203 */
[----:B----4-:R-:W-:-:S04]  /*2f6b0*/  SHF.R.S32.HI R0, RZ, 0x1f, R2 ;  /* 0x0000001fff007819 */ /* 0x010fc80000011402 */
[----:B------:R-:W-:-:S04]  /*2f6c0*/  LEA.HI R0, R0, R2, RZ, 0x2 ;  /* 0x0000000200007211 */ /* 0x000fc800078f10ff */
[----:B------:R-:W-:-:S05]  /*2f6d0*/  LOP3.LUT R0, R0, 0xfffffffc, RZ, 0xc0, !PT ;  /* 0xfffffffc00007812 */ /* 0x000fca00078ec0ff */
[----:B------:R-:W-:-:S04]  /*2f6e0*/  IMAD.IADD R0, R2, 0x1, -R0 ;  /* 0x0000000102007824 */ /* 0x000fc800078e0a00 */
[----:B------:R-:W-:-:S05]  /*2f6f0*/  IMAD.SHL.U32 R0, R0, 0x8, RZ ;  /* 0x0000000800007824 */ /* 0x000fca00078e00ff */
[----:B------:R-:W-:Y:S02]  /*2f700*/  IADD3 R2, P0, R0, R22, RZ ;  /* 0x0000001600027210 */ /* 0x000fe40007f1e0ff */
[----:B------:R-:W-:-:S05]  /*2f710*/  SHF.R.S32.HI R7, RZ, 0x1f, R0 ;  /* 0x0000001fff077819 */ /* 0x000fca0000011400 */
[----:B------:R-:W-:Y:S01]  /*2f720*/  IMAD.X R3, R7, 0x1, R29, P0 ;  /* 0x0000000107037824 */ /* 0x000fe200000e061d */
[----:B------:R-:W-:Y:S01]  /*2f730*/  LEA.HI.SX32 R7, R30, 0x20, 0x1e ;  /* 0x000000201e077811 */ /* 0x000fe200078ff2ff */
[----:B------:R-:W-:Y:S01]  /*2f740*/  BSSY B0, `(.L_x_1068) ;  /* 0x0000014000007945 */ /* 0x000fe20003800000 */
[----:B--2---:R-:W-:Y:S01]  /*2f750*/  IMAD R4, R41, -0x80, R4 ;  /* 0xffffff8029047824 */ /* 0x004fe200078e0204 */
[----:B---3--:R-:W-:-:S04]  /*2f760*/  ISETP.GE.AND P1, PT, R0, R6, PT ;  /* 0x000000060000720c */ /* 0x008fc80003f26270 */
[-C--:B------:R-:W-:Y:S02]  /*2f770*/  ISETP.GE.OR P0, PT, R31, R4.reuse, P1 ;  /* 0x000000041f00720c */ /* 0x080fe40000f06670 */
[----:B------:R-:W-:Y:S02]  /*2f780*/  LEA.HI.SX32 R6, R30, 0x40, 0x1e ;  /* 0x000000401e067811 */ /* 0x000fe400078ff2ff */
[-C--:B------:R-:W-:Y:S02]  /*2f790*/  ISETP.GE.OR P3, PT, R7, R4.reuse, P1 ;  /* 0x000000040700720c */ /* 0x080fe40000f66670 */
[----:B------:R-:W-:Y:S01]  /*2f7a0*/  ISETP.GE.OR P2, PT, R6, R4, P1 ;  /* 0x000000040600720c */ /* 0x000fe20000f46670 */
[----:B------:R-:W-:Y:S01]  /*2f7b0*/  IMAD.WIDE.U32 R6, R18, R40, R2 ;  /* 0x0000002812067225 */ /* 0x000fe200078e0002 */
[----:B------:R-:W-:-:S03]  /*2f7c0*/  LEA.HI.SX32 R0, R30, 0x60, 0x1e ;  /* 0x000000601e007811 */ /* 0x000fc600078ff2ff */
[----:B------:R-:W-:Y:S01]  /*2f7d0*/  IMAD.IADD R5, R7, 0x1, R5 ;  /* 0x0000000107057824 */ /* 0x000fe200078e0205 */
[----:B------:R-:W-:Y:S01]  /*2f7e0*/  ISETP.GE.OR P1, PT, R0, R4, P1 ;  /* 0x000000040000720c */ /* 0x000fe20000f26670 */
[----:B-1----:R-:W-:-:S12]  /*2f7f0*/  @P0 BRA `(.L_x_1069) ;  /* 0x0000000000200947 */ /* 0x002fd80003800000 */
[----:B------:R-:W-:Y:S01]  /*2f800*/  MOV R4, R6 ;  /* 0x0000000600047202 */ /* 0x000fe20000000f00 */
[----:B------:R-:W-:-:S04]  /*2f810*/  IMAD R0, R13, R8, RZ ;  /* 0x000000080d007224 */ /* 0x000fc800078e02ff */
[----:B------:R-:W-:-:S04]  /*2f820*/  IMAD.WIDE.U32 R2, R12, R8, R4 ;  /* 0x000000080c027225 */ /* 0x000fc800078e0004 */
[----:B------:R-:W-:Y:S01]  /*2f830*/  IMAD R0, R12, R9, R0 ;  /* 0x000000090c007224 */ /* 0x000fe200078e0200 */
[----:B------:R-:W-:-:S04]  /*2f840*/  LEA R10, P0, R2, R16, 0x1 ;  /* 0x00000010020a7211 */ /* 0x000fc800078008ff */
[----:B------:R-:W-:-:S04]  /*2f850*/  IADD3 R0, R3, R0, RZ ;  /* 0x0000000003007210 */ /* 0x000fc80007ffe0ff */
[----:B------:R-:W-:-:S05]  /*2f860*/  LEA.HI.X R11, R2, R17, R0, 0x1, P0 ;  /* 0x00000011020b7211 */ /* 0x000fca00000f0c00 */
[----:B------:R1:W-:Y:S02]  /*2f870*/  ST.E.128 desc[UR4][R10.64], R24 ;  /* 0x000000180a007985 */ /* 0x0003e4000c101d04 */
.L_x_1069:
[----:B------:R-:W-:Y:S05]  /*2f880*/  BSYNC B0 ;  /* 0x0000000000007941 */ /* 0x000fea0003800000 */
.L_x_1068:
[----:B------:R-:W-:Y:S04]  /*2f890*/  BSSY B0, `(.L_x_1070) ;  /* 0x000000d000007945 */ /* 0x000fe80003800000 */
[----:B------:R-:W-:Y:S05]  /*2f8a0*/  @P3 BRA `(.L_x_1071) ;  /* 0x00000000002c3947 */ /* 0x000fea0003800000 */
[----:B-1----:R-:W-:Y:S01]  /*2f8b0*/  IADD3 R10, P0, R12, 0x20, RZ ;  /* 0x000000200c0a7810 */ /* 0x002fe20007f1e0ff */
[----:B------:R-:W-:Y:S01]  /*2f8c0*/  IMAD.MOV.U32 R2, RZ, RZ, R6 ;  /* 0x000000ffff027224 */ /* 0x000fe200078e0006 */
[----:B------:R-:W-:-:S03]  /*2f8d0*/  MOV R3, R5 ;  /* 0x0000000500037202 */ /* 0x000fc60000000f00 */
[----:B------:R-:W-:Y:S02]  /*2f8e0*/  IMAD.X R0, RZ, RZ, R13, P0 ;  /* 0x000000ffff007224 */ /* 0x000fe400000e060d */
[----:B------:R-:W-:-:S04]  /*2f8f0*/  IMAD.WIDE.U32 R2, R8, R10, R2 ;  /* 0x0000000a08027225 */ /* 0x000fc800078e0002 */
[----:B------:R-:W-:-:S04]  /*2f900*/  IMAD R0, R0, R8, RZ ;  /* 0x0000000800007224 */ /* 0x000fc800078e02ff */
[----:B------:R-:W-:Y:S01]  /*2f910*/  IMAD R0, R9, R10, R0 ;  /* 0x0000000a09007224 */ /* 0x000fe200078e0200 */
[----:B------:R-:W-:-:S04]  /*2f920*/  LEA R10, P0, R2, R16, 0x1 ;  /* 0x00000010020a7211 */ /* 0x000fc800078008ff */
[----:B------:R-:W-:-:S04]  /*2f930*/  IADD3 R0, R3, R0, RZ ;  /* 0x0000000003007210 */ /* 0x000fc80007ffe0ff */
[----:B------:R-:W-:-:S05]  /*2f940*/  LEA.HI.X R11, R2, R17, R0, 0x1, P0 ;  /* 0x00000011020b7211 */ /* 0x000fca00000f0c00 */
[----:B------:R2:W-:Y:S02]  /*2f950*/  ST.E.128 desc[UR4][R10.64], R32 ;  /* 0x000000200a007985 */ /* 0x0005e4000c101d04 */
.L_x_1071:
[----:B------:R-:W-:Y:S05]  /*2f960*/  BSYNC B0 ;  /* 0x0000000000007941 */ /* 0x000fea0003800000 */
.L_x_1070:
[----:B------:R-:W-:Y:S04]  /*2f970*/  BSSY B0, `(.L_x_1072) ;  /* 0x000000d000007945 */ /* 0x000fe80003800000 */
[----:B------:R-:W-:Y:S05]  /*2f980*/  @P2 BRA `(.L_x_1073) ;  /* 0x00000000002c2947 */ /* 0x000fea0003800000 */
[----:B-12---:R-:W-:Y:S01]  /*2f990*/  IADD3 R10, P0, R12, 0x40, RZ ;  /* 0x000000400c0a7810 */ /* 0x006fe20007f1e0ff */
        /* <DEDUP_REMOVED lines=10> */
.L_x_1073:
[----:B------:R-:W-:Y:S05]  /*2fa40*/  BSYNC B0 ;  /* 0x0000000000007941 */ /* 0x000fea0003800000 */
.L_x_1072:
[----:B-123--:R-:W-:Y:S02]  /*2fa50*/  MOV R10, 0x50 ;  /* 0x00000050000a7802 */ /* 0x00efe40000000f00 */
[----:B------:R-:W-:-:S03]  /*2fa60*/  MOV R3, 0x0 ;  /* 0x0000000000037802 */ /* 0x000fc60000000f00 */
[----:B------:R-:W-:-:S04]  /*2fa70*/  IMAD.MOV.U32 R2, RZ, RZ, R10 ;  /* 0x000000ffff027224 */ /* 0x000fc800078e000a */
[----:B------:R-:W-:Y:S05]  /*2fa80*/  @P1 RET.REL.NODEC R2 `(_ZN5flash16flash_fwd_kernelI23Flash_fwd_kernel_traitsILi32ELi128ELi128ELi4ELb0ELb0EN7cutlass6half_tE19Flash_kernel_traitsILi32ELi128ELi128ELi4ES3_EELb1ELb0ELb1ELb0ELb0ELb0ELb0ELb1EEEvNS_16Flash_fwd_paramsE) ;  /* 0xfffffd04025c1950 */ /* 0x000fea0003c3ffff */
[----:B------:R-:W-:Y:S01]  /*2fa90*/  IADD3 R7, P0, R12, 0x60, RZ ;  /* 0x000000600c077810 */ /* 0x000fe20007f1e0ff */
[----:B------:R-:W-:Y:S01]  /*2faa0*/  IMAD.MOV.U32 R2, RZ, RZ, R6 ;  /* 0x000000ffff027224 */ /* 0x000fe200078e0006 */
[----:B------:R-:W-:-:S03]  /*2fab0*/  MOV R3, R5 ;  /* 0x0000000500037202 */ /* 0x000fc60000000f00 */
[----:B------:R-:W-:Y:S02]  /*2fac0*/  IMAD.X R0, RZ, RZ, R13, P0 ;  /* 0x000000ffff007224 */ /* 0x000fe400000e060d */
[----:B------:R-:W-:-:S04]  /*2fad0*/  IMAD.WIDE.U32 R4, R8, R7, R2 ;  /* 0x0000000708047225 */ /* 0x000fc800078e0002 */
[----:B------:R-:W-:Y:S01]  /*2fae0*/  IMAD R0, R0, R8, RZ ;  /* 0x0000000800007224 */ /* 0x000fe200078e02ff */
[----:B------:R-:W-:-:S03]  /*2faf0*/  LEA R2, P0, R4, R16, 0x1 ;  /* 0x0000001004027211 */ /* 0x000fc600078008ff */
[----:B------:R-:W-:-:S04]  /*2fb00*/  IMAD R0, R9, R7, R0 ;  /* 0x0000000709007224 */ /* 0x000fc800078e0200 */
[----:B------:R-:W-:-:S05]  /*2fb10*/  IMAD.IADD R0, R5, 0x1, R0 ;  /* 0x0000000105007824 */ /* 0x000fca00078e0200 */
[----:B------:R-:W-:-:S05]  /*2fb20*/  LEA.HI.X R3, R4, R17, R0, 0x1, P0 ;  /* 0x0000001104037211 */ /* 0x000fca00000f0c00 */
[----:B------:R1:W-:Y:S02]  /*2fb30*/  ST.E.128 desc[UR4][R2.64], R208 ;  /* 0x000000d002007985 */ /* 0x0003e4000c101d04 */
[----:B-1----:R-:W-:Y:S02]  /*2fb40*/  MOV R2, R10 ;  /* 0x0000000a00027202 */ /* 0x002fe40000000f00 */
[----:B------:R-:W-:-:S04]  /*2fb50*/  MOV R3, 0x0 ;  /* 0x0000000000037802 */ /* 0x000fc80000000f00 */
[----:B------:R-:W-:Y:S05]  /*2fb60*/  RET.REL.NODEC R2 `(_ZN5flash16flash_fwd_kernelI23Flash_fwd_kernel_traitsILi32ELi128ELi128ELi4ELb0ELb0EN7cutlass6half_tE19Flash_kernel_traitsILi32ELi128ELi128ELi4ES3_EELb1ELb0ELb1ELb0ELb0ELb0ELb0ELb1EEEvNS_16Flash_fwd_paramsE) ;  /* 0xfffffd0402247950 */ /* 0x000fea0003c3ffff */
.L_x_1059:
[----:B------:R-:W-:Y:S01]  /*2fb70*/  IMAD.MOV.U32 R0, RZ, RZ, 0x2 ;  /* 0x00000002ff007424 */ /* 0x000fe200078e00ff */
[----:B------:R-:W-:Y:S01]  /*2fb80*/  MOV R2, R15 ;  /* 0x0000000f00027202 */ /* 0x000fe20000000f00 */
[----:B------:R-:W-:Y:S01]  /*2fb90*/  IMAD.MOV.U32 R4, RZ, RZ, -0x1 ;  /* 0xffffffffff047424 */ /* 0x000fe200078e00ff */
[----:B------:R-:W-:-:S07]  /*2fba0*/  MOV R3, 0x1f ;  /* 0x0000001f00037802 */ /* 0x000fce0000000f00 */
[----:B--2--5:R-:W-:Y:S05]  /*2fbb0*/  WARPSYNC.COLLECTIVE R4, `(.L_x_1074) ;  /* 0x0000000004087348 */ /* 0x024fea0003c00000 */
[----:B------:R1:W3:Y:S02]  /*2fbc0*/  SHFL.BFLY P0, R0, R2, R0, R3 ;  /* 0x0c00000002007389 */ /* 0x0002e40000000003 */
[----:B-123-5:R-:W-:Y:S01]  /*2fbd0*/  ENDCOLLECTIVE ;  /* 0x000000000000791b */ /* 0x02efe20003800000 */
.L_x_1074:
[----:B------:R-:W-:Y:S02]  /*2fbe0*/  MOV R8, R0 ;  /* 0x0000000000087202 */ /* 0x000fe40000000f00 */
[----:B------:R-:W-:-:S03]  /*2fbf0*/  MOV R0, 0x1 ;  /* 0x0000000100007802 */ /* 0x000fc60000000f00 */
[----:B------:R-:W-:-:S04]  /*2fc00*/  FADD.FTZ R8, R8, R15 ;  /* 0x0000000f08087221 */ /* 0x000fc80000010000 */
[----:B------:R-:W-:-:S07]  /*2fc10*/  IMAD.MOV.U32 R2, RZ, RZ, R8 ;  /* 0x000000ffff027224 */ /* 0x000fce00078e0008 */
[----:B------:R-:W-:Y:S05]  /*2fc20*/  WARPSYNC.COLLECTIVE R4, `(.L_x_1075) ;  /* 0x0000000004087348 */ /* 0x000fea0003c00000 */
[----:B------:R1:W2:Y:S02]  /*2fc30*/  SHFL.BFLY P0, R0, R2, R0, R3 ;  /* 0x0c00000002007389 */ /* 0x0002a40000000003 */
[----:B-12---:R-:W-:Y:S01]  /*2fc40*/  ENDCOLLECTIVE ;  /* 0x000000000000791b */ /* 0x006fe20003800000 */
.L_x_1075:
[----:B------:R-:W-:Y:S01]  /*2fc50*/  IMAD.MOV.U32 R11, RZ, RZ, R0 ;  /* 0x000000ffff0b7224 */ /* 0x000fe200078e0000 */
[----:B------:R-:W-:Y:S02]  /*2fc60*/  MOV R0, 0x2 ;  /* 0x0000000200007802 */ /* 0x000fe40000000f00 */
[----:B------:R-:W-:Y:S01]  /*2fc70*/  MOV R2, R14 ;  /* 0x0000000e00027202 */ /* 0x000fe20000000f00 */
[----:B------:R-:W-:-:S07]  /*2fc80*/  FADD.FTZ R23, R8, R11 ;  /* 0x0000000b08177221 */ /* 0x000fce0000010000 */
[----:B------:R-:W-:Y:S05]  /*2fc90*/  WARPSYNC.COLLECTIVE R4, `(.L_x_1076) ;  /* 0x0000000004087348 */ /* 0x000fea0003c00000 */
[----:B------:R1:W2:Y:S02]  /*2fca0*/  SHFL.BFLY P0, R0, R2, R0, R3 ;  /* 0x0c00000002007389 */ /* 0x0002a40000000003 */
[----:B-12---:R-:W-:Y:S01]  /*2fcb0*/  ENDCOLLECTIVE ;  /* 0x000000000000791b */ /* 0x006fe20003800000 */
.L_x_1076:
[----:B------:R-:W-:Y:S01]  /*2fcc0*/  IMAD.MOV.U32 R7, RZ, RZ, R0 ;  /* 0x000000ffff077224 */ /* 0x000fe200078e0000 */
[----:B------:R-:W-:-:S03]  /*2fcd0*/  MOV R0, 0x1 ;  /* 0x0000000100007802 */ /* 0x000fc60000000f00 */
[----:B------:R-:W-:-:S05]  /*2fce0*/  FADD.FTZ R7, R7, R14 ;  /* 0x0000000e07077221 */ /* 0x000fca0000010000 */
[----:B------:R-:W-:-:S07]  /*2fcf0*/  MOV R2, R7 ;  /* 0x0000000700027202 */ /* 0x000fce0000000f00 */
[----:B------:R-:W-:Y:S05]  /*2fd00*/  WARPSYNC.COLLECTIVE R4, `(.L_x_1077) ;  /* 0x0000000004087348 */ /* 0x000fea0003c00000 */
[----:B------:R1:W2:Y:S02]  /*2fd10*/  SHFL.BFLY P0, R0, R2, R0, R3 ;  /* 0x0c00000002007389 */ /* 0x0002a40000000003 */
[----:B-12---:R-:W-:Y:S01]  /*2fd20*/  ENDCOLLECTIVE ;  /* 0x000000000000791b */ /* 0x006fe20003800000 */
.L_x_1077:
[----:B------:R-:W-:Y:S01]  /*2fd30*/  IMAD.MOV.U32 R10, RZ, RZ, R0 ;  /* 0x000000ffff0a7224 */ /* 0x000fe200078e0000 */
[----:B------:R-:W-:Y:S02]  /*2fd40*/  MOV R0, 0x2 ;  /* 0x0000000200007802 */ /* 0x000fe40000000f00 */
[----:B------:R-:W-:Y:S01]  /*2fd50*/  MOV R2, R13 ;  /* 0x0000000d00027202 */ /* 0x000fe20000000f00 */
[----:B------:R-:W-:-:S07]  /*2fd60*/  FADD.FTZ R22, R7, R10 ;  /* 0x0000000a07167221 */ /* 0x000fce0000010000 */
[----:B------:R-:W-:Y:S05]  /*2fd70*/  WARPSYNC.COLLECTIVE R4, `(.L_x_1078) ;  /* 0x0000000004087348 */ /* 0x000fea0003c00000 */
[----:B------:R1:W2:Y:S02]  /*2fd80*/  SHFL.BFLY P0, R0, R2, R0, R3 ;  /* 0x0c00000002007389 */ /* 0x0002a40000000003 */
[----:B-12---:R-:W-:Y:S01]  /*2fd90*/  ENDCOLLECTIVE ;  /* 0x000000000000791b */ /* 0x006fe20003800000 */
.L_x_1078:
[----:B------:R-:W-:Y:S01]  /*2fda0*/  IMAD.MOV.U32 R6, RZ, RZ, R0 ;  /* 0x000000ffff067224 */ /* 0x000fe200078e0000 */
[----:B------:R-:W-:-:S03]  /*2fdb0*/  MOV R0, 0x1 ;  /* 0x0000000100007802 */ /* 0x000fc60000000f00 */
[----:B------:R-:W-:-:S05]  /*2fdc0*/  FADD.FTZ R6, R6, R13 ;  /* 0x0000000d06067221 */ /* 0x000fca0000010000 */
[----:B------:R-:W-:-:S07]  /*2fdd0*/  MOV R2, R6 ;  /* 0x0000000600027202 */ /* 0x000fce0000000f00 */
[----:B------:R-:W-:Y:S05]  /*2fde0*/  WARPSYNC.COLLECTIVE R4, `(.L_x_1079) ;  /* 0x0000000004087348 */ /* 0x000fea0003c00000 */
[----:B------:R1:W2:Y:S02]  /*2fdf0*/  SHFL.BFLY P0, R0, R2, R0, R3 ;  /* 0x0c00000002007389 */ /* 0x0002a40000000003 */
[----:B-12---:R-:W-:Y:S01]  /*2fe00*/  ENDCOLLECTIVE ;  /* 0x000000000000791b */ /* 0x006fe20003800000 */
.L_x_1079:
[----:B------:R-:W-:Y:S01]  /*2fe10*/  IMAD.MOV.U32 R9, RZ, RZ, R0 ;  /* 0x000000ffff097224 */ /* 0x000fe200078e0000 */
[----:B------:R-:W-:Y:S02]  /*2fe20*/  MOV R0, 0x2 ;  /* 0x0000000200007802 */ /* 0x000fe40000000f00 */
[----:B------:R-:W-:Y:S01]  /*2fe30*/  MOV R2, R12 ;  /* 0x0000000c00027202 */ /* 0x000fe20000000f00 */
[----:B------:R-:W-:-:S07]  /*2fe40*/  FADD.FTZ R21, R6, R9 ;  /* 0x0000000906157221 */ /* 0x000fce0000010000 */
[----:B------:R-:W-:Y:S05]  /*2fe50*/  WARPSYNC.COLLECTIVE R4, `(.L_x_1080) ;  /* 0x0000000004087348 */ /* 0x000fea0003c00000 */
[----:B------:R1:W2:Y:S02]  /*2fe60*/  SHFL.BFLY P0, R0, R2, R0, R3 ;  /* 0x0c00000002007389 */ /* 0x0002a40000000003 */
[----:B-12---:R-:W-:Y:S01]  /*2fe70*/  ENDCOLLECTIVE ;  /* 0x000000000000791b */ /* 0x006fe20003800000 */
.L_x_1080:
[----:B------:R-:W-:Y:S01]  /*2fe80*/  IMAD.MOV.U32 R2, RZ, RZ, R0 ;  /* 0x000000ffff027224 */ /* 0x000fe200078e0000 */
[----:B------:R-:W-:-:S03]  /*2fe90*/  MOV R0, 0x1 ;  /* 0x0000000100007802 */ /* 0x000fc60000000f00 */
[----:B------:R-:W-:-:S07]  /*2fea0*/  FADD.FTZ R2, R2, R12 ;  /* 0x0000000c02027221 */ /* 0x000fce0000010000 */
[----:B------:R-:W-:Y:S05]  /*2feb0*/  WARPSYNC.COLLECTIVE R4, `(.L_x_1081) ;  /* 0x0000000004087348 */ /* 0x000fea0003c00000 */
[----:B------:R1:W2:Y:S02]  /*2fec0*/  SHFL.BFLY P0, R0, R2, R0, R3 ;  /* 0x0c00000002007389 */ /* 0x0002a40000000003 */
[----:B-12---:R-:W-:Y:S01]  /*2fed0*/  ENDCOLLECTIVE ;  /* 0x000000000000791b */ /* 0x006fe20003800000 */
.L_x_1081:
[----:B------:R-:W-:Y:S01]  /*2fee0*/  MOV R4, R0 ;  /* 0x0000000000047202 */ /* 0x000fe20000000f00 */
[----:B------:R-:W-:Y:S06]  /*2fef0*/  BRA `(.L_x_1082) ;  /* 0xffffffe800107947 */ /* 0x000fec000383ffff */
.L_x_1083:
        /* <DEDUP_REMOVED lines=16> */
.L_x_1302:


//--------------------- .text._ZN5flash16flash_fwd_kernelI23Flash_fwd_kernel_traitsILi32ELi128ELi128ELi4ELb0ELb0EN7cutlass6half_tE19Flash_kernel_traitsILi32ELi128ELi128ELi4ES3_EELb0ELb0ELb1ELb0ELb0ELb0ELb1ELb0EEEvNS_16Flash_fwd_paramsE --------------------------
	.section	.text._ZN5flash16flash_fwd_kernelI23Flash_fwd_kernel_traitsILi32ELi128ELi128ELi4ELb0ELb0EN7cutlass6half_tE19Flash_kernel_traitsILi32ELi128ELi128ELi4ES3_EELb0ELb0ELb1ELb0ELb0ELb0ELb1ELb0EEEvNS_16Flash_fwd_paramsE,"ax",@progbits
	.align	128
        .global         _ZN5flash16flash_fwd_kernelI23Flash_fwd_kernel_traitsILi32ELi128ELi128ELi4ELb0ELb0EN7cutlass6half_tE19Flash_kernel_traitsILi32ELi128ELi128ELi4ES3_EELb0ELb0ELb1ELb0ELb0ELb0ELb1ELb0EEEvNS_16Flash_fwd_paramsE
        .type           _ZN5flash16flash_fwd_kernelI23Flash_fwd_kernel_traitsILi32ELi128ELi128ELi4ELb0ELb0EN7cutlass6half_tE19Flash_kernel_traitsILi32ELi128ELi128ELi4ES3_EELb0ELb0ELb1ELb0ELb0ELb0ELb1ELb0EEEvNS_16Flash_fwd_paramsE,@function
        .size           _ZN5flash16flash_fwd_kernelI23Flash_fwd_kernel_traitsILi32ELi128ELi128ELi4ELb0ELb0EN7cutlass6half_tE19Flash_kernel_traitsILi32ELi128ELi128ELi4ES3_EELb0ELb0ELb1ELb0ELb0ELb0ELb1ELb0EEEvNS_16Flash_fwd_paramsE,(.L_x_1326 - _ZN5flash16flash_fwd_kernelI23Flash_fwd_kernel_traitsILi32ELi128ELi128ELi4ELb0ELb0EN7cutlass6half_tE19Flash_kernel_traitsILi32ELi128ELi128ELi4ES3_EELb0ELb0ELb1ELb0ELb0ELb0ELb1ELb0EEEvNS_16Flash_fwd_paramsE)
        .other          _ZN5flash16flash_fwd_kernelI23Flash_fwd_kernel_traitsILi32ELi128ELi128ELi4ELb0ELb0EN7cutlass6half_tE19Flash_kernel_traitsILi32ELi128ELi128ELi4ES3_EELb0ELb0ELb1ELb0ELb0ELb0ELb1ELb0EEEvNS_16Flash_fwd_paramsE,@"STO_CUDA_ENTRY STV_DEFAULT"
_ZN5flash16flash_fwd_kernelI23Flash_fwd_kernel_traitsILi32ELi128ELi128ELi4ELb0ELb0EN7cutlass6half_tE19Flash_kernel_traitsILi32ELi128ELi128ELi4ES3_EELb0ELb0ELb1ELb0ELb0ELb0ELb1ELb0EEEvNS_16Flash_fwd_paramsE:
.text._ZN5flash16flash_fwd_kernelI23Flash_fwd_kernel_traitsILi32ELi128ELi128ELi4ELb0ELb0EN7cutlass6half_tE19Flash_kernel_traitsILi32ELi128ELi128ELi4ES3_EELb0ELb0ELb1ELb0ELb0ELb0ELb1ELb0EEEvNS_16Flash_fwd_paramsE:
        /* <DEDUP_REMOVED lines=55> */
.L_x_1084:
[----:B------:R-:W-:-:S05]  /*0370*/  ULDC UR6, c[0x0][0x2c8] ;  /* 0x0000b20000067ab9 */ /* 0x000fca0000000800 */
.L_x_1085:
        /* <DEDUP_REMOVED lines=134> */
.L_x_1088:
[----:B------:R-:W-:Y:S05]  /*0be0*/  BSYNC B0 ;  /* 0x0000000000007941 */ /* 0x000fea0003800000 */
.L_x_1087:
        /* <DEDUP_REMOVED lines=17> */
.L_x_1090:
[----:B------:R-:W-:Y:S05]  /*0d00*/  BSYNC B0 ;  /* 0x0000000000007941 */ /* 0x000fea0003800000 */
.L_x_1089:
        /* <DEDUP_REMOVED lines=15> */
.L_x_1092:
[----:B------:R-:W-:Y:S05]  /*0e00*/  BSYNC B0 ;  /* 0x0000000000007941 */ /* 0x000fea0003800000 */
.L_x_1091:
        /* <DEDUP_REMOVED lines=14> */
.L_x_1094:
[----:B------:R-:W-:Y:S05]  /*0ef0*/  BSYNC B0 ;  /* 0x0000000000007941 */ /* 0x000fea0003800000 */
.L_x_1093:
        /* <DEDUP_REMOVED lines=10> */
.L_x_1096:
[----:B------:R-:W-:Y:S05]  /*0fa0*/  BSYNC B0 ;  /* 0x0000000000007941 */ /* 0x000fea0003800000 */
.L_x_1095:
        /* <DEDUP_REMOVED lines=10> */
.L_x_1098:
[----:B------:R-:W-:Y:S05]  /*1050*/  BSYNC B0 ;  /* 0x0000000000007941 */ /* 0x000fea0003800000 */
.L_x_1097:
        /* <DEDUP_REMOVED lines=10> */
.L_x_1100:
[----:B------:R-:W-:Y:S05]  /*1100*/  BSYNC B0 ;  /* 0x0000000000007941 */ /* 0x000fea0003800000 */
.L_x_1099:
        /* <DEDUP_REMOVED lines=10> */
.L_x_1086:
        /* <DEDUP_REMOVED lines=72> */
.L_x_1101:
        /* <DEDUP_REMOVED lines=26> */
.L_x_1102:
        /* <DEDUP_REMOVED lines=51> */
.L_x_1104:
[----:B------:R-:W-:Y:S05]  /*1b00*/  BSYNC B0 ;  /* 0x0000000000007941 */ /* 0x000fea0003800000 */
.L_x_1103:
        /* <DEDUP_REMOVED lines=22> */
.L_x_1106:
[----:B------:R-:W-:Y:S05]  /*1c70*/  BSYNC B0 ;  /* 0x0000000000007941 */ /* 0x000fea0003800000 */
.L_x_1105:
        /* <DEDUP_REMOVED lines=22> */
.L_x_1108:
[----:B------:R-:W-:Y:S05]  /*1de0*/  BSYNC B0 ;  /* 0x0000000000007941 */ /* 0x000fea0003800000 */
.L_x_1107:
        /* <DEDUP_REMOVED lines=21> */
.L_x_1110:
[----:B------:R-:W-:Y:S05]  /*1f40*/  BSYNC B0 ;  /* 0x0000000000007941 */ /* 0x000fea0003800000 */
.L_x_1109:
[C---:B------:R-:W-:Y:S01]  /*1f50*/  IMAD R0, R3.reuse, UR10, RZ ;  /* 0x0000000a03007c24 */ /* 0x040fe2000f8e02ff */
        /* <DEDUP_REMOVED lines=24> */
[C---:B------:R-:W-:Y:S01]  /*20e0*/  IMAD R8, R14.reuse, UR7, R0 ;  /* 0x000000070e087c24 */ /* 0x040fe2000f8e0200 */
[----:B------:R-:W-:Y:S01]  /*20f0*/  ULDC.64 UR6, c[0x0][0x268] ;  /* 0x00009a0000067ab9 */ /* 0x000fe20000000a00 */
[----:B------:R-:W-:Y:S01]  /*2100*/  MOV R178, R22 ;  /* 0x0000001600b27202 */ /* 0x000fe20000000f00 */
[----:B------:R-:W-:Y:S01]  /*2110*/  IMAD.WIDE.U32 R20, R14, UR6, R6 ;  /* 0x000000060e147c25 */ /* 0x000fe2000f8e0006 */
[----:B------:R1:W-:Y:S01]  /*2120*/  STL.64 [R1+0x40], R22 ;  /* 0x0000401601007387 */ /* 0x0003e20000100a00 */
[----:B------:R-:W-:Y:S01]  /*2130*/  IADD3 R179, R23, R8, RZ ;  /* 0x0000000817b37210 */ /* 0x000fe20007ffe0ff */
[----:B------:R-:W-:Y:S01]  /*2140*/  UIMAD UR27, UR31, UR26, UR27 ;  /* 0x0000001a1f1b72a4 */ /* 0x000fe2000f8e021b */
[----:B------:R-:W-:Y:S01]  /*2150*/  LOP3.LUT R0, R9, 0xfffffff0, RZ, 0xc0, !PT ;  /* 0xfffffff009007812 */ /* 0x000fe200078ec0ff */
[----:B------:R-:W-:Y:S01]  /*2160*/  IMAD.U32 R2, RZ, RZ, UR17 ;  /* 0x00000011ff027e24 */ /* 0x000fe2000f8e00ff */
[----:B------:R-:W-:Y:S01]  /*2170*/  ISETP.GE.AND P5, PT, R16, UR16, PT ;  /* 0x0000001010007c0c */ /* 0x000fe2000bfa6270 */
[----:B------:R1:W-:Y:S01]  /*2180*/  STL.64 [R1+0x38], R178 ;  /* 0x000038b201007387 */ /* 0x0003e20000100a00 */
[----:B------:R-:W-:-:S02]  /*2190*/  IMAD.IADD R11, R90, 0x1, -R11 ;  /* 0x000000015a0b7824 */ /* 0x000fc400078e0a0b */
[----:B--2-4-:R-:W-:Y:S01]  /*21a0*/  IMAD.IADD R12, R90, 0x1, -R0 ;  /* 0x000000015a0c7824 */ /* 0x014fe200078e0a00 */
[----:B------:R1:W-:Y:S01]  /*21b0*/  STL.64 [R1+0x48], R20 ;  /* 0x0000481401007387 */ /* 0x0003e20000100a00 */
[----:B------:R-:W-:Y:S01]  /*21c0*/  IMAD R0, R3, UR6, RZ ;  /* 0x0000000603007c24 */ /* 0x000fe2000f8e02ff */
[----:B------:R-:W-:Y:S01]  /*21d0*/  LEA.HI R4, R11, R11, RZ, 0x1 ;  /* 0x0000000b0b047211 */ /* 0x000fe200078f08ff */
[----:B------:R-:W-:Y:S01]  /*21e0*/  IMAD.WIDE.U32 R2, R2, UR26, R178 ;  /* 0x0000001a02027c25 */ /* 0x000fe2000f8e00b2 */
[----:B------:R-:W-:-:S03]  /*21f0*/  LEA.HI R13, R12, R12, RZ, 0x1 ;  /* 0x0000000c0c0d7211 */ /* 0x000fc600078f08ff */
[----:B------:R-:W-:Y:S02]  /*2200*/  IMAD R17, R14, UR7, R0 ;  /* 0x000000070e117c24 */ /* 0x000fe4000f8e0200 */
[----:B------:R-:W-:Y:S01]  /*2210*/  VIADD R5, R3, UR27 ;  /* 0x0000001b03057c36 */ /* 0x000fe20008000000 */
        /* <DEDUP_REMOVED lines=14> */
.L_x_1112:
[----:B------:R-:W-:Y:S05]  /*2300*/  BSYNC B0 ;  /* 0x0000000000007941 */ /* 0x000fea0003800000 */
.L_x_1111:
[----:B------:R-:W-:Y:S01]  /*2310*/  ISETP.GE.AND P1, PT, R16, UR16, PT ;  /* 0x0000001010007c0c */ /* 0x000fe2000bf26270 */
[----:B------:R-:W-:Y:S01]  /*2320*/  IMAD.SHL.U32 R15, R18, 0x8, RZ ;  /* 0x00000008120f7824 */ /* 0x000fe200078e00ff */
[----:B------:R-:W-:Y:S01]  /*2330*/  SHF.R.S32.HI R16, RZ, 0x1, R4 ;  /* 0x00000001ff107819 */ /* 0x000fe20000011404 */
[----:B------:R-:W-:Y:S01]  /*2340*/  USHF.L.U64.HI UR27, UR10, 0x5, UR11 ;  /* 0x000000050a1b7899 */ /* 0x000fe2000801020b */
[----:B------:R-:W-:Y:S01]  /*2350*/  SHF.R.S32.HI R14, RZ, 0x4, R9 ;  /* 0x00000004ff0e7819 */ /* 0x000fe20000011409 */
[----:B------:R-:W-:Y:S01]  /*2360*/  USHF.L.U32 UR28, UR10, 0x5, URZ ;  /* 0x000000050a1c7899 */ /* 0x000fe2000800063f */
[--C-:B----4-:R-:W-:Y:S01]  /*2370*/  SHF.R.S32.HI R6, RZ, 0x1, R13.reuse ;  /* 0x00000001ff067819 */ /* 0x110fe2000001140d */
[----:B------:R-:W-:Y:S01]  /*2380*/  IMAD.SHL.U32 R0, R16, 0x40, RZ ;  /* 0x0000004010007824 */ /* 0x000fe200078e00ff */
[----:B------:R-:W-:Y:S01]  /*2390*/  SHF.R.S32.HI R7, RZ, 0x1f, R13 ;  /* 0x0000001fff077819 */ /* 0x000fe2000001140d */
[----:B------:R-:W-:Y:S01]  /*23a0*/  BSSY B0, `(.L_x_1113) ;  /* 0x000001c000007945 */ /* 0x000fe20003800000 */
[----:B------:R-:W-:-:S02]  /*23b0*/  LEA.HI R10, R9, R14, RZ, 0x1 ;  /* 0x0000000e090a7211 */ /* 0x000fc400078f08ff */
[----:B------:R-:W-:Y:S02]  /*23c0*/  LEA.HI R7, R7, R6, RZ, 0x2 ;  /* 0x0000000607077211 */ /* 0x000fe400078f10ff */
[----:B------:R-:W-:Y:S02]  /*23d0*/  LOP3.LUT R0, R0, 0xc0, RZ, 0xc0, !PT ;  /* 0x000000c000007812 */ /* 0x000fe400078ec0ff */
[----:B------:R-:W-:Y:S02]  /*23e0*/  LOP3.LUT R10, R10, 0xfffffffe, RZ, 0xc0, !PT ;  /* 0xfffffffe0a0a7812 */ /* 0x000fe400078ec0ff */
[----:B------:R-:W-:Y:S02]  /*23f0*/  LOP3.LUT R9, R4, 0x7fffffe, RZ, 0xc0, !PT ;  /* 0x07fffffe04097812 */ /* 0x000fe400078ec0ff */
[----:B------:R-:W-:Y:S01]  /*2400*/  LOP3.LUT R8, R7, 0xfffffffc, RZ, 0xc0, !PT ;  /* 0xfffffffc07087812 */ /* 0x000fe200078ec0ff */
[----:B------:R-:W-:Y:S01]  /*2410*/  IMAD.IADD R10, R14, 0x1, -R10 ;  /* 0x000000010e0a7824 */ /* 0x000fe200078e0a0a */
[----:B------:R-:W-:Y:S01]  /*2420*/  LOP3.LUT R7, R0, 0x8, R15, 0xf8, !PT ;  /* 0x0000000800077812 */ /* 0x000fe200078ef80f */
[----:B------:R-:W-:Y:S01]  /*2430*/  IMAD.IADD R9, R11, 0x1, -R9 ;  /* 0x000000010b097824 */ /* 0x000fe200078e0a09 */
[----:B------:R-:W-:Y:S01]  /*2440*/  SHF.R.U32.HI R0, RZ, 0x3, R0 ;  /* 0x00000003ff007819 */ /* 0x000fe20000011600 */
[----:B------:R-:W-:Y:S01]  /*2450*/  IMAD.IADD R14, R6, 0x1, -R8 ;  /* 0x00000001060e7824 */ /* 0x000fe200078e0a08 */
[----:B------:R-:W-:-:S02]  /*2460*/  SHF.R.S32.HI R11, RZ, 0x1f, R12 ;  /* 0x0000001fff0b7819 */ /* 0x000fc4000001140c */
[----:B------:R-:W-:Y:S01]  /*2470*/  LOP3.LUT R8, R7, R0, RZ, 0x3c, !PT ;  /* 0x0000000007087212 */ /* 0x000fe200078e3cff */
        /* <DEDUP_REMOVED lines=14> */
.L_x_1114:
[----:B------:R-:W-:Y:S05]  /*2560*/  BSYNC B0 ;  /* 0x0000000000007941 */ /* 0x000fea0003800000 */
.L_x_1113:
        /* <DEDUP_REMOVED lines=18> */
.L_x_1116:
[----:B------:R-:W-:Y:S05]  /*2690*/  BSYNC B0 ;  /* 0x0000000000007941 */ /* 0x000fea0003800000 */
.L_x_1115:
        /* <DEDUP_REMOVED lines=18> */
.L_x_1118:
[----:B------:R-:W-:Y:S05]  /*27c0*/  BSYNC B0 ;  /* 0x0000000000007941 */ /* 0x000fea0003800000 */
.L_x_1117:
        /* <DEDUP_REMOVED lines=22> */
[----:B------:R-:W-:Y:S01]  /*2930*/  IMAD R6, R10, 0x8, R9 ;  /* 0x000000080a067824 */ /* 0x000fe200078e0209 */
        /* <DEDUP_REMOVED lines=24> */
.L_x_1120:
[----:B------:R-:W-:Y:S05]  /*2ac0*/  BSYNC B0 ;  /* 0x0000000000007941 */ /* 0x000fea0003800000 */
.L_x_1119:
        /* <DEDUP_REMOVED lines=19> */
.L_x_1122:
[----:B------:R-:W-:Y:S05]  /*2c00*/  BSYNC B0 ;  /* 0x0000000000007941 */ /* 0x000fea0003800000 */
.L_x_1121:
        /* <DEDUP_REMOVED lines=19> */
.L_x_1124:
[----:B------:R-:W-:Y:S05]  /*2d40*/  BSYNC B0 ;  /* 0x0000000000007941 */ /* 0x000fea0003800000 */
.L_x_1123:
        /* <DEDUP_REMOVED lines=23> */
.L_x_1126:
[----:B------:R-:W-:Y:S05]  /*2ec0*/  BSYNC B0 ;  /* 0x0000000000007941 */ /* 0x000fea0003800000 */
.L_x_1125:
[----:B------:R-:W-:Y:S01]  /*2ed0*/  LDSM.16.M88.4 R20, [R135+0x2000] ;  /* 0x002000008714783b */ /* 0x000fe20000000200 */
[----:B------:R-:W-:Y:S01]  /*2ee0*/  LOP3.LUT P0, RZ, R16, 0x2, RZ, 0xc0, !PT ;  /* 0x0000000210ff7812 */ /* 0x000fe2000780c0ff */
[----:B------:R-:W-:Y:S01]  /*2ef0*/  IMAD.MOV.U32 R0, RZ, RZ, 0x10 ;  /* 0x00000010ff007424 */ /* 0x000fe200078e00ff */
[----:B------:R-:W-:Y:S01]  /*2f00*/  LOP3.LUT P1, RZ, R14, 0x2, RZ, 0xc0, !PT ;  /* 0x000000020eff7812 */ /* 0x000fe2000782c0ff */
[----:B-1----:R-:W1:Y:S01]  /*2f10*/  LDSM.16.M88.4 R4, [R186+0x1000] ;  /* 0x00100000ba04783b */ /* 0x002e620000000200 */
[C---:B------:R-:W-:Y:S01]  /*2f20*/  VIADD R2, R135.reuse, 0x2000 ;  /* 0x0000200087027836 */ /* 0x040fe20000000000 */
[----:B------:R-:W-:Y:S01]  /*2f30*/  ULDC UR16, c[0x0][0x39c] ;  /* 0x0000e70000107ab9 */ /* 0x000fe20000000800 */
[----:B------:R-:W-:Y:S01]  /*2f40*/  SEL R0, R0, 0xfffffff0, !P1 ;  /* 0xfffffff000007807 */ /* 0x000fe20004800000 */
[----:B------:R-:W5:Y:S01]  /*2f50*/  LDSM.16.M88.4 R8, [R186] ;  /* 0x00000000ba08783b */ /* 0x000f620000000200 */
[----:B------:R-:W-:Y:S01]  /*2f60*/  VIADD R188, R135, 0x2020 ;  /* 0x0000202087bc7836 */ /* 0x000fe20000000000 */
[----:B------:R-:W-:-:S02]  /*2f70*/  UISETP.GT.AND UP0, UPT, UR17, UR12, UPT ;  /* 0x0000000c1100728c */ /* 0x000fc4000bf04270 */
[----:B------:R-:W-:Y:S01]  /*2f80*/  IMAD R187, R0, 0x2, R186 ;  /* 0x0000000200bb7824 */ /* 0x000fe200078e02ba */
[----:B------:R-:W0:Y:S01]  /*2f90*/  LDGDEPBAR ;  /* 0x00000000000079af */ /* 0x000e220000000000 */
[----:B------:R-:W-:-:S03]  /*2fa0*/  @P0 VIADD R188, R2, 0xffffffe0 ;  /* 0xffffffe002bc0836 */ /* 0x000fc60000000000 */
[----:B------:R-:W-:Y:S01]  /*2fb0*/  LDSM.16.M88.4 R12, [R187+0x1000] ;  /* 0x00100000bb0c783b */ /* 0x000fe20000000200 */
[C---:B------:R-:W-:Y:S02]  /*2fc0*/  VIADD R195, R188.reuse, 0x400 ;  /* 0x00000400bcc37836 */ /* 0x040fe40000000000 */
[C---:B------:R-:W-:Y:S01]  /*2fd0*/  VIADD R194, R188.reuse, 0x800 ;  /* 0x00000800bcc27836 */ /* 0x040fe20000000000 */
[----:B------:R-:W2:Y:S01]  /*2fe0*/  LDSM.16.M88.4 R24, [R188] ;  /* 0x00000000bc18783b */ /* 0x000ea20000000200 */
[C---:B------:R-:W-:Y:S02]  /*2ff0*/  VIADD R193, R188.reuse, 0xc00 ;  /* 0x00000c00bcc17836 */ /* 0x040fe40000000000 */
[C---:B------:R-:W-:Y:S01]  /*3000*/  VIADD R192, R188.reuse, 0x1000 ;  /* 0x00001000bcc07836 */ /* 0x040fe20000000000 */
[----:B------:R-:W3:Y:S01]  /*3010*/  LDSM.16.M88.4 R16, [R187] ;  /* 0x00000000bb10783b */ /* 0x000ee20000000200 */
[C---:B------:R-:W-:Y:S02]  /*3020*/  VIADD R191, R188.reuse, 0x1400 ;  /* 0x00001400bcbf7836 */ /* 0x040fe40000000000 */
[----:B------:R-:W-:-:S02]  /*3030*/  VIADD R190, R188, 0x1800 ;  /* 0x00001800bcbe7836 */ /* 0x000fc40000000000 */
[----:B------:R-:W-:Y:S01]  /*3040*/  VIADD R189, R188, 0x1c00 ;  /* 0x00001c00bcbd7836 */ /* 0x000fe20000000000 */
[-C--:B-1----:R-:W-:Y:S06]  /*3050*/  HMMA.16816.F32 R28, R4, R20.reuse, RZ ;  /* 0x00000014041c723c */ /* 0x082fec00000018ff */
[----:B-----5:R-:W-:Y:S06]  /*3060*/  HMMA.16816.F32 R32, R8, R20, RZ ;  /* 0x000000140820723c */ /* 0x020fec00000018ff */
[----:B------:R-:W-:-:S12]  /*3070*/  HMMA.16816.F32 R36, R4, R22, RZ ;  /* 0x000000160424723c */ /* 0x000fd800000018ff */
[-C--:B--2---:R-:W-:Y:S06]  /*3080*/  HMMA.16816.F32 R44, R12, R24.reuse, R28 ;  /* 0x000000180c2c723c */ /* 0x084fec000000181c */
[----:B---3--:R-:W-:Y:S01]  /*3090*/  HMMA.16816.F32 R40, R16, R24, R32 ;  /* 0x000000181028723c */ /* 0x008fe20000001820 */
[----:B------:R-:W1:Y:S05]  /*30a0*/  LDSM.16.M88.4 R32, [R135+0x2400] ;  /* 0x002400008720783b */ /* 0x000e6a0000000200 */
[----:B------:R-:W-:Y:S01]  /*30b0*/  HMMA.16816.F32 R28, R8, R22, RZ ;  /* 0x00000016081c723c */ /* 0x000fe200000018ff */
[----:B------:R-:W2:Y:S11]  /*30c0*/  LDSM.16.M88.4 R20, [R188+0x400] ;  /* 0x00040000bc14783b */ /* 0x000eb60000000200 */
[----:B------:R-:W-:Y:S01]  /*30d0*/  FMUL.FTZ R44, R44, UR16 ;  /* 0x000000102c2c7c20 */ /* 0x000fe20008410000 */
[----:B------:R-:W-:Y:S01]  /*30e0*/  FMUL.FTZ R45, R45, UR16 ;  /* 0x000000102d2d7c20 */ /* 0x000fe20008410000 */
[----:B------:R-:W-:Y:S01]  /*30f0*/  FMUL.FTZ R46, R46, UR16 ;  /* 0x000000102e2e7c20 */ /* 0x000fe20008410000 */
[----:B------:R-:W-:Y:S01]  /*3100*/  FMUL.FTZ R47, R47, UR16 ;  /* 0x000000102f2f7c20 */ /* 0x000fe20008410000 */
[----:B------:R-:W-:Y:S02]  /*3110*/  MUFU.TANH R139, R44 ;  /* 0x0000002c008b7308 */ /* 0x000fe40000002400 */
[----:B------:R-:W-:Y:S01]  /*3120*/  FMUL.FTZ R40, R40, UR16 ;  /* 0x0000001028287c20 */ /* 0x000fe20008410000 */
[----:B------:R-:W-:Y:S01]  /*3130*/  FMUL.FTZ R41, R41, UR16 ;  /* 0x0000001029297c20 */ /* 0x000fe20008410000 */
[----:B------:R-:W-:Y:S01]  /*3140*/  FMUL.FTZ R42, R42, UR16 ;  /* 0x000000102a2a7c20 */ /* 0x000fe20008410000 */
[----:B------:R-:W-:-:S03]  /*3150*/  FMUL.FTZ R43, R43, UR16 ;  /* 0x000000102b2b7c20 */ /* 0x000fc60008410000 */
[-C--:B------:R-:W-:Y:S01]  /*3160*/  HMMA.16816.F32 R48, R16, R26.reuse, R28 ;  /* 0x0000001a1030723c */ /* 0x080fe2000000181c */
[----:B------:R-:W-:Y:S05]  /*3170*/  MUFU.TANH R136, R40 ;  /* 0x0000002800887308 */ /* 0x000fea0000002400 */
[----:B------:R-:W-:Y:S03]  /*3180*/  HMMA.16816.F32 R28, R12, R26, R36 ;  /* 0x0000001a0c1c723c */ /* 0x000fe60000001824 */
[----:B------:R-:W3:Y:S03]  /*3190*/  MUFU.TANH R91, R41 ;  /* 0x00000029005b7308 */ /* 0x000ee60000002400 */
[-C--:B-1----:R-:W-:Y:S05]  /*31a0*/  HMMA.16816.F32 R36, R8, R32.reuse, RZ ;  /* 0x000000200824723c */ /* 0x082fea00000018ff */
[----:B------:R-:W-:Y:S01]  /*31b0*/  MUFU.TANH R107, R42 ;  /* 0x0000002a006b7308 */ /* 0x000fe20000002400 */
[----:B------:R-:W-:Y:S06]  /*31c0*/  HMMA.16816.F32 R24, R4, R32, RZ ;  /* 0x000000200418723c */ /* 0x000fec00000018ff */
[----:B------:R-:W-:Y:S01]  /*31d0*/  FMUL.FTZ R48, R48, UR16 ;  /* 0x0000001030307c20 */ /* 0x000fe20008410000 */
[----:B------:R2:W-:Y:S01]  /*31e0*/  MUFU.TANH R112, R43 ;  /* 0x0000002b00707308 */ /* 0x0005e20000002400 */
[----:B------:R-:W-:Y:S01]  /*31f0*/  FMUL.FTZ R50, R50, UR16 ;  /* 0x0000001032327c20 */ /* 0x000fe20008410000 */
[----:B------:R-:W-:Y:S01]  /*3200*/  FMUL.FTZ R49, R49, UR16 ;  /* 0x0000001031317c20 */ /* 0x000fe20008410000 */
[----:B------:R-:W-:-:S02]  /*3210*/  FMUL.FTZ R51, R51, UR16 ;  /* 0x0000001033337c20 */ /* 0x000fc40008410000 */
[----:B------:R-:W-:Y:S01]  /*3220*/  FMUL.FTZ R28, R28, UR16 ;  /* 0x000000101c1c7c20 */ /* 0x000fe20008410000 */
[----:B------:R-:W-:Y:S01]  /*3230*/  FMUL.FTZ R30, R30, UR16 ;  /* 0x000000101e1e7c20 */ /* 0x000fe20008410000 */
[----:B------:R-:W-:Y:S01]  /*3240*/  FMUL.FTZ R29, R29, UR16 ;  /* 0x000000101d1d7c20 */ /* 0x000fe20008410000 */
[----:B------:R-:W-:Y:S01]  /*3250*/  FMUL.FTZ R31, R31, UR16 ;  /* 0x000000101f1f7c20 */ /* 0x000fe20008410000 */
[----:B------:R-:W-:Y:S08]  /*3260*/  MUFU.TANH R142, R28 ;  /* 0x0000001c008e7308 */ /* 0x000ff00000002400 */
[----:B------:R-:W-:Y:S01]  /*3270*/  MUFU.TANH R159, R30 ;  /* 0x0000001e009f7308 */ /* 0x000fe20000002400 */
[----:B--2---:R-:W-:Y:S06]  /*3280*/  HMMA.16816.F32 R40, R16, R20, R36 ;  /* 0x000000141028723c */ /* 0x004fec0000001824 */
[----:B------:R-:W-:Y:S01]  /*3290*/  HMMA.16816.F32 R36, R4, R34, RZ ;  /* 0x000000220424723c */ /* 0x000fe200000018ff */
        /* <DEDUP_REMOVED lines=8> */
[----:B-1----:R-:W1:Y:S07]  /*3320*/  LDSM.16.M88.4 R28, [R135+0x2800] ;  /* 0x00280000871c783b */ /* 0x002e6e0000000200 */
[----:B------:R-:W-:Y:S08]  /*3330*/  MUFU.TANH R105, R49 ;  /* 0x0000003100697308 */ /* 0x000ff00000002400 */
[----:B------:R2:W-:Y:S08]  /*3340*/  MUFU.TANH R134, R51 ;  /* 0x0000003300867308 */ /* 0x0005f00000002400 */
[----:B------:R-:W5:Y:S08]  /*3350*/  MUFU.TANH R138, R45 ;  /* 0x0000002d008a7308 */ /* 0x000f700000002400 */
[----:B------:R-:W-:Y:S01]  /*3360*/  MUFU.TANH R152, R46 ;  /* 0x0000002e00987308 */ /* 0x000fe20000002400 */
[----:B--2---:R-:W-:Y:S06]  /*3370*/  HMMA.16816.F32 R48, R12, R20, R24 ;  /* 0x000000140c30723c */ /* 0x004fec0000001818 */
[----:B------:R-:W-:Y:S01]  /*3380*/  HMMA.16816.F32 R24, R8, R34, RZ ;  /* 0x000000220818723c */ /* 0x000fe200000018ff */
[----:B------:R-:W2:Y:S01]  /*3390*/  LDSM.16.M88.4 R32, [R188+0x800] ;  /* 0x00080000bc20783b */ /* 0x000ea20000000200 */
[----:B------:R4:W5:Y:S08]  /*33a0*/  MUFU.TANH R155, R47 ;  /* 0x0000002f009b7308 */ /* 0x0009700000002400 */
[----:B------:R-:W5:Y:S08]  /*33b0*/  MUFU.TANH R132, R40 ;  /* 0x0000002800847308 */ /* 0x000f700000002400 */
[----:B------:R-:W5:Y:S01]  /*33c0*/  MUFU.TANH R113, R41 ;  /* 0x0000002900717308 */ /* 0x000f620000002400 */
[----:B----4-:R-:W-:Y:S01]  /*33d0*/  HMMA.16816.F32 R44, R12, R22, R36 ;  /* 0x000000160c2c723c */ /* 0x010fe20000001824 */
[----:B------:R-:W-:Y:S01]  /*33e0*/  FMUL.FTZ R48, R48, UR16 ;  /* 0x0000001030307c20 */ /* 0x000fe20008410000 */
[----:B------:R-:W-:Y:S01]  /*33f0*/  FMUL.FTZ R49, R49, UR16 ;  /* 0x0000001031317c20 */ /* 0x000fe20008410000 */
[----:B------:R-:W-:Y:S01]  /*3400*/  FMUL.FTZ R50, R50, UR16 ;  /* 0x0000001032327c20 */ /* 0x000fe20008410000 */
[----:B------:R-:W-:-:S02]  /*3410*/  FMUL.FTZ R51, R51, UR16 ;  /* 0x0000001033337c20 */ /* 0x000fc40008410000 */
[----:B-1----:R-:W-:Y:S01]  /*3420*/  HMMA.16816.F32 R36, R8, R28, RZ ;  /* 0x0000001c0824723c */ /* 0x002fe200000018ff */
[----:B------:R-:W1:Y:S08]  /*3430*/  MUFU.TANH R103, R42 ;  /* 0x0000002a00677308 */ /* 0x000e700000002400 */
[----:B------:R4:W-:Y:S08]  /*3440*/  MUFU.TANH R104, R43 ;  /* 0x0000002b00687308 */ /* 0x0009f00000002400 */
[----:B------:R-:W-:Y:S01]  /*3450*/  MUFU.TANH R137, R48 ;  /* 0x0000003000897308 */ /* 0x000fe20000002400 */
[----:B------:R-:W-:Y:S01]  /*3460*/  FMUL.FTZ R2, R45, UR16 ;  /* 0x000000102d027c20 */ /* 0x000fe20008410000 */
[----:B------:R-:W-:Y:S01]  /*3470*/  FMUL.FTZ R44, R44, UR16 ;  /* 0x000000102c2c7c20 */ /* 0x000fe20008410000 */
[----:B------:R-:W-:-:S05]  /*3480*/  FMUL.FTZ R46, R46, UR16 ;  /* 0x000000102e2e7c20 */ /* 0x000fca0008410000 */
[----:B------:R-:W1:Y:S01]  /*3490*/  MUFU.TANH R177, R49 ;  /* 0x0000003100b17308 */ /* 0x000e620000002400 */
[----:B----4-:R-:W-:Y:S01]  /*34a0*/  HMMA.16816.F32 R40, R16, R22, R24 ;  /* 0x000000161028723c */ /* 0x010fe20000001818 */
[----:B------:R-:W4:Y:S05]  /*34b0*/  LDSM.16.M88.4 R24, [R135+0x2c00] ;  /* 0x002c00008718783b */ /* 0x000f2a0000000200 */
[----:B------:R-:W-:Y:S01]  /*34c0*/  HMMA.16816.F32 R20, R4, R28, RZ ;  /* 0x0000001c0414723c */ /* 0x000fe200000018ff */
[----:B------:R-:W-:Y:S08]  /*34d0*/  MUFU.TANH R143, R50 ;  /* 0x00000032008f7308 */ /* 0x000ff00000002400 */
[----:B------:R-:W1:Y:S08]  /*34e0*/  MUFU.TANH R153, R51 ;  /* 0x0000003300997308 */ /* 0x000e700000002400 */
[----:B------:R3:W-:Y:S01]  /*34f0*/  MUFU.TANH R126, R2 ;  /* 0x00000002007e7308 */ /* 0x0007e20000002400 */
[----:B------:R-:W-:Y:S01]  /*3500*/  FMUL.FTZ R40, R40, UR16 ;  /* 0x0000001028287c20 */ /* 0x000fe20008410000 */
[----:B------:R-:W-:Y:S01]  /*3510*/  FMUL.FTZ R42, R42, UR16 ;  /* 0x000000102a2a7c20 */ /* 0x000fe20008410000 */
[----:B------:R-:W-:Y:S01]  /*3520*/  FMUL.FTZ R41, R41, UR16 ;  /* 0x0000001029297c20 */ /* 0x000fe20008410000 */
[----:B------:R-:W-:-:S03]  /*3530*/  FMUL.FTZ R43, R43, UR16 ;  /* 0x000000102b2b7c20 */ /* 0x000fc60008410000 */
[----:B--2---:R-:W-:Y:S01]  /*3540*/  HMMA.16816.F32 R64, R12, R32, R20 ;  /* 0x000000200c40723c */ /* 0x004fe20000001814 */
[----:B------:R-:W-:Y:S05]  /*3550*/  MUFU.TANH R133, R44 ;  /* 0x0000002c00857308 */ /* 0x000fea0000002400 */
[----:B------:R-:W-:Y:S03]  /*3560*/  HMMA.16816.F32 R20, R4, R30, RZ ;  /* 0x0000001e0414723c */ /* 0x000fe600000018ff */
[----:B------:R2:W-:Y:S01]  /*3570*/  MUFU.TANH R154, R46 ;  /* 0x0000002e009a7308 */ /* 0x0005e20000002400 */
[----:B---3--:R-:W-:-:S02]  /*3580*/  FMUL.FTZ R2, R47, UR16 ;  /* 0x000000102f027c20 */ /* 0x008fc40008410000 */
[----:B------:R-:W-:Y:S01]  /*3590*/  HMMA.16816.F32 R48, R16, R32, R36 ;  /* 0x000000201030723c */ /* 0x000fe20000001824 */
[----:B------:R-:W3:Y:S04]  /*35a0*/  LDSM.16.M88.4 R36, [R135+0x3000] ;  /* 0x003000008724783b */ /* 0x000ee80000000200 */
[----:B------:R-:W1:Y:S01]  /*35b0*/  MUFU.TANH R127, R40 ;  /* 0x00000028007f7308 */ /* 0x000e620000002400 */
[----:B----4-:R-:W-:Y:S06]  /*35c0*/  HMMA.16816.F32 R56, R4, R24, RZ ;  /* 0x000000180438723c */ /* 0x010fec00000018ff */
[----:B------:R-:W-:Y:S01]  /*35d0*/  FMUL.FTZ R64, R64, UR16 ;  /* 0x0000001040407c20 */ /* 0x000fe20008410000 */
[----:B------:R-:W4:Y:S01]  /*35e0*/  MUFU.TANH R102, R42 ;  /* 0x0000002a00667308 */ /* 0x000f220000002400 */
[----:B--2---:R-:W-:Y:S01]  /*35f0*/  HMMA.16816.F32 R44, R8, R30, RZ ;  /* 0x0000001e082c723c */ /* 0x004fe200000018ff */
[----:B------:R-:W-:Y:S01]  /*3600*/  FMUL.FTZ R65, R65, UR16 ;  /* 0x0000001041417c20 */ /* 0x000fe20008410000 */
[----:B------:R-:W-:Y:S01]  /*3610*/  FMUL.FTZ R66, R66, UR16 ;  /* 0x0000001042427c20 */ /* 0x000fe20008410000 */
[----:B------:R-:W-:-:S03]  /*3620*/  FMUL.FTZ R67, R67, UR16 ;  /* 0x0000001043437c20 */ /* 0x000fc60008410000 */
[----:B------:R-:W-:Y:S01]  /*3630*/  HMMA.16816.F32 R60, R12, R34, R20 ;  /* 0x000000220c3c723c */ /* 0x000fe20000001814 */
[----:B------:R-:W2:Y:S01]  /*3640*/  MUFU.TANH R101, R41 ;  /* 0x0000002900657308 */ /* 0x000ea20000002400 */
[----:B------:R-:W5:Y:S02]  /*3650*/  LDSM.16.M88.4 R20, [R135+0x3400] ;  /* 0x003400008714783b */ /* 0x000f640000000200 */
[----:B------:R-:W-:Y:S01]  /*3660*/  FMUL.FTZ R49, R49, UR16 ;  /* 0x0000001031317c20 */ /* 0x000fe20008410000 */
[----:B------:R-:W-:Y:S01]  /*3670*/  FMUL.FTZ R50, R50, UR16 ;  /* 0x0000001032327c20 */ /* 0x000fe20008410000 */
[----:B------:R-:W-:Y:S01]  /*3680*/  HMMA.16816.F32 R28, R8, R24, RZ ;  /* 0x00000018081c723c */ /* 0x000fe200000018ff */
[----:B------:R-:W-:Y:S02]  /*3690*/  FMUL.FTZ R51, R51, UR16 ;  /* 0x0000001033337c20 */ /* 0x000fe40008410000 */
[----:B------:R1:W2:Y:S08]  /*36a0*/  MUFU.TANH R176, R43 ;  /* 0x0000002b00b07308 */ /* 0x0002b00000002400 */
[----:B------:R4:W2:Y:S01]  /*36b0*/  MUFU.TANH R156, R2 ;  /* 0x00000002009c7308 */ /* 0x0008a20000002400 */
[----:B------:R-:W-:Y:S01]  /*36c0*/  HMMA.16816.F32 R52, R16, R34, R44 ;  /* 0x000000221034723c */ /* 0x000fe2000000182c */
[----:B------:R-:W2:Y:S05]  /*36d0*/  LDSM.16.M88.4 R32, [R135+0x3c00] ;  /* 0x003c00008720783b */ /* 0x000eaa0000000200 */
[C---:B------:R-:W-:Y:S01]  /*36e0*/  HMMA.16816.F32 R44, R4.reuse, R26, RZ ;  /* 0x0000001a042c723c */ /* 0x040fe200000018ff */
[----:B------:R-:W-:Y:S01]  /*36f0*/  MUFU.TANH R98, R49 ;  /* 0x0000003100627308 */ /* 0x000fe20000002400 */
[----:B-1----:R-:W1:Y:S04]  /*3700*/  LDSM.16.M88.4 R40, [R188+0xc00] ;  /* 0x000c0000bc28783b */ /* 0x002e680000000200 */
[----:B---3--:R-:W-:Y:S03]  /*3710*/  HMMA.16816.F32 R68, R4, R38, RZ ;  /* 0x000000260444723c */ /* 0x008fe600000018ff */
[----:B------:R-:W-:Y:S01]  /*3720*/  MUFU.TANH R175, R50 ;  /* 0x0000003200af7308 */ /* 0x000fe20000002400 */
[----:B----4-:R-:W-:-:S02]  /*3730*/  FMUL.FTZ R2, R48, UR16 ;  /* 0x0000001030027c20 */ /* 0x010fc40008410000 */
[----:B------:R-:W-:Y:S05]  /*3740*/  HMMA.16816.F32 R24, R8, R26, RZ ;  /* 0x0000001a0818723c */ /* 0x000fea00000018ff */
[----:B------:R3:W4:Y:S01]  /*3750*/  MUFU.TANH R99, R2 ;  /* 0x0000000200637308 */ /* 0x0007220000002400 */
[C---:B-----5:R-:W-:Y:S06]  /*3760*/  HMMA.16816.F32 R72, R4.reuse, R20, RZ ;  /* 0x000000140448723c */ /* 0x060fec00000018ff */
[----:B------:R-:W-:Y:S01]  /*3770*/  HMMA.16816.F32 R84, R4, R22, RZ ;  /* 0x000000160454723c */ /* 0x000fe200000018ff */
[----:B------:R1:W-:Y:S08]  /*3780*/  MUFU.TANH R100, R51 ;  /* 0x0000003300647308 */ /* 0x0003f00000002400 */
[----:B------:R-:W5:Y:S01]  /*3790*/  MUFU.TANH R124, R64 ;  /* 0x00000040007c7308 */ /* 0x000f620000002400 */
[----:B---3--:R-:W-:Y:S01]  /*37a0*/  FMUL.FTZ R2, R60, UR16 ;  /* 0x000000103c027c20 */ /* 0x008fe20008410000 */
[----:B--2---:R-:W-:Y:S06]  /*37b0*/  HMMA.16816.F32 R92, R8, R32, RZ ;  /* 0x00000020085c723c */ /* 0x004fec00000018ff */
[----:B------:R2:W-:Y:S01]  /*37c0*/  MUFU.TANH R118, R2 ;  /* 0x0000000200767308 */ /* 0x0005e20000002400 */
[-C--:B-1----:R-:W-:Y:S01]  /*37d0*/  HMMA.16816.F32 R48, R16, R40.reuse, R28 ;  /* 0x000000281030723c */ /* 0x082fe2000000181c */
[----:B------:R-:W1:Y:S05]  /*37e0*/  LDSM.16.M88.4 R28, [R135+0x3800] ;  /* 0x00380000871c783b */ /* 0x000e6a0000000200 */
[----:B------:R-:W-:Y:S01]  /*37f0*/  HMMA.16816.F32 R56, R12, R40, R56 ;  /* 0x000000280c38723c */ /* 0x000fe20000001838 */
[----:B------:R-:W3:Y:S05]  /*3800*/  MUFU.TANH R119, R65 ;  /* 0x0000004100777308 */ /* 0x000eea0000002400 */
[----:B------:R-:W-:Y:S03]  /*3810*/  HMMA.16816.F32 R144, R8, R34, RZ ;  /* 0x000000220890723c */ /* 0x000fe600000018ff */
[----:B------:R-:W3:Y:S01]  /*3820*/  MUFU.TANH R160, R66 ;  /* 0x0000004200a07308 */ /* 0x000ee20000002400 */
[----:B--2---:R-:W-:-:S02]  /*3830*/  FMUL.FTZ R2, R62, UR16 ;  /* 0x000000103e027c20 */ /* 0x004fc40008410000 */
[C---:B------:R-:W-:Y:S05]  /*3840*/  HMMA.16816.F32 R128, R4.reuse, R32, RZ ;  /* 0x000000200480723c */ /* 0x040fea00000018ff */
[----:B------:R2:W3:Y:S01]  /*3850*/  MUFU.TANH R163, R2 ;  /* 0x0000000200a37308 */ /* 0x0004e20000002400 */
[----:B------:R-:W-:Y:S06]  /*3860*/  HMMA.16816.F32 R168, R4, R34, RZ ;  /* 0x0000002204a8723c */ /* 0x000fec00000018ff */
[----:B------:R-:W-:Y:S01]  /*3870*/  FMUL.FTZ R3, R56, UR16 ;  /* 0x0000001038037c20 */ /* 0x000fe20008410000 */
[----:B------:R4:W-:Y:S08]  /*3880*/  MUFU.TANH R162, R67 ;  /* 0x0000004300a27308 */ /* 0x0009f00000002400 */
[----:B------:R5:W-:Y:S01]  /*3890*/  MUFU.TANH R114, R3 ;  /* 0x0000000300727308 */ /* 0x000be20000002400 */
[----:B--2---:R-:W-:Y:S01]  /*38a0*/  FMUL.FTZ R2, R61, UR16 ;  /* 0x000000103d027c20 */ /* 0x004fe20008410000 */
[----:B-1----:R-:W-:Y:S06]  /*38b0*/  HMMA.16816.F32 R120, R8, R30, RZ ;  /* 0x0000001e0878723c */ /* 0x002fec00000018ff */
[----:B------:R1:W-:Y:S01]  /*38c0*/  MUFU.TANH R174, R2 ;  /* 0x0000000200ae7308 */ /* 0x0003e20000002400 */
[C---:B----4-:R-:W-:Y:S06]  /*38d0*/  HMMA.16816.F32 R64, R4.reuse, R36, RZ ;  /* 0x000000240440723c */ /* 0x050fec00000018ff */
[----:B------:R-:W-:Y:S01]  /*38e0*/  HMMA.16816.F32 R108, R4, R28, RZ ;  /* 0x0000001c046c723c */ /* 0x000fe200000018ff */
[----:B-----5:R-:W-:-:S05]  /*38f0*/  FMUL.FTZ R3, R57, UR16 ;  /* 0x0000001039037c20 */ /* 0x020fca0008410000 */
[----:B------:R-:W-:Y:S01]  /*3900*/  HMMA.16816.F32 R148, R4, R30, RZ ;  /* 0x0000001e0494723c */ /* 0x000fe200000018ff */
[----:B------:R2:W-:Y:S01]  /*3910*/  MUFU.TANH R115, R3 ;  /* 0x0000000300737308 */ /* 0x0005e20000002400 */
[----:B-1----:R-:W-:-:S04]  /*3920*/  FMUL.FTZ R2, R63, UR16 ;  /* 0x000000103f027c20 */ /* 0x002fc80008410000 */
[----:B------:R-:W-:Y:S01]  /*3930*/  HMMA.16816.F32 R60, R8, R20, RZ ;  /* 0x00000014083c723c */ /* 0x000fe200000018ff */
[----:B------:R-:W-:Y:S01]  /*3940*/  FMUL.FTZ R5, R59, UR16 ;  /* 0x000000103b057c20 */ /* 0x000fe20008410000 */
[----:B------:R-:W-:Y:S01]  /*3950*/  IMAD.U32 R7, RZ, RZ, UR19 ;  /* 0x00000013ff077e24 */ /* 0x000fe2000f8e00ff */
[----:B------:R1:W-:Y:S08]  /*3960*/  MUFU.TANH R173, R2 ;  /* 0x0000000200ad7308 */ /* 0x0003f00000002400 */
[----:B------:R-:W-:Y:S01]  /*3970*/  MUFU.TANH R30, R5 ;  /* 0x00000005001e7308 */ /* 0x000fe20000002400 */
[----:B--2---:R-:W-:-:S07]  /*3980*/  FMUL.FTZ R3, R58, UR16 ;  /* 0x000000103a037c20 */ /* 0x004fce0008410000 */
[----:B------:R2:W-:Y:S01]  /*3990*/  MUFU.TANH R165, R3 ;  /* 0x0000000300a57308 */ /* 0x0005e20000002400 */
[----:B-1----:R-:W-:-:S07]  /*39a0*/  FMUL.FTZ R2, R52, UR16 ;  /* 0x0000001034027c20 */ /* 0x002fce0008410000 */
[----:B------:R1:W-:Y:S01]  /*39b0*/  MUFU.TANH R116, R2 ;  /* 0x0000000200747308 */ /* 0x0003e20000002400 */
[----:B--2---:R-:W-:Y:S02]  /*39c0*/  IMAD.U32 R3, RZ, RZ, UR17 ;  /* 0x00000011ff037e24 */ /* 0x004fe4000f8e00ff */
[----:B-1----:R-:W-:-:S05]  /*39d0*/  FMUL.FTZ R2, R54, UR16 ;  /* 0x0000001036027c20 */ /* 0x002fca0008410000 */
[----:B------:R1:W2:Y:S02]  /*39e0*/  MUFU.TANH R96, R2 ;  /* 0x0000000200607308 */ /* 0x0002a40000002400 */
[----:B-1----:R-:W-:-:S06]  /*39f0*/  FMUL.FTZ R2, R53, UR16 ;  /* 0x0000001035027c20 */ /* 0x002fcc0008410000 */
[----:B------:R1:W4:Y:S02]  /*3a00*/  MUFU.TANH R164, R2 ;  /* 0x0000000200a47308 */ /* 0x0003240000002400 */
[----:B-1----:R-:W-:Y:S02]  /*3a10*/  FMUL.FTZ R2, R55, UR16 ;  /* 0x0000001037027c20 */ /* 0x002fe40008410000 */
[C---:B------:R-:W-:Y:S04]  /*3a20*/  HMMA.16816.F32 R52, R8.reuse, R36, RZ ;  /* 0x000000240834723c */ /* 0x040fe800000018ff */
[----:B------:R1:W5:Y:S02]  /*3a30*/  MUFU.TANH R97, R2 ;  /* 0x0000000200617308 */ /* 0x0003640000002400 */
[----:B------:R-:W-:Y:S01]  /*3a40*/  HMMA.16816.F32 R36, R8, R38, RZ ;  /* 0x000000260824723c */ /* 0x000fe200000018ff */
[----:B-1----:R-:W-:-:S05]  /*3a50*/  FMUL.FTZ R2, R48, UR16 ;  /* 0x0000001030027c20 */ /* 0x002fca0008410000 */
[----:B------:R1:W5:Y:S02]  /*3a60*/  MUFU.TANH R117, R2 ;  /* 0x0000000200757308 */ /* 0x0003640000002400 */
[----:B-1----:R-:W-:-:S06]  /*3a70*/  FMUL.FTZ R2, R49, UR16 ;  /* 0x0000001031027c20 */ /* 0x002fcc0008410000 */
[----:B------:R1:W5:Y:S02]  /*3a80*/  MUFU.TANH R172, R2 ;  /* 0x0000000200ac7308 */ /* 0x0003640000002400 */
[----:B-1----:R-:W-:-:S06]  /*3a90*/  FMUL.FTZ R2, R50, UR16 ;  /* 0x0000001032027c20 */ /* 0x002fcc0008410000 */
[----:B------:R1:W-:Y:S02]  /*3aa0*/  MUFU.TANH R167, R2 ;  /* 0x0000000200a77308 */ /* 0x0003e40000002400 */
[----:B-1----:R-:W-:Y:S02]  /*3ab0*/  FMUL.FTZ R2, R51, UR16 ;  /* 0x0000001033027c20 */ /* 0x002fe40008410000 */
[----:B------:R-:W-:Y:S04]  /*3ac0*/  HMMA.16816.F32 R48, R8, R22, RZ ;  /* 0x000000160830723c */ /* 0x000fe800000018ff */
[----:B------:R1:W5:Y:S02]  /*3ad0*/  MUFU.TANH R166, R2 ;  /* 0x0000000200a67308 */ /* 0x0003640000002400 */
[-C--:B------:R-:W-:Y:S06]  /*3ae0*/  HMMA.16816.F32 R20, R12, R42.reuse, R44 ;  /* 0x0000002a0c14723c */ /* 0x080fec000000182c */
[----:B------:R-:W-:Y:S01]  /*3af0*/  HMMA.16816.F32 R40, R16, R42, R24 ;  /* 0x0000002a1028723c */ /* 0x000fe20000001818 */
[----:B-1----:R-:W-:-:S05]  /*3b00*/  LOP3.LUT R2, R80, 0xffffffe0, RZ, 0xc0, !PT ;  /* 0xffffffe050027812 */ /* 0x002fca00078ec0ff */
[----:B------:R-:W-:Y:S01]  /*3b10*/  HMMA.16816.F32 R80, R8, R28, RZ ;  /* 0x0000001c0850723c */ /* 0x000fe200000018ff */
[----:B------:R-:W1:Y:S01]  /*3b20*/  LDSM.16.M88.4 R8, [R188+0x1000] ;  /* 0x00100000bc08783b */ /* 0x000e620000000200 */
[C---:B------:R-:W-:Y:S02]  /*3b30*/  IMAD.IADD R2, R90.reuse, 0x1, -R2 ;  /* 0x000000015a027824 */ /* 0x040fe400078e0a02 */
[----:B------:R-:W-:-:S03]  /*3b40*/  IMAD.SHL.U32 R90, R90, 0x2, RZ ;  /* 0x000000025a5a7824 */ /* 0x000fc600078e00ff */
[----:B------:R-:W-:-:S05]  /*3b50*/  SHF.R.S32.HI R4, RZ, 0x1f, R2 ;  /* 0x0000001fff047819 */ /* 0x000fca0000011402 */
[----:B------:R-:W-:Y:S01]  /*3b60*/  FMUL.FTZ R6, R20, UR16 ;  /* 0x0000001014067c20 */ /* 0x000fe20008410000 */
[----:B------:R-:W-:Y:S01]  /*3b70*/  LOP3.LUT R141, R90, 0x6, RZ, 0xc0, !PT ;  /* 0x000000065a8d7812 */ /* 0x000fe200078ec0ff */
[----:B------:R-:W-:Y:S01]  /*3b80*/  FMUL.FTZ R25, R21, UR16 ;  /* 0x0000001015197c20 */ /* 0x000fe20008410000 */
[----:B------:R-:W-:Y:S01]  /*3b90*/  LEA.HI R2, R4, R2, RZ, 0x2 ;  /* 0x0000000204027211 */ /* 0x000fe200078f10ff */
[----:B------:R3:W5:Y:S01]  /*3ba0*/  MUFU.TANH R28, R6 ;  /* 0x00000006001c7308 */ /* 0x0007620000002400 */
[----:B------:R-:W-:Y:S02]  /*3bb0*/  IMAD.U32 R21, RZ, RZ, UR19 ;  /* 0x00000013ff157e24 */ /* 0x000fe4000f8e00ff */
[----:B------:R-:W-:Y:S01]  /*3bc0*/  FMUL.FTZ R24, R22, UR16 ;  /* 0x0000001016187c20 */ /* 0x000fe20008410000 */
[----:B------:R-:W-:Y:S01]  /*3bd0*/  SHF.R.S32.HI R2, RZ, 0x2, R2 ;  /* 0x00000002ff027819 */ /* 0x000fe20000011402 */
[----:B------:R-:W-:Y:S02]  /*3be0*/  IMAD.U32 R20, RZ, RZ, UR19 ;  /* 0x00000013ff147e24 */ /* 0x000fe4000f8e00ff */
[----:B------:R-:W-:Y:S01]  /*3bf0*/  FMUL.FTZ R26, R23, UR16 ;  /* 0x00000010171a7c20 */ /* 0x000fe20008410000 */
[----:B------:R-:W-:-:S02]  /*3c00*/  IMAD R3, R3, 0x80, R141 ;  /* 0x0000008003037824 */ /* 0x000fc400078e028d */
[----:B------:R-:W-:Y:S01]  /*3c10*/  IMAD.IADD R4, R79, 0x1, R2 ;  /* 0x000000014f047824 */ /* 0x000fe200078e0202 */
[----:B------:R-:W5:Y:S01]  /*3c20*/  MUFU.TANH R29, R24 ;  /* 0x00000018001d7308 */ /* 0x000f620000002400 */
[----:B------:R-:W-:Y:S02]  /*3c30*/  VIADD R5, R3, 0x1 ;  /* 0x0000000103057836 */ /* 0x000fe40000000000 */
[C---:B------:R-:W-:Y:S01]  /*3c40*/  VIADD R22, R4.reuse, 0x8 ;  /* 0x0000000804167836 */ /* 0x040fe20000000000 */
[--C-:B------:R-:W-:Y:S01]  /*3c50*/  IADD3 R21, R21, 0x8, R4.reuse ;  /* 0x0000000815157810 */ /* 0x100fe20007ffe004 */
[----:B------:R-:W-:Y:S01]  /*3c60*/  VIADD R23, R4, 0x40 ;  /* 0x0000004004177836 */ /* 0x000fe20000000000 */
[----:B------:R-:W-:Y:S01]  /*3c70*/  IADD3 R7, R7, 0x48, R4 ;  /* 0x0000004807077810 */ /* 0x000fe20007ffe004 */
[----:B------:R-:W-:Y:S01]  /*3c80*/  IMAD R2, R78, 0x20, R77 ;  /* 0x000000204e027824 */ /* 0x000fe200078e024d */
[----:B------:R-:W-:Y:S01]  /*3c90*/  VIADDMNMX R198, R4, UR32, RZ, !PT ;  /* 0x0000002004c67c46 */ /* 0x000fe2000f8001ff */
[----:B---3--:R-:W-:Y:S01]  /*3ca0*/  IMAD.U32 R6, RZ, RZ, UR19 ;  /* 0x00000013ff067e24 */ /* 0x008fe2000f8e00ff */
[----:B------:R-:W-:Y:S01]  /*3cb0*/  MUFU.TANH R161, R25 ;  /* 0x0000001900a17308 */ /* 0x000fe20000002400 */
[----:B------:R-:W-:Y:S01]  /*3cc0*/  VIMNMX R202, R21, UR24, PT ;  /* 0x0000001815ca7c48 */ /* 0x000fe2000bfe0100 */
[----:B------:R-:W-:Y:S01]  /*3cd0*/  IMAD.IADD R2, R76, 0x1, R2 ;  /* 0x000000014c027824 */ /* 0x000fe200078e0202 */
[----:B------:R-:W-:Y:S01]  /*3ce0*/  VIMNMX R200, R7, UR24, PT ;  /* 0x0000001807c87c48 */ /* 0x000fe2000bfe0100 */
[----:B------:R-:W-:Y:S01]  /*3cf0*/  FMUL.FTZ R7, R42, UR16 ;  /* 0x000000102a077c20 */ /* 0x000fe20008410000 */
[----:B------:R-:W-:-:S02]  /*3d00*/  VIADDMNMX R203, R4, R6, UR24, PT ;  /* 0x0000001804cb7e46 */ /* 0x000fc4000b800106 */
[----:B------:R-:W-:Y:S01]  /*3d10*/  IADD3 R6, R20, 0x40, R4 ;  /* 0x0000004014067810 */ /* 0x000fe20007ffe004 */
[----:B------:R3:W-:Y:S01]  /*3d20*/  MUFU.TANH R158, R26 ;  /* 0x0000001a009e7308 */ /* 0x0007e20000002400 */
[----:B------:R-:W-:Y:S01]  /*3d30*/  VIADD R4, R4, 0x48 ;  /* 0x0000004804047836 */ /* 0x000fe20000000000 */
[----:B------:R-:W-:Y:S02]  /*3d40*/  ISETP.GE.AND P5, PT, R5, R203, PT ;  /* 0x000000cb0500720c */ /* 0x000fe40003fa6270 */
[----:B------:R-:W-:Y:S01]  /*3d50*/  VIMNMX R201, R6, UR24, PT ;  /* 0x0000001806c97c48 */ /* 0x000fe2000bfe0100 */
[----:B------:R-:W-:Y:S01]  /*3d60*/  FMUL.FTZ R6, R40, UR16 ;  /* 0x0000001028067c20 */ /* 0x000fe20008410000 */
[----:B------:R-:W-:Y:S02]  /*3d70*/  VIADDMNMX R197, R22, UR32, RZ, !PT ;  /* 0x0000002016c57c46 */ /* 0x000fe4000f8001ff */
[----:B------:R-:W-:Y:S01]  /*3d80*/  VIADDMNMX R199, R23, UR32, RZ, !PT ;  /* 0x0000002017c77c46 */ /* 0x000fe2000f8001ff */
[----:B------:R2:W5:Y:S01]  /*3d90*/  MUFU.TANH R78, R6 ;  /* 0x00000006004e7308 */ /* 0x0005620000002400 */
[----:B------:R-:W-:Y:S01]  /*3da0*/  VIADDMNMX R196, R4, UR32, RZ, !PT ;  /* 0x0000002004c47c46 */ /* 0x000fe2000f8001ff */
[----:B------:R-:W-:Y:S01]  /*3db0*/  VIADD R4, R3, 0x8 ;  /* 0x0000000803047836 */ /* 0x000fe20000000000 */
[C---:B------:R-:W-:Y:S01]  /*3dc0*/  ISETP.GE.AND P3, PT, R5.reuse, R202, PT ;  /* 0x000000ca0500720c */ /* 0x040fe20003f66270 */
[----:B-1----:R-:W-:Y:S01]  /*3dd0*/  HMMA.16816.F32 R20, R12, R8, R64 ;  /* 0x000000080c14723c */ /* 0x002fe20000001840 */
[----:B------:R-:W-:-:S02]  /*3de0*/  ISETP.GE.AND P1, PT, R5, R201, PT ;  /* 0x000000c90500720c */ /* 0x000fc40003f26270 */
[C---:B------:R-:W-:Y:S02]  /*3df0*/  ISETP.GE.AND P4, PT, R5.reuse, R200, PT ;  /* 0x000000c80500720c */ /* 0x040fe40003f86270 */
[----:B------:R-:W-:Y:S01]  /*3e00*/  ISETP.LT.OR P5, PT, R5, R198, P5 ;  /* 0x000000c60500720c */ /* 0x000fe20002fa1670 */
[----:B---3--:R-:W-:Y:S01]  /*3e10*/  HMMA.16816.F32 R24, R16, R8, R52 ;  /* 0x000000081018723c */ /* 0x008fe20000001834 */
[----:B------:R-:W-:Y:S02]  /*3e20*/  ISETP.GE.AND P0, PT, R3, R203, PT ;  /* 0x000000cb0300720c */ /* 0x000fe40003f06270 */
[C---:B------:R-:W-:Y:S02]  /*3e30*/  ISETP.LT.OR P3, PT, R5.reuse, R197, P3 ;  /* 0x000000c50500720c */ /* 0x040fe40001f61670 */
[C---:B------:R-:W-:Y:S02]  /*3e40*/  ISETP.LT.OR P1, PT, R5.reuse, R199, P1 ;  /* 0x000000c70500720c */ /* 0x040fe40000f21670 */
[----:B------:R-:W-:Y:S01]  /*3e50*/  ISETP.LT.OR P4, PT, R5, R196, P4 ;  /* 0x000000c40500720c */ /* 0x000fe20002781670 */
[----:B------:R-:W-:Y:S01]  /*3e60*/  FMUL.FTZ R5, R43, UR16 ;  /* 0x000000102b057c20 */ /* 0x000fe20008410000 */
[----:B------:R-:W-:Y:S01]  /*3e70*/  FSEL R91, R91, -INF , !P5 ;  /* 0xff8000005b5b7808 */ /* 0x000fe20006800000 */
[----:B--2---:R-:W-:Y:S01]  /*3e80*/  FMUL.FTZ R6, R41, UR16 ;  /* 0x0000001029067c20 */ /* 0x004fe20008410000 */
[C---:B------:R-:W-:Y:S01]  /*3e90*/  ISETP.GE.AND P2, PT, R4.reuse, R203, PT ;  /* 0x000000cb0400720c */ /* 0x040fe20003f46270 */
[----:B------:R1:W-:Y:S01]  /*3ea0*/  MUFU.TANH R34, R5 ;  /* 0x0000000500227308 */ /* 0x0003e20000002400 */
[----:B------:R-:W-:-:S02]  /*3eb0*/  ISETP.GE.AND P5, PT, R4, R202, PT ;  /* 0x000000ca0400720c */ /* 0x000fc40003fa6270 */
[CC--:B------:R-:W-:Y:S02]  /*3ec0*/  ISETP.LT.OR P0, PT, R3.reuse, R198.reuse, P0 ;  /* 0x000000c60300720c */ /* 0x0c0fe40000701670 */
[C---:B------:R-:W-:Y:S02]  /*3ed0*/  ISETP.LT.OR P2, PT, R4.reuse, R198, P2 ;  /* 0x000000c60400720c */ /* 0x040fe40001741670 */
[----:B------:R-:W-:Y:S01]  /*3ee0*/  ISETP.LT.OR P5, PT, R4, R197, P5 ;  /* 0x000000c50400720c */ /* 0x000fe20002fa1670 */
[----:B------:R2:W-:Y:S01]  /*3ef0*/  MUFU.TANH R54, R6 ;  /* 0x0000000600367308 */ /* 0x0005e20000002400 */
[C---:B------:R-:W-:Y:S02]  /*3f00*/  ISETP.GE.AND P6, PT, R3.reuse, R202, PT ;  /* 0x000000ca0300720c */ /* 0x040fe40003fc6270 */
[----:B------:R-:W-:Y:S02]  /*3f10*/  FSEL R90, R136, -INF , !P0 ;  /* 0xff800000885a7808 */ /* 0x000fe40004000000 */
[----:B------:R-:W-:-:S02]  /*3f20*/  ISETP.GE.AND P0, PT, R3, R201, PT ;  /* 0x000000c90300720c */ /* 0x000fc40003f06270 */
[----:B------:R-:W-:Y:S01]  /*3f30*/  FSEL R138, R138, -INF , !P1 ;  /* 0xff8000008a8a7808 */ /* 0x000fe20004800000 */
[----:B------:R-:W3:Y:S01]  /*3f40*/  MUFU.TANH R41, R7 ;  /* 0x0000000700297308 */ /* 0x000ee20000002400 */
[----:B-1----:R-:W-:Y:S01]  /*3f50*/  VIADD R5, R3, 0x9 ;  /* 0x0000000903057836 */ /* 0x002fe20000000000 */
[----:B------:R-:W-:Y:S02]  /*3f60*/  FSEL R155, R155, -INF , !P4 ;  /* 0xff8000009b9b7808 */ /* 0x000fe40006000000 */
[----:B------:R-:W-:Y:S02]  /*3f70*/  FSEL R77, R125, -INF , !P2 ;  /* 0xff8000007d4d7808 */ /* 0x000fe40005000000 */
[----:B------:R-:W-:Y:S02]  /*3f80*/  FSEL R106, R106, -INF , !P5 ;  /* 0xff8000006a6a7808 */ /* 0x000fe40006800000 */
[----:B------:R-:W-:Y:S01]  /*3f90*/  ISETP.LT.OR P6, PT, R3, R197, P6 ;  /* 0x000000c50300720c */ /* 0x000fe200037c1670 */
[----:B--2---:R-:W-:Y:S01]  /*3fa0*/  FMUL.FTZ R6, R24, UR16 ;  /* 0x0000001018067c20 */ /* 0x004fe20008410000 */
[----:B------:R-:W-:-:S02]  /*3fb0*/  ISETP.GE.AND P1, PT, R5, R203, PT ;  /* 0x000000cb0500720c */ /* 0x000fc40003f26270 */
[C---:B------:R-:W-:Y:S01]  /*3fc0*/  ISETP.GE.AND P4, PT, R5.reuse, R202, PT ;  /* 0x000000ca0500720c */ /* 0x040fe20003f86270 */
[----:B------:R1:W2:Y:S01]  /*3fd0*/  MUFU.TANH R52, R6 ;  /* 0x0000000600347308 */ /* 0x0002a20000002400 */
[C---:B------:R-:W-:Y:S02]  /*3fe0*/  ISETP.GE.AND P2, PT, R5.reuse, R201, PT ;  /* 0x000000c90500720c */ /* 0x040fe40003f46270 */
[----:B------:R-:W-:Y:S02]  /*3ff0*/  ISETP.GE.AND P5, PT, R5, R200, PT ;  /* 0x000000c80500720c */ /* 0x000fe40003fa6270 */
[----:B------:R-:W-:Y:S02]  /*4000*/  ISETP.LT.OR P0, PT, R3, R199, P0 ;  /* 0x000000c70300720c */ /* 0x000fe40000701670 */
[----:B------:R-:W-:Y:S02]  /*4010*/  FSEL R107, R107, -INF , !P6 ;  /* 0xff8000006b6b7808 */ /* 0x000fe40007000000 */
[----:B------:R-:W-:-:S02]  /*4020*/  FSEL R112, R112, -INF , !P3 ;  /* 0xff80000070707808 */ /* 0x000fc40005800000 */
[C---:B------:R-:W-:Y:S02]  /*4030*/  ISETP.LT.OR P1, PT, R5.reuse, R198, P1 ;  /* 0x000000c60500720c */ /* 0x040fe40000f21670 */
[C---:B------:R-:W-:Y:S02]  /*4040*/  ISETP.LT.OR P4, PT, R5.reuse, R197, P4 ;  /* 0x000000c50500720c */ /* 0x040fe40002781670 */
[C---:B------:R-:W-:Y:S02]  /*4050*/  ISETP.LT.OR P2, PT, R5.reuse, R199, P2 ;  /* 0x000000c70500720c */ /* 0x040fe40001741670 */
[----:B------:R-:W-:Y:S01]  /*4060*/  ISETP.LT.OR P5, PT, R5, R196, P5 ;  /* 0x000000c40500720c */ /* 0x000fe20002fa1670 */
[----:B------:R-:W-:Y:S01]  /*4070*/  FMUL.FTZ R5, R27, UR16 ;  /* 0x000000101b057c20 */ /* 0x000fe20008410000 */
[C---:B------:R-:W-:Y:S01]  /*4080*/  ISETP.GE.AND P6, PT, R4.reuse, R201, PT ;  /* 0x000000c90400720c */ /* 0x040fe20003fc6270 */
[----:B-1----:R-:W-:Y:S01]  /*4090*/  FMUL.FTZ R6, R25, UR16 ;  /* 0x0000001019067c20 */ /* 0x002fe20008410000 */
[----:B------:R-:W-:Y:S01]  /*40a0*/  ISETP.GE.AND P3, PT, R4, R200, PT ;  /* 0x000000c80400720c */ /* 0x000fe20003f66270 */
[----:B------:R1:W-:Y:S01]  /*40b0*/  MUFU.TANH R79, R5 ;  /* 0x00000005004f7308 */ /* 0x0003e20000002400 */
[----:B------:R-:W-:-:S02]  /*40c0*/  FSEL R139, R139, -INF , !P0 ;  /* 0xff8000008b8b7808 */ /* 0x000fc40004000000 */
[C---:B------:R-:W-:Y:S02]  /*40d0*/  ISETP.GE.AND P0, PT, R3.reuse, R200, PT ;  /* 0x000000c80300720c */ /* 0x040fe40003f06270 */
[C---:B------:R-:W-:Y:S02]  /*40e0*/  ISETP.LT.OR P6, PT, R4.reuse, R199, P6 ;  /* 0x000000c70400720c */ /* 0x040fe400037c1670 */
[-C--:B------:R-:W-:Y:S01]  /*40f0*/  ISETP.LT.OR P3, PT, R4, R196.reuse, P3 ;  /* 0x000000c40400720c */ /* 0x080fe20001f61670 */
[C---:B------:R-:W-:Y:S01]  /*4100*/  VIADD R4, R3.reuse, 0x10 ;  /* 0x0000001003047836 */ /* 0x040fe20000000000 */
[----:B------:R-:W-:Y:S01]  /*4110*/  ISETP.LT.OR P0, PT, R3, R196, P0 ;  /* 0x000000c40300720c */ /* 0x000fe20000701670 */
[----:B------:R4:W2:Y:S01]  /*4120*/  MUFU.TANH R141, R6 ;  /* 0x00000006008d7308 */ /* 0x0008a20000002400 */
[----:B------:R-:W-:Y:S02]  /*4130*/  FSEL R76, R105, -INF , !P1 ;  /* 0xff800000694c7808 */ /* 0x000fe40004800000 */
[----:B------:R-:W-:-:S02]  /*4140*/  FSEL R152, R152, -INF , !P0 ;  /* 0xff80000098987808 */ /* 0x000fc40004000000 */
[----:B------:R-:W-:Y:S01]  /*4150*/  FSEL R105, R134, -INF , !P4 ;  /* 0xff80000086697808 */ /* 0x000fe20006000000 */
[----:B-1----:R-:W-:Y:S01]  /*4160*/  VIADD R5, R3, 0x11 ;  /* 0x0000001103057836 */ /* 0x002fe20000000000 */
[CC--:B------:R-:W-:Y:S02]  /*4170*/  ISETP.GE.AND P0, PT, R4.reuse, R203.reuse, PT ;  /* 0x000000cb0400720c */ /* 0x0c0fe40003f06270 */
[----:B------:R-:W-:Y:S02]  /*4180*/  FSEL R157, R157, -INF , !P5 ;  /* 0xff8000009d9d7808 */ /* 0x000fe40006800000 */
[C---:B------:R-:W-:Y:S02]  /*4190*/  ISETP.GE.AND P4, PT, R5.reuse, R203, PT ;  /* 0x000000cb0500720c */ /* 0x040fe40003f86270 */
[-C--:B------:R-:W-:Y:S02]  /*41a0*/  ISETP.LT.OR P0, PT, R4, R198.reuse, P0 ;  /* 0x000000c60400720c */ /* 0x080fe40000701670 */
[C---:B------:R-:W-:Y:S01]  /*41b0*/  ISETP.LT.OR P4, PT, R5.reuse, R198, P4 ;  /* 0x000000c60500720c */ /* 0x040fe20002781670 */
[----:B----4-:R-:W-:Y:S01]  /*41c0*/  FMUL.FTZ R6, R26, UR16 ;  /* 0x000000101a067c20 */ /* 0x010fe20008410000 */
[C---:B------:R-:W-:Y:S01]  /*41d0*/  ISETP.GE.AND P5, PT, R5.reuse, R202, PT ;  /* 0x000000ca0500720c */ /* 0x040fe20003fa6270 */
[----:B------:R-:W-:Y:S01]  /*41e0*/  HMMA.16816.F32 R24, R12, R10, R68 ;  /* 0x0000000a0c18723c */ /* 0x000fe20000001844 */
[----:B------:R-:W-:Y:S01]  /*41f0*/  FSEL R142, R142, -INF , !P6 ;  /* 0xff8000008e8e7808 */ /* 0x000fe20007000000 */
[----:B------:R1:W-:Y:S01]  /*4200*/  MUFU.TANH R136, R6 ;  /* 0x0000000600887308 */ /* 0x0003e20000002400 */
[----:B------:R-:W-:-:S02]  /*4210*/  ISETP.LT.OR P5, PT, R5, R197, P5 ;  /* 0x000000c50500720c */ /* 0x000fc40002fa1670 */
[----:B------:R-:W-:Y:S01]  /*4220*/  FSEL R159, R159, -INF , !P3 ;  /* 0xff8000009f9f7808 */ /* 0x000fe20005800000 */
[----:B------:R-:W-:Y:S01]  /*4230*/  HMMA.16816.F32 R8, R16, R10, R36 ;  /* 0x0000000a1008723c */ /* 0x000fe20000001824 */
[----:B------:R-:W-:Y:S02]  /*4240*/  FSEL R69, R132, -INF , !P0 ;  /* 0xff80000084457808 */ /* 0x000fe40004000000 */
[----:B------:R-:W-:Y:S02]  /*4250*/  FSEL R71, R113, -INF , !P4 ;  /* 0xff80000071477808 */ /* 0x000fe40006000000 */
[C---:B------:R-:W-:Y:S02]  /*4260*/  ISETP.GE.AND P0, PT, R5.reuse, R201, PT ;  /* 0x000000c90500720c */ /* 0x040fe40003f06270 */
[C---:B------:R-:W-:Y:S02]  /*4270*/  ISETP.GE.AND P4, PT, R5.reuse, R200, PT ;  /* 0x000000c80500720c */ /* 0x040fe40003f86270 */
[----:B------:R-:W-:-:S02]  /*4280*/  ISETP.LT.OR P0, PT, R5, R199, P0 ;  /* 0x000000c70500720c */ /* 0x000fc40000701670 */
[----:B------:R-:W-:Y:S01]  /*4290*/  ISETP.LT.OR P4, PT, R5, R196, P4 ;  /* 0x000000c40500720c */ /* 0x000fe20002781670 */
[----:B------:R-:W-:Y:S01]  /*42a0*/  FMUL.FTZ R5, R23, UR16 ;  /* 0x0000001017057c20 */ /* 0x000fe20008410000 */
[----:B-1----:R-:W-:Y:S01]  /*42b0*/  FMUL.FTZ R6, R20, UR16 ;  /* 0x0000001014067c20 */ /* 0x002fe20008410000 */
[C---:B------:R-:W-:Y:S02]  /*42c0*/  ISETP.GE.AND P6, PT, R4.reuse, R202, PT ;  /* 0x000000ca0400720c */ /* 0x040fe40003fc6270 */
[C---:B------:R-:W-:Y:S01]  /*42d0*/  ISETP.GE.AND P3, PT, R4.reuse, R201, PT ;  /* 0x000000c90400720c */ /* 0x040fe20003f66270 */
[----:B------:R1:W4:Y:S01]  /*42e0*/  MUFU.TANH R125, R6 ;  /* 0x00000006007d7308 */ /* 0x0003220000002400 */
[----:B------:R-:W-:Y:S01]  /*42f0*/  ISETP.GE.AND P1, PT, R4, R200, PT ;  /* 0x000000c80400720c */ /* 0x000fe20003f26270 */
[----:B------:R-:W-:Y:S01]  /*4300*/  FMUL.FTZ R26, R26, UR16 ;  /* 0x000000101a1a7c20 */ /* 0x000fe20008410000 */
[C---:B------:R-:W-:Y:S01]  /*4310*/  ISETP.LT.OR P6, PT, R4.reuse, R197, P6 ;  /* 0x000000c50400720c */ /* 0x040fe200037c1670 */
[----:B------:R-:W-:Y:S01]  /*4320*/  FMUL.FTZ R7, R25, UR16 ;  /* 0x0000001019077c20 */ /* 0x000fe20008410000 */
[----:B------:R-:W-:-:S02]  /*4330*/  ISETP.LT.OR P3, PT, R4, R199, P3 ;  /* 0x000000c70400720c */ /* 0x000fc40001f61670 */
[----:B------:R-:W-:Y:S01]  /*4340*/  ISETP.LT.OR P1, PT, R4, R196, P1 ;  /* 0x000000c40400720c */ /* 0x000fe20000f21670 */
[----:B------:R-:W-:Y:S01]  /*4350*/  VIADD R4, R3, 0x18 ;  /* 0x0000001803047836 */ /* 0x000fe20000000000 */
[----:B------:R5:W-:Y:S01]  /*4360*/  MUFU.TANH R44, R5 ;  /* 0x00000005002c7308 */ /* 0x000be20000002400 */
[----:B------:R-:W-:Y:S02]  /*4370*/  FSEL R140, R140, -INF , !P2 ;  /* 0xff8000008c8c7808 */ /* 0x000fe40005000000 */
[----:B------:R-:W-:Y:S02]  /*4380*/  FSEL R103, R103, -INF , !P6 ;  /* 0xff80000067677808 */ /* 0x000fe40007000000 */
[C---:B------:R-:W-:Y:S02]  /*4390*/  ISETP.GE.AND P2, PT, R4.reuse, R203, PT ;  /* 0x000000cb0400720c */ /* 0x040fe40003f46270 */
[C---:B------:R-:W-:Y:S01]  /*43a0*/  ISETP.GE.AND P6, PT, R4.reuse, R202, PT ;  /* 0x000000ca0400720c */ /* 0x040fe20003fc6270 */
[----:B-1----:R-:W-:Y:S01]  /*43b0*/  FMUL.FTZ R6, R21, UR16 ;  /* 0x0000001015067c20 */ /* 0x002fe20008410000 */
[C---:B------:R-:W-:Y:S01]  /*43c0*/  ISETP.LT.OR P2, PT, R4.reuse, R198, P2 ;  /* 0x000000c60400720c */ /* 0x040fe20001741670 */
[----:B------:R-:W-:Y:S01]  /*43d0*/  MUFU.TANH R68, R26 ;  /* 0x0000001a00447308 */ /* 0x000fe20000002400 */
[----:B------:R-:W-:-:S02]  /*43e0*/  ISETP.LT.OR P6, PT, R4, R197, P6 ;  /* 0x000000c50400720c */ /* 0x000fc400037c1670 */
[----:B------:R-:W-:Y:S02]  /*43f0*/  FSEL R134, R177, -INF , !P0 ;  /* 0xff800000b1867808 */ /* 0x000fe40004000000 */
[----:B------:R-:W-:Y:S01]  /*4400*/  FSEL R153, R153, -INF , !P4 ;  /* 0xff80000099997808 */ /* 0x000fe20006000000 */
[----:B-----5:R-:W-:Y:S02]  /*4410*/  FMUL.FTZ R5, R24, UR16 ;  /* 0x0000001018057c20 */ /* 0x020fe40008410000 */
[----:B------:R1:W5:Y:S01]  /*4420*/  MUFU.TANH R57, R6 ;  /* 0x0000000600397308 */ /* 0x0003620000002400 */
[----:B------:R-:W-:Y:S02]  /*4430*/  FSEL R67, R127, -INF , !P2 ;  /* 0xff8000007f437808 */ /* 0x000fe40005000000 */
[----:B------:R-:W-:Y:S02]  /*4440*/  FSEL R102, R102, -INF , !P6 ;  /* 0xff80000066667808 */ /* 0x000fe40007000000 */
[----:B------:R-:W-:-:S02]  /*4450*/  FSEL R104, R104, -INF , !P5 ;  /* 0xff80000068687808 */ /* 0x000fc40006800000 */
[----:B------:R-:W-:Y:S01]  /*4460*/  FSEL R137, R137, -INF , !P3 ;  /* 0xff80000089897808 */ /* 0x000fe20005800000 */
[----:B------:R3:W-:Y:S01]  /*4470*/  MUFU.TANH R33, R5 ;  /* 0x0000000500217308 */ /* 0x0007e20000002400 */
[C---:B------:R-:W-:Y:S02]  /*4480*/  ISETP.GE.AND P5, PT, R4.reuse, R201, PT ;  /* 0x000000c90400720c */ /* 0x040fe40003fa6270 */
[C---:B------:R-:W-:Y:S02]  /*4490*/  ISETP.GE.AND P3, PT, R4.reuse, R200, PT ;  /* 0x000000c80400720c */ /* 0x040fe40003f66270 */
[C---:B------:R-:W-:Y:S02]  /*44a0*/  ISETP.LT.OR P5, PT, R4.reuse, R199, P5 ;  /* 0x000000c70400720c */ /* 0x040fe40002fa1670 */
[----:B------:R-:W-:Y:S01]  /*44b0*/  ISETP.LT.OR P3, PT, R4, R196, P3 ;  /* 0x000000c40400720c */ /* 0x000fe20001f61670 */
[----:B------:R-:W-:Y:S02]  /*44c0*/  VIADD R4, R3, 0x20 ;  /* 0x0000002003047836 */ /* 0x000fe40000000000 */
[----:B-1----:R-:W-:Y:S01]  /*44d0*/  FMUL.FTZ R6, R22, UR16 ;  /* 0x0000001016067c20 */ /* 0x002fe20008410000 */
[----:B------:R-:W-:Y:S01]  /*44e0*/  FSEL R143, R143, -INF , !P1 ;  /* 0xff8000008f8f7808 */ /* 0x000fe20004800000 */
[----:B------:R-:W1:Y:S01]  /*44f0*/  LDSM.16.M88.4 R20, [R188+0x1400] ;  /* 0x00140000bc14783b */ /* 0x000e620000000200 */
[----:B------:R2:W-:Y:S01]  /*4500*/  MUFU.TANH R132, R7 ;  /* 0x0000000700847308 */ /* 0x0005e20000002400 */
[----:B------:R-:W-:-:S02]  /*4510*/  ISETP.GE.AND P1, PT, R4, R203, PT ;  /* 0x000000cb0400720c */ /* 0x000fc40003f26270 */
[----:B------:R-:W-:Y:S01]  /*4520*/  FSEL R133, R133, -INF , !P5 ;  /* 0xff80000085857808 */ /* 0x000fe20006800000 */
[----:B---3--:R-:W-:Y:S01]  /*4530*/  VIADD R5, R3, 0x19 ;  /* 0x0000001903057836 */ /* 0x008fe20000000000 */
[----:B------:R-:W-:-:S03]  /*4540*/  ISETP.LT.OR P1, PT, R4, R198, P1 ;  /* 0x000000c60400720c */ /* 0x000fc60000f21670 */
[----:B------:R3:W5:Y:S01]  /*4550*/  MUFU.TANH R113, R6 ;  /* 0x0000000600717308 */ /* 0x0007620000002400 */
[----:B------:R-:W-:Y:S02]  /*4560*/  FSEL R154, R154, -INF , !P3 ;  /* 0xff8000009a9a7808 */ /* 0x000fe40005800000 */
[C---:B------:R-:W-:Y:S02]  /*4570*/  ISETP.GE.AND P0, PT, R5.reuse, R203, PT ;  /* 0x000000cb0500720c */ /* 0x040fe40003f06270 */
[C---:B------:R-:W-:Y:S02]  /*4580*/  ISETP.GE.AND P4, PT, R5.reuse, R202, PT ;  /* 0x000000ca0500720c */ /* 0x040fe40003f86270 */
[C---:B------:R-:W-:Y:S02]  /*4590*/  ISETP.GE.AND P2, PT, R5.reuse, R201, PT ;  /* 0x000000c90500720c */ /* 0x040fe40003f46270 */
[----:B------:R-:W-:Y:S01]  /*45a0*/  ISETP.GE.AND P6, PT, R5, R200, PT ;  /* 0x000000c80500720c */ /* 0x000fe20003fc6270 */
[----:B--2---:R-:W-:Y:S01]  /*45b0*/  FMUL.FTZ R7, R9, UR16 ;  /* 0x0000001009077c20 */ /* 0x004fe20008410000 */
[----:B------:R-:W-:-:S02]  /*45c0*/  ISETP.LT.OR P0, PT, R5, R198, P0 ;  /* 0x000000c60500720c */ /* 0x000fc40000701670 */
[C---:B------:R-:W-:Y:S01]  /*45d0*/  ISETP.LT.OR P4, PT, R5.reuse, R197, P4 ;  /* 0x000000c50500720c */ /* 0x040fe20002781670 */
[----:B------:R-:W-:Y:S01]  /*45e0*/  MUFU.TANH R45, R7 ;  /* 0x00000007002d7308 */ /* 0x000fe20000002400 */
[----:B------:R-:W-:Y:S01]  /*45f0*/  ISETP.LT.OR P2, PT, R5, R199, P2 ;  /* 0x000000c70500720c */ /* 0x000fe20001741670 */
[----:B---3--:R-:W-:Y:S01]  /*4600*/  FMUL.FTZ R6, R27, UR16 ;  /* 0x000000101b067c20 */ /* 0x008fe20008410000 */
[----:B------:R-:W-:Y:S01]  /*4610*/  ISETP.LT.OR P6, PT, R5, R196, P6 ;  /* 0x000000c40500720c */ /* 0x000fe200037c1670 */
[----:B------:R-:W-:Y:S01]  /*4620*/  FMUL.FTZ R5, R8, UR16 ;  /* 0x0000001008057c20 */ /* 0x000fe20008410000 */
[----:B------:R-:W-:-:S03]  /*4630*/  FSEL R66, R101, -INF , !P0 ;  /* 0xff80000065427808 */ /* 0x000fc60004000000 */
[----:B------:R2:W-:Y:S01]  /*4640*/  MUFU.TANH R127, R6 ;  /* 0x00000006007f7308 */ /* 0x0005e20000002400 */
[----:B------:R-:W-:Y:S02]  /*4650*/  FSEL R101, R176, -INF , !P4 ;  /* 0xff800000b0657808 */ /* 0x000fe40006000000 */
[C---:B------:R-:W-:Y:S02]  /*4660*/  ISETP.GE.AND P5, PT, R4.reuse, R202, PT ;  /* 0x000000ca0400720c */ /* 0x040fe40003fa6270 */
[C---:B------:R-:W-:Y:S02]  /*4670*/  ISETP.GE.AND P3, PT, R4.reuse, R201, PT ;  /* 0x000000c90400720c */ /* 0x040fe40003f66270 */
[----:B------:R-:W-:Y:S01]  /*4680*/  ISETP.GE.AND P0, PT, R4, R200, PT ;  /* 0x000000c80400720c */ /* 0x000fe20003f06270 */
[----:B------:R3:W-:Y:S01]  /*4690*/  MUFU.TANH R32, R5 ;  /* 0x0000000500207308 */ /* 0x0007e20000002400 */
[----:B-1----:R-:W-:Y:S01]  /*46a0*/  HMMA.16816.F32 R24, R16, R20, R60 ;  /* 0x000000141018723c */ /* 0x002fe2000000183c */
[----:B------:R-:W-:-:S02]  /*46b0*/  FSEL R156, R156, -INF , !P6 ;  /* 0xff8000009c9c7808 */ /* 0x000fc40007000000 */
[----:B------:R-:W-:Y:S02]  /*46c0*/  FSEL R64, R99, -INF , !P1 ;  /* 0xff80000063407808 */ /* 0x000fe40004800000 */
[C---:B------:R-:W-:Y:S02]  /*46d0*/  ISETP.LT.OR P5, PT, R4.reuse, R197, P5 ;  /* 0x000000c50400720c */ /* 0x040fe40002fa1670 */
[----:B------:R-:W-:Y:S01]  /*46e0*/  ISETP.LT.OR P3, PT, R4, R199, P3 ;  /* 0x000000c70400720c */ /* 0x000fe20001f61670 */
[----:B--2---:R-:W-:Y:S01]  /*46f0*/  FMUL.FTZ R6, R10, UR16 ;  /* 0x000000100a067c20 */ /* 0x004fe20008410000 */
[----:B------:R-:W-:Y:S01]  /*4700*/  ISETP.LT.OR P0, PT, R4, R196, P0 ;  /* 0x000000c40400720c */ /* 0x000fe20000701670 */
[----:B------:R-:W-:Y:S01]  /*4710*/  VIADD R4, R3, 0x28 ;  /* 0x0000002803047836 */ /* 0x000fe20000000000 */
[----:B------:R-:W-:Y:S01]  /*4720*/  FSEL R126, R126, -INF , !P2 ;  /* 0xff8000007e7e7808 */ /* 0x000fe20005000000 */
[----:B------:R1:W2:Y:S01]  /*4730*/  MUFU.TANH R61, R6 ;  /* 0x00000006003d7308 */ /* 0x0002a20000002400 */
[----:B------:R-:W-:-:S02]  /*4740*/  FSEL R124, R124, -INF , !P3 ;  /* 0xff8000007c7c7808 */ /* 0x000fc40005800000 */
[CC--:B------:R-:W-:Y:S01]  /*4750*/  ISETP.GE.AND P2, PT, R4.reuse, R203.reuse, PT ;  /* 0x000000cb0400720c */ /* 0x0c0fe20003f46270 */
[----:B---3--:R-:W-:Y:S01]  /*4760*/  VIADD R5, R3, 0x21 ;  /* 0x0000002103057836 */ /* 0x008fe20000000000 */
[C---:B------:R-:W-:Y:S02]  /*4770*/  ISETP.GE.AND P3, PT, R4.reuse, R200, PT ;  /* 0x000000c80400720c */ /* 0x040fe40003f66270 */
[----:B------:R-:W-:Y:S02]  /*4780*/  ISETP.LT.OR P2, PT, R4, R198, P2 ;  /* 0x000000c60400720c */ /* 0x000fe40001741670 */
[C---:B------:R-:W-:Y:S02]  /*4790*/  ISETP.GE.AND P4, PT, R5.reuse, R203, PT ;  /* 0x000000cb0500720c */ /* 0x040fe40003f86270 */
[C---:B------:R-:W-:Y:S02]  /*47a0*/  ISETP.GE.AND P6, PT, R5.reuse, R202, PT ;  /* 0x000000ca0500720c */ /* 0x040fe40003fc6270 */
[----:B------:R-:W-:-:S02]  /*47b0*/  ISETP.LT.OR P4, PT, R5, R198, P4 ;  /* 0x000000c60500720c */ /* 0x000fc40002781670 */
[----:B------:R-:W-:Y:S01]  /*47c0*/  ISETP.GE.AND P1, PT, R5, R201, PT ;  /* 0x000000c90500720c */ /* 0x000fe20003f26270 */
[----:B-1----:R-:W-:Y:S01]  /*47d0*/  FMUL.FTZ R6, R11, UR16 ;  /* 0x000000100b067c20 */ /* 0x002fe20008410000 */
[----:B------:R-:W-:Y:S01]  /*47e0*/  FSEL R65, R98, -INF , !P4 ;  /* 0xff80000062417808 */ /* 0x000fe20006000000 */
[----:B------:R-:W-:Y:S01]  /*47f0*/  HMMA.16816.F32 R8, R12, R20, R72 ;  /* 0x000000140c08723c */ /* 0x000fe20000001848 */
[C---:B------:R-:W-:Y:S01]  /*4800*/  ISETP.GE.AND P4, PT, R5.reuse, R200, PT ;  /* 0x000000c80500720c */ /* 0x040fe20003f86270 */
[----:B------:R1:W3:Y:S01]  /*4810*/  MUFU.TANH R35, R6 ;  /* 0x0000000600237308 */ /* 0x0002e20000002400 */
[C---:B------:R-:W-:Y:S02]  /*4820*/  ISETP.LT.OR P6, PT, R5.reuse, R197, P6 ;  /* 0x000000c50500720c */ /* 0x040fe400037c1670 */
[C---:B------:R-:W-:Y:S02]  /*4830*/  ISETP.LT.OR P1, PT, R5.reuse, R199, P1 ;  /* 0x000000c70500720c */ /* 0x040fe40000f21670 */
[----:B------:R-:W-:Y:S01]  /*4840*/  ISETP.LT.OR P4, PT, R5, R196, P4 ;  /* 0x000000c40500720c */ /* 0x000fe20002781670 */
[----:B------:R-:W-:Y:S01]  /*4850*/  FMUL.FTZ R5, R24, UR16 ;  /* 0x0000001018057c20 */ /* 0x000fe20008410000 */
[----:B------:R-:W-:-:S02]  /*4860*/  FSEL R98, R175, -INF , !P5 ;  /* 0xff800000af627808 */ /* 0x000fc40006800000 */
[----:B------:R-:W-:Y:S01]  /*4870*/  FSEL R100, R100, -INF , !P6 ;  /* 0xff80000064647808 */ /* 0x000fe20007000000 */
[----:B------:R4:W3:Y:S01]  /*4880*/  MUFU.TANH R47, R5 ;  /* 0x00000005002f7308 */ /* 0x0008e20000002400 */
[C---:B------:R-:W-:Y:S02]  /*4890*/  ISETP.GE.AND P5, PT, R4.reuse, R202, PT ;  /* 0x000000ca0400720c */ /* 0x040fe40003fa6270 */
[C---:B------:R-:W-:Y:S02]  /*48a0*/  ISETP.GE.AND P6, PT, R4.reuse, R201, PT ;  /* 0x000000c90400720c */ /* 0x040fe40003fc6270 */
[C---:B------:R-:W-:Y:S02]  /*48b0*/  ISETP.LT.OR P5, PT, R4.reuse, R197, P5 ;  /* 0x000000c50400720c */ /* 0x040fe40002fa1670 */
[----:B------:R-:W-:Y:S01]  /*48c0*/  ISETP.LT.OR P6, PT, R4, R199, P6 ;  /* 0x000000c70400720c */ /* 0x000fe200037c1670 */
[----:B-1----:R-:W-:Y:S01]  /*48d0*/  FMUL.FTZ R6, R26, UR16 ;  /* 0x000000101a067c20 */ /* 0x002fe20008410000 */
[----:B------:R-:W-:Y:S01]  /*48e0*/  ISETP.LT.OR P3, PT, R4, R196, P3 ;  /* 0x000000c40400720c */ /* 0x000fe20001f61670 */
[----:B------:R-:W-:Y:S01]  /*48f0*/  VIADD R4, R3, 0x29 ;  /* 0x0000002903047836 */ /* 0x000fe20000000000 */
[----:B------:R-:W-:Y:S01]  /*4900*/  FSEL R119, R119, -INF , !P1 ;  /* 0xff80000077777808 */ /* 0x000fe20004800000 */
[----:B------:R1:W-:Y:S01]  /*4910*/  MUFU.TANH R70, R6 ;  /* 0x0000000600467308 */ /* 0x0003e20000002400 */
[----:B------:R-:W-:-:S02]  /*4920*/  FSEL R160, R160, -INF , !P0 ;  /* 0xff800000a0a07808 */ /* 0x000fc40004000000 */
[C---:B------:R-:W-:Y:S01]  /*4930*/  ISETP.GE.AND P1, PT, R4.reuse, R203, PT ;  /* 0x000000cb0400720c */ /* 0x040fe20003f26270 */
[----:B----4-:R-:W-:Y:S01]  /*4940*/  FMUL.FTZ R5, R25, UR16 ;  /* 0x0000001019057c20 */ /* 0x010fe20008410000 */
[C---:B------:R-:W-:Y:S02]  /*4950*/  ISETP.GE.AND P0, PT, R4.reuse, R202, PT ;  /* 0x000000ca0400720c */ /* 0x040fe40003f06270 */
[C---:B------:R-:W-:Y:S01]  /*4960*/  ISETP.LT.OR P1, PT, R4.reuse, R198, P1 ;  /* 0x000000c60400720c */ /* 0x040fe20000f21670 */
[----:B------:R4:W-:Y:S01]  /*4970*/  MUFU.TANH R99, R5 ;  /* 0x0000000500637308 */ /* 0x0009e20000002400 */
[----:B------:R-:W-:Y:S02]  /*4980*/  ISETP.LT.OR P0, PT, R4, R197, P0 ;  /* 0x000000c50400720c */ /* 0x000fe40000701670 */
[----:B------:R-:W-:Y:S02]  /*4990*/  FSEL R163, R163, -INF , !P3 ;  /* 0xff800000a3a37808 */ /* 0x000fe40005800000 */
[----:B------:R-:W-:-:S02]  /*49a0*/  FSEL R96, R96, -INF , !P5 ;  /* 0xff80000060607808 */ /* 0x000fc40006800000 */
[----:B------:R-:W-:Y:S01]  /*49b0*/  FSEL R60, R164, -INF , !P1 ;  /* 0xff800000a43c7808 */ /* 0x000fe20004800000 */
[----:B-1----:R-:W-:Y:S01]  /*49c0*/  FMUL.FTZ R6, R8, UR16 ;  /* 0x0000001008067c20 */ /* 0x002fe20008410000 */
[----:B------:R-:W-:Y:S02]  /*49d0*/  FSEL R162, R162, -INF , !P4 ;  /* 0xff800000a2a27808 */ /* 0x000fe40006000000 */
[----:B------:R-:W-:Y:S01]  /*49e0*/  FSEL R118, R118, -INF , !P6 ;  /* 0xff80000076767808 */ /* 0x000fe20007000000 */
[----:B------:R1:W3:Y:S01]  /*49f0*/  MUFU.TANH R62, R6 ;  /* 0x00000006003e7308 */ /* 0x0002e20000002400 */
[C---:B------:R-:W-:Y:S02]  /*4a00*/  ISETP.GE.AND P4, PT, R4.reuse, R201, PT ;  /* 0x000000c90400720c */ /* 0x040fe40003f86270 */
[C---:B------:R-:W-:Y:S01]  /*4a10*/  ISETP.GE.AND P6, PT, R4.reuse, R200, PT ;  /* 0x000000c80400720c */ /* 0x040fe20003fc6270 */
[----:B----4-:R-:W-:Y:S01]  /*4a20*/  FMUL.FTZ R5, R27, UR16 ;  /* 0x000000101b057c20 */ /* 0x010fe20008410000 */
[C---:B------:R-:W-:Y:S01]  /*4a30*/  ISETP.LT.OR P4, PT, R4.reuse, R199, P4 ;  /* 0x000000c70400720c */ /* 0x040fe20002781670 */
[----:B------:R-:W-:Y:S01]  /*4a40*/  HMMA.16816.F32 R24, R12, R22, R84 ;  /* 0x000000160c18723c */ /* 0x000fe20000001854 */
[----:B------:R-:W-:Y:S01]  /*4a50*/  ISETP.LT.OR P6, PT, R4, R196, P6 ;  /* 0x000000c40400720c */ /* 0x000fe200037c1670 */
[----:B------:R4:W3:Y:S01]  /*4a60*/  MUFU.TANH R72, R5 ;  /* 0x0000000500487308 */ /* 0x0008e20000002400 */
[----:B------:R-:W-:Y:S01]  /*4a70*/  VIADD R4, R3, 0x31 ;  /* 0x0000003103047836 */ /* 0x000fe20000000000 */
[----:B------:R-:W-:-:S02]  /*4a80*/  FSEL R59, R116, -INF , !P2 ;  /* 0xff800000743b7808 */ /* 0x000fc40005000000 */
[----:B------:R-:W-:Y:S01]  /*4a90*/  HMMA.16816.F32 R20, R16, R22, R48 ;  /* 0x000000161014723c */ /* 0x000fe20000001830 */
[----:B------:R-:W-:Y:S02]  /*4aa0*/  FSEL R87, R97, -INF , !P0 ;  /* 0xff80000061577808 */ /* 0x000fe40004000000 */
[----:B------:R-:W-:Y:S01]  /*4ab0*/  FSEL R116, R174, -INF , !P4 ;  /* 0xff800000ae747808 */ /* 0x000fe20006000000 */
[----:B-1----:R-:W-:Y:S01]  /*4ac0*/  FMUL.FTZ R6, R9, UR16 ;  /* 0x0000001009067c20 */ /* 0x002fe20008410000 */
[----:B------:R-:W-:Y:S02]  /*4ad0*/  FSEL R164, R173, -INF , !P6 ;  /* 0xff800000ada47808 */ /* 0x000fe40007000000 */
[C---:B------:R-:W-:Y:S01]  /*4ae0*/  ISETP.GE.AND P2, PT, R4.reuse, R203, PT ;  /* 0x000000cb0400720c */ /* 0x040fe20003f46270 */
[----:B------:R1:W3:Y:S01]  /*4af0*/  MUFU.TANH R43, R6 ;  /* 0x00000006002b7308 */ /* 0x0002e20000002400 */
[C---:B------:R-:W-:Y:S02]  /*4b00*/  ISETP.GE.AND P4, PT, R4.reuse, R202, PT ;  /* 0x000000ca0400720c */ /* 0x040fe40003f86270 */
[C---:B------:R-:W-:Y:S01]  /*4b10*/  ISETP.GE.AND P6, PT, R4.reuse, R201, PT ;  /* 0x000000c90400720c */ /* 0x040fe20003fc6270 */
[----:B----4-:R-:W-:Y:S01]  /*4b20*/  VIADD R5, R3, 0x30 ;  /* 0x0000003003057836 */ /* 0x010fe20000000000 */
[----:B------:R-:W-:-:S02]  /*4b30*/  ISETP.LT.OR P2, PT, R4, R198, P2 ;  /* 0x000000c60400720c */ /* 0x000fc40001741670 */
[----:B------:R-:W-:Y:S02]  /*4b40*/  ISETP.LT.OR P4, PT, R4, R197, P4 ;  /* 0x000000c50400720c */ /* 0x000fe40002781670 */
[C---:B------:R-:W-:Y:S02]  /*4b50*/  ISETP.GE.AND P3, PT, R5.reuse, R203, PT ;  /* 0x000000cb0500720c */ /* 0x040fe40003f66270 */
[C---:B------:R-:W-:Y:S02]  /*4b60*/  ISETP.GE.AND P5, PT, R5.reuse, R202, PT ;  /* 0x000000ca0500720c */ /* 0x040fe40003fa6270 */
[C---:B------:R-:W-:Y:S02]  /*4b70*/  ISETP.GE.AND P1, PT, R5.reuse, R201, PT ;  /* 0x000000c90500720c */ /* 0x040fe40003f26270 */
[C---:B------:R-:W-:Y:S01]  /*4b80*/  ISETP.GE.AND P0, PT, R5.reuse, R200, PT ;  /* 0x000000c80500720c */ /* 0x040fe20003f06270 */
[----:B-1----:R-:W-:Y:S01]  /*4b90*/  FMUL.FTZ R6, R10, UR16 ;  /* 0x000000100a067c20 */ /* 0x002fe20008410000 */
[----:B------:R-:W-:-:S02]  /*4ba0*/  ISETP.LT.OR P3, PT, R5, R198, P3 ;  /* 0x000000c60500720c */ /* 0x000fc40001f61670 */
[C---:B------:R-:W-:Y:S01]  /*4bb0*/  ISETP.LT.OR P5, PT, R5.reuse, R197, P5 ;  /* 0x000000c50500720c */ /* 0x040fe20002fa1670 */
[----:B------:R1:W4:Y:S01]  /*4bc0*/  MUFU.TANH R55, R6 ;  /* 0x0000000600377308 */ /* 0x0003220000002400 */
[CC--:B------:R-:W-:Y:S02]  /*4bd0*/  ISETP.LT.OR P1, PT, R5.reuse, R199.reuse, P1 ;  /* 0x000000c70500720c */ /* 0x0c0fe40000f21670 */
[----:B------:R-:W-:Y:S01]  /*4be0*/  ISETP.LT.OR P0, PT, R5, R196, P0 ;  /* 0x000000c40500720c */ /* 0x000fe20000701670 */
[----:B------:R-:W-:Y:S01]  /*4bf0*/  FMUL.FTZ R5, R11, UR16 ;  /* 0x000000100b057c20 */ /* 0x000fe20008410000 */
[----:B------:R-:W-:Y:S01]  /*4c00*/  FSEL R58, R117, -INF , !P3 ;  /* 0xff800000753a7808 */ /* 0x000fe20005800000 */
[----:B------:R-:W5:Y:S01]  /*4c10*/  LDSM.16.M88.4 R8, [R188+0x1800] ;  /* 0x00180000bc08783b */ /* 0x000f620000000200 */
[C---:B------:R-:W-:Y:S01]  /*4c20*/  ISETP.LT.OR P6, PT, R4.reuse, R199, P6 ;  /* 0x000000c70400720c */ /* 0x040fe200037c1670 */
[----:B------:R2:W4:Y:S01]  /*4c30*/  MUFU.TANH R63, R5 ;  /* 0x00000005003f7308 */ /* 0x0005220000002400 */
[----:B------:R-:W-:-:S02]  /*4c40*/  ISETP.GE.AND P3, PT, R4, R200, PT ;  /* 0x000000c80400720c */ /* 0x000fc40003f66270 */
[----:B------:R-:W-:Y:S02]  /*4c50*/  FSEL R56, R172, -INF , !P2 ;  /* 0xff800000ac387808 */ /* 0x000fe40005000000 */
[----:B------:R-:W-:Y:S02]  /*4c60*/  FSEL R85, R166, -INF , !P4 ;  /* 0xff800000a6557808 */ /* 0x000fe40006000000 */
[----:B------:R-:W-:Y:S01]  /*4c70*/  FSEL R114, R114, -INF , !P1 ;  /* 0xff80000072727808 */ /* 0x000fe20004800000 */
[----:B-1----:R-:W-:Y:S01]  /*4c80*/  FMUL.FTZ R6, R24, UR16 ;  /* 0x0000001018067c20 */ /* 0x002fe20008410000 */
[----:B------:R-:W-:Y:S02]  /*4c90*/  FSEL R115, R115, -INF , !P6 ;  /* 0xff80000073737808 */ /* 0x000fe40007000000 */
[----:B------:R-:W-:Y:S01]  /*4ca0*/  ISETP.LT.OR P3, PT, R4, R196, P3 ;  /* 0x000000c40400720c */ /* 0x000fe20001f61670 */
[----:B------:R1:W4:Y:S01]  /*4cb0*/  MUFU.TANH R46, R6 ;  /* 0x00000006002e7308 */ /* 0x0003220000002400 */
[----:B------:R-:W-:Y:S01]  /*4cc0*/  VIADD R4, R3, 0x39 ;  /* 0x0000003903047836 */ /* 0x000fe20000000000 */
[----:B------:R-:W-:Y:S01]  /*4cd0*/  FSEL R84, R167, -INF , !P5 ;  /* 0xff800000a7547808 */ /* 0x000fe20006800000 */
[----:B--2---:R-:W-:Y:S01]  /*4ce0*/  VIADD R5, R3, 0x38 ;  /* 0x0000003803057836 */ /* 0x004fe20000000000 */
[----:B------:R-:W-:-:S02]  /*4cf0*/  FSEL R165, R165, -INF , !P0 ;  /* 0xff800000a5a57808 */ /* 0x000fc40004000000 */
[-C--:B------:R-:W-:Y:S02]  /*4d00*/  ISETP.GE.AND P5, PT, R4, R203.reuse, PT ;  /* 0x000000cb0400720c */ /* 0x080fe40003fa6270 */
[C---:B------:R-:W-:Y:S02]  /*4d10*/  ISETP.GE.AND P2, PT, R5.reuse, R203, PT ;  /* 0x000000cb0500720c */ /* 0x040fe40003f46270 */
[C---:B------:R-:W-:Y:S02]  /*4d20*/  ISETP.GE.AND P4, PT, R5.reuse, R202, PT ;  /* 0x000000ca0500720c */ /* 0x040fe40003f86270 */
[C---:B------:R-:W-:Y:S02]  /*4d30*/  ISETP.GE.AND P1, PT, R5.reuse, R201, PT ;  /* 0x000000c90500720c */ /* 0x040fe40003f26270 */
[C---:B------:R-:W-:Y:S01]  /*4d40*/  ISETP.GE.AND P6, PT, R5.reuse, R200, PT ;  /* 0x000000c80500720c */ /* 0x040fe20003fc6270 */
[----:B-1----:R-:W-:Y:S01]  /*4d50*/  FMUL.FTZ R6, R26, UR16 ;  /* 0x000000101a067c20 */ /* 0x002fe20008410000 */
[----:B------:R-:W-:-:S02]  /*4d60*/  ISETP.LT.OR P2, PT, R5, R198, P2 ;  /* 0x000000c60500720c */ /* 0x000fc40001741670 */
[C---:B------:R-:W-:Y:S01]  /*4d70*/  ISETP.LT.OR P4, PT, R5.reuse, R197, P4 ;  /* 0x000000c50500720c */ /* 0x040fe20002781670 */
[----:B------:R1:W-:Y:S01]  /*4d80*/  MUFU.TANH R42, R6 ;  /* 0x00000006002a7308 */ /* 0x0003e20000002400 */
[C---:B------:R-:W-:Y:S02]  /*4d90*/  ISETP.LT.OR P1, PT, R5.reuse, R199, P1 ;  /* 0x000000c70500720c */ /* 0x040fe40000f21670 */
[----:B------:R-:W-:Y:S01]  /*4da0*/  ISETP.LT.OR P6, PT, R5, R196, P6 ;  /* 0x000000c40500720c */ /* 0x000fe200037c1670 */
[----:B------:R-:W-:Y:S01]  /*4db0*/  FMUL.FTZ R5, R27, UR16 ;  /* 0x000000101b057c20 */ /* 0x000fe20008410000 */
[C---:B------:R-:W-:Y:S02]  /*4dc0*/  ISETP.GE.AND P0, PT, R4.reuse, R202, PT ;  /* 0x000000ca0400720c */ /* 0x040fe40003f06270 */
[C---:B------:R-:W-:Y:S01]  /*4dd0*/  ISETP.LT.OR P5, PT, R4.reuse, R198, P5 ;  /* 0x000000c60400720c */ /* 0x040fe20002fa1670 */
[----:B------:R2:W-:Y:S01]  /*4de0*/  MUFU.TANH R86, R5 ;  /* 0x0000000500567308 */ /* 0x0005e20000002400 */
[----:B------:R-:W-:-:S02]  /*4df0*/  ISETP.LT.OR P0, PT, R4, R197, P0 ;  /* 0x000000c50400720c */ /* 0x000fc40000701670 */
[----:B------:R-:W-:Y:S02]  /*4e00*/  FSEL R166, R30, -INF , !P3 ;  /* 0xff8000001ea67808 */ /* 0x000fe40005800000 */
[----:B------:R-:W-:Y:S02]  /*4e10*/  FSEL R117, R28, -INF , !P1 ;  /* 0xff8000001c757808 */ /* 0x000fe40004800000 */
[----:B------:R-:W-:Y:S01]  /*4e20*/  FSEL R167, R29, -INF , !P6 ;  /* 0xff8000001da77808 */ /* 0x000fe20007000000 */
[----:B-1----:R-:W-:Y:S01]  /*4e30*/  FMUL.FTZ R6, R25, UR16 ;  /* 0x0000001019067c20 */ /* 0x002fe20008410000 */
[----:B-----5:R-:W-:Y:S01]  /*4e40*/  HMMA.16816.F32 R28, R16, R8, R80 ;  /* 0x00000008101c723c */ /* 0x020fe20000001850 */
[----:B------:R-:W-:Y:S02]  /*4e50*/  FSEL R53, R78, -INF , !P2 ;  /* 0xff8000004e357808 */ /* 0x000fe40005000000 */
[----:B------:R1:W-:Y:S01]  /*4e60*/  MUFU.TANH R97, R6 ;  /* 0x0000000600617308 */ /* 0x0003e20000002400 */
[----:B------:R-:W-:-:S02]  /*4e70*/  FSEL R78, R41, -INF , !P4 ;  /* 0xff800000294e7808 */ /* 0x000fc40006000000 */
[----:B------:R-:W-:Y:S01]  /*4e80*/  FSEL R54, R54, -INF , !P5 ;  /* 0xff80000036367808 */ /* 0x000fe20006800000 */
[----:B--2---:R-:W-:Y:S01]  /*4e90*/  VIADD R5, R3, 0x40 ;  /* 0x0000004003057836 */ /* 0x004fe20000000000 */
[----:B------:R-:W-:Y:S01]  /*4ea0*/  FSEL R80, R34, -INF , !P0 ;  /* 0xff80000022507808 */ /* 0x000fe20004000000 */
[----:B------:R-:W-:Y:S01]  /*4eb0*/  HMMA.16816.F32 R24, R12, R8, R108 ;  /* 0x000000080c18723c */ /* 0x000fe2000000186c */
[----:B------:R-:W-:Y:S02]  /*4ec0*/  ISETP.GE.AND P3, PT, R4, R201, PT ;  /* 0x000000c90400720c */ /* 0x000fe40003f66270 */
[C---:B------:R-:W-:Y:S02]  /*4ed0*/  ISETP.GE.AND P6, PT, R5.reuse, R203, PT ;  /* 0x000000cb0500720c */ /* 0x040fe40003fc6270 */
[C---:B------:R-:W-:Y:S02]  /*4ee0*/  ISETP.GE.AND P4, PT, R5.reuse, R202, PT ;  /* 0x000000ca0500720c */ /* 0x040fe40003f86270 */
[----:B------:R-:W-:-:S02]  /*4ef0*/  ISETP.GE.AND P5, PT, R5, R201, PT ;  /* 0x000000c90500720c */ /* 0x000fc40003fa6270 */
[C---:B------:R-:W-:Y:S01]  /*4f00*/  ISETP.GE.AND P0, PT, R5.reuse, R200, PT ;  /* 0x000000c80500720c */ /* 0x040fe20003f06270 */
[----:B-1----:R-:W-:Y:S01]  /*4f10*/  FMUL.FTZ R6, R20, UR16 ;  /* 0x0000001014067c20 */ /* 0x002fe20008410000 */
[C---:B------:R-:W-:Y:S02]  /*4f20*/  ISETP.LT.OR P6, PT, R5.reuse, R198, P6 ;  /* 0x000000c60500720c */ /* 0x040fe400037c1670 */
[C---:B------:R-:W-:Y:S01]  /*4f30*/  ISETP.LT.OR P4, PT, R5.reuse, R197, P4 ;  /* 0x000000c50500720c */ /* 0x040fe20002781670 */
[----:B------:R1:W-:Y:S01]  /*4f40*/  MUFU.TANH R40, R6 ;  /* 0x0000000600287308 */ /* 0x0003e20000002400 */
[-C--:B------:R-:W-:Y:S01]  /*4f50*/  ISETP.LT.OR P5, PT, R5, R199.reuse, P5 ;  /* 0x000000c70500720c */ /* 0x080fe20002fa1670 */
[----:B------:R-:W-:Y:S01]  /*4f60*/  FMUL.FTZ R8, R29, UR16 ;  /* 0x000000101d087c20 */ /* 0x000fe20008410000 */
[----:B------:R-:W-:Y:S01]  /*4f70*/  ISETP.LT.OR P0, PT, R5, R196, P0 ;  /* 0x000000c40500720c */ /* 0x000fe20000701670 */
[----:B------:R-:W-:Y:S01]  /*4f80*/  FMUL.FTZ R5, R23, UR16 ;  /* 0x0000001017057c20 */ /* 0x000fe20008410000 */
[----:B------:R-:W-:Y:S01]  /*4f90*/  ISETP.GE.AND P1, PT, R4, R200, PT ;  /* 0x000000c80400720c */ /* 0x000fe20003f26270 */
[----:B------:R-:W-:Y:S01]  /*4fa0*/  FMUL.FTZ R7, R30, UR16 ;  /* 0x000000101e077c20 */ /* 0x000fe20008410000 */
[C---:B------:R-:W-:Y:S01]  /*4fb0*/  ISETP.LT.OR P3, PT, R4.reuse, R199, P3 ;  /* 0x000000c70400720c */ /* 0x040fe20001f61670 */
[----:B------:R2:W-:Y:S01]  /*4fc0*/  MUFU.TANH R38, R5 ;  /* 0x0000000500267308 */ /* 0x0005e20000002400 */
[----:B------:R-:W-:Y:S01]  /*4fd0*/  ISETP.LT.OR P1, PT, R4, R196, P1 ;  /* 0x000000c40400720c */ /* 0x000fe20000f21670 */
[----:B------:R-:W-:Y:S01]  /*4fe0*/  VIADD R4, R3, 0x41 ;  /* 0x0000004103047836 */ /* 0x000fe20000000000 */
[----:B------:R-:W-:-:S02]  /*4ff0*/  FSEL R83, R161, -INF , !P3 ;  /* 0xff800000a1537808 */ /* 0x000fc40005800000 */
[----:B------:R-:W-:Y:S02]  /*5000*/  FSEL R158, R158, -INF , !P1 ;  /* 0xff8000009e9e7808 */ /* 0x000fe40004800000 */
[----:B------:R-:W-:Y:S01]  /*5010*/  ISETP.GE.AND P2, PT, R4, R203, PT ;  /* 0x000000cb0400720c */ /* 0x000fe20003f46270 */
[----:B------:R5:W-:Y:S01]  /*5020*/  MUFU.TANH R34, R7 ;  /* 0x0000000700227308 */ /* 0x000be20000002400 */
[----:B-1----:R-:W-:Y:S01]  /*5030*/  FMUL.FTZ R6, R22, UR16 ;  /* 0x0000001016067c20 */ /* 0x002fe20008410000 */
[C---:B------:R-:W-:Y:S02]  /*5040*/  ISETP.GE.AND P3, PT, R4.reuse, R202, PT ;  /* 0x000000ca0400720c */ /* 0x040fe40003f66270 */
[C---:B------:R-:W-:Y:S02]  /*5050*/  ISETP.GE.AND P1, PT, R4.reuse, R201, PT ;  /* 0x000000c90400720c */ /* 0x040fe40003f26270 */
[----:B------:R-:W-:Y:S02]  /*5060*/  ISETP.LT.OR P2, PT, R4, R198, P2 ;  /* 0x000000c60400720c */ /* 0x000fe40001741670 */
[----:B------:R1:W4:Y:S01]  /*5070*/  MUFU.TANH R39, R6 ;  /* 0x0000000600277308 */ /* 0x0003220000002400 */
[----:B--2---:R-:W-:Y:S01]  /*5080*/  FMUL.FTZ R5, R28, UR16 ;  /* 0x000000101c057c20 */ /* 0x004fe20008410000 */
[----:B------:R-:W-:-:S02]  /*5090*/  ISETP.LT.OR P3, PT, R4, R197, P3 ;  /* 0x000000c50400720c */ /* 0x000fc40001f61670 */
[----:B------:R-:W-:Y:S02]  /*50a0*/  ISETP.LT.OR P1, PT, R4, R199, P1 ;  /* 0x000000c70400720c */ /* 0x000fe40000f21670 */
[----:B------:R-:W-:Y:S02]  /*50b0*/  FSEL R52, R52, -INF , !P6 ;  /* 0xff80000034347808 */ /* 0x000fe40007000000 */
[----:B------:R2:W-:Y:S01]  /*50c0*/  MUFU.TANH R41, R5 ;  /* 0x0000000500297308 */ /* 0x0005e20000002400 */
[----:B------:R-:W-:Y:S01]  /*50d0*/  ISETP.GE.AND P6, PT, R4, R200, PT ;  /* 0x000000c80400720c */ /* 0x000fe20003fc6270 */
[----:B-----5:R-:W-:Y:S01]  /*50e0*/  FMUL.FTZ R7, R26, UR16 ;  /* 0x000000101a077c20 */ /* 0x020fe20008410000 */
[----:B------:R-:W-:Y:S02]  /*50f0*/  FSEL R51, R141, -INF , !P2 ;  /* 0xff8000008d337808 */ /* 0x000fe40005000000 */
[----:B------:R-:W-:Y:S02]  /*5100*/  FSEL R79, R79, -INF , !P3 ;  /* 0xff8000004f4f7808 */ /* 0x000fe40005800000 */
[----:B------:R-:W-:Y:S01]  /*5110*/  FSEL R81, R125, -INF , !P5 ;  /* 0xff8000007d517808 */ /* 0x000fe20006800000 */
[----:B------:R-:W-:Y:S01]  /*5120*/  MUFU.TANH R36, R8 ;  /* 0x0000000800247308 */ /* 0x000fe20000002400 */
[----:B-1----:R-:W-:Y:S01]  /*5130*/  FMUL.FTZ R6, R21, UR16 ;  /* 0x0000001015067c20 */ /* 0x002fe20008410000 */
[----:B------:R-:W-:Y:S01]  /*5140*/  FSEL R82, R57, -INF , !P1 ;  /* 0xff80000039527808 */ /* 0x000fe20004800000 */
[----:B------:R-:W1:Y:S01]  /*5150*/  LDSM.16.M88.4 R20, [R188+0x1c00] ;  /* 0x001c0000bc14783b */ /* 0x000e620000000200 */
[----:B------:R-:W-:Y:S01]  /*5160*/  ISETP.LT.OR P6, PT, R4, R196, P6 ;  /* 0x000000c40400720c */ /* 0x000fe200037c1670 */
[----:B------:R-:W-:Y:S01]  /*5170*/  VIADD R4, R3, 0x49 ;  /* 0x0000004903047836 */ /* 0x000fe20000000000 */
[----:B------:R-:W-:Y:S01]  /*5180*/  FSEL R74, R136, -INF , !P4 ;  /* 0xff800000884a7808 */ /* 0x000fe20006000000 */
[----:B------:R-:W-:-:S04]  /*5190*/  DEPBAR.LE SB0, 0x0 ;  /* 0x000080000000791a */ /* 0x000fc80000000000 */
[----:B------:R5:W4:Y:S01]  /*51a0*/  MUFU.TANH R37, R6 ;  /* 0x0000000600257308 */ /* 0x000b220000002400 */
[----:B--2---:R-:W-:Y:S01]  /*51b0*/  VIADD R5, R3, 0x48 ;  /* 0x0000004803057836 */ /* 0x004fe20000000000 */
[----:B------:R-:W-:Y:S02]  /*51c0*/  FSEL R125, R113, -INF , !P0 ;  /* 0xff800000717d7808 */ /* 0x000fe40004000000 */
[-C--:B------:R-:W-:Y:S02]  /*51d0*/  ISETP.GE.AND P4, PT, R4, R203.reuse, PT ;  /* 0x000000cb0400720c */ /* 0x080fe40003f86270 */
[C---:B------:R-:W-:Y:S02]  /*51e0*/  ISETP.GE.AND P2, PT, R5.reuse, R203, PT ;  /* 0x000000cb0500720c */ /* 0x040fe40003f46270 */
[C---:B------:R-:W-:Y:S02]  /*51f0*/  ISETP.GE.AND P3, PT, R5.reuse, R202, PT ;  /* 0x000000ca0500720c */ /* 0x040fe40003f66270 */
[----:B------:R-:W-:-:S02]  /*5200*/  ISETP.GE.AND P5, PT, R5, R201, PT ;  /* 0x000000c90500720c */ /* 0x000fc40003fa6270 */
[C---:B------:R-:W-:Y:S02]  /*5210*/  ISETP.GE.AND P1, PT, R5.reuse, R200, PT ;  /* 0x000000c80500720c */ /* 0x040fe40003f26270 */
[C---:B------:R-:W-:Y:S02]  /*5220*/  ISETP.LT.OR P2, PT, R5.reuse, R198, P2 ;  /* 0x000000c60500720c */ /* 0x040fe40001741670 */
[----:B------:R-:W-:Y:S01]  /*5230*/  ISETP.LT.OR P3, PT, R5, R197, P3 ;  /* 0x000000c50500720c */ /* 0x000fe20001f61670 */
[----:B-----5:R-:W-:Y:S01]  /*5240*/  FMUL.FTZ R6, R31, UR16 ;  /* 0x000000101f067c20 */ /* 0x020fe20008410000 */
[C---:B------:R-:W-:Y:S02]  /*5250*/  ISETP.LT.OR P5, PT, R5.reuse, R199, P5 ;  /* 0x000000c70500720c */ /* 0x040fe40002fa1670 */
[----:B------:R-:W-:Y:S01]  /*5260*/  ISETP.LT.OR P1, PT, R5, R196, P1 ;  /* 0x000000c40500720c */ /* 0x000fe20000f21670 */
[----:B------:R2:W-:Y:S01]  /*5270*/  MUFU.TANH R57, R6 ;  /* 0x0000000600397308 */ /* 0x0005e20000002400 */
[----:B------:R-:W-:Y:S01]  /*5280*/  FMUL.FTZ R5, R24, UR16 ;  /* 0x0000001018057c20 */ /* 0x000fe20008410000 */
[----:B------:R-:W-:-:S02]  /*5290*/  ISETP.GE.AND P0, PT, R4, R202, PT ;  /* 0x000000ca0400720c */ /* 0x000fc40003f06270 */
[----:B------:R-:W-:Y:S02]  /*52a0*/  FSEL R108, R33, -INF , !P5 ;  /* 0xff800000216c7808 */ /* 0x000fe40006800000 */
[----:B------:R-:W-:Y:S02]  /*52b0*/  FSEL R161, R44, -INF , !P6 ;  /* 0xff8000002ca17808 */ /* 0x000fe40007000000 */
[----:B------:R5:W4:Y:S01]  /*52c0*/  MUFU.TANH R33, R5 ;  /* 0x0000000500217308 */ /* 0x000b220000002400 */
[C---:B------:R-:W-:Y:S01]  /*52d0*/  ISETP.LT.OR P4, PT, R4.reuse, R198, P4 ;  /* 0x000000c60400720c */ /* 0x040fe20002781670 */
[----:B-1----:R-:W-:Y:S01]  /*52e0*/  HMMA.16816.F32 R28, R16, R20, R92 ;  /* 0x00000014101c723c */ /* 0x002fe2000000185c */
[C---:B------:R-:W-:Y:S02]  /*52f0*/  ISETP.LT.OR P0, PT, R4.reuse, R197, P0 ;  /* 0x000000c50400720c */ /* 0x040fe40000701670 */
[C---:B------:R-:W-:Y:S02]  /*5300*/  ISETP.GE.AND P6, PT, R4.reuse, R201, PT ;  /* 0x000000c90400720c */ /* 0x040fe40003fc6270 */
[----:B------:R-:W-:Y:S01]  /*5310*/  ISETP.GE.AND P5, PT, R4, R200, PT ;  /* 0x000000c80400720c */ /* 0x000fe20003fa6270 */
[----:B--2---:R-:W-:Y:S01]  /*5320*/  FMUL.FTZ R6, R25, UR16 ;  /* 0x0000001019067c20 */ /* 0x004fe20008410000 */
[----:B------:R-:W-:-:S02]  /*5330*/  FSEL R141, R68, -INF , !P1 ;  /* 0xff800000448d7808 */ /* 0x000fc40004800000 */
[----:B------:R-:W-:Y:S01]  /*5340*/  FSEL R73, R61, -INF , !P3 ;  /* 0xff8000003d497808 */ /* 0x000fe20005800000 */
[----:B------:R1:W-:Y:S01]  /*5350*/  MUFU.TANH R44, R6 ;  /* 0x00000006002c7308 */ /* 0x0003e20000002400 */
[----:B------:R-:W-:Y:S02]  /*5360*/  FSEL R49, R45, -INF , !P4 ;  /* 0xff8000002d317808 */ /* 0x000fe40006000000 */
[----:B---3--:R-:W-:Y:S01]  /*5370*/  FSEL R75, R35, -INF , !P0 ;  /* 0xff800000234b7808 */ /* 0x008fe20004000000 */
[C---:B-----5:R-:W-:Y:S01]  /*5380*/  VIADD R5, R3.reuse, 0x50 ;  /* 0x0000005003057836 */ /* 0x060fe20000000000 */
[C---:B------:R-:W-:Y:S02]  /*5390*/  ISETP.LT.OR P6, PT, R4.reuse, R199, P6 ;  /* 0x000000c70400720c */ /* 0x040fe400037c1670 */
[----:B------:R-:W-:Y:S01]  /*53a0*/  ISETP.LT.OR P5, PT, R4, R196, P5 ;  /* 0x000000c40400720c */ /* 0x000fe20002fa1670 */
[----:B------:R-:W-:Y:S01]  /*53b0*/  VIADD R4, R3, 0x51 ;  /* 0x0000005103047836 */ /* 0x000fe20000000000 */
[----:B------:R-:W-:-:S02]  /*53c0*/  ISETP.GE.AND P1, PT, R5, R203, PT ;  /* 0x000000cb0500720c */ /* 0x000fc40003f26270 */
[C---:B------:R-:W-:Y:S02]  /*53d0*/  ISETP.GE.AND P3, PT, R5.reuse, R202, PT ;  /* 0x000000ca0500720c */ /* 0x040fe40003f66270 */
[C---:B------:R-:W-:Y:S02]  /*53e0*/  ISETP.GE.AND P4, PT, R5.reuse, R201, PT ;  /* 0x000000c90500720c */ /* 0x040fe40003f86270 */
[----:B------:R-:W-:Y:S01]  /*53f0*/  ISETP.GE.AND P0, PT, R5, R200, PT ;  /* 0x000000c80500720c */ /* 0x000fe20003f06270 */
[----:B-1----:R-:W-:Y:S01]  /*5400*/  FMUL.FTZ R6, R27, UR16 ;  /* 0x000000101b067c20 */ /* 0x002fe20008410000 */
[C---:B------:R-:W-:Y:S01]  /*5410*/  ISETP.LT.OR P1, PT, R5.reuse, R198, P1 ;  /* 0x000000c60500720c */ /* 0x040fe20000f21670 */
[----:B------:R-:W-:Y:S01]  /*5420*/  HMMA.16816.F32 R24, R12, R20, R128 ;  /* 0x000000140c18723c */ /* 0x000fe20000001880 */
[C---:B------:R-:W-:Y:S01]  /*5430*/  ISETP.LT.OR P3, PT, R5.reuse, R197, P3 ;  /* 0x000000c50500720c */ /* 0x040fe20001f61670 */
[----:B------:R1:W-:Y:S01]  /*5440*/  MUFU.TANH R35, R6 ;  /* 0x0000000600237308 */ /* 0x0003e20000002400 */
[----:B------:R-:W-:-:S02]  /*5450*/  ISETP.LT.OR P4, PT, R5, R199, P4 ;  /* 0x000000c70500720c */ /* 0x000fc40002781670 */
[----:B------:R-:W-:Y:S01]  /*5460*/  ISETP.LT.OR P0, PT, R5, R196, P0 ;  /* 0x000000c40500720c */ /* 0x000fe20000701670 */
[----:B------:R-:W-:Y:S01]  /*5470*/  FMUL.FTZ R5, R28, UR16 ;  /* 0x000000101c057c20 */ /* 0x000fe20008410000 */
[----:B------:R-:W-:Y:S02]  /*5480*/  FSEL R48, R32, -INF , !P2 ;  /* 0xff80000020307808 */ /* 0x000fe40005000000 */
[----:B------:R-:W-:Y:S01]  /*5490*/  FSEL R93, R132, -INF , !P6 ;  /* 0xff800000845d7808 */ /* 0x000fe20007000000 */
[----:B------:R2:W3:Y:S01]  /*54a0*/  MUFU.TANH R32, R7 ;  /* 0x0000000700207308 */ /* 0x0004e20000002400 */
[----:B------:R-:W-:Y:S02]  /*54b0*/  FSEL R127, R127, -INF , !P5 ;  /* 0xff8000007f7f7808 */ /* 0x000fe40006800000 */
[----:B------:R-:W-:Y:S02]  /*54c0*/  FSEL R47, R47, -INF , !P1 ;  /* 0xff8000002f2f7808 */ /* 0x000fe40004800000 */
[----:B------:R-:W-:-:S02]  /*54d0*/  ISETP.GE.AND P2, PT, R4, R203, PT ;  /* 0x000000cb0400720c */ /* 0x000fc40003f46270 */
[C---:B------:R-:W-:Y:S01]  /*54e0*/  ISETP.GE.AND P6, PT, R4.reuse, R202, PT ;  /* 0x000000ca0400720c */ /* 0x040fe20003fc6270 */
[----:B------:R5:W-:Y:S01]  /*54f0*/  MUFU.TANH R61, R5 ;  /* 0x00000005003d7308 */ /* 0x000be20000002400 */
[C---:B------:R-:W-:Y:S01]  /*5500*/  ISETP.GE.AND P5, PT, R4.reuse, R201, PT ;  /* 0x000000c90400720c */ /* 0x040fe20003fa6270 */
[----:B-1----:R-:W-:Y:S01]  /*5510*/  FMUL.FTZ R6, R31, UR16 ;  /* 0x000000101f067c20 */ /* 0x002fe20008410000 */
[C---:B------:R-:W-:Y:S02]  /*5520*/  ISETP.GE.AND P1, PT, R4.reuse, R200, PT ;  /* 0x000000c80400720c */ /* 0x040fe40003f26270 */
[C---:B------:R-:W-:Y:S02]  /*5530*/  ISETP.LT.OR P2, PT, R4.reuse, R198, P2 ;  /* 0x000000c60400720c */ /* 0x040fe40001741670 */
[----:B------:R-:W-:Y:S01]  /*5540*/  ISETP.LT.OR P6, PT, R4, R197, P6 ;  /* 0x000000c50400720c */ /* 0x000fe200037c1670 */
[----:B--2---:R-:W-:Y:S01]  /*5550*/  FMUL.FTZ R7, R30, UR16 ;  /* 0x000000101e077c20 */ /* 0x004fe20008410000 */
[----:B------:R-:W-:-:S02]  /*5560*/  ISETP.LT.OR P5, PT, R4, R199, P5 ;  /* 0x000000c70400720c */ /* 0x000fc40002fa1670 */
[----:B------:R-:W-:Y:S01]  /*5570*/  ISETP.LT.OR P1, PT, R4, R196, P1 ;  /* 0x000000c40400720c */ /* 0x000fe20000f21670 */
[----:B------:R-:W-:Y:S01]  /*5580*/  VIADD R4, R3, 0x58 ;  /* 0x0000005803047836 */ /* 0x000fe20000000000 */
[----:B------:R-:W-:Y:S01]  /*5590*/  FSEL R92, R62, -INF , !P4 ;  /* 0xff8000003e5c7808 */ /* 0x000fe20006000000 */
[----:B------:R-:W-:Y:S01]  /*55a0*/  MUFU.TANH R50, R7 ;  /* 0x0000000700327308 */ /* 0x000fe20000002400 */
[----:B------:R-:W-:Y:S01]  /*55b0*/  FSEL R45, R99, -INF , !P2 ;  /* 0xff800000632d7808 */ /* 0x000fe20005000000 */
[----:B-----5:R-:W-:Y:S01]  /*55c0*/  FMUL.FTZ R5, R29, UR16 ;  /* 0x000000101d057c20 */ /* 0x020fe20008410000 */
[----:B------:R-:W-:Y:S01]  /*55d0*/  ISETP.GE.AND P4, PT, R4, R201, PT ;  /* 0x000000c90400720c */ /* 0x000fe20003f86270 */
[-C--:B------:R-:W-:Y:S01]  /*55e0*/  HMMA.16816.F32 R28, R12, R10.reuse, R148 ;  /* 0x0000000a0c1c723c */ /* 0x080fe20000001894 */
[----:B------:R-:W-:Y:S02]  /*55f0*/  FSEL R72, R72, -INF , !P6 ;  /* 0xff80000048487808 */ /* 0x000fe40007000000 */
[----:B------:R-:W-:Y:S01]  /*5600*/  FSEL R99, R43, -INF , !P5 ;  /* 0xff8000002b637808 */ /* 0x000fe20006800000 */
[----:B------:R1:W-:Y:S01]  /*5610*/  MUFU.TANH R62, R6 ;  /* 0x00000006003e7308 */ /* 0x0003e20000002400 */
[C---:B------:R-:W-:Y:S01]  /*5620*/  ISETP.LT.OR P4, PT, R4.reuse, R199, P4 ;  /* 0x000000c70400720c */ /* 0x040fe20002781670 */
[----:B------:R-:W-:Y:S01]  /*5630*/  HMMA.16816.F32 R8, R16, R10, R120 ;  /* 0x0000000a1008723c */ /* 0x000fe20000001878 */
[----:B------:R-:W-:-:S02]  /*5640*/  ISETP.GE.AND P2, PT, R4, R203, PT ;  /* 0x000000cb0400720c */ /* 0x000fc40003f46270 */
[C---:B------:R-:W-:Y:S02]  /*5650*/  ISETP.GE.AND P6, PT, R4.reuse, R202, PT ;  /* 0x000000ca0400720c */ /* 0x040fe40003fc6270 */
[----:B------:R-:W-:Y:S01]  /*5660*/  ISETP.GE.AND P5, PT, R4, R200, PT ;  /* 0x000000c80400720c */ /* 0x000fe20003fa6270 */
[----:B------:R2:W-:Y:S01]  /*5670*/  MUFU.TANH R68, R5 ;  /* 0x0000000500447308 */ /* 0x0005e20000002400 */
[----:B------:R-:W-:Y:S01]  /*5680*/  FSEL R70, R70, -INF , !P3 ;  /* 0xff80000046467808 */ /* 0x000fe20005800000 */
[-C--:B------:R-:W-:Y:S01]  /*5690*/  HMMA.16816.F32 R16, R16, R22.reuse, R144 ;  /* 0x000000161010723c */ /* 0x080fe20000001890 */
[----:B----4-:R-:W-:Y:S02]  /*56a0*/  FSEL R129, R55, -INF , !P0 ;  /* 0xff80000037817808 */ /* 0x010fe40004000000 */
[----:B------:R-:W-:Y:S02]  /*56b0*/  FSEL R128, R63, -INF , !P1 ;  /* 0xff8000003f807808 */ /* 0x000fe40004800000 */
[----:B------:R-:W-:Y:S01]  /*56c0*/  FSEL R95, R46, -INF , !P4 ;  /* 0xff8000002e5f7808 */ /* 0x000fe20006000000 */
[----:B------:R-:W-:Y:S01]  /*56d0*/  HMMA.16816.F32 R12, R12, R22, R168 ;  /* 0x000000160c0c723c */ /* 0x000fe200000018a8 */
[----:B-1----:R-:W-:Y:S01]  /*56e0*/  FMUL.FTZ R6, R24, UR16 ;  /* 0x0000001018067c20 */ /* 0x002fe20008410000 */
[----:B------:R-:W-:-:S02]  /*56f0*/  ISETP.LT.OR P2, PT, R4, R198, P2 ;  /* 0x000000c60400720c */ /* 0x000fc40001741670 */
[C---:B------:R-:W-:Y:S01]  /*5700*/  ISETP.LT.OR P6, PT, R4.reuse, R197, P6 ;  /* 0x000000c50400720c */ /* 0x040fe200037c1670 */
[----:B------:R1:W-:Y:S01]  /*5710*/  MUFU.TANH R43, R6 ;  /* 0x00000006002b7308 */ /* 0x0003e20000002400 */
[----:B------:R-:W-:Y:S01]  /*5720*/  ISETP.LT.OR P5, PT, R4, R196, P5 ;  /* 0x000000c40400720c */ /* 0x000fe20002fa1670 */
[----:B------:R-:W-:Y:S01]  /*5730*/  VIADD R4, R3, 0x60 ;  /* 0x0000006003047836 */ /* 0x000fe20000000000 */
[----:B------:R-:W-:Y:S01]  /*5740*/  FSEL R46, R39, -INF , !P6 ;  /* 0xff800000272e7808 */ /* 0x000fe20007000000 */
[----:B--2---:R-:W-:Y:S01]  /*5750*/  VIADD R5, R3, 0x59 ;  /* 0x0000005903057836 */ /* 0x004fe20000000000 */
[----:B------:R-:W-:Y:S01]  /*5760*/  FSEL R130, R42, -INF , !P5 ;  /* 0xff8000002a827808 */ /* 0x000fe20006800000 */
[----:B------:R-:W-:Y:S01]  /*5770*/  FMUL.FTZ R7, R9, UR16 ;  /* 0x0000001009077c20 */ /* 0x000fe20008410000 */
[----:B------:R-:W-:Y:S01]  /*5780*/  FSEL R42, R40, -INF , !P2 ;  /* 0xff800000282a7808 */ /* 0x000fe20005000000 */
[----:B------:R-:W-:Y:S01]  /*5790*/  FMUL.FTZ R20, R31, UR16 ;  /* 0x000000101f147c20 */ /* 0x000fe20008410000 */
[----:B------:R-:W-:-:S02]  /*57a0*/  ISETP.GE.AND P3, PT, R5, R203, PT ;  /* 0x000000cb0500720c */ /* 0x000fc40003f66270 */
[C---:B------:R-:W-:Y:S01]  /*57b0*/  ISETP.GE.AND P0, PT, R5.reuse, R202, PT ;  /* 0x000000ca0500720c */ /* 0x040fe20003f06270 */
[----:B------:R-:W-:Y:S01]  /*57c0*/  MUFU.TANH R7, R7 ;  /* 0x0000000700077308 */ /* 0x000fe20000002400 */
[C---:B------:R-:W-:Y:S01]  /*57d0*/  ISETP.GE.AND P1, PT, R5.reuse, R201, PT ;  /* 0x000000c90500720c */ /* 0x040fe20003f26270 */
[----:B------:R-:W-:Y:S01]  /*57e0*/  FMUL.FTZ R16, R16, UR16 ;  /* 0x0000001010107c20 */ /* 0x000fe20008410000 */
[----:B------:R-:W-:Y:S01]  /*57f0*/  ISETP.GE.AND P4, PT, R5, R200, PT ;  /* 0x000000c80500720c */ /* 0x000fe20003f86270 */
[----:B------:R-:W-:Y:S01]  /*5800*/  FMUL.FTZ R17, R17, UR16 ;  /* 0x0000001011117c20 */ /* 0x000fe20008410000 */
[----:B-1----:R-:W-:Y:S01]  /*5810*/  FMUL.FTZ R6, R25, UR16 ;  /* 0x0000001019067c20 */ /* 0x002fe20008410000 */
[C---:B------:R-:W-:Y:S01]  /*5820*/  ISETP.LT.OR P3, PT, R5.reuse, R198, P3 ;  /* 0x000000c60500720c */ /* 0x040fe20001f61670 */
[----:B------:R-:W-:Y:S01]  /*5830*/  FMUL.FTZ R12, R12, UR16 ;  /* 0x000000100c0c7c20 */ /* 0x000fe20008410000 */
[C---:B------:R-:W-:Y:S01]  /*5840*/  ISETP.LT.OR P0, PT, R5.reuse, R197, P0 ;  /* 0x000000c50500720c */ /* 0x040fe20000701670 */
[----:B------:R1:W-:Y:S01]  /*5850*/  MUFU.TANH R55, R6 ;  /* 0x0000000600377308 */ /* 0x0003e20000002400 */
[----:B------:R-:W-:Y:S01]  /*5860*/  ISETP.LT.OR P1, PT, R5, R199, P1 ;  /* 0x000000c70500720c */ /* 0x000fe20000f21670 */
[----:B------:R-:W-:Y:S01]  /*5870*/  FMUL.FTZ R13, R13, UR16 ;  /* 0x000000100d0d7c20 */ /* 0x000fe20008410000 */
[----:B------:R-:W-:Y:S01]  /*5880*/  ISETP.LT.OR P4, PT, R5, R196, P4 ;  /* 0x000000c40500720c */ /* 0x000fe20002781670 */
[----:B------:R-:W-:Y:S01]  /*5890*/  FMUL.FTZ R5, R27, UR16 ;  /* 0x000000101b057c20 */ /* 0x000fe20008410000 */
[----:B------:R-:W-:Y:S01]  /*58a0*/  ISETP.GE.AND P5, PT, R4, R203, PT ;  /* 0x000000cb0400720c */ /* 0x000fe20003fa6270 */
[----:B------:R-:W-:Y:S01]  /*58b0*/  FMUL.FTZ R14, R14, UR16 ;  /* 0x000000100e0e7c20 */ /* 0x000fe20008410000 */
[C---:B------:R-:W-:Y:S01]  /*58c0*/  ISETP.GE.AND P2, PT, R4.reuse, R202, PT ;  /* 0x000000ca0400720c */ /* 0x040fe20003f46270 */
[----:B------:R2:W-:Y:S01]  /*58d0*/  MUFU.TANH R39, R5 ;  /* 0x0000000500277308 */ /* 0x0005e20000002400 */
[C---:B------:R-:W-:Y:S01]  /*58e0*/  ISETP.LT.OR P5, PT, R4.reuse, R198, P5 ;  /* 0x000000c60400720c */ /* 0x040fe20002fa1670 */
[----:B------:R-:W-:Y:S01]  /*58f0*/  FMUL.FTZ R19, R19, UR16 ;  /* 0x0000001013137c20 */ /* 0x000fe20008410000 */
[----:B------:R-:W-:-:S02]  /*5900*/  ISETP.LT.OR P2, PT, R4, R197, P2 ;  /* 0x000000c50400720c */ /* 0x000fc40001741670 */
[----:B------:R-:W-:Y:S02]  /*5910*/  FSEL R38, R38, -INF , !P0 ;  /* 0xff80000026267808 */ /* 0x000fe40004000000 */
[----:B------:R-:W-:Y:S01]  /*5920*/  FSEL R121, R86, -INF , !P4 ;  /* 0xff80000056797808 */ /* 0x000fe20006000000 */
[----:B------:R-:W-:Y:S01]  /*5930*/  MUFU.TANH R16, R16 ;  /* 0x0000001000107308 */ /* 0x000fe20000002400 */
[----:B-1----:R-:W-:Y:S01]  /*5940*/  FMUL.FTZ R6, R26, UR16 ;  /* 0x000000101a067c20 */ /* 0x002fe20008410000 */
[----:B------:R-:W-:Y:S02]  /*5950*/  FSEL R34, R34, -INF , !P2 ;  /* 0xff80000022227808 */ /* 0x000fe40005000000 */
[----:B------:R-:W-:Y:S02]  /*5960*/  FSEL R37, R37, -INF , !P3 ;  /* 0xff80000025257808 */ /* 0x000fe40005800000 */
[C---:B------:R-:W-:Y:S02]  /*5970*/  ISETP.GE.AND P6, PT, R4.reuse, R201, PT ;  /* 0x000000c90400720c */ /* 0x040fe40003fc6270 */
[----:B------:R1:W-:Y:S01]  /*5980*/  MUFU.TANH R26, R6 ;  /* 0x00000006001a7308 */ /* 0x0003e20000002400 */
[----:B--2---:R-:W-:Y:S01]  /*5990*/  VIADD R5, R3, 0x61 ;  /* 0x0000006103057836 */ /* 0x004fe20000000000 */
[----:B------:R-:W-:-:S02]  /*59a0*/  ISETP.GE.AND P3, PT, R4, R200, PT ;  /* 0x000000c80400720c */ /* 0x000fc40003f66270 */
[----:B------:R-:W-:Y:S02]  /*59b0*/  ISETP.LT.OR P6, PT, R4, R199, P6 ;  /* 0x000000c70400720c */ /* 0x000fe400037c1670 */
[C---:B------:R-:W-:Y:S02]  /*59c0*/  ISETP.GE.AND P0, PT, R5.reuse, R203, PT ;  /* 0x000000cb0500720c */ /* 0x040fe40003f06270 */
[C---:B------:R-:W-:Y:S01]  /*59d0*/  ISETP.GE.AND P4, PT, R5.reuse, R202, PT ;  /* 0x000000ca0500720c */ /* 0x040fe20003f86270 */
[----:B------:R-:W-:Y:S01]  /*59e0*/  MUFU.TANH R12, R12 ;  /* 0x0000000c000c7308 */ /* 0x000fe20000002400 */
[C---:B------:R-:W-:Y:S02]  /*59f0*/  ISETP.GE.AND P2, PT, R5.reuse, R200, PT ;  /* 0x000000c80500720c */ /* 0x040fe40003f46270 */
[C---:B------:R-:W-:Y:S02]  /*5a00*/  ISETP.LT.OR P0, PT, R5.reuse, R198, P0 ;  /* 0x000000c60500720c */ /* 0x040fe40000701670 */
[----:B------:R-:W-:-:S02]  /*5a10*/  ISETP.LT.OR P4, PT, R5, R197, P4 ;  /* 0x000000c50500720c */ /* 0x000fc40002781670 */
[-C--:B------:R-:W-:Y:S01]  /*5a20*/  ISETP.LT.OR P2, PT, R5, R196.reuse, P2 ;  /* 0x000000c40500720c */ /* 0x080fe20001741670 */
[----:B-1----:R-:W-:Y:S01]  /*5a30*/  FMUL.FTZ R6, R28, UR16 ;  /* 0x000000101c067c20 */ /* 0x002fe20008410000 */
[----:B------:R-:W-:Y:S01]  /*5a40*/  ISETP.LT.OR P3, PT, R4, R196, P3 ;  /* 0x000000c40400720c */ /* 0x000fe20001f61670 */
[----:B------:R-:W-:Y:S01]  /*5a50*/  VIADD R4, R3, 0x68 ;  /* 0x0000006803047836 */ /* 0x000fe20000000000 */
[----:B------:R-:W-:Y:S01]  /*5a60*/  FSEL R94, R97, -INF , !P1 ;  /* 0xff800000615e7808 */ /* 0x000fe20004800000 */
[----:B------:R1:W2:Y:S01]  /*5a70*/  MUFU.TANH R24, R6 ;  /* 0x0000000600187308 */ /* 0x0002a20000002400 */
[----:B------:R-:W-:Y:S02]  /*5a80*/  FSEL R97, R33, -INF , !P6 ;  /* 0xff80000021617808 */ /* 0x000fe40007000000 */
[C---:B------:R-:W-:Y:S02]  /*5a90*/  ISETP.GE.AND P1, PT, R4.reuse, R203, PT ;  /* 0x000000cb0400720c */ /* 0x040fe40003f26270 */
[----:B------:R-:W-:-:S02]  /*5aa0*/  ISETP.GE.AND P6, PT, R4, R202, PT ;  /* 0x000000ca0400720c */ /* 0x000fc40003fc6270 */
[C---:B------:R-:W-:Y:S01]  /*5ab0*/  ISETP.LT.OR P1, PT, R4.reuse, R198, P1 ;  /* 0x000000c60400720c */ /* 0x040fe20000f21670 */
[----:B------:R-:W-:Y:S01]  /*5ac0*/  MUFU.TANH R13, R13 ;  /* 0x0000000d000d7308 */ /* 0x000fe20000002400 */
[----:B------:R-:W-:Y:S02]  /*5ad0*/  ISETP.LT.OR P6, PT, R4, R197, P6 ;  /* 0x000000c50400720c */ /* 0x000fe400037c1670 */
[----:B---3--:R-:W-:Y:S02]  /*5ae0*/  FSEL R172, R32, -INF , !P3 ;  /* 0xff80000020ac7808 */ /* 0x008fe40005800000 */
[----:B------:R-:W-:Y:S02]  /*5af0*/  FSEL R28, R36, -INF , !P0 ;  /* 0xff800000241c7808 */ /* 0x000fe40004000000 */
[----:B------:R-:W-:Y:S01]  /*5b00*/  ISETP.GE.AND P3, PT, R4, R201, PT ;  /* 0x000000c90400720c */ /* 0x000fe20003f66270 */
[----:B------:R-:W-:Y:S01]  /*5b10*/  MUFU.TANH R14, R14 ;  /* 0x0000000e000e7308 */ /* 0x000fe20000002400 */
[----:B-1----:R-:W-:Y:S01]  /*5b20*/  FMUL.FTZ R6, R29, UR16 ;  /* 0x000000101d067c20 */ /* 0x002fe20008410000 */
[----:B------:R-:W-:-:S02]  /*5b30*/  FSEL R29, R41, -INF , !P5 ;  /* 0xff800000291d7808 */ /* 0x000fc40006800000 */
[C---:B------:R-:W-:Y:S02]  /*5b40*/  ISETP.GE.AND P5, PT, R5.reuse, R201, PT ;  /* 0x000000c90500720c */ /* 0x040fe40003fa6270 */
[----:B------:R-:W-:Y:S02]  /*5b50*/  ISETP.GE.AND P0, PT, R4, R200, PT ;  /* 0x000000c80400720c */ /* 0x000fe40003f06270 */
[-C--:B------:R-:W-:Y:S01]  /*5b60*/  ISETP.LT.OR P5, PT, R5, R199.reuse, P5 ;  /* 0x000000c70500720c */ /* 0x080fe20002fa1670 */
[----:B------:R-:W-:Y:S01]  /*5b70*/  FMUL.FTZ R5, R8, UR16 ;  /* 0x0000001008057c20 */ /* 0x000fe20008410000 */
[----:B------:R1:W-:Y:S01]  /*5b80*/  MUFU.TANH R25, R6 ;  /* 0x0000000600197308 */ /* 0x0003e20000002400 */
[----:B------:R-:W-:Y:S02]  /*5b90*/  FSEL R31, R57, -INF , !P4 ;  /* 0xff800000391f7808 */ /* 0x000fe40006000000 */
[----:B------:R-:W-:Y:S01]  /*5ba0*/  FSEL R123, R35, -INF , !P2 ;  /* 0xff800000237b7808 */ /* 0x000fe20005000000 */
[----:B------:R-:W-:Y:S01]  /*5bb0*/  BAR.SYNC.DEFER_BLOCKING 0x0 ;  /* 0x0000000000007b1d */ /* 0x000fe20000010000 */
[----:B------:R-:W-:-:S02]  /*5bc0*/  ISETP.LT.OR P3, PT, R4, R199, P3 ;  /* 0x000000c70400720c */ /* 0x000fc40001f61670 */
[----:B------:R-:W-:Y:S01]  /*5bd0*/  ISETP.LT.OR P0, PT, R4, R196, P0 ;  /* 0x000000c40400720c */ /* 0x000fe20000701670 */
[----:B------:R-:W-:Y:S01]  /*5be0*/  VIADD R4, R3, 0x70 ;  /* 0x0000007003047836 */ /* 0x000fe20000000000 */
[----:B------:R-:W-:Y:S01]  /*5bf0*/  FSEL R86, R44, -INF , !P5 ;  /* 0xff8000002c567808 */ /* 0x000fe20006800000 */
[----:B------:R3:W4:Y:S01]  /*5c00*/  MUFU.TANH R8, R5 ;  /* 0x0000000500087308 */ /* 0x0007220000002400 */
[----:B--2---:R-:W-:Y:S02]  /*5c10*/  FSEL R36, R24, -INF , !P3 ;  /* 0xff80000018247808 */ /* 0x004fe40005800000 */
[C---:B------:R-:W-:Y:S02]  /*5c20*/  ISETP.GE.AND P5, PT, R4.reuse, R203, PT ;  /* 0x000000cb0400720c */ /* 0x040fe40003fa6270 */
[----:B------:R-:W-:Y:S01]  /*5c30*/  ISETP.GE.AND P3, PT, R4, R202, PT ;  /* 0x000000ca0400720c */ /* 0x000fe20003f66270 */
[----:B-1----:R-:W-:Y:S01]  /*5c40*/  FMUL.FTZ R6, R30, UR16 ;  /* 0x000000101e067c20 */ /* 0x002fe20008410000 */
[C---:B------:R-:W-:Y:S01]  /*5c50*/  ISETP.LT.OR P5, PT, R4.reuse, R198, P5 ;  /* 0x000000c60400720c */ /* 0x040fe20002fa1670 */
[----:B------:R-:W-:Y:S01]  /*5c60*/  MUFU.TANH R17, R17 ;  /* 0x0000001100117308 */ /* 0x000fe20000002400 */
[----:B------:R-:W-:-:S04]  /*5c70*/  ISETP.LT.OR P3, PT, R4, R197, P3 ;  /* 0x000000c50400720c */ /* 0x000fc80001f61670 */
[----:B------:R-:W-:Y:S01]  /*5c80*/  FSEL R50, R50, -INF , !P3 ;  /* 0xff80000032327808 */ /* 0x000fe20005800000 */
[----:B---3--:R-:W-:Y:S02]  /*5c90*/  FMUL.FTZ R5, R10, UR16 ;  /* 0x000000100a057c20 */ /* 0x008fe40008410000 */
[----:B------:R1:W2:Y:S01]  /*5ca0*/  MUFU.TANH R21, R6 ;  /* 0x0000000600157308 */ /* 0x0002a20000002400 */
[----:B----4-:R-:W-:-:S07]  /*5cb0*/  FSEL R27, R8, -INF , !P1 ;  /* 0xff800000081b7808 */ /* 0x010fce0004800000 */
[----:B------:R3:W4:Y:S08]  /*5cc0*/  MUFU.TANH R10, R5 ;  /* 0x00000005000a7308 */ /* 0x0007300000002400 */
[----:B------:R-:W-:Y:S01]  /*5cd0*/  MUFU.TANH R19, R19 ;  /* 0x0000001300137308 */ /* 0x000fe20000002400 */
[----:B-1----:R-:W-:Y:S01]  /*5ce0*/  FMUL.FTZ R6, R11, UR16 ;  /* 0x000000100b067c20 */ /* 0x002fe20008410000 */
[----:B--2---:R-:W-:-:S02]  /*5cf0*/  FSEL R120, R21, -INF , !P0 ;  /* 0xff80000015787808 */ /* 0x004fc40004000000 */
[----:B------:R-:W-:Y:S02]  /*5d00*/  ISETP.GE.AND P0, PT, R4, R201, PT ;  /* 0x000000c90400720c */ /* 0x000fe40003f06270 */
[----:B------:R-:W-:Y:S02]  /*5d10*/  FSEL R21, R61, -INF , !P5 ;  /* 0xff8000003d157808 */ /* 0x000fe40006800000 */
[----:B------:R-:W1:Y:S01]  /*5d20*/  MUFU.TANH R8, R6 ;  /* 0x0000000600087308 */ /* 0x000e620000002400 */
[----:B---3--:R-:W-:Y:S01]  /*5d30*/  VIADD R5, R3, 0x69 ;  /* 0x0000006903057836 */ /* 0x008fe20000000000 */
[----:B----4-:R-:W-:Y:S02]  /*5d40*/  FSEL R30, R10, -INF , !P6 ;  /* 0xff8000000a1e7808 */ /* 0x010fe40007000000 */
[----:B------:R-:W-:Y:S02]  /*5d50*/  ISETP.LT.OR P0, PT, R4, R199, P0 ;  /* 0x000000c70400720c */ /* 0x000fe40000701670 */
[----:B------:R-:W-:-:S02]  /*5d60*/  ISETP.GE.AND P4, PT, R5, R203, PT ;  /* 0x000000cb0500720c */ /* 0x000fc40003f86270 */
[C---:B------:R-:W-:Y:S01]  /*5d70*/  ISETP.GE.AND P2, PT, R5.reuse, R202, PT ;  /* 0x000000ca0500720c */ /* 0x040fe20003f46270 */
[----:B------:R2:W3:Y:S01]  /*5d80*/  MUFU.TANH R6, R20 ;  /* 0x0000001400067308 */ /* 0x0004e20000002400 */
        /* <DEDUP_REMOVED lines=8> */
[----:B------:R-:W-:Y:S02]  /*5e10*/  ISETP.GE.AND P4, PT, R4, R200, PT ;  /* 0x000000c80400720c */ /* 0x000fe40003f86270 */
[----:B-1----:R-:W-:Y:S02]  /*5e20*/  FSEL R23, R8, -INF , !P2 ;  /* 0xff80000008177808 */ /* 0x002fe40005000000 */
[----:B------:R-:W-:Y:S02]  /*5e30*/  ISETP.GE.AND P2, PT, R5, R203, PT ;  /* 0x000000cb0500720c */ /* 0x000fe40003f46270 */
[----:B------:R-:W-:Y:S01]  /*5e40*/  ISETP.LT.OR P4, PT, R4, R196, P4 ;  /* 0x000000c40400720c */ /* 0x000fe20002781670 */
[----:B------:R-:W-:Y:S01]  /*5e50*/  VIADD R4, R3, 0x78 ;  /* 0x0000007803047836 */ /* 0x000fe20000000000 */
[----:B------:R-:W-:Y:S01]  /*5e60*/  ISETP.LT.OR P2, PT, R5, R198, P2 ;  /* 0x000000c60500720c */ /* 0x000fe20001741670 */
[----:B------:R-:W-:Y:S01]  /*5e70*/  VIADD R3, R3, 0x79 ;  /* 0x0000007903037836 */ /* 0x000fe20000000000 */
[----:B------:R-:W-:-:S02]  /*5e80*/  FSEL R110, R25, -INF , !P1 ;  /* 0xff800000196e7808 */ /* 0x000fc40004800000 */
[----:B------:R-:W-:Y:S02]  /*5e90*/  FSEL R43, R43, -INF , !P0 ;  /* 0xff8000002b2b7808 */ /* 0x000fe40004000000 */
[----:B------:R-:W-:Y:S02]  /*5ea0*/  FSEL R144, R26, -INF , !P4 ;  /* 0xff8000001a907808 */ /* 0x000fe40006000000 */
[----:B--2---:R-:W-:Y:S02]  /*5eb0*/  FSEL R20, R68, -INF , !P2 ;  /* 0xff80000044147808 */ /* 0x004fe40005000000 */
        /* <DEDUP_REMOVED lines=8> */
[----:B------:R-:W-:Y:S01]  /*5f40*/  FMUL.FTZ R4, R18, UR16 ;  /* 0x0000001012047c20 */ /* 0x000fe20008410000 */
[----:B---3--:R-:W-:-:S02]  /*5f50*/  FSEL R122, R6, -INF , !P6 ;  /* 0xff800000067a7808 */ /* 0x008fc40007000000 */
[C---:B------:R-:W-:Y:S02]  /*5f60*/  ISETP.GE.AND P6, PT, R5.reuse, R202, PT ;  /* 0x000000ca0500720c */ /* 0x040fe40003fc6270 */
[C---:B------:R-:W-:Y:S01]  /*5f70*/  ISETP.GE.AND P5, PT, R5.reuse, R201, PT ;  /* 0x000000c90500720c */ /* 0x040fe20003fa6270 */
[----:B------:R-:W1:Y:S01]  /*5f80*/  MUFU.TANH R4, R4 ;  /* 0x0000000400047308 */ /* 0x000e620000002400 */
[C---:B------:R-:W-:Y:S02]  /*5f90*/  ISETP.GE.AND P3, PT, R5.reuse, R200, PT ;  /* 0x000000c80500720c */ /* 0x040fe40003f66270 */
[C---:B------:R-:W-:Y:S02]  /*5fa0*/  ISETP.LT.OR P6, PT, R5.reuse, R197, P6 ;  /* 0x000000c50500720c */ /* 0x040fe400037c1670 */
[C---:B------:R-:W-:Y:S02]  /*5fb0*/  ISETP.LT.OR P5, PT, R5.reuse, R199, P5 ;  /* 0x000000c70500720c */ /* 0x040fe40002fa1670 */
[----:B------:R-:W-:Y:S01]  /*5fc0*/  ISETP.LT.OR P3, PT, R5, R196, P3 ;  /* 0x000000c40500720c */ /* 0x000fe20001f61670 */
[----:B------:R-:W-:Y:S01]  /*5fd0*/  FMUL.FTZ R5, R15, UR16 ;  /* 0x000000100f057c20 */ /* 0x000fe20008410000 */
[----:B------:R-:W-:-:S02]  /*5fe0*/  FSEL R170, R62, -INF , !P6 ;  /* 0xff8000003eaa7808 */ /* 0x000fc40007000000 */
[----:B------:R-:W-:Y:S02]  /*5ff0*/  FSEL R109, R55, -INF , !P5 ;  /* 0xff800000376d7808 */ /* 0x000fe40006800000 */
[----:B------:R-:W-:Y:S01]  /*6000*/  FSEL R131, R39, -INF , !P3 ;  /* 0xff80000027837808 */ /* 0x000fe20005800000 */
[----:B------:R-:W2:Y:S01]  /*6010*/  MUFU.TANH R5, R5 ;  /* 0x0000000500057308 */ /* 0x000ea20000002400 */
[----:B------:R-:W-:Y:S02]  /*6020*/  FSEL R18, R16, -INF , !P1 ;  /* 0xff80000010127808 */ /* 0x000fe40004800000 */
[----:B-1----:R-:W-:Y:S02]  /*6030*/  FSEL R169, R4, -INF , !P0 ;  /* 0xff80000004a97808 */ /* 0x002fe40004000000 */
[----:B------:R-:W-:Y:S02]  /*6040*/  PLOP3.LUT P0, PT, PT, PT, UP0, 0x80, 0x0 ;  /* 0x000000000000781c */ /* 0x000fe40003f0f008 */
[----:B------:R-:W-:-:S02]  /*6050*/  ISETP.GE.AND P6, PT, R3, R203, PT ;  /* 0x000000cb0300720c */ /* 0x000fc40003fc6270 */
[C---:B------:R-:W-:Y:S02]  /*6060*/  ISETP.GE.AND P5, PT, R3.reuse, R202, PT ;  /* 0x000000ca0300720c */ /* 0x040fe40003fa6270 */
[C---:B------:R-:W-:Y:S02]  /*6070*/  ISETP.GE.AND P3, PT, R3.reuse, R201, PT ;  /* 0x000000c90300720c */ /* 0x040fe40003f66270 */
[C---:B------:R-:W-:Y:S02]  /*6080*/  ISETP.GE.AND P1, PT, R3.reuse, R200, PT ;  /* 0x000000c80300720c */ /* 0x040fe40003f26270 */
[C---:B------:R-:W-:Y:S02]  /*6090*/  ISETP.LT.OR P6, PT, R3.reuse, R198, P6 ;  /* 0x000000c60300720c */ /* 0x040fe400037c1670 */
[C---:B------:R-:W-:Y:S02]  /*60a0*/  ISETP.LT.OR P5, PT, R3.reuse, R197, P5 ;  /* 0x000000c50300720c */ /* 0x040fe40002fa1670 */
[----:B------:R-:W-:-:S02]  /*60b0*/  ISETP.LT.OR P3, PT, R3, R199, P3 ;  /* 0x000000c70300720c */ /* 0x000fc40001f61670 */
[----:B------:R-:W-:Y:S02]  /*60c0*/  ISETP.LT.OR P1, PT, R3, R196, P1 ;  /* 0x000000c40300720c */ /* 0x000fe40000f21670 */
[----:B------:R-:W-:Y:S02]  /*60d0*/  FSEL R111, R12, -INF , !P4 ;  /* 0xff8000000c6f7808 */ /* 0x000fe40006000000 */
[----:B------:R-:W-:Y:S02]  /*60e0*/  FSEL R168, R14, -INF , !P2 ;  /* 0xff8000000ea87808 */ /* 0x000fe40005000000 */
[----:B------:R-:W-:Y:S02]  /*60f0*/  FSEL R15, R17, -INF , !P6 ;  /* 0xff800000110f7808 */ /* 0x000fe40007000000 */
[----:B------:R-:W-:Y:S02]  /*6100*/  FSEL R171, R19, -INF , !P5 ;  /* 0xff80000013ab7808 */ /* 0x000fe40006800000 */
[----:B------:R-:W-:-:S02]  /*6110*/  FSEL R113, R13, -INF , !P3 ;  /* 0xff8000000d717808 */ /* 0x000fc40005800000 */
[----:B--2---:R-:W-:Y:S01]  /*6120*/  FSEL R132, R5, -INF , !P1 ;  /* 0xff80000005847808 */ /* 0x004fe20004800000 */
        /* <DEDUP_REMOVED lines=58> */
.L_x_1129:
[----:B------:R-:W-:Y:S05]  /*64d0*/  BSYNC B0 ;  /* 0x0000000000007941 */ /* 0x000fea0003800000 */
.L_x_1128:
[----:B------:R-:W0:Y:S02]  /*64e0*/  LDGDEPBAR ;  /* 0x00000000000079af */ /* 0x000e240000000000 */
.L_x_1127:
        /* <DEDUP_REMOVED lines=66> */
[----:B-1----:R-:W1:Y:S01]  /*6910*/  SHFL.BFLY PT, R5, R40, 0x2, 0x1f ;  /* 0x0c401f0028057f89 */ /* 0x002e6200000e0000 */
        /* <DEDUP_REMOVED lines=82> */
[----:B------:R1:W2:Y:S02]  /*6e40*/  MUFU.EX2 R77, R4 ;  /* 0x00000004004d7308 */ /* 0x0002a40000000800 */
[----:B-1----:R-:W-:Y:S01]  /*6e50*/  FFMA.FTZ R4, R21, UR19, -R3 ;  /* 0x0000001315047c23 */ /* 0x002fe20008010803 */
[----:B--2---:R-:W-:-:S05]  /*6e60*/  MOV R80, R77 ;  /* 0x0000004d00507202 */ /* 0x004fca0000000f00 */
[----:B------:R1:W2:Y:S02]  /*6e70*/  MUFU.EX2 R91, R4 ;  /* 0x00000004005b7308 */ /* 0x0002a40000000800 */
[----:B-1----:R-:W-:Y:S01]  /*6e80*/  FFMA.FTZ R4, R20, UR19, -R3 ;  /* 0x0000001314047c23 */ /* 0x002fe20008010803 */
[----:B--2---:R-:W-:-:S05]  /*6e90*/  MOV R2, R91 ;  /* 0x0000005b00027202 */ /* 0x004fca0000000f00 */
[----:B------:R1:W-:Y:S02]  /*6ea0*/  MUFU.EX2 R149, R4 ;  /* 0x0000000400957308 */ /* 0x0003e40000000800 */
[--C-:B-1----:R-:W-:Y:S01]  /*6eb0*/  FFMA.FTZ R4, R18, UR19, -R3.reuse ;  /* 0x0000001312047c23 */ /* 0x102fe20008010803 */
[----:B------:R-:W-:Y:S01]  /*6ec0*/  FFMA.FTZ R3, R15, UR19, -R3 ;  /* 0x000000130f037c23 */ /* 0x000fe20008010803 */
[----:B------:R-:W1:Y:S04]  /*6ed0*/  LDSM.16.MT88.4 R16, [R184+0x4000] ;  /* 0x00400000b810783b */ /* 0x000e680000004200 */
[----:B------:R2:W-:Y:S08]  /*6ee0*/  MUFU.EX2 R148, R4 ;  /* 0x0000000400947308 */ /* 0x0005f00000000800 */
[----:B------:R3:W-:Y:S01]  /*6ef0*/  MUFU.EX2 R76, R3 ;  /* 0x00000003004c7308 */ /* 0x0007e20000000800 */
[----:B--2---:R-:W-:Y:S01]  /*6f00*/  FMNMX.FTZ R4, R139, R138, !PT ;  /* 0x0000008a8b047209 */ /* 0x004fe20007810000 */
[----:B---3--:R-:W-:-:S06]  /*6f10*/  FFMA.FTZ R3, R107, UR19, -R5 ;  /* 0x000000136b037c23 */ /* 0x008fcc0008010805 */
        /* <DEDUP_REMOVED lines=11> */
[----:B--2---:R-:W-:Y:S01]  /*6fd0*/  FMNMX.FTZ R3, R142, R4, !PT ;  /* 0x000000048e037209 */ /* 0x004fe20007810000 */
[----:B------:R-:W-:-:S03]  /*6fe0*/  FFMA.FTZ R4, R104, UR19, -R5 ;  /* 0x0000001368047c23 */ /* 0x000fc60008010805 */
[----:B------:R-:W-:Y:S02]  /*6ff0*/  FMNMX.FTZ R3, R140, R3, !PT ;  /* 0x000000038c037209 */ /* 0x000fe40007810000 */
[----:B------:R2:W3:Y:S02]  /*7000*/  MUFU.EX2 R219, R4 ;  /* 0x0000000400db7308 */ /* 0x0004e40000000800 */
[----:B------:R-:W-:-:S04]  /*7010*/  FMNMX.FTZ R3, R137, R3, !PT ;  /* 0x0000000389037209 */ /* 0x000fc80007810000 */
[----:B------:R-:W-:-:S04]  /*7020*/  FMNMX.FTZ R3, R134, R3, !PT ;  /* 0x0000000386037209 */ /* 0x000fc80007810000 */
[----:B------:R-:W-:-:S04]  /*7030*/  FMNMX.FTZ R3, R133, R3, !PT ;  /* 0x0000000385037209 */ /* 0x000fc80007810000 */
[----:B------:R-:W-:Y:S01]  /*7040*/  FMNMX.FTZ R3, R126, R3, !PT ;  /* 0x000000037e037209 */ /* 0x000fe20007810000 */
[----:B--2---:R-:W-:-:S03]  /*7050*/  FFMA.FTZ R4, R102, UR19, -R5 ;  /* 0x0000001366047c23 */ /* 0x004fc60008010805 */
        /* <DEDUP_REMOVED lines=8> */
[----:B------:R2:W4:Y:S03]  /*70e0*/  MUFU.EX2 R222, R4 ;  /* 0x0000000400de7308 */ /* 0x0005260000000800 */
[----:B------:R-:W-:-:S04]  /*70f0*/  FMNMX.FTZ R3, R117, R3, !PT ;  /* 0x0000000375037209 */ /* 0x000fc80007810000 */
[----:B------:R-:W-:-:S04]  /*7100*/  FMNMX.FTZ R3, R83, R3, !PT ;  /* 0x0000000353037209 */ /* 0x000fc80007810000 */
[----:B------:R-:W-:-:S04]  /*7110*/  FMNMX.FTZ R3, R81, R3, !PT ;  /* 0x0000000351037209 */ /* 0x000fc80007810000 */
[----:B------:R-:W-:Y:S01]  /*7120*/  FMNMX.FTZ R3, R82, R3, !PT ;  /* 0x0000000352037209 */ /* 0x000fe20007810000 */
[----:B--2---:R-:W-:-:S04]  /*7130*/  FFMA.FTZ R4, R98, UR19, -R5 ;  /* 0x0000001362047c23 */ /* 0x004fc80008010805 */
[----:B------:R2:W-:Y:S02]  /*7140*/  MUFU.EX2 R225, R4 ;  /* 0x0000000400e17308 */ /* 0x0005e40000000800 */
[----:B--2---:R-:W-:-:S06]  /*7150*/  FFMA.FTZ R4, R100, UR19, -R5 ;  /* 0x0000001364047c23 */ /* 0x004fcc0008010805 */
[----:B------:R2:W-:Y:S02]  /*7160*/  MUFU.EX2 R233, R4 ;  /* 0x0000000400e97308 */ /* 0x0005e40000000800 */
[----:B--2---:R-:W-:-:S06]  /*7170*/  FFMA.FTZ R4, R96, UR19, -R5 ;  /* 0x0000001360047c23 */ /* 0x004fcc0008010805 */
[----:B------:R2:W-:Y:S02]  /*7180*/  MUFU.EX2 R232, R4 ;  /* 0x0000000400e87308 */ /* 0x0005e40000000800 */
[----:B--2---:R-:W-:Y:S01]  /*7190*/  FFMA.FTZ R4, R87, UR19, -R5 ;  /* 0x0000001357047c23 */ /* 0x004fe20008010805 */
[----:B------:R-:W-:-:S05]  /*71a0*/  MOV R87, R90 ;  /* 0x0000005a00577202 */ /* 0x000fca0000000f00 */
[----:B------:R2:W-:Y:S02]  /*71b0*/  MUFU.EX2 R231, R4 ;  /* 0x0000000400e77308 */ /* 0x0005e40000000800 */
[----:B--2---:R-:W-:-:S06]  /*71c0*/  FFMA.FTZ R4, R84, UR19, -R5 ;  /* 0x0000001354047c23 */ /* 0x004fcc0008010805 */
[----:B------:R2:W-:Y:S02]  /*71d0*/  MUFU.EX2 R230, R4 ;  /* 0x0000000400e67308 */ /* 0x0005e40000000800 */
[----:B--2---:R-:W-:Y:S02]  /*71e0*/  FMNMX.FTZ R4, R108, R3, !PT ;  /* 0x000000036c047209 */ /* 0x004fe40007810000 */
        /* <DEDUP_REMOVED lines=28> */
[----:B------:R-:W5:Y:S01]  /*73b0*/  SHFL.BFLY PT, R6, R39, 0x2, 0x1f ;  /* 0x0c401f0027067f89 */ /* 0x000f6200000e0000 */
[----:B--2---:R-:W-:Y:S01]  /*73c0*/  FMNMX.FTZ R3, R167, R4, !PT ;  /* 0x00000004a7037209 */ /* 0x004fe20007810000 */
[----:B------:R-:W-:Y:S02]  /*73d0*/  FFMA.FTZ R4, R70, UR19, -R5 ;  /* 0x0000001346047c23 */ /* 0x000fe40008010805 */
[----:B-1----:R-:W-:Y:S01]  /*73e0*/  HMMA.16816.F32 R68, R12, R18, RZ ;  /* 0x000000120c44723c */ /* 0x002fe200000018ff */
[----:B------:R-:W-:Y:S01]  /*73f0*/  FMNMX.FTZ R3, R158, R3, !PT ;  /* 0x000000039e037209 */ /* 0x000fe20007810000 */
[----:B------:R1:W-:Y:S03]  /*7400*/  MUFU.EX2 R216, R4 ;  /* 0x0000000400d87308 */ /* 0x0003e60000000800 */
[----:B------:R-:W-:-:S02]  /*7410*/  FMNMX.FTZ R3, R125, R3, !PT ;  /* 0x000000037d037209 */ /* 0x000fc40007810000 */
[----:B-----5:R-:W-:Y:S02]  /*7420*/  FMNMX.FTZ R39, R39, R6, !PT ;  /* 0x0000000627277209 */ /* 0x020fe40007810000 */
[----:B------:R-:W-:-:S03]  /*7430*/  FMNMX.FTZ R3, R161, R3, !PT ;  /* 0x00000003a1037209 */ /* 0x000fc60007810000 */
[----:B------:R-:W2:Y:S01]  /*7440*/  SHFL.BFLY PT, R6, R39, 0x1, 0x1f ;  /* 0x0c201f0027067f89 */ /* 0x000ea200000e0000 */
[----:B------:R-:W-:-:S04]  /*7450*/  FMNMX.FTZ R3, R141, R3, !PT ;  /* 0x000000038d037209 */ /* 0x000fc80007810000 */
[----:B------:R-:W-:Y:S01]  /*7460*/  FMNMX.FTZ R3, R127, R3, !PT ;  /* 0x000000037f037209 */ /* 0x000fe20007810000 */
[--C-:B-1----:R-:W-:Y:S02]  /*7470*/  FFMA.FTZ R4, R72, UR19, -R5.reuse ;  /* 0x0000001348047c23 */ /* 0x102fe40008010805 */
[----:B------:R-:W-:Y:S02]  /*7480*/  HMMA.16816.F32 R72, R12, R16, RZ ;  /* 0x000000100c48723c */ /* 0x000fe400000018ff */
        /* <DEDUP_REMOVED lines=19> */
[--C-:B------:R-:W-:Y:S02]  /*75c0*/  FFMA.FTZ R3, R30, UR19, -R5.reuse ;  /* 0x000000131e037c23 */ /* 0x100fe40008010805 */
[----:B------:R-:W-:Y:S01]  /*75d0*/  LDSM.16.MT88.4 R28, [R185+0x4400] ;  /* 0x00440000b91c783b */ /* 0x000fe20000004200 */
[----:B------:R-:W-:Y:S02]  /*75e0*/  FMNMX.FTZ R4, R122, R4, !PT ;  /* 0x000000047a047209 */ /* 0x000fe40007810000 */
[----:B------:R1:W-:Y:S02]  /*75f0*/  MUFU.EX2 R210, R3 ;  /* 0x0000000300d27308 */ /* 0x0003e40000000800 */
[----:B-1----:R-:W-:Y:S01]  /*7600*/  FMNMX.FTZ R3, R144, R4, !PT ;  /* 0x0000000490037209 */ /* 0x002fe20007810000 */
[----:B------:R-:W-:-:S02]  /*7610*/  FFMA.FTZ R4, R23, UR19, -R5 ;  /* 0x0000001317047c23 */ /* 0x000fc40008010805 */
[----:B------:R-:W-:Y:S01]  /*7620*/  LDSM.16.MT88.4 R20, [R185+0x4000] ;  /* 0x00400000b914783b */ /* 0x000fe20000004200 */
[----:B------:R-:W-:Y:S02]  /*7630*/  FMNMX.FTZ R3, R131, R3, !PT ;  /* 0x0000000383037209 */ /* 0x000fe40007810000 */
[----:B------:R1:W-:Y:S02]  /*7640*/  MUFU.EX2 R208, R4 ;  /* 0x0000000400d07308 */ /* 0x0003e40000000800 */
[----:B------:R-:W-:Y:S01]  /*7650*/  FMNMX.FTZ R38, R168, R3, !PT ;  /* 0x00000003a8267209 */ /* 0x000fe20007810000 */
[----:B------:R-:W-:-:S03]  /*7660*/  FFMA.FTZ R3, R50, UR19, -R5 ;  /* 0x0000001332037c23 */ /* 0x000fc60008010805 */
[----:B------:R-:W-:Y:S02]  /*7670*/  FMNMX.FTZ R38, R132, R38, !PT ;  /* 0x0000002684267209 */ /* 0x000fe40007810000 */
[----:B------:R2:W-:Y:S03]  /*7680*/  MUFU.EX2 R207, R3 ;  /* 0x0000000300cf7308 */ /* 0x0005e60000000800 */
[----:B------:R-:W5:Y:S01]  /*7690*/  SHFL.BFLY PT, R7, R38, 0x2, 0x1f ;  /* 0x0c401f0026077f89 */ /* 0x000f6200000e0000 */
[----:B-1----:R-:W-:-:S05]  /*76a0*/  FSEL R4, R6, RZ, P1 ;  /* 0x000000ff06047208 */ /* 0x002fca0000800000 */
[--C-:B------:R-:W-:Y:S01]  /*76b0*/  FFMA.FTZ R6, R134, UR19, -R4.reuse ;  /* 0x0000001386067c23 */ /* 0x100fe20008010804 */
[----:B--2---:R-:W-:-:S03]  /*76c0*/  FFMA.FTZ R3, R139, UR19, -R4 ;  /* 0x000000138b037c23 */ /* 0x004fc60008010804 */
[----:B------:R1:W-:Y:S08]  /*76d0*/  MUFU.EX2 R134, R6 ;  /* 0x0000000600867308 */ /* 0x0003f00000000800 */
[----:B------:R2:W-:Y:S01]  /*76e0*/  MUFU.EX2 R174, R3 ;  /* 0x0000000300ae7308 */ /* 0x0005e20000000800 */
[----:B-----5:R-:W-:Y:S01]  /*76f0*/  FMNMX.FTZ R38, R38, R7, !PT ;  /* 0x0000000726267209 */ /* 0x020fe20007810000 */
[C---:B------:R-:W-:Y:S04]  /*7700*/  HMMA.16816.F32 R60, R12.reuse, R20, RZ ;  /* 0x000000140c3c723c */ /* 0x040fe800000018ff */
[----:B-1----:R-:W1:Y:S02]  /*7710*/  SHFL.BFLY PT, R6, R38, 0x1, 0x1f ;  /* 0x0c201f0026067f89 */ /* 0x002e6400000e0000 */
[----:B------:R-:W-:Y:S01]  /*7720*/  HMMA.16816.F32 R64, R12, R22, RZ ;  /* 0x000000160c40723c */ /* 0x000fe200000018ff */
[----:B--2---:R-:W-:-:S06]  /*7730*/  FFMA.FTZ R3, R138, UR19, -R4 ;  /* 0x000000138a037c23 */ /* 0x004fcc0008010804 */
[----:B------:R-:W-:Y:S02]  /*7740*/  F2FP.F16.F32.PACK_AB R12, R238, R239 ;  /* 0x000000efee0c723e */ /* 0x000fe400000000ff */
[----:B---3--:R-:W-:Y:S01]  /*7750*/  F2FP.F16.F32.PACK_AB R13, R219, R209 ;  /* 0x000000d1db0d723e */ /* 0x008fe200000000ff */
[----:B------:R2:W3:Y:S01]  /*7760*/  MUFU.EX2 R173, R3 ;  /* 0x0000000300ad7308 */ /* 0x0004e20000000800 */
[----:B------:R-:W-:Y:S02]  /*7770*/  F2FP.F16.F32.PACK_AB R14, R241, R240 ;  /* 0x000000f0f10e723e */ /* 0x000fe400000000ff */
[----:B----4-:R-:W-:-:S07]  /*7780*/  F2FP.F16.F32.PACK_AB R15, R222, R218 ;  /* 0x000000dade0f723e */ /* 0x010fce00000000ff */
[----:B------:R-:W-:Y:S01]  /*7790*/  HMMA.16816.F32 R72, R12, R24, R72 ;  /* 0x000000180c48723c */ /* 0x000fe20000001848 */
[----:B-1----:R-:W-:Y:S01]  /*77a0*/  FMNMX.FTZ R38, R38, R6, !PT ;  /* 0x0000000626267209 */ /* 0x002fe20007810000 */
[----:B------:R-:W-:-:S03]  /*77b0*/  FFMA.FTZ R6, R114, UR19, -R4 ;  /* 0x0000001372067c23 */ /* 0x000fc60008010804 */
[----:B------:R-:W-:Y:S01]  /*77c0*/  FSETP.NEU.FTZ.AND P1, PT, R38, -INF , PT ;  /* 0xff8000002600780b */ /* 0x000fe20003f3d000 */
[----:B--2---:R-:W-:Y:S01]  /*77d0*/  FFMA.FTZ R3, R142, UR19, -R4 ;  /* 0x000000138e037c23 */ /* 0x004fe20008010804 */
[----:B------:R1:W-:Y:S01]  /*77e0*/  MUFU.EX2 R180, R6 ;  /* 0x0000000600b47308 */ /* 0x0003e20000000800 */
[----:B---3--:R-:W-:Y:S02]  /*77f0*/  F2FP.F16.F32.PACK_AB R8, R173, R174 ;  /* 0x000000aead08723e */ /* 0x008fe400000000ff */
[----:B------:R-:W-:-:S05]  /*7800*/  MOV R142, R151 ;  /* 0x00000097008e7202 */ /* 0x000fca0000000f00 */
[----:B------:R2:W-:Y:S01]  /*7810*/  MUFU.EX2 R175, R3 ;  /* 0x0000000300af7308 */ /* 0x0005e20000000800 */
[----:B-1----:R-:W-:-:S07]  /*7820*/  FFMA.FTZ R6, R115, UR19, -R4 ;  /* 0x0000001373067c23 */ /* 0x002fce0008010804 */
[----:B------:R-:W-:Y:S01]  /*7830*/  MUFU.EX2 R181, R6 ;  /* 0x0000000600b57308 */ /* 0x000fe20000000800 */
[----:B--2---:R-:W-:Y:S01]  /*7840*/  FFMA.FTZ R3, R140, UR19, -R4 ;  /* 0x000000138c037c23 */ /* 0x004fe20008010804 */
[----:B------:R-:W-:-:S06]  /*7850*/  MOV R140, R150 ;  /* 0x00000096008c7202 */ /* 0x000fcc0000000f00 */
        /* <DEDUP_REMOVED lines=21> */
[----:B------:R-:W-:Y:S01]  /*79b0*/  MUFU.EX2 R7, R6 ;  /* 0x0000000600077308 */ /* 0x000fe20000000800 */
[----:B------:R-:W-:-:S07]  /*79c0*/  MOV R155, R148 ;  /* 0x00000094009b7202 */ /* 0x000fce0000000f00 */
        /* <DEDUP_REMOVED lines=11> */
[----:B------:R-:W-:Y:S05]  /*7a80*/  LDSM.16.MT88.4 R20, [R184+0x4800] ;  /* 0x00480000b814783b */ /* 0x000fea0000004200 */
[----:B------:R-:W-:Y:S01]  /*7a90*/  HMMA.16816.F32 R32, R8, R16, RZ ;  /* 0x000000100820723c */ /* 0x000fe200000018ff */
[----:B-1----:R-:W-:-:S04]  /*7aa0*/  FFMA.FTZ R0, R143, UR19, -R3 ;  /* 0x000000138f007c23 */ /* 0x002fc80008010803 */
[----:B------:R1:W-:Y:S01]  /*7ab0*/  MUFU.EX2 R105, R0 ;  /* 0x0000000000697308 */ /* 0x0003e20000000800 */
[----:B------:R-:W-:Y:S01]  /*7ac0*/  HMMA.16816.F32 R48, R8, R18, RZ ;  /* 0x000000120830723c */ /* 0x000fe200000018ff */
[----:B------:R-:W2:Y:S06]  /*7ad0*/  LDSM.16.MT88.4 R16, [R185+0x4800] ;  /* 0x00480000b910783b */ /* 0x000eac0000004200 */
[----:B------:R-:W-:Y:S02]  /*7ae0*/  F2FP.F16.F32.PACK_AB R8, R134, R177 ;  /* 0x000000b18608723e */ /* 0x000fe400000000ff */
        /* <DEDUP_REMOVED lines=34> */
[----:B------:R-:W-:Y:S02]  /*7d10*/  MOV R108, R76 ;  /* 0x0000004c006c7202 */ /* 0x000fe40000000f00 */
[----:B------:R-:W-:Y:S03]  /*7d20*/  HMMA.16816.F32 R76, R12, R28, R60 ;  /* 0x0000001c0c4c723c */ /* 0x000fe6000000183c */
[----:B------:R1:W-:Y:S01]  /*7d30*/  MUFU.EX2 R107, R0 ;  /* 0x00000000006b7308 */ /* 0x0003e20000000800 */
[----:B------:R-:W4:Y:S01]  /*7d40*/  LDSM.16.MT88.4 R28, [R184+0x4c00] ;  /* 0x004c0000b81c783b */ /* 0x000f220000004200 */
[----:B---3--:R-:W-:-:S02]  /*7d50*/  F2FP.F16.F32.PACK_AB R11, R100, R96 ;  /* 0x00000060640b723e */ /* 0x008fc400000000ff */
[----:B------:R-:W-:Y:S02]  /*7d60*/  F2FP.F16.F32.PACK_AB R12, R252, R242 ;  /* 0x000000f2fc0c723e */ /* 0x000fe400000000ff */
[----:B------:R-:W-:-:S03]  /*7d70*/  F2FP.F16.F32.PACK_AB R13, R233, R225 ;  /* 0x000000e1e90d723e */ /* 0x000fc600000000ff */
[----:B--2---:R-:W-:Y:S01]  /*7d80*/  HMMA.16816.F32 R60, R8, R18, R44 ;  /* 0x00000012083c723c */ /* 0x004fe2000000182c */
[----:B------:R-:W-:Y:S02]  /*7d90*/  F2FP.F16.F32.PACK_AB R14, R250, R251 ;  /* 0x000000fbfa0e723e */ /* 0x000fe400000000ff */
[----:B------:R-:W-:-:S03]  /*7da0*/  F2FP.F16.F32.PACK_AB R15, R231, R232 ;  /* 0x000000e8e70f723e */ /* 0x000fc600000000ff */
[----:B------:R-:W-:Y:S01]  /*7db0*/  HMMA.16816.F32 R64, R8, R16, R56 ;  /* 0x000000100840723c */ /* 0x000fe20000001838 */
[----:B-1----:R-:W-:-:S04]  /*7dc0*/  FFMA.FTZ R0, R93, UR19, -R4 ;  /* 0x000000135d007c23 */ /* 0x002fc80008010804 */
[----:B------:R1:W-:Y:S01]  /*7dd0*/  MUFU.EX2 R104, R0 ;  /* 0x0000000000687308 */ /* 0x0003e20000000800 */
[C---:B------:R-:W-:Y:S06]  /*7de0*/  HMMA.16816.F32 R68, R12.reuse, R20, R72 ;  /* 0x000000140c44723c */ /* 0x040fec0000001848 */
[----:B------:R-:W-:Y:S06]  /*7df0*/  HMMA.16816.F32 R44, R12, R16, R76 ;  /* 0x000000100c2c723c */ /* 0x000fec000000184c */
[----:B------:R-:W-:Y:S01]  /*7e00*/  HMMA.16816.F32 R136, R8, R20, R136 ;  /* 0x000000140888723c */ /* 0x000fe20000001888 */
[----:B-1----:R-:W-:-:S05]  /*7e10*/  FFMA.FTZ R0, R92, UR19, -R4 ;  /* 0x000000135c007c23 */ /* 0x002fca0008010804 */
[-C--:B------:R-:W-:Y:S01]  /*7e20*/  HMMA.16816.F32 R148, R8, R22.reuse, R32 ;  /* 0x000000160894723c */ /* 0x080fe20000001820 */
[----:B------:R1:W-:Y:S05]  /*7e30*/  MUFU.EX2 R93, R0 ;  /* 0x00000000005d7308 */ /* 0x0003ea0000000800 */
[----:B------:R-:W-:Y:S01]  /*7e40*/  HMMA.16816.F32 R56, R12, R22, R48 ;  /* 0x000000160c38723c */ /* 0x000fe20000001830 */
[----:B------:R-:W-:Y:S01]  /*7e50*/  LDSM.16.MT88.4 R20, [R184+0x5000] ;  /* 0x00500000b814783b */ /* 0x000fe20000004200 */
[----:B------:R-:W-:Y:S02]  /*7e60*/  F2FP.F16.F32.PACK_AB R8, R181, R180 ;  /* 0x000000b4b508723e */ /* 0x000fe400000000ff */
[----:B------:R-:W-:-:S02]  /*7e70*/  F2FP.F16.F32.PACK_AB R10, R117, R118 ;  /* 0x00000076750a723e */ /* 0x000fc400000000ff */
        /* <DEDUP_REMOVED lines=8> */
[C---:B----4-:R-:W-:Y:S06]  /*7f00*/  HMMA.16816.F32 R68, R12.reuse, R28, R68 ;  /* 0x0000001c0c44723c */ /* 0x050fec0000001844 */
[----:B------:R-:W-:Y:S01]  /*7f10*/  HMMA.16816.F32 R56, R12, R30, R56 ;  /* 0x0000001e0c38723c */ /* 0x000fe20000001838 */
[----:B-1----:R-:W-:-:S04]  /*7f20*/  FFMA.FTZ R0, R166, UR19, -R3 ;  /* 0x00000013a6007c23 */ /* 0x002fc80008010803 */
[----:B------:R1:W3:Y:S01]  /*7f30*/  MUFU.EX2 R90, R0 ;  /* 0x00000000005a7308 */ /* 0x0002e20000000800 */
[C---:B------:R-:W-:Y:S06]  /*7f40*/  HMMA.16816.F32 R52, R12.reuse, R24, R44 ;  /* 0x000000180c34723c */ /* 0x040fec000000182c */
[----:B------:R-:W-:Y:S07]  /*7f50*/  HMMA.16816.F32 R32, R12, R26, R32 ;  /* 0x0000001a0c20723c */ /* 0x000fee0000001820 */
[----:B------:R-:W-:-:S02]  /*7f60*/  F2FP.F16.F32.PACK_AB R12, R244, R245 ;  /* 0x000000f5f40c723e */ /* 0x000fc400000000ff */
[----:B------:R-:W-:Y:S01]  /*7f70*/  F2FP.F16.F32.PACK_AB R13, R221, R223 ;  /* 0x000000dfdd0d723e */ /* 0x000fe200000000ff */
[----:B-1----:R-:W-:Y:S01]  /*7f80*/  FFMA.FTZ R0, R167, UR19, -R3 ;  /* 0x00000013a7007c23 */ /* 0x002fe20008010803 */
[----:B---3--:R-:W-:Y:S02]  /*7f90*/  F2FP.F16.F32.PACK_AB R9, R90, R91 ;  /* 0x0000005b5a09723e */ /* 0x008fe400000000ff */
[----:B------:R-:W-:Y:S01]  /*7fa0*/  F2FP.F16.F32.PACK_AB R14, R145, R243 ;  /* 0x000000f3910e723e */ /* 0x000fe200000000ff */
[----:B------:R1:W-:Y:S01]  /*7fb0*/  MUFU.EX2 R84, R0 ;  /* 0x0000000000547308 */ /* 0x0003e20000000800 */
[----:B------:R-:W-:-:S09]  /*7fc0*/  F2FP.F16.F32.PACK_AB R15, R217, R220 ;  /* 0x000000dcd90f723e */ /* 0x000fd200000000ff */
[----:B--2---:R-:W-:Y:S01]  /*7fd0*/  HMMA.16816.F32 R32, R12, R18, R32 ;  /* 0x000000120c20723c */ /* 0x004fe20000001820 */
[----:B-1----:R-:W-:-:S04]  /*7fe0*/  FFMA.FTZ R0, R158, UR19, -R3 ;  /* 0x000000139e007c23 */ /* 0x002fc80008010803 */
[----:B------:R1:W2:Y:S02]  /*7ff0*/  MUFU.EX2 R85, R0 ;  /* 0x0000000000557308 */ /* 0x0002a40000000800 */
[----:B-1----:R-:W-:Y:S01]  /*8000*/  FFMA.FTZ R0, R99, UR19, -R4 ;  /* 0x0000001363007c23 */ /* 0x002fe20008010804 */
[----:B--2---:R-:W-:Y:S02]  /*8010*/  F2FP.F16.F32.PACK_AB R11, R85, R84 ;  /* 0x00000054550b723e */ /* 0x004fe400000000ff */
[----:B------:R-:W-:-:S03]  /*8020*/  MOV R99, R155 ;  /* 0x0000009b00637202 */ /* 0x000fc60000000f00 */
[----:B------:R1:W-:Y:S01]  /*8030*/  MUFU.EX2 R92, R0 ;  /* 0x00000000005c7308 */ /* 0x0003e20000000800 */
[----:B------:R-:W-:Y:S01]  /*8040*/  F2FP.F16.F32.PACK_AB R162, R108, R99 ;  /* 0x000000636ca2723e */ /* 0x000fe200000000ff */
[C---:B------:R-:W-:Y:S06]  /*8050*/  HMMA.16816.F32 R48, R8.reuse, R24, R64 ;  /* 0x000000180830723c */ /* 0x040fec0000001840 */
[C---:B------:R-:W-:Y:S06]  /*8060*/  HMMA.16816.F32 R136, R8.reuse, R28, R136 ;  /* 0x0000001c0888723c */ /* 0x040fec0000001888 */
[----:B------:R-:W-:Y:S01]  /*8070*/  HMMA.16816.F32 R148, R8, R30, R148 ;  /* 0x0000001e0894723c */ /* 0x000fe20000001894 */
[----:B-1----:R-:W-:Y:S01]  /*8080*/  FFMA.FTZ R0, R95, UR19, -R4 ;  /* 0x000000135f007c23 */ /* 0x002fe20008010804 */
[----:B------:R-:W-:Y:S01]  /*8090*/  MOV R95, R152 ;  /* 0x00000098005f7202 */ /* 0x000fe20000000f00 */
[----:B------:R-:W1:Y:S01]  /*80a0*/  LDSM.16.MT88.4 R28, [R184+0x5400] ;  /* 0x00540000b81c783b */ /* 0x000e620000004200 */
[----:B------:R-:W-:-:S02]  /*80b0*/  MOV R152, R140 ;  /* 0x0000008c00987202 */ /* 0x000fc40000000f00 */
[----:B------:R-:W-:Y:S01]  /*80c0*/  MOV R140, R87 ;  /* 0x00000057008c7202 */ /* 0x000fe20000000f00 */
[----:B------:R-:W-:Y:S01]  /*80d0*/  HMMA.16816.F32 R60, R8, R26, R60 ;  /* 0x0000001a083c723c */ /* 0x000fe2000000183c */
[----:B------:R2:W-:Y:S01]  /*80e0*/  MUFU.EX2 R87, R0 ;  /* 0x0000000000577308 */ /* 0x0005e20000000800 */
[----:B------:R-:W3:Y:S05]  /*80f0*/  LDSM.16.MT88.4 R24, [R185+0x5400] ;  /* 0x00540000b918783b */ /* 0x000eea0000004200 */
[----:B------:R-:W-:Y:S02]  /*8100*/  F2FP.F16.F32.PACK_AB R8, R115, R116 ;  /* 0x000000747308723e */ /* 0x000fe400000000ff */
[----:B------:R-:W-:Y:S01]  /*8110*/  F2FP.F16.F32.PACK_AB R10, R104, R107 ;  /* 0x0000006b680a723e */ /* 0x000fe200000000ff */
[----:B--2---:R-:W-:Y:S01]  /*8120*/  FFMA.FTZ R0, R94, UR19, -R4 ;  /* 0x000000135e007c23 */ /* 0x004fe20008010804 */
[----:B------:R-:W-:Y:S01]  /*8130*/  MOV R94, R2 ;  /* 0x00000002005e7202 */ /* 0x000fe20000000f00 */
[----:B------:R-:W-:-:S02]  /*8140*/  FADD.FTZ R2, R205, R182 ;  /* 0x000000b6cd027221 */ /* 0x000fc40000010000 */
[----:B------:R2:W-:Y:S01]  /*8150*/  MUFU.EX2 R83, R0 ;  /* 0x0000000000537308 */ /* 0x0005e20000000800 */
[----:B------:R-:W-:Y:S01]  /*8160*/  F2FP.F16.F32.PACK_AB R160, R95, R94 ;  /* 0x0000005e5fa0723e */ /* 0x000fe200000000ff */
[----:B------:R-:W-:Y:S01]  /*8170*/  FADD.FTZ R2, R183, R2 ;  /* 0x00000002b7027221 */ /* 0x000fe20000010000 */
[----:B--2---:R-:W-:Y:S01]  /*8180*/  FFMA.FTZ R0, R125, UR19, -R3 ;  /* 0x000000137d007c23 */ /* 0x004fe20008010803 */
[----:B------:R-:W-:-:S04]  /*8190*/  MOV R125, R80 ;  /* 0x00000050007d7202 */ /* 0x000fc80000000f00 */
[----:B------:R2:W-:Y:S02]  /*81a0*/  MUFU.EX2 R81, R0 ;  /* 0x0000000000517308 */ /* 0x0005e40000000800 */
[----:B--2---:R-:W-:-:S06]  /*81b0*/  FFMA.FTZ R0, R161, UR19, -R3 ;  /* 0x00000013a1007c23 */ /* 0x004fcc0008010803 */
[----:B------:R2:W4:Y:S02]  /*81c0*/  MUFU.EX2 R80, R0 ;  /* 0x0000000000507308 */ /* 0x0005240000000800 */
[----:B--2---:R-:W-:Y:S01]  /*81d0*/  FFMA.FTZ R0, R141, UR19, -R3 ;  /* 0x000000138d007c23 */ /* 0x004fe20008010803 */
[----:B----4-:R-:W-:-:S05]  /*81e0*/  F2FP.F16.F32.PACK_AB R9, R80, R81 ;  /* 0x000000515009723e */ /* 0x010fca00000000ff */
[----:B------:R2:W-:Y:S02]  /*81f0*/  MUFU.EX2 R77, R0 ;  /* 0x00000000004d7308 */ /* 0x0005e40000000800 */
[----:B--2---:R-:W-:Y:S01]  /*8200*/  FFMA.FTZ R0, R127, UR19, -R3 ;  /* 0x000000137f007c23 */ /* 0x004fe20008010803 */
[----:B------:R-:W-:-:S05]  /*8210*/  MOV R127, R152 ;  /* 0x00000098007f7202 */ /* 0x000fca0000000f00 */
[----:B------:R2:W4:Y:S02]  /*8220*/  MUFU.EX2 R78, R0 ;  /* 0x00000000004e7308 */ /* 0x0005240000000800 */
[----:B--2---:R-:W-:Y:S01]  /*8230*/  FFMA.FTZ R0, R97, UR19, -R4 ;  /* 0x0000001361007c23 */ /* 0x004fe20008010804 */
[----:B------:R-:W-:Y:S02]  /*8240*/  MOV R97, R140 ;  /* 0x0000008c00617202 */ /* 0x000fe40000000f00 */
[----:B----4-:R-:W-:-:S03]  /*8250*/  F2FP.F16.F32.PACK_AB R11, R78, R77 ;  /* 0x0000004d4e0b723e */ /* 0x010fc600000000ff */
[----:B------:R2:W-:Y:S04]  /*8260*/  MUFU.EX2 R82, R0 ;  /* 0x0000000000527308 */ /* 0x0005e80000000800 */
[C---:B------:R-:W-:Y:S06]  /*8270*/  HMMA.16816.F32 R44, R8.reuse, R16, R48 ;  /* 0x00000010082c723c */ /* 0x040fec0000001830 */
[----:B------:R-:W-:Y:S01]  /*8280*/  HMMA.16816.F32 R136, R8, R20, R136 ;  /* 0x000000140888723c */ /* 0x000fe20000001888 */
[----:B--2---:R-:W-:Y:S01]  /*8290*/  FFMA.FTZ R0, R86, UR19, -R4 ;  /* 0x0000001356007c23 */ /* 0x004fe20008010804 */
[----:B------:R-:W-:-:S04]  /*82a0*/  MOV R86, R142 ;  /* 0x0000008e00567202 */ /* 0x000fc80000000f00 */
[----:B------:R-:W-:Y:S01]  /*82b0*/  HMMA.16816.F32 R148, R8, R22, R148 ;  /* 0x000000160894723c */ /* 0x000fe20000001894 */
[----:B------:R2:W-:Y:S05]  /*82c0*/  MUFU.EX2 R79, R0 ;  /* 0x00000000004f7308 */ /* 0x0005ea0000000800 */
[----:B------:R-:W-:Y:S06]  /*82d0*/  HMMA.16816.F32 R140, R12, R20, R68 ;  /* 0x000000140c8c723c */ /* 0x000fec0000001844 */
[----:B------:R-:W-:Y:S01]  /*82e0*/  HMMA.16816.F32 R48, R8, R18, R60 ;  /* 0x000000120830723c */ /* 0x000fe2000000183c */
[----:B------:R-:W-:-:S05]  /*82f0*/  MOV R71, R145 ;  /* 0x0000009100477202 */ /* 0x000fca0000000f00 */
[C---:B------:R-:W-:Y:S01]  /*8300*/  HMMA.16816.F32 R60, R12.reuse, R22, R56 ;  /* 0x000000160c3c723c */ /* 0x040fe20000001838 */
[----:B--2---:R-:W-:Y:S01]  /*8310*/  FFMA.FTZ R0, R36, UR19, -R4 ;  /* 0x0000001324007c23 */ /* 0x004fe20008010804 */
[----:B------:R-:W2:Y:S01]  /*8320*/  LDSM.16.MT88.4 R20, [R184+0x5800] ;  /* 0x00580000b814783b */ /* 0x000ea20000004200 */
[----:B------:R-:W-:Y:S02]  /*8330*/  F2FP.F16.F32.PACK_AB R8, R92, R93 ;  /* 0x0000005d5c08723e */ /* 0x000fe400000000ff */
[----:B------:R4:W-:Y:S01]  /*8340*/  MUFU.EX2 R76, R0 ;  /* 0x00000000004c7308 */ /* 0x0009e20000000800 */
[----:B------:R-:W-:Y:S01]  /*8350*/  HMMA.16816.F32 R56, R12, R16, R52 ;  /* 0x000000100c38723c */ /* 0x000fe20000001834 */
[----:B------:R-:W5:Y:S01]  /*8360*/  LDSM.16.MT88.4 R16, [R185+0x5800] ;  /* 0x00580000b910783b */ /* 0x000f620000004200 */
[----:B------:R-:W-:-:S05]  /*8370*/  F2FP.F16.F32.PACK_AB R10, R83, R87 ;  /* 0x00000057530a723e */ /* 0x000fca00000000ff */
[----:B------:R-:W-:Y:S02]  /*8380*/  F2FP.F16.F32.PACK_AB R13, R215, R216 ;  /* 0x000000d8d70d723e */ /* 0x000fe400000000ff */
[----:B------:R-:W-:Y:S01]  /*8390*/  F2FP.F16.F32.PACK_AB R15, R213, R214 ;  /* 0x000000d6d50f723e */ /* 0x000fe200000000ff */
[----:B----4-:R-:W-:Y:S01]  /*83a0*/  FFMA.FTZ R0, R129, UR19, -R3 ;  /* 0x0000001381007c23 */ /* 0x010fe20008010803 */
[----:B------:R-:W-:-:S03]  /*83b0*/  MOV R129, R37 ;  /* 0x0000002500817202 */ /* 0x000fc60000000f00 */
[----:B------:R4:W-:Y:S02]  /*83c0*/  MUFU.EX2 R75, R0 ;  /* 0x00000000004b7308 */ /* 0x0009e40000000800 */
[----:B----4-:R-:W-:Y:S01]  /*83d0*/  FFMA.FTZ R0, R128, UR19, -R3 ;  /* 0x0000001380007c23 */ /* 0x010fe20008010803 */
[----:B------:R-:W-:-:S05]  /*83e0*/  MOV R128, R42 ;  /* 0x0000002a00807202 */ /* 0x000fca0000000f00 */
[----:B------:R4:W1:Y:S01]  /*83f0*/  MUFU.EX2 R74, R0 ;  /* 0x00000000004a7308 */ /* 0x0008620000000800 */
[----:B------:R-:W-:Y:S01]  /*8400*/  F2FP.F16.F32.PACK_AB R14, R129, R128 ;  /* 0x00000080810e723e */ /* 0x000fe200000000ff */
[----:B----4-:R-:W-:Y:S01]  /*8410*/  FFMA.FTZ R0, R130, UR19, -R3 ;  /* 0x0000001382007c23 */ /* 0x010fe20008010803 */
[----:B-1----:R-:W-:Y:S02]  /*8420*/  F2FP.F16.F32.PACK_AB R9, R74, R75 ;  /* 0x0000004b4a09723e */ /* 0x002fe400000000ff */
[----:B------:R-:W-:-:S03]  /*8430*/  MOV R130, R147 ;  /* 0x0000009300827202 */ /* 0x000fc60000000f00 */
[----:B------:R1:W-:Y:S02]  /*8440*/  MUFU.EX2 R72, R0 ;  /* 0x0000000000487308 */ /* 0x0003e40000000800 */
[----:B-1----:R-:W-:Y:S01]  /*8450*/  FFMA.FTZ R0, R121, UR19, -R3 ;  /* 0x0000001379007c23 */ /* 0x002fe20008010803 */
[----:B------:R-:W-:-:S05]  /*8460*/  MOV R121, R146 ;  /* 0x0000009200797202 */ /* 0x000fca0000000f00 */
[----:B------:R1:W4:Y:S01]  /*8470*/  MUFU.EX2 R73, R0 ;  /* 0x0000000000497308 */ /* 0x0003220000000800 */
[----:B------:R-:W-:-:S07]  /*8480*/  F2FP.F16.F32.PACK_AB R12, R130, R121 ;  /* 0x00000079820c723e */ /* 0x000fce00000000ff */
[C---:B------:R-:W-:Y:S06]  /*8490*/  HMMA.16816.F32 R140, R12.reuse, R28, R140 ;  /* 0x0000001c0c8c723c */ /* 0x040fec000000188c */
[----:B------:R-:W-:Y:S01]  /*84a0*/  HMMA.16816.F32 R60, R12, R30, R60 ;  /* 0x0000001e0c3c723c */ /* 0x000fe2000000183c */
[----:B-1----:R-:W-:Y:S01]  /*84b0*/  FFMA.FTZ R0, R110, UR19, -R4 ;  /* 0x000000136e007c23 */ /* 0x002fe20008010804 */
[----:B----4-:R-:W-:-:S03]  /*84c0*/  F2FP.F16.F32.PACK_AB R11, R73, R72 ;  /* 0x00000048490b723e */ /* 0x010fc600000000ff */
[----:B------:R1:W4:Y:S04]  /*84d0*/  MUFU.EX2 R68, R0 ;  /* 0x0000000000447308 */ /* 0x0003280000000800 */
        /* <DEDUP_REMOVED lines=8> */
[----:B----4-:R-:W-:-:S03]  /*8560*/  F2FP.F16.F32.PACK_AB R10, R68, R76 ;  /* 0x0000004c440a723e */ /* 0x010fc600000000ff */
[----:B------:R-:W-:Y:S01]  /*8570*/  HMMA.16816.F32 R12, R12, R26, R32 ;  /* 0x0000001a0c0c723c */ /* 0x000fe20000001820 */
[----:B------:R-:W-:Y:S01]  /*8580*/  LDSM.16.MT88.4 R24, [R185+0x5c00] ;  /* 0x005c0000b918783b */ /* 0x000fe20000004200 */
        /* <DEDUP_REMOVED lines=27> */
[--C-:B-1----:R-:W-:Y:S01]  /*8740*/  FFMA.FTZ R0, R144, UR19, -R3.reuse ;  /* 0x0000001390007c23 */ /* 0x102fe20008010803 */
[----:B--2---:R-:W-:Y:S01]  /*8750*/  F2FP.F16.F32.PACK_AB R166, R36, R43 ;  /* 0x0000002b24a6723e */ /* 0x004fe200000000ff */
[----:B------:R-:W1:Y:S02]  /*8760*/  LDSM.16.MT88.4 R144, [R184+0x5c00] ;  /* 0x005c0000b890783b */ /* 0x000e640000004200 */
[----:B------:R2:W-:Y:S02]  /*8770*/  MUFU.EX2 R35, R0 ;  /* 0x0000000000237308 */ /* 0x0005e40000000800 */
[C---:B------:R-:W-:Y:S06]  /*8780*/  HMMA.16816.F32 R140, R8.reuse, R20, R140 ;  /* 0x00000014088c723c */ /* 0x040fec000000188c */
[C---:B------:R-:W-:Y:S06]  /*8790*/  HMMA.16816.F32 R28, R8.reuse, R16, R28 ;  /* 0x00000010081c723c */ /* 0x040fec000000181c */
[----:B------:R-:W-:Y:S01]  /*87a0*/  HMMA.16816.F32 R60, R8, R22, R60 ;  /* 0x00000016083c723c */ /* 0x000fe2000000183c */
[----:B--2---:R-:W-:-:S05]  /*87b0*/  FFMA.FTZ R0, R131, UR19, -R3 ;  /* 0x0000001383007c23 */ /* 0x004fca0008010803 */
[----:B------:R-:W-:Y:S01]  /*87c0*/  HMMA.16816.F32 R12, R8, R18, R12 ;  /* 0x00000012080c723c */ /* 0x000fe2000000180c */
        /* <DEDUP_REMOVED lines=23> */
[C---:B------:R-:W-:Y:S06]  /*8940*/  HMMA.16816.F32 R156, R164.reuse, R24, R52 ;  /* 0x00000018a49c723c */ /* 0x040fec0000001834 */
[----:B------:R-:W-:Y:S01]  /*8950*/  HMMA.16816.F32 R164, R164, R26, R44 ;  /* 0x0000001aa4a4723c */ /* 0x000fe2000000182c */
[----:B-1----:R-:W-:-:S04]  /*8960*/  FFMA.FTZ R0, R171, UR19, -R5 ;  /* 0x00000013ab007c23 */ /* 0x002fc80008010805 */
[----:B------:R1:W2:Y:S02]  /*8970*/  MUFU.EX2 R8, R0 ;  /* 0x0000000000087308 */ /* 0x0002a40000000800 */
[----:B-1----:R-:W-:Y:S01]  /*8980*/  FADD.FTZ R0, R174, R173 ;  /* 0x000000adae007221 */ /* 0x002fe20000010000 */
[----:B--2---:R-:W-:-:S03]  /*8990*/  F2FP.F16.F32.PACK_AB R163, R8, R16 ;  /* 0x0000001008a3723e */ /* 0x004fc600000000ff */
[----:B------:R-:W-:-:S04]  /*89a0*/  FADD.FTZ R0, R175, R0 ;  /* 0x00000000af007221 */ /* 0x000fc80000010000 */
[----:B------:R-:W-:Y:S01]  /*89b0*/  FADD.FTZ R5, R176, R0 ;  /* 0x00000000b0057221 */ /* 0x000fe20000010000 */
[----:B------:R-:W-:Y:S01]  /*89c0*/  FADD.FTZ R0, R239, R6 ;  /* 0x00000006ef007221 */ /* 0x000fe20000010000 */
[C---:B------:R-:W-:Y:S02]  /*89d0*/  HMMA.16816.F32 R140, R160.reuse, R144, R140 ;  /* 0x00000090a08c723c */ /* 0x040fe4000000188c */
        /* <DEDUP_REMOVED lines=112> */
[----:B------:R1:W-:Y:S04]  /*90e0*/  STL [R1+0x8], R217 ;  /* 0x000008d901007387 */ /* 0x0003e80000100800 */
[----:B------:R1:W-:Y:S01]  /*90f0*/  STL [R1+0x4], R214 ;  /* 0x000004d601007387 */ /* 0x0003e20000100800 */
[----:B------:R-:W-:-:S01]  /*9100*/  NOP ;  /* 0x0000000000007918 */ /* 0x000fc20000000000 */
        /* <DEDUP_REMOVED lines=46> */
[----:B------:R-:W-:Y:S02]  /*93f0*/  @!P1 LDGSTS.E.BYPASS.LTC128B.128 [R204+0x4800], desc[UR22][R8.64] ;  /* 0x0480000008cc9fae */ /* 0x000fe4000b901d56 */
        /* <DEDUP_REMOVED lines=16> */
[----:B------:R-:W-:Y:S02]  /*9500*/  LDSM.16.M88.4 R20, [R135+0x2000] ;  /* 0x002000008714783b */ /* 0x000fe40000000200 */
[C---:B------:R-:W-:Y:S02]  /*9510*/  ISETP.GE.AND P2, PT, R0.reuse, R203, PT ;  /* 0x000000cb0000720c */ /* 0x040fe40003f46270 */
[----:B------:R-:W3:Y:S01]  /*9520*/  LDSM.16.M88.4 R12, [R186+0x1000] ;  /* 0x00100000ba0c783b */ /* 0x000ee20000000200 */
[C---:B------:R-:W-:Y:S02]  /*9530*/  ISETP.GE.AND P6, PT, R0.reuse, R202, PT ;  /* 0x000000ca0000720c */ /* 0x040fe40003fc6270 */
[C---:B------:R-:W-:Y:S01]  /*9540*/  ISETP.LT.OR P2, PT, R0.reuse, R198, P2 ;  /* 0x000000c60000720c */ /* 0x040fe20001741670 */
[----:B------:R-:W4:Y:S01]  /*9550*/  LDSM.16.M88.4 R16, [R186] ;  /* 0x00000000ba10783b */ /* 0x000f220000000200 */
[----:B------:R-:W-:-:S03]  /*9560*/  ISETP.LT.OR P6, PT, R0, R197, P6 ;  /* 0x000000c50000720c */ /* 0x000fc600037c1670 */
[----:B------:R-:W-:Y:S04]  /*9570*/  LDSM.16.M88.4 R24, [R188] ;  /* 0x00000000bc18783b */ /* 0x000fe80000000200 */
[----:B-1----:R-:W1:Y:S04]  /*9580*/  LDSM.16.M88.4 R4, [R187+0x1000] ;  /* 0x00100000bb04783b */ /* 0x002e680000000200 */
[----:B------:R-:W5:Y:S01]  /*9590*/  LDSM.16.M88.4 R8, [R187] ;  /* 0x00000000bb08783b */ /* 0x000f620000000200 */
[----:B--2---:R-:W-:-:S03]  /*95a0*/  VIADD R2, R0, 0x1 ;  /* 0x0000000100027836 */ /* 0x004fc60000000000 */
[----:B------:R-:W0:Y:S01]  /*95b0*/  LDGDEPBAR ;  /* 0x00000000000079af */ /* 0x000e220000000000 */
[----:B------:R-:W-:Y:S01]  /*95c0*/  VIADD R3, R0, 0x8 ;  /* 0x0000000800037836 */ /* 0x000fe20000000000 */
[C---:B------:R-:W-:Y:S02]  /*95d0*/  ISETP.GE.AND P0, PT, R2.reuse, R203, PT ;  /* 0x000000cb0200720c */ /* 0x040fe40003f06270 */
[C---:B------:R-:W-:Y:S02]  /*95e0*/  ISETP.GE.AND P4, PT, R2.reuse, R201, PT ;  /* 0x000000c90200720c */ /* 0x040fe40003f86270 */
[C---:B------:R-:W-:Y:S02]  /*95f0*/  ISETP.LT.OR P0, PT, R2.reuse, R198, P0 ;  /* 0x000000c60200720c */ /* 0x040fe40000701670 */
[C---:B------:R-:W-:Y:S02]  /*9600*/  ISETP.LT.OR P4, PT, R2.reuse, R199, P4 ;  /* 0x000000c70200720c */ /* 0x040fe40002781670 */
[----:B------:R-:W-:-:S02]  /*9610*/  ISETP.GE.AND P5, PT, R2, R202, PT ;  /* 0x000000ca0200720c */ /* 0x000fc40003fa6270 */
[C---:B------:R-:W-:Y:S02]  /*9620*/  ISETP.GE.AND P3, PT, R2.reuse, R200, PT ;  /* 0x000000c80200720c */ /* 0x040fe40003f66270 */
[C---:B------:R-:W-:Y:S02]  /*9630*/  ISETP.LT.OR P5, PT, R2.reuse, R197, P5 ;  /* 0x000000c50200720c */ /* 0x040fe40002fa1670 */
[----:B------:R-:W-:Y:S01]  /*9640*/  ISETP.LT.OR P3, PT, R2, R196, P3 ;  /* 0x000000c40200720c */ /* 0x000fe20001f61670 */
[----:B------:R-:W-:Y:S01]  /*9650*/  VIADD R2, R0, 0x9 ;  /* 0x0000000900027836 */ /* 0x000fe20000000000 */
[-C--:B---3--:R-:W-:Y:S06]  /*9660*/  HMMA.16816.F32 R28, R12, R20.reuse, RZ ;  /* 0x000000140c1c723c */ /* 0x088fec00000018ff */
[----:B----4-:R-:W-:Y:S06]  /*9670*/  HMMA.16816.F32 R32, R16, R20, RZ ;  /* 0x000000141020723c */ /* 0x010fec00000018ff */
[----:B------:R-:W-:-:S12]  /*9680*/  HMMA.16816.F32 R48, R12, R22, RZ ;  /* 0x000000160c30723c */ /* 0x000fd800000018ff */
[-C--:B-1----:R-:W-:Y:S01]  /*9690*/  HMMA.16816.F32 R52, R4, R24.reuse, R28 ;  /* 0x000000180434723c */ /* 0x082fe2000000181c */
[----:B------:R-:W1:Y:S05]  /*96a0*/  LDSM.16.M88.4 R28, [R135+0x2400] ;  /* 0x00240000871c783b */ /* 0x000e6a0000000200 */
[----:B-----5:R-:W-:Y:S06]  /*96b0*/  HMMA.16816.F32 R44, R8, R24, R32 ;  /* 0x00000018082c723c */ /* 0x020fec0000001820 */
[----:B------:R-:W-:Y:S01]  /*96c0*/  HMMA.16816.F32 R32, R16, R22, RZ ;  /* 0x000000161020723c */ /* 0x000fe200000018ff */
[----:B------:R-:W2:Y:S11]  /*96d0*/  LDSM.16.M88.4 R20, [R195] ;  /* 0x00000000c314783b */ /* 0x000eb60000000200 */
        /* <DEDUP_REMOVED lines=9> */
[----:B------:R-:W3:Y:S01]  /*9770*/  MUFU.TANH R77, R44 ;  /* 0x0000002c004d7308 */ /* 0x000ee20000002400 */
[----:B------:R-:W-:Y:S07]  /*9780*/  HMMA.16816.F32 R32, R8, R26, R32 ;  /* 0x0000001a0820723c */ /* 0x000fee0000001820 */
[----:B------:R-:W4:Y:S08]  /*9790*/  MUFU.TANH R80, R45 ;  /* 0x0000002d00507308 */ /* 0x000f300000002400 */
[----:B------:R-:W5:Y:S01]  /*97a0*/  MUFU.TANH R104, R46 ;  /* 0x0000002e00687308 */ /* 0x000f620000002400 */
[----:B---3--:R-:W-:-:S02]  /*97b0*/  FSEL R77, R77, -INF , !P2 ;  /* 0xff8000004d4d7808 */ /* 0x008fc40005000000 */
[----:B------:R-:W-:-:S04]  /*97c0*/  ISETP.GE.AND P2, PT, R0, R201, PT ;  /* 0x000000c90000720c */ /* 0x000fc80003f46270 */
[----:B------:R-:W-:Y:S01]  /*97d0*/  ISETP.LT.OR P2, PT, R0, R199, P2 ;  /* 0x000000c70000720c */ /* 0x000fe20001741670 */
[----:B------:R3:W1:Y:S01]  /*97e0*/  MUFU.TANH R106, R47 ;  /* 0x0000002f006a7308 */ /* 0x0006620000002400 */
[----:B------:R-:W-:Y:S01]  /*97f0*/  FMUL.FTZ R32, R32, UR16 ;  /* 0x0000001020207c20 */ /* 0x000fe20008410000 */
[----:B------:R-:W-:Y:S01]  /*9800*/  FMUL.FTZ R34, R34, UR16 ;  /* 0x0000001022227c20 */ /* 0x000fe20008410000 */
[----:B------:R-:W-:Y:S01]  /*9810*/  FMUL.FTZ R33, R33, UR16 ;  /* 0x0000001021217c20 */ /* 0x000fe20008410000 */
[----:B------:R-:W-:Y:S01]  /*9820*/  FMUL.FTZ R35, R35, UR16 ;  /* 0x0000001023237c20 */ /* 0x000fe20008410000 */
[----:B----4-:R-:W-:Y:S02]  /*9830*/  FSEL R80, R80, -INF , !P0 ;  /* 0xff80000050507808 */ /* 0x010fe40004000000 */
[----:B------:R-:W-:Y:S01]  /*9840*/  FSEL R130, R130, -INF , !P2 ;  /* 0xff80000082827808 */ /* 0x000fe20005000000 */
[----:B------:R-:W4:Y:S01]  /*9850*/  MUFU.TANH R170, R53 ;  /* 0x0000003500aa7308 */ /* 0x000f220000002400 */
[----:B------:R-:W-:-:S02]  /*9860*/  ISETP.GE.AND P0, PT, R0, R200, PT ;  /* 0x000000c80000720c */ /* 0x000fc40003f06270 */
[C---:B------:R-:W-:Y:S02]  /*9870*/  ISETP.GE.AND P2, PT, R3.reuse, R201, PT ;  /* 0x000000c90300720c */ /* 0x040fe40003f46270 */
[----:B------:R-:W-:Y:S02]  /*9880*/  ISETP.LT.OR P0, PT, R0, R196, P0 ;  /* 0x000000c40000720c */ /* 0x000fe40000701670 */
[C---:B------:R-:W-:Y:S01]  /*9890*/  ISETP.LT.OR P2, PT, R3.reuse, R199, P2 ;  /* 0x000000c70300720c */ /* 0x040fe20001741670 */
[----:B------:R-:W2:Y:S01]  /*98a0*/  MUFU.TANH R173, R54 ;  /* 0x0000003600ad7308 */ /* 0x000ea20000002400 */
[----:B---3--:R-:W-:Y:S01]  /*98b0*/  HMMA.16816.F32 R44, R4, R26, R48 ;  /* 0x0000001a042c723c */ /* 0x008fe20000001830 */
[----:B-----5:R-:W-:Y:S02]  /*98c0*/  FSEL R104, R104, -INF , !P6 ;  /* 0xff80000068687808 */ /* 0x020fe40007000000 */
[----:B-1----:R-:W-:Y:S02]  /*98d0*/  FSEL R106, R106, -INF , !P5 ;  /* 0xff8000006a6a7808 */ /* 0x002fe40006800000 */
[----:B------:R-:W-:Y:S01]  /*98e0*/  ISETP.GE.AND P6, PT, R3, R203, PT ;  /* 0x000000cb0300720c */ /* 0x000fe20003fc6270 */
[----:B------:R-:W-:Y:S01]  /*98f0*/  HMMA.16816.F32 R48, R16, R28, RZ ;  /* 0x0000001c1030723c */ /* 0x000fe200000018ff */
[----:B------:R-:W1:Y:S01]  /*9900*/  MUFU.TANH R176, R55 ;  /* 0x0000003700b07308 */ /* 0x000e620000002400 */
[----:B----4-:R-:W-:-:S02]  /*9910*/  FSEL R170, R170, -INF , !P4 ;  /* 0xff800000aaaa7808 */ /* 0x010fc40006000000 */
[C---:B------:R-:W-:Y:S02]  /*9920*/  ISETP.GE.AND P4, PT, R3.reuse, R200, PT ;  /* 0x000000c80300720c */ /* 0x040fe40003f86270 */
[----:B------:R-:W-:Y:S01]  /*9930*/  HMMA.16816.F32 R24, R12, R28, RZ ;  /* 0x0000001c0c18723c */ /* 0x000fe200000018ff */
[C---:B------:R-:W-:Y:S02]  /*9940*/  ISETP.GE.AND P5, PT, R3.reuse, R202, PT ;  /* 0x000000ca0300720c */ /* 0x040fe40003fa6270 */
[----:B------:R-:W3:Y:S01]  /*9950*/  MUFU.TANH R72, R32 ;  /* 0x0000002000487308 */ /* 0x000ee20000002400 */
[----:B------:R-:W-:Y:S02]  /*9960*/  ISETP.LT.OR P4, PT, R3, R196, P4 ;  /* 0x000000c40300720c */ /* 0x000fe40002781670 */
[----:B--2---:R-:W-:Y:S02]  /*9970*/  FSEL R173, R173, -INF , !P0 ;  /* 0xff800000adad7808 */ /* 0x004fe40004000000 */
[----:B------:R-:W-:-:S02]  /*9980*/  ISETP.GE.AND P0, PT, R2, R203, PT ;  /* 0x000000cb0200720c */ /* 0x000fc40003f06270 */
[----:B------:R-:W-:Y:S01]  /*9990*/  ISETP.LT.OR P6, PT, R3, R198, P6 ;  /* 0x000000c60300720c */ /* 0x000fe200037c1670 */
[----:B------:R-:W2:Y:S01]  /*99a0*/  MUFU.TANH R99, R34 ;  /* 0x0000002200637308 */ /* 0x000ea20000002400 */
[----:B------:R-:W-:Y:S01]  /*99b0*/  FMUL.FTZ R44, R44, UR16 ;  /* 0x000000102c2c7c20 */ /* 0x000fe20008410000 */
[----:B------:R-:W-:Y:S01]  /*99c0*/  FMUL.FTZ R46, R46, UR16 ;  /* 0x000000102e2e7c20 */ /* 0x000fe20008410000 */
[----:B------:R-:W-:Y:S01]  /*99d0*/  FMUL.FTZ R45, R45, UR16 ;  /* 0x000000102d2d7c20 */ /* 0x000fe20008410000 */
[----:B------:R-:W-:Y:S01]  /*99e0*/  FMUL.FTZ R47, R47, UR16 ;  /* 0x000000102f2f7c20 */ /* 0x000fe20008410000 */
[----:B-1----:R-:W-:Y:S02]  /*99f0*/  FSEL R176, R176, -INF , !P3 ;  /* 0xff800000b0b07808 */ /* 0x002fe40005800000 */
[----:B------:R-:W-:Y:S01]  /*9a00*/  ISETP.GE.AND P3, PT, R2, R202, PT ;  /* 0x000000ca0200720c */ /* 0x000fe20003f66270 */
[----:B------:R-:W1:Y:S01]  /*9a10*/  MUFU.TANH R168, R44 ;  /* 0x0000002c00a87308 */ /* 0x000e620000002400 */
[----:B------:R-:W-:Y:S01]  /*9a20*/  ISETP.LT.OR P5, PT, R3, R197, P5 ;  /* 0x000000c50300720c */ /* 0x000fe20002fa1670 */
[----:B------:R-:W-:Y:S01]  /*9a30*/  VIADD R3, R0, 0x10 ;  /* 0x0000001000037836 */ /* 0x000fe20000000000 */
[----:B------:R-:W-:-:S02]  /*9a40*/  ISETP.LT.OR P0, PT, R2, R198, P0 ;  /* 0x000000c60200720c */ /* 0x000fc40000701670 */
[----:B------:R-:W-:Y:S01]  /*9a50*/  HMMA.16816.F32 R52, R4, R20, R24 ;  /* 0x000000140434723c */ /* 0x000fe20000001818 */
[----:B------:R-:W4:Y:S01]  /*9a60*/  LDSM.16.M88.4 R24, [R135+0x2800] ;  /* 0x002800008718783b */ /* 0x000f220000000200 */
[----:B------:R-:W-:Y:S01]  /*9a70*/  ISETP.LT.OR P3, PT, R2, R197, P3 ;  /* 0x000000c50200720c */ /* 0x000fe20001f61670 */
[----:B------:R-:W5:Y:S01]  /*9a80*/  MUFU.TANH R36, R46 ;  /* 0x0000002e00247308 */ /* 0x000f620000002400 */
[----:B---3--:R-:W-:Y:S02]  /*9a90*/  FSEL R72, R72, -INF , !P6 ;  /* 0xff80000048487808 */ /* 0x008fe40007000000 */
[----:B------:R-:W-:Y:S02]  /*9aa0*/  ISETP.GE.AND P6, PT, R3, R203, PT ;  /* 0x000000cb0300720c */ /* 0x000fe40003fc6270 */
[----:B--2---:R-:W-:Y:S02]  /*9ab0*/  FSEL R99, R99, -INF , !P5 ;  /* 0xff80000063637808 */ /* 0x004fe40006800000 */
[----:B------:R-:W-:Y:S01]  /*9ac0*/  ISETP.LT.OR P6, PT, R3, R198, P6 ;  /* 0x000000c60300720c */ /* 0x000fe200037c1670 */
[----:B------:R-:W2:Y:S01]  /*9ad0*/  MUFU.TANH R131, R45 ;  /* 0x0000002d00837308 */ /* 0x000ea20000002400 */
[----:B-1----:R-:W-:-:S02]  /*9ae0*/  FSEL R168, R168, -INF , !P2 ;  /* 0xff800000a8a87808 */ /* 0x002fc40005000000 */
[C---:B------:R-:W-:Y:S02]  /*9af0*/  ISETP.GE.AND P2, PT, R2.reuse, R201, PT ;  /* 0x000000c90200720c */ /* 0x040fe40003f46270 */
[----:B------:R-:W-:Y:S02]  /*9b00*/  ISETP.GE.AND P5, PT, R3, R202, PT ;  /* 0x000000ca0300720c */ /* 0x000fe40003fa6270 */
[----:B------:R-:W-:Y:S01]  /*9b10*/  ISETP.LT.OR P2, PT, R2, R199, P2 ;  /* 0x000000c70200720c */ /* 0x000fe20001741670 */
[----:B------:R1:W3:Y:S01]  /*9b20*/  MUFU.TANH R172, R47 ;  /* 0x0000002f00ac7308 */ /* 0x0002e20000002400 */
[----:B-----5:R-:W-:Y:S02]  /*9b30*/  FSEL R175, R36, -INF , !P4 ;  /* 0xff80000024af7808 */ /* 0x020fe40006000000 */
[----:B------:R-:W-:Y:S02]  /*9b40*/  ISETP.GE.AND P4, PT, R2, R200, PT ;  /* 0x000000c80200720c */ /* 0x000fe40003f86270 */
[----:B------:R-:W-:Y:S01]  /*9b50*/  FMUL.FTZ R52, R52, UR16 ;  /* 0x0000001034347c20 */ /* 0x000fe20008410000 */
[----:B------:R-:W-:Y:S01]  /*9b60*/  FMUL.FTZ R53, R53, UR16 ;  /* 0x0000001035357c20 */ /* 0x000fe20008410000 */
[----:B------:R-:W-:Y:S01]  /*9b70*/  FMUL.FTZ R54, R54, UR16 ;  /* 0x0000001036367c20 */ /* 0x000fe20008410000 */
[----:B------:R-:W5:Y:S01]  /*9b80*/  MUFU.TANH R74, R33 ;  /* 0x00000021004a7308 */ /* 0x000f620000002400 */
[----:B------:R-:W-:Y:S01]  /*9b90*/  FMUL.FTZ R55, R55, UR16 ;  /* 0x0000001037377c20 */ /* 0x000fe20008410000 */
[----:B------:R-:W-:Y:S01]  /*9ba0*/  ISETP.LT.OR P4, PT, R2, R196, P4 ;  /* 0x000000c40200720c */ /* 0x000fe20002781670 */
[----:B------:R-:W-:Y:S01]  /*9bb0*/  VIADD R2, R0, 0x11 ;  /* 0x0000001100027836 */ /* 0x000fe20000000000 */
[----:B--2---:R-:W-:-:S02]  /*9bc0*/  FSEL R131, R131, -INF , !P2 ;  /* 0xff80000083837808 */ /* 0x004fc40005000000 */
[----:B------:R-:W-:Y:S02]  /*9bd0*/  ISETP.LT.OR P5, PT, R3, R197, P5 ;  /* 0x000000c50300720c */ /* 0x000fe40002fa1670 */
[----:B------:R2:W4:Y:S01]  /*9be0*/  MUFU.TANH R98, R35 ;  /* 0x0000002300627308 */ /* 0x0005220000002400 */
[----:B-1----:R-:W-:Y:S01]  /*9bf0*/  HMMA.16816.F32 R44, R8, R20, R48 ;  /* 0x00000014082c723c */ /* 0x002fe20000001830 */
[----:B------:R-:W-:Y:S02]  /*9c00*/  ISETP.GE.AND P2, PT, R2, R203, PT ;  /* 0x000000cb0200720c */ /* 0x000fe40003f46270 */
[----:B---3--:R-:W-:Y:S02]  /*9c10*/  FSEL R172, R172, -INF , !P4 ;  /* 0xff800000acac7808 */ /* 0x008fe40006000000 */
[----:B------:R-:W-:Y:S02]  /*9c20*/  ISETP.LT.OR P2, PT, R2, R198, P2 ;  /* 0x000000c60200720c */ /* 0x000fe40001741670 */
[----:B------:R-:W1:Y:S01]  /*9c30*/  MUFU.TANH R127, R52 ;  /* 0x00000034007f7308 */ /* 0x000e620000002400 */
[----:B-----5:R-:W-:-:S02]  /*9c40*/  FSEL R74, R74, -INF , !P0 ;  /* 0xff8000004a4a7808 */ /* 0x020fc40004000000 */
[C---:B------:R-:W-:Y:S02]  /*9c50*/  ISETP.GE.AND P4, PT, R2.reuse, R202, PT ;  /* 0x000000ca0200720c */ /* 0x040fe40003f86270 */
[C---:B------:R-:W-:Y:S02]  /*9c60*/  ISETP.GE.AND P0, PT, R3.reuse, R201, PT ;  /* 0x000000c90300720c */ /* 0x040fe40003f06270 */
[----:B------:R-:W-:Y:S01]  /*9c70*/  ISETP.LT.OR P4, PT, R2, R197, P4 ;  /* 0x000000c50200720c */ /* 0x000fe20002781670 */
[----:B------:R-:W-:Y:S01]  /*9c80*/  MUFU.TANH R128, R53 ;  /* 0x0000003500807308 */ /* 0x000fe20000002400 */
[-C--:B--2---:R-:W-:Y:S01]  /*9c90*/  HMMA.16816.F32 R32, R12, R30.reuse, RZ ;  /* 0x0000001e0c20723c */ /* 0x084fe200000018ff */
[C---:B------:R-:W-:Y:S02]  /*9ca0*/  ISETP.LT.OR P0, PT, R3.reuse, R199, P0 ;  /* 0x000000c70300720c */ /* 0x040fe40000701670 */
[----:B----4-:R-:W-:Y:S02]  /*9cb0*/  FSEL R98, R98, -INF , !P3 ;  /* 0xff80000062627808 */ /* 0x010fe40005800000 */
[----:B------:R-:W-:Y:S01]  /*9cc0*/  ISETP.GE.AND P3, PT, R3, R200, PT ;  /* 0x000000c80300720c */ /* 0x000fe20003f66270 */
[----:B------:R-:W-:Y:S01]  /*9cd0*/  HMMA.16816.F32 R28, R16, R30, RZ ;  /* 0x0000001e101c723c */ /* 0x000fe200000018ff */
[----:B------:R-:W2:Y:S01]  /*9ce0*/  MUFU.TANH R132, R54 ;  /* 0x0000003600847308 */ /* 0x000ea20000002400 */
[----:B------:R-:W-:Y:S01]  /*9cf0*/  FMUL.FTZ R44, R44, UR16 ;  /* 0x000000102c2c7c20 */ /* 0x000fe20008410000 */
[----:B------:R-:W-:Y:S01]  /*9d00*/  FMUL.FTZ R45, R45, UR16 ;  /* 0x000000102d2d7c20 */ /* 0x000fe20008410000 */
[----:B------:R-:W-:Y:S01]  /*9d10*/  FMUL.FTZ R46, R46, UR16 ;  /* 0x000000102e2e7c20 */ /* 0x000fe20008410000 */
[----:B------:R-:W-:Y:S01]  /*9d20*/  FMUL.FTZ R47, R47, UR16 ;  /* 0x000000102f2f7c20 */ /* 0x000fe20008410000 */
[----:B-1----:R-:W-:-:S02]  /*9d30*/  FSEL R127, R127, -INF , !P0 ;  /* 0xff8000007f7f7808 */ /* 0x002fc40004000000 */
[----:B------:R-:W-:Y:S01]  /*9d40*/  ISETP.LT.OR P3, PT, R3, R196, P3 ;  /* 0x000000c40300720c */ /* 0x000fe20001f61670 */
[----:B------:R-:W1:Y:S01]  /*9d50*/  MUFU.TANH R71, R44 ;  /* 0x0000002c00477308 */ /* 0x000e620000002400 */
[----:B------:R-:W-:-:S07]  /*9d60*/  VIADD R3, R0, 0x21 ;  /* 0x0000002100037836 */ /* 0x000fce0000000000 */
[----:B------:R-:W3:Y:S01]  /*9d70*/  MUFU.TANH R73, R45 ;  /* 0x0000002d00497308 */ /* 0x000ee20000002400 */
[----:B--2---:R-:W-:-:S06]  /*9d80*/  FSEL R132, R132, -INF , !P3 ;  /* 0xff80000084847808 */ /* 0x004fcc0005800000 */
[----:B------:R-:W-:Y:S01]  /*9d90*/  HMMA.16816.F32 R48, R8, R22, R28 ;  /* 0x000000160830723c */ /* 0x000fe2000000181c */
[----:B------:R-:W2:Y:S01]  /*9da0*/  MUFU.TANH R92, R46 ;  /* 0x0000002e005c7308 */ /* 0x000ea20000002400 */
[----:B-1----:R-:W-:Y:S02]  /*9db0*/  FSEL R71, R71, -INF , !P6 ;  /* 0xff80000047477808 */ /* 0x002fe40007000000 */
[C---:B------:R-:W-:Y:S02]  /*9dc0*/  ISETP.GE.AND P6, PT, R2.reuse, R201, PT ;  /* 0x000000c90200720c */ /* 0x040fe40003fc6270 */
[----:B------:R-:W-:Y:S02]  /*9dd0*/  HMMA.16816.F32 R28, R16, R24, RZ ;  /* 0x00000018101c723c */ /* 0x000fe400000018ff */
[----:B------:R-:W-:Y:S01]  /*9de0*/  ISETP.LT.OR P6, PT, R2, R199, P6 ;  /* 0x000000c70200720c */ /* 0x000fe200037c1670 */
[----:B------:R1:W4:Y:S01]  /*9df0*/  MUFU.TANH R93, R47 ;  /* 0x0000002f005d7308 */ /* 0x0003220000002400 */
[----:B---3--:R-:W-:-:S02]  /*9e00*/  FSEL R73, R73, -INF , !P2 ;  /* 0xff80000049497808 */ /* 0x008fc40005000000 */
[----:B------:R-:W-:Y:S02]  /*9e10*/  ISETP.GE.AND P2, PT, R2, R200, PT ;  /* 0x000000c80200720c */ /* 0x000fe40003f46270 */
[----:B------:R-:W-:Y:S02]  /*9e20*/  FSEL R128, R128, -INF , !P6 ;  /* 0xff80000080807808 */ /* 0x000fe40007000000 */
[----:B------:R-:W-:Y:S01]  /*9e30*/  ISETP.LT.OR P2, PT, R2, R196, P2 ;  /* 0x000000c40200720c */ /* 0x000fe20001741670 */
[----:B------:R-:W3:Y:S01]  /*9e40*/  MUFU.TANH R169, R55 ;  /* 0x0000003700a97308 */ /* 0x000ee20000002400 */
[----:B------:R-:W-:Y:S01]  /*9e50*/  VIADD R2, R0, 0x18 ;  /* 0x0000001800027836 */ /* 0x000fe20000000000 */
[----:B--2---:R-:W-:-:S04]  /*9e60*/  FSEL R92, R92, -INF , !P5 ;  /* 0xff8000005c5c7808 */ /* 0x004fc80006800000 */
[----:B------:R-:W-:Y:S01]  /*9e70*/  ISETP.GE.AND P5, PT, R2, R203, PT ;  /* 0x000000cb0200720c */ /* 0x000fe20003fa6270 */
[----:B------:R-:W-:Y:S01]  /*9e80*/  FMUL.FTZ R48, R48, UR16 ;  /* 0x0000001030307c20 */ /* 0x000fe20008410000 */
[----:B------:R-:W-:Y:S01]  /*9e90*/  FMUL.FTZ R50, R50, UR16 ;  /* 0x0000001032327c20 */ /* 0x000fe20008410000 */
[----:B-1----:R-:W-:Y:S01]  /*9ea0*/  HMMA.16816.F32 R44, R4, R22, R32 ;  /* 0x00000016042c723c */ /* 0x002fe20000001820 */
[----:B------:R-:W1:Y:S01]  /*9eb0*/  LDSM.16.M88.4 R32, [R194] ;  /* 0x00000000c220783b */ /* 0x000e620000000200 */
[----:B------:R-:W-:Y:S01]  /*9ec0*/  FMUL.FTZ R49, R49, UR16 ;  /* 0x0000001031317c20 */ /* 0x000fe20008410000 */
[----:B------:R-:W-:Y:S01]  /*9ed0*/  FMUL.FTZ R51, R51, UR16 ;  /* 0x0000001033337c20 */ /* 0x000fe20008410000 */
[----:B------:R-:W2:Y:S01]  /*9ee0*/  MUFU.TANH R65, R48 ;  /* 0x0000003000417308 */ /* 0x000ea20000002400 */
[----:B----4-:R-:W-:Y:S01]  /*9ef0*/  FSEL R93, R93, -INF , !P4 ;  /* 0xff8000005d5d7808 */ /* 0x010fe20006000000 */
[----:B------:R-:W-:Y:S01]  /*9f00*/  HMMA.16816.F32 R20, R12, R24, RZ ;  /* 0x000000180c14723c */ /* 0x000fe200000018ff */
[----:B------:R-:W-:-:S02]  /*9f10*/  ISETP.GE.AND P4, PT, R2, R202, PT ;  /* 0x000000ca0200720c */ /* 0x000fc40003f86270 */
[C---:B------:R-:W-:Y:S02]  /*9f20*/  ISETP.GE.AND P0, PT, R2.reuse, R201, PT ;  /* 0x000000c90200720c */ /* 0x040fe40003f06270 */
[C---:B------:R-:W-:Y:S01]  /*9f30*/  ISETP.GE.AND P6, PT, R2.reuse, R200, PT ;  /* 0x000000c80200720c */ /* 0x040fe20003fc6270 */
[----:B------:R-:W4:Y:S01]  /*9f40*/  MUFU.TANH R86, R50 ;  /* 0x0000003200567308 */ /* 0x000f220000002400 */
[C---:B------:R-:W-:Y:S02]  /*9f50*/  ISETP.LT.OR P5, PT, R2.reuse, R198, P5 ;  /* 0x000000c60200720c */ /* 0x040fe40002fa1670 */
[C---:B------:R-:W-:Y:S02]  /*9f60*/  ISETP.LT.OR P4, PT, R2.reuse, R197, P4 ;  /* 0x000000c50200720c */ /* 0x040fe40002781670 */
[C---:B------:R-:W-:Y:S02]  /*9f70*/  ISETP.LT.OR P0, PT, R2.reuse, R199, P0 ;  /* 0x000000c70200720c */ /* 0x040fe40000701670 */
[----:B------:R-:W-:Y:S01]  /*9f80*/  ISETP.LT.OR P6, PT, R2, R196, P6 ;  /* 0x000000c40200720c */ /* 0x000fe200037c1670 */
[----:B------:R-:W5:Y:S01]  /*9f90*/  MUFU.TANH R67, R49 ;  /* 0x0000003100437308 */ /* 0x000f620000002400 */
[----:B------:R-:W-:Y:S01]  /*9fa0*/  VIADD R2, R0, 0x19 ;  /* 0x0000001900027836 */ /* 0x000fe20000000000 */
[----:B---3--:R-:W-:-:S02]  /*9fb0*/  FSEL R169, R169, -INF , !P2 ;  /* 0xff800000a9a97808 */ /* 0x008fc40005000000 */
[----:B------:R-:W-:Y:S01]  /*9fc0*/  FMUL.FTZ R44, R44, UR16 ;  /* 0x000000102c2c7c20 */ /* 0x000fe20008410000 */
[----:B------:R-:W-:Y:S01]  /*9fd0*/  FMUL.FTZ R46, R46, UR16 ;  /* 0x000000102e2e7c20 */ /* 0x000fe20008410000 */
[----:B------:R-:W-:Y:S01]  /*9fe0*/  FMUL.FTZ R45, R45, UR16 ;  /* 0x000000102d2d7c20 */ /* 0x000fe20008410000 */
[----:B------:R-:W-:Y:S01]  /*9ff0*/  FMUL.FTZ R47, R47, UR16 ;  /* 0x000000102f2f7c20 */ /* 0x000fe20008410000 */
[----:B------:R-:W3:Y:S01]  /*a000*/  MUFU.TANH R123, R44 ;  /* 0x0000002c007b7308 */ /* 0x000ee20000002400 */
[C---:B------:R-:W-:Y:S02]  /*a010*/  ISETP.GE.AND P3, PT, R2.reuse, R203, PT ;  /* 0x000000cb0200720c */ /* 0x040fe40003f66270 */
[C---:B------:R-:W-:Y:S02]  /*a020*/  ISETP.GE.AND P2, PT, R2.reuse, R202, PT ;  /* 0x000000ca0200720c */ /* 0x040fe40003f46270 */
[C---:B------:R-:W-:Y:S02]  /*a030*/  ISETP.LT.OR P3, PT, R2.reuse, R198, P3 ;  /* 0x000000c60200720c */ /* 0x040fe40001f61670 */
[----:B------:R-:W-:Y:S01]  /*a040*/  ISETP.LT.OR P2, PT, R2, R197, P2 ;  /* 0x000000c50200720c */ /* 0x000fe20001741670 */
[----:B------:R-:W3:Y:S01]  /*a050*/  MUFU.TANH R171, R46 ;  /* 0x0000002e00ab7308 */ /* 0x000ee20000002400 */
[----:B--2---:R-:W-:-:S02]  /*a060*/  FSEL R65, R65, -INF , !P5 ;  /* 0xff80000041417808 */ /* 0x004fc40006800000 */
[----:B----4-:R-:W-:Y:S01]  /*a070*/  FSEL R86, R86, -INF , !P4 ;  /* 0xff80000056567808 */ /* 0x010fe20006000000 */
[----:B-1----:R-:W-:Y:S01]  /*a080*/  HMMA.16816.F32 R56, R4, R32, R20 ;  /* 0x000000200438723c */ /* 0x002fe20000001814 */
[----:B-----5:R-:W-:-:S03]  /*a090*/  FSEL R67, R67, -INF , !P3 ;  /* 0xff80000043437808 */ /* 0x020fc60005800000 */
[----:B------:R-:W1:Y:S01]  /*a0a0*/  MUFU.TANH R121, R45 ;  /* 0x0000002d00797308 */ /* 0x000e620000002400 */
[----:B---3--:R-:W-:Y:S01]  /*a0b0*/  FSEL R123, R123, -INF , !P0 ;  /* 0xff8000007b7b7808 */ /* 0x008fe20004000000 */
[----:B------:R-:W-:Y:S01]  /*a0c0*/  HMMA.16816.F32 R20, R12, R26, RZ ;  /* 0x0000001a0c14723c */ /* 0x000fe200000018ff */
[----:B------:R-:W-:-:S05]  /*a0d0*/  ISETP.GE.AND P0, PT, R2, R201, PT ;  /* 0x000000c90200720c */ /* 0x000fca0003f06270 */
[----:B------:R2:W-:Y:S01]  /*a0e0*/  MUFU.TANH R174, R47 ;  /* 0x0000002f00ae7308 */ /* 0x0005e20000002400 */
[----:B------:R-:W-:Y:S01]  /*a0f0*/  HMMA.16816.F32 R24, R16, R26, RZ ;  /* 0x0000001a1018723c */ /* 0x000fe200000018ff */
[----:B------:R-:W-:Y:S02]  /*a100*/  FSEL R171, R171, -INF , !P6 ;  /* 0xff800000abab7808 */ /* 0x000fe40007000000 */
[C---:B------:R-:W-:Y:S02]  /*a110*/  ISETP.GE.AND P6, PT, R2.reuse, R200, PT ;  /* 0x000000c80200720c */ /* 0x040fe40003fc6270 */
[C---:B------:R-:W-:Y:S02]  /*a120*/  ISETP.LT.OR P0, PT, R2.reuse, R199, P0 ;  /* 0x000000c70200720c */ /* 0x040fe40000701670 */
[----:B------:R3:W4:Y:S01]  /*a130*/  MUFU.TANH R90, R51 ;  /* 0x00000033005a7308 */ /* 0x0007220000002400 */
[----:B------:R-:W-:Y:S01]  /*a140*/  ISETP.LT.OR P6, PT, R2, R196, P6 ;  /* 0x000000c40200720c */ /* 0x000fe200037c1670 */
[----:B------:R-:W-:Y:S01]  /*a150*/  VIADD R2, R0, 0x20 ;  /* 0x0000002000027836 */ /* 0x000fe20000000000 */
[----:B-1----:R-:W-:Y:S01]  /*a160*/  FSEL R121, R121, -INF , !P0 ;  /* 0xff80000079797808 */ /* 0x002fe20004000000 */
[----:B------:R-:W-:Y:S01]  /*a170*/  FMUL.FTZ R58, R58, UR16 ;  /* 0x000000103a3a7c20 */ /* 0x000fe20008410000 */
[----:B------:R-:W-:Y:S01]  /*a180*/  FMUL.FTZ R59, R59, UR16 ;  /* 0x000000103b3b7c20 */ /* 0x000fe20008410000 */
[----:B------:R-:W-:Y:S01]  /*a190*/  FMUL.FTZ R56, R56, UR16 ;  /* 0x0000001038387c20 */ /* 0x000fe20008410000 */
[----:B------:R-:W-:Y:S01]  /*a1a0*/  FMUL.FTZ R57, R57, UR16 ;  /* 0x0000001039397c20 */ /* 0x000fe20008410000 */
[----:B--2---:R-:W-:Y:S01]  /*a1b0*/  HMMA.16816.F32 R44, R8, R32, R28 ;  /* 0x00000020082c723c */ /* 0x004fe2000000181c */
[----:B------:R-:W1:Y:S01]  /*a1c0*/  LDSM.16.M88.4 R28, [R135+0x2c00] ;  /* 0x002c0000871c783b */ /* 0x000e620000000200 */
[----:B------:R-:W-:Y:S01]  /*a1d0*/  MUFU.TANH R178, R58 ;  /* 0x0000003a00b27308 */ /* 0x000fe20000002400 */
[----:B------:R-:W-:-:S02]  /*a1e0*/  ISETP.GE.AND P5, PT, R2, R203, PT ;  /* 0x000000cb0200720c */ /* 0x000fc40003fa6270 */
[C---:B------:R-:W-:Y:S02]  /*a1f0*/  ISETP.GE.AND P4, PT, R2.reuse, R202, PT ;  /* 0x000000ca0200720c */ /* 0x040fe40003f86270 */
[----:B------:R-:W-:Y:S02]  /*a200*/  ISETP.LT.OR P5, PT, R2, R198, P5 ;  /* 0x000000c60200720c */ /* 0x000fe40002fa1670 */
[----:B---3--:R-:W-:Y:S01]  /*a210*/  HMMA.16816.F32 R48, R8, R34, R24 ;  /* 0x000000220830723c */ /* 0x008fe20000001818 */
[----:B----4-:R-:W-:Y:S01]  /*a220*/  FSEL R90, R90, -INF , !P2 ;  /* 0xff8000005a5a7808 */ /* 0x010fe20005000000 */
[----:B------:R-:W-:Y:S01]  /*a230*/  MUFU.TANH R180, R59 ;  /* 0x0000003b00b47308 */ /* 0x000fe20000002400 */
[C---:B------:R-:W-:Y:S02]  /*a240*/  ISETP.GE.AND P3, PT, R2.reuse, R201, PT ;  /* 0x000000c90200720c */ /* 0x040fe40003f66270 */
[----:B------:R-:W-:Y:S02]  /*a250*/  ISETP.GE.AND P2, PT, R2, R200, PT ;  /* 0x000000c80200720c */ /* 0x000fe40003f46270 */
[----:B------:R-:W-:-:S02]  /*a260*/  FSEL R174, R174, -INF , !P6 ;  /* 0xff800000aeae7808 */ /* 0x000fc40007000000 */
[C---:B------:R-:W-:Y:S01]  /*a270*/  ISETP.GE.AND P6, PT, R3.reuse, R202, PT ;  /* 0x000000ca0300720c */ /* 0x040fe20003fc6270 */
[----:B------:R-:W2:Y:S01]  /*a280*/  MUFU.TANH R56, R56 ;  /* 0x0000003800387308 */ /* 0x000ea20000002400 */
[----:B------:R-:W-:Y:S02]  /*a290*/  ISETP.GE.AND P0, PT, R3, R203, PT ;  /* 0x000000cb0300720c */ /* 0x000fe40003f06270 */
[C---:B------:R-:W-:Y:S02]  /*a2a0*/  ISETP.LT.OR P4, PT, R2.reuse, R197, P4 ;  /* 0x000000c50200720c */ /* 0x040fe40002781670 */
[----:B------:R-:W-:Y:S01]  /*a2b0*/  ISETP.LT.OR P3, PT, R2, R199, P3 ;  /* 0x000000c70200720c */ /* 0x000fe20001f61670 */
[----:B------:R-:W-:Y:S01]  /*a2c0*/  FMUL.FTZ R44, R44, UR16 ;  /* 0x000000102c2c7c20 */ /* 0x000fe20008410000 */
[----:B------:R-:W-:Y:S01]  /*a2d0*/  FMUL.FTZ R45, R45, UR16 ;  /* 0x000000102d2d7c20 */ /* 0x000fe20008410000 */
[----:B------:R-:W-:Y:S01]  /*a2e0*/  FMUL.FTZ R46, R46, UR16 ;  /* 0x000000102e2e7c20 */ /* 0x000fe20008410000 */
[----:B------:R-:W-:Y:S01]  /*a2f0*/  FMUL.FTZ R47, R47, UR16 ;  /* 0x000000102f2f7c20 */ /* 0x000fe20008410000 */
[----:B------:R-:W3:Y:S01]  /*a300*/  MUFU.TANH R63, R44 ;  /* 0x0000002c003f7308 */ /* 0x000ee20000002400 */
[----:B------:R-:W-:Y:S01]  /*a310*/  ISETP.LT.OR P2, PT, R2, R196, P2 ;  /* 0x000000c40200720c */ /* 0x000fe20001741670 */
[----:B------:R-:W-:Y:S01]  /*a320*/  VIADD R2, R0, 0x28 ;  /* 0x0000002800027836 */ /* 0x000fe20000000000 */
[----:B------:R-:W-:Y:S01]  /*a330*/  ISETP.LT.OR P6, PT, R3, R197, P6 ;  /* 0x000000c50300720c */ /* 0x000fe200037c1670 */
[----:B------:R-:W-:Y:S01]  /*a340*/  FMUL.FTZ R48, R48, UR16 ;  /* 0x0000001030307c20 */ /* 0x000fe20008410000 */
[----:B------:R-:W-:Y:S01]  /*a350*/  FMUL.FTZ R50, R50, UR16 ;  /* 0x0000001032327c20 */ /* 0x000fe20008410000 */
[----:B------:R-:W-:Y:S01]  /*a360*/  FMUL.FTZ R49, R49, UR16 ;  /* 0x0000001031317c20 */ /* 0x000fe20008410000 */
[----:B------:R-:W-:Y:S01]  /*a370*/  FMUL.FTZ R51, R51, UR16 ;  /* 0x0000001033337c20 */ /* 0x000fe20008410000 */
[----:B------:R-:W4:Y:S01]  /*a380*/  MUFU.TANH R62, R45 ;  /* 0x0000002d003e7308 */ /* 0x000f220000002400 */
[----:B------:R-:W-:-:S02]  /*a390*/  ISETP.LT.OR P0, PT, R3, R198, P0 ;  /* 0x000000c60300720c */ /* 0x000fc40000701670 */
[----:B--2---:R-:W-:Y:S01]  /*a3a0*/  FSEL R119, R56, -INF , !P3 ;  /* 0xff80000038777808 */ /* 0x004fe20005800000 */
[----:B-1----:R-:W-:Y:S01]  /*a3b0*/  HMMA.16816.F32 R52, R16, R28, RZ ;  /* 0x0000001c1034723c */ /* 0x002fe200000018ff */
[----:B------:R-:W-:-:S03]  /*a3c0*/  ISETP.GE.AND P3, PT, R2, R201, PT ;  /* 0x000000c90200720c */ /* 0x000fc60003f66270 */
[----:B------:R-:W1:Y:S01]  /*a3d0*/  MUFU.TANH R81, R46 ;  /* 0x0000002e00517308 */ /* 0x000e620000002400 */
[----:B---3--:R-:W-:Y:S01]  /*a3e0*/  FSEL R63, R63, -INF , !P5 ;  /* 0xff8000003f3f7808 */ /* 0x008fe20006800000 */
[----:B------:R-:W-:Y:S01]  /*a3f0*/  HMMA.16816.F32 R24, R12, R28, RZ ;  /* 0x0000001c0c18723c */ /* 0x000fe200000018ff */
[----:B------:R-:W-:Y:S02]  /*a400*/  ISETP.GE.AND P5, PT, R3, R201, PT ;  /* 0x000000c90300720c */ /* 0x000fe40003fa6270 */
[----:B------:R-:W-:-:S03]  /*a410*/  ISETP.LT.OR P3, PT, R2, R199, P3 ;  /* 0x000000c70200720c */ /* 0x000fc60001f61670 */
[----:B------:R2:W3:Y:S01]  /*a420*/  MUFU.TANH R82, R47 ;  /* 0x0000002f00527308 */ /* 0x0004e20000002400 */
[C---:B------:R-:W-:Y:S02]  /*a430*/  ISETP.LT.OR P5, PT, R3.reuse, R199, P5 ;  /* 0x000000c70300720c */ /* 0x040fe40002fa1670 */
[----:B----4-:R-:W-:Y:S02]  /*a440*/  FSEL R62, R62, -INF , !P0 ;  /* 0xff8000003e3e7808 */ /* 0x010fe40004000000 */
[----:B------:R-:W-:Y:S02]  /*a450*/  ISETP.GE.AND P0, PT, R3, R200, PT ;  /* 0x000000c80300720c */ /* 0x000fe40003f06270 */
[----:B------:R-:W-:Y:S01]  /*a460*/  FSEL R178, R178, -INF , !P2 ;  /* 0xff800000b2b27808 */ /* 0x000fe20005000000 */
[----:B------:R-:W4:Y:S01]  /*a470*/  MUFU.TANH R59, R48 ;  /* 0x00000030003b7308 */ /* 0x000f220000002400 */
[----:B-1----:R-:W-:Y:S02]  /*a480*/  FSEL R81, R81, -INF , !P4 ;  /* 0xff80000051517808 */ /* 0x002fe40006000000 */
[----:B------:R-:W-:-:S02]  /*a490*/  ISETP.GE.AND P4, PT, R2, R203, PT ;  /* 0x000000cb0200720c */ /* 0x000fc40003f86270 */
[----:B------:R-:W-:Y:S01]  /*a4a0*/  ISETP.LT.OR P0, PT, R3, R196, P0 ;  /* 0x000000c40300720c */ /* 0x000fe20000701670 */
[----:B------:R-:W-:Y:S01]  /*a4b0*/  VIADD R3, R0, 0x30 ;  /* 0x0000003000037836 */ /* 0x000fe20000000000 */
[----:B------:R-:W-:Y:S01]  /*a4c0*/  ISETP.LT.OR P4, PT, R2, R198, P4 ;  /* 0x000000c60200720c */ /* 0x000fe20002781670 */
[----:B------:R-:W1:Y:S01]  /*a4d0*/  MUFU.TANH R79, R50 ;  /* 0x00000032004f7308 */ /* 0x000e620000002400 */
[----:B--2---:R-:W-:Y:S01]  /*a4e0*/  HMMA.16816.F32 R44, R4, R34, R20 ;  /* 0x00000022042c723c */ /* 0x004fe20000001814 */
[----:B------:R-:W2:Y:S01]  /*a4f0*/  LDSM.16.M88.4 R20, [R193] ;  /* 0x00000000c114783b */ /* 0x000ea20000000200 */
[----:B---3--:R-:W-:Y:S02]  /*a500*/  FSEL R82, R82, -INF , !P6 ;  /* 0xff80000052527808 */ /* 0x008fe40007000000 */
[----:B------:R-:W-:Y:S02]  /*a510*/  ISETP.GE.AND P6, PT, R2, R202, PT ;  /* 0x000000ca0200720c */ /* 0x000fe40003fc6270 */
[----:B------:R-:W-:Y:S01]  /*a520*/  FSEL R180, R180, -INF , !P0 ;  /* 0xff800000b4b47808 */ /* 0x000fe20004000000 */
[----:B------:R-:W-:Y:S01]  /*a530*/  MUFU.TANH R60, R49 ;  /* 0x00000031003c7308 */ /* 0x000fe20000002400 */
[----:B------:R-:W-:-:S02]  /*a540*/  ISETP.LT.OR P6, PT, R2, R197, P6 ;  /* 0x000000c50200720c */ /* 0x000fc400037c1670 */
[----:B----4-:R-:W-:Y:S02]  /*a550*/  FSEL R59, R59, -INF , !P4 ;  /* 0xff8000003b3b7808 */ /* 0x010fe40006000000 */
[----:B------:R-:W-:-:S03]  /*a560*/  ISETP.GE.AND P4, PT, R3, R203, PT ;  /* 0x000000cb0300720c */ /* 0x000fc60003f86270 */
[----:B------:R-:W-:Y:S01]  /*a570*/  MUFU.TANH R78, R51 ;  /* 0x00000033004e7308 */ /* 0x000fe20000002400 */
[----:B-1----:R-:W-:Y:S02]  /*a580*/  FSEL R79, R79, -INF , !P6 ;  /* 0xff8000004f4f7808 */ /* 0x002fe40007000000 */
[----:B------:R-:W-:-:S05]  /*a590*/  ISETP.LT.OR P4, PT, R3, R198, P4 ;  /* 0x000000c60300720c */ /* 0x000fca0002781670 */
[----:B------:R-:W1:Y:S01]  /*a5a0*/  MUFU.TANH R57, R57 ;  /* 0x0000003900397308 */ /* 0x000e620000002400 */
[----:B------:R-:W-:Y:S01]  /*a5b0*/  FMUL.FTZ R44, R44, UR16 ;  /* 0x000000102c2c7c20 */ /* 0x000fe20008410000 */
[----:B------:R-:W-:Y:S01]  /*a5c0*/  FMUL.FTZ R46, R46, UR16 ;  /* 0x000000102e2e7c20 */ /* 0x000fe20008410000 */
[----:B------:R-:W-:Y:S01]  /*a5d0*/  FMUL.FTZ R45, R45, UR16 ;  /* 0x000000102d2d7c20 */ /* 0x000fe20008410000 */
[----:B------:R-:W-:-:S04]  /*a5e0*/  FMUL.FTZ R47, R47, UR16 ;  /* 0x000000102f2f7c20 */ /* 0x000fc80008410000 */
[----:B------:R-:W3:Y:S08]  /*a5f0*/  MUFU.TANH R118, R44 ;  /* 0x0000002c00767308 */ /* 0x000ef00000002400 */
[----:B------:R-:W4:Y:S01]  /*a600*/  MUFU.TANH R43, R46 ;  /* 0x0000002e002b7308 */ /* 0x000f220000002400 */
[----:B-1----:R-:W-:Y:S01]  /*a610*/  FSEL R120, R57, -INF , !P5 ;  /* 0xff80000039787808 */ /* 0x002fe20006800000 */
[----:B--2---:R-:W-:Y:S01]  /*a620*/  HMMA.16816.F32 R32, R8, R20, R52 ;  /* 0x000000140820723c */ /* 0x004fe20000001834 */
[----:B------:R-:W-:-:S04]  /*a630*/  ISETP.GE.AND P5, PT, R2, R200, PT ;  /* 0x000000c80200720c */ /* 0x000fc80003fa6270 */
[----:B------:R-:W-:Y:S01]  /*a640*/  ISETP.LT.OR P5, PT, R2, R196, P5 ;  /* 0x000000c40200720c */ /* 0x000fe20002fa1670 */
[----:B------:R-:W-:Y:S01]  /*a650*/  HMMA.16816.F32 R24, R4, R20, R24 ;  /* 0x000000140418723c */ /* 0x000fe20000001818 */
[----:B------:R-:W-:Y:S01]  /*a660*/  MUFU.TANH R113, R45 ;  /* 0x0000002d00717308 */ /* 0x000fe20000002400 */
[----:B------:R-:W-:Y:S01]  /*a670*/  VIADD R2, R0, 0x29 ;  /* 0x0000002900027836 */ /* 0x000fe20000000000 */
[----:B---3--:R-:W-:-:S04]  /*a680*/  FSEL R118, R118, -INF , !P3 ;  /* 0xff80000076767808 */ /* 0x008fc80005800000 */
[C---:B------:R-:W-:Y:S02]  /*a690*/  ISETP.GE.AND P2, PT, R2.reuse, R203, PT ;  /* 0x000000cb0200720c */ /* 0x040fe40003f46270 */
[----:B------:R1:W2:Y:S01]  /*a6a0*/  MUFU.TANH R179, R47 ;  /* 0x0000002f00b37308 */ /* 0x0002a20000002400 */
[----:B----4-:R-:W-:Y:S02]  /*a6b0*/  FSEL R181, R43, -INF , !P5 ;  /* 0xff8000002bb57808 */ /* 0x010fe40006800000 */
[C---:B------:R-:W-:Y:S02]  /*a6c0*/  ISETP.GE.AND P0, PT, R2.reuse, R202, PT ;  /* 0x000000ca0200720c */ /* 0x040fe40003f06270 */
[C---:B------:R-:W-:Y:S02]  /*a6d0*/  ISETP.GE.AND P3, PT, R2.reuse, R201, PT ;  /* 0x000000c90200720c */ /* 0x040fe40003f66270 */
[----:B------:R-:W-:Y:S02]  /*a6e0*/  ISETP.GE.AND P5, PT, R2, R200, PT ;  /* 0x000000c80200720c */ /* 0x000fe40003fa6270 */
[----:B------:R-:W-:Y:S01]  /*a6f0*/  FMUL.FTZ R32, R32, UR16 ;  /* 0x0000001020207c20 */ /* 0x000fe20008410000 */
[----:B------:R-:W-:Y:S01]  /*a700*/  FMUL.FTZ R33, R33, UR16 ;  /* 0x0000001021217c20 */ /* 0x000fe20008410000 */
[----:B------:R-:W-:Y:S01]  /*a710*/  FMUL.FTZ R34, R34, UR16 ;  /* 0x0000001022227c20 */ /* 0x000fe20008410000 */
[----:B------:R-:W-:Y:S01]  /*a720*/  FMUL.FTZ R35, R35, UR16 ;  /* 0x0000001023237c20 */ /* 0x000fe20008410000 */
[----:B------:R-:W3:Y:S01]  /*a730*/  MUFU.TANH R52, R32 ;  /* 0x0000002000347308 */ /* 0x000ee20000002400 */
[----:B------:R-:W-:Y:S01]  /*a740*/  ISETP.LT.OR P2, PT, R2, R198, P2 ;  /* 0x000000c60200720c */ /* 0x000fe20001741670 */
[----:B------:R-:W-:Y:S01]  /*a750*/  FMUL.FTZ R24, R24, UR16 ;  /* 0x0000001018187c20 */ /* 0x000fe20008410000 */
[----:B------:R-:W-:Y:S01]  /*a760*/  FMUL.FTZ R25, R25, UR16 ;  /* 0x0000001019197c20 */ /* 0x000fe20008410000 */
[-C--:B-1----:R-:W-:Y:S01]  /*a770*/  HMMA.16816.F32 R44, R12, R30.reuse, RZ ;  /* 0x0000001e0c2c723c */ /* 0x082fe200000018ff */
[----:B------:R-:W-:Y:S01]  /*a780*/  FMUL.FTZ R26, R26, UR16 ;  /* 0x000000101a1a7c20 */ /* 0x000fe20008410000 */
[----:B------:R-:W-:Y:S01]  /*a790*/  FMUL.FTZ R27, R27, UR16 ;  /* 0x000000101b1b7c20 */ /* 0x000fe20008410000 */
[C---:B------:R-:W-:Y:S01]  /*a7a0*/  ISETP.LT.OR P0, PT, R2.reuse, R197, P0 ;  /* 0x000000c50200720c */ /* 0x040fe20000701670 */
[----:B------:R-:W1:Y:S01]  /*a7b0*/  MUFU.TANH R58, R33 ;  /* 0x00000021003a7308 */ /* 0x000e620000002400 */
[C---:B------:R-:W-:Y:S01]  /*a7c0*/  ISETP.LT.OR P3, PT, R2.reuse, R199, P3 ;  /* 0x000000c70200720c */ /* 0x040fe20001f61670 */
[----:B------:R-:W-:Y:S01]  /*a7d0*/  HMMA.16816.F32 R28, R16, R30, RZ ;  /* 0x0000001e101c723c */ /* 0x000fe200000018ff */
[----:B------:R-:W-:Y:S01]  /*a7e0*/  ISETP.LT.OR P5, PT, R2, R196, P5 ;  /* 0x000000c40200720c */ /* 0x000fe20002fa1670 */
[----:B------:R-:W-:Y:S01]  /*a7f0*/  VIADD R2, R0, 0x31 ;  /* 0x0000003100027836 */ /* 0x000fe20000000000 */
[----:B------:R-:W-:-:S02]  /*a800*/  FSEL R60, R60, -INF , !P2 ;  /* 0xff8000003c3c7808 */ /* 0x000fc40005000000 */
[----:B--2---:R-:W-:Y:S01]  /*a810*/  FSEL R179, R179, -INF , !P5 ;  /* 0xff800000b3b37808 */ /* 0x004fe20006800000 */
[----:B------:R-:W2:Y:S01]  /*a820*/  MUFU.TANH R75, R34 ;  /* 0x00000022004b7308 */ /* 0x000ea20000002400 */
[----:B------:R-:W-:Y:S02]  /*a830*/  ISETP.GE.AND P6, PT, R2, R203, PT ;  /* 0x000000cb0200720c */ /* 0x000fe40003fc6270 */
[----:B---3--:R-:W-:Y:S02]  /*a840*/  FSEL R57, R52, -INF , !P4 ;  /* 0xff80000034397808 */ /* 0x008fe40006000000 */
[C---:B------:R-:W-:Y:S02]  /*a850*/  ISETP.LT.OR P6, PT, R2.reuse, R198, P6 ;  /* 0x000000c60200720c */ /* 0x040fe400037c1670 */
[----:B------:R-:W-:Y:S01]  /*a860*/  ISETP.GE.AND P5, PT, R2, R202, PT ;  /* 0x000000ca0200720c */ /* 0x000fe20003fa6270 */
[----:B------:R3:W-:Y:S01]  /*a870*/  MUFU.TANH R76, R35 ;  /* 0x00000023004c7308 */ /* 0x0007e20000002400 */
[----:B-1----:R-:W-:-:S02]  /*a880*/  FSEL R58, R58, -INF , !P6 ;  /* 0xff8000003a3a7808 */ /* 0x002fc40007000000 */
[C---:B------:R-:W-:Y:S01]  /*a890*/  ISETP.GE.AND P4, PT, R2.reuse, R201, PT ;  /* 0x000000c90200720c */ /* 0x040fe20003f86270 */
[-C--:B------:R-:W-:Y:S01]  /*a8a0*/  HMMA.16816.F32 R48, R4, R22.reuse, R44 ;  /* 0x000000160430723c */ /* 0x080fe2000000182c */
[C---:B------:R-:W-:Y:S02]  /*a8b0*/  ISETP.GE.AND P6, PT, R2.reuse, R200, PT ;  /* 0x000000c80200720c */ /* 0x040fe40003fc6270 */
[C---:B------:R-:W-:Y:S01]  /*a8c0*/  ISETP.GE.AND P2, PT, R3.reuse, R202, PT ;  /* 0x000000ca0300720c */ /* 0x040fe20003f46270 */
[----:B------:R-:W-:Y:S01]  /*a8d0*/  MUFU.TANH R107, R24 ;  /* 0x00000018006b7308 */ /* 0x000fe20000002400 */
[C---:B------:R-:W-:Y:S01]  /*a8e0*/  ISETP.LT.OR P5, PT, R2.reuse, R197, P5 ;  /* 0x000000c50200720c */ /* 0x040fe20002fa1670 */
[----:B------:R-:W-:Y:S01]  /*a8f0*/  HMMA.16816.F32 R44, R8, R22, R28 ;  /* 0x00000016082c723c */ /* 0x000fe2000000181c */
[C---:B------:R-:W-:Y:S02]  /*a900*/  ISETP.LT.OR P4, PT, R2.reuse, R199, P4 ;  /* 0x000000c70200720c */ /* 0x040fe40002781670 */
[----:B------:R-:W-:Y:S01]  /*a910*/  ISETP.LT.OR P6, PT, R2, R196, P6 ;  /* 0x000000c40200720c */ /* 0x000fe200037c1670 */
[----:B------:R-:W-:Y:S01]  /*a920*/  VIADD R2, R0, 0x38 ;  /* 0x0000003800027836 */ /* 0x000fe20000000000 */
[----:B------:R-:W-:Y:S01]  /*a930*/  ISETP.LT.OR P2, PT, R3, R197, P2 ;  /* 0x000000c50300720c */ /* 0x000fe20001741670 */
[----:B------:R-:W1:Y:S01]  /*a940*/  MUFU.TANH R108, R25 ;  /* 0x00000019006c7308 */ /* 0x000e620000002400 */
[----:B---3--:R-:W3:Y:S01]  /*a950*/  LDSM.16.M88.4 R32, [R135+0x3000] ;  /* 0x003000008720783b */ /* 0x008ee20000000200 */
[----:B------:R-:W-:-:S02]  /*a960*/  FSEL R78, R78, -INF , !P0 ;  /* 0xff8000004e4e7808 */ /* 0x000fc40004000000 */
[----:B--2---:R-:W-:Y:S02]  /*a970*/  FSEL R75, R75, -INF , !P2 ;  /* 0xff8000004b4b7808 */ /* 0x004fe40005000000 */
[----:B------:R-:W-:Y:S02]  /*a980*/  ISETP.GE.AND P2, PT, R2, R203, PT ;  /* 0x000000cb0200720c */ /* 0x000fe40003f46270 */
[----:B------:R-:W-:Y:S01]  /*a990*/  MUFU.TANH R182, R26 ;  /* 0x0000001a00b67308 */ /* 0x000fe20000002400 */
[----:B------:R-:W-:Y:S02]  /*a9a0*/  FSEL R113, R113, -INF , !P3 ;  /* 0xff80000071717808 */ /* 0x000fe40005800000 */
[----:B------:R-:W-:Y:S01]  /*a9b0*/  ISETP.GE.AND P0, PT, R3, R201, PT ;  /* 0x000000c90300720c */ /* 0x000fe20003f06270 */
[----:B------:R-:W-:Y:S01]  /*a9c0*/  FMUL.FTZ R48, R48, UR16 ;  /* 0x0000001030307c20 */ /* 0x000fe20008410000 */
[----:B------:R-:W-:Y:S01]  /*a9d0*/  FMUL.FTZ R50, R50, UR16 ;  /* 0x0000001032327c20 */ /* 0x000fe20008410000 */
[----:B------:R-:W-:Y:S01]  /*a9e0*/  FMUL.FTZ R49, R49, UR16 ;  /* 0x0000001031317c20 */ /* 0x000fe20008410000 */
[----:B------:R-:W-:Y:S01]  /*a9f0*/  FMUL.FTZ R51, R51, UR16 ;  /* 0x0000001033337c20 */ /* 0x000fe20008410000 */
[----:B------:R2:W-:Y:S01]  /*aa00*/  MUFU.TANH R205, R27 ;  /* 0x0000001b00cd7308 */ /* 0x0005e20000002400 */
[----:B------:R-:W-:Y:S01]  /*aa10*/  ISETP.GE.AND P3, PT, R3, R200, PT ;  /* 0x000000c80300720c */ /* 0x000fe20003f66270 */
[----:B------:R-:W-:Y:S01]  /*aa20*/  FMUL.FTZ R44, R44, UR16 ;  /* 0x000000102c2c7c20 */ /* 0x000fe20008410000 */
[----:B------:R-:W-:Y:S01]  /*aa30*/  FMUL.FTZ R46, R46, UR16 ;  /* 0x000000102e2e7c20 */ /* 0x000fe20008410000 */
[----:B------:R-:W-:Y:S01]  /*aa40*/  FMUL.FTZ R45, R45, UR16 ;  /* 0x000000102d2d7c20 */ /* 0x000fe20008410000 */
[----:B------:R-:W-:Y:S01]  /*aa50*/  FMUL.FTZ R47, R47, UR16 ;  /* 0x000000102f2f7c20 */ /* 0x000fe20008410000 */
[----:B------:R-:W-:-:S02]  /*aa60*/  ISETP.LT.OR P2, PT, R2, R198, P2 ;  /* 0x000000c60200720c */ /* 0x000fc40001741670 */
[----:B------:R-:W4:Y:S01]  /*aa70*/  MUFU.TANH R84, R44 ;  /* 0x0000002c00547308 */ /* 0x000f220000002400 */
[C---:B------:R-:W-:Y:S02]  /*aa80*/  ISETP.LT.OR P0, PT, R3.reuse, R199, P0 ;  /* 0x000000c70300720c */ /* 0x040fe40000701670 */
[----:B------:R-:W-:Y:S02]  /*aa90*/  ISETP.LT.OR P3, PT, R3, R196, P3 ;  /* 0x000000c40300720c */ /* 0x000fe40001f61670 */
[----:B-1----:R-:W-:Y:S02]  /*aaa0*/  FSEL R108, R108, -INF , !P4 ;  /* 0xff8000006c6c7808 */ /* 0x002fe40006000000 */
[----:B------:R-:W-:Y:S01]  /*aab0*/  ISETP.GE.AND P4, PT, R2, R200, PT ;  /* 0x000000c80200720c */ /* 0x000fe20003f86270 */
[----:B------:R-:W1:Y:S01]  /*aac0*/  MUFU.TANH R69, R46 ;  /* 0x0000002e00457308 */ /* 0x000e620000002400 */
[----:B--2---:R-:W2:Y:S01]  /*aad0*/  LDSM.16.M88.4 R24, [R192] ;  /* 0x00000000c018783b */ /* 0x004ea20000000200 */
[----:B------:R-:W-:-:S02]  /*aae0*/  FSEL R76, R76, -INF , !P5 ;  /* 0xff8000004c4c7808 */ /* 0x000fc40006800000 */
[----:B------:R-:W-:Y:S02]  /*aaf0*/  ISETP.LT.OR P4, PT, R2, R196, P4 ;  /* 0x000000c40200720c */ /* 0x000fe40002781670 */
[----:B------:R-:W-:Y:S02]  /*ab00*/  FSEL R107, R107, -INF , !P0 ;  /* 0xff8000006b6b7808 */ /* 0x000fe40004000000 */
[----:B------:R-:W5:Y:S01]  /*ab10*/  MUFU.TANH R37, R45 ;  /* 0x0000002d00257308 */ /* 0x000f620000002400 */
[----:B---3--:R-:W-:Y:S01]  /*ab20*/  HMMA.16816.F32 R20, R16, R32, RZ ;  /* 0x000000201014723c */ /* 0x008fe200000018ff */
[----:B----4-:R-:W-:Y:S02]  /*ab30*/  FSEL R43, R84, -INF , !P2 ;  /* 0xff800000542b7808 */ /* 0x010fe40005000000 */
[C---:B------:R-:W-:Y:S02]  /*ab40*/  ISETP.GE.AND P5, PT, R2.reuse, R202, PT ;  /* 0x000000ca0200720c */ /* 0x040fe40003fa6270 */
[----:B------:R-:W-:-:S02]  /*ab50*/  ISETP.GE.AND P0, PT, R2, R201, PT ;  /* 0x000000c90200720c */ /* 0x000fc40003f06270 */
[----:B------:R-:W3:Y:S01]  /*ab60*/  MUFU.TANH R70, R47 ;  /* 0x0000002f00467308 */ /* 0x000ee20000002400 */
[C---:B------:R-:W-:Y:S02]  /*ab70*/  ISETP.LT.OR P5, PT, R2.reuse, R197, P5 ;  /* 0x000000c50200720c */ /* 0x040fe40002fa1670 */
[----:B------:R-:W-:Y:S01]  /*ab80*/  ISETP.LT.OR P0, PT, R2, R199, P0 ;  /* 0x000000c70200720c */ /* 0x000fe20000701670 */
[----:B------:R-:W-:Y:S01]  /*ab90*/  VIADD R2, R0, 0x39 ;  /* 0x0000003900027836 */ /* 0x000fe20000000000 */
[----:B------:R-:W-:Y:S02]  /*aba0*/  FSEL R182, R182, -INF , !P3 ;  /* 0xff800000b6b67808 */ /* 0x000fe40005800000 */
[----:B------:R-:W-:Y:S01]  /*abb0*/  FSEL R205, R205, -INF , !P6 ;  /* 0xff800000cdcd7808 */ /* 0x000fe20007000000 */
[----:B------:R-:W4:Y:S01]  /*abc0*/  MUFU.TANH R105, R48 ;  /* 0x0000003000697308 */ /* 0x000f220000002400 */
[C---:B------:R-:W-:Y:S02]  /*abd0*/  ISETP.GE.AND P3, PT, R2.reuse, R203, PT ;  /* 0x000000cb0200720c */ /* 0x040fe40003f66270 */
[----:B------:R-:W-:-:S02]  /*abe0*/  ISETP.GE.AND P6, PT, R2, R202, PT ;  /* 0x000000ca0200720c */ /* 0x000fc40003fc6270 */
[C---:B------:R-:W-:Y:S02]  /*abf0*/  ISETP.LT.OR P3, PT, R2.reuse, R198, P3 ;  /* 0x000000c60200720c */ /* 0x040fe40001f61670 */
[----:B------:R-:W-:Y:S01]  /*ac00*/  ISETP.LT.OR P6, PT, R2, R197, P6 ;  /* 0x000000c50200720c */ /* 0x000fe200037c1670 */
[----:B------:R-:W4:Y:S01]  /*ac10*/  MUFU.TANH R53, R50 ;  /* 0x0000003200357308 */ /* 0x000f220000002400 */
[----:B-1----:R-:W-:Y:S02]  /*ac20*/  FSEL R69, R69, -INF , !P5 ;  /* 0xff80000045457808 */ /* 0x002fe40006800000 */
[----:B-----5:R-:W-:Y:S02]  /*ac30*/  FSEL R56, R37, -INF , !P3 ;  /* 0xff80000025387808 */ /* 0x020fe40005800000 */
[----:B---3--:R-:W-:-:S03]  /*ac40*/  FSEL R70, R70, -INF , !P6 ;  /* 0xff80000046467808 */ /* 0x008fc60007000000 */
[----:B------:R-:W1:Y:S01]  /*ac50*/  MUFU.TANH R97, R49 ;  /* 0x0000003100617308 */ /* 0x000e620000002400 */
[----:B--2---:R-:W-:Y:S01]  /*ac60*/  HMMA.16816.F32 R28, R8, R24, R20 ;  /* 0x00000018081c723c */ /* 0x004fe20000001814 */
[----:B----4-:R-:W-:Y:S02]  /*ac70*/  FSEL R105, R105, -INF , !P0 ;  /* 0xff80000069697808 */ /* 0x010fe40004000000 */
[----:B------:R-:W-:-:S03]  /*ac80*/  ISETP.GE.AND P0, PT, R2, R201, PT ;  /* 0x000000c90200720c */ /* 0x000fc60003f06270 */
[----:B------:R-:W-:Y:S01]  /*ac90*/  HMMA.16816.F32 R20, R12, R32, RZ ;  /* 0x000000200c14723c */ /* 0x000fe200000018ff */
[----:B------:R-:W2:Y:S01]  /*aca0*/  MUFU.TANH R183, R51 ;  /* 0x0000003300b77308 */ /* 0x000ea20000002400 */
[----:B------:R-:W-:Y:S02]  /*acb0*/  FSEL R206, R53, -INF , !P4 ;  /* 0xff80000035ce7808 */ /* 0x000fe40006000000 */
[C---:B------:R-:W-:Y:S02]  /*acc0*/  ISETP.GE.AND P4, PT, R2.reuse, R200, PT ;  /* 0x000000c80200720c */ /* 0x040fe40003f86270 */
[C---:B------:R-:W-:Y:S02]  /*acd0*/  ISETP.LT.OR P0, PT, R2.reuse, R199, P0 ;  /* 0x000000c70200720c */ /* 0x040fe40000701670 */
[----:B------:R-:W-:Y:S01]  /*ace0*/  ISETP.LT.OR P4, PT, R2, R196, P4 ;  /* 0x000000c40200720c */ /* 0x000fe20002781670 */
[----:B------:R-:W-:Y:S01]  /*acf0*/  VIADD R2, R0, 0x40 ;  /* 0x0000004000027836 */ /* 0x000fe20000000000 */
[----:B-1----:R-:W-:-:S04]  /*ad00*/  FSEL R97, R97, -INF , !P0 ;  /* 0xff80000061617808 */ /* 0x002fc80004000000 */
[C---:B------:R-:W-:Y:S02]  /*ad10*/  ISETP.GE.AND P2, PT, R2.reuse, R203, PT ;  /* 0x000000cb0200720c */ /* 0x040fe40003f46270 */
[----:B------:R-:W-:Y:S02]  /*ad20*/  ISETP.GE.AND P5, PT, R2, R202, PT ;  /* 0x000000ca0200720c */ /* 0x000fe40003fa6270 */
[----:B------:R-:W-:Y:S01]  /*ad30*/  FMUL.FTZ R28, R28, UR16 ;  /* 0x000000101c1c7c20 */ /* 0x000fe20008410000 */
[----:B------:R-:W-:Y:S01]  /*ad40*/  FMUL.FTZ R29, R29, UR16 ;  /* 0x000000101d1d7c20 */ /* 0x000fe20008410000 */
[----:B------:R-:W-:Y:S01]  /*ad50*/  FMUL.FTZ R30, R30, UR16 ;  /* 0x000000101e1e7c20 */ /* 0x000fe20008410000 */
[----:B------:R-:W-:Y:S01]  /*ad60*/  FMUL.FTZ R31, R31, UR16 ;  /* 0x000000101f1f7c20 */ /* 0x000fe20008410000 */
[----:B------:R-:W1:Y:S01]  /*ad70*/  MUFU.TANH R83, R28 ;  /* 0x0000001c00537308 */ /* 0x000e620000002400 */
[C---:B------:R-:W-:Y:S01]  /*ad80*/  ISETP.GE.AND P3, PT, R2.reuse, R201, PT ;  /* 0x000000c90200720c */ /* 0x040fe20003f66270 */
[----:B------:R-:W-:Y:S01]  /*ad90*/  HMMA.16816.F32 R44, R4, R24, R20 ;  /* 0x00000018042c723c */ /* 0x000fe20000001814 */
[----:B------:R-:W-:-:S02]  /*ada0*/  ISETP.GE.AND P6, PT, R2, R200, PT ;  /* 0x000000c80200720c */ /* 0x000fc40003fc6270 */
[C---:B------:R-:W-:Y:S02]  /*adb0*/  ISETP.LT.OR P2, PT, R2.reuse, R198, P2 ;  /* 0x000000c60200720c */ /* 0x040fe40001741670 */
[C---:B------:R-:W-:Y:S01]  /*adc0*/  ISETP.LT.OR P5, PT, R2.reuse, R197, P5 ;  /* 0x000000c50200720c */ /* 0x040fe20002fa1670 */
[----:B------:R-:W3:Y:S01]  /*add0*/  MUFU.TANH R42, R29 ;  /* 0x0000001d002a7308 */ /* 0x000ee20000002400 */
[-C--:B------:R-:W-:Y:S01]  /*ade0*/  HMMA.16816.F32 R20, R12, R34.reuse, RZ ;  /* 0x000000220c14723c */ /* 0x080fe200000018ff */
[C---:B------:R-:W-:Y:S02]  /*adf0*/  ISETP.LT.OR P3, PT, R2.reuse, R199, P3 ;  /* 0x000000c70200720c */ /* 0x040fe40001f61670 */
[----:B------:R-:W-:Y:S01]  /*ae00*/  ISETP.LT.OR P6, PT, R2, R196, P6 ;  /* 0x000000c40200720c */ /* 0x000fe200037c1670 */
[----:B------:R-:W-:Y:S01]  /*ae10*/  VIADD R2, R0, 0x41 ;  /* 0x0000004100027836 */ /* 0x000fe20000000000 */
[----:B--2---:R-:W-:Y:S01]  /*ae20*/  FSEL R183, R183, -INF , !P4 ;  /* 0xff800000b7b77808 */ /* 0x004fe20006000000 */
[----:B------:R-:W-:Y:S01]  /*ae30*/  HMMA.16816.F32 R32, R16, R34, RZ ;  /* 0x000000221020723c */ /* 0x000fe200000018ff */
[----:B------:R-:W2:Y:S01]  /*ae40*/  MUFU.TANH R66, R30 ;  /* 0x0000001e00427308 */ /* 0x000ea20000002400 */
[----:B-1----:R-:W-:-:S02]  /*ae50*/  FSEL R37, R83, -INF , !P2 ;  /* 0xff80000053257808 */ /* 0x002fc40005000000 */
[C---:B------:R-:W-:Y:S02]  /*ae60*/  ISETP.GE.AND P0, PT, R2.reuse, R203, PT ;  /* 0x000000cb0200720c */ /* 0x040fe40003f06270 */
[C---:B------:R-:W-:Y:S02]  /*ae70*/  ISETP.GE.AND P2, PT, R2.reuse, R201, PT ;  /* 0x000000c90200720c */ /* 0x040fe40003f46270 */
[C---:B------:R-:W-:Y:S01]  /*ae80*/  ISETP.LT.OR P0, PT, R2.reuse, R198, P0 ;  /* 0x000000c60200720c */ /* 0x040fe20000701670 */
[----:B------:R1:W4:Y:S01]  /*ae90*/  MUFU.TANH R68, R31 ;  /* 0x0000001f00447308 */ /* 0x0003220000002400 */
[----:B------:R-:W-:Y:S01]  /*aea0*/  ISETP.LT.OR P2, PT, R2, R199, P2 ;  /* 0x000000c70200720c */ /* 0x000fe20001741670 */
[----:B------:R-:W-:Y:S01]  /*aeb0*/  FMUL.FTZ R44, R44, UR16 ;  /* 0x000000102c2c7c20 */ /* 0x000fe20008410000 */
[----:B------:R-:W-:Y:S01]  /*aec0*/  FMUL.FTZ R45, R45, UR16 ;  /* 0x000000102d2d7c20 */ /* 0x000fe20008410000 */
[----:B------:R-:W-:Y:S01]  /*aed0*/  FMUL.FTZ R46, R46, UR16 ;  /* 0x000000102e2e7c20 */ /* 0x000fe20008410000 */
[----:B------:R-:W-:Y:S01]  /*aee0*/  FMUL.FTZ R47, R47, UR16 ;  /* 0x000000102f2f7c20 */ /* 0x000fe20008410000 */
[----:B---3--:R-:W-:-:S02]  /*aef0*/  FSEL R42, R42, -INF , !P0 ;  /* 0xff8000002a2a7808 */ /* 0x008fc40004000000 */
[----:B------:R-:W3:Y:S01]  /*af00*/  MUFU.TANH R95, R44 ;  /* 0x0000002c005f7308 */ /* 0x000ee20000002400 */
[----:B------:R-:W-:Y:S01]  /*af10*/  HMMA.16816.F32 R48, R4, R26, R20 ;  /* 0x0000001a0430723c */ /* 0x000fe20000001814 */
[----:B------:R-:W-:Y:S01]  /*af20*/  LDSM.16.M88.4 R20, [R191] ;  /* 0x00000000bf14783b */ /* 0x000fe20000000200 */
[C---:B------:R-:W-:Y:S02]  /*af30*/  ISETP.GE.AND P4, PT, R2.reuse, R202, PT ;  /* 0x000000ca0200720c */ /* 0x040fe40003f86270 */
[C---:B------:R-:W-:Y:S02]  /*af40*/  ISETP.GE.AND P0, PT, R2.reuse, R200, PT ;  /* 0x000000c80200720c */ /* 0x040fe40003f06270 */
[C---:B------:R-:W-:Y:S01]  /*af50*/  ISETP.LT.OR P4, PT, R2.reuse, R197, P4 ;  /* 0x000000c50200720c */ /* 0x040fe20002781670 */
[----:B------:R-:W5:Y:S01]  /*af60*/  MUFU.TANH R122, R45 ;  /* 0x0000002d007a7308 */ /* 0x000f620000002400 */
[----:B-1----:R-:W1:Y:S01]  /*af70*/  LDSM.16.M88.4 R28, [R135+0x3400] ;  /* 0x00340000871c783b */ /* 0x002e620000000200 */
[----:B------:R-:W-:Y:S01]  /*af80*/  ISETP.LT.OR P0, PT, R2, R196, P0 ;  /* 0x000000c40200720c */ /* 0x000fe20000701670 */
[----:B------:R-:W-:Y:S01]  /*af90*/  VIADD R2, R0, 0x49 ;  /* 0x0000004900027836 */ /* 0x000fe20000000000 */
[----:B--2---:R-:W-:-:S02]  /*afa0*/  FSEL R66, R66, -INF , !P5 ;  /* 0xff80000042427808 */ /* 0x004fc40006800000 */
[----:B----4-:R-:W-:Y:S02]  /*afb0*/  FSEL R68, R68, -INF , !P4 ;  /* 0xff80000044447808 */ /* 0x010fe40006000000 */
[----:B------:R-:W2:Y:S01]  /*afc0*/  MUFU.TANH R109, R46 ;  /* 0x0000002e006d7308 */ /* 0x000ea20000002400 */
[----:B---3--:R-:W-:-:S07]  /*afd0*/  FSEL R95, R95, -INF , !P3 ;  /* 0xff8000005f5f7808 */ /* 0x008fce0005800000 */
[----:B------:R3:W4:Y:S01]  /*afe0*/  MUFU.TANH R91, R47 ;  /* 0x0000002f005b7308 */ /* 0x0007220000002400 */
[----:B------:R-:W-:Y:S01]  /*aff0*/  FMUL.FTZ R48, R48, UR16 ;  /* 0x0000001030307c20 */ /* 0x000fe20008410000 */
[----:B------:R-:W-:Y:S01]  /*b000*/  FMUL.FTZ R50, R50, UR16 ;  /* 0x0000001032327c20 */ /* 0x000fe20008410000 */
[----:B------:R-:W-:Y:S01]  /*b010*/  FMUL.FTZ R49, R49, UR16 ;  /* 0x0000001031317c20 */ /* 0x000fe20008410000 */
[----:B------:R-:W-:Y:S01]  /*b020*/  FMUL.FTZ R51, R51, UR16 ;  /* 0x0000001033337c20 */ /* 0x000fe20008410000 */
[----:B-----5:R-:W-:-:S03]  /*b030*/  FSEL R122, R122, -INF , !P2 ;  /* 0xff8000007a7a7808 */ /* 0x020fc60005000000 */
[----:B------:R-:W-:Y:S01]  /*b040*/  MUFU.TANH R125, R48 ;  /* 0x00000030007d7308 */ /* 0x000fe20000002400 */
[----:B--2---:R-:W-:Y:S02]  /*b050*/  FSEL R208, R109, -INF , !P6 ;  /* 0xff8000006dd07808 */ /* 0x004fe40007000000 */
[----:B------:R-:W-:-:S04]  /*b060*/  ISETP.GE.AND P6, PT, R2, R203, PT ;  /* 0x000000cb0200720c */ /* 0x000fc80003fc6270 */
[C---:B------:R-:W-:Y:S01]  /*b070*/  ISETP.LT.OR P6, PT, R2.reuse, R198, P6 ;  /* 0x000000c60200720c */ /* 0x040fe200037c1670 */
[----:B------:R-:W-:Y:S01]  /*b080*/  MUFU.TANH R96, R50 ;  /* 0x0000003200607308 */ /* 0x000fe20000002400 */
[----:B---3--:R-:W-:Y:S01]  /*b090*/  HMMA.16816.F32 R44, R8, R26, R32 ;  /* 0x0000001a082c723c */ /* 0x008fe20000001820 */
[----:B----4-:R-:W-:Y:S02]  /*b0a0*/  FSEL R210, R91, -INF , !P0 ;  /* 0xff8000005bd27808 */ /* 0x010fe40004000000 */
[----:B------:R-:W-:-:S04]  /*b0b0*/  ISETP.GE.AND P0, PT, R2, R202, PT ;  /* 0x000000ca0200720c */ /* 0x000fc80003f06270 */
[----:B------:R-:W-:Y:S01]  /*b0c0*/  MUFU.TANH R124, R49 ;  /* 0x00000031007c7308 */ /* 0x000fe20000002400 */
[----:B-1----:R-:W-:Y:S01]  /*b0d0*/  HMMA.16816.F32 R24, R16, R28, RZ ;  /* 0x0000001c1018723c */ /* 0x002fe200000018ff */
[----:B------:R-:W-:-:S06]  /*b0e0*/  ISETP.LT.OR P0, PT, R2, R197, P0 ;  /* 0x000000c50200720c */ /* 0x000fcc0000701670 */
[----:B------:R-:W-:Y:S09]  /*b0f0*/  MUFU.TANH R177, R51 ;  /* 0x0000003300b17308 */ /* 0x000ff20000002400 */
[----:B------:R-:W-:Y:S01]  /*b100*/  FMUL.FTZ R44, R44, UR16 ;  /* 0x000000102c2c7c20 */ /* 0x000fe20008410000 */
[----:B------:R-:W-:Y:S01]  /*b110*/  FMUL.FTZ R46, R46, UR16 ;  /* 0x000000102e2e7c20 */ /* 0x000fe20008410000 */
[----:B------:R-:W-:Y:S01]  /*b120*/  FMUL.FTZ R45, R45, UR16 ;  /* 0x000000102d2d7c20 */ /* 0x000fe20008410000 */
[----:B------:R-:W-:Y:S01]  /*b130*/  FMUL.FTZ R47, R47, UR16 ;  /* 0x000000102f2f7c20 */ /* 0x000fe20008410000 */
[----:B------:R-:W-:Y:S04]  /*b140*/  MUFU.TANH R87, R44 ;  /* 0x0000002c00577308 */ /* 0x000fe80000002400 */
[----:B------:R-:W-:Y:S04]  /*b150*/  HMMA.16816.F32 R32, R8, R20, R24 ;  /* 0x000000140820723c */ /* 0x000fe80000001818 */
[----:B------:R-:W-:Y:S02]  /*b160*/  MUFU.TANH R61, R46 ;  /* 0x0000002e003d7308 */ /* 0x000fe40000002400 */
[----:B------:R-:W-:Y:S06]  /*b170*/  HMMA.16816.F32 R24, R12, R28, RZ ;  /* 0x0000001c0c18723c */ /* 0x000fec00000018ff */
[----:B------:R-:W1:Y:S08]  /*b180*/  MUFU.TANH R36, R45 ;  /* 0x0000002d00247308 */ /* 0x000e700000002400 */
[----:B------:R2:W3:Y:S04]  /*b190*/  MUFU.TANH R64, R47 ;  /* 0x0000002f00407308 */ /* 0x0004e80000002400 */
[----:B------:R-:W-:Y:S01]  /*b1a0*/  FMUL.FTZ R32, R32, UR16 ;  /* 0x0000001020207c20 */ /* 0x000fe20008410000 */
[----:B------:R-:W-:Y:S01]  /*b1b0*/  FMUL.FTZ R33, R33, UR16 ;  /* 0x0000001021217c20 */ /* 0x000fe20008410000 */
[----:B------:R-:W-:Y:S01]  /*b1c0*/  FMUL.FTZ R34, R34, UR16 ;  /* 0x0000001022227c20 */ /* 0x000fe20008410000 */
[----:B------:R-:W-:Y:S01]  /*b1d0*/  FMUL.FTZ R35, R35, UR16 ;  /* 0x0000001023237c20 */ /* 0x000fe20008410000 */
[----:B------:R-:W-:Y:S01]  /*b1e0*/  MUFU.TANH R115, R32 ;  /* 0x0000002000737308 */ /* 0x000fe20000002400 */
[----:B-1----:R-:W-:-:S07]  /*b1f0*/  FSEL R36, R36, -INF , !P6 ;  /* 0xff80000024247808 */ /* 0x002fce0007000000 */
[----:B------:R-:W-:Y:S01]  /*b200*/  MUFU.TANH R102, R33 ;  /* 0x0000002100667308 */ /* 0x000fe20000002400 */
[----:B--2---:R-:W-:Y:S01]  /*b210*/  HMMA.16816.F32 R44, R4, R20, R24 ;  /* 0x00000014042c723c */ /* 0x004fe20000001818 */
[----:B---3--:R-:W-:-:S05]  /*b220*/  FSEL R64, R64, -INF , !P0 ;  /* 0xff80000040407808 */ /* 0x008fca0004000000 */
[-C--:B------:R-:W-:Y:S01]  /*b230*/  HMMA.16816.F32 R24, R12, R30.reuse, RZ ;  /* 0x0000001e0c18723c */ /* 0x080fe200000018ff */
        /* <DEDUP_REMOVED lines=8> */
[-C--:B------:R-:W-:Y:S01]  /*b2c0*/  HMMA.16816.F32 R24, R4, R22.reuse, R24 ;  /* 0x000000160418723c */ /* 0x080fe20000001818 */
[----:B-1----:R-:W1:Y:S05]  /*b2d0*/  LDSM.16.M88.4 R32, [R135+0x3800] ;  /* 0x003800008720783b */ /* 0x002e6a0000000200 */
[----:B------:R-:W-:Y:S01]  /*b2e0*/  HMMA.16816.F32 R48, R8, R22, R28 ;  /* 0x000000160830723c */ /* 0x000fe2000000181c */
[----:B------:R-:W2:Y:S01]  /*b2f0*/  LDSM.16.M88.4 R20, [R190] ;  /* 0x00000000be14783b */ /* 0x000ea20000000200 */
[----:B------:R-:W-:Y:S03]  /*b300*/  MUFU.TANH R111, R45 ;  /* 0x0000002d006f7308 */ /* 0x000fe60000002400 */
[----:B------:R-:W3:Y:S05]  /*b310*/  LDSM.16.M88.4 R28, [R135+0x3c00] ;  /* 0x003c0000871c783b */ /* 0x000eea0000000200 */
[----:B------:R-:W4:Y:S08]  /*b320*/  MUFU.TANH R117, R46 ;  /* 0x0000002e00757308 */ /* 0x000f300000002400 */
        /* <DEDUP_REMOVED lines=9> */
[----:B------:R-:W-:Y:S08]  /*b3c0*/  MUFU.TANH R103, R26 ;  /* 0x0000001a00677308 */ /* 0x000ff00000002400 */
[----:B------:R-:W-:Y:S08]  /*b3d0*/  MUFU.TANH R134, R25 ;  /* 0x0000001900867308 */ /* 0x000ff00000002400 */
[----:B------:R1:W-:Y:S08]  /*b3e0*/  MUFU.TANH R133, R27 ;  /* 0x0000001b00857308 */ /* 0x0003f00000002400 */
[----:B------:R5:W4:Y:S08]  /*b3f0*/  MUFU.TANH R114, R47 ;  /* 0x0000002f00727308 */ /* 0x000b300000002400 */
[----:B------:R-:W4:Y:S01]  /*b400*/  MUFU.TANH R100, R48 ;  /* 0x0000003000647308 */ /* 0x000f220000002400 */
[-C--:B-1----:R-:W-:Y:S07]  /*b410*/  HMMA.16816.F32 R24, R12, R32.reuse, RZ ;  /* 0x000000200c18723c */ /* 0x082fee00000018ff */
[----:B------:R-:W-:Y:S01]  /*b420*/  MUFU.TANH R84, R50 ;  /* 0x0000003200547308 */ /* 0x000fe20000002400 */
[----:B-----5:R-:W-:Y:S07]  /*b430*/  HMMA.16816.F32 R44, R16, R32, RZ ;  /* 0x00000020102c723c */ /* 0x020fee00000018ff */
[----:B------:R2:W1:Y:S09]  /*b440*/  MUFU.TANH R85, R49 ;  /* 0x0000003100557308 */ /* 0x0004720000002400 */
[----:B--2---:R-:W-:Y:S01]  /*b450*/  HMMA.16816.F32 R48, R4, R20, R24 ;  /* 0x000000140430723c */ /* 0x004fe20000001818 */
[----:B------:R-:W2:Y:S01]  /*b460*/  LDSM.16.M88.4 R24, [R189] ;  /* 0x00000000bd18783b */ /* 0x000ea20000000200 */
[----:B------:R-:W-:-:S06]  /*b470*/  DEPBAR.LE SB0, 0x0 ;  /* 0x000080000000791a */ /* 0x000fcc0000000000 */
[----:B------:R-:W-:Y:S01]  /*b480*/  HMMA.16816.F32 R52, R8, R20, R44 ;  /* 0x000000140834723c */ /* 0x000fe2000000182c */
[----:B------:R5:W1:Y:S05]  /*b490*/  MUFU.TANH R20, R3 ;  /* 0x0000000300147308 */ /* 0x000a6a0000002400 */
[----:B---3--:R-:W-:Y:S01]  /*b4a0*/  HMMA.16816.F32 R44, R16, R28, RZ ;  /* 0x0000001c102c723c */ /* 0x008fe200000018ff */
[----:B-----5:R-:W-:-:S09]  /*b4b0*/  VIADD R3, R0, 0x48 ;  /* 0x0000004800037836 */ /* 0x020fd20000000000 */
[----:B------:R-:W-:Y:S01]  /*b4c0*/  FMUL.FTZ R48, R48, UR16 ;  /* 0x0000001030307c20 */ /* 0x000fe20008410000 */
[----:B------:R-:W-:Y:S01]  /*b4d0*/  FMUL.FTZ R49, R49, UR16 ;  /* 0x0000001031317c20 */ /* 0x000fe20008410000 */
[----:B------:R-:W-:Y:S01]  /*b4e0*/  FMUL.FTZ R50, R50, UR16 ;  /* 0x0000001032327c20 */ /* 0x000fe20008410000 */
[----:B------:R-:W-:Y:S01]  /*b4f0*/  FMUL.FTZ R51, R51, UR16 ;  /* 0x0000001033337c20 */ /* 0x000fe20008410000 */
[----:B------:R-:W-:-:S04]  /*b500*/  ISETP.GE.AND P3, PT, R3, R201, PT ;  /* 0x000000c90300720c */ /* 0x000fc80003f66270 */
        /* <DEDUP_REMOVED lines=8> */
[C---:B------:R-:W-:Y:S01]  /*b590*/  ISETP.LT.OR P2, PT, R3.reuse, R196, P2 ;  /* 0x000000c40300720c */ /* 0x040fe20001741670 */
[----:B------:R-:W-:Y:S01]  /*b5a0*/  MUFU.TANH R116, R53 ;  /* 0x0000003500747308 */ /* 0x000fe20000002400 */
[----:B------:R-:W-:-:S02]  /*b5b0*/  ISETP.LT.OR P5, PT, R3, R198, P5 ;  /* 0x000000c60300720c */ /* 0x000fc40002fa1670 */
[----:B------:R-:W-:Y:S02]  /*b5c0*/  FSEL R125, R125, -INF , !P3 ;  /* 0xff8000007d7d7808 */ /* 0x000fe40005800000 */
[----:B------:R-:W-:Y:S02]  /*b5d0*/  FSEL R211, R96, -INF , !P2 ;  /* 0xff80000060d37808 */ /* 0x000fe40005000000 */
[C---:B------:R-:W-:Y:S01]  /*b5e0*/  ISETP.GE.AND P3, PT, R2.reuse, R201, PT ;  /* 0x000000c90200720c */ /* 0x040fe20003f66270 */
[----:B------:R-:W5:Y:S01]  /*b5f0*/  MUFU.TANH R83, R54 ;  /* 0x0000003600537308 */ /* 0x000f620000002400 */
[----:B------:R-:W-:Y:S01]  /*b600*/  BAR.SYNC.DEFER_BLOCKING 0x0 ;  /* 0x0000000000007b1d */ /* 0x000fe20000010000 */
[C---:B------:R-:W-:Y:S02]  /*b610*/  ISETP.GE.AND P2, PT, R2.reuse, R200, PT ;  /* 0x000000c80200720c */ /* 0x040fe40003f46270 */
[----:B------:R-:W-:Y:S02]  /*b620*/  ISETP.GE.AND P4, PT, R3, R202, PT ;  /* 0x000000ca0300720c */ /* 0x000fe40003f86270 */
[----:B------:R-:W-:-:S02]  /*b630*/  ISETP.LT.OR P3, PT, R2, R199, P3 ;  /* 0x000000c70200720c */ /* 0x000fc40001f61670 */
[----:B------:R2:W-:Y:S01]  /*b640*/  MUFU.TANH R110, R55 ;  /* 0x00000037006e7308 */ /* 0x0005e20000002400 */
[----:B------:R-:W-:Y:S01]  /*b650*/  ISETP.LT.OR P2, PT, R2, R196, P2 ;  /* 0x000000c40200720c */ /* 0x000fe20001741670 */
[C---:B------:R-:W-:Y:S01]  /*b660*/  VIADD R2, R0.reuse, 0x50 ;  /* 0x0000005000027836 */ /* 0x040fe20000000000 */
[----:B------:R-:W-:Y:S01]  /*b670*/  ISETP.LT.OR P4, PT, R3, R197, P4 ;  /* 0x000000c50300720c */ /* 0x000fe20002781670 */
[----:B------:R-:W-:Y:S01]  /*b680*/  VIADD R3, R0, 0x58 ;  /* 0x0000005800037836 */ /* 0x000fe20000000000 */
[----:B------:R-:W-:Y:S02]  /*b690*/  FSEL R124, R124, -INF , !P3 ;  /* 0xff8000007c7c7808 */ /* 0x000fe40005800000 */
[----:B------:R-:W-:Y:S01]  /*b6a0*/  FSEL R61, R61, -INF , !P4 ;  /* 0xff8000003d3d7808 */ /* 0x000fe20006000000 */
[----:B------:R-:W-:Y:S01]  /*b6b0*/  MUFU.TANH R91, R48 ;  /* 0x00000030005b7308 */ /* 0x000fe20000002400 */
[C---:B------:R-:W-:Y:S02]  /*b6c0*/  ISETP.GE.AND P4, PT, R2.reuse, R202, PT ;  /* 0x000000ca0200720c */ /* 0x040fe40003f86270 */
[----:B------:R-:W-:-:S02]  /*b6d0*/  ISETP.GE.AND P6, PT, R2, R201, PT ;  /* 0x000000c90200720c */ /* 0x000fc40003fc6270 */
[C---:B------:R-:W-:Y:S02]  /*b6e0*/  ISETP.GE.AND P0, PT, R2.reuse, R200, PT ;  /* 0x000000c80200720c */ /* 0x040fe40003f06270 */
[C---:B------:R-:W-:Y:S01]  /*b6f0*/  ISETP.LT.OR P4, PT, R2.reuse, R197, P4 ;  /* 0x000000c50200720c */ /* 0x040fe20002781670 */
[----:B------:R-:W-:Y:S01]  /*b700*/  MUFU.TANH R96, R49 ;  /* 0x0000003100607308 */ /* 0x000fe20000002400 */
[----:B--2---:R-:W-:Y:S01]  /*b710*/  HMMA.16816.F32 R52, R8, R24, R44 ;  /* 0x000000180834723c */ /* 0x004fe2000000182c */
[C---:B------:R-:W-:Y:S02]  /*b720*/  ISETP.LT.OR P6, PT, R2.reuse, R199, P6 ;  /* 0x000000c70200720c */ /* 0x040fe400037c1670 */
[----:B------:R-:W-:Y:S02]  /*b730*/  ISETP.LT.OR P0, PT, R2, R196, P0 ;  /* 0x000000c40200720c */ /* 0x000fe40000701670 */
[----:B------:R-:W-:Y:S01]  /*b740*/  FSEL R177, R177, -INF , !P2 ;  /* 0xff800000b1b17808 */ /* 0x000fe20005000000 */
[----:B------:R-:W-:Y:S01]  /*b750*/  HMMA.16816.F32 R44, R12, R28, RZ ;  /* 0x0000001c0c2c723c */ /* 0x000fe200000018ff */
[----:B------:R-:W2:Y:S01]  /*b760*/  MUFU.TANH R21, R50 ;  /* 0x0000003200157308 */ /* 0x000ea20000002400 */
[----:B----4-:R-:W-:-:S05]  /*b770*/  FSEL R209, R117, -INF , !P0 ;  /* 0xff80000075d17808 */ /* 0x010fca0004000000 */
[----:B------:R-:W-:Y:S02]  /*b780*/  FSEL R29, R87, -INF , !P5 ;  /* 0xff800000571d7808 */ /* 0x000fe40006800000 */
[----:B------:R4:W2:Y:S01]  /*b790*/  MUFU.TANH R87, R51 ;  /* 0x0000003300577308 */ /* 0x0008a20000002400 */
[----:B------:R-:W-:-:S04]  /*b7a0*/  ISETP.GE.AND P5, PT, R2, R203, PT ;  /* 0x000000cb0200720c */ /* 0x000fc80003fa6270 */
[----:B------:R-:W-:Y:S01]  /*b7b0*/  ISETP.LT.OR P5, PT, R2, R198, P5 ;  /* 0x000000c60200720c */ /* 0x000fe20002fa1670 */
[----:B------:R-:W-:-:S03]  /*b7c0*/  VIADD R2, R0, 0x51 ;  /* 0x0000005100027836 */ /* 0x000fc60000000000 */
[----:B------:R-:W-:Y:S01]  /*b7d0*/  FMUL.FTZ R52, R52, UR16 ;  /* 0x0000001034347c20 */ /* 0x000fe20008410000 */
[----:B------:R-:W-:Y:S01]  /*b7e0*/  FMUL.FTZ R53, R53, UR16 ;  /* 0x0000001035357c20 */ /* 0x000fe20008410000 */
[----:B------:R-:W-:Y:S01]  /*b7f0*/  ISETP.GE.AND P3, PT, R2, R203, PT ;  /* 0x000000cb0200720c */ /* 0x000fe20003f66270 */
[----:B------:R-:W-:Y:S01]  /*b800*/  FMUL.FTZ R54, R54, UR16 ;  /* 0x0000001036367c20 */ /* 0x000fe20008410000 */
[C---:B------:R-:W-:Y:S01]  /*b810*/  ISETP.GE.AND P2, PT, R2.reuse, R202, PT ;  /* 0x000000ca0200720c */ /* 0x040fe20003f46270 */
[----:B------:R1:W-:Y:S01]  /*b820*/  MUFU.TANH R109, R52 ;  /* 0x00000034006d7308 */ /* 0x0003e20000002400 */
[C---:B------:R-:W-:Y:S01]  /*b830*/  ISETP.LT.OR P3, PT, R2.reuse, R198, P3 ;  /* 0x000000c60200720c */ /* 0x040fe20001f61670 */
[----:B------:R-:W-:Y:S01]  /*b840*/  FMUL.FTZ R55, R55, UR16 ;  /* 0x0000001037377c20 */ /* 0x000fe20008410000 */
[----:B----4-:R-:W-:Y:S01]  /*b850*/  HMMA.16816.F32 R48, R4, R24, R44 ;  /* 0x000000180430723c */ /* 0x010fe2000000182c */
[----:B------:R-:W-:Y:S02]  /*b860*/  ISETP.LT.OR P2, PT, R2, R197, P2 ;  /* 0x000000c50200720c */ /* 0x000fe40001741670 */
[----:B------:R-:W-:-:S02]  /*b870*/  FSEL R28, R102, -INF , !P3 ;  /* 0xff800000661c7808 */ /* 0x000fc40005800000 */
[C---:B------:R-:W-:Y:S01]  /*b880*/  ISETP.GE.AND P3, PT, R2.reuse, R200, PT ;  /* 0x000000c80200720c */ /* 0x040fe20003f66270 */
[-C--:B------:R-:W-:Y:S01]  /*b890*/  HMMA.16816.F32 R44, R12, R34.reuse, RZ ;  /* 0x000000220c2c723c */ /* 0x080fe200000018ff */
[----:B------:R-:W-:Y:S01]  /*b8a0*/  FSEL R25, R115, -INF , !P5 ;  /* 0xff80000073197808 */ /* 0x000fe20006800000 */
[----:B------:R-:W-:Y:S01]  /*b8b0*/  MUFU.TANH R102, R54 ;  /* 0x0000003600667308 */ /* 0x000fe20000002400 */
[C---:B------:R-:W-:Y:S02]  /*b8c0*/  ISETP.GE.AND P5, PT, R2.reuse, R201, PT ;  /* 0x000000c90200720c */ /* 0x040fe40003fa6270 */
[C---:B------:R-:W-:Y:S01]  /*b8d0*/  ISETP.LT.OR P3, PT, R2.reuse, R196, P3 ;  /* 0x000000c40200720c */ /* 0x040fe20001f61670 */
[----:B------:R-:W-:Y:S01]  /*b8e0*/  HMMA.16816.F32 R32, R16, R34, RZ ;  /* 0x000000221020723c */ /* 0x000fe200000018ff */
[----:B------:R-:W-:Y:S01]  /*b8f0*/  ISETP.LT.OR P5, PT, R2, R199, P5 ;  /* 0x000000c70200720c */ /* 0x000fe20002fa1670 */
[----:B------:R-:W-:Y:S01]  /*b900*/  VIADD R2, R0, 0x59 ;  /* 0x0000005900027836 */ /* 0x000fe20000000000 */
[----:B-1----:R-:W-:Y:S01]  /*b910*/  FSEL R52, R129, -INF , !P4 ;  /* 0xff80000081347808 */ /* 0x002fe20006000000 */
[----:B------:R1:W-:Y:S01]  /*b920*/  MUFU.TANH R115, R53 ;  /* 0x0000003500737308 */ /* 0x0003e20000002400 */
[----:B------:R-:W-:Y:S01]  /*b930*/  FSEL R129, R111, -INF , !P5 ;  /* 0xff8000006f817808 */ /* 0x000fe20006800000 */
[----:B------:R-:W-:Y:S01]  /*b940*/  HMMA.16816.F32 R12, R12, R30, RZ ;  /* 0x0000001e0c0c723c */ /* 0x000fe200000018ff */
[----:B------:R-:W-:-:S02]  /*b950*/  ISETP.GE.AND P5, PT, R3, R200, PT ;  /* 0x000000c80300720c */ /* 0x000fc40003fa6270 */
[----:B------:R-:W-:Y:S02]  /*b960*/  FSEL R212, R114, -INF , !P3 ;  /* 0xff80000072d47808 */ /* 0x000fe40005800000 */
[----:B------:R-:W-:Y:S01]  /*b970*/  ISETP.LT.OR P5, PT, R3, R196, P5 ;  /* 0x000000c40300720c */ /* 0x000fe20002fa1670 */
[----:B------:R-:W-:Y:S01]  /*b980*/  FMUL.FTZ R49, R49, UR16 ;  /* 0x0000001031317c20 */ /* 0x000fe20008410000 */
[----:B------:R-:W-:Y:S01]  /*b990*/  ISETP.GE.AND P0, PT, R2, R203, PT ;  /* 0x000000cb0200720c */ /* 0x000fe20003f06270 */
[----:B------:R-:W-:Y:S01]  /*b9a0*/  FMUL.FTZ R50, R50, UR16 ;  /* 0x0000001032327c20 */ /* 0x000fe20008410000 */
[----:B------:R-:W-:Y:S01]  /*b9b0*/  FSEL R213, R103, -INF , !P5 ;  /* 0xff80000067d57808 */ /* 0x000fe20006800000 */
[----:B------:R-:W-:Y:S01]  /*b9c0*/  HMMA.16816.F32 R16, R16, R30, RZ ;  /* 0x0000001e1010723c */ /* 0x000fe200000018ff */
[C---:B------:R-:W-:Y:S01]  /*b9d0*/  ISETP.GE.AND P3, PT, R2.reuse, R202, PT ;  /* 0x000000ca0200720c */ /* 0x040fe20003f66270 */
[----:B------:R4:W-:Y:S01]  /*b9e0*/  MUFU.TANH R54, R50 ;  /* 0x0000003200367308 */ /* 0x0009e20000002400 */
[----:B------:R-:W-:Y:S01]  /*b9f0*/  ISETP.GE.AND P5, PT, R2, R200, PT ;  /* 0x000000c80200720c */ /* 0x000fe20003fa6270 */
[----:B------:R-:W-:Y:S01]  /*ba00*/  FMUL.FTZ R48, R48, UR16 ;  /* 0x0000001030307c20 */ /* 0x000fe20008410000 */
[----:B-1----:R-:W-:Y:S01]  /*ba10*/  FSEL R53, R126, -INF , !P2 ;  /* 0xff8000007e357808 */ /* 0x002fe20005000000 */
[-C--:B------:R-:W-:Y:S01]  /*ba20*/  HMMA.16816.F32 R44, R4, R22.reuse, R44 ;  /* 0x00000016042c723c */ /* 0x080fe2000000182c */
[----:B------:R-:W-:Y:S01]  /*ba30*/  FSEL R126, R112, -INF , !P6 ;  /* 0xff800000707e7808 */ /* 0x000fe20007000000 */
[----:B------:R-:W-:Y:S01]  /*ba40*/  FMUL.FTZ R51, R51, UR16 ;  /* 0x0000001033337c20 */ /* 0x000fe20008410000 */
[C---:B------:R-:W-:Y:S01]  /*ba50*/  ISETP.GE.AND P6, PT, R3.reuse, R201, PT ;  /* 0x000000c90300720c */ /* 0x040fe20003fc6270 */
[----:B------:R-:W-:Y:S01]  /*ba60*/  MUFU.TANH R112, R55 ;  /* 0x0000003700707308 */ /* 0x000fe20000002400 */
[C---:B------:R-:W-:Y:S01]  /*ba70*/  ISETP.GE.AND P4, PT, R3.reuse, R203, PT ;  /* 0x000000cb0300720c */ /* 0x040fe20003f86270 */
[----:B------:R-:W-:Y:S01]  /*ba80*/  HMMA.16816.F32 R32, R8, R22, R32 ;  /* 0x000000160820723c */ /* 0x000fe20000001820 */
[----:B------:R-:W-:-:S02]  /*ba90*/  ISETP.LT.OR P6, PT, R3, R199, P6 ;  /* 0x000000c70300720c */ /* 0x000fc400037c1670 */
[----:B------:R-:W-:Y:S02]  /*baa0*/  ISETP.GE.AND P2, PT, R3, R202, PT ;  /* 0x000000ca0300720c */ /* 0x000fe40003f46270 */
[----:B------:R-:W-:Y:S01]  /*bab0*/  FSEL R111, R101, -INF , !P6 ;  /* 0xff800000656f7808 */ /* 0x000fe20007000000 */
[----:B------:R-:W-:Y:S01]  /*bac0*/  MUFU.TANH R55, R48 ;  /* 0x0000003000377308 */ /* 0x000fe20000002400 */
[C---:B------:R-:W-:Y:S01]  /*bad0*/  ISETP.GE.AND P6, PT, R2.reuse, R201, PT ;  /* 0x000000c90200720c */ /* 0x040fe20003fc6270 */
[-C--:B------:R-:W-:Y:S01]  /*bae0*/  HMMA.16816.F32 R4, R4, R26.reuse, R12 ;  /* 0x0000001a0404723c */ /* 0x080fe2000000180c */
[C---:B------:R-:W-:Y:S02]  /*baf0*/  ISETP.LT.OR P0, PT, R2.reuse, R198, P0 ;  /* 0x000000c60200720c */ /* 0x040fe40000701670 */
[C---:B------:R-:W-:Y:S02]  /*bb00*/  ISETP.LT.OR P3, PT, R2.reuse, R197, P3 ;  /* 0x000000c50200720c */ /* 0x040fe40001f61670 */
[C---:B------:R-:W-:Y:S01]  /*bb10*/  ISETP.LT.OR P6, PT, R2.reuse, R199, P6 ;  /* 0x000000c70200720c */ /* 0x040fe200037c1670 */
[----:B------:R1:W-:Y:S01]  /*bb20*/  MUFU.TANH R101, R49 ;  /* 0x0000003100657308 */ /* 0x0003e20000002400 */
[----:B------:R-:W-:Y:S01]  /*bb30*/  ISETP.LT.OR P5, PT, R2, R196, P5 ;  /* 0x000000c40200720c */ /* 0x000fe20002fa1670 */
[----:B------:R-:W-:Y:S01]  /*bb40*/  VIADD R2, R0, 0x60 ;  /* 0x0000006000027836 */ /* 0x000fe20000000000 */
[C---:B------:R-:W-:Y:S01]  /*bb50*/  ISETP.LT.OR P4, PT, R3.reuse, R198, P4 ;  /* 0x000000c60300720c */ /* 0x040fe20002781670 */
[----:B------:R-:W-:Y:S01]  /*bb60*/  FMUL.FTZ R44, R44, UR16 ;  /* 0x000000102c2c7c20 */ /* 0x000fe20008410000 */
[----:B------:R-:W-:Y:S01]  /*bb70*/  ISETP.LT.OR P2, PT, R3, R197, P2 ;  /* 0x000000c50300720c */ /* 0x000fe20001741670 */
[----:B------:R-:W-:Y:S01]  /*bb80*/  FMUL.FTZ R46, R46, UR16 ;  /* 0x000000102e2e7c20 */ /* 0x000fe20008410000 */
[----:B------:R-:W-:Y:S01]  /*bb90*/  FSEL R24, R100, -INF , !P4 ;  /* 0xff80000064187808 */ /* 0x000fe20006000000 */
[----:B------:R-:W-:Y:S01]  /*bba0*/  FMUL.FTZ R45, R45, UR16 ;  /* 0x000000102d2d7c20 */ /* 0x000fe20008410000 */
[----:B------:R-:W-:Y:S01]  /*bbb0*/  FSEL R23, R85, -INF , !P0 ;  /* 0xff80000055177808 */ /* 0x000fe20004000000 */
[----:B------:R-:W-:Y:S01]  /*bbc0*/  FMUL.FTZ R3, R34, UR16 ;  /* 0x0000001022037c20 */ /* 0x000fe20008410000 */
[----:B----4-:R-:W-:Y:S01]  /*bbd0*/  FSEL R50, R20, -INF , !P3 ;  /* 0xff80000014327808 */ /* 0x010fe20005800000 */
[----:B------:R-:W-:Y:S01]  /*bbe0*/  FMUL.FTZ R32, R32, UR16 ;  /* 0x0000001020207c20 */ /* 0x000fe20008410000 */
[C---:B------:R-:W-:Y:S01]  /*bbf0*/  ISETP.GE.AND P4, PT, R2.reuse, R203, PT ;  /* 0x000000cb0200720c */ /* 0x040fe20003f86270 */
[----:B------:R-:W-:Y:S01]  /*bc00*/  FMUL.FTZ R33, R33, UR16 ;  /* 0x0000001021217c20 */ /* 0x000fe20008410000 */
[----:B------:R-:W-:Y:S01]  /*bc10*/  ISETP.GE.AND P0, PT, R2, R201, PT ;  /* 0x000000c90200720c */ /* 0x000fe20003f06270 */
[----:B------:R-:W4:Y:S01]  /*bc20*/  MUFU.TANH R12, R32 ;  /* 0x00000020000c7308 */ /* 0x000f220000002400 */
[----:B-1----:R-:W-:Y:S01]  /*bc30*/  FSEL R49, R84, -INF , !P2 ;  /* 0xff80000054317808 */ /* 0x002fe20005000000 */
[----:B------:R-:W-:Y:S01]  /*bc40*/  FMUL.FTZ R35, R35, UR16 ;  /* 0x0000001023237c20 */ /* 0x000fe20008410000 */
[C---:B------:R-:W-:Y:S01]  /*bc50*/  ISETP.GE.AND P2, PT, R2.reuse, R202, PT ;  /* 0x000000ca0200720c */ /* 0x040fe20003f46270 */
[----:B------:R-:W-:Y:S01]  /*bc60*/  FMUL.FTZ R47, R47, UR16 ;  /* 0x000000102f2f7c20 */ /* 0x000fe20008410000 */
[C---:B------:R-:W-:Y:S01]  /*bc70*/  ISETP.GE.AND P3, PT, R2.reuse, R200, PT ;  /* 0x000000c80200720c */ /* 0x040fe20003f66270 */
[----:B------:R-:W-:Y:S01]  /*bc80*/  HMMA.16816.F32 R8, R8, R26, R16 ;  /* 0x0000001a0808723c */ /* 0x000fe20000001810 */
[C---:B------:R-:W-:Y:S01]  /*bc90*/  ISETP.LT.OR P4, PT, R2.reuse, R198, P4 ;  /* 0x000000c60200720c */ /* 0x040fe20002781670 */
[----:B------:R-:W1:Y:S01]  /*bca0*/  MUFU.TANH R3, R3 ;  /* 0x0000000300037308 */ /* 0x000e620000002400 */
[----:B------:R-:W-:Y:S01]  /*bcb0*/  ISETP.LT.OR P2, PT, R2, R197, P2 ;  /* 0x000000c50200720c */ /* 0x000fe20001741670 */
[----:B------:R-:W-:Y:S01]  /*bcc0*/  FMUL.FTZ R4, R4, UR16 ;  /* 0x0000001004047c20 */ /* 0x000fe20008410000 */
[C---:B------:R-:W-:Y:S01]  /*bcd0*/  ISETP.LT.OR P0, PT, R2.reuse, R199, P0 ;  /* 0x000000c70200720c */ /* 0x040fe20000701670 */
[----:B------:R-:W-:Y:S01]  /*bce0*/  FMUL.FTZ R5, R5, UR16 ;  /* 0x0000001005057c20 */ /* 0x000fe20008410000 */
[----:B------:R-:W-:Y:S01]  /*bcf0*/  ISETP.LT.OR P3, PT, R2, R196, P3 ;  /* 0x000000c40200720c */ /* 0x000fe20001f61670 */
[----:B------:R-:W-:Y:S01]  /*bd00*/  VIADD R2, R0, 0x61 ;  /* 0x0000006100027836 */ /* 0x000fe20000000000 */
[----:B------:R-:W-:Y:S01]  /*bd10*/  FSEL R84, R134, -INF , !P6 ;  /* 0xff80000086547808 */ /* 0x000fe20007000000 */
[----:B------:R-:W1:Y:S01]  /*bd20*/  MUFU.TANH R44, R44 ;  /* 0x0000002c002c7308 */ /* 0x000e620000002400 */
[----:B------:R-:W-:Y:S01]  /*bd30*/  FSEL R133, R133, -INF , !P5 ;  /* 0xff80000085857808 */ /* 0x000fe20006800000 */
[----:B------:R-:W-:Y:S01]  /*bd40*/  FMUL.FTZ R6, R6, UR16 ;  /* 0x0000001006067c20 */ /* 0x000fe20008410000 */
[----:B---3--:R-:W-:-:S02]  /*bd50*/  FSEL R22, R94, -INF , !P4 ;  /* 0xff8000005e167808 */ /* 0x008fc40006000000 */
[----:B-----5:R-:W-:Y:S02]  /*bd60*/  FSEL R48, R83, -INF , !P2 ;  /* 0xff80000053307808 */ /* 0x020fe40005000000 */
[C---:B------:R-:W-:Y:S01]  /*bd70*/  ISETP.GE.AND P6, PT, R2.reuse, R203, PT ;  /* 0x000000cb0200720c */ /* 0x040fe20003fc6270 */
[----:B------:R-:W3:Y:S01]  /*bd80*/  MUFU.TANH R46, R46 ;  /* 0x0000002e002e7308 */ /* 0x000ee20000002400 */
[C---:B------:R-:W-:Y:S02]  /*bd90*/  ISETP.GE.AND P5, PT, R2.reuse, R202, PT ;  /* 0x000000ca0200720c */ /* 0x040fe40003fa6270 */
[C---:B------:R-:W-:Y:S02]  /*bda0*/  ISETP.GE.AND P4, PT, R2.reuse, R201, PT ;  /* 0x000000c90200720c */ /* 0x040fe40003f86270 */
[----:B------:R-:W-:Y:S01]  /*bdb0*/  ISETP.GE.AND P2, PT, R2, R200, PT ;  /* 0x000000c80200720c */ /* 0x000fe20003f46270 */
[----:B------:R-:W-:Y:S01]  /*bdc0*/  FMUL.FTZ R8, R8, UR16 ;  /* 0x0000001008087c20 */ /* 0x000fe20008410000 */
[C---:B------:R-:W-:Y:S01]  /*bdd0*/  ISETP.LT.OR P6, PT, R2.reuse, R198, P6 ;  /* 0x000000c60200720c */ /* 0x040fe200037c1670 */
[----:B------:R-:W5:Y:S01]  /*bde0*/  MUFU.TANH R33, R33 ;  /* 0x0000002100217308 */ /* 0x000f620000002400 */
[----:B------:R-:W-:Y:S01]  /*bdf0*/  ISETP.LT.OR P5, PT, R2, R197, P5 ;  /* 0x000000c50200720c */ /* 0x000fe20002fa1670 */
[----:B------:R-:W-:Y:S01]  /*be00*/  FMUL.FTZ R10, R10, UR16 ;  /* 0x000000100a0a7c20 */ /* 0x000fe20008410000 */
[C---:B------:R-:W-:Y:S01]  /*be10*/  ISETP.LT.OR P4, PT, R2.reuse, R199, P4 ;  /* 0x000000c70200720c */ /* 0x040fe20002781670 */
[----:B------:R-:W-:Y:S01]  /*be20*/  FMUL.FTZ R9, R9, UR16 ;  /* 0x0000001009097c20 */ /* 0x000fe20008410000 */
[----:B------:R-:W-:Y:S01]  /*be30*/  ISETP.LT.OR P2, PT, R2, R196, P2 ;  /* 0x000000c40200720c */ /* 0x000fe20001741670 */
[----:B------:R-:W-:Y:S01]  /*be40*/  VIADD R2, R0, 0x68 ;  /* 0x0000006800027836 */ /* 0x000fe20000000000 */
[----:B--2---:R-:W-:Y:S01]  /*be50*/  FSEL R207, R21, -INF , !P3 ;  /* 0xff80000015cf7808 */ /* 0x004fe20005800000 */
[----:B------:R-:W2:Y:S01]  /*be60*/  MUFU.TANH R35, R35 ;  /* 0x0000002300237308 */ /* 0x000ea20000002400 */
[----:B------:R-:W-:-:S02]  /*be70*/  FSEL R91, R91, -INF , !P0 ;  /* 0xff8000005b5b7808 */ /* 0x000fc40004000000 */
[----:B------:R-:W-:Y:S02]  /*be80*/  FSEL R21, R116, -INF , !P6 ;  /* 0xff80000074157808 */ /* 0x000fe40007000000 */
[----:B------:R-:W-:Y:S02]  /*be90*/  FSEL R31, R110, -INF , !P5 ;  /* 0xff8000006e1f7808 */ /* 0x000fe40006800000 */
[C---:B------:R-:W-:Y:S01]  /*bea0*/  ISETP.GE.AND P0, PT, R2.reuse, R203, PT ;  /* 0x000000cb0200720c */ /* 0x040fe20003f06270 */
[----:B------:R-:W2:Y:S01]  /*beb0*/  MUFU.TANH R45, R45 ;  /* 0x0000002d002d7308 */ /* 0x000ea20000002400 */
[C---:B------:R-:W-:Y:S02]  /*bec0*/  ISETP.GE.AND P3, PT, R2.reuse, R202, PT ;  /* 0x000000ca0200720c */ /* 0x040fe40003f66270 */
[C---:B------:R-:W-:Y:S02]  /*bed0*/  ISETP.GE.AND P6, PT, R2.reuse, R201, PT ;  /* 0x000000c90200720c */ /* 0x040fe40003fc6270 */
[----:B------:R-:W-:-:S02]  /*bee0*/  ISETP.GE.AND P5, PT, R2, R200, PT ;  /* 0x000000c80200720c */ /* 0x000fc40003fa6270 */
[C---:B------:R-:W-:Y:S01]  /*bef0*/  ISETP.LT.OR P0, PT, R2.reuse, R198, P0 ;  /* 0x000000c60200720c */ /* 0x040fe20000701670 */
[----:B------:R-:W2:Y:S01]  /*bf00*/  MUFU.TANH R47, R47 ;  /* 0x0000002f002f7308 */ /* 0x000ea20000002400 */
[C---:B------:R-:W-:Y:S02]  /*bf10*/  ISETP.LT.OR P3, PT, R2.reuse, R197, P3 ;  /* 0x000000c50200720c */ /* 0x040fe40001f61670 */
[C---:B------:R-:W-:Y:S02]  /*bf20*/  ISETP.LT.OR P6, PT, R2.reuse, R199, P6 ;  /* 0x000000c70200720c */ /* 0x040fe400037c1670 */
[----:B------:R-:W-:Y:S01]  /*bf30*/  ISETP.LT.OR P5, PT, R2, R196, P5 ;  /* 0x000000c40200720c */ /* 0x000fe20002fa1670 */
[----:B------:R-:W-:Y:S01]  /*bf40*/  VIADD R2, R0, 0x69 ;  /* 0x0000006900027836 */ /* 0x000fe20000000000 */
[----:B------:R-:W-:Y:S01]  /*bf50*/  FSEL R96, R96, -INF , !P4 ;  /* 0xff80000060607808 */ /* 0x000fe20006000000 */
[----:B------:R-:W2:Y:S01]  /*bf60*/  MUFU.TANH R4, R4 ;  /* 0x0000000400047308 */ /* 0x000ea20000002400 */
[----:B------:R-:W-:-:S02]  /*bf70*/  FSEL R117, R87, -INF , !P2 ;  /* 0xff80000057757808 */ /* 0x000fc40005000000 */
[----:B----4-:R-:W-:Y:S02]  /*bf80*/  FSEL R20, R12, -INF , !P0 ;  /* 0xff8000000c147808 */ /* 0x010fe40004000000 */
[----:B-1----:R-:W-:Y:S01]  /*bf90*/  FSEL R30, R3, -INF , !P3 ;  /* 0xff800000031e7808 */ /* 0x002fe20005800000 */
[----:B------:R-:W-:Y:S01]  /*bfa0*/  VIADD R3, R0, 0x71 ;  /* 0x0000007100037836 */ /* 0x000fe20000000000 */
[C---:B------:R-:W-:Y:S01]  /*bfb0*/  ISETP.GE.AND P4, PT, R2.reuse, R203, PT ;  /* 0x000000cb0200720c */ /* 0x040fe20003f86270 */
[----:B------:R-:W1:Y:S01]  /*bfc0*/  MUFU.TANH R51, R51 ;  /* 0x0000003300337308 */ /* 0x000e620000002400 */
[C---:B------:R-:W-:Y:S02]  /*bfd0*/  ISETP.GE.AND P2, PT, R2.reuse, R202, PT ;  /* 0x000000ca0200720c */ /* 0x040fe40003f46270 */
[C---:B------:R-:W-:Y:S02]  /*bfe0*/  ISETP.GE.AND P0, PT, R2.reuse, R201, PT ;  /* 0x000000c90200720c */ /* 0x040fe40003f06270 */
[----:B------:R-:W-:-:S02]  /*bff0*/  ISETP.GE.AND P3, PT, R2, R200, PT ;  /* 0x000000c80200720c */ /* 0x000fc40003f66270 */
[C---:B------:R-:W-:Y:S01]  /*c000*/  ISETP.LT.OR P4, PT, R2.reuse, R198, P4 ;  /* 0x000000c60200720c */ /* 0x040fe20002781670 */
[----:B------:R-:W4:Y:S01]  /*c010*/  MUFU.TANH R8, R8 ;  /* 0x0000000800087308 */ /* 0x000f220000002400 */
[C---:B------:R-:W-:Y:S02]  /*c020*/  ISETP.LT.OR P2, PT, R2.reuse, R197, P2 ;  /* 0x000000c50200720c */ /* 0x040fe40001741670 */
[C---:B------:R-:W-:Y:S02]  /*c030*/  ISETP.LT.OR P0, PT, R2.reuse, R199, P0 ;  /* 0x000000c70200720c */ /* 0x040fe40000701670 */
[----:B------:R-:W-:Y:S01]  /*c040*/  ISETP.LT.OR P3, PT, R2, R196, P3 ;  /* 0x000000c40200720c */ /* 0x000fe20001f61670 */
[----:B------:R-:W-:Y:S01]  /*c050*/  VIADD R2, R0, 0x70 ;  /* 0x0000007000027836 */ /* 0x000fe20000000000 */
[----:B------:R-:W-:Y:S01]  /*c060*/  FSEL R87, R44, -INF , !P6 ;  /* 0xff8000002c577808 */ /* 0x000fe20007000000 */
[----:B------:R-:W4:Y:S01]  /*c070*/  MUFU.TANH R10, R10 ;  /* 0x0000000a000a7308 */ /* 0x000f220000002400 */
[----:B---3--:R-:W-:-:S02]  /*c080*/  FSEL R134, R46, -INF , !P5 ;  /* 0xff8000002e867808 */ /* 0x008fc40006800000 */
[----:B-----5:R-:W-:Y:S02]  /*c090*/  FSEL R33, R33, -INF , !P4 ;  /* 0xff80000021217808 */ /* 0x020fe40006000000 */
[----:B--2---:R-:W-:Y:S02]  /*c0a0*/  FSEL R35, R35, -INF , !P2 ;  /* 0xff80000023237808 */ /* 0x004fe40005000000 */
[C---:B------:R-:W-:Y:S01]  /*c0b0*/  ISETP.GE.AND P6, PT, R2.reuse, R203, PT ;  /* 0x000000cb0200720c */ /* 0x040fe20003fc6270 */
[----:B------:R-:W-:Y:S01]  /*c0c0*/  MUFU.TANH R5, R5 ;  /* 0x0000000500057308 */ /* 0x000fe20000002400 */
[C---:B------:R-:W-:Y:S02]  /*c0d0*/  ISETP.GE.AND P5, PT, R2.reuse, R202, PT ;  /* 0x000000ca0200720c */ /* 0x040fe40003fa6270 */
[C---:B------:R-:W-:Y:S02]  /*c0e0*/  ISETP.GE.AND P4, PT, R2.reuse, R201, PT ;  /* 0x000000c90200720c */ /* 0x040fe40003f86270 */
[----:B------:R-:W-:-:S02]  /*c0f0*/  ISETP.GE.AND P2, PT, R2, R200, PT ;  /* 0x000000c80200720c */ /* 0x000fc40003f46270 */
[----:B------:R-:W-:Y:S01]  /*c100*/  FSEL R85, R45, -INF , !P0 ;  /* 0xff8000002d557808 */ /* 0x000fe20004000000 */
[----:B------:R-:W2:Y:S01]  /*c110*/  MUFU.TANH R6, R6 ;  /* 0x0000000600067308 */ /* 0x000ea20000002400 */
[----:B------:R-:W-:Y:S02]  /*c120*/  FSEL R114, R47, -INF , !P3 ;  /* 0xff8000002f727808 */ /* 0x000fe40005800000 */
[C---:B------:R-:W-:Y:S02]  /*c130*/  ISETP.GE.AND P0, PT, R3.reuse, R203, PT ;  /* 0x000000cb0300720c */ /* 0x040fe40003f06270 */
[----:B------:R-:W-:Y:S02]  /*c140*/  ISETP.GE.AND P3, PT, R3, R202, PT ;  /* 0x000000ca0300720c */ /* 0x000fe40003f66270 */
[C---:B------:R-:W-:Y:S01]  /*c150*/  ISETP.LT.OR P6, PT, R2.reuse, R198, P6 ;  /* 0x000000c60200720c */ /* 0x040fe200037c1670 */
[----:B------:R-:W3:Y:S01]  /*c160*/  MUFU.TANH R9, R9 ;  /* 0x0000000900097308 */ /* 0x000ee20000002400 */
[----:B------:R-:W-:-:S02]  /*c170*/  ISETP.LT.OR P5, PT, R2, R197, P5 ;  /* 0x000000c50200720c */ /* 0x000fc40002fa1670 */
[C---:B------:R-:W-:Y:S02]  /*c180*/  ISETP.LT.OR P4, PT, R2.reuse, R199, P4 ;  /* 0x000000c70200720c */ /* 0x040fe40002781670 */
[----:B------:R-:W-:Y:S01]  /*c190*/  ISETP.LT.OR P2, PT, R2, R196, P2 ;  /* 0x000000c40200720c */ /* 0x000fe20001741670 */
[C---:B------:R-:W-:Y:S01]  /*c1a0*/  VIADD R2, R0.reuse, 0x78 ;  /* 0x0000007800027836 */ /* 0x040fe20000000000 */
[C---:B------:R-:W-:Y:S01]  /*c1b0*/  ISETP.LT.OR P0, PT, R3.reuse, R198, P0 ;  /* 0x000000c60300720c */ /* 0x040fe20000701670 */
[----:B------:R-:W-:Y:S01]  /*c1c0*/  VIADD R0, R0, 0x79 ;  /* 0x0000007900007836 */ /* 0x000fe20000000000 */
[----:B------:R-:W-:Y:S02]  /*c1d0*/  ISETP.LT.OR P3, PT, R3, R197, P3 ;  /* 0x000000c50300720c */ /* 0x000fe40001f61670 */
[----:B------:R-:W-:Y:S02]  /*c1e0*/  FSEL R18, R109, -INF , !P6 ;  /* 0xff8000006d127808 */ /* 0x000fe40007000000 */
[----:B------:R-:W-:-:S02]  /*c1f0*/  FSEL R26, R102, -INF , !P5 ;  /* 0xff800000661a7808 */ /* 0x000fc40006800000 */
        /* <DEDUP_REMOVED lines=8> */
[C---:B------:R-:W-:Y:S02]  /*c280*/  ISETP.GE.AND P0, PT, R2.reuse, R201, PT ;  /* 0x000000c90200720c */ /* 0x040fe40003f06270 */
[C---:B------:R-:W-:Y:S02]  /*c290*/  ISETP.GE.AND P3, PT, R2.reuse, R200, PT ;  /* 0x000000c80200720c */ /* 0x040fe40003f66270 */
[C---:B------:R-:W-:Y:S02]  /*c2a0*/  ISETP.LT.OR P6, PT, R3.reuse, R199, P6 ;  /* 0x000000c70300720c */ /* 0x040fe400037c1670 */
[----:B------:R-:W-:Y:S01]  /*c2b0*/  ISETP.LT.OR P5, PT, R3, R196, P5 ;  /* 0x000000c40300720c */ /* 0x000fe20002fa1670 */
[----:B------:R-:W-:Y:S01]  /*c2c0*/  FMUL.FTZ R3, R11, UR16 ;  /* 0x000000100b037c20 */ /* 0x000fe20008410000 */
[----:B------:R-:W-:-:S02]  /*c2d0*/  ISETP.LT.OR P4, PT, R2, R198, P4 ;  /* 0x000000c60200720c */ /* 0x000fc40002781670 */
[C---:B------:R-:W-:Y:S02]  /*c2e0*/  ISETP.LT.OR P2, PT, R2.reuse, R197, P2 ;  /* 0x000000c50200720c */ /* 0x040fe40001741670 */
[C---:B------:R-:W-:Y:S01]  /*c2f0*/  ISETP.LT.OR P0, PT, R2.reuse, R199, P0 ;  /* 0x000000c70200720c */ /* 0x040fe20000701670 */
[----:B------:R-:W5:Y:S01]  /*c300*/  MUFU.TANH R3, R3 ;  /* 0x0000000300037308 */ /* 0x000f620000002400 */
[----:B------:R-:W-:Y:S01]  /*c310*/  ISETP.LT.OR P3, PT, R2, R196, P3 ;  /* 0x000000c40200720c */ /* 0x000fe20001f61670 */
[----:B------:R-:W-:Y:S01]  /*c320*/  FMUL.FTZ R2, R7, UR16 ;  /* 0x0000001007027c20 */ /* 0x000fe20008410000 */
[----:B------:R-:W-:Y:S02]  /*c330*/  FSEL R94, R4, -INF , !P0 ;  /* 0xff800000045e7808 */ /* 0x000fe40004000000 */
[----:B------:R-:W-:Y:S02]  /*c340*/  PLOP3.LUT P0, PT, PT, PT, UP0, 0x80, 0x0 ;  /* 0x000000000000781c */ /* 0x000fe40003f0f008 */
[----:B------:R-:W-:Y:S01]  /*c350*/  FSEL R101, R101, -INF , !P6 ;  /* 0xff80000065657808 */ /* 0x000fe20007000000 */
[----:B------:R-:W5:Y:S01]  /*c360*/  MUFU.TANH R2, R2 ;  /* 0x0000000200027308 */ /* 0x000f620000002400 */
[----:B-1----:R-:W-:-:S02]  /*c370*/  FSEL R109, R51, -INF , !P5 ;  /* 0xff800000336d7808 */ /* 0x002fc40006800000 */
[----:B----4-:R-:W-:Y:S02]  /*c380*/  FSEL R16, R8, -INF , !P4 ;  /* 0xff80000008107808 */ /* 0x010fe40006000000 */
[----:B------:R-:W-:Y:S02]  /*c390*/  FSEL R103, R10, -INF , !P2 ;  /* 0xff8000000a677808 */ /* 0x000fe40005000000 */
[C---:B------:R-:W-:Y:S02]  /*c3a0*/  ISETP.GE.AND P6, PT, R0.reuse, R203, PT ;  /* 0x000000cb0000720c */ /* 0x040fe40003fc6270 */
[C---:B------:R-:W-:Y:S02]  /*c3b0*/  ISETP.GE.AND P5, PT, R0.reuse, R202, PT ;  /* 0x000000ca0000720c */ /* 0x040fe40003fa6270 */
[C---:B------:R-:W-:Y:S02]  /*c3c0*/  ISETP.GE.AND P4, PT, R0.reuse, R201, PT ;  /* 0x000000c90000720c */ /* 0x040fe40003f86270 */
[----:B------:R-:W-:-:S02]  /*c3d0*/  ISETP.GE.AND P2, PT, R0, R200, PT ;  /* 0x000000c80000720c */ /* 0x000fc40003f46270 */
[C---:B------:R-:W-:Y:S02]  /*c3e0*/  ISETP.LT.OR P6, PT, R0.reuse, R198, P6 ;  /* 0x000000c60000720c */ /* 0x040fe400037c1670 */
[C---:B------:R-:W-:Y:S02]  /*c3f0*/  ISETP.LT.OR P5, PT, R0.reuse, R197, P5 ;  /* 0x000000c50000720c */ /* 0x040fe40002fa1670 */
[C---:B------:R-:W-:Y:S02]  /*c400*/  ISETP.LT.OR P4, PT, R0.reuse, R199, P4 ;  /* 0x000000c70000720c */ /* 0x040fe40002781670 */
[----:B------:R-:W-:Y:S02]  /*c410*/  ISETP.LT.OR P2, PT, R0, R196, P2 ;  /* 0x000000c40000720c */ /* 0x000fe40001741670 */
[----:B--2---:R-:W-:Y:S02]  /*c420*/  FSEL R110, R6, -INF , !P3 ;  /* 0xff800000066e7808 */ /* 0x004fe40005800000 */
[----:B---3--:R-:W-:-:S02]  /*c430*/  FSEL R11, R9, -INF , !P6 ;  /* 0xff800000090b7808 */ /* 0x008fc40007000000 */
[----:B-----5:R-:W-:Y:S02]  /*c440*/  FSEL R102, R3, -INF , !P5 ;  /* 0xff80000003667808 */ /* 0x020fe40006800000 */
        /* <DEDUP_REMOVED lines=63> */
.L_x_1133:
[----:B------:R-:W-:Y:S05]  /*c840*/  BSYNC B0 ;  /* 0x0000000000007941 */ /* 0x000fea0003800000 */
.L_x_1132:
[----:B------:R-:W0:Y:S02]  /*c850*/  LDGDEPBAR ;  /* 0x00000000000079af */ /* 0x000e240000000000 */
.L_x_1131:
[----:B------:R-:W-:Y:S02]  /*c860*/  FMNMX.FTZ R0, R41, R77, !PT ;  /* 0x0000004d29007209 */ /* 0x000fe40007810000 */
[----:B------:R-:W-:Y:S02]  /*c870*/  MOV R115, R214 ;  /* 0x000000d600737202 */ /* 0x000fe40000000f00 */
        /* <DEDUP_REMOVED lines=41> */
[----:B-12---:R1:W-:Y:S01]  /*cb10*/  MUFU.EX2 R5, R3 ;  /* 0x0000000300057308 */ /* 0x0063e20000000800 */
[----:B---3--:R-:W-:-:S07]  /*cb20*/  FFMA.FTZ R2, R80, UR19, -R0 ;  /* 0x0000001350027c23 */ /* 0x008fce0008010800 */
[----:B------:R2:W-:Y:S01]  /*cb30*/  MUFU.EX2 R47, R2 ;  /* 0x00000002002f7308 */ /* 0x0005e20000000800 */
        /* <DEDUP_REMOVED lines=58> */
[----:B--2---:R-:W-:Y:S01]  /*cee0*/  FFMA.FTZ R3, R43, UR19, -R0 ;  /* 0x000000132b037c23 */ /* 0x004fe20008010800 */
[----:B------:R-:W-:-:S05]  /*cef0*/  MOV R43, R216 ;  /* 0x000000d8002b7202 */ /* 0x000fca0000000f00 */
[----:B------:R2:W3:Y:S01]  /*cf00*/  MUFU.EX2 R34, R3 ;  /* 0x0000000300227308 */ /* 0x0004e20000000800 */
        /* <DEDUP_REMOVED lines=8> */
[----:B---3--:R-:W-:Y:S02]  /*cf90*/  MOV R37, R34 ;  /* 0x0000002200257202 */ /* 0x008fe40000000f00 */
[----:B------:R-:W-:-:S03]  /*cfa0*/  MOV R34, R215 ;  /* 0x000000d700227202 */ /* 0x000fc60000000f00 */
        /* <DEDUP_REMOVED lines=28> */
[----:B-1----:R-:W-:-:S06]  /*d170*/  FFMA.FTZ R3, R18, UR19, -R0 ;  /* 0x0000001312037c23 */ /* 0x002fcc0008010800 */
[----:B------:R1:W-:Y:S02]  /*d180*/  MUFU.EX2 R60, R3 ;  /* 0x00000003003c7308 */ /* 0x0003e40000000800 */
[--C-:B-1----:R-:W-:Y:S01]  /*d190*/  FFMA.FTZ R3, R17, UR19, -R0.reuse ;  /* 0x0000001311037c23 */ /* 0x102fe20008010800 */
[----:B------:R-:W-:-:S05]  /*d1a0*/  FFMA.FTZ R0, R11, UR19, -R0 ;  /* 0x000000130b007c23 */ /* 0x000fca0008010800 */
[----:B------:R1:W-:Y:S08]  /*d1b0*/  MUFU.EX2 R57, R3 ;  /* 0x0000000300397308 */ /* 0x0003f00000000800 */
[----:B------:R2:W-:Y:S01]  /*d1c0*/  MUFU.EX2 R56, R0 ;  /* 0x0000000000387308 */ /* 0x0005e20000000800 */
[----:B-1----:R-:W-:-:S05]  /*d1d0*/  FMUL.FTZ R3, R74, UR19 ;  /* 0x000000134a037c20 */ /* 0x002fca0008410000 */
[----:B------:R-:W-:-:S05]  /*d1e0*/  FSEL R3, R3, RZ, P2 ;  /* 0x000000ff03037208 */ /* 0x000fca0001000000 */
[--C-:B--2---:R-:W-:Y:S01]  /*d1f0*/  FFMA.FTZ R0, R104, UR19, -R3.reuse ;  /* 0x0000001368007c23 */ /* 0x104fe20008010803 */
[--C-:B------:R-:W-:Y:S01]  /*d200*/  FFMA.FTZ R4, R68, UR19, -R3.reuse ;  /* 0x0000001344047c23 */ /* 0x100fe20008010803 */
[----:B------:R-:W-:Y:S02]  /*d210*/  MOV R104, R8 ;  /* 0x0000000800687202 */ /* 0x000fe40000000f00 */
        /* <DEDUP_REMOVED lines=18> */
[----:B------:R-:W-:Y:S02]  /*d340*/  MOV R86, R47 ;  /* 0x0000002f00567202 */ /* 0x000fe40000000f00 */
[----:B------:R-:W-:Y:S02]  /*d350*/  FMNMX.FTZ R0, R168, R0, !PT ;  /* 0x00000000a8007209 */ /* 0x000fe40007810000 */
[----:B------:R1:W3:Y:S01]  /*d360*/  MUFU.EX2 R93, R2 ;  /* 0x00000002005d7308 */ /* 0x0002e20000000800 */
[----:B------:R-:W-:Y:S02]  /*d370*/  MOV R47, R217 ;  /* 0x000000d9002f7202 */ /* 0x000fe40000000f00 */
[----:B------:R-:W-:-:S02]  /*d380*/  FMNMX.FTZ R0, R131, R0, !PT ;  /* 0x0000000083007209 */ /* 0x000fc40007810000 */
[----:B--2---:R-:W-:Y:S02]  /*d390*/  MOV R61, R106 ;  /* 0x0000006a003d7202 */ /* 0x004fe40000000f00 */
[----:B------:R-:W-:Y:S02]  /*d3a0*/  FMNMX.FTZ R0, R127, R0, !PT ;  /* 0x000000007f007209 */ /* 0x000fe40007810000 */
[----:B------:R-:W-:Y:S02]  /*d3b0*/  MOV R106, R42 ;  /* 0x0000002a006a7202 */ /* 0x000fe40000000f00 */
[----:B------:R-:W-:-:S04]  /*d3c0*/  FMNMX.FTZ R0, R128, R0, !PT ;  /* 0x0000000080007209 */ /* 0x000fc80007810000 */
[----:B------:R-:W-:Y:S01]  /*d3d0*/  FMNMX.FTZ R0, R123, R0, !PT ;  /* 0x000000007b007209 */ /* 0x000fe20007810000 */
[----:B-1----:R-:W-:Y:S01]  /*d3e0*/  FFMA.FTZ R2, R90, UR19, -R3 ;  /* 0x000000135a027c23 */ /* 0x002fe20008010803 */
[----:B------:R-:W-:Y:S02]  /*d3f0*/  IMAD.MOV.U32 R90, RZ, RZ, R7 ;  /* 0x000000ffff5a7224 */ /* 0x000fe400078e0007 */
[----:B------:R-:W-:Y:S01]  /*d400*/  FMNMX.FTZ R0, R121, R0, !PT ;  /* 0x0000000079007209 */ /* 0x000fe20007810000 */
[----:B------:R1:W-:Y:S01]  /*d410*/  MUFU.EX2 R24, R2 ;  /* 0x0000000200187308 */ /* 0x0003e20000000800 */
[----:B------:R-:W-:Y:S02]  /*d420*/  IMAD.MOV.U32 R64, RZ, RZ, R90 ;  /* 0x000000ffff407224 */ /* 0x000fe400078e005a */
[----:B------:R-:W-:Y:S01]  /*d430*/  FMNMX.FTZ R0, R119, R0, !PT ;  /* 0x0000000077007209 */ /* 0x000fe20007810000 */
[----:B------:R-:W-:-:S03]  /*d440*/  IMAD.MOV.U32 R90, RZ, RZ, R47 ;  /* 0x000000ffff5a7224 */ /* 0x000fc600078e002f */
[----:B------:R-:W-:-:S04]  /*d450*/  FMNMX.FTZ R0, R120, R0, !PT ;  /* 0x0000000078007209 */ /* 0x000fc80007810000 */
[----:B------:R-:W-:-:S04]  /*d460*/  FMNMX.FTZ R0, R118, R0, !PT ;  /* 0x0000000076007209 */ /* 0x000fc80007810000 */
[----:B------:R-:W-:Y:S01]  /*d470*/  FMNMX.FTZ R0, R113, R0, !PT ;  /* 0x0000000071007209 */ /* 0x000fe20007810000 */
[----:B-1----:R-:W-:-:S03]  /*d480*/  FFMA.FTZ R2, R81, UR19, -R3 ;  /* 0x0000001351027c23 */ /* 0x002fc60008010803 */
[----:B------:R-:W-:Y:S02]  /*d490*/  FMNMX.FTZ R0, R107, R0, !PT ;  /* 0x000000006b007209 */ /* 0x000fe40007810000 */
[----:B------:R-:W-:Y:S01]  /*d4a0*/  MOV R81, R6 ;  /* 0x0000000600517202 */ /* 0x000fe20000000f00 */
[----:B------:R1:W-:Y:S01]  /*d4b0*/  MUFU.EX2 R98, R2 ;  /* 0x0000000200627308 */ /* 0x0003e20000000800 */
        /* <DEDUP_REMOVED lines=15> */
[----:B-1----:R-:W-:Y:S01]  /*d5b0*/  FFMA.FTZ R2, R78, UR19, -R3 ;  /* 0x000000134e027c23 */ /* 0x002fe20008010803 */
[----:B------:R-:W-:Y:S02]  /*d5c0*/  MOV R78, R28 ;  /* 0x0000001c004e7202 */ /* 0x000fe40000000f00 */
[----:B------:R-:W-:-:S03]  /*d5d0*/  MOV R28, R45 ;  /* 0x0000002d001c7202 */ /* 0x000fc60000000f00 */
[----:B------:R1:W-:Y:S02]  /*d5e0*/  MUFU.EX2 R11, R2 ;  /* 0x00000002000b7308 */ /* 0x0003e40000000800 */
[----:B-1----:R-:W-:Y:S01]  /*d5f0*/  FFMA.FTZ R2, R75, UR19, -R3 ;  /* 0x000000134b027c23 */ /* 0x002fe20008010803 */
[----:B------:R-:W-:Y:S02]  /*d600*/  MOV R75, R33 ;  /* 0x00000021004b7202 */ /* 0x000fe40000000f00 */
[----:B------:R-:W-:-:S03]  /*d610*/  MOV R33, R25 ;  /* 0x0000001900217202 */ /* 0x000fc60000000f00 */
[----:B------:R1:W-:Y:S01]  /*d620*/  MUFU.EX2 R92, R2 ;  /* 0x00000002005c7308 */ /* 0x0003e20000000800 */
[----:B------:R-:W-:Y:S01]  /*d630*/  MOV R25, R44 ;  /* 0x0000002c00197202 */ /* 0x000fe20000000f00 */
[----:B-1----:R-:W-:Y:S01]  /*d640*/  FFMA.FTZ R2, R76, UR19, -R3 ;  /* 0x000000134c027c23 */ /* 0x002fe20008010803 */
[----:B------:R-:W-:Y:S02]  /*d650*/  MOV R76, R104 ;  /* 0x00000068004c7202 */ /* 0x000fe40000000f00 */
[----:B------:R-:W-:-:S03]  /*d660*/  MOV R104, R36 ;  /* 0x0000002400687202 */ /* 0x000fc60000000f00 */
[----:B------:R1:W-:Y:S02]  /*d670*/  MUFU.EX2 R252, R2 ;  /* 0x0000000200fc7308 */ /* 0x0003e40000000800 */
[----:B-1----:R-:W-:-:S06]  /*d680*/  FFMA.FTZ R2, R69, UR19, -R3 ;  /* 0x0000001345027c23 */ /* 0x002fcc0008010803 */
[----:B------:R1:W-:Y:S02]  /*d690*/  MUFU.EX2 R251, R2 ;  /* 0x0000000200fb7308 */ /* 0x0003e40000000800 */
[----:B-1----:R-:W-:-:S06]  /*d6a0*/  FFMA.FTZ R2, R70, UR19, -R3 ;  /* 0x0000001346027c23 */ /* 0x002fcc0008010803 */
[----:B------:R1:W-:Y:S02]  /*d6b0*/  MUFU.EX2 R250, R2 ;  /* 0x0000000200fa7308 */ /* 0x0003e40000000800 */
[----:B-1----:R-:W-:Y:S01]  /*d6c0*/  FFMA.FTZ R2, R66, UR19, -R3 ;  /* 0x0000001342027c23 */ /* 0x002fe20008010803 */
[----:B---3--:R-:W-:Y:S02]  /*d6d0*/  MOV R66, R93 ;  /* 0x0000005d00427202 */ /* 0x008fe40000000f00 */
[----:B------:R-:W-:-:S03]  /*d6e0*/  MOV R93, R43 ;  /* 0x0000002b005d7202 */ /* 0x000fc60000000f00 */
        /* <DEDUP_REMOVED lines=19> */
[----:B------:R-:W-:Y:S01]  /*d820*/  FFMA.FTZ R2, R53, UR19, -R3 ;  /* 0x0000001335027c23 */ /* 0x000fe20008010803 */
[----:B------:R-:W-:-:S02]  /*d830*/  MOV R52, R81 ;  /* 0x0000005100347202 */ /* 0x000fc40000000f00 */
[----:B------:R-:W-:-:S04]  /*d840*/  MOV R81, R37 ;  /* 0x0000002500517202 */ /* 0x000fc80000000f00 */
        /* <DEDUP_REMOVED lines=14> */
[----:B------:R-:W-:-:S03]  /*d930*/  FMNMX.FTZ R2, R183, R2, !PT ;  /* 0x00000002b7027209 */ /* 0x000fc60007810000 */
        /* <DEDUP_REMOVED lines=36> */
[----:B--2---:R-:W-:Y:S01]  /*db80*/  FMNMX.FTZ R0, R0, R6, !PT ;  /* 0x0000000600007209 */ /* 0x004fe20007810000 */
[----:B------:R-:W-:Y:S04]  /*db90*/  LDSM.16.MT88.4 R16, [R185+0x4000] ;  /* 0x00400000b910783b */ /* 0x000fe80000004200 */
        /* <DEDUP_REMOVED lines=11> */
[----:B-1----:R-:W-:-:S03]  /*dc50*/  FFMA.FTZ R4, R170, UR19, -R2 ;  /* 0x00000013aa047c23 */ /* 0x002fc60008010802 */
[----:B------:R1:W3:Y:S01]  /*dc60*/  MUFU.EX2 R72, R5 ;  /* 0x0000000500487308 */ /* 0x0002e20000000800 */
[----:B--2---:R-:W-:-:S07]  /*dc70*/  FMUL.FTZ R0, R69, UR19 ;  /* 0x0000001345007c20 */ /* 0x004fce0008410000 */
[----:B------:R2:W-:Y:S01]  /*dc80*/  MUFU.EX2 R170, R4 ;  /* 0x0000000400aa7308 */ /* 0x0005e20000000800 */
[----:B------:R-:W-:-:S05]  /*dc90*/  FSEL R0, R0, RZ, P0 ;  /* 0x000000ff00007208 */ /* 0x000fca0000000000 */
[----:B------:R-:W-:Y:S01]  /*dca0*/  FFMA.FTZ R6, R132, UR19, -R0 ;  /* 0x0000001384067c23 */ /* 0x000fe20008010800 */
[----:B-1----:R-:W-:Y:S01]  /*dcb0*/  FSEL R5, R83, RZ, P3 ;  /* 0x000000ff53057208 */ /* 0x002fe20001800000 */
[-C--:B---3--:R-:W-:Y:S01]  /*dcc0*/  FMUL.FTZ R136, R136, R72.reuse ;  /* 0x0000004888887220 */ /* 0x088fe20000410000 */
[-C--:B------:R-:W-:Y:S01]  /*dcd0*/  FMUL.FTZ R137, R137, R72.reuse ;  /* 0x0000004889897220 */ /* 0x080fe20000410000 */
[-C--:B------:R-:W-:Y:S01]  /*dce0*/  FMUL.FTZ R156, R156, R72.reuse ;  /* 0x000000489c9c7220 */ /* 0x080fe20000410000 */
[-C--:B------:R-:W-:Y:S01]  /*dcf0*/  FMUL.FTZ R157, R157, R72.reuse ;  /* 0x000000489d9d7220 */ /* 0x080fe20000410000 */
[----:B------:R-:W-:Y:S01]  /*dd00*/  FADD.FTZ R5, R41, -R5 ;  /* 0x8000000529057221 */ /* 0x000fe20000010000 */
[-C--:B------:R-:W-:Y:S01]  /*dd10*/  FMUL.FTZ R164, R164, R72.reuse ;  /* 0x00000048a4a47220 */ /* 0x080fe20000410000 */
[----:B--2---:R-:W-:Y:S01]  /*dd20*/  FFMA.FTZ R4, R168, UR19, -R2 ;  /* 0x00000013a8047c23 */ /* 0x004fe20008010802 */
[-C--:B------:R-:W-:Y:S01]  /*dd30*/  FMUL.FTZ R165, R165, R72.reuse ;  /* 0x00000048a5a57220 */ /* 0x080fe20000410000 */
[----:B------:R-:W-:Y:S01]  /*dd40*/  FMUL.FTZ R5, R5, UR19 ;  /* 0x0000001305057c20 */ /* 0x000fe20008410000 */
[----:B------:R-:W-:Y:S01]  /*dd50*/  FFMA.FTZ R8, R171, UR19, -R0 ;  /* 0x00000013ab087c23 */ /* 0x000fe20008010800 */
[----:B------:R1:W-:Y:S01]  /*dd60*/  MUFU.EX2 R168, R4 ;  /* 0x0000000400a87308 */ /* 0x0003e20000000800 */
[-C--:B------:R-:W-:Y:S01]  /*dd70*/  FMUL.FTZ R148, R148, R72.reuse ;  /* 0x0000004894947220 */ /* 0x080fe20000410000 */
[----:B------:R-:W-:Y:S01]  /*dd80*/  FMUL.FTZ R149, R149, R72 ;  /* 0x0000004895957220 */ /* 0x000fe20000410000 */
[----:B------:R-:W-:-:S05]  /*dd90*/  MOV R171, R80 ;  /* 0x0000005000ab7202 */ /* 0x000fca0000000f00 */
[----:B------:R-:W2:Y:S01]  /*dda0*/  MUFU.EX2 R68, R5 ;  /* 0x0000000500447308 */ /* 0x000ea20000000800 */
[----:B-1----:R-:W-:-:S07]  /*ddb0*/  FFMA.FTZ R4, R131, UR19, -R2 ;  /* 0x0000001383047c23 */ /* 0x002fce0008010802 */
[----:B------:R1:W-:Y:S01]  /*ddc0*/  MUFU.EX2 R131, R6 ;  /* 0x0000000600837308 */ /* 0x0003e20000000800 */
[-C--:B--2---:R-:W-:Y:S01]  /*ddd0*/  FMUL.FTZ R140, R140, R68.reuse ;  /* 0x000000448c8c7220 */ /* 0x084fe20000410000 */
[----:B------:R-:W-:-:S06]  /*dde0*/  FMUL.FTZ R141, R141, R68 ;  /* 0x000000448d8d7220 */ /* 0x000fcc0000410000 */
[----:B------:R2:W-:Y:S01]  /*ddf0*/  MUFU.EX2 R214, R4 ;  /* 0x0000000400d67308 */ /* 0x0005e20000000800 */
[-C--:B------:R-:W-:Y:S01]  /*de00*/  FMUL.FTZ R144, R144, R68.reuse ;  /* 0x0000004490907220 */ /* 0x080fe20000410000 */
[-C--:B------:R-:W-:Y:S01]  /*de10*/  FMUL.FTZ R145, R145, R68.reuse ;  /* 0x0000004491917220 */ /* 0x080fe20000410000 */
[-C--:B------:R-:W-:Y:S01]  /*de20*/  FMUL.FTZ R152, R152, R68.reuse ;  /* 0x0000004498987220 */ /* 0x080fe20000410000 */
[-C--:B------:R-:W-:Y:S01]  /*de30*/  FMUL.FTZ R153, R153, R68.reuse ;  /* 0x0000004499997220 */ /* 0x080fe20000410000 */
[-C--:B------:R-:W-:Y:S01]  /*de40*/  FMUL.FTZ R160, R160, R68.reuse ;  /* 0x00000044a0a07220 */ /* 0x080fe20000410000 */
[----:B------:R-:W-:Y:S01]  /*de50*/  FMUL.FTZ R161, R161, R68 ;  /* 0x00000044a1a17220 */ /* 0x000fe20000410000 */
[----:B-1----:R-:W-:Y:S01]  /*de60*/  FSEL R6, R74, RZ, P2 ;  /* 0x000000ff4a067208 */ /* 0x002fe20001000000 */
        /* <DEDUP_REMOVED lines=11> */
[----:B-1----:R-:W-:Y:S01]  /*df20*/  FFMA.FTZ R8, R174, UR19, -R0 ;  /* 0x00000013ae087c23 */ /* 0x002fe20008010800 */
[----:B------:R-:W-:Y:S01]  /*df30*/  MOV R174, R63 ;  /* 0x0000003f00ae7202 */ /* 0x000fe20000000f00 */
[----:B--2---:R-:W-:-:S05]  /*df40*/  FFMA.FTZ R4, R118, UR19, -R2 ;  /* 0x0000001376047c23 */ /* 0x004fca0008010802 */
[----:B------:R1:W-:Y:S08]  /*df50*/  MUFU.EX2 R118, R8 ;  /* 0x0000000800767308 */ /* 0x0003f00000000800 */
[----:B------:R2:W-:Y:S01]  /*df60*/  MUFU.EX2 R221, R4 ;  /* 0x0000000400dd7308 */ /* 0x0005e20000000800 */
[----:B-1----:R-:W-:Y:S01]  /*df70*/  F2FP.F16.F32.PACK_AB R8, R86, R233 ;  /* 0x000000e95608723e */ /* 0x002fe200000000ff */
[----:B--2---:R-:W-:-:S06]  /*df80*/  FFMA.FTZ R4, R113, UR19, -R2 ;  /* 0x0000001371047c23 */ /* 0x004fcc0008010802 */
        /* <DEDUP_REMOVED lines=42> */
[----:B------:R-:W1:Y:S04]  /*e230*/  MUFU.EX2 R70, R9 ;  /* 0x0000000900467308 */ /* 0x000e680000000800 */
[C---:B------:R-:W-:Y:S06]  /*e240*/  HMMA.16816.F32 R20, R4.reuse, R12, R136 ;  /* 0x0000000c0414723c */ /* 0x040fec0000001888 */
[----:B------:R-:W-:Y:S01]  /*e250*/  HMMA.16816.F32 R40, R4, R16, R156 ;  /* 0x000000100428723c */ /* 0x000fe2000000189c */
[----:B------:R-:W-:Y:S01]  /*e260*/  MOV R138, R79 ;  /* 0x0000004f008a7202 */ /* 0x000fe20000000f00 */
[----:B------:R-:W-:Y:S01]  /*e270*/  IMAD.MOV.U32 R79, RZ, RZ, R24 ;  /* 0x000000ffff4f7224 */ /* 0x000fe200078e0018 */
[----:B------:R-:W-:-:S02]  /*e280*/  MOV R24, R46 ;  /* 0x0000002e00187202 */ /* 0x000fc40000000f00 */
[----:B------:R-:W-:Y:S01]  /*e290*/  MOV R139, R66 ;  /* 0x00000042008b7202 */ /* 0x000fe20000000f00 */
[C---:B------:R-:W-:Y:S01]  /*e2a0*/  HMMA.16816.F32 R44, R4.reuse, R18, R164 ;  /* 0x00000012042c723c */ /* 0x040fe200000018a4 */
[----:B------:R-:W-:Y:S01]  /*e2b0*/  MOV R137, R76 ;  /* 0x0000004c00897202 */ /* 0x000fe20000000f00 */
[----:B-1----:R-:W-:Y:S01]  /*e2c0*/  FMUL.FTZ R142, R142, R70 ;  /* 0x000000468e8e7220 */ /* 0x002fe20000410000 */
[----:B------:R-:W-:Y:S01]  /*e2d0*/  MOV R159, R78 ;  /* 0x0000004e009f7202 */ /* 0x000fe20000000f00 */
[----:B------:R-:W-:Y:S01]  /*e2e0*/  FMUL.FTZ R143, R143, R70 ;  /* 0x000000468f8f7220 */ /* 0x000fe20000410000 */
[----:B------:R-:W-:Y:S01]  /*e2f0*/  MOV R158, R79 ;  /* 0x0000004f009e7202 */ /* 0x000fe20000000f00 */
[----:B------:R-:W-:Y:S01]  /*e300*/  IMAD.MOV.U32 R79, RZ, RZ, R24 ;  /* 0x000000ffff4f7224 */ /* 0x000fe200078e0018 */
[----:B------:R-:W-:Y:S01]  /*e310*/  MOV R78, R28 ;  /* 0x0000001c004e7202 */ /* 0x000fe20000000f00 */
[----:B------:R-:W-:Y:S01]  /*e320*/  IMAD.MOV.U32 R166, RZ, RZ, R61 ;  /* 0x000000ffffa67224 */ /* 0x000fe200078e003d */
[----:B------:R-:W-:Y:S01]  /*e330*/  MOV R76, R25 ;  /* 0x00000019004c7202 */ /* 0x000fe20000000f00 */
[----:B------:R-:W-:Y:S01]  /*e340*/  HMMA.16816.F32 R36, R4, R14, R148 ;  /* 0x0000000e0424723c */ /* 0x000fe20000001894 */
[----:B------:R-:W-:Y:S01]  /*e350*/  MOV R66, R29 ;  /* 0x0000001d00427202 */ /* 0x000fe20000000f00 */
[----:B------:R-:W-:Y:S01]  /*e360*/  FMUL.FTZ R146, R146, R70 ;  /* 0x0000004692927220 */ /* 0x000fe20000410000 */
[----:B------:R-:W-:Y:S01]  /*e370*/  MOV R61, R27 ;  /* 0x0000001b003d7202 */ /* 0x000fe20000000f00 */
[----:B------:R-:W1:Y:S01]  /*e380*/  LDSM.16.MT88.4 R28, [R184+0x4400] ;  /* 0x00440000b81c783b */ /* 0x000e620000004200 */
[----:B------:R-:W-:Y:S01]  /*e390*/  MOV R165, R52 ;  /* 0x0000003400a57202 */ /* 0x000fe20000000f00 */
[----:B------:R-:W-:Y:S01]  /*e3a0*/  FMUL.FTZ R147, R147, R70 ;  /* 0x0000004693937220 */ /* 0x000fe20000410000 */
[----:B------:R-:W-:Y:S01]  /*e3b0*/  MOV R167, R64 ;  /* 0x0000004000a77202 */ /* 0x000fe20000000f00 */
[----:B------:R-:W2:Y:S01]  /*e3c0*/  LDSM.16.MT88.4 R24, [R185+0x4400] ;  /* 0x00440000b918783b */ /* 0x000ea20000004200 */
[----:B------:R-:W-:Y:S01]  /*e3d0*/  MOV R136, R75 ;  /* 0x0000004b00887202 */ /* 0x000fe20000000f00 */
[----:B------:R-:W-:Y:S01]  /*e3e0*/  IMAD.MOV.U32 R64, RZ, RZ, R10 ;  /* 0x000000ffff407224 */ /* 0x000fe200078e000a */
[----:B------:R-:W-:Y:S01]  /*e3f0*/  MOV R75, R11 ;  /* 0x0000000b004b7202 */ /* 0x000fe20000000f00 */
[----:B------:R-:W-:Y:S01]  /*e400*/  FMUL.FTZ R154, R154, R70 ;  /* 0x000000469a9a7220 */ /* 0x000fe20000410000 */
[----:B------:R-:W-:Y:S01]  /*e410*/  F2FP.F16.F32.PACK_AB R9, R231, R230 ;  /* 0x000000e6e709723e */ /* 0x000fe200000000ff */
[-C--:B------:R-:W-:Y:S01]  /*e420*/  FMUL.FTZ R155, R155, R70.reuse ;  /* 0x000000469b9b7220 */ /* 0x080fe20000410000 */
[----:B------:R-:W-:Y:S01]  /*e430*/  F2FP.F16.F32.PACK_AB R10, R138, R165 ;  /* 0x000000a58a0a723e */ /* 0x000fe200000000ff */
[----:B------:R-:W-:Y:S01]  /*e440*/  FMUL.FTZ R162, R162, R70 ;  /* 0x00000046a2a27220 */ /* 0x000fe20000410000 */
[----:B------:R-:W-:Y:S01]  /*e450*/  F2FP.F16.F32.PACK_AB R11, R240, R232 ;  /* 0x000000e8f00b723e */ /* 0x000fe200000000ff */
[----:B------:R-:W-:Y:S01]  /*e460*/  FMUL.FTZ R163, R163, R70 ;  /* 0x00000046a3a37220 */ /* 0x000fe20000410000 */
[----:B------:R-:W-:Y:S01]  /*e470*/  FFMA.FTZ R4, R122, UR19, -R2 ;  /* 0x000000137a047c23 */ /* 0x000fe20008010802 */
[----:B------:R-:W-:-:S02]  /*e480*/  F2FP.F16.F32.PACK_AB R5, R123, R131 ;  /* 0x000000837b05723e */ /* 0x000fc400000000ff */
[----:B------:R-:W-:Y:S01]  /*e490*/  F2FP.F16.F32.PACK_AB R6, R219, R217 ;  /* 0x000000d9db06723e */ /* 0x000fe200000000ff */
[----:B------:R3:W-:Y:S01]  /*e4a0*/  MUFU.EX2 R132, R4 ;  /* 0x0000000400847308 */ /* 0x0007e20000000800 */
[C---:B------:R-:W-:Y:S01]  /*e4b0*/  HMMA.16816.F32 R140, R8.reuse, R12, R140 ;  /* 0x0000000c088c723c */ /* 0x040fe2000000188c */
[----:B------:R-:W-:Y:S02]  /*e4c0*/  F2FP.F16.F32.PACK_AB R7, R118, R120 ;  /* 0x000000787607723e */ /* 0x000fe400000000ff */
[----:B------:R-:W-:Y:S01]  /*e4d0*/  MOV R52, R76 ;  /* 0x0000004c00347202 */ /* 0x000fe20000000f00 */
[----:B------:R-:W-:Y:S01]  /*e4e0*/  IMAD.MOV.U32 R76, RZ, RZ, R99 ;  /* 0x000000ffff4c7224 */ /* 0x000fe200078e0063 */
[----:B------:R-:W-:Y:S01]  /*e4f0*/  MOV R164, R82 ;  /* 0x0000005200a47202 */ /* 0x000fe20000000f00 */
[----:B------:R-:W-:Y:S01]  /*e500*/  HMMA.16816.F32 R144, R8, R14, R144 ;  /* 0x0000000e0890723c */ /* 0x000fe20000001890 */
[----:B------:R-:W-:Y:S01]  /*e510*/  LDSM.16.MT88.4 R12, [R185+0x4800] ;  /* 0x00480000b90c783b */ /* 0x000fe20000004200 */
[----:B------:R-:W-:-:S02]  /*e520*/  MOV R82, R115 ;  /* 0x0000007300527202 */ /* 0x000fc40000000f00 */
[----:B------:R-:W-:Y:S02]  /*e530*/  MOV R156, R79 ;  /* 0x0000004f009c7202 */ /* 0x000fe40000000f00 */
[C---:B------:R-:W-:Y:S01]  /*e540*/  HMMA.16816.F32 R152, R8.reuse, R16, R152 ;  /* 0x000000100898723c */ /* 0x040fe20000001898 */
[----:B------:R-:W-:Y:S02]  /*e550*/  MOV R79, R81 ;  /* 0x00000051004f7202 */ /* 0x000fe40000000f00 */
[----:B------:R-:W-:Y:S01]  /*e560*/  MOV R81, R90 ;  /* 0x0000005a00517202 */ /* 0x000fe20000000f00 */
[----:B---3--:R-:W-:Y:S01]  /*e570*/  FFMA.FTZ R4, R125, UR19, -R2 ;  /* 0x000000137d047c23 */ /* 0x008fe20008010802 */
[----:B------:R-:W-:Y:S01]  /*e580*/  MOV R90, R51 ;  /* 0x00000033005a7202 */ /* 0x000fe20000000f00 */
[----:B------:R-:W-:Y:S01]  /*e590*/  HMMA.16816.F32 R160, R8, R18, R160 ;  /* 0x0000001208a0723c */ /* 0x000fe200000018a0 */
[----:B------:R-:W3:Y:S01]  /*e5a0*/  LDSM.16.MT88.4 R16, [R184+0x4800] ;  /* 0x00480000b810783b */ /* 0x000ee20000004200 */
[----:B------:R4:W-:Y:S01]  /*e5b0*/  MUFU.EX2 R122, R4 ;  /* 0x00000004007a7308 */ /* 0x0009e20000000800 */
[----:B------:R-:W-:-:S04]  /*e5c0*/  MOV R125, R62 ;  /* 0x0000003e007d7202 */ /* 0x000fc80000000f00 */
[----:B------:R-:W-:Y:S01]  /*e5d0*/  FFMA.FTZ R8, R124, UR19, -R2 ;  /* 0x000000137c087c23 */ /* 0x000fe20008010802 */
[----:B------:R-:W-:Y:S02]  /*e5e0*/  F2FP.F16.F32.PACK_AB R9, R166, R247 ;  /* 0x000000f7a609723e */ /* 0x000fe400000000ff */
[----:B------:R-:W-:Y:S01]  /*e5f0*/  F2FP.F16.F32.PACK_AB R10, R159, R137 ;  /* 0x000000899f0a723e */ /* 0x000fe200000000ff */
[----:B------:R5:W-:Y:S01]  /*e600*/  MUFU.EX2 R121, R8 ;  /* 0x0000000800797308 */ /* 0x000be20000000800 */
[----:B------:R-:W-:Y:S02]  /*e610*/  F2FP.F16.F32.PACK_AB R11, R158, R139 ;  /* 0x0000008b9e0b723e */ /* 0x000fe400000000ff */
[----:B------:R-:W-:Y:S02]  /*e620*/  MOV R124, R64 ;  /* 0x00000040007c7202 */ /* 0x000fe40000000f00 */
[----:B----4-:R-:W-:-:S07]  /*e630*/  F2FP.F16.F32.PACK_AB R4, R216, R215 ;  /* 0x000000d7d804723e */ /* 0x010fce00000000ff */
[C---:B-1----:R-:W-:Y:S01]  /*e640*/  HMMA.16816.F32 R20, R4.reuse, R28, R20 ;  /* 0x0000001c0414723c */ /* 0x042fe20000001814 */
[----:B-----5:R-:W-:Y:S01]  /*e650*/  FFMA.FTZ R8, R178, UR19, -R0 ;  /* 0x00000013b2087c23 */ /* 0x020fe20008010800 */
[----:B------:R-:W-:Y:S02]  /*e660*/  MOV R178, R61 ;  /* 0x0000003d00b27202 */ /* 0x000fe40000000f00 */
[----:B------:R-:W-:Y:S01]  /*e670*/  MOV R61, R75 ;  /* 0x0000004b003d7202 */ /* 0x000fe20000000f00 */
[----:B------:R1:W-:Y:S01]  /*e680*/  MUFU.EX2 R107, R8 ;  /* 0x00000008006b7308 */ /* 0x0003e20000000800 */
[----:B------:R-:W-:Y:S01]  /*e690*/  HMMA.16816.F32 R36, R4, R30, R36 ;  /* 0x0000001e0424723c */ /* 0x000fe20000001824 */
[----:B------:R-:W-:Y:S02]  /*e6a0*/  MOV R75, R98 ;  /* 0x00000062004b7202 */ /* 0x000fe40000000f00 */
[----:B------:R-:W-:Y:S01]  /*e6b0*/  MOV R98, R104 ;  /* 0x0000006800627202 */ /* 0x000fe20000000f00 */
[----:B------:R-:W-:-:S02]  /*e6c0*/  IMAD.MOV.U32 R157, RZ, RZ, R61 ;  /* 0x000000ffff9d7224 */ /* 0x000fc400078e003d */
[C---:B--2---:R-:W-:Y:S06]  /*e6d0*/  HMMA.16816.F32 R40, R4.reuse, R24, R40 ;  /* 0x000000180428723c */ /* 0x044fec0000001828 */
[----:B------:R-:W-:Y:S01]  /*e6e0*/  HMMA.16816.F32 R44, R4, R26, R44 ;  /* 0x0000001a042c723c */ /* 0x000fe2000000182c */
[----:B-1----:R-:W-:Y:S01]  /*e6f0*/  FFMA.FTZ R8, R180, UR19, -R0 ;  /* 0x00000013b4087c23 */ /* 0x002fe20008010800 */
[----:B------:R-:W-:-:S05]  /*e700*/  MOV R180, R66 ;  /* 0x0000004200b47202 */ /* 0x000fca0000000f00 */
[----:B------:R-:W-:Y:S01]  /*e710*/  FFMA.FTZ R4, R179, UR19, -R0 ;  /* 0x00000013b3047c23 */ /* 0x000fe20008010800 */
[----:B------:R1:W2:Y:S01]  /*e720*/  MUFU.EX2 R105, R8 ;  /* 0x0000000800697308 */ /* 0x0002a20000000800 */
[----:B------:R-:W-:Y:S02]  /*e730*/  MOV R179, R65 ;  /* 0x0000004100b37202 */ /* 0x000fe40000000f00 */
[----:B------:R-:W-:-:S05]  /*e740*/  F2FP.F16.F32.PACK_AB R6, R222, R221 ;  /* 0x000000ddde06723e */ /* 0x000fca00000000ff */
[----:B------:R4:W-:Y:S01]  /*e750*/  MUFU.EX2 R104, R4 ;  /* 0x0000000400687308 */ /* 0x0009e20000000800 */
[----:B-1----:R-:W-:Y:S01]  /*e760*/  FFMA.FTZ R8, R181, UR19, -R0 ;  /* 0x00000013b5087c23 */ /* 0x002fe20008010800 */
[----:B------:R-:W-:Y:S02]  /*e770*/  MOV R181, R106 ;  /* 0x0000006a00b57202 */ /* 0x000fe40000000f00 */
[----:B------:R-:W-:-:S04]  /*e780*/  MOV R106, R33 ;  /* 0x00000021006a7202 */ /* 0x000fc80000000f00 */
[----:B------:R1:W5:Y:S01]  /*e790*/  MUFU.EX2 R99, R8 ;  /* 0x0000000800637308 */ /* 0x0003620000000800 */
[----:B------:R-:W-:Y:S02]  /*e7a0*/  MOV R33, R67 ;  /* 0x0000004300217202 */ /* 0x000fe40000000f00 */
[----:B--2---:R-:W-:Y:S01]  /*e7b0*/  F2FP.F16.F32.PACK_AB R5, R105, R107 ;  /* 0x0000006b6905723e */ /* 0x004fe200000000ff */
[----:B----4-:R-:W-:Y:S01]  /*e7c0*/  FFMA.FTZ R4, R126, UR19, -R2 ;  /* 0x000000137e047c23 */ /* 0x010fe20008010802 */
[----:B------:R-:W-:-:S03]  /*e7d0*/  MOV R126, R52 ;  /* 0x00000034007e7202 */ /* 0x000fc60000000f00 */
[----:B------:R2:W-:Y:S01]  /*e7e0*/  MUFU.EX2 R115, R4 ;  /* 0x0000000400737308 */ /* 0x0005e20000000800 */
[----:B-1----:R-:W-:Y:S02]  /*e7f0*/  F2FP.F16.F32.PACK_AB R8, R167, R136 ;  /* 0x00000088a708723e */ /* 0x002fe400000000ff */
[----:B-----5:R-:W-:-:S05]  /*e800*/  F2FP.F16.F32.PACK_AB R7, R104, R99 ;  /* 0x000000636807723e */ /* 0x020fca00000000ff */
[C---:B------:R-:W-:Y:S01]  /*e810*/  HMMA.16816.F32 R64, R8.reuse, R28, R140 ;  /* 0x0000001c0840723c */ /* 0x040fe2000000188c */
[----:B--2---:R-:W-:Y:S01]  /*e820*/  FFMA.FTZ R4, R129, UR19, -R2 ;  /* 0x0000001381047c23 */ /* 0x004fe20008010802 */
[----:B------:R-:W-:Y:S02]  /*e830*/  MOV R129, R54 ;  /* 0x0000003600817202 */ /* 0x000fe40000000f00 */
[----:B------:R-:W-:Y:S01]  /*e840*/  MOV R54, R34 ;  /* 0x0000002200367202 */ /* 0x000fe20000000f00 */
[----:B------:R1:W-:Y:S01]  /*e850*/  MUFU.EX2 R113, R4 ;  /* 0x0000000400717308 */ /* 0x0003e20000000800 */
[C---:B------:R-:W-:Y:S01]  /*e860*/  HMMA.16816.F32 R48, R8.reuse, R30, R144 ;  /* 0x0000001e0830723c */ /* 0x040fe20000001890 */
[----:B------:R-:W-:Y:S02]  /*e870*/  MOV R140, R86 ;  /* 0x00000056008c7202 */ /* 0x000fe40000000f00 */
[----:B------:R-:W-:Y:S02]  /*e880*/  MOV R142, R82 ;  /* 0x00000052008e7202 */ /* 0x000fe40000000f00 */
[----:B------:R-:W-:Y:S01]  /*e890*/  MOV R141, R81 ;  /* 0x00000051008d7202 */ /* 0x000fe20000000f00 */
[----:B------:R-:W-:Y:S01]  /*e8a0*/  HMMA.16816.F32 R152, R8, R24, R152 ;  /* 0x000000180898723c */ /* 0x000fe20000001898 */
[----:B------:R-:W-:Y:S01]  /*e8b0*/  MOV R145, R106 ;  /* 0x0000006a00917202 */ /* 0x000fe20000000f00 */
[----:B------:R-:W-:Y:S01]  /*e8c0*/  IMAD.MOV.U32 R146, RZ, RZ, R76 ;  /* 0x000000ffff927224 */ /* 0x000fe200078e004c */
[----:B------:R-:W-:-:S02]  /*e8d0*/  MOV R147, R33 ;  /* 0x0000002100937202 */ /* 0x000fc40000000f00 */
[----:B------:R-:W-:Y:S01]  /*e8e0*/  MOV R144, R75 ;  /* 0x0000004b00907202 */ /* 0x000fe20000000f00 */
[----:B------:R-:W-:Y:S01]  /*e8f0*/  HMMA.16816.F32 R160, R8, R26, R160 ;  /* 0x0000001a08a0723c */ /* 0x000fe200000018a0 */
[----:B------:R-:W2:Y:S01]  /*e900*/  LDSM.16.MT88.4 R24, [R184+0x4c00] ;  /* 0x004c0000b818783b */ /* 0x000ea20000004200 */
[----:B-1----:R-:W-:-:S05]  /*e910*/  F2FP.F16.F32.PACK_AB R4, R220, R218 ;  /* 0x000000dadc04723e */ /* 0x002fca00000000ff */
[----:B------:R-:W-:Y:S01]  /*e920*/  FFMA.FTZ R8, R111, UR19, -R2 ;  /* 0x000000136f087c23 */ /* 0x000fe20008010802 */
[----:B------:R-:W-:Y:S02]  /*e930*/  MOV R111, R32 ;  /* 0x00000020006f7202 */ /* 0x000fe40000000f00 */
[----:B------:R-:W-:Y:S01]  /*e940*/  F2FP.F16.F32.PACK_AB R9, R146, R144 ;  /* 0x000000909209723e */ /* 0x000fe200000000ff */
[----:B------:R1:W-:Y:S01]  /*e950*/  MUFU.EX2 R106, R8 ;  /* 0x00000008006a7308 */ /* 0x0003e20000000800 */
[C---:B---3--:R-:W-:Y:S01]  /*e960*/  HMMA.16816.F32 R32, R4.reuse, R16, R20 ;  /* 0x000000100420723c */ /* 0x048fe20000001814 */
[----:B------:R-:W3:Y:S01]  /*e970*/  LDSM.16.MT88.4 R20, [R185+0x4c00] ;  /* 0x004c0000b914783b */ /* 0x000ee20000004200 */
[----:B------:R-:W-:Y:S02]  /*e980*/  F2FP.F16.F32.PACK_AB R10, R156, R145 ;  /* 0x000000919c0a723e */ /* 0x000fe400000000ff */
[----:B------:R-:W-:Y:S02]  /*e990*/  F2FP.F16.F32.PACK_AB R11, R157, R164 ;  /* 0x000000a49d0b723e */ /* 0x000fe400000000ff */
[C---:B------:R-:W-:Y:S06]  /*e9a0*/  HMMA.16816.F32 R28, R4.reuse, R18, R36 ;  /* 0x00000012041c723c */ /* 0x040fec0000001824 */
[----:B------:R-:W-:Y:S01]  /*e9b0*/  HMMA.16816.F32 R36, R4, R12, R40 ;  /* 0x0000000c0424723c */ /* 0x000fe20000001828 */
[----:B-1----:R-:W-:Y:S01]  /*e9c0*/  FFMA.FTZ R8, R182, UR19, -R0 ;  /* 0x00000013b6087c23 */ /* 0x002fe20008010800 */
[----:B------:R-:W-:-:S04]  /*e9d0*/  IMAD.MOV.U32 R182, RZ, RZ, R78 ;  /* 0x000000ffffb67224 */ /* 0x000fc800078e004e */
[----:B------:R-:W-:Y:S01]  /*e9e0*/  HMMA.16816.F32 R44, R4, R14, R44 ;  /* 0x0000000e042c723c */ /* 0x000fe2000000182c */
[----:B------:R-:W-:Y:S01]  /*e9f0*/  MOV R78, R90 ;  /* 0x0000005a004e7202 */ /* 0x000fe20000000f00 */
[----:B------:R1:W-:Y:S05]  /*ea00*/  MUFU.EX2 R95, R8 ;  /* 0x00000008005f7308 */ /* 0x0003ea0000000800 */
[--C-:B------:R-:W-:Y:S01]  /*ea10*/  FFMA.FTZ R4, R183, UR19, -R0.reuse ;  /* 0x00000013b7047c23 */ /* 0x100fe20008010800 */
[----:B------:R-:W-:Y:S02]  /*ea20*/  MOV R183, R92 ;  /* 0x0000005c00b77202 */ /* 0x000fe40000000f00 */
[----:B------:R-:W-:Y:S01]  /*ea30*/  F2FP.F16.F32.PACK_AB R6, R226, R224 ;  /* 0x000000e0e206723e */ /* 0x000fe200000000ff */
[----:B------:R4:W-:Y:S01]  /*ea40*/  MUFU.EX2 R92, R4 ;  /* 0x00000004005c7308 */ /* 0x0009e20000000800 */
[----:B-1----:R-:W-:Y:S01]  /*ea50*/  FFMA.FTZ R8, R205, UR19, -R0 ;  /* 0x00000013cd087c23 */ /* 0x002fe20008010800 */
[----:B------:R-:W-:-:S02]  /*ea60*/  MOV R205, R79 ;  /* 0x0000004f00cd7202 */ /* 0x000fc40000000f00 */
[----:B------:R-:W-:-:S04]  /*ea70*/  MOV R79, R93 ;  /* 0x0000005d004f7202 */ /* 0x000fc80000000f00 */
[----:B------:R1:W5:Y:S01]  /*ea80*/  MUFU.EX2 R93, R8 ;  /* 0x00000008005d7308 */ /* 0x0003620000000800 */
[----:B------:R-:W-:Y:S02]  /*ea90*/  IMAD.MOV.U32 R143, RZ, RZ, R79 ;  /* 0x000000ffff8f7224 */ /* 0x000fe400078e004f */
[----:B----4-:R-:W-:Y:S01]  /*eaa0*/  FFMA.FTZ R4, R84, UR19, -R2 ;  /* 0x0000001354047c23 */ /* 0x010fe20008010802 */
[----:B-1----:R-:W-:Y:S01]  /*eab0*/  FFMA.FTZ R8, R206, UR19, -R0 ;  /* 0x00000013ce087c23 */ /* 0x002fe20008010800 */
[----:B------:R-:W-:-:S03]  /*eac0*/  MOV R206, R98 ;  /* 0x0000006200ce7202 */ /* 0x000fc60000000f00 */
[----:B------:R1:W-:Y:S01]  /*ead0*/  MUFU.EX2 R98, R4 ;  /* 0x0000000400627308 */ /* 0x0003e20000000800 */
[----:B-----5:R-:W-:-:S07]  /*eae0*/  F2FP.F16.F32.PACK_AB R5, R93, R95 ;  /* 0x0000005f5d05723e */ /* 0x020fce00000000ff */
[----:B------:R4:W5:Y:S01]  /*eaf0*/  MUFU.EX2 R90, R8 ;  /* 0x00000008005a7308 */ /* 0x0009620000000800 */
[----:B-1----:R-:W-:-:S07]  /*eb00*/  FFMA.FTZ R4, R91, UR19, -R2 ;  /* 0x000000135b047c23 */ /* 0x002fce0008010802 */
[----:B------:R1:W-:Y:S01]  /*eb10*/  MUFU.EX2 R97, R4 ;  /* 0x0000000400617308 */ /* 0x0003e20000000800 */
[----:B----4-:R-:W-:Y:S02]  /*eb20*/  F2FP.F16.F32.PACK_AB R8, R147, R59 ;  /* 0x0000003b9308723e */ /* 0x010fe400000000ff */
[----:B-----5:R-:W-:-:S05]  /*eb30*/  F2FP.F16.F32.PACK_AB R7, R92, R90 ;  /* 0x0000005a5c07723e */ /* 0x020fca00000000ff */
[C---:B------:R-:W-:Y:S06]  /*eb40*/  HMMA.16816.F32 R64, R8.reuse, R16, R64 ;  /* 0x000000100840723c */ /* 0x040fec0000001840 */
[----:B------:R-:W-:Y:S01]  /*eb50*/  HMMA.16816.F32 R48, R8, R18, R48 ;  /* 0x000000120830723c */ /* 0x000fe20000001830 */
[----:B------:R-:W4:Y:S01]  /*eb60*/  LDSM.16.MT88.4 R16, [R184+0x5000] ;  /* 0x00500000b810783b */ /* 0x000f220000004200 */
[----:B-1----:R-:W-:-:S04]  /*eb70*/  F2FP.F16.F32.PACK_AB R4, R225, R223 ;  /* 0x000000dfe104723e */ /* 0x002fc800000000ff */
[C---:B------:R-:W-:Y:S06]  /*eb80*/  HMMA.16816.F32 R152, R8.reuse, R12, R152 ;  /* 0x0000000c0898723c */ /* 0x040fec0000001898 */
[----:B------:R-:W-:Y:S01]  /*eb90*/  HMMA.16816.F32 R160, R8, R14, R160 ;  /* 0x0000000e08a0723c */ /* 0x000fe200000018a0 */
[----:B------:R-:W1:Y:S05]  /*eba0*/  LDSM.16.MT88.4 R12, [R185+0x5000] ;  /* 0x00500000b90c783b */ /* 0x000e6a0000004200 */
[----:B--2---:R-:W-:Y:S01]  /*ebb0*/  HMMA.16816.F32 R40, R4, R24, R32 ;  /* 0x000000180428723c */ /* 0x004fe20000001820 */
[----:B------:R-:W-:Y:S01]  /*ebc0*/  FFMA.FTZ R8, R96, UR19, -R2 ;  /* 0x0000001360087c23 */ /* 0x000fe20008010802 */
[----:B------:R-:W-:-:S02]  /*ebd0*/  MOV R96, R78 ;  /* 0x0000004e00607202 */ /* 0x000fc40000000f00 */
[----:B------:R-:W-:Y:S01]  /*ebe0*/  F2FP.F16.F32.PACK_AB R9, R252, R183 ;  /* 0x000000b7fc09723e */ /* 0x000fe200000000ff */
[----:B------:R2:W-:Y:S01]  /*ebf0*/  MUFU.EX2 R91, R8 ;  /* 0x00000008005b7308 */ /* 0x0005e20000000800 */
[----:B------:R-:W-:Y:S01]  /*ec00*/  HMMA.16816.F32 R32, R4, R26, R28 ;  /* 0x0000001a0420723c */ /* 0x000fe2000000181c */
[----:B------:R-:W-:Y:S02]  /*ec10*/  F2FP.F16.F32.PACK_AB R10, R182, R205 ;  /* 0x000000cdb60a723e */ /* 0x000fe400000000ff */
[----:B------:R-:W-:-:S03]  /*ec20*/  F2FP.F16.F32.PACK_AB R11, R250, R251 ;  /* 0x000000fbfa0b723e */ /* 0x000fc600000000ff */
[C---:B---3--:R-:W-:Y:S06]  /*ec30*/  HMMA.16816.F32 R28, R4.reuse, R20, R36 ;  /* 0x00000014041c723c */ /* 0x048fec0000001824 */
[----:B------:R-:W-:Y:S01]  /*ec40*/  HMMA.16816.F32 R36, R4, R22, R44 ;  /* 0x000000160424723c */ /* 0x000fe2000000182c */
[----:B--2---:R-:W-:Y:S01]  /*ec50*/  FFMA.FTZ R8, R208, UR19, -R0 ;  /* 0x00000013d0087c23 */ /* 0x004fe20008010800 */
[----:B------:R-:W-:-:S05]  /*ec60*/  MOV R208, R59 ;  /* 0x0000003b00d07202 */ /* 0x000fca0000000f00 */
[----:B------:R-:W-:Y:S01]  /*ec70*/  FFMA.FTZ R4, R177, UR19, -R0 ;  /* 0x00000013b1047c23 */ /* 0x000fe20008010800 */
[----:B------:R2:W-:Y:S01]  /*ec80*/  MUFU.EX2 R86, R8 ;  /* 0x0000000800567308 */ /* 0x0005e20000000800 */
[----:B------:R-:W-:Y:S02]  /*ec90*/  F2FP.F16.F32.PACK_AB R6, R121, R122 ;  /* 0x0000007a7906723e */ /* 0x000fe400000000ff */
[----:B------:R-:W-:-:S05]  /*eca0*/  MOV R177, R146 ;  /* 0x0000009200b17202 */ /* 0x000fca0000000f00 */
[----:B------:R3:W-:Y:S01]  /*ecb0*/  MUFU.EX2 R80, R4 ;  /* 0x0000000400507308 */ /* 0x0007e20000000800 */
[----:B--2---:R-:W-:Y:S01]  /*ecc0*/  FFMA.FTZ R8, R210, UR19, -R0 ;  /* 0x00000013d2087c23 */ /* 0x004fe20008010800 */
[----:B------:R-:W-:-:S06]  /*ecd0*/  MOV R210, R54 ;  /* 0x0000003600d27202 */ /* 0x000fcc0000000f00 */
[----:B------:R2:W5:Y:S01]  /*ece0*/  MUFU.EX2 R82, R8 ;  /* 0x0000000800527308 */ /* 0x0005620000000800 */
[----:B---3--:R-:W-:-:S07]  /*ecf0*/  FFMA.FTZ R4, R87, UR19, -R2 ;  /* 0x0000001357047c23 */ /* 0x008fce0008010802 */
[----:B------:R3:W-:Y:S01]  /*ed00*/  MUFU.EX2 R87, R4 ;  /* 0x0000000400577308 */ /* 0x0007e20000000800 */
[----:B--2---:R-:W-:Y:S01]  /*ed10*/  FFMA.FTZ R8, R211, UR19, -R0 ;  /* 0x00000013d3087c23 */ /* 0x004fe20008010800 */
[----:B-----5:R-:W-:Y:S02]  /*ed20*/  F2FP.F16.F32.PACK_AB R5, R82, R86 ;  /* 0x000000565205723e */ /* 0x020fe400000000ff */
[----:B------:R-:W-:-:S04]  /*ed30*/  MOV R211, R145 ;  /* 0x0000009100d37202 */ /* 0x000fc80000000f00 */
[----:B------:R2:W5:Y:S01]  /*ed40*/  MUFU.EX2 R79, R8 ;  /* 0x00000008004f7308 */ /* 0x0005620000000800 */
[----:B---3--:R-:W-:Y:S01]  /*ed50*/  FFMA.FTZ R4, R85, UR19, -R2 ;  /* 0x0000001355047c23 */ /* 0x008fe20008010802 */
[----:B------:R-:W-:-:S06]  /*ed60*/  MOV R85, R147 ;  /* 0x0000009300557202 */ /* 0x000fcc0000000f00 */
[----:B------:R3:W-:Y:S01]  /*ed70*/  MUFU.EX2 R84, R4 ;  /* 0x0000000400547308 */ /* 0x0007e20000000800 */
[----:B--2---:R-:W-:Y:S02]  /*ed80*/  F2FP.F16.F32.PACK_AB R8, R206, R96 ;  /* 0x00000060ce08723e */ /* 0x004fe400000000ff */
[----:B-----5:R-:W-:-:S05]  /*ed90*/  F2FP.F16.F32.PACK_AB R7, R80, R79 ;  /* 0x0000004f5007723e */ /* 0x020fca00000000ff */
[----:B------:R-:W-:Y:S01]  /*eda0*/  HMMA.16816.F32 R64, R8, R24, R64 ;  /* 0x000000180840723c */ /* 0x000fe20000001840 */
[----:B---3--:R-:W-:-:S05]  /*edb0*/  F2FP.F16.F32.PACK_AB R4, R132, R227 ;  /* 0x000000e38404723e */ /* 0x008fca00000000ff */
[C---:B------:R-:W-:Y:S01]  /*edc0*/  HMMA.16816.F32 R60, R8.reuse, R26, R48 ;  /* 0x0000001a083c723c */ /* 0x040fe20000001830 */
[----:B------:R-:W2:Y:S05]  /*edd0*/  LDSM.16.MT88.4 R24, [R184+0x5400] ;  /* 0x00540000b818783b */ /* 0x000eaa0000004200 */
[C---:B------:R-:W-:Y:S06]  /*ede0*/  HMMA.16816.F32 R152, R8.reuse, R20, R152 ;  /* 0x000000140898723c */ /* 0x040fec0000001898 */
[----:B------:R-:W-:Y:S01]  /*edf0*/  HMMA.16816.F32 R160, R8, R22, R160 ;  /* 0x0000001608a0723c */ /* 0x000fe200000018a0 */
[----:B------:R-:W3:Y:S05]  /*ee00*/  LDSM.16.MT88.4 R20, [R185+0x5400] ;  /* 0x00540000b914783b */ /* 0x000eea0000004200 */
[----:B----4-:R-:W-:Y:S01]  /*ee10*/  HMMA.16816.F32 R56, R4, R16, R40 ;  /* 0x000000100438723c */ /* 0x010fe20000001828 */
[----:B------:R-:W-:Y:S01]  /*ee20*/  FFMA.FTZ R8, R55, UR19, -R2 ;  /* 0x0000001337087c23 */ /* 0x000fe20008010802 */
[----:B------:R-:W-:-:S03]  /*ee30*/  F2FP.F16.F32.PACK_AB R10, R98, R106 ;  /* 0x0000006a620a723e */ /* 0x000fc600000000ff */
[----:B------:R4:W-:Y:S01]  /*ee40*/  MUFU.EX2 R81, R8 ;  /* 0x0000000800517308 */ /* 0x0009e20000000800 */
[C---:B------:R-:W-:Y:S06]  /*ee50*/  HMMA.16816.F32 R52, R4.reuse, R18, R32 ;  /* 0x000000120434723c */ /* 0x040fec0000001820 */
[C---:B-1----:R-:W-:Y:S06]  /*ee60*/  HMMA.16816.F32 R48, R4.reuse, R12, R28 ;  /* 0x0000000c0430723c */ /* 0x042fec000000181c */
[----:B------:R-:W-:Y:S01]  /*ee70*/  HMMA.16816.F32 R44, R4, R14, R36 ;  /* 0x0000000e042c723c */ /* 0x000fe20000001824 */
[----:B----4-:R-:W-:Y:S01]  /*ee80*/  FFMA.FTZ R8, R209, UR19, -R0 ;  /* 0x00000013d1087c23 */ /* 0x010fe20008010800 */
        /* <DEDUP_REMOVED lines=15> */
[----:B------:R-:W-:-:S02]  /*ef80*/  MOV R152, R136 ;  /* 0x0000008800987202 */ /* 0x000fc40000000f00 */
[----:B------:R-:W-:Y:S02]  /*ef90*/  MOV R155, R137 ;  /* 0x00000089009b7202 */ /* 0x000fe40000000f00 */
[----:B------:R-:W-:Y:S01]  /*efa0*/  MOV R153, R167 ;  /* 0x000000a700997202 */ /* 0x000fe20000000f00 */
[----:B----4-:R-:W-:Y:S01]  /*efb0*/  FFMA.FTZ R8, R213, UR19, -R0 ;  /* 0x00000013d5087c23 */ /* 0x010fe20008010800 */
[----:B-----5:R-:W-:Y:S01]  /*efc0*/  F2FP.F16.F32.PACK_AB R9, R77, R78 ;  /* 0x0000004e4d09723e */ /* 0x020fe200000000ff */
[----:B------:R-:W-:Y:S01]  /*efd0*/  IMAD.MOV.U32 R213, RZ, RZ, R143 ;  /* 0x000000ffffd57224 */ /* 0x000fe200078e008f */
[----:B------:R-:W-:Y:S01]  /*efe0*/  F2FP.F16.F32.PACK_AB R4, R180, R181 ;  /* 0x000000b5b404723e */ /* 0x000fe200000000ff */
[----:B------:R4:W-:Y:S01]  /*eff0*/  MUFU.EX2 R75, R8 ;  /* 0x00000008004b7308 */ /* 0x0009e20000000800 */
[----:B------:R-:W-:Y:S02]  /*f000*/  F2FP.F16.F32.PACK_AB R5, R243, R244 ;  /* 0x000000f4f305723e */ /* 0x000fe400000000ff */
[----:B------:R-:W-:-:S02]  /*f010*/  F2FP.F16.F32.PACK_AB R6, R124, R178 ;  /* 0x000000b27c06723e */ /* 0x000fc400000000ff */
[----:B------:R-:W-:Y:S02]  /*f020*/  F2FP.F16.F32.PACK_AB R7, R241, R242 ;  /* 0x000000f2f107723e */ /* 0x000fe400000000ff */
[----:B------:R-:W-:Y:S02]  /*f030*/  MOV R163, R138 ;  /* 0x0000008a00a37202 */ /* 0x000fe40000000f00 */
[----:B------:R-:W-:Y:S02]  /*f040*/  MOV R154, R166 ;  /* 0x000000a6009a7202 */ /* 0x000fe40000000f00 */
[----:B------:R-:W-:Y:S01]  /*f050*/  F2FP.F16.F32.PACK_AB R160, R175, R172 ;  /* 0x000000acafa0723e */ /* 0x000fe200000000ff */
[----:B--2---:R-:W-:Y:S01]  /*f060*/  HMMA.16816.F32 R40, R4, R26, R40 ;  /* 0x0000001a0428723c */ /* 0x004fe20000001828 */
[----:B------:R-:W-:Y:S02]  /*f070*/  F2FP.F16.F32.PACK_AB R161, R234, R235 ;  /* 0x000000ebeaa1723e */ /* 0x000fe400000000ff */
[----:B------:R-:W-:Y:S01]  /*f080*/  F2FP.F16.F32.PACK_AB R162, R173, R176 ;  /* 0x000000b0ada2723e */ /* 0x000fe200000000ff */
[----:B----4-:R-:W-:Y:S01]  /*f090*/  FFMA.FTZ R8, R133, UR19, -R0 ;  /* 0x0000001385087c23 */ /* 0x010fe20008010800 */
[----:B------:R-:W-:-:S02]  /*f0a0*/  MOV R133, R142 ;  /* 0x0000008e00857202 */ /* 0x000fc40000000f00 */
[C---:B------:R-:W-:Y:S01]  /*f0b0*/  HMMA.16816.F32 R140, R4.reuse, R24, R32 ;  /* 0x00000018048c723c */ /* 0x040fe20000001820 */
[----:B------:R2:W4:Y:S05]  /*f0c0*/  MUFU.EX2 R76, R8 ;  /* 0x00000008004c7308 */ /* 0x00052a0000000800 */
[----:B---3--:R-:W-:Y:S01]  /*f0d0*/  HMMA.16816.F32 R32, R4, R20, R36 ;  /* 0x000000140420723c */ /* 0x008fe20000001824 */
[--C-:B--2---:R-:W-:Y:S01]  /*f0e0*/  FFMA.FTZ R8, R101, UR19, -R2.reuse ;  /* 0x0000001365087c23 */ /* 0x104fe20008010802 */
[----:B----4-:R-:W-:Y:S02]  /*f0f0*/  F2FP.F16.F32.PACK_AB R11, R76, R75 ;  /* 0x0000004b4c0b723e */ /* 0x010fe400000000ff */
[----:B------:R-:W-:Y:S01]  /*f100*/  MOV R101, R159 ;  /* 0x0000009f00657202 */ /* 0x000fe20000000f00 */
[----:B------:R2:W-:Y:S02]  /*f110*/  MUFU.EX2 R67, R8 ;  /* 0x0000000800437308 */ /* 0x0005e40000000800 */
[--C-:B--2---:R-:W-:Y:S01]  /*f120*/  FFMA.FTZ R8, R94, UR19, -R2.reuse ;  /* 0x000000135e087c23 */ /* 0x104fe20008010802 */
[----:B------:R-:W-:Y:S01]  /*f130*/  FFMA.FTZ R2, R100, UR19, -R2 ;  /* 0x0000001364027c23 */ /* 0x000fe20008010802 */
[----:B------:R-:W-:-:S04]  /*f140*/  IMAD.MOV.U32 R94, RZ, RZ, R139 ;  /* 0x000000ffff5e7224 */ /* 0x000fc800078e008b */
[----:B------:R2:W-:Y:S08]  /*f150*/  MUFU.EX2 R66, R8 ;  /* 0x0000000800427308 */ /* 0x0005f00000000800 */
[----:B------:R3:W4:Y:S01]  /*f160*/  MUFU.EX2 R65, R2 ;  /* 0x0000000200417308 */ /* 0x0007220000000800 */
[----:B--2---:R-:W-:-:S07]  /*f170*/  F2FP.F16.F32.PACK_AB R8, R113, R115 ;  /* 0x000000737108723e */ /* 0x004fce00000000ff */
[----:B------:R-:W-:Y:S01]  /*f180*/  HMMA.16816.F32 R56, R8, R24, R56 ;  /* 0x000000180838723c */ /* 0x000fe20000001838 */
[----:B---3--:R-:W-:Y:S01]  /*f190*/  FFMA.FTZ R2, R207, UR19, -R0 ;  /* 0x00000013cf027c23 */ /* 0x008fe20008010800 */
[----:B----4-:R-:W-:-:S03]  /*f1a0*/  F2FP.F16.F32.PACK_AB R166, R65, R66 ;  /* 0x0000004241a6723e */ /* 0x010fc600000000ff */
[----:B------:R2:W-:Y:S01]  /*f1b0*/  MUFU.EX2 R64, R2 ;  /* 0x0000000200407308 */ /* 0x0005e20000000800 */
[C---:B------:R-:W-:Y:S06]  /*f1c0*/  HMMA.16816.F32 R148, R8.reuse, R26, R52 ;  /* 0x0000001a0894723c */ /* 0x040fec0000001834 */
[C---:B------:R-:W-:Y:S01]  /*f1d0*/  HMMA.16816.F32 R48, R8.reuse, R20, R48 ;  /* 0x000000140830723c */ /* 0x040fe20000001830 */
[----:B------:R-:W-:Y:S01]  /*f1e0*/  FFMA.FTZ R52, R210, R68, R233 ;  /* 0x00000044d2347223 */ /* 0x000fe200000100e9 */
[----:B------:R-:W-:Y:S02]  /*f1f0*/  IMAD.MOV.U32 R210, RZ, RZ, R144 ;  /* 0x000000ffffd27224 */ /* 0x000fe400078e0090 */
        /* <DEDUP_REMOVED lines=13> */
[----:B------:R-:W4:Y:S01]  /*f2d0*/  LDSM.16.MT88.4 R144, [R184+0x5c00] ;  /* 0x005c0000b890783b */ /* 0x000f220000004200 */
[----:B------:R-:W-:-:S02]  /*f2e0*/  MOV R133, R158 ;  /* 0x0000009e00857202 */ /* 0x000fc40000000f00 */
[----:B------:R-:W-:Y:S01]  /*f2f0*/  F2FP.F16.F32.PACK_AB R4, R174, R125 ;  /* 0x0000007dae04723e */ /* 0x000fe200000000ff */
[----:B------:R-:W5:Y:S01]  /*f300*/  LDSM.16.MT88.4 R28, [R185+0x5c00] ;  /* 0x005c0000b91c783b */ /* 0x000f620000004200 */
[----:B------:R-:W-:Y:S01]  /*f310*/  F2FP.F16.F32.PACK_AB R5, R238, R239 ;  /* 0x000000efee05723e */ /* 0x000fe200000000ff */
[----:B------:R-:W-:Y:S01]  /*f320*/  MUFU.EX2 R53, R53 ;  /* 0x0000003500357308 */ /* 0x000fe20000000800 */
[----:B------:R-:W-:Y:S02]  /*f330*/  F2FP.F16.F32.PACK_AB R6, R169, R171 ;  /* 0x000000aba906723e */ /* 0x000fe400000000ff */
[----:B------:R-:W-:Y:S02]  /*f340*/  F2FP.F16.F32.PACK_AB R7, R236, R237 ;  /* 0x000000edec07723e */ /* 0x000fe400000000ff */
[----:B------:R-:W-:Y:S02]  /*f350*/  MOV R209, R85 ;  /* 0x0000005500d17202 */ /* 0x000fe40000000f00 */
[----:B------:R-:W-:Y:S01]  /*f360*/  MOV R85, R177 ;  /* 0x000000b100557202 */ /* 0x000fe20000000f00 */
[----:B------:R-:W-:Y:S01]  /*f370*/  MUFU.EX2 R54, R54 ;  /* 0x0000003600367308 */ /* 0x000fe20000000800 */
[----:B--2---:R-:W-:Y:S01]  /*f380*/  FFMA.FTZ R2, R134, UR19, -R0 ;  /* 0x0000001386027c23 */ /* 0x004fe20008010800 */
[----:B---3--:R-:W-:Y:S01]  /*f390*/  F2FP.F16.F32.PACK_AB R9, R63, R64 ;  /* 0x000000403f09723e */ /* 0x008fe200000000ff */
[----:B-1----:R-:W-:Y:S01]  /*f3a0*/  HMMA.16816.F32 R140, R4, R16, R140 ;  /* 0x00000010048c723c */ /* 0x002fe2000000188c */
[----:B------:R-:W-:-:S02]  /*f3b0*/  MOV R177, R211 ;  /* 0x000000d300b17202 */ /* 0x000fc40000000f00 */
[----:B------:R-:W-:Y:S02]  /*f3c0*/  MOV R211, R164 ;  /* 0x000000a400d37202 */ /* 0x000fe40000000f00 */
[----:B------:R1:W-:Y:S01]  /*f3d0*/  MUFU.EX2 R62, R2 ;  /* 0x00000002003e7308 */ /* 0x0003e20000000800 */
[----:B------:R-:W-:Y:S01]  /*f3e0*/  HMMA.16816.F32 R40, R4, R18, R40 ;  /* 0x000000120428723c */ /* 0x000fe20000001828 */
[----:B------:R-:W-:-:S05]  /*f3f0*/  F2FP.F16.F32.PACK_AB R164, R67, R81 ;  /* 0x0000005143a4723e */ /* 0x000fca00000000ff */
[C---:B------:R-:W-:Y:S06]  /*f400*/  HMMA.16816.F32 R32, R4.reuse, R12, R32 ;  /* 0x0000000c0420723c */ /* 0x040fec0000001820 */
[----:B------:R-:W-:Y:S01]  /*f410*/  HMMA.16816.F32 R24, R4, R14, R24 ;  /* 0x0000000e0418723c */ /* 0x000fe20000001818 */
[----:B-1----:R-:W-:-:S04]  /*f420*/  FFMA.FTZ R2, R114, UR19, -R0 ;  /* 0x0000001372027c23 */ /* 0x002fc80008010800 */
        /* <DEDUP_REMOVED lines=8> */
[----:B------:R1:W-:Y:S02]  /*f4b0*/  MUFU.EX2 R55, R2 ;  /* 0x0000000200377308 */ /* 0x0003e40000000800 */
[--C-:B-1----:R-:W-:Y:S01]  /*f4c0*/  FFMA.FTZ R2, R110, UR19, -R0.reuse ;  /* 0x000000136e027c23 */ /* 0x102fe20008010800 */
[----:B------:R-:W-:-:S05]  /*f4d0*/  FFMA.FTZ R0, R112, UR19, -R0 ;  /* 0x0000001370007c23 */ /* 0x000fca0008010800 */
[----:B------:R1:W-:Y:S08]  /*f4e0*/  MUFU.EX2 R22, R2 ;  /* 0x0000000200167308 */ /* 0x0003f00000000800 */
[----:B------:R2:W3:Y:S01]  /*f4f0*/  MUFU.EX2 R21, R0 ;  /* 0x0000000000157308 */ /* 0x0004e20000000800 */
[----:B-1----:R-:W-:Y:S01]  /*f500*/  FFMA.FTZ R2, R212, R71, R108 ;  /* 0x00000047d4027223 */ /* 0x002fe2000001006c */
[----:B------:R-:W-:Y:S01]  /*f510*/  MOV R212, R210 ;  /* 0x000000d200d47202 */ /* 0x000fe20000000f00 */
[----:B------:R-:W-:-:S02]  /*f520*/  IMAD.MOV.U32 R210, RZ, RZ, R156 ;  /* 0x000000ffffd27224 */ /* 0x000fc400078e009c */
[----:B------:R-:W-:Y:S01]  /*f530*/  HMMA.16816.F32 R156, R8, R12, R48 ;  /* 0x0000000c089c723c */ /* 0x000fe20000001830 */
[----:B--2---:R-:W-:Y:S01]  /*f540*/  FADD.FTZ R0, R231, R20 ;  /* 0x00000014e7007221 */ /* 0x004fe20000010000 */
[----:B---3--:R-:W-:-:S05]  /*f550*/  F2FP.F16.F32.PACK_AB R167, R21, R22 ;  /* 0x0000001615a7723e */ /* 0x008fca00000000ff */
        /* <DEDUP_REMOVED lines=120> */
[C---:B------:R-:W-:Y:S01]  /*fce0*/  FADD.FTZ R3, R54.reuse, R3 ;  /* 0x0000000336037221 */ /* 0x040fe20000010000 */
[----:B------:R-:W-:Y:S01]  /*fcf0*/  F2FP.F16.F32.PACK_AB R163, R54, R53 ;  /* 0x0000003536a3723e */ /* 0x000fe200000000ff */
[----:B------:R-:W-:Y:S01]  /*fd00*/  FADD.FTZ R2, R65, R2 ;  /* 0x0000000241027221 */ /* 0x000fe20000010000 */
[----:B------:R-:W-:Y:S01]  /*fd10*/  FADD.FTZ R0, R21, R0 ;  /* 0x0000000015007221 */ /* 0x000fe20000010000 */
[----:B------:R2:W-:Y:S02]  /*fd20*/  STL [R1], R4 ;  /* 0x0000000401007387 */ /* 0x0005e40000100800 */
[C---:B----4-:R-:W-:Y:S02]  /*fd30*/  HMMA.16816.F32 R136, R164.reuse, R144, R136 ;  /* 0x00000090a488723c */ /* 0x050fe40000001888 */
[----:B------:R2:W-:Y:S04]  /*fd40*/  STL [R1+0x4], R3 ;  /* 0x0000040301007387 */ /* 0x0005e80000100800 */
[----:B------:R2:W-:Y:S01]  /*fd50*/  STL [R1+0xc], R2 ;  /* 0x00000c0201007387 */ /* 0x0005e20000100800 */
[----:B------:R-:W-:Y:S03]  /*fd60*/  HMMA.16816.F32 R148, R164, R146, R148 ;  /* 0x00000092a494723c */ /* 0x000fe60000001894 */
[----:B------:R2:W-:Y:S03]  /*fd70*/  STL [R1+0x8], R0 ;  /* 0x0000080001007387 */ /* 0x0005e60000100800 */
[C---:B------:R-:W-:Y:S06]  /*fd80*/  HMMA.16816.F32 R140, R160.reuse, R144, R140 ;  /* 0x00000090a08c723c */ /* 0x040fec000000188c */
[C---:B------:R-:W-:Y:S06]  /*fd90*/  HMMA.16816.F32 R144, R160.reuse, R146, R40 ;  /* 0x00000092a090723c */ /* 0x040fec0000001828 */
[----:B-----5:R-:W-:Y:S01]  /*fda0*/  HMMA.16816.F32 R152, R160, R28, R32 ;  /* 0x0000001ca098723c */ /* 0x020fe20000001820 */
[----:B------:R-:W-:-:S02]  /*fdb0*/  MOV R40, R74 ;  /* 0x0000004a00287202 */ /* 0x000fc40000000f00 */
[----:B------:R-:W-:-:S03]  /*fdc0*/  MOV R41, R83 ;  /* 0x0000005300297202 */ /* 0x000fc60000000f00 */
[----:B------:R-:W-:Y:S06]  /*fdd0*/  HMMA.16816.F32 R160, R160, R30, R24 ;  /* 0x0000001ea0a0723c */ /* 0x000fec0000001818 */
[C---:B------:R-:W-:Y:S06]  /*fde0*/  HMMA.16816.F32 R156, R164.reuse, R28, R156 ;  /* 0x0000001ca49c723c */ /* 0x040fec000000189c */
[----:B------:R-:W-:Y:S07]  /*fdf0*/  HMMA.16816.F32 R164, R164, R30, R36 ;  /* 0x0000001ea4a4723c */ /* 0x000fee0000001824 */
[----:B------:R-:W-:-:S02]  /*fe00*/  MOV R38, R69 ;  /* 0x0000004500267202 */ /* 0x000fc40000000f00 */
[----:B--2---:R-:W-:-:S15]  /*fe10*/  MOV R39, R73 ;  /* 0x0000004900277202 */ /* 0x004fde0000000f00 */
.L_x_1130:
[----:B------:R-:W-:-:S06]  /*fe20*/  UISETP.GT.AND UP0, UPT, UR17, UR12, UPT ;  /* 0x0000000c1100728c */ /* 0x000fcc000bf04270 */
[----:B------:R-:W-:-:S13]  /*fe30*/  PLOP3.LUT P0, PT, PT, PT, UP0, 0x80, 0x0 ;  /* 0x000000000000781c */ /* 0x000fda0003f0f008 */
[----:B------:R-:W-:Y:S05]  /*fe40*/  @!P0 BRA `(.L_x_1134) ;  /* 0x00000068003c8947 */ /* 0x000fea0003800000 */
[----:B------:R-:W-:Y:S01]  /*fe50*/  ULDC UR4, c[0x0][0x2d0] ;  /* 0x0000b40000047ab9 */ /* 0x000fe20000000800 */
[----:B------:R-:W-:Y:S01]  /*fe60*/  UIMAD.WIDE.U32 UR24, UR8, 0x60, URZ ;  /* 0x00000060081878a5 */ /* 0x000fe2000f8e003f */
[----:B------:R-:W-:Y:S01]  /*fe70*/  ISETP.GE.AND P4, PT, R88, UR4, PT ;  /* 0x0000000458007c0c */ /* 0x000fe2000bf86270 */
[----:B------:R-:W-:Y:S01]  /*fe80*/  UIMAD UR20, UR9, 0x60, URZ ;  /* 0x00000060091478a4 */ /* 0x000fe2000f8e023f */
[----:B------:R-:W-:Y:S01]  /*fe90*/  IMAD.MOV.U32 R132, RZ, RZ, R40 ;  /* 0x000000ffff847224 */ /* 0x000fe200078e0028 */
[----:B------:R-:W-:Y:S01]  /*fea0*/  UIMAD.WIDE.U32 UR34, UR10, 0x60, URZ ;  /* 0x000000600a2278a5 */ /* 0x000fe2000f8e003f */
[----:B------:R-:W-:Y:S01]  /*feb0*/  IMAD.MOV.U32 R134, RZ, RZ, R38 ;  /* 0x000000ffff867224 */ /* 0x000fe200078e0026 */
[----:B------:R-:W-:Y:S01]  /*fec0*/  UIMAD UR26, UR11, 0x60, URZ ;  /* 0x000000600b1a78a4 */ /* 0x000fe2000f8e023f */
[----:B------:R-:W-:Y:S01]  /*fed0*/  MOV R133, R39 ;  /* 0x0000002700857202 */ /* 0x000fe20000000f00 */
[----:B------:R-:W-:Y:S02]  /*fee0*/  USHF.L.U64.HI UR16, UR8, 0x6, UR9 ;  /* 0x0000000608107899 */ /* 0x000fe40008010209 */
        /* <DEDUP_REMOVED lines=8> */
[----:B------:R-:W-:Y:S01]  /*ff70*/  ULDC UR4, c[0x0][0x2ec] ;  /* 0x0000bb0000047ab9 */ /* 0x000fe20000000800 */
[----:B------:R-:W-:-:S06]  /*ff80*/  ULDC.64 UR6, c[0x0][0x248] ;  /* 0x0000920000067ab9 */ /* 0x000fcc0000000a00 */
        /* <DEDUP_REMOVED lines=11> */
.L_x_1137:
        /* <DEDUP_REMOVED lines=55> */
.L_x_1135:
        /* <DEDUP_REMOVED lines=87> */
[C---:B------:R-:W-:Y:S02]  /*10920*/  HMMA.16816.F32 R64, R128.reuse, R66, RZ ;  /* 0x000000428040723c */ /* 0x040fe400000018ff */
[----:B------:R-:W-:Y:S04]  /*10930*/  LOP3.LUT R2, R2, 0x6, RZ, 0xc0, !PT ;  /* 0x0000000602027812 */ /* 0x000fe800078ec0ff */
[-C--:B------:R-:W-:Y:S01]  /*10940*/  HMMA.16816.F32 R68, R128, R80.reuse, RZ ;  /* 0x000000508044723c */ /* 0x080fe200000018ff */
[----:B------:R-:W-:Y:S04]  /*10950*/  IMAD R0, R0, 0x80, R2 ;  /* 0x0000008000007824 */ /* 0x000fe800078e0202 */
[C---:B------:R-:W-:Y:S01]  /*10960*/  VIADD R2, R0.reuse, 0x1 ;  /* 0x0000000100027836 */ /* 0x040fe20000000000 */
[C---:B------:R-:W-:Y:S02]  /*10970*/  HMMA.16816.F32 R72, R124.reuse, R80, RZ ;  /* 0x000000507c48723c */ /* 0x040fe400000018ff */
[-C--:B------:R-:W-:Y:S02]  /*10980*/  ISETP.GE.AND P1, PT, R0, R198.reuse, PT ;  /* 0x000000c60000720c */ /* 0x080fe40003f26270 */
[C---:B------:R-:W-:Y:S02]  /*10990*/  ISETP.GE.AND P2, PT, R2.reuse, R198, PT ;  /* 0x000000c60200720c */ /* 0x040fe40003f46270 */
[-C--:B------:R-:W-:Y:S01]  /*109a0*/  HMMA.16816.F32 R76, R124, R82.reuse, RZ ;  /* 0x000000527c4c723c */ /* 0x080fe200000018ff */
[C---:B------:R-:W-:Y:S02]  /*109b0*/  ISETP.GE.AND P0, PT, R2.reuse, R197, PT ;  /* 0x000000c50200720c */ /* 0x040fe40003f06270 */
[C---:B------:R-:W-:Y:S02]  /*109c0*/  ISETP.GE.OR P2, PT, R2.reuse, R203, !P2 ;  /* 0x000000cb0200720c */ /* 0x040fe40005746670 */
[C---:B------:R-:W-:Y:S01]  /*109d0*/  ISETP.GE.OR P0, PT, R2.reuse, R202, !P0 ;  /* 0x000000ca0200720c */ /* 0x040fe20004706670 */
[C---:B------:R-:W-:Y:S02]  /*109e0*/  HMMA.16816.F32 R80, R128.reuse, R82, RZ ;  /* 0x000000528050723c */ /* 0x040fe400000018ff */
[----:B------:R-:W-:Y:S02]  /*109f0*/  ISETP.GE.AND P5, PT, R2, R199, PT ;  /* 0x000000c70200720c */ /* 0x000fe40003fa6270 */
[----:B------:R-:W-:Y:S02]  /*10a00*/  ISETP.GE.OR P1, PT, R0, R203, !P1 ;  /* 0x000000cb0000720c */ /* 0x000fe40004f26670 */
[-C--:B--2---:R-:W-:Y:S01]  /*10a10*/  HMMA.16816.F32 R84, R128, R96.reuse, RZ ;  /* 0x000000608054723c */ /* 0x084fe200000018ff */
[C---:B------:R-:W-:Y:S02]  /*10a20*/  ISETP.GE.OR P5, PT, R2.reuse, R201, !P5 ;  /* 0x000000c90200720c */ /* 0x040fe40006fa6670 */
[----:B------:R-:W-:Y:S02]  /*10a30*/  ISETP.GE.AND P6, PT, R2, R196, PT ;  /* 0x000000c40200720c */ /* 0x000fe40003fc6270 */
[----:B------:R-:W-:Y:S01]  /*10a40*/  ISETP.GE.AND P3, PT, R0, R197, PT ;  /* 0x000000c50000720c */ /* 0x000fe20003f66270 */
[C---:B------:R-:W-:Y:S02]  /*10a50*/  HMMA.16816.F32 R88, R124.reuse, R96, RZ ;  /* 0x000000607c58723c */ /* 0x040fe400000018ff */
[----:B------:R-:W-:Y:S02]  /*10a60*/  ISETP.GE.OR P6, PT, R2, R200, !P6 ;  /* 0x000000c80200720c */ /* 0x000fe400077c6670 */
[C---:B------:R-:W-:Y:S01]  /*10a70*/  ISETP.GE.OR P3, PT, R0.reuse, R202, !P3 ;  /* 0x000000ca0000720c */ /* 0x040fe20005f66670 */
[----:B------:R-:W-:Y:S01]  /*10a80*/  VIADD R2, R0, 0x9 ;  /* 0x0000000900027836 */ /* 0x000fe20000000000 */
        /* <DEDUP_REMOVED lines=9> */
[----:B------:R-:W-:Y:S06]  /*10b20*/  HMMA.16816.F32 R128, R128, R170, RZ ;  /* 0x000000aa8080723c */ /* 0x000fec00000018ff */
[-C--:B----4-:R-:W-:Y:S06]  /*10b30*/  HMMA.16816.F32 R4, R172, R176.reuse, R4 ;  /* 0x000000b0ac04723c */ /* 0x090fec0000001804 */
        /* <DEDUP_REMOVED lines=19> */
[----:B------:R-:W3:Y:S01]  /*10c70*/  MUFU.TANH R220, R5 ;  /* 0x0000000500dc7308 */ /* 0x000ee20000002400 */
[----:B-1----:R-:W-:Y:S01]  /*10c80*/  FSEL R170, R170, -INF , !P1 ;  /* 0xff800000aaaa7808 */ /* 0x002fe20004800000 */
[----:B------:R-:W-:Y:S01]  /*10c90*/  FMUL.FTZ R16, R16, UR10 ;  /* 0x0000000a10107c20 */ /* 0x000fe20008410000 */
[----:B------:R-:W-:Y:S01]  /*10ca0*/  ISETP.GE.AND P1, PT, R0, R199, PT ;  /* 0x000000c70000720c */ /* 0x000fe20003f26270 */
[----:B------:R-:W-:Y:S03]  /*10cb0*/  FMUL.FTZ R18, R18, UR10 ;  /* 0x0000000a12127c20 */ /* 0x000fe60008410000 */
[----:B------:R-:W-:Y:S03]  /*10cc0*/  ISETP.GE.OR P1, PT, R0, R201, !P1 ;  /* 0x000000c90000720c */ /* 0x000fe60004f26670 */
[----:B------:R1:W4:Y:S01]  /*10cd0*/  MUFU.TANH R222, R7 ;  /* 0x0000000700de7308 */ /* 0x0003220000002400 */
[----:B--2---:R-:W-:Y:S02]  /*10ce0*/  FSEL R178, R168, -INF , !P3 ;  /* 0xff800000a8b27808 */ /* 0x004fe40005800000 */
[C---:B------:R-:W-:Y:S04]  /*10cf0*/  ISETP.GE.AND P3, PT, R0.reuse, R196, PT ;  /* 0x000000c40000720c */ /* 0x040fe80003f66270 */
[----:B------:R-:W-:Y:S03]  /*10d00*/  ISETP.GE.OR P3, PT, R0, R200, !P3 ;  /* 0x000000c80000720c */ /* 0x000fe60005f66670 */
[----:B------:R-:W2:Y:S01]  /*10d10*/  MUFU.TANH R214, R8 ;  /* 0x0000000800d67308 */ /* 0x000ea20000002400 */
[----:B---3--:R-:W-:Y:S09]  /*10d20*/  FSEL R220, R220, -INF , !P2 ;  /* 0xff800000dcdc7808 */ /* 0x008ff20005000000 */
[----:B------:R-:W3:Y:S01]  /*10d30*/  MUFU.TANH R229, R9 ;  /* 0x0000000900e57308 */ /* 0x000ee20000002400 */
[----:B-1----:R-:W1:Y:S01]  /*10d40*/  LDSM.16.M88.4 R4, [R195] ;  /* 0x00000000c304783b */ /* 0x002e620000000200 */
[----:B----4-:R-:W-:Y:S08]  /*10d50*/  FSEL R222, R222, -INF , !P0 ;  /* 0xff800000dede7808 */ /* 0x010ff00004000000 */
[----:B------:R-:W4:Y:S01]  /*10d60*/  MUFU.TANH R213, R10 ;  /* 0x0000000a00d57308 */ /* 0x000f220000002400 */
[----:B--2---:R-:W-:Y:S09]  /*10d70*/  FSEL R214, R214, -INF , !P1 ;  /* 0xff800000d6d67808 */ /* 0x004ff20004800000 */
[----:B------:R2:W5:Y:S01]  /*10d80*/  MUFU.TANH R228, R11 ;  /* 0x0000000b00e47308 */ /* 0x0005620000002400 */
[----:B---3--:R-:W-:Y:S09]  /*10d90*/  FSEL R229, R229, -INF , !P5 ;  /* 0xff800000e5e57808 */ /* 0x008ff20006800000 */
[----:B------:R-:W-:Y:S01]  /*10da0*/  MUFU.TANH R224, R12 ;  /* 0x0000000c00e07308 */ /* 0x000fe20000002400 */
[----:B----4-:R-:W-:Y:S02]  /*10db0*/  FSEL R213, R213, -INF , !P3 ;  /* 0xff800000d5d57808 */ /* 0x010fe40005800000 */
[C---:B------:R-:W-:Y:S04]  /*10dc0*/  ISETP.GE.AND P3, PT, R2.reuse, R199, PT ;  /* 0x000000c70200720c */ /* 0x040fe80003f66270 */
[----:B------:R-:W-:Y:S03]  /*10dd0*/  ISETP.GE.OR P3, PT, R2, R201, !P3 ;  /* 0x000000c90200720c */ /* 0x000fe60005f66670 */
[----:B------:R-:W3:Y:S01]  /*10de0*/  MUFU.TANH R225, R13 ;  /* 0x0000000d00e17308 */ /* 0x000ee20000002400 */
[----:B--2---:R-:W2:Y:S01]  /*10df0*/  LDSM.16.M88.4 R8, [R194] ;  /* 0x00000000c208783b */ /* 0x004ea20000000200 */
[----:B-----5:R-:W-:Y:S02]  /*10e00*/  FSEL R228, R228, -INF , !P6 ;  /* 0xff800000e4e47808 */ /* 0x020fe40007000000 */
[C---:B------:R-:W-:Y:S06]  /*10e10*/  ISETP.GE.AND P6, PT, R2.reuse, R196, PT ;  /* 0x000000c40200720c */ /* 0x040fec0003fc6270 */
[----:B------:R-:W-:Y:S01]  /*10e20*/  MUFU.TANH R219, R14 ;  /* 0x0000000e00db7308 */ /* 0x000fe20000002400 */
[-C--:B-1----:R-:W-:Y:S03]  /*10e30*/  HMMA.16816.F32 R20, R172, R4.reuse, R20 ;  /* 0x00000004ac14723c */ /* 0x082fe60000001814 */
[C---:B------:R-:W-:Y:S03]  /*10e40*/  ISETP.GE.OR P6, PT, R2.reuse, R200, !P6 ;  /* 0x000000c80200720c */ /* 0x040fe600077c6670 */
[C---:B------:R-:W-:Y:S03]  /*10e50*/  HMMA.16816.F32 R24, R180.reuse, R4, R24 ;  /* 0x00000004b418723c */ /* 0x040fe60000001818 */
[----:B------:R-:W1:Y:S02]  /*10e60*/  MUFU.TANH R218, R15 ;  /* 0x0000000f00da7308 */ /* 0x000e640000002400 */
[----:B---3--:R-:W-:Y:S01]  /*10e70*/  FSEL R225, R225, -INF , !P3 ;  /* 0xff800000e1e17808 */ /* 0x008fe20005800000 */
[-C--:B------:R-:W-:Y:S07]  /*10e80*/  HMMA.16816.F32 R28, R180, R6.reuse, R28 ;  /* 0x00000006b41c723c */ /* 0x080fee000000181c */
[----:B------:R-:W3:Y:S01]  /*10e90*/  MUFU.TANH R169, R16 ;  /* 0x0000001000a97308 */ /* 0x000ee20000002400 */
[C---:B------:R-:W-:Y:S01]  /*10ea0*/  ISETP.GE.AND P3, PT, R2.reuse, R197, PT ;  /* 0x000000c50200720c */ /* 0x040fe20003f66270 */
[C---:B------:R-:W-:Y:S01]  /*10eb0*/  HMMA.16816.F32 R32, R172.reuse, R6, R32 ;  /* 0x00000006ac20723c */ /* 0x040fe20000001820 */
[----:B------:R-:W4:Y:S03]  /*10ec0*/  LDSM.16.M88.4 R4, [R193] ;  /* 0x00000000c104783b */ /* 0x000f260000000200 */
[----:B------:R-:W-:Y:S04]  /*10ed0*/  ISETP.GE.OR P3, PT, R2, R202, !P3 ;  /* 0x000000ca0200720c */ /* 0x000fe80005f66670 */
[----:B------:R-:W-:Y:S03]  /*10ee0*/  MUFU.TANH R177, R18 ;  /* 0x0000001200b17308 */ /* 0x000fe60000002400 */
[----:B------:R-:W-:Y:S01]  /*10ef0*/  FMUL.FTZ R21, R21, UR10 ;  /* 0x0000000a15157c20 */ /* 0x000fe20008410000 */
[----:B-1----:R-:W-:Y:S01]  /*10f00*/  FSEL R218, R218, -INF , !P6 ;  /* 0xff800000dada7808 */ /* 0x002fe20007000000 */
[----:B------:R-:W-:Y:S01]  /*10f10*/  FMUL.FTZ R23, R23, UR10 ;  /* 0x0000000a17177c20 */ /* 0x000fe20008410000 */
[----:B------:R-:W-:Y:S01]  /*10f20*/  FMUL.FTZ R20, R20, UR10 ;  /* 0x0000000a14147c20 */ /* 0x000fe20008410000 */
[----:B------:R-:W-:Y:S03]  /*10f30*/  FMUL.FTZ R26, R26, UR10 ;  /* 0x0000000a1a1a7c20 */ /* 0x000fe60008410000 */
[----:B------:R-:W-:Y:S01]  /*10f40*/  MUFU.TANH R205, R17 ;  /* 0x0000001100cd7308 */ /* 0x000fe20000002400 */
[-C--:B--2---:R-:W-:Y:S03]  /*10f50*/  HMMA.16816.F32 R36, R172, R8.reuse, R36 ;  /* 0x00000008ac24723c */ /* 0x084fe60000001824 */
[----:B------:R-:W-:Y:S01]  /*10f60*/  FMUL.FTZ R25, R25, UR10 ;  /* 0x0000000a19197c20 */ /* 0x000fe20008410000 */
[----:B------:R-:W-:Y:S01]  /*10f70*/  FMUL.FTZ R29, R29, UR10 ;  /* 0x0000000a1d1d7c20 */ /* 0x000fe20008410000 */
[----:B------:R-:W-:Y:S01]  /*10f80*/  FMUL.FTZ R31, R31, UR10 ;  /* 0x0000000a1f1f7c20 */ /* 0x000fe20008410000 */
[C---:B------:R-:W-:Y:S03]  /*10f90*/  HMMA.16816.F32 R40, R180.reuse, R8, R40 ;  /* 0x00000008b428723c */ /* 0x040fe60000001828 */
[----:B------:R-:W1:Y:S02]  /*10fa0*/  MUFU.TANH R179, R19 ;  /* 0x0000001300b37308 */ /* 0x000e640000002400 */
[----:B------:R-:W-:Y:S01]  /*10fb0*/  FMUL.FTZ R35, R35, UR10 ;  /* 0x0000000a23237c20 */ /* 0x000fe20008410000 */
[-C--:B------:R-:W-:Y:S07]  /*10fc0*/  HMMA.16816.F32 R44, R180, R10.reuse, R44 ;  /* 0x0000000ab42c723c */ /* 0x080fee000000182c */
[----:B------:R-:W-:Y:S01]  /*10fd0*/  MUFU.TANH R20, R20 ;  /* 0x0000001400147308 */ /* 0x000fe20000002400 */
[----:B------:R-:W-:Y:S01]  /*10fe0*/  VIADD R8, R0, 0x18 ;  /* 0x0000001800087836 */ /* 0x000fe20000000000 */
[C---:B------:R-:W-:Y:S08]  /*10ff0*/  HMMA.16816.F32 R48, R172.reuse, R10, R48 ;  /* 0x0000000aac30723c */ /* 0x040ff00000001830 */
[----:B------:R-:W-:Y:S03]  /*11000*/  MUFU.TANH R21, R21 ;  /* 0x0000001500157308 */ /* 0x000fe60000002400 */
[----:B------:R-:W-:Y:S01]  /*11010*/  FMUL.FTZ R38, R38, UR10 ;  /* 0x0000000a26267c20 */ /* 0x000fe20008410000 */
[----:B------:R-:W-:Y:S01]  /*11020*/  FMUL.FTZ R36, R36, UR10 ;  /* 0x0000000a24247c20 */ /* 0x000fe20008410000 */
[----:B------:R-:W-:Y:S01]  /*11030*/  FMUL.FTZ R34, R34, UR10 ;  /* 0x0000000a22227c20 */ /* 0x000fe20008410000 */
[-C--:B----4-:R-:W-:Y:S03]  /*11040*/  HMMA.16816.F32 R52, R172, R4.reuse, R52 ;  /* 0x00000004ac34723c */ /* 0x090fe60000001834 */
[----:B------:R-:W-:Y:S01]  /*11050*/  FMUL.FTZ R33, R33, UR10 ;  /* 0x0000000a21217c20 */ /* 0x000fe20008410000 */
[----:B------:R2:W-:Y:S01]  /*11060*/  MUFU.TANH R9, R38 ;  /* 0x0000002600097308 */ /* 0x0005e20000002400 */
[----:B------:R-:W-:Y:S01]  /*11070*/  FMUL.FTZ R28, R28, UR10 ;  /* 0x0000000a1c1c7c20 */ /* 0x000fe20008410000 */
[C---:B------:R-:W-:Y:S05]  /*11080*/  HMMA.16816.F32 R56, R180.reuse, R4, R56 ;  /* 0x00000004b438723c */ /* 0x040fea0000001838 */
[----:B------:R-:W-:Y:S03]  /*11090*/  FMUL.FTZ R24, R24, UR10 ;  /* 0x0000000a18187c20 */ /* 0x000fe60008410000 */
[----:B------:R-:W-:Y:S03]  /*110a0*/  MUFU.TANH R26, R26 ;  /* 0x0000001a001a7308 */ /* 0x000fe60000002400 */
[----:B------:R-:W-:Y:S01]  /*110b0*/  VIADD R4, R0, 0x8 ;  /* 0x0000000800047836 */ /* 0x000fe20000000000 */
[-C--:B------:R-:W-:Y:S03]  /*110c0*/  HMMA.16816.F32 R60, R180, R6.reuse, R60 ;  /* 0x00000006b43c723c */ /* 0x080fe6000000183c */
[----:B------:R-:W-:Y:S01]  /*110d0*/  FMUL.FTZ R51, R51, UR10 ;  /* 0x0000000a33337c20 */ /* 0x000fe20008410000 */
[----:B------:R-:W-:Y:S01]  /*110e0*/  ISETP.GE.AND P2, PT, R4, R199, PT ;  /* 0x000000c70400720c */ /* 0x000fe20003f46270 */
[----:B------:R-:W-:Y:S01]  /*110f0*/  FMUL.FTZ R48, R48, UR10 ;  /* 0x0000000a30307c20 */ /* 0x000fe20008410000 */
[----:B------:R-:W-:Y:S01]  /*11100*/  MUFU.TANH R28, R28 ;  /* 0x0000001c001c7308 */ /* 0x000fe20000002400 */
[C---:B------:R-:W-:Y:S01]  /*11110*/  ISETP.GE.AND P0, PT, R4.reuse, R196, PT ;  /* 0x000000c40400720c */ /* 0x040fe20003f06270 */
[C---:B------:R-:W-:Y:S04]  /*11120*/  HMMA.16816.F32 R64, R172.reuse, R6, R64 ;  /* 0x00000006ac40723c */ /* 0x040fe80000001840 */
[----:B------:R-:W-:Y:S01]  /*11130*/  ISETP.GE.AND P1, PT, R4, R198, PT ;  /* 0x000000c60400720c */ /* 0x000fe20003f26270 */
[----:B------:R-:W-:Y:S03]  /*11140*/  FMUL.FTZ R52, R52, UR10 ;  /* 0x0000000a34347c20 */ /* 0x000fe60008410000 */
[----:B------:R-:W-:Y:S01]  /*11150*/  MUFU.TANH R29, R29 ;  /* 0x0000001d001d7308 */ /* 0x000fe20000002400 */
[----:B------:R-:W-:Y:S02]  /*11160*/  ISETP.GE.AND P5, PT, R4, R197, PT ;  /* 0x000000c50400720c */ /* 0x000fe40003fa6270 */
[----:B------:R-:W-:Y:S01]  /*11170*/  FMUL.FTZ R56, R56, UR10 ;  /* 0x0000000a38387c20 */ /* 0x000fe20008410000 */
[C---:B------:R-:W-:Y:S02]  /*11180*/  ISETP.GE.OR P2, PT, R4.reuse, R201, !P2 ;  /* 0x000000c90400720c */ /* 0x040fe40005746670 */
[----:B------:R-:W-:Y:S01]  /*11190*/  ISETP.GE.OR P0, PT, R4, R200, !P0 ;  /* 0x000000c80400720c */ /* 0x000fe20004706670 */
[----:B------:R-:W-:Y:S01]  /*111a0*/  FMUL.FTZ R58, R58, UR10 ;  /* 0x0000000a3a3a7c20 */ /* 0x000fe20008410000 */
[CC--:B------:R-:W-:Y:S02]  /*111b0*/  ISETP.GE.OR P1, PT, R4.reuse, R203.reuse, !P1 ;  /* 0x000000cb0400720c */ /* 0x0c0fe40004f26670 */
[----:B------:R-:W-:Y:S01]  /*111c0*/  MUFU.TANH R23, R23 ;  /* 0x0000001700177308 */ /* 0x000fe20000002400 */
[----:B------:R-:W-:Y:S01]  /*111d0*/  ISETP.GE.OR P5, PT, R4, R202, !P5 ;  /* 0x000000ca0400720c */ /* 0x000fe20006fa6670 */
[----:B------:R-:W-:Y:S01]  /*111e0*/  FMUL.FTZ R62, R62, UR10 ;  /* 0x0000000a3e3e7c20 */ /* 0x000fe20008410000 */
[----:B------:R-:W4:Y:S01]  /*111f0*/  LDSM.16.M88.4 R4, [R192] ;  /* 0x00000000c004783b */ /* 0x000f220000000200 */
[----:B---3--:R-:W-:Y:S01]  /*11200*/  FSEL R168, R169, -INF , !P1 ;  /* 0xff800000a9a87808 */ /* 0x008fe20004800000 */
[----:B------:R-:W-:Y:S01]  /*11210*/  FMUL.FTZ R63, R63, UR10 ;  /* 0x0000000a3f3f7c20 */ /* 0x000fe20008410000 */
[----:B-1----:R-:W-:Y:S01]  /*11220*/  FSEL R169, R179, -INF , !P3 ;  /* 0xff800000b3a97808 */ /* 0x002fe20005800000 */
[----:B------:R-:W-:Y:S03]  /*11230*/  FMUL.FTZ R54, R54, UR10 ;  /* 0x0000000a36367c20 */ /* 0x000fe60008410000 */
[----:B------:R-:W1:Y:S01]  /*11240*/  MUFU.TANH R24, R24 ;  /* 0x0000001800187308 */ /* 0x000e620000002400 */
[----:B------:R-:W-:Y:S01]  /*11250*/  FMUL.FTZ R49, R49, UR10 ;  /* 0x0000000a31317c20 */ /* 0x000fe20008410000 */
[----:B------:R-:W-:Y:S01]  /*11260*/  FMUL.FTZ R64, R64, UR10 ;  /* 0x0000000a40407c20 */ /* 0x000fe20008410000 */
[----:B------:R-:W-:Y:S01]  /*11270*/  FMUL.FTZ R66, R66, UR10 ;  /* 0x0000000a42427c20 */ /* 0x000fe20008410000 */
[----:B------:R-:W-:Y:S01]  /*11280*/  FSEL R219, R219, -INF , !P0 ;  /* 0xff800000dbdb7808 */ /* 0x000fe20004000000 */
[----:B------:R-:W-:Y:S01]  /*11290*/  FMUL.FTZ R30, R30, UR10 ;  /* 0x0000000a1e1e7c20 */ /* 0x000fe20008410000 */
[----:B------:R-:W-:Y:S01]  /*112a0*/  FSEL R177, R177, -INF , !P5 ;  /* 0xff800000b1b17808 */ /* 0x000fe20006800000 */
[----:B------:R-:W-:Y:S03]  /*112b0*/  FMUL.FTZ R32, R32, UR10 ;  /* 0x0000000a20207c20 */ /* 0x000fe60008410000 */
[----:B------:R-:W-:Y:S01]  /*112c0*/  MUFU.TANH R25, R25 ;  /* 0x0000001900197308 */ /* 0x000fe20000002400 */
[----:B------:R-:W-:Y:S01]  /*112d0*/  FMUL.FTZ R47, R47, UR10 ;  /* 0x0000000a2f2f7c20 */ /* 0x000fe20008410000 */
[----:B------:R-:W-:Y:S01]  /*112e0*/  FMUL.FTZ R55, R55, UR10 ;  /* 0x0000000a37377c20 */ /* 0x000fe20008410000 */
[----:B------:R-:W-:Y:S01]  /*112f0*/  FMUL.FTZ R50, R50, UR10 ;  /* 0x0000000a32327c20 */ /* 0x000fe20008410000 */
[----:B------:R-:W-:Y:S01]  /*11300*/  FMUL.FTZ R45, R45, UR10 ;  /* 0x0000000a2d2d7c20 */ /* 0x000fe20008410000 */
[----:B------:R-:W-:Y:S01]  /*11310*/  FMUL.FTZ R46, R46, UR10 ;  /* 0x0000000a2e2e7c20 */ /* 0x000fe20008410000 */
[----:B------:R-:W-:Y:S01]  /*11320*/  FMUL.FTZ R57, R57, UR10 ;  /* 0x0000000a39397c20 */ /* 0x000fe20008410000 */
[----:B------:R-:W-:Y:S03]  /*11330*/  FMUL.FTZ R59, R59, UR10 ;  /* 0x0000000a3b3b7c20 */ /* 0x000fe60008410000 */
[----:B------:R-:W-:Y:S01]  /*11340*/  MUFU.TANH R171, R30 ;  /* 0x0000001e00ab7308 */ /* 0x000fe20000002400 */
[----:B------:R-:W-:Y:S01]  /*11350*/  FMUL.FTZ R22, R22, UR10 ;  /* 0x0000000a16167c20 */ /* 0x000fe20008410000 */
[----:B------:R-:W-:Y:S01]  /*11360*/  FSEL R224, R224, -INF , !P2 ;  /* 0xff800000e0e07808 */ /* 0x000fe20005000000 */
[----:B------:R-:W-:Y:S01]  /*11370*/  FMUL.FTZ R27, R27, UR10 ;  /* 0x0000000a1b1b7c20 */ /* 0x000fe20008410000 */
[CC--:B------:R-:W-:Y:S01]  /*11380*/  ISETP.GE.AND P2, PT, R2.reuse, R198.reuse, PT ;  /* 0x000000c60200720c */ /* 0x0c0fe20003f46270 */
[----:B------:R-:W-:Y:S01]  /*11390*/  FMUL.FTZ R53, R53, UR10 ;  /* 0x0000000a35357c20 */ /* 0x000fe20008410000 */
[----:B------:R-:W-:Y:S01]  /*113a0*/  FMUL.FTZ R37, R37, UR10 ;  /* 0x0000000a25257c20 */ /* 0x000fe20008410000 */
[----:B------:R-:W-:Y:S03]  /*113b0*/  FMUL.FTZ R39, R39, UR10 ;  /* 0x0000000a27277c20 */ /* 0x000fe60008410000 */
[----:B------:R-:W3:Y:S01]  /*113c0*/  MUFU.TANH R22, R22 ;  /* 0x0000001600167308 */ /* 0x000ee20000002400 */
[----:B------:R-:W-:Y:S01]  /*113d0*/  ISETP.GE.OR P2, PT, R2, R203, !P2 ;  /* 0x000000cb0200720c */ /* 0x000fe20005746670 */
[----:B------:R-:W-:Y:S02]  /*113e0*/  VIADD R2, R0, 0x10 ;  /* 0x0000001000027836 */ /* 0x000fe40000000000 */
[----:B------:R-:W-:Y:S01]  /*113f0*/  FMUL.FTZ R40, R40, UR10 ;  /* 0x0000000a28287c20 */ /* 0x000fe20008410000 */
[----:B------:R-:W-:Y:S01]  /*11400*/  FMUL.FTZ R41, R41, UR10 ;  /* 0x0000000a29297c20 */ /* 0x000fe20008410000 */
[----:B--2---:R-:W-:Y:S01]  /*11410*/  FSEL R38, R205, -INF , !P2 ;  /* 0xff800000cd267808 */ /* 0x004fe20005000000 */
[----:B------:R-:W-:Y:S01]  /*11420*/  FMUL.FTZ R42, R42, UR10 ;  /* 0x0000000a2a2a7c20 */ /* 0x000fe20008410000 */
[C---:B------:R-:W-:Y:S02]  /*11430*/  ISETP.GE.AND P0, PT, R2.reuse, R198, PT ;  /* 0x000000c60200720c */ /* 0x040fe40003f06270 */
[----:B------:R-:W-:Y:S01]  /*11440*/  MUFU.TANH R27, R27 ;  /* 0x0000001b001b7308 */ /* 0x000fe20000002400 */
[C---:B------:R-:W-:Y:S01]  /*11450*/  ISETP.GE.AND P6, PT, R2.reuse, R197, PT ;  /* 0x000000c50200720c */ /* 0x040fe20003fc6270 */
[----:B------:R-:W-:Y:S01]  /*11460*/  FMUL.FTZ R43, R43, UR10 ;  /* 0x0000000a2b2b7c20 */ /* 0x000fe20008410000 */
[-C--:B----4-:R-:W-:Y:S03]  /*11470*/  HMMA.16816.F32 R68, R172, R4.reuse, R68 ;  /* 0x00000004ac44723c */ /* 0x090fe60000001844 */
[----:B------:R-:W-:Y:S01]  /*11480*/  ISETP.GE.AND P1, PT, R2, R199, PT ;  /* 0x000000c70200720c */ /* 0x000fe20003f26270 */
[----:B------:R-:W-:Y:S03]  /*11490*/  FMUL.FTZ R44, R44, UR10 ;  /* 0x0000000a2c2c7c20 */ /* 0x000fe60008410000 */
[----:B------:R-:W-:Y:S01]  /*114a0*/  MUFU.TANH R12, R35 ;  /* 0x00000023000c7308 */ /* 0x000fe20000002400 */
[C---:B------:R-:W-:Y:S04]  /*114b0*/  HMMA.16816.F32 R72, R180.reuse, R4, R72 ;  /* 0x00000004b448723c */ /* 0x040fe80000001848 */
[----:B------:R-:W-:Y:S01]  /*114c0*/  ISETP.GE.OR P1, PT, R2, R201, !P1 ;  /* 0x000000c90200720c */ /* 0x000fe20004f26670 */
[----:B------:R-:W-:Y:S01]  /*114d0*/  FMUL.FTZ R60, R60, UR10 ;  /* 0x0000000a3c3c7c20 */ /* 0x000fe20008410000 */
[-C--:B------:R-:W-:Y:S03]  /*114e0*/  HMMA.16816.F32 R76, R180, R6.reuse, R76 ;  /* 0x00000006b44c723c */ /* 0x080fe6000000184c */
[----:B------:R-:W-:Y:S01]  /*114f0*/  MUFU.TANH R176, R31 ;  /* 0x0000001f00b07308 */ /* 0x000fe20000002400 */
[----:B------:R-:W-:Y:S01]  /*11500*/  ISETP.GE.AND P5, PT, R2, R196, PT ;  /* 0x000000c40200720c */ /* 0x000fe20003fa6270 */
[----:B------:R-:W-:Y:S01]  /*11510*/  VIADD R4, R0, 0x21 ;  /* 0x0000002100047836 */ /* 0x000fe20000000000 */
[C---:B------:R-:W-:Y:S07]  /*11520*/  HMMA.16816.F32 R80, R172.reuse, R6, R80 ;  /* 0x00000006ac50723c */ /* 0x040fee0000001850 */
[----:B------:R-:W-:Y:S01]  /*11530*/  MUFU.TANH R16, R32 ;  /* 0x0000002000107308 */ /* 0x000fe20000002400 */
[----:B------:R-:W-:Y:S03]  /*11540*/  ISETP.GE.OR P5, PT, R2, R200, !P5 ;  /* 0x000000c80200720c */ /* 0x000fe60006fa6670 */
[----:B------:R-:W-:Y:S01]  /*11550*/  FMUL.FTZ R61, R61, UR10 ;  /* 0x0000000a3d3d7c20 */ /* 0x000fe20008410000 */
[----:B------:R-:W-:Y:S01]  /*11560*/  FMUL.FTZ R69, R69, UR10 ;  /* 0x0000000a45457c20 */ /* 0x000fe20008410000 */
[----:B-1----:R-:W-:Y:S01]  /*11570*/  FSEL R210, R24, -INF , !P1 ;  /* 0xff80000018d27808 */ /* 0x002fe20004800000 */
[----:B------:R-:W-:Y:S01]  /*11580*/  FMUL.FTZ R70, R70, UR10 ;  /* 0x0000000a46467c20 */ /* 0x000fe20008410000 */
[----:B------:R-:W-:Y:S02]  /*11590*/  ISETP.GE.AND P1, PT, R8, R198, PT ;  /* 0x000000c60800720c */ /* 0x000fe40003f26270 */
[----:B------:R-:W-:Y:S01]  /*115a0*/  MUFU.TANH R15, R34 ;  /* 0x00000022000f7308 */ /* 0x000fe20000002400 */
[----:B------:R-:W-:Y:S01]  /*115b0*/  FSEL R208, R26, -INF , !P5 ;  /* 0xff8000001ad07808 */ /* 0x000fe20006800000 */
[----:B------:R-:W-:Y:S01]  /*115c0*/  FMUL.FTZ R74, R74, UR10 ;  /* 0x0000000a4a4a7c20 */ /* 0x000fe20008410000 */
[-C--:B------:R-:W-:Y:S01]  /*115d0*/  ISETP.GE.OR P1, PT, R8, R203.reuse, !P1 ;  /* 0x000000cb0800720c */ /* 0x080fe20004f26670 */
[----:B------:R-:W-:Y:S01]  /*115e0*/  FMUL.FTZ R75, R75, UR10 ;  /* 0x0000000a4b4b7c20 */ /* 0x000fe20008410000 */
[----:B------:R-:W-:Y:S01]  /*115f0*/  ISETP.GE.OR P0, PT, R2, R203, !P0 ;  /* 0x000000cb0200720c */ /* 0x000fe20004706670 */
[----:B------:R-:W-:Y:S01]  /*11600*/  FMUL.FTZ R67, R67, UR10 ;  /* 0x0000000a43437c20 */ /* 0x000fe20008410000 */
[----:B------:R-:W-:Y:S03]  /*11610*/  FMUL.FTZ R76, R76, UR10 ;  /* 0x0000000a4c4c7c20 */ /* 0x000fe60008410000 */
[----:B------:R-:W-:Y:S01]  /*11620*/  MUFU.TANH R35, R54 ;  /* 0x0000003600237308 */ /* 0x000fe20000002400 */
[----:B------:R-:W-:Y:S01]  /*11630*/  FMUL.FTZ R77, R77, UR10 ;  /* 0x0000000a4d4d7c20 */ /* 0x000fe20008410000 */
[----:B------:R-:W-:Y:S01]  /*11640*/  ISETP.GE.OR P6, PT, R2, R202, !P6 ;  /* 0x000000ca0200720c */ /* 0x000fe200077c6670 */
[----:B------:R-:W-:Y:S01]  /*11650*/  VIADD R2, R0, 0x11 ;  /* 0x0000001100027836 */ /* 0x000fe20000000000 */
[----:B------:R-:W-:Y:S01]  /*11660*/  FSEL R212, R20, -INF , !P0 ;  /* 0xff80000014d47808 */ /* 0x000fe20004000000 */
[----:B------:R-:W-:Y:S01]  /*11670*/  FMUL.FTZ R68, R68, UR10 ;  /* 0x0000000a44447c20 */ /* 0x000fe20008410000 */
[----:B---3--:R-:W-:Y:S01]  /*11680*/  FSEL R215, R22, -INF , !P6 ;  /* 0xff80000016d77808 */ /* 0x008fe20007000000 */
[----:B------:R-:W-:Y:S03]  /*11690*/  FMUL.FTZ R65, R65, UR10 ;  /* 0x0000000a41417c20 */ /* 0x000fe60008410000 */
[----:B------:R-:W-:Y:S01]  /*116a0*/  MUFU.TANH R30, R53 ;  /* 0x00000035001e7308 */ /* 0x000fe20000002400 */
[C---:B------:R-:W-:Y:S01]  /*116b0*/  ISETP.GE.AND P2, PT, R2.reuse, R198, PT ;  /* 0x000000c60200720c */ /* 0x040fe20003f46270 */
[----:B------:R-:W-:Y:S01]  /*116c0*/  FMUL.FTZ R71, R71, UR10 ;  /* 0x0000000a47477c20 */ /* 0x000fe20008410000 */
[----:B------:R-:W-:Y:S01]  /*116d0*/  ISETP.GE.AND P3, PT, R2, R197, PT ;  /* 0x000000c50200720c */ /* 0x000fe20003f66270 */
[----:B------:R-:W-:Y:S01]  /*116e0*/  FMUL.FTZ R72, R72, UR10 ;  /* 0x0000000a48487c20 */ /* 0x000fe20008410000 */
[C---:B------:R-:W-:Y:S01]  /*116f0*/  ISETP.GE.AND P0, PT, R2.reuse, R199, PT ;  /* 0x000000c70200720c */ /* 0x040fe20003f06270 */
[----:B------:R-:W-:Y:S01]  /*11700*/  FMUL.FTZ R73, R73, UR10 ;  /* 0x0000000a49497c20 */ /* 0x000fe20008410000 */
[C---:B------:R-:W-:Y:S03]  /*11710*/  ISETP.GE.AND P6, PT, R2.reuse, R196, PT ;  /* 0x000000c40200720c */ /* 0x040fe60003fc6270 */
[----:B------:R-:W1:Y:S01]  /*11720*/  MUFU.TANH R17, R33 ;  /* 0x0000002100117308 */ /* 0x000e620000002400 */
[----:B------:R-:W-:Y:S01]  /*11730*/  ISETP.GE.OR P2, PT, R2, R203, !P2 ;  /* 0x000000cb0200720c */ /* 0x000fe20005746670 */
[----:B------:R-:W-:Y:S01]  /*11740*/  FMUL.FTZ R78, R78, UR10 ;  /* 0x0000000a4e4e7c20 */ /* 0x000fe20008410000 */
[----:B------:R-:W-:Y:S01]  /*11750*/  ISETP.GE.OR P3, PT, R2, R202, !P3 ;  /* 0x000000ca0200720c */ /* 0x000fe20005f66670 */
[----:B------:R-:W-:Y:S01]  /*11760*/  FMUL.FTZ R79, R79, UR10 ;  /* 0x0000000a4f4f7c20 */ /* 0x000fe20008410000 */
[----:B------:R-:W-:Y:S01]  /*11770*/  FSEL R206, R21, -INF , !P2 ;  /* 0xff80000015ce7808 */ /* 0x000fe20005000000 */
[----:B------:R-:W-:Y:S01]  /*11780*/  FMUL.FTZ R80, R80, UR10 ;  /* 0x0000000a50507c20 */ /* 0x000fe20008410000 */
[----:B------:R-:W-:Y:S03]  /*11790*/  ISETP.GE.AND P2, PT, R8, R199, PT ;  /* 0x000000c70800720c */ /* 0x000fe60003f46270 */
[----:B------:R-:W2:Y:S01]  /*117a0*/  MUFU.TANH R36, R36 ;  /* 0x0000002400247308 */ /* 0x000ea20000002400 */
[-C--:B------:R-:W-:Y:S01]  /*117b0*/  ISETP.GE.OR P0, PT, R2, R201.reuse, !P0 ;  /* 0x000000c90200720c */ /* 0x080fe20004706670 */
[----:B------:R-:W-:Y:S01]  /*117c0*/  FMUL.FTZ R82, R82, UR10 ;  /* 0x0000000a52527c20 */ /* 0x000fe20008410000 */
[C---:B------:R-:W-:Y:S01]  /*117d0*/  ISETP.GE.OR P2, PT, R8.reuse, R201, !P2 ;  /* 0x000000c90800720c */ /* 0x040fe20005746670 */
[----:B------:R-:W-:Y:S01]  /*117e0*/  FMUL.FTZ R81, R81, UR10 ;  /* 0x0000000a51517c20 */ /* 0x000fe20008410000 */
[----:B------:R-:W-:Y:S01]  /*117f0*/  FSEL R209, R25, -INF , !P0 ;  /* 0xff80000019d17808 */ /* 0x000fe20004000000 */
[----:B------:R-:W-:Y:S01]  /*11800*/  FMUL.FTZ R83, R83, UR10 ;  /* 0x0000000a53537c20 */ /* 0x000fe20008410000 */
[----:B------:R-:W-:Y:S03]  /*11810*/  ISETP.GE.AND P0, PT, R8, R197, PT ;  /* 0x000000c50800720c */ /* 0x000fe60003f06270 */
[----:B------:R1:W-:Y:S01]  /*11820*/  MUFU.TANH R31, R48 ;  /* 0x00000030001f7308 */ /* 0x0003e20000002400 */
[----:B------:R-:W-:Y:S01]  /*11830*/  ISETP.GE.OR P6, PT, R2, R200, !P6 ;  /* 0x000000c80200720c */ /* 0x000fe200077c6670 */
[----:B------:R-:W-:Y:S01]  /*11840*/  VIADD R2, R0, 0x19 ;  /* 0x0000001900027836 */ /* 0x000fe20000000000 */
[----:B------:R-:W-:Y:S02]  /*11850*/  ISETP.GE.OR P0, PT, R8, R202, !P0 ;  /* 0x000000ca0800720c */ /* 0x000fe40004706670 */
[----:B------:R-:W-:Y:S02]  /*11860*/  FSEL R205, R28, -INF , !P2 ;  /* 0xff8000001ccd7808 */ /* 0x000fe40005000000 */
[CC--:B------:R-:W-:Y:S03]  /*11870*/  ISETP.GE.AND P2, PT, R2.reuse, R198.reuse, PT ;  /* 0x000000c60200720c */ /* 0x0c0fe60003f46270 */
[----:B------:R3:W-:Y:S01]  /*11880*/  MUFU.TANH R34, R52 ;  /* 0x0000003400227308 */ /* 0x0007e20000002400 */
[C---:B------:R-:W-:Y:S02]  /*11890*/  ISETP.GE.AND P5, PT, R2.reuse, R199, PT ;  /* 0x000000c70200720c */ /* 0x040fe40003fa6270 */
[C---:B------:R-:W-:Y:S02]  /*118a0*/  ISETP.GE.OR P2, PT, R2.reuse, R203, !P2 ;  /* 0x000000cb0200720c */ /* 0x040fe40005746670 */
[----:B------:R-:W-:Y:S02]  /*118b0*/  ISETP.GE.OR P5, PT, R2, R201, !P5 ;  /* 0x000000c90200720c */ /* 0x000fe40006fa6670 */
[----:B------:R-:W-:Y:S03]  /*118c0*/  FSEL R211, R23, -INF , !P3 ;  /* 0xff80000017d37808 */ /* 0x000fe60005800000 */
[----:B------:R2:W-:Y:S01]  /*118d0*/  MUFU.TANH R13, R58 ;  /* 0x0000003a000d7308 */ /* 0x0005e20000002400 */
[----:B------:R-:W-:Y:S02]  /*118e0*/  FSEL R179, R29, -INF , !P5 ;  /* 0xff8000001db37808 */ /* 0x000fe40006800000 */
[----:B-1----:R-:W-:Y:S02]  /*118f0*/  FSEL R48, R17, -INF , !P2 ;  /* 0xff80000011307808 */ /* 0x002fe40005000000 */
[----:B------:R-:W-:Y:S02]  /*11900*/  ISETP.GE.AND P2, PT, R4, R198, PT ;  /* 0x000000c60400720c */ /* 0x000fe40003f46270 */
[----:B------:R-:W-:Y:S03]  /*11910*/  ISETP.GE.AND P5, PT, R2, R197, PT ;  /* 0x000000c50200720c */ /* 0x000fe60003fa6270 */
[----:B------:R-:W1:Y:S01]  /*11920*/  MUFU.TANH R37, R37 ;  /* 0x0000002500257308 */ /* 0x000e620000002400 */
[----:B------:R-:W-:Y:S02]  /*11930*/  ISETP.GE.OR P2, PT, R4, R203, !P2 ;  /* 0x000000cb0400720c */ /* 0x000fe40005746670 */
[----:B------:R-:W-:Y:S02]  /*11940*/  ISETP.GE.OR P5, PT, R2, R202, !P5 ;  /* 0x000000ca0200720c */ /* 0x000fe40006fa6670 */
[----:B------:R-:W-:Y:S02]  /*11950*/  ISETP.GE.AND P3, PT, R8, R196, PT ;  /* 0x000000c40800720c */ /* 0x000fe40003f66270 */
[----:B---3--:R-:W-:Y:S03]  /*11960*/  FSEL R52, R12, -INF , !P5 ;  /* 0xff8000000c347808 */ /* 0x008fe60006800000 */
[----:B------:R-:W3:Y:S01]  /*11970*/  MUFU.TANH R39, R39 ;  /* 0x0000002700277308 */ /* 0x000ee20000002400 */
[-C--:B------:R-:W-:Y:S02]  /*11980*/  ISETP.GE.AND P5, PT, R4, R197.reuse, PT ;  /* 0x000000c50400720c */ /* 0x080fe40003fa6270 */
[----:B------:R-:W-:Y:S01]  /*11990*/  ISETP.GE.OR P3, PT, R8, R200, !P3 ;  /* 0x000000c80800720c */ /* 0x000fe20005f66670 */
[----:B------:R-:W-:Y:S01]  /*119a0*/  VIADD R8, R0, 0x31 ;  /* 0x0000003100087836 */ /* 0x000fe20000000000 */
[----:B------:R-:W-:Y:S02]  /*119b0*/  ISETP.GE.OR P5, PT, R4, R202, !P5 ;  /* 0x000000ca0400720c */ /* 0x000fe40006fa6670 */
[----:B------:R-:W-:Y:S03]  /*119c0*/  FSEL R171, R171, -INF , !P3 ;  /* 0xff800000abab7808 */ /* 0x000fe60005800000 */
[----:B------:R-:W-:Y:S01]  /*119d0*/  MUFU.TANH R40, R40 ;  /* 0x0000002800287308 */ /* 0x000fe20000002400 */
[----:B------:R-:W-:Y:S02]  /*119e0*/  FSEL R207, R27, -INF , !P6 ;  /* 0xff8000001bcf7808 */ /* 0x000fe40007000000 */
[----:B------:R-:W-:Y:S02]  /*119f0*/  ISETP.GE.AND P6, PT, R2, R196, PT ;  /* 0x000000c40200720c */ /* 0x000fe40003fc6270 */
[----:B------:R-:W-:Y:S02]  /*11a00*/  FSEL R53, R16, -INF , !P1 ;  /* 0xff80000010357808 */ /* 0x000fe40004800000 */
[----:B------:R-:W-:Y:S03]  /*11a10*/  ISETP.GE.OR P6, PT, R2, R200, !P6 ;  /* 0x000000c80200720c */ /* 0x000fe600077c6670 */
[----:B------:R-:W4:Y:S01]  /*11a20*/  MUFU.TANH R41, R41 ;  /* 0x0000002900297308 */ /* 0x000f220000002400 */
[----:B------:R-:W-:Y:S01]  /*11a30*/  VIADD R2, R0, 0x20 ;  /* 0x0000002000027836 */ /* 0x000fe20000000000 */
[----:B------:R-:W-:Y:S02]  /*11a40*/  FSEL R54, R15, -INF , !P0 ;  /* 0xff8000000f367808 */ /* 0x000fe40004000000 */
[----:B------:R-:W-:Y:S02]  /*11a50*/  FSEL R176, R176, -INF , !P6 ;  /* 0xff800000b0b07808 */ /* 0x000fe40007000000 */
[C---:B------:R-:W-:Y:S04]  /*11a60*/  ISETP.GE.AND P3, PT, R2.reuse, R198, PT ;  /* 0x000000c60200720c */ /* 0x040fe80003f66270 */
[----:B------:R1:W-:Y:S01]  /*11a70*/  MUFU.TANH R18, R47 ;  /* 0x0000002f00127308 */ /* 0x0003e20000002400 */
[C---:B------:R-:W-:Y:S02]  /*11a80*/  ISETP.GE.AND P6, PT, R2.reuse, R197, PT ;  /* 0x000000c50200720c */ /* 0x040fe40003fc6270 */
[C---:B------:R-:W-:Y:S02]  /*11a90*/  ISETP.GE.OR P3, PT, R2.reuse, R203, !P3 ;  /* 0x000000cb0200720c */ /* 0x040fe40005f66670 */
[----:B------:R-:W-:Y:S02]  /*11aa0*/  ISETP.GE.OR P6, PT, R2, R202, !P6 ;  /* 0x000000ca0200720c */ /* 0x000fe400077c6670 */
[----:B--2---:R-:W-:Y:S03]  /*11ab0*/  FSEL R58, R36, -INF , !P3 ;  /* 0xff800000243a7808 */ /* 0x004fe60005800000 */
[----:B------:R3:W-:Y:S01]  /*11ac0*/  MUFU.TANH R11, R51 ;  /* 0x00000033000b7308 */ /* 0x0007e20000002400 */
[-C--:B------:R-:W-:Y:S02]  /*11ad0*/  ISETP.GE.AND P3, PT, R4, R199.reuse, PT ;  /* 0x000000c70400720c */ /* 0x080fe40003f66270 */
[----:B------:R-:W-:Y:S02]  /*11ae0*/  ISETP.GE.AND P1, PT, R2, R199, PT ;  /* 0x000000c70200720c */ /* 0x000fe40003f26270 */
[-C--:B------:R-:W-:Y:S02]  /*11af0*/  ISETP.GE.OR P3, PT, R4, R201.reuse, !P3 ;  /* 0x000000c90400720c */ /* 0x080fe40005f66670 */
[C---:B------:R-:W-:Y:S03]  /*11b00*/  ISETP.GE.AND P0, PT, R2.reuse, R196, PT ;  /* 0x000000c40200720c */ /* 0x040fe60003f06270 */
[----:B------:R4:W-:Y:S01]  /*11b10*/  MUFU.TANH R32, R55 ;  /* 0x0000003700207308 */ /* 0x0009e20000002400 */
[C---:B------:R-:W-:Y:S02]  /*11b20*/  ISETP.GE.OR P1, PT, R2.reuse, R201, !P1 ;  /* 0x000000c90200720c */ /* 0x040fe40004f26670 */
[----:B------:R-:W-:Y:S01]  /*11b30*/  ISETP.GE.OR P0, PT, R2, R200, !P0 ;  /* 0x000000c80200720c */ /* 0x000fe20004706670 */
[----:B------:R-:W-:Y:S01]  /*11b40*/  VIADD R2, R0, 0x28 ;  /* 0x0000002800027836 */ /* 0x000fe20000000000 */
[----:B-1----:R-:W-:Y:S05]  /*11b50*/  FSEL R47, R37, -INF , !P2 ;  /* 0xff800000252f7808 */ /* 0x002fea0005000000 */
[----:B------:R1:W-:Y:S01]  /*11b60*/  MUFU.TANH R10, R56 ;  /* 0x00000038000a7308 */ /* 0x0003e20000002400 */
[----:B---3--:R-:W-:Y:S02]  /*11b70*/  FSEL R51, R39, -INF , !P5 ;  /* 0xff80000027337808 */ /* 0x008fe40006800000 */
[C---:B------:R-:W-:Y:S02]  /*11b80*/  ISETP.GE.AND P2, PT, R2.reuse, R199, PT ;  /* 0x000000c70200720c */ /* 0x040fe40003f46270 */
[C---:B------:R-:W-:Y:S02]  /*11b90*/  ISETP.GE.AND P5, PT, R2.reuse, R196, PT ;  /* 0x000000c40200720c */ /* 0x040fe40003fa6270 */
[C---:B------:R-:W-:Y:S03]  /*11ba0*/  ISETP.GE.OR P2, PT, R2.reuse, R201, !P2 ;  /* 0x000000c90200720c */ /* 0x040fe60005746670 */
[----:B------:R2:W-:Y:S01]  /*11bb0*/  MUFU.TANH R21, R69 ;  /* 0x0000004500157308 */ /* 0x0005e20000002400 */
[----:B----4-:R-:W-:Y:S02]  /*11bc0*/  FSEL R55, R41, -INF , !P3 ;  /* 0xff80000029377808 */ /* 0x010fe40005800000 */
[C---:B------:R-:W-:Y:S02]  /*11bd0*/  ISETP.GE.AND P3, PT, R2.reuse, R197, PT ;  /* 0x000000c50200720c */ /* 0x040fe40003f66270 */
[C---:B------:R-:W-:Y:S02]  /*11be0*/  ISETP.GE.OR P5, PT, R2.reuse, R200, !P5 ;  /* 0x000000c80200720c */ /* 0x040fe40006fa6670 */
[----:B------:R-:W-:Y:S03]  /*11bf0*/  ISETP.GE.OR P3, PT, R2, R202, !P3 ;  /* 0x000000ca0200720c */ /* 0x000fe60005f66670 */
[----:B------:R-:W3:Y:S01]  /*11c00*/  MUFU.TANH R42, R42 ;  /* 0x0000002a002a7308 */ /* 0x000ee20000002400 */
[----:B-1----:R-:W-:Y:S02]  /*11c10*/  FSEL R56, R40, -INF , !P1 ;  /* 0xff80000028387808 */ /* 0x002fe40004800000 */
[C---:B------:R-:W-:Y:S04]  /*11c20*/  ISETP.GE.AND P1, PT, R2.reuse, R198, PT ;  /* 0x000000c60200720c */ /* 0x040fe80003f26270 */
[----:B------:R-:W-:Y:S03]  /*11c30*/  ISETP.GE.OR P1, PT, R2, R203, !P1 ;  /* 0x000000cb0200720c */ /* 0x000fe60004f26670 */
[----:B------:R3:W1:Y:S01]  /*11c40*/  MUFU.TANH R33, R50 ;  /* 0x0000003200217308 */ /* 0x0006620000002400 */
[----:B--2---:R-:W-:Y:S01]  /*11c50*/  FSEL R69, R9, -INF , !P6 ;  /* 0xff80000009457808 */ /* 0x004fe20007000000 */
[----:B------:R-:W-:Y:S01]  /*11c60*/  VIADD R2, R0, 0x29 ;  /* 0x0000002900027836 */ /* 0x000fe20000000000 */
[C---:B------:R-:W-:Y:S02]  /*11c70*/  ISETP.GE.AND P6, PT, R4.reuse, R196, PT ;  /* 0x000000c40400720c */ /* 0x040fe40003fc6270 */
[----:B------:R-:W-:Y:S02]  /*11c80*/  FSEL R31, R31, -INF , !P1 ;  /* 0xff8000001f1f7808 */ /* 0x000fe40004800000 */
[----:B------:R-:W-:Y:S03]  /*11c90*/  ISETP.GE.OR P6, PT, R4, R200, !P6 ;  /* 0x000000c80400720c */ /* 0x000fe600077c6670 */
[----:B------:R-:W2:Y:S01]  /*11ca0*/  MUFU.TANH R43, R43 ;  /* 0x0000002b002b7308 */ /* 0x000ea20000002400 */
[----:B------:R-:W4:Y:S09]  /*11cb0*/  LDSM.16.M88.4 R4, [R191] ;  /* 0x00000000bf04783b */ /* 0x000f320000000200 */
[----:B------:R-:W-:Y:S01]  /*11cc0*/  MUFU.TANH R62, R62 ;  /* 0x0000003e003e7308 */ /* 0x000fe20000002400 */
[----:B---3--:R-:W-:Y:S02]  /*11cd0*/  FSEL R50, R42, -INF , !P0 ;  /* 0xff8000002a327808 */ /* 0x008fe40004000000 */
[C---:B------:R-:W-:Y:S02]  /*11ce0*/  ISETP.GE.AND P0, PT, R2.reuse, R199, PT ;  /* 0x000000c70200720c */ /* 0x040fe40003f06270 */
[----:B-1----:R-:W-:Y:S02]  /*11cf0*/  FSEL R33, R33, -INF , !P3 ;  /* 0xff80000021217808 */ /* 0x002fe40005800000 */
[----:B------:R-:W-:Y:S03]  /*11d00*/  ISETP.GE.OR P0, PT, R2, R201, !P0 ;  /* 0x000000c90200720c */ /* 0x000fe60004706670 */
[----:B------:R-:W-:Y:S10]  /*11d10*/  MUFU.TANH R63, R63 ;  /* 0x0000003f003f7308 */ /* 0x000ff40000002400 */
[----:B------:R-:W-:Y:S10]  /*11d20*/  MUFU.TANH R64, R64 ;  /* 0x0000004000407308 */ /* 0x000ff40000002400 */
[----:B------:R-:W-:Y:S10]  /*11d30*/  MUFU.TANH R66, R66 ;  /* 0x0000004200427308 */ /* 0x000ff40000002400 */
[----:B------:R-:W-:Y:S01]  /*11d40*/  MUFU.TANH R74, R74 ;  /* 0x0000004a004a7308 */ /* 0x000fe20000002400 */
[-C--:B----4-:R-:W-:Y:S06]  /*11d50*/  HMMA.16816.F32 R84, R172, R4.reuse, R84 ;  /* 0x00000004ac54723c */ /* 0x090fec0000001854 */
[C---:B------:R-:W-:Y:S03]  /*11d60*/  HMMA.16816.F32 R88, R180.reuse, R4, R88 ;  /* 0x00000004b458723c */ /* 0x040fe60000001858 */
[----:B------:R-:W-:Y:S03]  /*11d70*/  MUFU.TANH R75, R75 ;  /* 0x0000004b004b7308 */ /* 0x000fe60000002400 */
        /* <DEDUP_REMOVED lines=8> */
[----:B------:R-:W-:Y:S01]  /*11e00*/  FMUL.FTZ R87, R87, UR10 ;  /* 0x0000000a57577c20 */ /* 0x000fe20008410000 */
[----:B------:R-:W-:Y:S03]  /*11e10*/  FMUL.FTZ R88, R88, UR10 ;  /* 0x0000000a58587c20 */ /* 0x000fe60008410000 */
[----:B------:R2:W-:Y:S01]  /*11e20*/  MUFU.TANH R14, R49 ;  /* 0x00000031000e7308 */ /* 0x0005e20000002400 */
[----:B------:R-:W-:Y:S01]  /*11e30*/  FMUL.FTZ R89, R89, UR10 ;  /* 0x0000000a59597c20 */ /* 0x000fe20008410000 */
[----:B------:R-:W-:Y:S01]  /*11e40*/  FMUL.FTZ R91, R91, UR10 ;  /* 0x0000000a5b5b7c20 */ /* 0x000fe20008410000 */
[----:B------:R-:W-:Y:S01]  /*11e50*/  FMUL.FTZ R90, R90, UR10 ;  /* 0x0000000a5a5a7c20 */ /* 0x000fe20008410000 */
[----:B------:R-:W-:Y:S01]  /*11e60*/  FMUL.FTZ R94, R94, UR10 ;  /* 0x0000000a5e5e7c20 */ /* 0x000fe20008410000 */
[----:B------:R-:W-:Y:S01]  /*11e70*/  FMUL.FTZ R95, R95, UR10 ;  /* 0x0000000a5f5f7c20 */ /* 0x000fe20008410000 */
[----:B------:R-:W-:Y:S04]  /*11e80*/  FMUL.FTZ R92, R92, UR10 ;  /* 0x0000000a5c5c7c20 */ /* 0x000fe80008410000 */
[----:B------:R-:W1:Y:S01]  /*11e90*/  MUFU.TANH R45, R45 ;  /* 0x0000002d002d7308 */ /* 0x000e620000002400 */
[----:B------:R-:W-:Y:S01]  /*11ea0*/  FMUL.FTZ R93, R93, UR10 ;  /* 0x0000000a5d5d7c20 */ /* 0x000fe20008410000 */
[----:B------:R-:W-:Y:S01]  /*11eb0*/  FMUL.FTZ R96, R96, UR10 ;  /* 0x0000000a60607c20 */ /* 0x000fe20008410000 */
[----:B------:R-:W-:Y:S01]  /*11ec0*/  FMUL.FTZ R98, R98, UR10 ;  /* 0x0000000a62627c20 */ /* 0x000fe20008410000 */
[----:B------:R-:W-:Y:S01]  /*11ed0*/  FMUL.FTZ R97, R97, UR10 ;  /* 0x0000000a61617c20 */ /* 0x000fe20008410000 */
[----:B------:R-:W-:Y:S05]  /*11ee0*/  FMUL.FTZ R99, R99, UR10 ;  /* 0x0000000a63637c20 */ /* 0x000fea0008410000 */
[----:B------:R-:W-:Y:S01]  /*11ef0*/  MUFU.TANH R57, R57 ;  /* 0x0000003900397308 */ /* 0x000fe20000002400 */
[----:B--2---:R-:W-:Y:S02]  /*11f00*/  FSEL R49, R43, -INF , !P6 ;  /* 0xff8000002b317808 */ /* 0x004fe40007000000 */
[C---:B------:R-:W-:Y:S04]  /*11f10*/  ISETP.GE.AND P6, PT, R2.reuse, R196, PT ;  /* 0x000000c40200720c */ /* 0x040fe80003fc6270 */
[C---:B------:R-:W-:Y:S03]  /*11f20*/  ISETP.GE.OR P6, PT, R2.reuse, R200, !P6 ;  /* 0x000000c80200720c */ /* 0x040fe600077c6670 */
[----:B------:R-:W-:Y:S01]  /*11f30*/  MUFU.TANH R59, R59 ;  /* 0x0000003b003b7308 */ /* 0x000fe20000002400 */
[----:B-1----:R-:W-:Y:S02]  /*11f40*/  FSEL R45, R45, -INF , !P0 ;  /* 0xff8000002d2d7808 */ /* 0x002fe40004000000 */
[-C--:B------:R-:W-:Y:S02]  /*11f50*/  ISETP.GE.AND P0, PT, R2, R197.reuse, PT ;  /* 0x000000c50200720c */ /* 0x080fe40003f06270 */
[----:B------:R-:W-:Y:S02]  /*11f60*/  FSEL R37, R18, -INF , !P6 ;  /* 0xff80000012257808 */ /* 0x000fe40007000000 */
[-C--:B------:R-:W-:Y:S03]  /*11f70*/  ISETP.GE.OR P0, PT, R2, R202.reuse, !P0 ;  /* 0x000000ca0200720c */ /* 0x080fe60004706670 */
[----:B------:R-:W-:Y:S01]  /*11f80*/  MUFU.TANH R70, R70 ;  /* 0x0000004600467308 */ /* 0x000fe20000002400 */
[----:B------:R-:W-:Y:S02]  /*11f90*/  FSEL R29, R11, -INF , !P0 ;  /* 0xff8000000b1d7808 */ /* 0x000fe40004000000 */
[C---:B------:R-:W-:Y:S07]  /*11fa0*/  ISETP.GE.AND P0, PT, R8.reuse, R197, PT ;  /* 0x000000c50800720c */ /* 0x040fee0003f06270 */
[----:B------:R-:W1:Y:S01]  /*11fb0*/  MUFU.TANH R44, R44 ;  /* 0x0000002c002c7308 */ /* 0x000e620000002400 */
[----:B------:R-:W-:Y:S04]  /*11fc0*/  ISETP.GE.OR P0, PT, R8, R202, !P0 ;  /* 0x000000ca0800720c */ /* 0x000fe80004706670 */
[----:B------:R-:W-:Y:S05]  /*11fd0*/  FSEL R32, R32, -INF , !P0 ;  /* 0xff80000020207808 */ /* 0x000fea0004000000 */
[----:B------:R1:W2:Y:S10]  /*11fe0*/  MUFU.TANH R19, R46 ;  /* 0x0000002e00137308 */ /* 0x0002b40000002400 */
[----:B------:R-:W3:Y:S10]  /*11ff0*/  MUFU.TANH R60, R60 ;  /* 0x0000003c003c7308 */ /* 0x000ef40000002400 */
[----:B------:R-:W4:Y:S01]  /*12000*/  MUFU.TANH R61, R61 ;  /* 0x0000003d003d7308 */ /* 0x000f220000002400 */
[----:B-1----:R-:W-:Y:S02]  /*12010*/  FSEL R46, R44, -INF , !P2 ;  /* 0xff8000002c2e7808 */ /* 0x002fe40005000000 */
[CC--:B------:R-:W-:Y:S02]  /*12020*/  ISETP.GE.AND P2, PT, R2.reuse, R198.reuse, PT ;  /* 0x000000c60200720c */ /* 0x0c0fe40003f46270 */
[----:B--2---:R-:W-:Y:S02]  /*12030*/  FSEL R44, R19, -INF , !P5 ;  /* 0xff800000132c7808 */ /* 0x004fe40006800000 */
[----:B------:R-:W-:Y:S01]  /*12040*/  ISETP.GE.OR P2, PT, R2, R203, !P2 ;  /* 0x000000cb0200720c */ /* 0x000fe20005746670 */
[----:B------:R-:W-:Y:S02]  /*12050*/  VIADD R2, R0, 0x30 ;  /* 0x0000003000027836 */ /* 0x000fe40000000000 */
[----:B------:R-:W1:Y:S01]  /*12060*/  MUFU.TANH R22, R65 ;  /* 0x0000004100167308 */ /* 0x000e620000002400 */
[----:B------:R-:W-:Y:S02]  /*12070*/  FSEL R28, R14, -INF , !P2 ;  /* 0xff8000000e1c7808 */ /* 0x000fe40005000000 */
[C---:B------:R-:W-:Y:S02]  /*12080*/  ISETP.GE.AND P5, PT, R2.reuse, R198, PT ;  /* 0x000000c60200720c */ /* 0x040fe40003fa6270 */
[C---:B------:R-:W-:Y:S02]  /*12090*/  ISETP.GE.AND P6, PT, R2.reuse, R197, PT ;  /* 0x000000c50200720c */ /* 0x040fe40003fc6270 */
[C---:B------:R-:W-:Y:S03]  /*120a0*/  ISETP.GE.OR P5, PT, R2.reuse, R203, !P5 ;  /* 0x000000cb0200720c */ /* 0x040fe60006fa6670 */
[----:B------:R-:W2:Y:S01]  /*120b0*/  MUFU.TANH R67, R67 ;  /* 0x0000004300437308 */ /* 0x000ea20000002400 */
[CC--:B------:R-:W-:Y:S02]  /*120c0*/  ISETP.GE.AND P1, PT, R2.reuse, R199.reuse, PT ;  /* 0x000000c70200720c */ /* 0x0c0fe40003f26270 */
[----:B------:R-:W-:Y:S02]  /*120d0*/  ISETP.GE.AND P3, PT, R2, R196, PT ;  /* 0x000000c40200720c */ /* 0x000fe40003f66270 */
[----:B------:R-:W-:Y:S02]  /*120e0*/  FSEL R34, R34, -INF , !P5 ;  /* 0xff80000022227808 */ /* 0x000fe40006800000 */
[C---:B------:R-:W-:Y:S03]  /*120f0*/  ISETP.GE.AND P2, PT, R8.reuse, R198, PT ;  /* 0x000000c60800720c */ /* 0x040fe60003f46270 */
[----:B------:R-:W5:Y:S01]  /*12100*/  MUFU.TANH R68, R68 ;  /* 0x0000004400447308 */ /* 0x000f620000002400 */
[----:B------:R-:W-:Y:S02]  /*12110*/  ISETP.GE.AND P5, PT, R8, R199, PT ;  /* 0x000000c70800720c */ /* 0x000fe40003fa6270 */
[C---:B------:R-:W-:Y:S02]  /*12120*/  ISETP.GE.OR P6, PT, R2.reuse, R202, !P6 ;  /* 0x000000ca0200720c */ /* 0x040fe400077c6670 */
[C---:B------:R-:W-:Y:S02]  /*12130*/  ISETP.GE.OR P1, PT, R2.reuse, R201, !P1 ;  /* 0x000000c90200720c */ /* 0x040fe40004f26670 */
[----:B------:R-:W-:Y:S01]  /*12140*/  ISETP.GE.OR P3, PT, R2, R200, !P3 ;  /* 0x000000c80200720c */ /* 0x000fe20005f66670 */
[----:B------:R-:W-:Y:S01]  /*12150*/  VIADD R2, R0, 0x38 ;  /* 0x0000003800027836 */ /* 0x000fe20000000000 */
[C---:B------:R-:W-:Y:S01]  /*12160*/  ISETP.GE.OR P2, PT, R8.reuse, R203, !P2 ;  /* 0x000000cb0800720c */ /* 0x040fe20005746670 */
[----:B------:R-:W5:Y:S01]  /*12170*/  MUFU.TANH R71, R71 ;  /* 0x0000004700477308 */ /* 0x000f620000002400 */
[----:B------:R-:W-:Y:S02]  /*12180*/  ISETP.GE.OR P5, PT, R8, R201, !P5 ;  /* 0x000000c90800720c */ /* 0x000fe40006fa6670 */
[----:B------:R-:W-:Y:S02]  /*12190*/  FSEL R30, R30, -INF , !P2 ;  /* 0xff8000001e1e7808 */ /* 0x000fe40005000000 */
[----:B------:R-:W-:Y:S02]  /*121a0*/  FSEL R36, R10, -INF , !P1 ;  /* 0xff8000000a247808 */ /* 0x000fe40004800000 */
[----:B------:R-:W-:Y:S03]  /*121b0*/  FSEL R57, R57, -INF , !P5 ;  /* 0xff80000039397808 */ /* 0x000fe60006800000 */
[----:B------:R-:W5:Y:S01]  /*121c0*/  MUFU.TANH R72, R72 ;  /* 0x0000004800487308 */ /* 0x000f620000002400 */
[----:B------:R-:W-:Y:S02]  /*121d0*/  FSEL R35, R35, -INF , !P6 ;  /* 0xff80000023237808 */ /* 0x000fe40007000000 */
[C---:B------:R-:W-:Y:S02]  /*121e0*/  ISETP.GE.AND P2, PT, R2.reuse, R199, PT ;  /* 0x000000c70200720c */ /* 0x040fe40003f46270 */
[C---:B------:R-:W-:Y:S02]  /*121f0*/  ISETP.GE.AND P0, PT, R2.reuse, R196, PT ;  /* 0x000000c40200720c */ /* 0x040fe40003f06270 */
[C---:B------:R-:W-:Y:S03]  /*12200*/  ISETP.GE.AND P1, PT, R2.reuse, R198, PT ;  /* 0x000000c60200720c */ /* 0x040fe60003f26270 */
[----:B------:R-:W5:Y:S01]  /*12210*/  MUFU.TANH R73, R73 ;  /* 0x0000004900497308 */ /* 0x000f620000002400 */
[----:B------:R-:W-:Y:S02]  /*12220*/  ISETP.GE.AND P5, PT, R2, R197, PT ;  /* 0x000000c50200720c */ /* 0x000fe40003fa6270 */
[----:B------:R-:W-:Y:S02]  /*12230*/  ISETP.GE.AND P6, PT, R8, R196, PT ;  /* 0x000000c40800720c */ /* 0x000fe40003fc6270 */
[C---:B------:R-:W-:Y:S02]  /*12240*/  ISETP.GE.OR P2, PT, R2.reuse, R201, !P2 ;  /* 0x000000c90200720c */ /* 0x040fe40005746670 */
[C---:B------:R-:W-:Y:S03]  /*12250*/  ISETP.GE.OR P0, PT, R2.reuse, R200, !P0 ;  /* 0x000000c80200720c */ /* 0x040fe60004706670 */
[----:B------:R-:W5:Y:S01]  /*12260*/  MUFU.TANH R78, R78 ;  /* 0x0000004e004e7308 */ /* 0x000f620000002400 */
[C---:B------:R-:W-:Y:S02]  /*12270*/  ISETP.GE.OR P1, PT, R2.reuse, R203, !P1 ;  /* 0x000000cb0200720c */ /* 0x040fe40004f26670 */
[----:B------:R-:W-:Y:S01]  /*12280*/  ISETP.GE.OR P5, PT, R2, R202, !P5 ;  /* 0x000000ca0200720c */ /* 0x000fe20006fa6670 */
[----:B------:R-:W-:Y:S01]  /*12290*/  VIADD R2, R0, 0x39 ;  /* 0x0000003900027836 */ /* 0x000fe20000000000 */
[----:B------:R-:W-:Y:S01]  /*122a0*/  ISETP.GE.OR P6, PT, R8, R200, !P6 ;  /* 0x000000c80800720c */ /* 0x000fe200077c6670 */
[----:B------:R-:W-:Y:S01]  /*122b0*/  VIADD R8, R0, 0x49 ;  /* 0x0000004900087836 */ /* 0x000fe20000000000 */
[----:B------:R-:W-:Y:S03]  /*122c0*/  FSEL R62, R62, -INF , !P0 ;  /* 0xff8000003e3e7808 */ /* 0x000fe60004000000 */
[----:B------:R-:W5:Y:S01]  /*122d0*/  MUFU.TANH R79, R79 ;  /* 0x0000004f004f7308 */ /* 0x000f620000002400 */
[----:B------:R-:W-:Y:S02]  /*122e0*/  FSEL R59, R59, -INF , !P6 ;  /* 0xff8000003b3b7808 */ /* 0x000fe40007000000 */
[----:B------:R-:W-:Y:S02]  /*122f0*/  ISETP.GE.AND P6, PT, R2, R196, PT ;  /* 0x000000c40200720c */ /* 0x000fe40003fc6270 */
[----:B------:R-:W-:Y:S02]  /*12300*/  FSEL R26, R64, -INF , !P1 ;  /* 0xff800000401a7808 */ /* 0x000fe40004800000 */
[----:B------:R-:W-:Y:S03]  /*12310*/  ISETP.GE.OR P6, PT, R2, R200, !P6 ;  /* 0x000000c80200720c */ /* 0x000fe600077c6670 */
[----:B------:R-:W5:Y:S01]  /*12320*/  MUFU.TANH R80, R80 ;  /* 0x0000005000507308 */ /* 0x000f620000002400 */
[----:B------:R-:W-:Y:S02]  /*12330*/  FSEL R25, R66, -INF , !P5 ;  /* 0xff80000042197808 */ /* 0x000fe40006800000 */
[----:B------:R-:W-:Y:S02]  /*12340*/  FSEL R63, R63, -INF , !P6 ;  /* 0xff8000003f3f7808 */ /* 0x000fe40007000000 */
[C---:B------:R-:W-:Y:S02]  /*12350*/  ISETP.GE.AND P0, PT, R4.reuse, R198, PT ;  /* 0x000000c60400720c */ /* 0x040fe40003f06270 */
[C---:B------:R-:W-:Y:S03]  /*12360*/  ISETP.GE.AND P6, PT, R4.reuse, R197, PT ;  /* 0x000000c50400720c */ /* 0x040fe60003fc6270 */
[----:B------:R-:W5:Y:S01]  /*12370*/  MUFU.TANH R82, R82 ;  /* 0x0000005200527308 */ /* 0x000f620000002400 */
[CC--:B------:R-:W-:Y:S02]  /*12380*/  ISETP.GE.AND P1, PT, R4.reuse, R199.reuse, PT ;  /* 0x000000c70400720c */ /* 0x0c0fe40003f26270 */
[----:B------:R-:W-:Y:S02]  /*12390*/  ISETP.GE.AND P5, PT, R4, R196, PT ;  /* 0x000000c40400720c */ /* 0x000fe40003fa6270 */
[----:B------:R-:W-:Y:S02]  /*123a0*/  FSEL R27, R13, -INF , !P3 ;  /* 0xff8000000d1b7808 */ /* 0x000fe40005800000 */
[----:B------:R-:W-:Y:S03]  /*123b0*/  ISETP.GE.AND P3, PT, R2, R199, PT ;  /* 0x000000c70200720c */ /* 0x000fe60003f66270 */
[----:B------:R-:W5:Y:S01]  /*123c0*/  MUFU.TANH R81, R81 ;  /* 0x0000005100517308 */ /* 0x000f620000002400 */
[C---:B------:R-:W-:Y:S02]  /*123d0*/  ISETP.GE.OR P0, PT, R4.reuse, R203, !P0 ;  /* 0x000000cb0400720c */ /* 0x040fe40004706670 */
[C---:B------:R-:W-:Y:S02]  /*123e0*/  ISETP.GE.OR P6, PT, R4.reuse, R202, !P6 ;  /* 0x000000ca0400720c */ /* 0x040fe400077c6670 */
[CC--:B------:R-:W-:Y:S02]  /*123f0*/  ISETP.GE.OR P1, PT, R4.reuse, R201.reuse, !P1 ;  /* 0x000000c90400720c */ /* 0x0c0fe40004f26670 */
[----:B------:R-:W-:Y:S03]  /*12400*/  ISETP.GE.OR P5, PT, R4, R200, !P5 ;  /* 0x000000c80400720c */ /* 0x000fe60006fa6670 */
[----:B------:R-:W5:Y:S01]  /*12410*/  MUFU.TANH R83, R83 ;  /* 0x0000005300537308 */ /* 0x000f620000002400 */
[----:B------:R-:W-:Y:S01]  /*12420*/  ISETP.GE.OR P3, PT, R2, R201, !P3 ;  /* 0x000000c90200720c */ /* 0x000fe20005f66670 */
[----:B------:R-:W5:Y:S01]  /*12430*/  LDSM.16.M88.4 R4, [R190] ;  /* 0x00000000be04783b */ /* 0x000f620000000200 */
[----:B---3--:R-:W-:Y:S02]  /*12440*/  FSEL R60, R60, -INF , !P2 ;  /* 0xff8000003c3c7808 */ /* 0x008fe40005000000 */
[----:B----4-:R-:W-:Y:S02]  /*12450*/  FSEL R61, R61, -INF , !P3 ;  /* 0xff8000003d3d7808 */ /* 0x010fe40005800000 */
[C---:B------:R-:W-:Y:S03]  /*12460*/  ISETP.GE.AND P2, PT, R2.reuse, R198, PT ;  /* 0x000000c60200720c */ /* 0x040fe60003f46270 */
[----:B------:R-:W3:Y:S01]  /*12470*/  MUFU.TANH R84, R84 ;  /* 0x0000005400547308 */ /* 0x000ee20000002400 */
[C---:B------:R-:W-:Y:S02]  /*12480*/  ISETP.GE.AND P3, PT, R2.reuse, R197, PT ;  /* 0x000000c50200720c */ /* 0x040fe40003f66270 */
[C---:B------:R-:W-:Y:S02]  /*12490*/  ISETP.GE.OR P2, PT, R2.reuse, R203, !P2 ;  /* 0x000000cb0200720c */ /* 0x040fe40005746670 */
[----:B------:R-:W-:Y:S01]  /*124a0*/  ISETP.GE.OR P3, PT, R2, R202, !P3 ;  /* 0x000000ca0200720c */ /* 0x000fe20005f66670 */
[----:B------:R-:W-:Y:S01]  /*124b0*/  VIADD R2, R0, 0x41 ;  /* 0x0000004100027836 */ /* 0x000fe20000000000 */
[----:B-1----:R-:W-:Y:S03]  /*124c0*/  FSEL R22, R22, -INF , !P2 ;  /* 0xff80000016167808 */ /* 0x002fe60005000000 */
[----:B------:R-:W1:Y:S01]  /*124d0*/  MUFU.TANH R86, R86 ;  /* 0x0000005600567308 */ /* 0x000e620000002400 */
[----:B--2---:R-:W-:Y:S02]  /*124e0*/  FSEL R23, R67, -INF , !P3 ;  /* 0xff80000043177808 */ /* 0x004fe40005800000 */
[----:B-----5:R-:W-:Y:S02]  /*124f0*/  FSEL R24, R68, -INF , !P0 ;  /* 0xff80000044187808 */ /* 0x020fe40004000000 */
[----:B------:R-:W-:Y:S02]  /*12500*/  FSEL R70, R70, -INF , !P6 ;  /* 0xff80000046467808 */ /* 0x000fe40007000000 */
[C---:B------:R-:W-:Y:S03]  /*12510*/  ISETP.GE.AND P2, PT, R2.reuse, R198, PT ;  /* 0x000000c60200720c */ /* 0x040fe60003f46270 */
[----:B------:R-:W2:Y:S01]  /*12520*/  MUFU.TANH R85, R85 ;  /* 0x0000005500557308 */ /* 0x000ea20000002400 */
[C---:B------:R-:W-:Y:S02]  /*12530*/  ISETP.GE.AND P3, PT, R2.reuse, R197, PT ;  /* 0x000000c50200720c */ /* 0x040fe40003f66270 */
[C---:B------:R-:W-:Y:S02]  /*12540*/  ISETP.GE.AND P0, PT, R2.reuse, R199, PT ;  /* 0x000000c70200720c */ /* 0x040fe40003f06270 */
[C---:B------:R-:W-:Y:S02]  /*12550*/  ISETP.GE.AND P6, PT, R2.reuse, R196, PT ;  /* 0x000000c40200720c */ /* 0x040fe40003fc6270 */
[C---:B------:R-:W-:Y:S03]  /*12560*/  ISETP.GE.OR P2, PT, R2.reuse, R203, !P2 ;  /* 0x000000cb0200720c */ /* 0x040fe60005746670 */
[----:B------:R-:W4:Y:S01]  /*12570*/  MUFU.TANH R87, R87 ;  /* 0x0000005700577308 */ /* 0x000f220000002400 */
[C---:B------:R-:W-:Y:S02]  /*12580*/  ISETP.GE.OR P3, PT, R2.reuse, R202, !P3 ;  /* 0x000000ca0200720c */ /* 0x040fe40005f66670 */
[C---:B------:R-:W-:Y:S02]  /*12590*/  ISETP.GE.OR P0, PT, R2.reuse, R201, !P0 ;  /* 0x000000c90200720c */ /* 0x040fe40004706670 */
[----:B------:R-:W-:Y:S01]  /*125a0*/  ISETP.GE.OR P6, PT, R2, R200, !P6 ;  /* 0x000000c80200720c */ /* 0x000fe200077c6670 */
[----:B------:R-:W-:Y:S01]  /*125b0*/  VIADD R2, R0, 0x48 ;  /* 0x0000004800027836 */ /* 0x000fe20000000000 */
[----:B------:R-:W-:Y:S03]  /*125c0*/  FSEL R21, R21, -INF , !P2 ;  /* 0xff80000015157808 */ /* 0x000fe60005000000 */
[----:B------:R-:W5:Y:S01]  /*125d0*/  MUFU.TANH R88, R88 ;  /* 0x0000005800587308 */ /* 0x000f620000002400 */
[----:B------:R-:W-:Y:S01]  /*125e0*/  FSEL R74, R74, -INF , !P5 ;  /* 0xff8000004a4a7808 */ /* 0x000fe20006800000 */
[-C--:B------:R-:W-:Y:S03]  /*125f0*/  HMMA.16816.F32 R100, R172, R4.reuse, R100 ;  /* 0x00000004ac64723c */ /* 0x080fe60000001864 */
[-C--:B------:R-:W-:Y:S02]  /*12600*/  ISETP.GE.AND P2, PT, R2, R199.reuse, PT ;  /* 0x000000c70200720c */ /* 0x080fe40003f46270 */
[----:B------:R-:W-:Y:S03]  /*12610*/  ISETP.GE.AND P5, PT, R8, R199, PT ;  /* 0x000000c70800720c */ /* 0x000fe60003fa6270 */
[----:B------:R-:W5:Y:S01]  /*12620*/  MUFU.TANH R89, R89 ;  /* 0x0000005900597308 */ /* 0x000f620000002400 */
[-C--:B------:R-:W-:Y:S01]  /*12630*/  ISETP.GE.OR P2, PT, R2, R201.reuse, !P2 ;  /* 0x000000c90200720c */ /* 0x080fe20005746670 */
[C---:B------:R-:W-:Y:S04]  /*12640*/  HMMA.16816.F32 R104, R180.reuse, R4, R104 ;  /* 0x00000004b468723c */ /* 0x040fe80000001868 */
[----:B------:R-:W-:Y:S02]  /*12650*/  ISETP.GE.OR P5, PT, R8, R201, !P5 ;  /* 0x000000c90800720c */ /* 0x000fe40006fa6670 */
[----:B------:R-:W-:Y:S01]  /*12660*/  FSEL R75, R75, -INF , !P6 ;  /* 0xff8000004b4b7808 */ /* 0x000fe20007000000 */
[----:B------:R-:W-:Y:S01]  /*12670*/  VIADD R4, R0, 0x59 ;  /* 0x0000005900047836 */ /* 0x000fe20000000000 */
[----:B------:R-:W-:Y:S01]  /*12680*/  FSEL R76, R76, -INF , !P2 ;  /* 0xff8000004c4c7808 */ /* 0x000fe20005000000 */
[----:B------:R-:W5:Y:S01]  /*12690*/  MUFU.TANH R91, R91 ;  /* 0x0000005b005b7308 */ /* 0x000f620000002400 */
[C---:B------:R-:W-:Y:S01]  /*126a0*/  ISETP.GE.AND P6, PT, R8.reuse, R196, PT ;  /* 0x000000c40800720c */ /* 0x040fe20003fc6270 */
[-C--:B------:R-:W-:Y:S03]  /*126b0*/  HMMA.16816.F32 R108, R180, R6.reuse, R108 ;  /* 0x00000006b46c723c */ /* 0x080fe6000000186c */
[----:B------:R-:W-:Y:S02]  /*126c0*/  FSEL R77, R77, -INF , !P5 ;  /* 0xff8000004d4d7808 */ /* 0x000fe40006800000 */
[C---:B------:R-:W-:Y:S03]  /*126d0*/  ISETP.GE.AND P2, PT, R8.reuse, R198, PT ;  /* 0x000000c60800720c */ /* 0x040fe60003f46270 */
[----:B------:R-:W5:Y:S01]  /*126e0*/  MUFU.TANH R90, R90 ;  /* 0x0000005a005a7308 */ /* 0x000f620000002400 */
[----:B------:R-:W-:Y:S02]  /*126f0*/  ISETP.GE.AND P5, PT, R8, R197, PT ;  /* 0x000000c50800720c */ /* 0x000fe40003fa6270 */
[----:B------:R-:W-:Y:S01]  /*12700*/  FMUL.FTZ R100, R100, UR10 ;  /* 0x0000000a64647c20 */ /* 0x000fe20008410000 */
[C---:B------:R-:W-:Y:S01]  /*12710*/  ISETP.GE.OR P6, PT, R8.reuse, R200, !P6 ;  /* 0x000000c80800720c */ /* 0x040fe200077c6670 */
[C---:B------:R-:W-:Y:S04]  /*12720*/  HMMA.16816.F32 R112, R172.reuse, R6, R112 ;  /* 0x00000006ac70723c */ /* 0x040fe80000001870 */
[C---:B------:R-:W-:Y:S01]  /*12730*/  ISETP.GE.OR P2, PT, R8.reuse, R203, !P2 ;  /* 0x000000cb0800720c */ /* 0x040fe20005746670 */
[----:B------:R-:W5:Y:S01]  /*12740*/  MUFU.TANH R94, R94 ;  /* 0x0000005e005e7308 */ /* 0x000f620000002400 */
[----:B------:R-:W-:Y:S01]  /*12750*/  ISETP.GE.OR P5, PT, R8, R202, !P5 ;  /* 0x000000ca0800720c */ /* 0x000fe20006fa6670 */
[----:B------:R-:W-:Y:S01]  /*12760*/  FMUL.FTZ R102, R102, UR10 ;  /* 0x0000000a66667c20 */ /* 0x000fe20008410000 */
[----:B------:R-:W-:Y:S01]  /*12770*/  FSEL R71, R71, -INF , !P3 ;  /* 0xff80000047477808 */ /* 0x000fe20005800000 */
[----:B------:R-:W3:Y:S01]  /*12780*/  LDSM.16.M88.4 R8, [R189] ;  /* 0x00000000bd08783b */ /* 0x000ee20000000200 */
[----:B------:R-:W-:Y:S01]  /*12790*/  ISETP.GE.AND P3, PT, R2, R196, PT ;  /* 0x000000c40200720c */ /* 0x000fe20003f66270 */
[----:B------:R-:W-:Y:S04]  /*127a0*/  DEPBAR.LE SB0, 0x0 ;  /* 0x000080000000791a */ /* 0x000fe80000000000 */
[----:B------:R-:W-:Y:S01]  /*127b0*/  FSEL R72, R72, -INF , !P1 ;  /* 0xff80000048487808 */ /* 0x000fe20004800000 */
[----:B------:R-:W5:Y:S01]  /*127c0*/  MUFU.TANH R95, R95 ;  /* 0x0000005f005f7308 */ /* 0x000f620000002400 */
[----:B------:R-:W-:Y:S01]  /*127d0*/  FSEL R73, R73, -INF , !P0 ;  /* 0xff80000049497808 */ /* 0x000fe20004000000 */
[----:B------:R-:W-:Y:S01]  /*127e0*/  BAR.SYNC.DEFER_BLOCKING 0x0 ;  /* 0x0000000000007b1d */ /* 0x000fe20000010000 */
[C---:B------:R-:W-:Y:S01]  /*127f0*/  ISETP.GE.AND P1, PT, R2.reuse, R198, PT ;  /* 0x000000c60200720c */ /* 0x040fe20003f26270 */
[----:B------:R-:W-:Y:S01]  /*12800*/  FMUL.FTZ R101, R101, UR10 ;  /* 0x0000000a65657c20 */ /* 0x000fe20008410000 */
[C---:B------:R-:W-:Y:S01]  /*12810*/  ISETP.GE.AND P0, PT, R2.reuse, R197, PT ;  /* 0x000000c50200720c */ /* 0x040fe20003f06270 */
[----:B------:R-:W-:Y:S01]  /*12820*/  FMUL.FTZ R103, R103, UR10 ;  /* 0x0000000a67677c20 */ /* 0x000fe20008410000 */
[----:B------:R-:W-:Y:S01]  /*12830*/  ISETP.GE.OR P3, PT, R2, R200, !P3 ;  /* 0x000000c80200720c */ /* 0x000fe20005f66670 */
[----:B------:R-:W-:Y:S01]  /*12840*/  FMUL.FTZ R108, R108, UR10 ;  /* 0x0000000a6c6c7c20 */ /* 0x000fe20008410000 */
[----:B------:R-:W-:Y:S01]  /*12850*/  ISETP.GE.OR P1, PT, R2, R203, !P1 ;  /* 0x000000cb0200720c */ /* 0x000fe20004f26670 */
[----:B------:R-:W-:Y:S01]  /*12860*/  FMUL.FTZ R104, R104, UR10 ;  /* 0x0000000a68687c20 */ /* 0x000fe20008410000 */
[----:B------:R-:W-:Y:S01]  /*12870*/  ISETP.GE.OR P0, PT, R2, R202, !P0 ;  /* 0x000000ca0200720c */ /* 0x000fe20004706670 */
[----:B------:R-:W-:Y:S01]  /*12880*/  VIADD R2, R0, 0x50 ;  /* 0x0000005000027836 */ /* 0x000fe20000000000 */
[----:B------:R-:W-:Y:S01]  /*12890*/  FSEL R78, R78, -INF , !P3 ;  /* 0xff8000004e4e7808 */ /* 0x000fe20005800000 */
[----:B------:R-:W-:Y:S01]  /*128a0*/  FMUL.FTZ R105, R105, UR10 ;  /* 0x0000000a69697c20 */ /* 0x000fe20008410000 */
[----:B------:R-:W-:Y:S01]  /*128b0*/  FSEL R79, R79, -INF , !P6 ;  /* 0xff8000004f4f7808 */ /* 0x000fe20007000000 */
[----:B------:R-:W-:Y:S01]  /*128c0*/  FMUL.FTZ R106, R106, UR10 ;  /* 0x0000000a6a6a7c20 */ /* 0x000fe20008410000 */
[----:B------:R-:W-:Y:S01]  /*128d0*/  FSEL R80, R80, -INF , !P1 ;  /* 0xff80000050507808 */ /* 0x000fe20004800000 */
[----:B------:R-:W-:Y:S01]  /*128e0*/  FMUL.FTZ R6, R112, UR10 ;  /* 0x0000000a70067c20 */ /* 0x000fe20008410000 */
[----:B------:R-:W-:Y:S01]  /*128f0*/  FSEL R82, R82, -INF , !P0 ;  /* 0xff80000052527808 */ /* 0x000fe20004000000 */
[----:B------:R-:W-:Y:S01]  /*12900*/  FMUL.FTZ R5, R115, UR10 ;  /* 0x0000000a73057c20 */ /* 0x000fe20008410000 */
[C---:B------:R-:W-:Y:S01]  /*12910*/  ISETP.GE.AND P3, PT, R2.reuse, R198, PT ;  /* 0x000000c60200720c */ /* 0x040fe20003f66270 */
[----:B------:R-:W-:Y:S01]  /*12920*/  FMUL.FTZ R107, R107, UR10 ;  /* 0x0000000a6b6b7c20 */ /* 0x000fe20008410000 */
[C---:B------:R-:W-:Y:S01]  /*12930*/  ISETP.GE.AND P6, PT, R2.reuse, R197, PT ;  /* 0x000000c50200720c */ /* 0x040fe20003fc6270 */
[----:B------:R-:W-:Y:S01]  /*12940*/  FMUL.FTZ R109, R109, UR10 ;  /* 0x0000000a6d6d7c20 */ /* 0x000fe20008410000 */
[C---:B------:R-:W-:Y:S01]  /*12950*/  ISETP.GE.AND P1, PT, R2.reuse, R199, PT ;  /* 0x000000c70200720c */ /* 0x040fe20003f26270 */
[----:B------:R-:W5:Y:S01]  /*12960*/  MUFU.TANH R96, R96 ;  /* 0x0000006000607308 */ /* 0x000f620000002400 */
[----:B------:R-:W-:Y:S01]  /*12970*/  ISETP.GE.AND P0, PT, R2, R196, PT ;  /* 0x000000c40200720c */ /* 0x000fe20003f06270 */
[----:B------:R-:W-:Y:S01]  /*12980*/  FMUL.FTZ R114, R114, UR10 ;  /* 0x0000000a72727c20 */ /* 0x000fe20008410000 */
[C---:B------:R-:W-:Y:S01]  /*12990*/  ISETP.GE.OR P3, PT, R2.reuse, R203, !P3 ;  /* 0x000000cb0200720c */ /* 0x040fe20005f66670 */
[----:B------:R-:W-:Y:S01]  /*129a0*/  FMUL.FTZ R113, R113, UR10 ;  /* 0x0000000a71717c20 */ /* 0x000fe20008410000 */
[----:B------:R-:W-:Y:S01]  /*129b0*/  ISETP.GE.OR P6, PT, R2, R202, !P6 ;  /* 0x000000ca0200720c */ /* 0x000fe200077c6670 */
[----:B------:R-:W-:Y:S01]  /*129c0*/  FMUL.FTZ R110, R110, UR10 ;  /* 0x0000000a6e6e7c20 */ /* 0x000fe20008410000 */
[C---:B------:R-:W-:Y:S03]  /*129d0*/  ISETP.GE.OR P1, PT, R2.reuse, R201, !P1 ;  /* 0x000000c90200720c */ /* 0x040fe60004f26670 */
[----:B------:R-:W5:Y:S01]  /*129e0*/  MUFU.TANH R98, R98 ;  /* 0x0000006200627308 */ /* 0x000f620000002400 */
[----:B------:R-:W-:Y:S01]  /*129f0*/  ISETP.GE.OR P0, PT, R2, R200, !P0 ;  /* 0x000000c80200720c */ /* 0x000fe20004706670 */
[----:B------:R-:W-:Y:S01]  /*12a00*/  VIADD R2, R0, 0x51 ;  /* 0x0000005100027836 */ /* 0x000fe20000000000 */
[----:B------:R-:W-:Y:S01]  /*12a10*/  FSEL R81, R81, -INF , !P2 ;  /* 0xff80000051517808 */ /* 0x000fe20005000000 */
[-C--:B---3--:R-:W-:Y:S06]  /*12a20*/  HMMA.16816.F32 R116, R172, R8.reuse, R116 ;  /* 0x00000008ac74723c */ /* 0x088fec0000001874 */
[----:B------:R-:W3:Y:S01]  /*12a30*/  MUFU.TANH R92, R92 ;  /* 0x0000005c005c7308 */ /* 0x000ee20000002400 */
[----:B------:R-:W-:Y:S01]  /*12a40*/  FSEL R83, R83, -INF , !P5 ;  /* 0xff80000053537808 */ /* 0x000fe20006800000 */
[C---:B------:R-:W-:Y:S04]  /*12a50*/  HMMA.16816.F32 R120, R180.reuse, R8, R120 ;  /* 0x00000008b478723c */ /* 0x040fe80000001878 */
[----:B------:R-:W-:Y:S01]  /*12a60*/  ISETP.GE.AND P2, PT, R2, R198, PT ;  /* 0x000000c60200720c */ /* 0x000fe20003f46270 */
[----:B------:R-:W-:Y:S01]  /*12a70*/  FMUL.FTZ R111, R111, UR10 ;  /* 0x0000000a6f6f7c20 */ /* 0x000fe20008410000 */
[----:B------:R-:W-:Y:S02]  /*12a80*/  FSEL R84, R84, -INF , !P3 ;  /* 0xff80000054547808 */ /* 0x000fe40005800000 */
[----:B------:R-:W3:Y:S03]  /*12a90*/  MUFU.TANH R93, R93 ;  /* 0x0000005d005d7308 */ /* 0x000ee60000002400 */
[----:B-1----:R-:W-:Y:S01]  /*12aa0*/  FSEL R86, R86, -INF , !P6 ;  /* 0xff80000056567808 */ /* 0x002fe20007000000 */
[-C--:B------:R-:W-:Y:S03]  /*12ab0*/  HMMA.16816.F32 R124, R180, R10.reuse, R124 ;  /* 0x0000000ab47c723c */ /* 0x080fe6000000187c */
[C---:B------:R-:W-:Y:S02]  /*12ac0*/  ISETP.GE.AND P5, PT, R2.reuse, R197, PT ;  /* 0x000000c50200720c */ /* 0x040fe40003fa6270 */
[C---:B------:R-:W-:Y:S01]  /*12ad0*/  ISETP.GE.AND P3, PT, R2.reuse, R199, PT ;  /* 0x000000c70200720c */ /* 0x040fe20003f66270 */
[----:B------:R-:W1:Y:S01]  /*12ae0*/  MUFU.TANH R97, R97 ;  /* 0x0000006100617308 */ /* 0x000e620000002400 */
[C---:B------:R-:W-:Y:S01]  /*12af0*/  ISETP.GE.AND P6, PT, R2.reuse, R196, PT ;  /* 0x000000c40200720c */ /* 0x040fe20003fc6270 */
[----:B------:R-:W-:Y:S04]  /*12b00*/  HMMA.16816.F32 R128, R172, R10, R128 ;  /* 0x0000000aac80723c */ /* 0x000fe80000001880 */
[----:B------:R-:W-:Y:S01]  /*12b10*/  ISETP.GE.OR P2, PT, R2, R203, !P2 ;  /* 0x000000cb0200720c */ /* 0x000fe20005746670 */
[----:B------:R-:W-:Y:S01]  /*12b20*/  FMUL.FTZ R116, R116, UR10 ;  /* 0x0000000a74747c20 */ /* 0x000fe20008410000 */
[C---:B------:R-:W-:Y:S02]  /*12b30*/  ISETP.GE.OR P5, PT, R2.reuse, R202, !P5 ;  /* 0x000000ca0200720c */ /* 0x040fe40006fa6670 */
[----:B------:R-:W1:Y:S01]  /*12b40*/  MUFU.TANH R99, R99 ;  /* 0x0000006300637308 */ /* 0x000e620000002400 */
[C---:B------:R-:W-:Y:S02]  /*12b50*/  ISETP.GE.OR P3, PT, R2.reuse, R201, !P3 ;  /* 0x000000c90200720c */ /* 0x040fe40005f66670 */
[----:B------:R-:W-:Y:S01]  /*12b60*/  ISETP.GE.OR P6, PT, R2, R200, !P6 ;  /* 0x000000c80200720c */ /* 0x000fe200077c6670 */
[----:B------:R-:W-:Y:S01]  /*12b70*/  VIADD R2, R0, 0x58 ;  /* 0x0000005800027836 */ /* 0x000fe20000000000 */
[----:B--2---:R-:W-:Y:S01]  /*12b80*/  FSEL R85, R85, -INF , !P2 ;  /* 0xff80000055557808 */ /* 0x004fe20005000000 */
[----:B------:R-:W-:Y:S01]  /*12b90*/  FMUL.FTZ R117, R117, UR10 ;  /* 0x0000000a75757c20 */ /* 0x000fe20008410000 */
[----:B----4-:R-:W-:Y:S03]  /*12ba0*/  FSEL R87, R87, -INF , !P5 ;  /* 0xff80000057577808 */ /* 0x010fe60006800000 */
[----:B------:R-:W2:Y:S01]  /*12bb0*/  MUFU.TANH R100, R100 ;  /* 0x0000006400647308 */ /* 0x000ea20000002400 */
[----:B-----5:R-:W-:Y:S01]  /*12bc0*/  FSEL R88, R88, -INF , !P1 ;  /* 0xff80000058587808 */ /* 0x020fe20004800000 */
[----:B------:R-:W-:Y:S01]  /*12bd0*/  FMUL.FTZ R118, R118, UR10 ;  /* 0x0000000a76767c20 */ /* 0x000fe20008410000 */
[----:B------:R-:W-:Y:S01]  /*12be0*/  FSEL R89, R89, -INF , !P3 ;  /* 0xff80000059597808 */ /* 0x000fe20005800000 */
[----:B------:R-:W-:Y:S01]  /*12bf0*/  FMUL.FTZ R119, R119, UR10 ;  /* 0x0000000a77777c20 */ /* 0x000fe20008410000 */
[C---:B------:R-:W-:Y:S02]  /*12c00*/  ISETP.GE.AND P2, PT, R2.reuse, R199, PT ;  /* 0x000000c70200720c */ /* 0x040fe40003f46270 */
[C---:B------:R-:W-:Y:S03]  /*12c10*/  ISETP.GE.AND P5, PT, R2.reuse, R196, PT ;  /* 0x000000c40200720c */ /* 0x040fe60003fa6270 */
[----:B------:R-:W4:Y:S01]  /*12c20*/  MUFU.TANH R102, R102 ;  /* 0x0000006600667308 */ /* 0x000f220000002400 */
[----:B------:R-:W-:Y:S01]  /*12c30*/  ISETP.GE.AND P1, PT, R2, R198, PT ;  /* 0x000000c60200720c */ /* 0x000fe20003f26270 */
[----:B------:R-:W-:Y:S01]  /*12c40*/  FMUL.FTZ R8, R128, UR10 ;  /* 0x0000000a80087c20 */ /* 0x000fe20008410000 */
[----:B------:R-:W-:Y:S01]  /*12c50*/  ISETP.GE.AND P3, PT, R2, R197, PT ;  /* 0x000000c50200720c */ /* 0x000fe20003f66270 */
[----:B------:R-:W-:Y:S01]  /*12c60*/  FMUL.FTZ R7, R129, UR10 ;  /* 0x0000000a81077c20 */ /* 0x000fe20008410000 */
[----:B------:R-:W-:Y:S01]  /*12c70*/  FSEL R227, R91, -INF , !P6 ;  /* 0xff8000005be37808 */ /* 0x000fe20007000000 */
[----:B------:R-:W-:Y:S01]  /*12c80*/  FMUL.FTZ R9, R130, UR10 ;  /* 0x0000000a82097c20 */ /* 0x000fe20008410000 */
[----:B------:R-:W-:Y:S03]  /*12c90*/  FSEL R223, R90, -INF , !P0 ;  /* 0xff8000005adf7808 */ /* 0x000fe60004000000 */
[----:B------:R-:W5:Y:S01]  /*12ca0*/  MUFU.TANH R101, R101 ;  /* 0x0000006500657308 */ /* 0x000f620000002400 */
[C---:B------:R-:W-:Y:S01]  /*12cb0*/  ISETP.GE.AND P6, PT, R4.reuse, R196, PT ;  /* 0x000000c40400720c */ /* 0x040fe20003fc6270 */
[----:B------:R-:W-:Y:S01]  /*12cc0*/  FMUL.FTZ R131, R131, UR10 ;  /* 0x0000000a83837c20 */ /* 0x000fe20008410000 */
[----:B------:R-:W-:Y:S02]  /*12cd0*/  ISETP.GE.AND P0, PT, R4, R199, PT ;  /* 0x000000c70400720c */ /* 0x000fe40003f06270 */
[C---:B------:R-:W-:Y:S02]  /*12ce0*/  ISETP.GE.OR P2, PT, R2.reuse, R201, !P2 ;  /* 0x000000c90200720c */ /* 0x040fe40005746670 */
[C---:B------:R-:W-:Y:S03]  /*12cf0*/  ISETP.GE.OR P5, PT, R2.reuse, R200, !P5 ;  /* 0x000000c80200720c */ /* 0x040fe60006fa6670 */
[----:B------:R-:W5:Y:S01]  /*12d00*/  MUFU.TANH R103, R103 ;  /* 0x0000006700677308 */ /* 0x000f620000002400 */
[C---:B------:R-:W-:Y:S02]  /*12d10*/  ISETP.GE.OR P1, PT, R2.reuse, R203, !P1 ;  /* 0x000000cb0200720c */ /* 0x040fe40004f26670 */
[----:B------:R-:W-:Y:S01]  /*12d20*/  ISETP.GE.OR P3, PT, R2, R202, !P3 ;  /* 0x000000ca0200720c */ /* 0x000fe20005f66670 */
[----:B------:R-:W-:Y:S01]  /*12d30*/  VIADD R2, R0, 0x60 ;  /* 0x0000006000027836 */ /* 0x000fe20000000000 */
[C---:B------:R-:W-:Y:S02]  /*12d40*/  ISETP.GE.OR P6, PT, R4.reuse, R200, !P6 ;  /* 0x000000c80400720c */ /* 0x040fe400077c6670 */
[----:B------:R-:W-:Y:S03]  /*12d50*/  ISETP.GE.OR P0, PT, R4, R201, !P0 ;  /* 0x000000c90400720c */ /* 0x000fe60004706670 */
[----:B------:R-:W-:Y:S01]  /*12d60*/  MUFU.TANH R108, R108 ;  /* 0x0000006c006c7308 */ /* 0x000fe20000002400 */
[----:B------:R-:W-:Y:S02]  /*12d70*/  FSEL R217, R94, -INF , !P5 ;  /* 0xff8000005ed97808 */ /* 0x000fe40006800000 */
[----:B------:R-:W-:Y:S02]  /*12d80*/  FSEL R221, R95, -INF , !P6 ;  /* 0xff8000005fdd7808 */ /* 0x000fe40007000000 */
[----:B------:R-:W-:Y:S02]  /*12d90*/  FSEL R96, R96, -INF , !P1 ;  /* 0xff80000060607808 */ /* 0x000fe40004800000 */
[----:B------:R-:W-:Y:S03]  /*12da0*/  FSEL R98, R98, -INF , !P3 ;  /* 0xff80000062627808 */ /* 0x000fe60005800000 */
[----:B------:R-:W5:Y:S01]  /*12db0*/  MUFU.TANH R104, R104 ;  /* 0x0000006800687308 */ /* 0x000f620000002400 */
[----:B---3--:R-:W-:Y:S02]  /*12dc0*/  FSEL R92, R92, -INF , !P2 ;  /* 0xff8000005c5c7808 */ /* 0x008fe40005000000 */
[----:B------:R-:W-:Y:S02]  /*12dd0*/  FSEL R216, R93, -INF , !P0 ;  /* 0xff8000005dd87808 */ /* 0x000fe40004000000 */
[C---:B------:R-:W-:Y:S02]  /*12de0*/  ISETP.GE.AND P5, PT, R2.reuse, R198, PT ;  /* 0x000000c60200720c */ /* 0x040fe40003fa6270 */
[C---:B------:R-:W-:Y:S03]  /*12df0*/  ISETP.GE.AND P6, PT, R2.reuse, R197, PT ;  /* 0x000000c50200720c */ /* 0x040fe60003fc6270 */
[----:B------:R-:W3:Y:S01]  /*12e00*/  MUFU.TANH R105, R105 ;  /* 0x0000006900697308 */ /* 0x000ee20000002400 */
[C---:B------:R-:W-:Y:S02]  /*12e10*/  ISETP.GE.AND P1, PT, R2.reuse, R199, PT ;  /* 0x000000c70200720c */ /* 0x040fe40003f26270 */
[----:B------:R-:W-:Y:S02]  /*12e20*/  ISETP.GE.AND P3, PT, R2, R196, PT ;  /* 0x000000c40200720c */ /* 0x000fe40003f66270 */
[C---:B------:R-:W-:Y:S02]  /*12e30*/  ISETP.GE.AND P2, PT, R4.reuse, R198, PT ;  /* 0x000000c60400720c */ /* 0x040fe40003f46270 */
[----:B------:R-:W-:Y:S03]  /*12e40*/  ISETP.GE.AND P0, PT, R4, R197, PT ;  /* 0x000000c50400720c */ /* 0x000fe60003f06270 */
[----:B------:R-:W3:Y:S01]  /*12e50*/  MUFU.TANH R106, R106 ;  /* 0x0000006a006a7308 */ /* 0x000ee20000002400 */
[C---:B------:R-:W-:Y:S02]  /*12e60*/  ISETP.GE.OR P5, PT, R2.reuse, R203, !P5 ;  /* 0x000000cb0200720c */ /* 0x040fe40006fa6670 */
[C---:B------:R-:W-:Y:S02]  /*12e70*/  ISETP.GE.OR P6, PT, R2.reuse, R202, !P6 ;  /* 0x000000ca0200720c */ /* 0x040fe400077c6670 */
[C---:B------:R-:W-:Y:S02]  /*12e80*/  ISETP.GE.OR P1, PT, R2.reuse, R201, !P1 ;  /* 0x000000c90200720c */ /* 0x040fe40004f26670 */
[----:B------:R-:W-:Y:S01]  /*12e90*/  ISETP.GE.OR P3, PT, R2, R200, !P3 ;  /* 0x000000c80200720c */ /* 0x000fe20005f66670 */
[----:B------:R-:W-:Y:S01]  /*12ea0*/  VIADD R2, R0, 0x61 ;  /* 0x0000006100027836 */ /* 0x000fe20000000000 */
[C---:B------:R-:W-:Y:S01]  /*12eb0*/  ISETP.GE.OR P2, PT, R4.reuse, R203, !P2 ;  /* 0x000000cb0400720c */ /* 0x040fe20005746670 */
[----:B------:R-:W3:Y:S01]  /*12ec0*/  MUFU.TANH R6, R6 ;  /* 0x0000000600067308 */ /* 0x000ee20000002400 */
[----:B------:R-:W-:Y:S01]  /*12ed0*/  ISETP.GE.OR P0, PT, R4, R202, !P0 ;  /* 0x000000ca0400720c */ /* 0x000fe20004706670 */
[----:B------:R-:W-:Y:S01]  /*12ee0*/  VIADD R4, R0, 0x69 ;  /* 0x0000006900047836 */ /* 0x000fe20000000000 */
[----:B-1----:R-:W-:Y:S02]  /*12ef0*/  FSEL R97, R97, -INF , !P2 ;  /* 0xff80000061617808 */ /* 0x002fe40005000000 */
[----:B------:R-:W-:Y:S02]  /*12f00*/  FSEL R99, R99, -INF , !P0 ;  /* 0xff80000063637808 */ /* 0x000fe40004000000 */
[----:B--2---:R-:W-:Y:S03]  /*12f10*/  FSEL R100, R100, -INF , !P5 ;  /* 0xff80000064647808 */ /* 0x004fe60006800000 */
[----:B------:R-:W1:Y:S01]  /*12f20*/  MUFU.TANH R5, R5 ;  /* 0x0000000500057308 */ /* 0x000e620000002400 */
[----:B----4-:R-:W-:Y:S02]  /*12f30*/  FSEL R226, R102, -INF , !P6 ;  /* 0xff80000066e27808 */ /* 0x010fe40007000000 */
[C---:B------:R-:W-:Y:S02]  /*12f40*/  ISETP.GE.AND P2, PT, R2.reuse, R198, PT ;  /* 0x000000c60200720c */ /* 0x040fe40003f46270 */
[C---:B------:R-:W-:Y:S02]  /*12f50*/  ISETP.GE.AND P0, PT, R2.reuse, R197, PT ;  /* 0x000000c50200720c */ /* 0x040fe40003f06270 */
[C---:B------:R-:W-:Y:S03]  /*12f60*/  ISETP.GE.AND P5, PT, R2.reuse, R199, PT ;  /* 0x000000c70200720c */ /* 0x040fe60003fa6270 */
[----:B------:R-:W2:Y:S01]  /*12f70*/  MUFU.TANH R107, R107 ;  /* 0x0000006b006b7308 */ /* 0x000ea20000002400 */
[C---:B------:R-:W-:Y:S02]  /*12f80*/  ISETP.GE.AND P6, PT, R2.reuse, R196, PT ;  /* 0x000000c40200720c */ /* 0x040fe40003fc6270 */
[C---:B------:R-:W-:Y:S02]  /*12f90*/  ISETP.GE.OR P2, PT, R2.reuse, R203, !P2 ;  /* 0x000000cb0200720c */ /* 0x040fe40005746670 */
[C---:B------:R-:W-:Y:S02]  /*12fa0*/  ISETP.GE.OR P0, PT, R2.reuse, R202, !P0 ;  /* 0x000000ca0200720c */ /* 0x040fe40004706670 */
[C---:B------:R-:W-:Y:S03]  /*12fb0*/  ISETP.GE.OR P5, PT, R2.reuse, R201, !P5 ;  /* 0x000000c90200720c */ /* 0x040fe60006fa6670 */
[----:B------:R-:W4:Y:S01]  /*12fc0*/  MUFU.TANH R109, R109 ;  /* 0x0000006d006d7308 */ /* 0x000f220000002400 */
[----:B------:R-:W-:Y:S01]  /*12fd0*/  ISETP.GE.OR P6, PT, R2, R200, !P6 ;  /* 0x000000c80200720c */ /* 0x000fe200077c6670 */
[----:B------:R-:W-:Y:S01]  /*12fe0*/  VIADD R2, R0, 0x68 ;  /* 0x0000006800027836 */ /* 0x000fe20000000000 */
[----:B-----5:R-:W-:Y:S02]  /*12ff0*/  FSEL R101, R101, -INF , !P2 ;  /* 0xff80000065657808 */ /* 0x020fe40005000000 */
[----:B------:R-:W-:Y:S02]  /*13000*/  FSEL R103, R103, -INF , !P0 ;  /* 0xff80000067677808 */ /* 0x000fe40004000000 */
[C---:B------:R-:W-:Y:S03]  /*13010*/  ISETP.GE.AND P2, PT, R2.reuse, R199, PT ;  /* 0x000000c70200720c */ /* 0x040fe60003f46270 */
[----:B------:R-:W5:Y:S01]  /*13020*/  MUFU.TANH R114, R114 ;  /* 0x0000007200727308 */ /* 0x000f620000002400 */
[C---:B------:R-:W-:Y:S02]  /*13030*/  ISETP.GE.AND P0, PT, R2.reuse, R198, PT ;  /* 0x000000c60200720c */ /* 0x040fe40003f06270 */
[----:B------:R-:W-:Y:S02]  /*13040*/  ISETP.GE.OR P2, PT, R2, R201, !P2 ;  /* 0x000000c90200720c */ /* 0x000fe40005746670 */
[----:B------:R-:W-:Y:S02]  /*13050*/  FSEL R104, R104, -INF , !P1 ;  /* 0xff80000068687808 */ /* 0x000fe40004800000 */
[----:B------:R-:W-:Y:S03]  /*13060*/  FSEL R108, R108, -INF , !P2 ;  /* 0xff8000006c6c7808 */ /* 0x000fe60005000000 */
[----:B------:R-:W5:Y:S01]  /*13070*/  MUFU.TANH R113, R113 ;  /* 0x0000007100717308 */ /* 0x000f620000002400 */
[----:B------:R-:W-:Y:S02]  /*13080*/  ISETP.GE.AND P2, PT, R4, R197, PT ;  /* 0x000000c50400720c */ /* 0x000fe40003f46270 */
[----:B---3--:R-:W-:Y:S02]  /*13090*/  FSEL R105, R105, -INF , !P5 ;  /* 0xff80000069697808 */ /* 0x008fe40006800000 */
[----:B------:R-:W-:Y:S02]  /*130a0*/  FSEL R106, R106, -INF , !P3 ;  /* 0xff8000006a6a7808 */ /* 0x000fe40005800000 */
[C---:B------:R-:W-:Y:S03]  /*130b0*/  ISETP.GE.OR P0, PT, R2.reuse, R203, !P0 ;  /* 0x000000cb0200720c */ /* 0x040fe60004706670 */
[----:B------:R-:W3:Y:S01]  /*130c0*/  MUFU.TANH R116, R116 ;  /* 0x0000007400747308 */ /* 0x000ee20000002400 */
[C---:B------:R-:W-:Y:S02]  /*130d0*/  ISETP.GE.AND P1, PT, R2.reuse, R197, PT ;  /* 0x000000c50200720c */ /* 0x040fe40003f26270 */
[----:B------:R-:W-:Y:S02]  /*130e0*/  ISETP.GE.AND P5, PT, R2, R196, PT ;  /* 0x000000c40200720c */ /* 0x000fe40003fa6270 */
[C---:B------:R-:W-:Y:S02]  /*130f0*/  ISETP.GE.AND P3, PT, R4.reuse, R199, PT ;  /* 0x000000c70400720c */ /* 0x040fe40003f66270 */
[-C--:B------:R-:W-:Y:S03]  /*13100*/  ISETP.GE.OR P2, PT, R4, R202.reuse, !P2 ;  /* 0x000000ca0400720c */ /* 0x080fe60005746670 */
[----:B------:R-:W3:Y:S01]  /*13110*/  MUFU.TANH R117, R117 ;  /* 0x0000007500757308 */ /* 0x000ee20000002400 */
[----:B------:R-:W-:Y:S02]  /*13120*/  FSEL R93, R6, -INF , !P0 ;  /* 0xff800000065d7808 */ /* 0x000fe40004000000 */
[C---:B------:R-:W-:Y:S02]  /*13130*/  ISETP.GE.OR P1, PT, R2.reuse, R202, !P1 ;  /* 0x000000ca0200720c */ /* 0x040fe40004f26670 */
[----:B------:R-:W-:Y:S01]  /*13140*/  ISETP.GE.OR P5, PT, R2, R200, !P5 ;  /* 0x000000c80200720c */ /* 0x000fe20006fa6670 */
[----:B------:R-:W-:Y:S01]  /*13150*/  VIADD R2, R0, 0x70 ;  /* 0x0000007000027836 */ /* 0x000fe20000000000 */
[----:B------:R-:W-:Y:S03]  /*13160*/  ISETP.GE.OR P3, PT, R4, R201, !P3 ;  /* 0x000000c90400720c */ /* 0x000fe60005f66670 */
[----:B------:R-:W3:Y:S01]  /*13170*/  MUFU.TANH R118, R118 ;  /* 0x0000007600767308 */ /* 0x000ee20000002400 */
[----:B-1----:R-:W-:Y:S02]  /*13180*/  FSEL R102, R5, -INF , !P2 ;  /* 0xff80000005667808 */ /* 0x002fe40005000000 */
[----:B------:R-:W-:Y:S02]  /*13190*/  FMNMX.FTZ R6, R170, R3, !PT ;  /* 0x00000003aa067209 */ /* 0x000fe40007810000 */
[----:B------:R-:W-:Y:S02]  /*131a0*/  FMNMX.FTZ R5, R178, R132, !PT ;  /* 0x00000084b2057209 */ /* 0x000fe40007810000 */
[----:B--2---:R-:W-:Y:S03]  /*131b0*/  FSEL R107, R107, -INF , !P6 ;  /* 0xff8000006b6b7808 */ /* 0x004fe60007000000 */
[----:B------:R-:W1:Y:S01]  /*131c0*/  MUFU.TANH R8, R8 ;  /* 0x0000000800087308 */ /* 0x000e620000002400 */
[----:B----4-:R-:W-:Y:S02]  /*131d0*/  FSEL R109, R109, -INF , !P3 ;  /* 0xff8000006d6d7808 */ /* 0x010fe40005800000 */
[----:B------:R-:W-:Y:S02]  /*131e0*/  FMNMX.FTZ R6, R220, R6, !PT ;  /* 0x00000006dc067209 */ /* 0x000fe40007810000 */
[C---:B------:R-:W-:Y:S02]  /*131f0*/  ISETP.GE.AND P6, PT, R4.reuse, R198, PT ;  /* 0x000000c60400720c */ /* 0x040fe40003fc6270 */
[----:B------:R-:W-:Y:S03]  /*13200*/  ISETP.GE.AND P3, PT, R4, R196, PT ;  /* 0x000000c40400720c */ /* 0x000fe60003f66270 */
[----:B------:R-:W2:Y:S01]  /*13210*/  MUFU.TANH R119, R119 ;  /* 0x0000007700777308 */ /* 0x000ea20000002400 */
[----:B------:R-:W-:Y:S02]  /*13220*/  FMNMX.FTZ R5, R222, R5, !PT ;  /* 0x00000005de057209 */ /* 0x000fe40007810000 */
[----:B------:R-:W-:Y:S02]  /*13230*/  ISETP.GE.AND P0, PT, R2, R198, PT ;  /* 0x000000c60200720c */ /* 0x000fe40003f06270 */
[----:B------:R-:W-:Y:S02]  /*13240*/  FMNMX.FTZ R6, R168, R6, !PT ;  /* 0x00000006a8067209 */ /* 0x000fe40007810000 */
[C---:B------:R-:W-:Y:S03]  /*13250*/  ISETP.GE.OR P6, PT, R4.reuse, R203, !P6 ;  /* 0x000000cb0400720c */ /* 0x040fe600077c6670 */
[----:B------:R-:W4:Y:S01]  /*13260*/  MUFU.TANH R7, R7 ;  /* 0x0000000700077308 */ /* 0x000f220000002400 */
[----:B------:R-:W-:Y:S01]  /*13270*/  ISETP.GE.OR P3, PT, R4, R200, !P3 ;  /* 0x000000c80400720c */ /* 0x000fe20005f66670 */
[----:B------:R-:W-:Y:S01]  /*13280*/  VIADD R4, R0, 0x71 ;  /* 0x0000007100047836 */ /* 0x000fe20000000000 */
[----:B------:R-:W-:Y:S02]  /*13290*/  FMNMX.FTZ R5, R177, R5, !PT ;  /* 0x00000005b1057209 */ /* 0x000fe40007810000 */
[----:B------:R-:W-:Y:S02]  /*132a0*/  ISETP.GE.OR P0, PT, R2, R203, !P0 ;  /* 0x000000cb0200720c */ /* 0x000fe40004706670 */
[----:B------:R-:W-:Y:S03]  /*132b0*/  FMNMX.FTZ R6, R38, R6, !PT ;  /* 0x0000000626067209 */ /* 0x000fe60007810000 */
[----:B------:R-:W4:Y:S01]  /*132c0*/  MUFU.TANH R9, R9 ;  /* 0x0000000900097308 */ /* 0x000f220000002400 */
[----:B-----5:R-:W-:Y:S02]  /*132d0*/  FSEL R114, R114, -INF , !P1 ;  /* 0xff80000072727808 */ /* 0x020fe40004800000 */
[----:B------:R-:W-:Y:S02]  /*132e0*/  FSEL R113, R113, -INF , !P6 ;  /* 0xff80000071717808 */ /* 0x000fe40007000000 */
[----:B------:R-:W-:Y:S02]  /*132f0*/  FMNMX.FTZ R5, R169, R5, !PT ;  /* 0x00000005a9057209 */ /* 0x000fe40007810000 */
[C---:B------:R-:W-:Y:S02]  /*13300*/  ISETP.GE.AND P1, PT, R2.reuse, R197, PT ;  /* 0x000000c50200720c */ /* 0x040fe40003f26270 */
[C---:B------:R-:W-:Y:S02]  /*13310*/  ISETP.GE.AND P6, PT, R2.reuse, R199, PT ;  /* 0x000000c70200720c */ /* 0x040fe40003fc6270 */
[----:B------:R-:W-:Y:S02]  /*13320*/  ISETP.GE.AND P2, PT, R2, R196, PT ;  /* 0x000000c40200720c */ /* 0x000fe40003f46270 */
[----:B---3--:R-:W-:Y:S02]  /*13330*/  FSEL R116, R116, -INF , !P0 ;  /* 0xff80000074747808 */ /* 0x008fe40004000000 */
[----:B------:R-:W-:Y:S02]  /*13340*/  ISETP.GE.AND P0, PT, R4, R198, PT ;  /* 0x000000c60400720c */ /* 0x000fe40003f06270 */
[----:B------:R-:W-:Y:S02]  /*13350*/  FMNMX.FTZ R6, R212, R6, !PT ;  /* 0x00000006d4067209 */ /* 0x000fe40007810000 */
[----:B------:R-:W-:Y:S02]  /*13360*/  FMNMX.FTZ R5, R215, R5, !PT ;  /* 0x00000005d7057209 */ /* 0x000fe40007810000 */
[C---:B------:R-:W-:Y:S02]  /*13370*/  ISETP.GE.OR P1, PT, R2.reuse, R202, !P1 ;  /* 0x000000ca0200720c */ /* 0x040fe40004f26670 */
[C---:B------:R-:W-:Y:S02]  /*13380*/  ISETP.GE.OR P6, PT, R2.reuse, R201, !P6 ;  /* 0x000000c90200720c */ /* 0x040fe400077c6670 */
[----:B------:R-:W-:Y:S01]  /*13390*/  ISETP.GE.OR P2, PT, R2, R200, !P2 ;  /* 0x000000c80200720c */ /* 0x000fe20005746670 */
[----:B------:R-:W-:Y:S01]  /*133a0*/  VIADD R2, R0, 0x78 ;  /* 0x0000007800027836 */ /* 0x000fe20000000000 */
[----:B------:R-:W-:Y:S01]  /*133b0*/  ISETP.GE.OR P0, PT, R4, R203, !P0 ;  /* 0x000000cb0400720c */ /* 0x000fe20004706670 */
[----:B------:R-:W-:Y:S01]  /*133c0*/  VIADD R0, R0, 0x79 ;  /* 0x0000007900007836 */ /* 0x000fe20000000000 */
        /* <DEDUP_REMOVED lines=11> */
[----:B-1----:R-:W-:Y:S02]  /*13480*/  FSEL R94, R8, -INF , !P0 ;  /* 0xff800000085e7808 */ /* 0x002fe40004000000 */
[----:B------:R-:W-:Y:S01]  /*13490*/  FMNMX.FTZ R6, R58, R6, !PT ;  /* 0x000000063a067209 */ /* 0x000fe20007810000 */
[----:B------:R-:W1:Y:S01]  /*134a0*/  MUFU.TANH R8, R131 ;  /* 0x0000008300087308 */ /* 0x000e620000002400 */
[----:B------:R-:W-:Y:S02]  /*134b0*/  ISETP.GE.AND P0, PT, R0, R198, PT ;  /* 0x000000c60000720c */ /* 0x000fe40003f06270 */
[----:B------:R-:W-:Y:S02]  /*134c0*/  FMNMX.FTZ R5, R69, R5, !PT ;  /* 0x0000000545057209 */ /* 0x000fe40007810000 */
[----:B------:R-:W-:Y:S02]  /*134d0*/  ISETP.GE.OR P1, PT, R4, R202, !P1 ;  /* 0x000000ca0400720c */ /* 0x000fe40004f26670 */
[----:B------:R-:W-:Y:S02]  /*134e0*/  FMNMX.FTZ R6, R47, R6, !PT ;  /* 0x000000062f067209 */ /* 0x000fe40007810000 */
[----:B------:R-:W-:Y:S02]  /*134f0*/  ISETP.GE.OR P0, PT, R0, R203, !P0 ;  /* 0x000000cb0000720c */ /* 0x000fe40004706670 */
[----:B------:R-:W-:Y:S02]  /*13500*/  FMNMX.FTZ R5, R51, R5, !PT ;  /* 0x0000000533057209 */ /* 0x000fe40007810000 */
[----:B--2---:R-:W-:Y:S02]  /*13510*/  FSEL R119, R119, -INF , !P1 ;  /* 0xff80000077777808 */ /* 0x004fe40004800000 */
[C---:B------:R-:W-:Y:S02]  /*13520*/  ISETP.GE.AND P1, PT, R2.reuse, R197, PT ;  /* 0x000000c50200720c */ /* 0x040fe40003f26270 */
[----:B------:R-:W-:Y:S02]  /*13530*/  FMNMX.FTZ R6, R31, R6, !PT ;  /* 0x000000061f067209 */ /* 0x000fe40007810000 */
[----:B------:R-:W-:Y:S02]  /*13540*/  FMNMX.FTZ R5, R33, R5, !PT ;  /* 0x0000000521057209 */ /* 0x000fe40007810000 */
[----:B----4-:R-:W-:Y:S02]  /*13550*/  FSEL R90, R7, -INF , !P0 ;  /* 0xff800000075a7808 */ /* 0x010fe40004000000 */
[----:B------:R-:W-:Y:S02]  /*13560*/  PLOP3.LUT P0, PT, PT, PT, UP0, 0x80, 0x0 ;  /* 0x000000000000781c */ /* 0x000fe40003f0f008 */
[----:B------:R-:W-:Y:S02]  /*13570*/  ISETP.GE.OR P1, PT, R2, R202, !P1 ;  /* 0x000000ca0200720c */ /* 0x000fe40004f26670 */
[----:B------:R-:W-:Y:S02]  /*13580*/  FMNMX.FTZ R7, R28, R6, !PT ;  /* 0x000000061c077209 */ /* 0x000fe40007810000 */
[----:B------:R-:W-:Y:S02]  /*13590*/  FMNMX.FTZ R6, R29, R5, !PT ;  /* 0x000000051d067209 */ /* 0x000fe40007810000 */
[----:B------:R-:W-:Y:S02]  /*135a0*/  FSEL R95, R9, -INF , !P1 ;  /* 0xff800000095f7808 */ /* 0x000fe40004800000 */
[----:B------:R-:W-:Y:S02]  /*135b0*/  ISETP.GE.AND P1, PT, R0, R197, PT ;  /* 0x000000c50000720c */ /* 0x000fe40003f26270 */
[----:B------:R-:W-:Y:S02]  /*135c0*/  FMNMX.FTZ R5, R214, R133, !PT ;  /* 0x00000085d6057209 */ /* 0x000fe40007810000 */
[----:B------:R-:W-:Y:S02]  /*135d0*/  FMNMX.FTZ R7, R34, R7, !PT ;  /* 0x0000000722077209 */ /* 0x000fe40007810000 */
[----:B------:R-:W-:Y:S02]  /*135e0*/  FMNMX.FTZ R6, R35, R6, !PT ;  /* 0x0000000623067209 */ /* 0x000fe40007810000 */
[----:B------:R-:W-:Y:S02]  /*135f0*/  ISETP.GE.OR P1, PT, R0, R202, !P1 ;  /* 0x000000ca0000720c */ /* 0x000fe40004f26670 */
[----:B------:R-:W-:Y:S02]  /*13600*/  FMNMX.FTZ R5, R229, R5, !PT ;  /* 0x00000005e5057209 */ /* 0x000fe40007810000 */
[----:B------:R-:W-:Y:S02]  /*13610*/  FMNMX.FTZ R7, R30, R7, !PT ;  /* 0x000000071e077209 */ /* 0x000fe40007810000 */
[----:B------:R-:W-:Y:S02]  /*13620*/  FMNMX.FTZ R6, R32, R6, !PT ;  /* 0x0000000620067209 */ /* 0x000fe40007810000 */
[----:B-1----:R-:W-:Y:S02]  /*13630*/  FSEL R91, R8, -INF , !P1 ;  /* 0xff800000085b7808 */ /* 0x002fe40004800000 */
[----:B------:R-:W-:Y:S02]  /*13640*/  ISETP.GE.AND P1, PT, R4, R199, PT ;  /* 0x000000c70400720c */ /* 0x000fe40003f26270 */
[----:B------:R-:W-:Y:S02]  /*13650*/  FMNMX.FTZ R20, R224, R5, !PT ;  /* 0x00000005e0147209 */ /* 0x000fe40007810000 */
[----:B------:R-:W-:Y:S02]  /*13660*/  FMNMX.FTZ R19, R26, R7, !PT ;  /* 0x000000071a137209 */ /* 0x000fe40007810000 */
[----:B------:R-:W-:Y:S01]  /*13670*/  FMNMX.FTZ R18, R25, R6, !PT ;  /* 0x0000000619127209 */ /* 0x000fe20007810000 */
[----:B------:R-:W-:Y:S06]  /*13680*/  @P0 BRA `(.L_x_1137) ;  /* 0xffffffc8006c0947 */ /* 0x000fec000383ffff */
.L_x_1136:
[----:B-1----:R-:W-:Y:S01]  /*13690*/  MUFU.TANH R10, R110 ;  /* 0x0000006e000a7308 */ /* 0x002fe20000002400 */
[----:B------:R-:W-:Y:S01]  /*136a0*/  FMNMX.FTZ R7, R22, R19, !PT ;  /* 0x0000001316077209 */ /* 0x000fe20007810000 */
[----:B------:R-:W-:Y:S01]  /*136b0*/  FMUL.FTZ R120, R120, UR10 ;  /* 0x0000000a78787c20 */ /* 0x000fe20008410000 */
[----:B------:R-:W-:Y:S01]  /*136c0*/  FMNMX.FTZ R6, R23, R18, !PT ;  /* 0x0000001217067209 */ /* 0x000fe20007810000 */
[----:B------:R-:W-:Y:S01]  /*136d0*/  FMUL.FTZ R121, R121, UR10 ;  /* 0x0000000a79797c20 */ /* 0x000fe20008410000 */
[----:B------:R-:W-:Y:S01]  /*136e0*/  FMNMX.FTZ R5, R225, R20, !PT ;  /* 0x00000014e1057209 */ /* 0x000fe20007810000 */
[----:B------:R-:W-:Y:S01]  /*136f0*/  FMUL.FTZ R127, R127, UR10 ;  /* 0x0000000a7f7f7c20 */ /* 0x000fe20008410000 */
[----:B------:R-:W-:Y:S03]  /*13700*/  FMNMX.FTZ R41, R24, R7, !PT ;  /* 0x0000000718297209 */ /* 0x000fe60007810000 */
[----:B------:R-:W1:Y:S01]  /*13710*/  MUFU.TANH R120, R120 ;  /* 0x0000007800787308 */ /* 0x000e620000002400 */
[----:B------:R-:W-:Y:S01]  /*13720*/  FMNMX.FTZ R8, R213, R134, !PT ;  /* 0x00000086d5087209 */ /* 0x000fe20007810000 */
[----:B------:R-:W-:Y:S01]  /*13730*/  FMUL.FTZ R124, R124, UR10 ;  /* 0x0000000a7c7c7c20 */ /* 0x000fe20008410000 */
[----:B------:R-:W-:Y:S01]  /*13740*/  FMNMX.FTZ R7, R70, R6, !PT ;  /* 0x0000000646077209 */ /* 0x000fe20007810000 */
[----:B------:R-:W-:Y:S01]  /*13750*/  FMUL.FTZ R125, R125, UR10 ;  /* 0x0000000a7d7d7c20 */ /* 0x000fe20008410000 */
[----:B------:R-:W-:Y:S01]  /*13760*/  FMNMX.FTZ R6, R210, R5, !PT ;  /* 0x00000005d2067209 */ /* 0x000fe20007810000 */
[----:B------:R-:W-:Y:S01]  /*13770*/  FMUL.FTZ R122, R122, UR10 ;  /* 0x0000000a7a7a7c20 */ /* 0x000fe20008410000 */
[----:B------:R-:W-:Y:S03]  /*13780*/  FMNMX.FTZ R5, R228, R8, !PT ;  /* 0x00000008e4057209 */ /* 0x000fe60007810000 */
[----:B------:R-:W2:Y:S01]  /*13790*/  MUFU.TANH R121, R121 ;  /* 0x0000007900797308 */ /* 0x000ea20000002400 */
[----:B------:R-:W-:Y:S01]  /*137a0*/  FMNMX.FTZ R6, R209, R6, !PT ;  /* 0x00000006d1067209 */ /* 0x000fe20007810000 */
[----:B------:R-:W-:Y:S01]  /*137b0*/  FMUL.FTZ R123, R123, UR10 ;  /* 0x0000000a7b7b7c20 */ /* 0x000fe20008410000 */
[----:B------:R-:W-:Y:S01]  /*137c0*/  FMNMX.FTZ R5, R219, R5, !PT ;  /* 0x00000005db057209 */ /* 0x000fe20007810000 */
[----:B------:R-:W-:Y:S01]  /*137d0*/  FMUL.FTZ R126, R126, UR10 ;  /* 0x0000000a7e7e7c20 */ /* 0x000fe20008410000 */
[----:B------:R-:W-:Y:S01]  /*137e0*/  FMNMX.FTZ R6, R205, R6, !PT ;  /* 0x00000006cd067209 */ /* 0x000fe20007810000 */
[----:B------:R-:W-:Y:S01]  /*137f0*/  UISETP.GT.AND UP0, UPT, UR11, UR12, UPT ;  /* 0x0000000c0b00728c */ /* 0x000fe2000bf04270 */
[----:B------:R-:W-:Y:S03]  /*13800*/  FMNMX.FTZ R41, R21, R41, !PT ;  /* 0x0000002915297209 */ /* 0x000fe60007810000 */
[----:B------:R-:W3:Y:S01]  /*13810*/  MUFU.TANH R124, R124 ;  /* 0x0000007c007c7308 */ /* 0x000ee20000002400 */
[----:B------:R-:W-:Y:S01]  /*13820*/  FMNMX.FTZ R5, R218, R5, !PT ;  /* 0x00000005da057209 */ /* 0x000fe20007810000 */
[----:B------:R-:W-:Y:S01]  /*13830*/  UMOV UR17, UR11 ;  /* 0x0000000b00117c82 */ /* 0x000fe20008000000 */
[----:B------:R-:W-:Y:S02]  /*13840*/  FMNMX.FTZ R6, R179, R6, !PT ;  /* 0x00000006b3067209 */ /* 0x000fe40007810000 */
[----:B------:R-:W-:Y:S02]  /*13850*/  FMNMX.FTZ R41, R80, R41, !PT ;  /* 0x0000002950297209 */ /* 0x000fe40007810000 */
[----:B------:R-:W-:Y:S03]  /*13860*/  FMNMX.FTZ R5, R208, R5, !PT ;  /* 0x00000005d0057209 */ /* 0x000fe60007810000 */
[----:B------:R-:W4:Y:S01]  /*13870*/  MUFU.TANH R125, R125 ;  /* 0x0000007d007d7308 */ /* 0x000f220000002400 */
[----:B------:R-:W-:Y:S02]  /*13880*/  FMNMX.FTZ R6, R56, R6, !PT ;  /* 0x0000000638067209 */ /* 0x000fe40007810000 */
[----:B------:R-:W-:Y:S02]  /*13890*/  FMNMX.FTZ R41, R81, R41, !PT ;  /* 0x0000002951297209 */ /* 0x000fe40007810000 */
[----:B------:R-:W-:Y:S02]  /*138a0*/  FMNMX.FTZ R5, R207, R5, !PT ;  /* 0x00000005cf057209 */ /* 0x000fe40007810000 */
[----:B------:R-:W-:Y:S03]  /*138b0*/  FMNMX.FTZ R6, R55, R6, !PT ;  /* 0x0000000637067209 */ /* 0x000fe60007810000 */
[----:B------:R-:W5:Y:S01]  /*138c0*/  MUFU.TANH R9, R111 ;  /* 0x0000006f00097308 */ /* 0x000f620000002400 */
        /* <DEDUP_REMOVED lines=14> */
[----:B------:R-:W-:Y:S01]  /*139b0*/  MUFU.TANH R126, R126 ;  /* 0x0000007e007e7308 */ /* 0x000fe20000002400 */
        /* <DEDUP_REMOVED lines=25> */
[C---:B------:R-:W-:Y:S02]  /*13b50*/  ISETP.GE.AND P0, PT, R4.reuse, R196, PT ;  /* 0x000000c40400720c */ /* 0x040fe40003f06270 */
[----:B------:R-:W-:Y:S01]  /*13b60*/  FMNMX.FTZ R5, R63, R5, !PT ;  /* 0x000000053f057209 */ /* 0x000fe20007810000 */
[----:B------:R-:W2:Y:S01]  /*13b70*/  SHFL.BFLY PT, R7, R41, 0x2, 0x1f ;  /* 0x0c401f0029077f89 */ /* 0x000ea200000e0000 */
        /* <DEDUP_REMOVED lines=19> */
[----:B-1----:R-:W-:Y:S02]  /*13cb0*/  FSEL R120, R120, -INF , !P6 ;  /* 0xff80000078787808 */ /* 0x002fe40007000000 */
[----:B------:R-:W-:Y:S02]  /*13cc0*/  FMNMX.FTZ R40, R102, R40, !PT ;  /* 0x0000002866287209 */ /* 0x000fe40007810000 */
[----:B------:R-:W-:Y:S02]  /*13cd0*/  FMNMX.FTZ R4, R227, R4, !PT ;  /* 0x00000004e3047209 */ /* 0x000fe40007810000 */
[----:B------:R-:W-:Y:S02]  /*13ce0*/  ISETP.GE.AND P6, PT, R2, R199, PT ;  /* 0x000000c70200720c */ /* 0x000fe40003fc6270 */
[----:B------:R-:W-:Y:S02]  /*13cf0*/  FMNMX.FTZ R5, R109, R5, !PT ;  /* 0x000000056d057209 */ /* 0x000fe40007810000 */
[----:B--2---:R-:W-:Y:S02]  /*13d00*/  FMNMX.FTZ R41, R41, R7, !PT ;  /* 0x0000000729297209 */ /* 0x004fe40007810000 */
[----:B------:R-:W-:Y:S02]  /*13d10*/  FSEL R121, R121, -INF , !P1 ;  /* 0xff80000079797808 */ /* 0x000fe40004800000 */
[----:B------:R-:W-:Y:S02]  /*13d20*/  FMNMX.FTZ R40, R118, R40, !PT ;  /* 0x0000002876287209 */ /* 0x000fe40007810000 */
[----:B------:R-:W-:Y:S02]  /*13d30*/  FMNMX.FTZ R4, R217, R4, !PT ;  /* 0x00000004d9047209 */ /* 0x000fe40007810000 */
[----:B------:R-:W-:Y:S02]  /*13d40*/  ISETP.GE.OR P6, PT, R2, R201, !P6 ;  /* 0x000000c90200720c */ /* 0x000fe400077c6670 */
[----:B------:R-:W-:Y:S02]  /*13d50*/  FMNMX.FTZ R39, R120, R5, !PT ;  /* 0x0000000578277209 */ /* 0x000fe40007810000 */
[C---:B------:R-:W-:Y:S01]  /*13d60*/  ISETP.GE.AND P1, PT, R0.reuse, R199, PT ;  /* 0x000000c70000720c */ /* 0x040fe20003f26270 */
[----:B------:R-:W1:Y:S01]  /*13d70*/  SHFL.BFLY PT, R5, R41, 0x1, 0x1f ;  /* 0x0c201f0029057f89 */ /* 0x000e6200000e0000 */
[----:B------:R-:W-:Y:S02]  /*13d80*/  FMNMX.FTZ R40, R119, R40, !PT ;  /* 0x0000002877287209 */ /* 0x000fe40007810000 */
[----:B------:R-:W-:Y:S02]  /*13d90*/  FMNMX.FTZ R4, R221, R4, !PT ;  /* 0x00000004dd047209 */ /* 0x000fe40007810000 */
[----:B------:R-:W-:Y:S02]  /*13da0*/  ISETP.GE.OR P1, PT, R0, R201, !P1 ;  /* 0x000000c90000720c */ /* 0x000fe40004f26670 */
[----:B---3--:R-:W-:Y:S02]  /*13db0*/  FSEL R124, R124, -INF , !P6 ;  /* 0xff8000007c7c7808 */ /* 0x008fe40007000000 */
[----:B------:R-:W-:Y:S02]  /*13dc0*/  FMNMX.FTZ R39, R121, R39, !PT ;  /* 0x0000002779277209 */ /* 0x000fe40007810000 */
[----:B------:R-:W-:Y:S02]  /*13dd0*/  FMNMX.FTZ R40, R95, R40, !PT ;  /* 0x000000285f287209 */ /* 0x000fe40007810000 */
[----:B------:R-:W-:Y:S02]  /*13de0*/  FMNMX.FTZ R4, R106, R4, !PT ;  /* 0x000000046a047209 */ /* 0x000fe40007810000 */
[----:B----4-:R-:W-:Y:S02]  /*13df0*/  FSEL R125, R125, -INF , !P1 ;  /* 0xff8000007d7d7808 */ /* 0x010fe40004800000 */
[----:B------:R-:W-:Y:S02]  /*13e00*/  FMNMX.FTZ R39, R124, R39, !PT ;  /* 0x000000277c277209 */ /* 0x000fe40007810000 */
[----:B------:R-:W-:Y:S02]  /*13e10*/  FSEL R67, R10, -INF , !P5 ;  /* 0xff8000000a437808 */ /* 0x000fe40006800000 */
[----:B------:R-:W-:Y:S02]  /*13e20*/  FMNMX.FTZ R40, R91, R40, !PT ;  /* 0x000000285b287209 */ /* 0x000fe40007810000 */
[----:B------:R-:W-:Y:S02]  /*13e30*/  FMNMX.FTZ R4, R107, R4, !PT ;  /* 0x000000046b047209 */ /* 0x000fe40007810000 */
[----:B------:R-:W-:Y:S01]  /*13e40*/  FMNMX.FTZ R39, R125, R39, !PT ;  /* 0x000000277d277209 */ /* 0x000fe20007810000 */
[----:B------:R-:W2:Y:S01]  /*13e50*/  SHFL.BFLY PT, R8, R40, 0x2, 0x1f ;  /* 0x0c401f0028087f89 */ /* 0x000ea200000e0000 */
[----:B------:R-:W-:Y:S02]  /*13e60*/  FMNMX.FTZ R7, R67, R4, !PT ;  /* 0x0000000443077209 */ /* 0x000fe40007810000 */
[----:B-1----:R-:W-:Y:S05]  /*13e70*/  FMNMX.FTZ R41, R41, R5, !PT ;  /* 0x0000000529297209 */ /* 0x002fea0007810000 */
[----:B------:R-:W1:Y:S01]  /*13e80*/  SHFL.BFLY PT, R4, R39, 0x2, 0x1f ;  /* 0x0c401f0027047f89 */ /* 0x000e6200000e0000 */
[----:B-----5:R-:W-:Y:S02]  /*13e90*/  FSEL R68, R9, -INF , !P3 ;  /* 0xff80000009447808 */ /* 0x020fe40005800000 */
[C---:B------:R-:W-:Y:S01]  /*13ea0*/  FSETP.NEU.FTZ.AND P3, PT, R41.reuse, -INF , PT ;  /* 0xff8000002900780b */ /* 0x040fe20003f7d000 */
[----:B------:R-:W-:Y:S01]  /*13eb0*/  FMUL.FTZ R43, R41, UR4 ;  /* 0x00000004292b7c20 */ /* 0x000fe20008410000 */
[----:B------:R-:W-:Y:S02]  /*13ec0*/  ISETP.GE.AND P1, PT, R2, R196, PT ;  /* 0x000000c40200720c */ /* 0x000fe40003f26270 */
[----:B------:R-:W-:Y:S02]  /*13ed0*/  FMNMX.FTZ R7, R68, R7, !PT ;  /* 0x0000000744077209 */ /* 0x000fe40007810000 */
[----:B------:R-:W-:Y:S02]  /*13ee0*/  FSEL R43, R43, RZ, P3 ;  /* 0x000000ff2b2b7208 */ /* 0x000fe40001800000 */
[----:B------:R-:W-:Y:S02]  /*13ef0*/  FSEL R122, R122, -INF , !P2 ;  /* 0xff8000007a7a7808 */ /* 0x000fe40005000000 */
[----:B------:R-:W-:Y:S02]  /*13f00*/  ISETP.GE.OR P1, PT, R2, R200, !P1 ;  /* 0x000000c80200720c */ /* 0x000fe40004f26670 */
[----:B------:R-:W-:Y:S02]  /*13f10*/  ISETP.GE.AND P2, PT, R0, R196, PT ;  /* 0x000000c40000720c */ /* 0x000fe40003f46270 */
[----:B------:R-:W-:Y:S01]  /*13f20*/  FMNMX.FTZ R2, R122, R7, !PT ;  /* 0x000000077a027209 */ /* 0x000fe20007810000 */
[--C-:B------:R-:W-:Y:S01]  /*13f30*/  FFMA.FTZ R7, R212, UR4, -R43.reuse ;  /* 0x00000004d4077c23 */ /* 0x100fe2000801082b */
[----:B------:R-:W-:Y:S02]  /*13f40*/  FSEL R123, R123, -INF , !P0 ;  /* 0xff8000007b7b7808 */ /* 0x000fe40004000000 */
[----:B--2---:R-:W-:Y:S01]  /*13f50*/  FMNMX.FTZ R40, R40, R8, !PT ;  /* 0x0000000828287209 */ /* 0x004fe20007810000 */
[----:B------:R2:W-:Y:S01]  /*13f60*/  MUFU.EX2 R183, R7 ;  /* 0x0000000700b77308 */ /* 0x0005e20000000800 */
[----:B------:R-:W-:Y:S02]  /*13f70*/  ISETP.GE.OR P2, PT, R0, R200, !P2 ;  /* 0x000000c80000720c */ /* 0x000fe40005746670 */
[----:B-1----:R-:W-:Y:S01]  /*13f80*/  FMNMX.FTZ R39, R39, R4, !PT ;  /* 0x0000000427277209 */ /* 0x002fe20007810000 */
[--C-:B------:R-:W-:Y:S01]  /*13f90*/  FFMA.FTZ R4, R170, UR4, -R43.reuse ;  /* 0x00000004aa047c23 */ /* 0x100fe2000801082b */
[----:B------:R-:W1:Y:S01]  /*13fa0*/  SHFL.BFLY PT, R6, R40, 0x1, 0x1f ;  /* 0x0c201f0028067f89 */ /* 0x000e6200000e0000 */
[----:B------:R-:W-:Y:S04]  /*13fb0*/  FSEL R42, R42, -INF , !P2 ;  /* 0xff8000002a2a7808 */ /* 0x000fe80005000000 */
[----:B------:R3:W-:Y:S01]  /*13fc0*/  MUFU.EX2 R172, R4 ;  /* 0x0000000400ac7308 */ /* 0x0007e20000000800 */
[----:B------:R-:W-:Y:S02]  /*13fd0*/  FSEL R126, R126, -INF , !P1 ;  /* 0xff8000007e7e7808 */ /* 0x000fe40004800000 */
[----:B------:R-:W4:Y:S01]  /*13fe0*/  SHFL.BFLY PT, R5, R39, 0x1, 0x1f ;  /* 0x0c201f0027057f89 */ /* 0x000f2200000e0000 */
[----:B------:R-:W-:Y:S04]  /*13ff0*/  FMNMX.FTZ R0, R123, R2, !PT ;  /* 0x000000027b007209 */ /* 0x000fe80007810000 */
[----:B------:R-:W-:Y:S01]  /*14000*/  FMNMX.FTZ R0, R126, R0, !PT ;  /* 0x000000007e007209 */ /* 0x000fe20007810000 */
[--C-:B--2---:R-:W-:Y:S03]  /*14010*/  FFMA.FTZ R7, R58, UR4, -R43.reuse ;  /* 0x000000043a077c23 */ /* 0x104fe6000801082b */
[----:B------:R-:W-:Y:S05]  /*14020*/  FMNMX.FTZ R0, R42, R0, !PT ;  /* 0x000000002a007209 */ /* 0x000fea0007810000 */
[----:B------:R-:W2:Y:S01]  /*14030*/  SHFL.BFLY PT, R2, R0, 0x2, 0x1f ;  /* 0x0c401f0000027f89 */ /* 0x000ea200000e0000 */
[--C-:B---3--:R-:W-:Y:S04]  /*14040*/  FFMA.FTZ R4, R220, UR4, -R43.reuse ;  /* 0x00000004dc047c23 */ /* 0x108fe8000801082b */
[----:B------:R3:W-:Y:S01]  /*14050*/  MUFU.EX2 R175, R4 ;  /* 0x0000000400af7308 */ /* 0x0007e20000000800 */
[----:B-1----:R-:W-:Y:S01]  /*14060*/  FMNMX.FTZ R40, R40, R6, !PT ;  /* 0x0000000628287209 */ /* 0x002fe20007810000 */
[--C-:B------:R-:W-:Y:S03]  /*14070*/  FFMA.FTZ R6, R206, UR4, -R43.reuse ;  /* 0x00000004ce067c23 */ /* 0x100fe6000801082b */
[C---:B------:R-:W-:Y:S01]  /*14080*/  FSETP.NEU.FTZ.AND P2, PT, R40.reuse, -INF , PT ;  /* 0xff8000002800780b */ /* 0x040fe20003f5d000 */
[----:B------:R-:W-:Y:S01]  /*14090*/  FMUL.FTZ R64, R40, UR4 ;  /* 0x0000000428407c20 */ /* 0x000fe20008410000 */
[----:B----4-:R-:W-:Y:S03]  /*140a0*/  FMNMX.FTZ R39, R39, R5, !PT ;  /* 0x0000000527277209 */ /* 0x010fe60007810000 */
[----:B------:R1:W-:Y:S01]  /*140b0*/  MUFU.EX2 R212, R6 ;  /* 0x0000000600d47308 */ /* 0x0003e20000000800 */
[--C-:B------:R-:W-:Y:S01]  /*140c0*/  FFMA.FTZ R5, R53, UR4, -R43.reuse ;  /* 0x0000000435057c23 */ /* 0x100fe2000801082b */
[----:B------:R-:W-:Y:S01]  /*140d0*/  FSEL R64, R64, RZ, P2 ;  /* 0x000000ff40407208 */ /* 0x000fe20001000000 */
[C---:B------:R-:W-:Y:S01]  /*140e0*/  FMUL.FTZ R65, R39.reuse, UR4 ;  /* 0x0000000427417c20 */ /* 0x040fe20008410000 */
[----:B------:R-:W-:Y:S03]  /*140f0*/  FSETP.NEU.FTZ.AND P1, PT, R39, -INF , PT ;  /* 0xff8000002700780b */ /* 0x000fe60003f3d000 */
[--C-:B---3--:R-:W-:Y:S01]  /*14100*/  FFMA.FTZ R4, R178, UR4, -R64.reuse ;  /* 0x00000004b2047c23 */ /* 0x108fe20008010840 */
[----:B------:R-:W-:Y:S02]  /*14110*/  FSEL R65, R65, RZ, P1 ;  /* 0x000000ff41417208 */ /* 0x000fe40000800000 */
[----:B--2---:R-:W-:Y:S01]  /*14120*/  FMNMX.FTZ R0, R0, R2, !PT ;  /* 0x0000000200007209 */ /* 0x004fe20007810000 */
[----:B------:R2:W-:Y:S01]  /*14130*/  MUFU.EX2 R170, R4 ;  /* 0x0000000400aa7308 */ /* 0x0005e20000000800 */
[--C-:B------:R-:W-:Y:S01]  /*14140*/  FFMA.FTZ R2, R168, UR4, -R43.reuse ;  /* 0x00000004a8027c23 */ /* 0x100fe2000801082b */
[--C-:B-1----:R-:W-:Y:S08]  /*14150*/  FFMA.FTZ R6, R47, UR4, -R43.reuse ;  /* 0x000000042f067c23 */ /* 0x102ff0000801082b */
[----:B------:R1:W-:Y:S01]  /*14160*/  MUFU.EX2 R238, R6 ;  /* 0x0000000600ee7308 */ /* 0x0003e20000000800 */
[--C-:B--2---:R-:W-:Y:S09]  /*14170*/  FFMA.FTZ R4, R222, UR4, -R64.reuse ;  /* 0x00000004de047c23 */ /* 0x104ff20008010840 */
[----:B------:R2:W-:Y:S01]  /*14180*/  MUFU.EX2 R222, R2 ;  /* 0x0000000200de7308 */ /* 0x0005e20000000800 */
[--C-:B-1----:R-:W-:Y:S09]  /*14190*/  FFMA.FTZ R6, R30, UR4, -R43.reuse ;  /* 0x000000041e067c23 */ /* 0x102ff2000801082b */
[----:B------:R1:W-:Y:S10]  /*141a0*/  MUFU.EX2 R178, R4 ;  /* 0x0000000400b27308 */ /* 0x0003f40000000800 */
[----:B------:R3:W-:Y:S01]  /*141b0*/  MUFU.EX2 R242, R6 ;  /* 0x0000000600f27308 */ /* 0x0007e20000000800 */
[----:B--2---:R-:W2:Y:S01]  /*141c0*/  SHFL.BFLY PT, R2, R0, 0x1, 0x1f ;  /* 0x0c201f0000027f89 */ /* 0x004ea200000e0000 */
[--C-:B-1----:R-:W-:Y:S08]  /*141d0*/  FFMA.FTZ R4, R38, UR4, -R43.reuse ;  /* 0x0000000426047c23 */ /* 0x102ff0000801082b */
[----:B------:R1:W-:Y:S01]  /*141e0*/  MUFU.EX2 R231, R4 ;  /* 0x0000000400e77308 */ /* 0x0003e20000000800 */
[----:B---3--:R-:W-:Y:S01]  /*141f0*/  FFMA.FTZ R6, R21, UR4, -R43 ;  /* 0x0000000415067c23 */ /* 0x008fe2000801082b */
[----:B--2---:R-:W-:Y:S01]  /*14200*/  FMNMX.FTZ R38, R0, R2, !PT ;  /* 0x0000000200267209 */ /* 0x004fe20007810000 */
[--C-:B------:R-:W-:Y:S01]  /*14210*/  FFMA.FTZ R0, R229, UR4, -R65.reuse ;  /* 0x00000004e5007c23 */ /* 0x100fe20008010841 */
[----:B------:R-:W-:Y:S06]  /*14220*/  FFMA.FTZ R2, R225, UR4, -R65 ;  /* 0x00000004e1027c23 */ /* 0x000fec0008010841 */
[----:B------:R2:W-:Y:S01]  /*14230*/  MUFU.EX2 R229, R7 ;  /* 0x0000000700e57308 */ /* 0x0005e20000000800 */
[C---:B------:R-:W-:Y:S01]  /*14240*/  FSETP.NEU.FTZ.AND P0, PT, R38.reuse, -INF , PT ;  /* 0xff8000002600780b */ /* 0x040fe20003f1d000 */
[----:B------:R-:W-:Y:S01]  /*14250*/  FMUL.FTZ R66, R38, UR4 ;  /* 0x0000000426427c20 */ /* 0x000fe20008410000 */
[----:B-1----:R-:W-:Y:S04]  /*14260*/  FFMA.FTZ R4, R177, UR4, -R64 ;  /* 0x00000004b1047c23 */ /* 0x002fe80008010840 */
[----:B------:R-:W-:Y:S03]  /*14270*/  FSEL R66, R66, RZ, P0 ;  /* 0x000000ff42427208 */ /* 0x000fe60000000000 */
[----:B------:R1:W-:Y:S02]  /*14280*/  MUFU.EX2 R131, R0 ;  /* 0x0000000000837308 */ /* 0x0003e40000000800 */
[--C-:B------:R-:W-:Y:S01]  /*14290*/  FFMA.FTZ R67, R67, UR4, -R66.reuse ;  /* 0x0000000443437c23 */ /* 0x100fe20008010842 */
[----:B------:R-:W-:Y:S07]  /*142a0*/  FFMA.FTZ R68, R68, UR4, -R66 ;  /* 0x0000000444447c23 */ /* 0x000fee0008010842 */
[----:B------:R3:W-:Y:S01]  /*142b0*/  MUFU.EX2 R220, R4 ;  /* 0x0000000400dc7308 */ /* 0x0007e20000000800 */
[----:B--2---:R-:W-:Y:S09]  /*142c0*/  FFMA.FTZ R7, R34, UR4, -R43 ;  /* 0x0000000422077c23 */ /* 0x004ff2000801082b */
[----:B------:R2:W-:Y:S01]  /*142d0*/  MUFU.EX2 R237, R7 ;  /* 0x0000000700ed7308 */ /* 0x0005e20000000800 */
[----:B-1----:R-:W-:Y:S09]  /*142e0*/  FFMA.FTZ R0, R224, UR4, -R65 ;  /* 0x00000004e0007c23 */ /* 0x002ff20008010841 */
[----:B------:R1:W-:Y:S01]  /*142f0*/  MUFU.EX2 R180, R0 ;  /* 0x0000000000b47308 */ /* 0x0003e20000000800 */
[----:B---3--:R-:W-:Y:S09]  /*14300*/  FFMA.FTZ R4, R169, UR4, -R64 ;  /* 0x00000004a9047c23 */ /* 0x008ff20008010840 */
[----:B------:R3:W4:Y:S01]  /*14310*/  MUFU.EX2 R230, R4 ;  /* 0x0000000400e67308 */ /* 0x0007220000000800 */
[----:B--2---:R-:W-:Y:S09]  /*14320*/  FFMA.FTZ R7, R24, UR4, -R43 ;  /* 0x0000000418077c23 */ /* 0x004ff2000801082b */
[----:B------:R-:W-:Y:S01]  /*14330*/  MUFU.EX2 R34, R6 ;  /* 0x0000000600227308 */ /* 0x000fe20000000800 */
[--C-:B-1----:R-:W-:Y:S09]  /*14340*/  FFMA.FTZ R0, R213, UR4, -R66.reuse ;  /* 0x00000004d5007c23 */ /* 0x102ff20008010842 */
[----:B------:R1:W-:Y:S01]  /*14350*/  MUFU.EX2 R111, R0 ;  /* 0x00000000006f7308 */ /* 0x0003e20000000800 */
[----:B---3--:R-:W-:Y:S01]  /*14360*/  FFMA.FTZ R4, R214, UR4, -R65 ;  /* 0x00000004d6047c23 */ /* 0x008fe20008010841 */
[----:B----4-:R-:W-:Y:S08]  /*14370*/  F2FP.F16.F32.PACK_AB R47, R230, R220 ;  /* 0x000000dce62f723e */ /* 0x010ff000000000ff */
[----:B------:R2:W-:Y:S10]  /*14380*/  MUFU.EX2 R214, R2 ;  /* 0x0000000200d67308 */ /* 0x0005f40000000800 */
[----:B------:R3:W4:Y:S01]  /*14390*/  MUFU.EX2 R129, R4 ;  /* 0x0000000400817308 */ /* 0x0007220000000800 */
[----:B-1----:R-:W-:Y:S09]  /*143a0*/  FFMA.FTZ R0, R228, UR4, -R66 ;  /* 0x00000004e4007c23 */ /* 0x002ff20008010842 */
[----:B------:R1:W-:Y:S01]  /*143b0*/  MUFU.EX2 R130, R0 ;  /* 0x0000000000827308 */ /* 0x0003e20000000800 */
[----:B--2---:R-:W-:Y:S09]  /*143c0*/  FFMA.FTZ R2, R215, UR4, -R64 ;  /* 0x00000004d7027c23 */ /* 0x004ff20008010840 */
[----:B------:R2:W-:Y:S01]  /*143d0*/  MUFU.EX2 R181, R2 ;  /* 0x0000000200b57308 */ /* 0x0005e20000000800 */
[--C-:B---3--:R-:W-:Y:S01]  /*143e0*/  FFMA.FTZ R4, R48, UR4, -R43.reuse ;  /* 0x0000000430047c23 */ /* 0x108fe2000801082b */
[----:B----4-:R-:W-:Y:S08]  /*143f0*/  F2FP.F16.F32.PACK_AB R48, R131, R129 ;  /* 0x000000818330723e */ /* 0x010ff000000000ff */
        /* <DEDUP_REMOVED lines=8> */
[----:B------:R1:W4:Y:S01]  /*14480*/  MUFU.EX2 R213, R0 ;  /* 0x0000000000d57308 */ /* 0x0003220000000800 */
[--C-:B--2---:R-:W-:Y:S09]  /*14490*/  FFMA.FTZ R2, R35, UR4, -R64.reuse ;  /* 0x0000000423027c23 */ /* 0x104ff20008010840 */
[----:B------:R2:W-:Y:S01]  /*144a0*/  MUFU.EX2 R218, R4 ;  /* 0x0000000400da7308 */ /* 0x0005e20000000800 */
[--C-:B---3--:R-:W-:Y:S09]  /*144b0*/  FFMA.FTZ R5, R26, UR4, -R43.reuse ;  /* 0x000000041a057c23 */ /* 0x108ff2000801082b */
[----:B------:R3:W-:Y:S01]  /*144c0*/  MUFU.EX2 R236, R2 ;  /* 0x0000000200ec7308 */ /* 0x0007e20000000800 */
[--C-:B-1----:R-:W-:Y:S09]  /*144d0*/  FFMA.FTZ R0, R211, UR4, -R64.reuse ;  /* 0x00000004d3007c23 */ /* 0x102ff20008010840 */
[----:B------:R1:W-:Y:S01]  /*144e0*/  MUFU.EX2 R206, R0 ;  /* 0x0000000000ce7308 */ /* 0x0003e20000000800 */
[--C-:B--2---:R-:W-:Y:S09]  /*144f0*/  FFMA.FTZ R4, R28, UR4, -R43.reuse ;  /* 0x000000041c047c23 */ /* 0x104ff2000801082b */
[----:B------:R2:W-:Y:S01]  /*14500*/  MUFU.EX2 R249, R4 ;  /* 0x0000000400f97308 */ /* 0x0005e20000000800 */
[--C-:B---3--:R-:W-:Y:S01]  /*14510*/  FFMA.FTZ R2, R70, UR4, -R64.reuse ;  /* 0x0000000446027c23 */ /* 0x108fe20008010840 */
[--C-:B------:R-:W-:Y:S08]  /*14520*/  FFMA.FTZ R70, R117, UR4, -R43.reuse ;  /* 0x0000000475467c23 */ /* 0x100ff0000801082b */
[----:B------:R-:W-:Y:S01]  /*14530*/  MUFU.EX2 R28, R7 ;  /* 0x00000007001c7308 */ /* 0x000fe20000000800 */
[--C-:B-1----:R-:W-:Y:S09]  /*14540*/  FFMA.FTZ R0, R54, UR4, -R64.reuse ;  /* 0x0000000436007c23 */ /* 0x102ff20008010840 */
[----:B------:R1:W-:Y:S01]  /*14550*/  MUFU.EX2 R211, R0 ;  /* 0x0000000000d37308 */ /* 0x0003e20000000800 */
[--C-:B--2---:R-:W-:Y:S09]  /*14560*/  FFMA.FTZ R4, R22, UR4, -R43.reuse ;  /* 0x0000000416047c23 */ /* 0x104ff2000801082b */
[----:B------:R2:W-:Y:S10]  /*14570*/  MUFU.EX2 R127, R4 ;  /* 0x00000004007f7308 */ /* 0x0005f40000000800 */
[----:B------:R3:W-:Y:S01]  /*14580*/  MUFU.EX2 R115, R5 ;  /* 0x0000000500737308 */ /* 0x0007e20000000800 */
[----:B-1----:R-:W-:Y:S09]  /*14590*/  FFMA.FTZ R0, R52, UR4, -R64 ;  /* 0x0000000434007c23 */ /* 0x002ff20008010840 */
        /* <DEDUP_REMOVED lines=9> */
[--C-:B--2---:R-:W-:Y:S01]  /*14630*/  FFMA.FTZ R4, R85, UR4, -R43.reuse ;  /* 0x0000000455047c23 */ /* 0x104fe2000801082b */
        /* <DEDUP_REMOVED lines=15> */
[--C-:B-1----:R-:W-:Y:S01]  /*14730*/  FFMA.FTZ R0, R51, UR4, -R64.reuse ;  /* 0x0000000433007c23 */ /* 0x102fe20008010840 */
[----:B----4-:R-:W-:Y:S07]  /*14740*/  F2FP.F16.F32.PACK_AB R51, R213, R173 ;  /* 0x000000add533723e */ /* 0x010fee00000000ff */
[----:B------:R1:W-:Y:S02]  /*14750*/  MUFU.EX2 R239, R0 ;  /* 0x0000000000ef7308 */ /* 0x0003e40000000800 */
[--C-:B-1----:R-:W-:Y:S08]  /*14760*/  FFMA.FTZ R0, R33, UR4, -R64.reuse ;  /* 0x0000000421007c23 */ /* 0x102ff00008010840 */
[----:B------:R1:W-:Y:S02]  /*14770*/  MUFU.EX2 R241, R0 ;  /* 0x0000000000f17308 */ /* 0x0003e40000000800 */
[--C-:B-1----:R-:W-:Y:S08]  /*14780*/  FFMA.FTZ R0, R29, UR4, -R64.reuse ;  /* 0x000000041d007c23 */ /* 0x102ff00008010840 */
[----:B------:R1:W-:Y:S10]  /*14790*/  MUFU.EX2 R29, R2 ;  /* 0x00000002001d7308 */ /* 0x0003f40000000800 */
[----:B------:R2:W-:Y:S01]  /*147a0*/  MUFU.EX2 R246, R0 ;  /* 0x0000000000f67308 */ /* 0x0005e20000000800 */
[----:B-1----:R-:W-:Y:S01]  /*147b0*/  FFMA.FTZ R2, R86, UR4, -R64 ;  /* 0x0000000456027c23 */ /* 0x002fe20008010840 */
[--C-:B--2---:R-:W-:Y:S08]  /*147c0*/  FFMA.FTZ R0, R56, UR4, -R65.reuse ;  /* 0x0000000438007c23 */ /* 0x104ff00008010841 */
[----:B------:R1:W-:Y:S02]  /*147d0*/  MUFU.EX2 R208, R0 ;  /* 0x0000000000d07308 */ /* 0x0003e40000000800 */
[--C-:B-1----:R-:W-:Y:S02]  /*147e0*/  FFMA.FTZ R0, R55, UR4, -R65.reuse ;  /* 0x0000000437007c23 */ /* 0x102fe40008010841 */
[----:B------:R-:W-:Y:S06]  /*147f0*/  LDSM.16.MT88.4 R52, [R185+0x4000] ;  /* 0x00400000b934783b */ /* 0x000fec0000004200 */
[----:B------:R1:W-:Y:S02]  /*14800*/  MUFU.EX2 R225, R0 ;  /* 0x0000000000e17308 */ /* 0x0003e40000000800 */
[--C-:B-1----:R-:W-:Y:S01]  /*14810*/  FFMA.FTZ R0, R46, UR4, -R65.reuse ;  /* 0x000000042e007c23 */ /* 0x102fe20008010841 */
[----:B------:R-:W-:Y:S07]  /*14820*/  F2FP.F16.F32.PACK_AB R46, R231, R222 ;  /* 0x000000dee72e723e */ /* 0x000fee00000000ff */
        /* <DEDUP_REMOVED lines=13> */
[----:B-1----:R-:W-:Y:S08]  /*14900*/  FFMA.FTZ R0, R37, UR4, -R66 ;  /* 0x0000000425007c23 */ /* 0x002ff00008010842 */
        /* <DEDUP_REMOVED lines=18> */
[--C-:B--2---:R-:W-:Y:S02]  /*14a30*/  FFMA.FTZ R0, R59, UR4, -R66.reuse ;  /* 0x000000043b007c23 */ /* 0x104fe40008010842 */
[----:B------:R-:W2:Y:S06]  /*14a40*/  LDSM.16.MT88.4 R56, [R184+0x4400] ;  /* 0x00440000b838783b */ /* 0x000eac0000004200 */
[----:B------:R3:W-:Y:S02]  /*14a50*/  MUFU.EX2 R232, R0 ;  /* 0x0000000000e87308 */ /* 0x0007e40000000800 */
[--C-:B---3--:R-:W-:Y:S08]  /*14a60*/  FFMA.FTZ R0, R62, UR4, -R66.reuse ;  /* 0x000000043e007c23 */ /* 0x108ff00008010842 */
[----:B------:R3:W-:Y:S02]  /*14a70*/  MUFU.EX2 R248, R0 ;  /* 0x0000000000f87308 */ /* 0x0007e40000000800 */
[----:B---3--:R-:W-:Y:S02]  /*14a80*/  FFMA.FTZ R0, R63, UR4, -R66 ;  /* 0x000000043f007c23 */ /* 0x008fe40008010842 */
[----:B------:R-:W3:Y:S06]  /*14a90*/  LDSM.16.MT88.4 R60, [R185+0x4400] ;  /* 0x00440000b93c783b */ /* 0x000eec0000004200 */
        /* <DEDUP_REMOVED lines=49> */
[----:B------:R-:W-:Y:S01]  /*14db0*/  FSEL R0, R38, RZ, P0 ;  /* 0x000000ff26007208 */ /* 0x000fe20000000000 */
[C---:B-----5:R-:W-:Y:S01]  /*14dc0*/  FMUL.FTZ R20, R37.reuse, R152 ;  /* 0x0000009825147220 */ /* 0x060fe20000410000 */
[C---:B------:R-:W-:Y:S05]  /*14dd0*/  FMUL.FTZ R5, R37.reuse, R141 ;  /* 0x0000008d25057220 */ /* 0x040fea0000410000 */
[----:B------:R4:W5:Y:S01]  /*14de0*/  MUFU.EX2 R36, R2 ;  /* 0x0000000200247308 */ /* 0x0009620000000800 */
[C---:B------:R-:W-:Y:S01]  /*14df0*/  FMUL.FTZ R4, R37.reuse, R140 ;  /* 0x0000008c25047220 */ /* 0x040fe20000410000 */
[----:B------:R-:W-:Y:S01]  /*14e00*/  FADD.FTZ R0, -R0, R134 ;  /* 0x0000008600007221 */ /* 0x000fe20000010100 */
[C---:B------:R-:W-:Y:S01]  /*14e10*/  FMUL.FTZ R17, R37.reuse, R145 ;  /* 0x0000009125117220 */ /* 0x040fe20000410000 */
[----:B------:R-:W-:Y:S01]  /*14e20*/  MOV R145, R127 ;  /* 0x0000007f00917202 */ /* 0x000fe20000000f00 */
[----:B------:R-:W-:Y:S01]  /*14e30*/  FMUL.FTZ R21, R37, R153 ;  /* 0x0000009925157220 */ /* 0x000fe20000410000 */
[----:B------:R-:W-:Y:S01]  /*14e40*/  FMUL.FTZ R0, R0, UR4 ;  /* 0x0000000400007c20 */ /* 0x000fe20008410000 */
[----:B------:R-:W-:Y:S02]  /*14e50*/  MOV R153, R22 ;  /* 0x0000001600997202 */ /* 0x000fe40000000f00 */
[----:B------:R-:W-:Y:S03]  /*14e60*/  PLOP3.LUT P0, PT, PT, PT, UP0, 0x80, 0x0 ;  /* 0x000000000000781c */ /* 0x000fe60003f0f008 */
[----:B------:R-:W2:Y:S01]  /*14e70*/  MUFU.EX2 R0, R0 ;  /* 0x0000000000007308 */ /* 0x000ea20000000800 */
[----:B----4-:R-:W-:Y:S01]  /*14e80*/  FMUL.FTZ R2, R3, UR4 ;  /* 0x0000000403027c20 */ /* 0x010fe20008410000 */
[--C-:B------:R-:W-:Y:S01]  /*14e90*/  FFMA.FTZ R3, R96, UR4, -R43.reuse ;  /* 0x0000000460037c23 */ /* 0x100fe2000801082b */
[C---:B-----5:R-:W-:Y:S01]  /*14ea0*/  FMUL.FTZ R7, R36.reuse, R143 ;  /* 0x0000008f24077220 */ /* 0x060fe20000410000 */
[----:B------:R-:W-:Y:S01]  /*14eb0*/  MOV R143, R11 ;  /* 0x0000000b008f7202 */ /* 0x000fe20000000f00 */
[C---:B------:R-:W-:Y:S05]  /*14ec0*/  FMUL.FTZ R6, R36.reuse, R142 ;  /* 0x0000008e24067220 */ /* 0x040fea0000410000 */
[----:B------:R4:W5:Y:S01]  /*14ed0*/  MUFU.EX2 R112, R3 ;  /* 0x0000000300707308 */ /* 0x0009620000000800 */
        /* <DEDUP_REMOVED lines=8> */
[----:B------:R-:W-:Y:S01]  /*14f60*/  MOV R139, R12 ;  /* 0x0000000c008b7202 */ /* 0x000fe20000000f00 */
[C---:B------:R-:W-:Y:S01]  /*14f70*/  FMUL.FTZ R10, R0.reuse, R138 ;  /* 0x0000008a000a7220 */ /* 0x040fe20000410000 */
[C---:B------:R-:W-:Y:S03]  /*14f80*/  FMUL.FTZ R14, R0.reuse, R150 ;  /* 0x00000096000e7220 */ /* 0x040fe60000410000 */
[----:B----4-:R-:W-:Y:S01]  /*14f90*/  FFMA.FTZ R3, R97, UR4, -R43 ;  /* 0x0000000461037c23 */ /* 0x010fe2000801082b */
[----:B-----5:R-:W-:Y:S01]  /*14fa0*/  MOV R140, R112 ;  /* 0x00000070008c7202 */ /* 0x020fe20000000f00 */
[----:B------:R-:W-:Y:S01]  /*14fb0*/  FMUL.FTZ R15, R0, R151 ;  /* 0x00000097000f7220 */ /* 0x000fe20000410000 */
[----:B------:R-:W-:Y:S01]  /*14fc0*/  MOV R151, R16 ;  /* 0x0000001000977202 */ /* 0x000fe20000000f00 */
[C---:B------:R-:W-:Y:S01]  /*14fd0*/  FMUL.FTZ R16, R37.reuse, R144 ;  /* 0x0000009025107220 */ /* 0x040fe20000410000 */
[C---:B------:R-:W-:Y:S01]  /*14fe0*/  FMUL.FTZ R22, R36.reuse, R154 ;  /* 0x0000009a24167220 */ /* 0x040fe20000410000 */
[----:B------:R-:W-:Y:S01]  /*14ff0*/  FMUL.FTZ R23, R36, R155 ;  /* 0x0000009b24177220 */ /* 0x000fe20000410000 */
[----:B------:R-:W-:Y:S01]  /*15000*/  MOV R154, R32 ;  /* 0x00000020009a7202 */ /* 0x000fe20000000f00 */
[C---:B-1----:R-:W-:Y:S01]  /*15010*/  FMUL.FTZ R9, R2.reuse, R137 ;  /* 0x0000008902097220 */ /* 0x042fe20000410000 */
[C---:B------:R-:W-:Y:S01]  /*15020*/  FMUL.FTZ R12, R2.reuse, R148 ;  /* 0x00000094020c7220 */ /* 0x040fe20000410000 */
[----:B------:R1:W2:Y:S01]  /*15030*/  MUFU.EX2 R137, R3 ;  /* 0x0000000300897308 */ /* 0x0002a20000000800 */
[C---:B------:R-:W-:Y:S01]  /*15040*/  FMUL.FTZ R8, R2.reuse, R136 ;  /* 0x0000008802087220 */ /* 0x040fe20000410000 */
[----:B------:R-:W-:Y:S01]  /*15050*/  FMUL.FTZ R13, R2, R149 ;  /* 0x00000095020d7220 */ /* 0x000fe20000410000 */
[----:B------:R-:W-:Y:S01]  /*15060*/  MOV R144, R69 ;  /* 0x0000004500907202 */ /* 0x000fe20000000f00 */
[----:B------:R-:W4:Y:S01]  /*15070*/  LDL.LU R149, [R1] ;  /* 0x0000000001957983 */ /* 0x000f220000300800 */
[----:B------:R-:W-:Y:S01]  /*15080*/  FMUL.FTZ R32, R37, R160 ;  /* 0x000000a025207220 */ /* 0x000fe20000410000 */
[----:B------:R-:W-:Y:S01]  /*15090*/  MOV R155, R35 ;  /* 0x00000023009b7202 */ /* 0x000fe20000000f00 */
[----:B------:R-:W-:Y:S01]  /*150a0*/  FMUL.FTZ R35, R36, R163 ;  /* 0x000000a324237220 */ /* 0x000fe20000410000 */
[C---:B------:R-:W-:Y:S01]  /*150b0*/  HMMA.16816.F32 R8, R48.reuse, R24, R8 ;  /* 0x000000183008723c */ /* 0x040fe20000001808 */
[----:B------:R-:W5:Y:S03]  /*150c0*/  LDL.LU R85, [R1+0x4] ;  /* 0x0000040001557983 */ /* 0x000f660000300800 */
[----:B------:R-:W-:Y:S01]  /*150d0*/  MOV R150, R140 ;  /* 0x0000008c00967202 */ /* 0x000fe20000000f00 */
[----:B------:R-:W2:Y:S01]  /*150e0*/  LDL.LU R141, [R1+0xc] ;  /* 0x00000c00018d7983 */ /* 0x000ea20000300800 */
[-C--:B------:R-:W-:Y:S03]  /*150f0*/  HMMA.16816.F32 R12, R48, R26.reuse, R12 ;  /* 0x0000001a300c723c */ /* 0x080fe6000000180c */
[----:B------:R-:W2:Y:S02]  /*15100*/  LDL.LU R138, [R1+0x8] ;  /* 0x00000800018a7983 */ /* 0x000ea40000300800 */
[--C-:B-1----:R-:W-:Y:S01]  /*15110*/  FFMA.FTZ R3, R98, UR4, -R64.reuse ;  /* 0x0000000462037c23 */ /* 0x102fe20008010840 */
[C---:B------:R-:W-:Y:S03]  /*15120*/  HMMA.16816.F32 R16, R44.reuse, R26, R16 ;  /* 0x0000001a2c10723c */ /* 0x040fe60000001810 */
[----:B------:R1:W-:Y:S02]  /*15130*/  MUFU.EX2 R148, R3 ;  /* 0x0000000300947308 */ /* 0x0003e40000000800 */
[----:B------:R-:W-:Y:S01]  /*15140*/  FMUL.FTZ R24, R2, R156 ;  /* 0x0000009c02187220 */ /* 0x000fe20000410000 */
[-C--:B------:R-:W-:Y:S05]  /*15150*/  HMMA.16816.F32 R20, R44, R52.reuse, R20 ;  /* 0x000000342c14723c */ /* 0x080fea0000001814 */
[----:B------:R-:W-:Y:S01]  /*15160*/  MOV R156, R30 ;  /* 0x0000001e009c7202 */ /* 0x000fe20000000f00 */
[----:B------:R-:W-:Y:S01]  /*15170*/  FMUL.FTZ R30, R0, R166 ;  /* 0x000000a6001e7220 */ /* 0x000fe20000410000 */
[----:B------:R-:W-:Y:S01]  /*15180*/  MOV R166, R115 ;  /* 0x0000007300a67202 */ /* 0x000fe20000000f00 */
[----:B------:R-:W-:Y:S03]  /*15190*/  FMUL.FTZ R25, R2, R157 ;  /* 0x0000009d02197220 */ /* 0x000fe60000410000 */
[C---:B------:R-:W-:Y:S01]  /*151a0*/  FMUL.FTZ R26, R0.reuse, R158 ;  /* 0x0000009e001a7220 */ /* 0x040fe20000410000 */
[----:B------:R-:W-:Y:S01]  /*151b0*/  FMUL.FTZ R27, R0, R159 ;  /* 0x0000009f001b7220 */ /* 0x000fe20000410000 */
[----:B------:R-:W-:Y:S01]  /*151c0*/  MOV R158, R29 ;  /* 0x0000001d009e7202 */ /* 0x000fe20000000f00 */
[----:B-1----:R-:W-:Y:S01]  /*151d0*/  FFMA.FTZ R3, R99, UR4, -R64 ;  /* 0x0000000463037c23 */ /* 0x002fe20008010840 */
[----:B------:R-:W-:Y:S01]  /*151e0*/  FMUL.FTZ R29, R2, R165 ;  /* 0x000000a5021d7220 */ /* 0x000fe20000410000 */
[----:B------:R-:W-:Y:S01]  /*151f0*/  MOV R165, R31 ;  /* 0x0000001f00a57202 */ /* 0x000fe20000000f00 */
[----:B------:R-:W-:Y:S01]  /*15200*/  FMUL.FTZ R31, R0, R167 ;  /* 0x000000a7001f7220 */ /* 0x000fe20000410000 */
[----:B------:R1:W-:Y:S01]  /*15210*/  MUFU.EX2 R152, R3 ;  /* 0x0000000300987308 */ /* 0x0003e20000000800 */
[C---:B------:R-:W-:Y:S04]  /*15220*/  HMMA.16816.F32 R24, R48.reuse, R52, R24 ;  /* 0x000000343018723c */ /* 0x040fe80000001818 */
[----:B------:R-:W-:Y:S01]  /*15230*/  MOV R159, R28 ;  /* 0x0000001c009f7202 */ /* 0x000fe20000000f00 */
[----:B------:R-:W-:Y:S01]  /*15240*/  FMUL.FTZ R28, R2, R164 ;  /* 0x000000a4021c7220 */ /* 0x000fe20000410000 */
[----:B------:R-:W-:Y:S01]  /*15250*/  MOV R157, R34 ;  /* 0x00000022009d7202 */ /* 0x000fe20000000f00 */
[----:B------:R-:W-:Y:S01]  /*15260*/  FMUL.FTZ R34, R36, R162 ;  /* 0x000000a224227220 */ /* 0x000fe20000410000 */
[----:B------:R-:W-:Y:S03]  /*15270*/  MOV R164, R33 ;  /* 0x0000002100a47202 */ /* 0x000fe60000000f00 */
[----:B------:R-:W-:Y:S01]  /*15280*/  FMUL.FTZ R33, R37, R161 ;  /* 0x000000a125217220 */ /* 0x000fe20000410000 */
[-C--:B------:R-:W-:Y:S03]  /*15290*/  HMMA.16816.F32 R28, R48, R54.reuse, R28 ;  /* 0x00000036301c723c */ /* 0x080fe6000000181c */
[----:B------:R-:W-:Y:S01]  /*152a0*/  MOV R140, R76 ;  /* 0x0000004c008c7202 */ /* 0x000fe20000000f00 */
[----:B-1----:R-:W-:Y:S01]  /*152b0*/  FFMA.FTZ R3, R88, UR4, -R65 ;  /* 0x0000000458037c23 */ /* 0x002fe20008010841 */
[----:B------:R-:W-:Y:S01]  /*152c0*/  FFMA.FTZ R69, R116, UR4, -R43 ;  /* 0x0000000474457c23 */ /* 0x000fe2000801082b */
[----:B------:R-:W-:Y:S01]  /*152d0*/  HMMA.16816.F32 R32, R44, R54, R32 ;  /* 0x000000362c20723c */ /* 0x000fe20000001820 */
[----:B------:R-:W1:Y:S01]  /*152e0*/  LDSM.16.MT88.4 R52, [R184+0x4800] ;  /* 0x00480000b834783b */ /* 0x000e620000004200 */
[----:B------:R3:W-:Y:S03]  /*152f0*/  MUFU.EX2 R136, R3 ;  /* 0x0000000300887308 */ /* 0x0007e60000000800 */
[----:B------:R-:W-:Y:S02]  /*15300*/  F2FP.F16.F32.PACK_AB R48, R212, R183 ;  /* 0x000000b7d430723e */ /* 0x000fe400000000ff */
[----:B------:R-:W-:Y:S05]  /*15310*/  F2FP.F16.F32.PACK_AB R49, R206, R181 ;  /* 0x000000b5ce31723e */ /* 0x000fea00000000ff */
[----:B------:R-:W-:Y:S01]  /*15320*/  MUFU.EX2 R76, R68 ;  /* 0x00000044004c7308 */ /* 0x000fe20000000800 */
[----:B------:R-:W-:Y:S02]  /*15330*/  F2FP.F16.F32.PACK_AB R50, R218, R215 ;  /* 0x000000d7da32723e */ /* 0x000fe400000000ff */
[----:B------:R-:W-:Y:S02]  /*15340*/  F2FP.F16.F32.PACK_AB R51, R219, R211 ;  /* 0x000000d3db33723e */ /* 0x000fe400000000ff */
[----:B------:R-:W-:Y:S02]  /*15350*/  F2FP.F16.F32.PACK_AB R44, R177, R174 ;  /* 0x000000aeb12c723e */ /* 0x000fe400000000ff */
[----:B------:R-:W-:Y:S03]  /*15360*/  F2FP.F16.F32.PACK_AB R46, R205, R182 ;  /* 0x000000b6cd2e723e */ /* 0x000fe600000000ff */
[----:B------:R-:W-:Y:S01]  /*15370*/  MUFU.EX2 R68, R75 ;  /* 0x0000004b00447308 */ /* 0x000fe20000000800 */
[--C-:B---3--:R-:W-:Y:S01]  /*15380*/  FFMA.FTZ R3, R89, UR4, -R65.reuse ;  /* 0x0000000459037c23 */ /* 0x108fe20008010841 */
[-C--:B------:R-:W-:Y:S05]  /*15390*/  HMMA.16816.F32 R4, R48, R56.reuse, R4 ;  /* 0x000000383004723c */ /* 0x080fea0000001804 */
[----:B------:R-:W-:Y:S03]  /*153a0*/  F2FP.F16.F32.PACK_AB R45, R169, R168 ;  /* 0x000000a8a92d723e */ /* 0x000fe600000000ff */
[----:B------:R3:W-:Y:S03]  /*153b0*/  MUFU.EX2 R134, R3 ;  /* 0x0000000300867308 */ /* 0x0007e60000000800 */
[----:B------:R-:W-:Y:S02]  /*153c0*/  F2FP.F16.F32.PACK_AB R47, R179, R171 ;  /* 0x000000abb32f723e */ /* 0x000fe400000000ff */
[----:B------:R-:W-:Y:S05]  /*153d0*/  F2FP.F16.F32.PACK_AB R161, R72, R71 ;  /* 0x0000004748a1723e */ /* 0x000fea00000000ff */
[C---:B------:R-:W-:Y:S06]  /*153e0*/  HMMA.16816.F32 R8, R44.reuse, R56, R8 ;  /* 0x000000382c08723c */ /* 0x040fec0000001808 */
[-C--:B------:R-:W-:Y:S05]  /*153f0*/  HMMA.16816.F32 R12, R44, R58.reuse, R12 ;  /* 0x0000003a2c0c723c */ /* 0x080fea000000180c */
[--C-:B---3--:R-:W-:Y:S01]  /*15400*/  FFMA.FTZ R3, R92, UR4, -R65.reuse ;  /* 0x000000045c037c23 */ /* 0x108fe20008010841 */
[C---:B------:R-:W-:Y:S01]  /*15410*/  HMMA.16816.F32 R16, R48.reuse, R58, R16 ;  /* 0x0000003a3010723c */ /* 0x040fe20000001810 */
[----:B------:R-:W3:Y:S02]  /*15420*/  LDSM.16.MT88.4 R56, [R185+0x4800] ;  /* 0x00480000b938783b */ /* 0x000ee40000004200 */
[----:B------:R1:W-:Y:S03]  /*15430*/  MUFU.EX2 R132, R3 ;  /* 0x0000000300847308 */ /* 0x0003e60000000800 */
[-C--:B------:R-:W-:Y:S06]  /*15440*/  HMMA.16816.F32 R20, R48, R60.reuse, R20 ;  /* 0x0000003c3014723c */ /* 0x080fec0000001814 */
[C---:B------:R-:W-:Y:S06]  /*15450*/  HMMA.16816.F32 R24, R44.reuse, R60, R24 ;  /* 0x0000003c2c18723c */ /* 0x040fec0000001818 */
[-C--:B------:R-:W-:Y:S05]  /*15460*/  HMMA.16816.F32 R28, R44, R62.reuse, R28 ;  /* 0x0000003e2c1c723c */ /* 0x080fea000000181c */
[----:B-1----:R-:W-:Y:S01]  /*15470*/  FFMA.FTZ R3, R216, UR4, -R65 ;  /* 0x00000004d8037c23 */ /* 0x002fe20008010841 */
[----:B------:R-:W-:Y:S01]  /*15480*/  HMMA.16816.F32 R32, R48, R62, R32 ;  /* 0x0000003e3020723c */ /* 0x000fe20000001820 */
[----:B------:R-:W1:Y:S02]  /*15490*/  LDSM.16.MT88.4 R60, [R184+0x4c00] ;  /* 0x004c0000b83c783b */ /* 0x000e640000004200 */
        /* <DEDUP_REMOVED lines=9> */
[--C-:B---3--:R-:W-:Y:S01]  /*15530*/  FFMA.FTZ R3, R223, UR4, -R66.reuse ;  /* 0x00000004df037c23 */ /* 0x108fe20008010842 */
[----:B------:R-:W-:Y:S03]  /*15540*/  F2FP.F16.F32.PACK_AB R51, R233, R224 ;  /* 0x000000e0e933723e */ /* 0x000fe600000000ff */
[----:B------:R3:W-:Y:S04]  /*15550*/  MUFU.EX2 R128, R3 ;  /* 0x0000000300807308 */ /* 0x0007e80000000800 */
[C---:B------:R-:W-:Y:S06]  /*15560*/  HMMA.16816.F32 R8, R48.reuse, R52, R8 ;  /* 0x000000343008723c */ /* 0x040fec0000001808 */
[-C--:B------:R-:W-:Y:S06]  /*15570*/  HMMA.16816.F32 R12, R48, R54.reuse, R12 ;  /* 0x00000036300c723c */ /* 0x080fec000000180c */
[C---:B------:R-:W-:Y:S01]  /*15580*/  HMMA.16816.F32 R16, R44.reuse, R54, R16 ;  /* 0x000000362c10723c */ /* 0x040fe20000001810 */
[----:B------:R-:W1:Y:S04]  /*15590*/  LDSM.16.MT88.4 R52, [R185+0x4c00] ;  /* 0x004c0000b934783b */ /* 0x000e680000004200 */
[--C-:B---3--:R-:W-:Y:S01]  /*155a0*/  FFMA.FTZ R3, R227, UR4, -R66.reuse ;  /* 0x00000004e3037c23 */ /* 0x108fe20008010842 */
[-C--:B------:R-:W-:Y:S03]  /*155b0*/  HMMA.16816.F32 R20, R44, R56.reuse, R20 ;  /* 0x000000382c14723c */ /* 0x080fe60000001814 */
[----:B------:R3:W-:Y:S03]  /*155c0*/  MUFU.EX2 R115, R3 ;  /* 0x0000000300737308 */ /* 0x0007e60000000800 */
[C---:B------:R-:W-:Y:S06]  /*155d0*/  HMMA.16816.F32 R24, R48.reuse, R56, R24 ;  /* 0x000000383018723c */ /* 0x040fec0000001818 */
[-C--:B------:R-:W-:Y:S06]  /*155e0*/  HMMA.16816.F32 R28, R48, R58.reuse, R28 ;  /* 0x0000003a301c723c */ /* 0x080fec000000181c */
[----:B------:R-:W-:Y:S01]  /*155f0*/  HMMA.16816.F32 R32, R44, R58, R32 ;  /* 0x0000003a2c20723c */ /* 0x000fe20000001820 */
[----:B------:R-:W4:Y:S04]  /*15600*/  LDSM.16.MT88.4 R56, [R184+0x5000] ;  /* 0x00500000b838783b */ /* 0x000f280000004200 */
        /* <DEDUP_REMOVED lines=10> */
[-C--:B-1----:R-:W-:Y:S03]  /*156b0*/  HMMA.16816.F32 R4, R44, R60.reuse, R4 ;  /* 0x0000003c2c04723c */ /* 0x082fe60000001804 */
[--C-:B---3--:R-:W-:Y:S03]  /*156c0*/  FFMA.FTZ R3, R221, UR4, -R66.reuse ;  /* 0x00000004dd037c23 */ /* 0x108fe60008010842 */
        /* <DEDUP_REMOVED lines=21> */
[-C--:B----4-:R-:W-:Y:S05]  /*15820*/  HMMA.16816.F32 R4, R48, R56.reuse, R4 ;  /* 0x000000383004723c */ /* 0x090fea0000001804 */
[----:B------:R-:W-:Y:S01]  /*15830*/  F2FP.F16.F32.PACK_AB R47, R142, R251 ;  /* 0x000000fb8e2f723e */ /* 0x000fe200000000ff */
[----:B-1----:R-:W-:Y:S06]  /*15840*/  FFMA.FTZ R3, R226, UR4, -R64 ;  /* 0x00000004e2037c23 */ /* 0x002fec0008010840 */
[C---:B------:R-:W-:Y:S01]  /*15850*/  HMMA.16816.F32 R8, R44.reuse, R56, R8 ;  /* 0x000000382c08723c */ /* 0x040fe20000001808 */
[----:B------:R1:W-:Y:S05]  /*15860*/  MUFU.EX2 R98, R3 ;  /* 0x0000000300627308 */ /* 0x0003ea0000000800 */
[-C--:B------:R-:W-:Y:S05]  /*15870*/  HMMA.16816.F32 R12, R44, R58.reuse, R12 ;  /* 0x0000003a2c0c723c */ /* 0x080fea000000180c */
[----:B-----5:R-:W-:Y:S01]  /*15880*/  FFMA.FTZ R36, R36, R85, R170 ;  /* 0x0000005524247223 */ /* 0x020fe200000100aa */
[C---:B------:R-:W-:Y:S01]  /*15890*/  HMMA.16816.F32 R16, R48.reuse, R58, R16 ;  /* 0x0000003a3010723c */ /* 0x040fe20000001810 */
[----:B------:R3:W-:Y:S01]  /*158a0*/  MUFU.EX2 R85, R60 ;  /* 0x0000003c00557308 */ /* 0x0007e20000000800 */
[----:B------:R-:W-:Y:S03]  /*158b0*/  LDSM.16.MT88.4 R56, [R185+0x5400] ;  /* 0x00540000b938783b */ /* 0x000fe60000004200 */
[----:B------:R-:W-:Y:S01]  /*158c0*/  FFMA.FTZ R37, R37, R149, R172 ;  /* 0x0000009525257223 */ /* 0x000fe200000100ac */
[----:B--2---:R-:W-:Y:S01]  /*158d0*/  MOV R149, R137 ;  /* 0x0000008900957202 */ /* 0x004fe20000000f00 */
[----:B------:R-:W-:Y:S01]  /*158e0*/  FFMA.FTZ R2, R2, R141, R129 ;  /* 0x0000008d02027223 */ /* 0x000fe20000010081 */
[----:B-1----:R-:W-:Y:S03]  /*158f0*/  FFMA.FTZ R3, R103, UR4, -R64 ;  /* 0x0000000467037c23 */ /* 0x002fe60008010840 */
[----:B------:R-:W-:Y:S01]  /*15900*/  MOV R137, R84 ;  /* 0x0000005400897202 */ /* 0x000fe20000000f00 */
[----:B------:R1:W-:Y:S01]  /*15910*/  MUFU.EX2 R97, R3 ;  /* 0x0000000300617308 */ /* 0x0003e20000000800 */
[----:B------:R-:W-:Y:S01]  /*15920*/  FFMA.FTZ R0, R0, R138, R111 ;  /* 0x0000008a00007223 */ /* 0x000fe2000001006f */
[----:B------:R-:W-:Y:S01]  /*15930*/  MOV R138, R77 ;  /* 0x0000004d008a7202 */ /* 0x000fe20000000f00 */
[----:B------:R-:W-:Y:S01]  /*15940*/  FADD.FTZ R37, R175, R37 ;  /* 0x00000025af257221 */ /* 0x000fe20000010000 */
[----:B------:R-:W-:Y:S01]  /*15950*/  MOV R141, R83 ;  /* 0x00000053008d7202 */ /* 0x000fe20000000f00 */
[----:B------:R-:W-:Y:S01]  /*15960*/  FADD.FTZ R2, R131, R2 ;  /* 0x0000000283027221 */ /* 0x000fe20000010000 */
[----:B---3--:R-:W2:Y:S04]  /*15970*/  LDSM.16.MT88.4 R60, [R185+0x5000] ;  /* 0x00500000b93c783b */ /* 0x008ea80000004200 */
[----:B------:R-:W-:Y:S01]  /*15980*/  MUFU.EX2 R77, R67 ;  /* 0x00000043004d7308 */ /* 0x000fe20000000800 */
[----:B------:R-:W-:Y:S04]  /*15990*/  FADD.FTZ R2, R180, R2 ;  /* 0x00000002b4027221 */ /* 0x000fe80000010000 */
[----:B------:R-:W-:Y:S05]  /*159a0*/  FADD.FTZ R2, R214, R2 ;  /* 0x00000002d6027221 */ /* 0x000fea0000010000 */
[----:B------:R-:W-:Y:S01]  /*159b0*/  MUFU.EX2 R84, R69 ;  /* 0x0000004500547308 */ /* 0x000fe20000000800 */
[--C-:B-1----:R-:W-:Y:S09]  /*159c0*/  FFMA.FTZ R3, R93, UR4, -R43.reuse ;  /* 0x000000045d037c23 */ /* 0x102ff2000801082b */
[----:B------:R1:W-:Y:S10]  /*159d0*/  MUFU.EX2 R100, R3 ;  /* 0x0000000300647308 */ /* 0x0003f40000000800 */
[----:B------:R-:W3:Y:S10]  /*159e0*/  MUFU.EX2 R83, R70 ;  /* 0x0000004600537308 */ /* 0x000ef40000000800 */
[----:B------:R-:W-:Y:S01]  /*159f0*/  MUFU.EX2 R67, R78 ;  /* 0x0000004e00437308 */ /* 0x000fe20000000800 */
[--C-:B-1----:R-:W-:Y:S01]  /*15a00*/  FFMA.FTZ R3, R113, UR4, -R43.reuse ;  /* 0x0000000471037c23 */ /* 0x102fe2000801082b */
[----:B------:R-:W-:Y:S01]  /*15a10*/  FFMA.FTZ R43, R90, UR4, -R43 ;  /* 0x000000045a2b7c23 */ /* 0x000fe2000801082b */
[-C--:B--2---:R-:W-:Y:S07]  /*15a20*/  HMMA.16816.F32 R20, R48, R60.reuse, R20 ;  /* 0x0000003c3014723c */ /* 0x084fee0000001814 */
[----:B------:R1:W-:Y:S01]  /*15a30*/  MUFU.EX2 R99, R3 ;  /* 0x0000000300637308 */ /* 0x0003e20000000800 */
[----:B---3--:R-:W-:Y:S01]  /*15a40*/  F2FP.F16.F32.PACK_AB R160, R83, R84 ;  /* 0x0000005453a0723e */ /* 0x008fe200000000ff */
[C---:B------:R-:W-:Y:S08]  /*15a50*/  HMMA.16816.F32 R24, R44.reuse, R60, R24 ;  /* 0x0000003c2c18723c */ /* 0x040ff00000001818 */
[----:B------:R-:W2:Y:S01]  /*15a60*/  MUFU.EX2 R70, R43 ;  /* 0x0000002b00467308 */ /* 0x000ea20000000800 */
[-C--:B------:R-:W-:Y:S06]  /*15a70*/  HMMA.16816.F32 R28, R44, R62.reuse, R28 ;  /* 0x0000003e2c1c723c */ /* 0x080fec000000181c */
[----:B------:R-:W-:Y:S01]  /*15a80*/  HMMA.16816.F32 R32, R48, R62, R32 ;  /* 0x0000003e3020723c */ /* 0x000fe20000001820 */
[----:B------:R-:W3:Y:S02]  /*15a90*/  LDSM.16.MT88.4 R60, [R184+0x5800] ;  /* 0x00580000b83c783b */ /* 0x000ee40000004200 */
[----:B------:R-:W-:Y:S02]  /*15aa0*/  MUFU.EX2 R43, R82 ;  /* 0x00000052002b7308 */ /* 0x000fe40000000800 */
[--C-:B-1----:R-:W-:Y:S01]  /*15ab0*/  FFMA.FTZ R3, R114, UR4, -R64.reuse ;  /* 0x0000000472037c23 */ /* 0x102fe20008010840 */
[----:B------:R-:W-:Y:S02]  /*15ac0*/  F2FP.F16.F32.PACK_AB R44, R138, R141 ;  /* 0x0000008d8a2c723e */ /* 0x000fe400000000ff */
[----:B------:R-:W-:Y:S05]  /*15ad0*/  F2FP.F16.F32.PACK_AB R45, R137, R140 ;  /* 0x0000008c892d723e */ /* 0x000fea00000000ff */
        /* <DEDUP_REMOVED lines=11> */
[C---:B------:R-:W-:Y:S04]  /*15b90*/  HMMA.16816.F32 R8, R48.reuse, R52, R8 ;  /* 0x000000343008723c */ /* 0x040fe80000001808 */
[----:B--2---:R-:W-:Y:S02]  /*15ba0*/  F2FP.F16.F32.PACK_AB R162, R70, R73 ;  /* 0x0000004946a2723e */ /* 0x004fe400000000ff */
[-C--:B------:R-:W-:Y:S02]  /*15bb0*/  HMMA.16816.F32 R12, R48, R54.reuse, R12 ;  /* 0x00000036300c723c */ /* 0x080fe4000000180c */
[----:B------:R-:W2:Y:S04]  /*15bc0*/  MUFU.EX2 R69, R64 ;  /* 0x0000004000457308 */ /* 0x000ea80000000800 */
[C---:B------:R-:W-:Y:S01]  /*15bd0*/  HMMA.16816.F32 R16, R44.reuse, R54, R16 ;  /* 0x000000362c10723c */ /* 0x040fe20000001810 */
[----:B------:R-:W4:Y:S05]  /*15be0*/  LDSM.16.MT88.4 R52, [R185+0x5800] ;  /* 0x00580000b934783b */ /* 0x000f2a0000004200 */
[----:B------:R-:W-:Y:S01]  /*15bf0*/  MUFU.EX2 R64, R79 ;  /* 0x0000004f00407308 */ /* 0x000fe20000000800 */
[--C-:B-1----:R-:W-:Y:S01]  /*15c00*/  FFMA.FTZ R3, R104, UR4, -R65.reuse ;  /* 0x0000000468037c23 */ /* 0x102fe20008010841 */
[-C--:B------:R-:W-:Y:S08]  /*15c10*/  HMMA.16816.F32 R20, R44, R56.reuse, R20 ;  /* 0x000000382c14723c */ /* 0x080ff00000001814 */
[----:B------:R1:W-:Y:S01]  /*15c20*/  MUFU.EX2 R92, R3 ;  /* 0x00000003005c7308 */ /* 0x0003e20000000800 */
[C---:B------:R-:W-:Y:S04]  /*15c30*/  HMMA.16816.F32 R24, R48.reuse, R56, R24 ;  /* 0x000000383018723c */ /* 0x040fe80000001818 */
[----:B--2---:R-:W-:Y:S02]  /*15c40*/  F2FP.F16.F32.PACK_AB R163, R69, R74 ;  /* 0x0000004a45a3723e */ /* 0x004fe400000000ff */
[-C--:B------:R-:W-:Y:S06]  /*15c50*/  HMMA.16816.F32 R28, R48, R58.reuse, R28 ;  /* 0x0000003a301c723c */ /* 0x080fec000000181c */
[----:B------:R-:W-:Y:S01]  /*15c60*/  HMMA.16816.F32 R32, R44, R58, R32 ;  /* 0x0000003a2c20723c */ /* 0x000fe20000001820 */
[----:B------:R-:W-:Y:S04]  /*15c70*/  LDSM.16.MT88.4 R56, [R185+0x5c00] ;  /* 0x005c0000b938783b */ /* 0x000fe80000004200 */
[--C-:B-1----:R-:W-:Y:S01]  /*15c80*/  FFMA.FTZ R3, R105, UR4, -R65.reuse ;  /* 0x0000000469037c23 */ /* 0x102fe20008010841 */
[----:B------:R-:W-:Y:S02]  /*15c90*/  F2FP.F16.F32.PACK_AB R48, R101, R110 ;  /* 0x0000006e6530723e */ /* 0x000fe400000000ff */
[----:B------:R-:W-:Y:S01]  /*15ca0*/  F2FP.F16.F32.PACK_AB R49, R97, R98 ;  /* 0x000000626131723e */ /* 0x000fe200000000ff */
[----:B------:R1:W2:Y:S02]  /*15cb0*/  MUFU.EX2 R89, R3 ;  /* 0x0000000300597308 */ /* 0x0002a40000000800 */
[----:B------:R-:W-:Y:S02]  /*15cc0*/  F2FP.F16.F32.PACK_AB R50, R99, R100 ;  /* 0x000000646332723e */ /* 0x000fe400000000ff */
[----:B------:R-:W-:Y:S02]  /*15cd0*/  F2FP.F16.F32.PACK_AB R51, R93, R96 ;  /* 0x000000605d33723e */ /* 0x000fe400000000ff */
[----:B------:R-:W-:Y:S05]  /*15ce0*/  F2FP.F16.F32.PACK_AB R47, R76, R77 ;  /* 0x0000004d4c2f723e */ /* 0x000fea00000000ff */
[-C--:B---3--:R-:W-:Y:S05]  /*15cf0*/  HMMA.16816.F32 R4, R48, R60.reuse, R4 ;  /* 0x0000003c3004723c */ /* 0x088fea0000001804 */
        /* <DEDUP_REMOVED lines=103> */
[----:B------:R-:W-:Y:S01]  /*16370*/  F2FP.F16.F32.PACK_AB R167, R66, R43 ;  /* 0x0000002b42a7723e */ /* 0x000fe200000000ff */
        /* <DEDUP_REMOVED lines=53> */
[----:B------:R-:W-:Y:S01]  /*166d0*/  FADD.FTZ R0, R66, R0 ;  /* 0x0000000042007221 */ /* 0x000fe20000010000 */
[----:B------:R-:W-:Y:S02]  /*166e0*/  MOV R133, R39 ;  /* 0x0000002700857202 */ /* 0x000fe40000000f00 */
[----:B------:R1:W-:Y:S04]  /*166f0*/  STL [R1+0x4], R3 ;  /* 0x0000040301007387 */ /* 0x0003e80000100800 */
[----:B------:R3:W-:Y:S04]  /*16700*/  STL [R1+0xc], R2 ;  /* 0x00000c0201007387 */ /* 0x0007e80000100800 */
[----:B------:R3:W-:Y:S01]  /*16710*/  STL [R1+0x8], R0 ;  /* 0x0000080001007387 */ /* 0x0007e20000100800 */
[----:B-1----:R-:W-:Y:S01]  /*16720*/  MOV R3, R41 ;  /* 0x0000002900037202 */ /* 0x002fe20000000f00 */
[----:B------:R-:W-:Y:S06]  /*16730*/  @P0 BRA `(.L_x_1135) ;  /* 0xffffff9c001c0947 */ /* 0x000fec000383ffff */
.L_x_1134:
        /* <DEDUP_REMOVED lines=58> */
.L_x_1138:
        /* <DEDUP_REMOVED lines=21> */
.L_x_1139:
        /* <DEDUP_REMOVED lines=184> */
.L_x_1141:
[----:B------:R-:W-:Y:S05]  /*177b0*/  BSYNC B0 ;  /* 0x0000000000007941 */ /* 0x000fea0003800000 */
.L_x_1140:
        /* <DEDUP_REMOVED lines=37> */
.L_x_1143:
[----:B------:R-:W-:Y:S05]  /*17a10*/  BSYNC B0 ;  /* 0x0000000000007941 */ /* 0x000fea0003800000 */
.L_x_1142:
        /* <DEDUP_REMOVED lines=16> */
.L_x_1145:
[----:B------:R-:W-:Y:S05]  /*17b20*/  BSYNC B0 ;  /* 0x0000000000007941 */ /* 0x000fea0003800000 */
.L_x_1144:
        /* <DEDUP_REMOVED lines=16> */
.L_x_1147:
[----:B------:R-:W-:Y:S05]  /*17c30*/  BSYNC B0 ;  /* 0x0000000000007941 */ /* 0x000fea0003800000 */
.L_x_1146:
        /* <DEDUP_REMOVED lines=15> */
.L_x_1148:
        /* <DEDUP_REMOVED lines=13> */
.L_x_1326:


//--------------------- .text._ZN5flash16flash_fwd_kernelI23Flash_fwd_kernel_traitsILi32ELi128ELi128ELi4ELb0ELb0EN7cutlass6half_tE19Flash_kernel_traitsILi32ELi128ELi128ELi4ES3_EELb1ELb0ELb1ELb1ELb0ELb0ELb0ELb1EEEvNS_16Flash_fwd_paramsE --------------------------
	.section	.text._ZN5flash16flash_fwd_kernelI23Flash_fwd_kernel_traitsILi32ELi128ELi128ELi4ELb0ELb0EN7cutlass6half_tE19Flash_kernel_traitsILi32ELi128ELi128ELi4ES3_EELb1ELb0ELb1ELb1ELb0ELb0ELb0ELb1EEEvNS_16Flash_fwd_paramsE,"ax",@progbits
	.align	128
        .global         _ZN5flash16flash_fwd_kernelI23Flash_fwd_kernel_traitsILi32ELi128ELi128ELi4ELb0ELb0EN7cutlass6half_tE19Flash_kernel_traitsILi32ELi128ELi128ELi4ES3_EELb1ELb0ELb1ELb1ELb0ELb0ELb0ELb1EEEvNS_16Flash_fwd_paramsE
        .type           _ZN5flash16flash_fwd_kernelI23Flash_fwd_kernel_traitsILi32ELi128ELi128ELi4ELb0ELb0EN7cutlass6half_tE19Flash_kernel_traitsILi32ELi128ELi128ELi4ES3_EELb1ELb0ELb1ELb1ELb0ELb0ELb0ELb1EEEvNS_16Flash_fwd_paramsE,@function
        .size           _ZN5flash16flash_fwd_kernelI23Flash_fwd_kernel_traitsILi32ELi128ELi128ELi4ELb0ELb0EN7cutlass6half_tE19Flash_kernel_traitsILi32ELi128ELi128ELi4ES3_EELb1ELb0ELb1ELb1ELb0ELb0ELb0ELb1EEEvNS_16Flash_fwd_paramsE,(.L_x_1303 - _ZN5flash16flash_fwd_kernelI23Flash_fwd_kernel_traitsILi32ELi128ELi128ELi4ELb0ELb0EN7cutlass6half_tE19Flash_kernel_traitsILi32ELi128ELi128ELi4ES3_EELb1ELb0ELb1ELb1ELb0ELb0ELb0ELb1EEEvNS_16Flash_fwd_paramsE)
        .other          _ZN5flash16flash_fwd_kernelI23Flash_fwd_kernel_traitsILi32ELi128ELi128ELi4ELb0ELb0EN7cutlass6half_tE19Flash_kernel_traitsILi32ELi128ELi128ELi4ES3_EELb1ELb0ELb1ELb1ELb0ELb0ELb0ELb1EEEvNS_16Flash_fwd_paramsE,@"STO_CUDA_ENTRY STV_DEFAULT"
_ZN5flash16flash_fwd_kernelI23Flash_fwd_kernel_traitsILi32ELi128ELi128ELi4ELb0ELb0EN7cutlass6half_tE19Flash_kernel_traitsILi32ELi128ELi128ELi4ES3_EELb1ELb0ELb1ELb1ELb0ELb0ELb0ELb1EEEvNS_16Flash_fwd_paramsE:
.text._ZN5flash16flash_fwd_kernelI23Flash_fwd_kernel_traitsILi32ELi128ELi128ELi4ELb0ELb0EN7cutlass6half_tE19Flash_kernel_traitsILi32ELi128ELi128ELi4ES3_EELb1ELb0ELb1ELb1ELb0ELb0ELb0ELb1EEEvNS_16Flash_fwd_paramsE:
[----:B------:R-:W1:Y:S08]  /*0000*/  LDC R1, c[0x0][0x28] ;  /* 0x00000a00ff017b82 */ /* 0x000e700000000800 */
[----:B------:R-:W2:Y:S01]  /*0010*/  S2UR UR9, SR_CTAID.X ;  /* 0x00000000000979c3 */ /* 0x000ea20000002500 */
[----:B------:R-:W-:Y:S01]  /*0020*/  BSSY B2, `(.L_x_1149) ;  /* 0x0000004000027945 */ /* 0x000fe20003800000 */
[----:B-1----:R-:W-:-:S06]  /*0030*/  IADD3 R1, R1, -0x510, RZ ;  /* 0xfffffaf001017810 */ /* 0x002fcc0007ffe0ff */
[----:B--2---:R-:W1:Y:S02]  /*0040*/  LDC.64 R168, c[0x0][0x198] ;  /* 0x00006600ffa87b82 */ /* 0x004e640000000a00 */
[----:B-1----:R-:W-:Y:S05]  /*0050*/  CALL.REL.NOINC `($_ZN5flash16flash_fwd_kernelI23Flash_fwd_kernel_traitsILi32ELi128ELi128ELi4ELb0ELb0EN7cutlass6half_tE19Flash_kernel_traitsILi32ELi128ELi128ELi4ES3_EELb1ELb0ELb1ELb1ELb0ELb0ELb0ELb1EEEvNS_16Flash_fwd_paramsE$_ZN5flash22compute_attn_1rowblockI23Flash_fwd_kernel_traitsILi32ELi128ELi128ELi4ELb0ELb0EN7cutlass6half_tE19Flash_kernel_traitsILi32ELi128ELi128ELi4ES3_EELb1ELb0ELb1ELb1ELb0ELb0ELb0ELb1ENS_16Flash_fwd_paramsEEEvRKT8_iii) ;  /* 0x0000000000087944 */ /* 0x002fea0003c00000 */
[----:B------:R-:W-:Y:S05]  /*0060*/  BSYNC B2 ;  /* 0x0000000000027941 */ /* 0x000fea0003800000 */
.L_x_1149:
[----:B------:R-:W-:Y:S05]  /*0070*/  EXIT ;  /* 0x000000000000794d */ /* 0x000fea0003800000 */
        .type           $_ZN5flash16flash_fwd_kernelI23Flash_fwd_kernel_traitsILi32ELi128ELi128ELi4ELb0ELb0EN7cutlass6half_tE19Flash_kernel_traitsILi32ELi128ELi128ELi4ES3_EELb1ELb0ELb1ELb1ELb0ELb0ELb0ELb1EEEvNS_16Flash_fwd_paramsE$_ZN5flash22compute_attn_1rowblockI23Flash_fwd_kernel_traitsILi32ELi128ELi128ELi4ELb0ELb0EN7cutlass6half_tE19Flash_kernel_traitsILi32ELi128ELi128ELi4ES3_EELb1ELb0ELb1ELb1ELb0ELb0ELb0ELb1ENS_16Flash_fwd_paramsEEEvRKT8_iii,@function
        .size           $_ZN5flash16flash_fwd_kernelI23Flash_fwd_kernel_traitsILi32ELi128ELi128ELi4ELb0ELb0EN7cutlass6half_tE19Flash_kernel_traitsILi32ELi128ELi128ELi4ES3_EELb1ELb0ELb1ELb1ELb0ELb0ELb0ELb1EEEvNS_16Flash_fwd_paramsE$_ZN5flash22compute_attn_1rowblockI23Flash_fwd_kernel_traitsILi32ELi128ELi128ELi4ELb0ELb0EN7cutlass6half_tE19Flash_kernel_traitsILi32ELi128ELi128ELi4ES3_EELb1ELb0ELb1ELb1ELb0ELb0ELb0ELb1ENS_16Flash_fwd_paramsEEEvRKT8_iii,(.L_x_1303 - $_ZN5flash16flash_fwd_kernelI23Flash_fwd_kernel_traitsILi32ELi128ELi128ELi4ELb0ELb0EN7cutlass6half_tE19Flash_kernel_traitsILi32ELi128ELi128ELi4ES3_EELb1ELb0ELb1ELb1ELb0ELb0ELb0ELb1EEEvNS_16Flash_fwd_paramsE$_ZN5flash22compute_attn_1rowblockI23Flash_fwd_kernel_traitsILi32ELi128ELi128ELi4ELb0ELb0EN7cutlass6half_tE19Flash_kernel_traitsILi32ELi128ELi128ELi4ES3_EELb1ELb0ELb1ELb1ELb0ELb0ELb0ELb1ENS_16Flash_fwd_paramsEEEvRKT8_iii)
$_ZN5flash16flash_fwd_kernelI23Flash_fwd_kernel_traitsILi32ELi128ELi128ELi4ELb0ELb0EN7cutlass6half_tE19Flash_kernel_traitsILi32ELi128ELi128ELi4ES3_EELb1ELb0ELb1ELb1ELb0ELb0ELb0ELb1EEEvNS_16Flash_fwd_paramsE$_ZN5flash22compute_attn_1rowblockI23Flash_fwd_kernel_traitsILi32ELi128ELi128ELi4ELb0ELb0EN7cutlass6half_tE19Flash_kernel_traitsILi32ELi128ELi128ELi4ES3_EELb1ELb0ELb1ELb1ELb0ELb0ELb0ELb1ENS_16Flash_fwd_paramsEEEvRKT8_iii:
        /* <DEDUP_REMOVED lines=51> */
[----:B--2---:R-:W-:Y:S02]  /*03b0*/  IADD3 R7, P1, P0, R0, R2, R70 ;  /* 0x0000000200077210 */ /* 0x004fe4000783e046 */
[----:B------:R-:W-:-:S03]  /*03c0*/  ISETP.NE.U32.AND P2, PT, R4, RZ, PT ;  /* 0x000000ff0400720c */ /* 0x000fc60003f45070 */
[----:B------:R1:W-:Y:S01]  /*03d0*/  STL [R1+0x398], R7 ;  /* 0x0003980701007387 */ /* 0x0003e20000100800 */
[----:B------:R-:W-:Y:S01]  /*03e0*/  ISETP.NE.AND.EX P2, PT, R5, RZ, PT, P2 ;  /* 0x000000ff0500720c */ /* 0x000fe20003f45320 */
[----:B------:R-:W-:Y:S01]  /*03f0*/  BSSY B0, `(.L_x_1150) ;  /* 0x000000b000007945 */ /* 0x000fe20003800000 */
[----:B------:R-:W-:Y:S01]  /*0400*/  IMAD.MOV.U32 R32, RZ, RZ, -0x1 ;  /* 0xffffffffff207424 */ /* 0x000fe200078e00ff */
[----:B------:R-:W-:Y:S01]  /*0410*/  SHF.R.S32.HI R6, RZ, 0x1f, R0 ;  /* 0x0000001fff067819 */ /* 0x000fe20000011400 */
[----:B------:R-:W-:Y:S01]  /*0420*/  IMAD.WIDE R4, R44, 0x4, R4 ;  /* 0x000000042c047825 */ /* 0x000fe200078e0204 */
[----:B-1----:R-:W-:Y:S01]  /*0430*/  SHF.R.S32.HI R7, RZ, 0x1f, R70 ;  /* 0x0000001fff077819 */ /* 0x002fe20000011446 */
[----:B---3--:R1:W-:Y:S07]  /*0440*/  STL [R1+0x39c], R195 ;  /* 0x00039cc301007387 */ /* 0x0083ee0000100800 */
[----:B------:R-:W-:Y:S05]  /*0450*/  @!P2 BRA `(.L_x_1151) ;  /* 0x000000000010a947 */ /* 0x000fea0003800000 */
[----:B------:R-:W2:Y:S02]  /*0460*/  LD.E.U8 R0, desc[UR4][R168.64+0x1b2] ;  /* 0x0001b204a8007980 */ /* 0x000ea4000c101100 */
[----:B--2---:R-:W-:-:S13]  /*0470*/  ISETP.NE.AND P3, PT, R0, RZ, PT ;  /* 0x000000ff0000720c */ /* 0x004fda0003f65270 */
[----:B------:R-:W-:Y:S05]  /*0480*/  @!P3 BRA `(.L_x_1151) ;  /* 0x000000000004b947 */ /* 0x000fea0003800000 */
[----:B------:R2:W5:Y:S02]  /*0490*/  LD.E R32, desc[UR4][R4.64] ;  /* 0x0000000404207980 */ /* 0x000564000c101900 */
.L_x_1151:
[----:B------:R-:W-:Y:S05]  /*04a0*/  BSYNC B0 ;  /* 0x0000000000007941 */ /* 0x000fea0003800000 */
.L_x_1150:
        /* <DEDUP_REMOVED lines=9> */
.L_x_1153:
[----:B------:R3:W5:Y:S02]  /*0540*/  LD.E R6, desc[UR4][R168.64+0xb8] ;  /* 0x0000b804a8067980 */ /* 0x000764000c101900 */
.L_x_1154:
[----:B------:R-:W-:Y:S05]  /*0550*/  BSYNC B0 ;  /* 0x0000000000007941 */ /* 0x000fea0003800000 */
.L_x_1152:
        /* <DEDUP_REMOVED lines=9> */
.L_x_1156:
[----:B------:R-:W2:Y:S01]  /*05f0*/  LD.E.64 R2, desc[UR4][R168.64+0x108] ;  /* 0x00010804a8027980 */ /* 0x000ea2000c101b00 */
[----:B------:R-:W-:Y:S01]  /*0600*/  BSSY B0, `(.L_x_1158) ;  /* 0x0000006000007945 */ /* 0x000fe20003800000 */
[----:B------:R-:W-:Y:S01]  /*0610*/  IMAD.MOV.U32 R0, RZ, RZ, RZ ;  /* 0x000000ffff007224 */ /* 0x000fe200078e00ff */
[----:B--2---:R-:W-:-:S04]  /*0620*/  ISETP.NE.U32.AND P0, PT, R2, RZ, PT ;  /* 0x000000ff0200720c */ /* 0x004fc80003f05070 */
[----:B------:R-:W-:-:S13]  /*0630*/  ISETP.NE.AND.EX P0, PT, R3, RZ, PT, P0 ;  /* 0x000000ff0300720c */ /* 0x000fda0003f05300 */
[----:B------:R-:W-:Y:S05]  /*0640*/  @!P0 BRA `(.L_x_1159) ;  /* 0x0000000000048947 */ /* 0x000fea0003800000 */
[----:B------:R2:W5:Y:S02]  /*0650*/  LD.E R0, desc[UR4][R168.64+0xbc] ;  /* 0x0000bc04a8007980 */ /* 0x000564000c101900 */
.L_x_1159:
[----:B------:R-:W-:Y:S05]  /*0660*/  BSYNC B0 ;  /* 0x0000000000007941 */ /* 0x000fea0003800000 */
.L_x_1158:
[----:B-----5:R-:W-:Y:S02]  /*0670*/  IADD3 R68, R0, R6, -R23 ;  /* 0x0000000600447210 */ /* 0x020fe40007ffe817 */
.L_x_1157:
[----:B------:R-:W-:Y:S05]  /*0680*/  BSYNC B1 ;  /* 0x0000000000017941 */ /* 0x000fea0003800000 */
.L_x_1155:
[----:B------:R-:W-:Y:S01]  /*0690*/  USHF.L.U32 UR8, UR9, 0x7, URZ ;  /* 0x0000000709087899 */ /* 0x000fe2000800063f */
[----:B------:R-:W-:Y:S01]  /*06a0*/  MOV R31, 0x60 ;  /* 0x00000060001f7802 */ /* 0x000fe20000000f00 */
[----:B------:R-:W-:-:S04]  /*06b0*/  IMAD.MOV.U32 R3, RZ, RZ, 0x0 ;  /* 0x00000000ff037424 */ /* 0x000fc800078e00ff */
[----:B------:R-:W-:Y:S01]  /*06c0*/  ISETP.GT.AND P0, PT, R195, UR8, PT ;  /* 0x00000008c3007c0c */ /* 0x000fe2000bf04270 */
[----:B------:R-:W-:-:S12]  /*06d0*/  IMAD.MOV.U32 R2, RZ, RZ, R31 ;  /* 0x000000ffff027224 */ /* 0x000fd800078e001f */
[----:B-1234-:R-:W-:Y:S05]  /*06e0*/  @!P0 RET.REL.NODEC R2 `(_ZN5flash16flash_fwd_kernelI23Flash_fwd_kernel_traitsILi32ELi128ELi128ELi4ELb0ELb0EN7cutlass6half_tE19Flash_kernel_traitsILi32ELi128ELi128ELi4ES3_EELb1ELb0ELb1ELb1ELb0ELb0ELb0ELb1EEEvNS_16Flash_fwd_paramsE) ;  /* 0xfffffff802448950 */ /* 0x01efea0003c3ffff */
[----:B------:R-:W2:Y:S04]  /*06f0*/  LD.E R3, desc[UR4][R168.64+0x184] ;  /* 0x00018404a8037980 */ /* 0x000ea8000c101900 */
[----:B------:R-:W3:Y:S01]  /*0700*/  LD.E R5, desc[UR4][R168.64+0x188] ;  /* 0x00018804a8057980 */ /* 0x000ee2000c101900 */
[----:B------:R-:W-:Y:S01]  /*0710*/  IMAD.U32 R0, RZ, RZ, UR8 ;  /* 0x00000008ff007e24 */ /* 0x000fe2000f8e00ff */
[C---:B------:R-:W-:Y:S01]  /*0720*/  IADD3 R4, R68.reuse, UR8, -R195 ;  /* 0x0000000844047c10 */ /* 0x040fe2000fffe8c3 */
[----:B------:R-:W-:-:S03]  /*0730*/  VIADD R2, R68, 0x7f ;  /* 0x0000007f44027836 */ /* 0x000fc60000000000 */
[----:B------:R-:W-:Y:S01]  /*0740*/  IADD3 R0, -R195, 0xff, R0 ;  /* 0x000000ffc3007810 */ /* 0x000fe20007ffe100 */
[----:B--2---:R-:W-:Y:S01]  /*0750*/  IMAD.IADD R3, R4, 0x1, -R3 ;  /* 0x0000000104037824 */ /* 0x004fe200078e0a03 */
[----:B------:R-:W-:Y:S02]  /*0760*/  SHF.R.S32.HI R4, RZ, 0x1f, R2 ;  /* 0x0000001fff047819 */ /* 0x000fe40000011402 */
[----:B---3--:R-:W-:Y:S02]  /*0770*/  IADD3 R0, R5, R0, R68 ;  /* 0x0000000005007210 */ /* 0x008fe40007ffe044 */
[----:B------:R-:W-:Y:S02]  /*0780*/  SHF.R.S32.HI R5, RZ, 0x1f, R3 ;  /* 0x0000001fff057819 */ /* 0x000fe40000011403 */
[----:B------:R-:W-:Y:S02]  /*0790*/  SHF.R.S32.HI R6, RZ, 0x1f, R0 ;  /* 0x0000001fff067819 */ /* 0x000fe40000011400 */
[----:B------:R-:W-:-:S02]  /*07a0*/  LEA.HI R2, R4, R2, RZ, 0x7 ;  /* 0x0000000204027211 */ /* 0x000fc400078f38ff */
[----:B------:R-:W-:Y:S02]  /*07b0*/  LEA.HI R0, R6, R0, RZ, 0x7 ;  /* 0x0000000006007211 */ /* 0x000fe400078f38ff */
[----:B------:R-:W-:Y:S02]  /*07c0*/  LEA.HI R3, R5, R3, RZ, 0x7 ;  /* 0x0000000305037211 */ /* 0x000fe400078f38ff */
[----:B------:R-:W-:Y:S02]  /*07d0*/  SHF.R.S32.HI R2, RZ, 0x7, R2 ;  /* 0x00000007ff027819 */ /* 0x000fe40000011402 */
[----:B------:R-:W-:Y:S02]  /*07e0*/  SHF.R.S32.HI R0, RZ, 0x7, R0 ;  /* 0x00000007ff007819 */ /* 0x000fe40000011400 */
[----:B------:R-:W-:Y:S02]  /*07f0*/  SHF.R.S32.HI R3, RZ, 0x7, R3 ;  /* 0x00000007ff037819 */ /* 0x000fe40000011403 */
[----:B------:R-:W-:-:S02]  /*0800*/  VIMNMX R229, R2, R0, PT ;  /* 0x0000000002e57248 */ /* 0x000fc40003fe0100 */
        /* <DEDUP_REMOVED lines=40> */
.L_x_1164:
[----:B------:R-:W-:Y:S05]  /*0a90*/  BSYNC B0 ;  /* 0x0000000000007941 */ /* 0x000fea0003800000 */
.L_x_1163:
[----:B------:R-:W-:Y:S01]  /*0aa0*/  PRMT R0, RZ, 0x7610, R0 ;  /* 0x00007610ff007816 */ /* 0x000fe20000000000 */
[--C-:B------:R-:W-:Y:S01]  /*0ab0*/  IMAD.MOV.U32 R20, RZ, RZ, R30.reuse ;  /* 0x000000ffff147224 */ /* 0x100fe200078e001e */
[----:B------:R-:W-:Y:S02]  /*0ac0*/  SHF.R.S32.HI R21, RZ, 0x1f, R30 ;  /* 0x0000001fff157819 */ /* 0x000fe4000001141e */
.L_x_1162:
[----:B------:R-:W-:Y:S05]  /*0ad0*/  BSYNC B1 ;  /* 0x0000000000017941 */ /* 0x000fea0003800000 */
.L_x_1161:
[----:B------:R-:W-:Y:S01]  /*0ae0*/  LOP3.LUT P4, RZ, R0, 0xff, RZ, 0xc0, !PT ;  /* 0x000000ff00ff7812 */ /* 0x000fe2000788c0ff */
[----:B------:R2:W5:Y:S04]  /*0af0*/  LD.E R22, desc[UR4][R168.64+0xc0] ;  /* 0x0000c004a8167980 */ /* 0x000568000c101900 */
[----:B------:R2:W5:Y:S08]  /*0b00*/  LD.E.64 R18, desc[UR4][R168.64+0xa0] ;  /* 0x0000a004a8127980 */ /* 0x000570000c101b00 */
[----:B------:R-:W3:Y:S01]  /*0b10*/  @P4 LD.E.64 R24, desc[UR4][R168.64+0xb0] ;  /* 0x0000b004a8184980 */ /* 0x000ee2000c101b00 */
[----:B------:R-:W-:-:S04]  /*0b20*/  LEA.HI R2, R39, R194, RZ, 0x2 ;  /* 0x000000c227027211 */ /* 0x000fc800078f10ff */
[----:B------:R-:W-:Y:S01]  /*0b30*/  SHF.R.S32.HI R8, RZ, 0x2, R2 ;  /* 0x00000002ff087819 */ /* 0x000fe20000011402 */
[----:B------:R-:W-:-:S03]  /*0b40*/  VIADD R0, R195, -UR8 ;  /* 0x80000008c3007c36 */ /* 0x000fc60008000000 */
[C---:B------:R-:W-:Y:S01]  /*0b50*/  IADD3 R28, R8.reuse, 0x60, RZ ;  /* 0x00000060081c7810 */ /* 0x040fe20007ffe0ff */
[C---:B------:R-:W-:Y:S02]  /*0b60*/  VIADD R26, R8.reuse, 0x20 ;  /* 0x00000020081a7836 */ /* 0x040fe40000000000 */
[C---:B------:R-:W-:Y:S01]  /*0b70*/  VIADD R27, R8.reuse, 0x40 ;  /* 0x00000040081b7836 */ /* 0x040fe20000000000 */
[-C--:B------:R-:W-:Y:S02]  /*0b80*/  ISETP.GE.AND P3, PT, R8, R0.reuse, PT ;  /* 0x000000000800720c */ /* 0x080fe40003f66270 */
[-C--:B------:R-:W-:Y:S02]  /*0b90*/  ISETP.GE.AND P2, PT, R26, R0.reuse, PT ;  /* 0x000000001a00720c */ /* 0x080fe40003f46270 */
[-C--:B------:R-:W-:Y:S02]  /*0ba0*/  ISETP.GE.AND P1, PT, R27, R0.reuse, PT ;  /* 0x000000001b00720c */ /* 0x080fe40003f26270 */
[----:B------:R-:W-:-:S02]  /*0bb0*/  ISETP.GE.AND P0, PT, R28, R0, PT ;  /* 0x000000001c00720c */ /* 0x000fc40003f06270 */
[----:B------:R-:W-:Y:S01]  /*0bc0*/  LOP3.LUT R0, R2, 0xfffffffc, RZ, 0xc0, !PT ;  /* 0xfffffffc02007812 */ /* 0x000fe200078ec0ff */
[----:B-----5:R-:W-:Y:S01]  /*0bd0*/  IMAD R6, R15, R45, RZ ;  /* 0x0000002d0f067224 */ /* 0x020fe200078e02ff */
[----:B------:R-:W-:Y:S01]  /*0be0*/  SHF.R.S32.HI R2, RZ, 0x1f, R45 ;  /* 0x0000001fff027819 */ /* 0x000fe2000001142d */
[----:B------:R-:W-:Y:S02]  /*0bf0*/  BSSY B0, `(.L_x_1165) ;  /* 0x000000c000007945 */ /* 0x000fe40003800000 */
[----:B------:R-:W-:Y:S02]  /*0c00*/  IMAD.IADD R23, R194, 0x1, -R0 ;  /* 0x00000001c2177824 */ /* 0x000fe400078e0a00 */
[----:B------:R-:W-:Y:S02]  /*0c10*/  IMAD R6, R14, R2, R6 ;  /* 0x000000020e067224 */ /* 0x000fe400078e0206 */
[----:B------:R-:W-:Y:S01]  /*0c20*/  @P4 IMAD.MOV.U32 R2, RZ, RZ, 0x1 ;  /* 0x00000001ff024424 */ /* 0x000fe200078e00ff */
[----:B------:R-:W-:Y:S01]  /*0c30*/  SHF.L.U32 R29, R23, 0x3, RZ ;  /* 0x00000003171d7819 */ /* 0x000fe200000006ff */
[----:B---3--:R-:W-:Y:S01]  /*0c40*/  @P4 IMAD R0, R24, R25, RZ ;  /* 0x0000001918004224 */ /* 0x008fe200078e02ff */
[----:B--2---:R-:W-:Y:S06]  /*0c50*/  @P4 BRA `(.L_x_1166) ;  /* 0x0000000000144947 */ /* 0x004fec0003800000 */
[----:B------:R-:W2:Y:S04]  /*0c60*/  @P6 LD.E R0, desc[UR4][R168.64+0xd4] ;  /* 0x0000d404a8006980 */ /* 0x000ea8000c101900 */
[----:B------:R-:W2:Y:S04]  /*0c70*/  LD.E R2, desc[UR4][R168.64+0x60] ;  /* 0x00006004a8027980 */ /* 0x000ea8000c101900 */
[----:B------:R-:W2:Y:S01]  /*0c80*/  @!P6 LD.E R0, desc[UR4][R168.64+0xb4] ;  /* 0x0000b404a800e980 */ /* 0x000ea2000c101900 */
[----:B------:R-:W-:Y:S01]  /*0c90*/  MOV R24, 0x1 ;  /* 0x0000000100187802 */ /* 0x000fe20000000f00 */
[----:B--2---:R-:W-:-:S02]  /*0ca0*/  IMAD R2, R0, R2, RZ ;  /* 0x0000000200027224 */ /* 0x004fc400078e02ff */
.L_x_1166:
[----:B------:R-:W-:Y:S05]  /*0cb0*/  BSYNC B0 ;  /* 0x0000000000007941 */ /* 0x000fea0003800000 */
.L_x_1165:
[C---:B------:R-:W-:Y:S01]  /*0cc0*/  IADD3 R12, P4, R29.reuse, R12, RZ ;  /* 0x0000000c1d0c7210 */ /* 0x040fe20007f9e0ff */
[----:B------:R-:W-:Y:S01]  /*0cd0*/  IMAD R2, R44, R2, RZ ;  /* 0x000000022c027224 */ /* 0x000fe200078e02ff */
[----:B------:R-:W-:Y:S01]  /*0ce0*/  SHF.R.S32.HI R9, RZ, 0x1f, R8 ;  /* 0x0000001fff097819 */ /* 0x000fe20000011408 */
[----:B------:R-:W-:Y:S01]  /*0cf0*/  IMAD.U32 R3, RZ, RZ, UR9 ;  /* 0x00000009ff037e24 */ /* 0x000fe2000f8e00ff */
[C---:B------:R-:W-:Y:S01]  /*0d00*/  LEA.HI.X.SX32 R13, R29.reuse, R13, 0x1, P4 ;  /* 0x0000000d1d0d7211 */ /* 0x040fe200020f0eff */
[----:B------:R-:W-:Y:S01]  /*0d10*/  BSSY B0, `(.L_x_1167) ;  /* 0x0000011000007945 */ /* 0x000fe20003800000 */
[----:B------:R-:W-:Y:S02]  /*0d20*/  ISETP.GE.OR P4, PT, R29, R22, P3 ;  /* 0x000000161d00720c */ /* 0x000fe40001f86670 */
[----:B------:R-:W-:Y:S01]  /*0d30*/  SEL R25, R2, RZ, !P5 ;  /* 0x000000ff02197207 */ /* 0x000fe20006800000 */
[----:B------:R-:W-:Y:S01]  /*0d40*/  IMAD.WIDE.U32 R12, R45, R14, R12 ;  /* 0x0000000e2d0c7225 */ /* 0x000fe200078e000c */
[----:B------:R-:W-:-:S02]  /*0d50*/  ISETP.GE.OR P6, PT, R29, R22, P2 ;  /* 0x000000161d00720c */ /* 0x000fc400017c6670 */
[----:B------:R-:W-:Y:S01]  /*0d60*/  ISETP.GE.OR P5, PT, R29, R22, P1 ;  /* 0x000000161d00720c */ /* 0x000fe20000fa6670 */
[----:B------:R-:W-:-:S04]  /*0d70*/  IMAD.WIDE R2, R3, 0x80, R8 ;  /* 0x0000008003027825 */ /* 0x000fc800078e0208 */
[----:B------:R-:W-:Y:S02]  /*0d80*/  IMAD.IADD R7, R13, 0x1, R6 ;  /* 0x000000010d077824 */ /* 0x000fe400078e0206 */
[----:B------:R-:W-:Y:S06]  /*0d90*/  @P4 BRA `(.L_x_1168) ;  /* 0x0000000000204947 */ /* 0x000fec0003800000 */
[----:B------:R-:W-:Y:S01]  /*0da0*/  MOV R6, R12 ;  /* 0x0000000c00067202 */ /* 0x000fe20000000f00 */
[----:B------:R-:W-:-:S04]  /*0db0*/  IMAD R16, R3, R4, RZ ;  /* 0x0000000403107224 */ /* 0x000fc800078e02ff */
[----:B------:R-:W-:-:S04]  /*0dc0*/  IMAD.WIDE.U32 R14, R2, R4, R6 ;  /* 0x00000004020e7225 */ /* 0x000fc800078e0006 */
[----:B------:R-:W-:-:S05]  /*0dd0*/  IMAD R16, R2, R5, R16 ;  /* 0x0000000502107224 */ /* 0x000fca00078e0210 */
[----:B------:R-:W-:Y:S02]  /*0de0*/  IADD3 R15, R15, R16, RZ ;  /* 0x000000100f0f7210 */ /* 0x000fe40007ffe0ff */
[----:B------:R-:W-:-:S04]  /*0df0*/  LEA R16, P4, R14, R10, 0x1 ;  /* 0x0000000a0e107211 */ /* 0x000fc800078808ff */
[----:B------:R-:W-:-:S05]  /*0e00*/  LEA.HI.X R17, R14, R11, R15, 0x1, P4 ;  /* 0x0000000b0e117211 */ /* 0x000fca00020f0c0f */
[----:B------:R2:W-:Y:S04]  /*0e10*/  ST.E.128 desc[UR4][R16.64], RZ ;  /* 0x000000ff10007985 */ /* 0x0005e8000c101d04 */
.L_x_1168:
[----:B------:R-:W-:Y:S05]  /*0e20*/  BSYNC B0 ;  /* 0x0000000000007941 */ /* 0x000fea0003800000 */
.L_x_1167:
[----:B------:R-:W-:Y:S01]  /*0e30*/  BSSY B0, `(.L_x_1169) ;  /* 0x0000013000007945 */ /* 0x000fe20003800000 */
[----:B------:R-:W-:Y:S01]  /*0e40*/  ISETP.GE.OR P4, PT, R29, R22, P0 ;  /* 0x000000161d00720c */ /* 0x000fe20000786670 */
[----:B------:R-:W-:Y:S01]  /*0e50*/  IMAD R25, R45, R0, R25 ;  /* 0x000000002d197224 */ /* 0x000fe200078e0219 */
[C---:B------:R-:W-:Y:S01]  /*0e60*/  ISETP.NE.OR P3, PT, R23.reuse, RZ, P3 ;  /* 0x000000ff1700720c */ /* 0x040fe20001f65670 */
[----:B------:R-:W-:Y:S01]  /*0e70*/  IMAD R22, R24, UR8, RZ ;  /* 0x0000000818167c24 */ /* 0x000fe2000f8e02ff */
        /* <DEDUP_REMOVED lines=14> */
.L_x_1170:
[----:B------:R-:W-:Y:S05]  /*0f60*/  BSYNC B0 ;  /* 0x0000000000007941 */ /* 0x000fea0003800000 */
.L_x_1169:
        /* <DEDUP_REMOVED lines=13> */
.L_x_1172:
[----:B------:R-:W-:Y:S05]  /*1040*/  BSYNC B0 ;  /* 0x0000000000007941 */ /* 0x000fea0003800000 */
.L_x_1171:
        /* <DEDUP_REMOVED lines=12> */
.L_x_1174:
[----:B------:R-:W-:Y:S05]  /*1110*/  BSYNC B0 ;  /* 0x0000000000007941 */ /* 0x000fea0003800000 */
.L_x_1173:
        /* <DEDUP_REMOVED lines=28> */
[----:B--234-:R-:W-:Y:S05]  /*12e0*/  @P0 RET.REL.NODEC R2 `(_ZN5flash16flash_fwd_kernelI23Flash_fwd_kernel_traitsILi32ELi128ELi128ELi4ELb0ELb0EN7cutlass6half_tE19Flash_kernel_traitsILi32ELi128ELi128ELi4ES3_EELb1ELb0ELb1ELb1ELb0ELb0ELb0ELb1EEEvNS_16Flash_fwd_paramsE) ;  /* 0xffffffec02440950 */ /* 0x01cfea0003c3ffff */
        /* <DEDUP_REMOVED lines=9> */
[----:B------:R-:W-:Y:S05]  /*1380*/  RET.REL.NODEC R2 `(_ZN5flash16flash_fwd_kernelI23Flash_fwd_kernel_traitsILi32ELi128ELi128ELi4ELb0ELb0EN7cutlass6half_tE19Flash_kernel_traitsILi32ELi128ELi128ELi4ES3_EELb1ELb0ELb1ELb1ELb0ELb0ELb0ELb1EEEvNS_16Flash_fwd_paramsE) ;  /* 0xffffffec021c7950 */ /* 0x000fea0003c3ffff */
.L_x_1160:
[----:B------:R-:W2:Y:S04]  /*1390*/  LD.E R20, desc[UR4][R168.64+0x68] ;  /* 0x00006804a8147980 */ /* 0x000ea8000c101900 */
[----:B------:R-:W3:Y:S01]  /*13a0*/  LD.E.64 R46, desc[UR4][R168.64+0x38] ;  /* 0x00003804a82e7980 */ /* 0x000ee2000c101b00 */
[----:B------:R-:W-:Y:S02]  /*13b0*/  ISETP.NE.AND P1, PT, R32, -0x1, PT ;  /* 0xffffffff2000780c */ /* 0x000fe40003f25270 */
[----:B------:R-:W-:Y:S01]  /*13c0*/  ISETP.NE.AND P0, PT, R30, -0x1, PT ;  /* 0xffffffff1e00780c */ /* 0x000fe20003f05270 */
[----:B------:R-:W4:Y:S04]  /*13d0*/  LD.E.64 R12, desc[UR4][R168.64+0x30] ;  /* 0x00003004a80c7980 */ /* 0x000f28000c101b00 */
[----:B------:R-:W4:Y:S01]  /*13e0*/  LD.E.64 R18, desc[UR4][R168.64+0x48] ;  /* 0x00004804a8127980 */ /* 0x000f22000c101b00 */
[----:B------:R-:W1:Y:S05]  /*13f0*/  S2R R15, SR_CgaCtaId ;  /* 0x00000000000f7919 */ /* 0x000e6a0000008800 */
[----:B------:R-:W4:Y:S04]  /*1400*/  @!P1 LD.E.64 R8, desc[UR4][R168.64+0x20] ;  /* 0x00002004a8089980 */ /* 0x000f28000c101b00 */
[----:B------:R-:W4:Y:S01]  /*1410*/  @!P0 LD.E.64 R10, desc[UR4][R168.64+0x18] ;  /* 0x00001804a80a8980 */ /* 0x000f22000c101b00 */
[----:B------:R-:W-:-:S02]  /*1420*/  LEA.HI R28, R39, R194, RZ, 0x2 ;  /* 0x000000c2271c7211 */ /* 0x000fc400078f10ff */
[----:B------:R-:W-:Y:S01]  /*1430*/  LEA.HI R38, R39, R194, RZ, 0x3 ;  /* 0x000000c227267211 */ /* 0x000fe200078f18ff */
[----:B------:R-:W4:Y:S01]  /*1440*/  LD.E.64 R234, desc[UR4][R168.64+0x8] ;  /* 0x00000804a8ea7980 */ /* 0x000f22000c101b00 */
[----:B------:R-:W-:Y:S02]  /*1450*/  LOP3.LUT R2, R28, 0xfffffffc, RZ, 0xc0, !PT ;  /* 0xfffffffc1c027812 */ /* 0x000fe400078ec0ff */
[----:B------:R-:W-:Y:S01]  /*1460*/  SHF.R.S32.HI R37, RZ, 0x3, R38 ;  /* 0x00000003ff257819 */ /* 0x000fe20000011426 */
[----:B------:R-:W4:Y:S01]  /*1470*/  LD.E.64 R40, desc[UR4][R168.64+0x10] ;  /* 0x00001004a8287980 */ /* 0x000f22000c101b00 */
[----:B------:R-:W-:Y:S01]  /*1480*/  SHF.R.S32.HI R4, RZ, 0x2, R28 ;  /* 0x00000002ff047819 */ /* 0x000fe2000001141c */
[----:B------:R-:W-:Y:S01]  /*1490*/  IMAD.IADD R2, R194, 0x1, -R2 ;  /* 0x00000001c2027824 */ /* 0x000fe200078e0a02 */
[----:B------:R-:W-:Y:S01]  /*14a0*/  SHF.L.U32 R3, R37, 0x6, RZ ;  /* 0x0000000625037819 */ /* 0x000fe200000006ff */
[----:B------:R-:W4:Y:S01]  /*14b0*/  LD.E.64 R42, desc[UR4][R168.64+0x40] ;  /* 0x00004004a82a7980 */ /* 0x000f22000c101b00 */
[----:B------:R-:W-:Y:S01]  /*14c0*/  SHF.R.S32.HI R5, RZ, 0x1f, R4 ;  /* 0x0000001fff057819 */ /* 0x000fe20000011404 */
[----:B------:R-:W-:Y:S01]  /*14d0*/  IMAD.SHL.U32 R172, R2, 0x8, RZ ;  /* 0x0000000802ac7824 */ /* 0x000fe200078e00ff */
[----:B------:R-:W-:Y:S01]  /*14e0*/  MOV R14, 0x400 ;  /* 0x00000400000e7802 */ /* 0x000fe20000000f00 */
[----:B------:R2:W5:Y:S01]  /*14f0*/  LD.E.64 R24, desc[UR4][R168.64+0x50] ;  /* 0x00005004a8187980 */ /* 0x000562000c101b00 */
[----:B------:R-:W-:-:S02]  /*1500*/  LOP3.LUT R2, R3, 0xc0, RZ, 0xc0, !PT ;  /* 0x000000c003027812 */ /* 0x000fc400078ec0ff */
[----:B------:R-:W-:Y:S01]  /*1510*/  @!P1 SHF.R.S32.HI R16, RZ, 0x1f, R23 ;  /* 0x0000001fff109819 */ /* 0x000fe20000011417 */
[----:B------:R2:W5:Y:S01]  /*1520*/  LD.E R173, desc[UR4][R168.64+0xc0] ;  /* 0x0000c004a8ad7980 */ /* 0x000562000c101900 */
[----:B-1----:R-:W-:Y:S02]  /*1530*/  LEA R3, R15, R14, 0x18 ;  /* 0x0000000e0f037211 */ /* 0x002fe400078ec0ff */
[----:B------:R-:W-:Y:S02]  /*1540*/  LOP3.LUT R14, R2, 0x18, R172, 0xf8, !PT ;  /* 0x00000018020e7812 */ /* 0x000fe400078ef8ac */
[----:B------:R-:W-:Y:S02]  /*1550*/  IABS R29, R45 ;  /* 0x0000002d001d7213 */ /* 0x000fe40000000000 */
[----:B------:R-:W-:Y:S02]  /*1560*/  SHF.R.S32.HI R171, RZ, 0x5, R154 ;  /* 0x00000005ffab7819 */ /* 0x000fe4000001149a */
[----:B------:R-:W-:Y:S01]  /*1570*/  SHF.R.S32.HI R36, RZ, 0x1f, R172 ;  /* 0x0000001fff247819 */ /* 0x000fe200000114ac */
[C---:B------:R-:W-:Y:S01]  /*1580*/  VIADD R35, R4.reuse, 0x40 ;  /* 0x0000004004237836 */ /* 0x040fe20000000000 */
[----:B------:R-:W-:-:S02]  /*1590*/  IADD3 R33, R4, 0x20, RZ ;  /* 0x0000002004217810 */ /* 0x000fc40007ffe0ff */
[----:B------:R-:W-:Y:S02]  /*15a0*/  IADD3 R34, R4, 0x60, RZ ;  /* 0x0000006004227810 */ /* 0x000fe40007ffe0ff */
[----:B--2---:R-:W-:-:S04]  /*15b0*/  IABS R0, R20 ;  /* 0x0000001400007213 */ /* 0x004fc80000000000 */
[----:B------:R-:W1:Y:S08]  /*15c0*/  I2F.RP R6, R0 ;  /* 0x0000000000067306 */ /* 0x000e700000209400 */
[----:B-1----:R-:W1:Y:S02]  /*15d0*/  MUFU.RCP R6, R6 ;  /* 0x0000000600067308 */ /* 0x002e640000001000 */
[----:B-1----:R-:W-:-:S06]  /*15e0*/  VIADD R6, R6, 0xffffffe ;  /* 0x0ffffffe06067836 */ /* 0x002fcc0000000000 */
[----:B------:R1:W2:Y:S01]  /*15f0*/  F2I.FTZ.U32.TRUNC.NTZ R7, R6 ;  /* 0x0000000600077305 */ /* 0x0002a2000021f000 */
[----:B---3--:R-:W-:Y:S01]  /*1600*/  @!P1 IMAD R15, R47, R23, RZ ;  /* 0x000000172f0f9224 */ /* 0x008fe200078e02ff */
[----:B------:R-:W-:Y:S01]  /*1610*/  IABS R21, R20 ;  /* 0x0000001400157213 */ /* 0x000fe20000000000 */
[----:B-1----:R-:W-:-:S04]  /*1620*/  IMAD.U32 R6, RZ, RZ, UR9 ;  /* 0x00000009ff067e24 */ /* 0x002fc8000f8e00ff */
[----:B------:R-:W-:Y:S01]  /*1630*/  IMAD.WIDE R48, R6, 0x80, R4 ;  /* 0x0000008006307825 */ /* 0x000fe200078e0204 */
[----:B------:R-:W-:Y:S02]  /*1640*/  SHF.R.U32.HI R6, RZ, 0x3, R2 ;  /* 0x00000003ff067819 */ /* 0x000fe40000011602 */
[----:B--2---:R-:W-:Y:S02]  /*1650*/  IADD3 R2, RZ, -R7, RZ ;  /* 0x80000007ff027210 */ /* 0x004fe40007ffe0ff */
[----:B------:R-:W-:Y:S01]  /*1660*/  LOP3.LUT R27, R14, R6, RZ, 0x3c, !PT ;  /* 0x000000060e1b7212 */ /* 0x000fe200078e3cff */
[----:B------:R-:W-:Y:S02]  /*1670*/  @P1 IMAD.IADD R14, R23, 0x1, R32 ;  /* 0x00000001170e1824 */ /* 0x000fe400078e0220 */
[----:B------:R-:W-:Y:S02]  /*1680*/  IMAD R2, R2, R0, RZ ;  /* 0x0000000002027224 */ /* 0x000fe400078e02ff */
[----:B------:R-:W-:-:S02]  /*1690*/  IMAD.MOV.U32 R6, RZ, RZ, RZ ;  /* 0x000000ffff067224 */ /* 0x000fc400078e00ff */
[C---:B------:R-:W-:Y:S02]  /*16a0*/  @!P1 IMAD R26, R46.reuse, R16, R15 ;  /* 0x000000102e1a9224 */ /* 0x040fe400078e020f */
[-C--:B------:R-:W-:Y:S02]  /*16b0*/  @P1 IMAD R17, R47, R14.reuse, RZ ;  /* 0x0000000e2f111224 */ /* 0x080fe400078e02ff */
[----:B------:R-:W-:-:S04]  /*16c0*/  @P1 IMAD.WIDE.U32 R14, R46, R14, RZ ;  /* 0x0000000e2e0e1225 */ /* 0x000fc800078e00ff */
[----:B------:R-:W-:Y:S01]  /*16d0*/  IMAD.HI.U32 R16, R7, R2, R6 ;  /* 0x0000000207107227 */ /* 0x000fe200078e0006 */
[----:B------:R-:W-:-:S03]  /*16e0*/  IADD3 R2, RZ, -R21, RZ ;  /* 0x80000015ff027210 */ /* 0x000fc60007ffe0ff */
[----:B------:R-:W-:Y:S02]  /*16f0*/  @P1 IMAD.IADD R22, R15, 0x1, R17 ;  /* 0x000000010f161824 */ /* 0x000fe400078e0211 */
[----:B------:R-:W-:Y:S01]  /*1700*/  @P1 IMAD.MOV.U32 R17, RZ, RZ, R14 ;  /* 0x000000ffff111224 */ /* 0x000fe200078e000e */
[----:B------:R-:W-:Y:S01]  /*1710*/  MOV R14, R2 ;  /* 0x00000002000e7202 */ /* 0x000fe20000000f00 */
[----:B------:R-:W-:-:S04]  /*1720*/  IMAD.HI.U32 R2, R16, R29, RZ ;  /* 0x0000001d10027227 */ /* 0x000fc800078e00ff */
[----:B------:R-:W-:Y:S01]  /*1730*/  IMAD R14, R2, R14, R29 ;  /* 0x0000000e020e7224 */ /* 0x000fe200078e021d */
[----:B------:R-:W-:Y:S01]  /*1740*/  LEA.HI R21, R28, R4, RZ, 0x1 ;  /* 0x000000041c157211 */ /* 0x000fe200078f08ff */
[----:B------:R-:W-:-:S03]  /*1750*/  @!P1 IMAD.WIDE.U32 R6, R46, R23, RZ ;  /* 0x000000172e069225 */ /* 0x000fc600078e00ff */
[----:B------:R-:W-:Y:S01]  /*1760*/  ISETP.GT.U32.AND P2, PT, R0, R14, PT ;  /* 0x0000000e0000720c */ /* 0x000fe20003f44070 */
[----:B----4-:R-:W-:Y:S01]  /*1770*/  @!P1 IMAD R9, R9, R44, RZ ;  /* 0x0000002c09099224 */ /* 0x010fe200078e02ff */
[----:B------:R-:W-:Y:S02]  /*1780*/  @!P1 SHF.R.S32.HI R15, RZ, 0x1f, R44 ;  /* 0x0000001fff0f9819 */ /* 0x000fe4000001142c */
[----:B------:R-:W-:Y:S01]  /*1790*/  LOP3.LUT R16, R21, 0x7fffffe, RZ, 0xc0, !PT ;  /* 0x07fffffe15107812 */ /* 0x000fe200078ec0ff */
[----:B------:R-:W-:Y:S02]  /*17a0*/  @!P1 IMAD.IADD R7, R7, 0x1, R26 ;  /* 0x0000000107079824 */ /* 0x000fe400078e021a */
[----:B------:R-:W-:Y:S02]  /*17b0*/  @!P1 IMAD R21, R8, R15, R9 ;  /* 0x0000000f08159224 */ /* 0x000fe400078e0209 */
[----:B------:R-:W-:Y:S01]  /*17c0*/  IMAD.IADD R9, R4, 0x1, -R16 ;  /* 0x0000000104097824 */ /* 0x000fe200078e0a10 */
[----:B------:R-:W-:Y:S01]  /*17d0*/  @!P0 SHF.R.S32.HI R26, RZ, 0x1f, R44 ;  /* 0x0000001fff1a8819 */ /* 0x000fe2000001142c */
[----:B------:R-:W-:-:S02]  /*17e0*/  @!P1 IMAD.WIDE.U32 R6, R44, R8, R6 ;  /* 0x000000082c069225 */ /* 0x000fc400078e0006 */
[----:B------:R-:W-:Y:S02]  /*17f0*/  @!P2 IADD3 R14, R14, -R0, RZ ;  /* 0x800000000e0ea210 */ /* 0x000fe40007ffe0ff */
[----:B------:R-:W-:Y:S01]  /*1800*/  @!P0 IMAD R11, R11, R44, RZ ;  /* 0x0000002c0b0b8224 */ /* 0x000fe200078e02ff */
[----:B------:R-:W-:Y:S01]  /*1810*/  LEA R16, R171, R9, 0x3 ;  /* 0x00000009ab107211 */ /* 0x000fe200078e18ff */
[----:B------:R-:W-:Y:S01]  /*1820*/  @P0 IMAD R15, R13, R30, RZ ;  /* 0x0000001e0d0f0224 */ /* 0x000fe200078e02ff */
[----:B------:R-:W-:Y:S01]  /*1830*/  @!P1 MOV R17, R6 ;  /* 0x0000000600119202 */ /* 0x000fe20000000f00 */
[----:B------:R-:W-:Y:S01]  /*1840*/  @P0 IMAD.WIDE.U32 R8, R12, R30, RZ ;  /* 0x0000001e0c080225 */ /* 0x000fe200078e00ff */
[----:B------:R-:W-:Y:S01]  /*1850*/  ISETP.GE.U32.AND P5, PT, R14, R0, PT ;  /* 0x000000000e00720c */ /* 0x000fe20003fa6070 */
[----:B------:R-:W-:Y:S02]  /*1860*/  STL.64 [R1+0x390], R48 ;  /* 0x0003903001007387 */ /* 0x000fe40000100a00 */
[----:B------:R-:W-:-:S02]  /*1870*/  @!P1 IMAD.IADD R22, R7, 0x1, R21 ;  /* 0x0000000107169824 */ /* 0x000fc400078e0215 */
[----:B------:R-:W-:Y:S01]  /*1880*/  @!P0 IMAD R21, R10, R26, R11 ;  /* 0x0000001a0a158224 */ /* 0x000fe200078e020b */
[----:B------:R-:W-:Y:S01]  /*1890*/  IADD3 R6, P3, R172, R17, RZ ;  /* 0x00000011ac067210 */ /* 0x000fe20007f7e0ff */
[----:B------:R-:W-:Y:S01]  /*18a0*/  @!P0 IMAD.WIDE.U32 R10, R10, R44, RZ ;  /* 0x0000002c0a0a8225 */ /* 0x000fe200078e00ff */
[----:B------:R-:W-:Y:S01]  /*18b0*/  IADD3 R28, R195, -UR8, RZ ;  /* 0x80000008c31c7c10 */ /* 0x000fe2000fffe0ff */
[----:B------:R1:W5:Y:S02]  /*18c0*/  LD.E.64 R30, desc[UR4][R168.64+0x58] ;  /* 0x00005804a81e7980 */ /* 0x000364000c101b00 */
[----:B------:R-:W-:Y:S02]  /*18d0*/  IMAD.U32 R27, R16, 0x20, R27 ;  /* 0x00000020101b7824 */ /* 0x000fe400078e001b */
[----:B------:R-:W-:Y:S02]  /*18e0*/  @P0 IMAD.IADD R16, R9, 0x1, R15 ;  /* 0x0000000109100824 */ /* 0x000fe400078e020f */
[----:B------:R-:W-:-:S02]  /*18f0*/  @P0 IMAD.MOV.U32 R15, RZ, RZ, R8 ;  /* 0x000000ffff0f0224 */ /* 0x000fc400078e0008 */
[----:B------:R-:W-:Y:S01]  /*1900*/  @!P0 IMAD.MOV.U32 R15, RZ, RZ, R10 ;  /* 0x000000ffff0f8224 */ /* 0x000fe200078e000a */
[----:B------:R-:W-:Y:S01]  /*1910*/  LOP3.LUT R8, R45, R20, RZ, 0x3c, !PT ;  /* 0x000000142d087212 */ /* 0x000fe200078e3cff */
[-C--:B------:R-:W-:Y:S02]  /*1920*/  IMAD R0, R47, R4.reuse, RZ ;  /* 0x000000042f007224 */ /* 0x080fe400078e02ff */
[----:B------:R-:W-:Y:S01]  /*1930*/  IMAD.X R7, R36, 0x1, R22, P3 ;  /* 0x0000000124077824 */ /* 0x000fe200018e0616 */
[----:B------:R-:W-:Y:S01]  /*1940*/  @!P0 IADD3 R16, R11, R21, RZ ;  /* 0x000000150b108210 */ /* 0x000fe20007ffe0ff */
[----:B------:R-:W-:Y:S01]  /*1950*/  @!P2 VIADD R2, R2, 0x1 ;  /* 0x000000010202a836 */ /* 0x000fe20000000000 */
[----:B------:R-:W-:Y:S01]  /*1960*/  IADD3 R14, P2, R172, R15, RZ ;  /* 0x0000000fac0e7210 */ /* 0x000fe20007f5e0ff */
[----:B------:R-:W-:Y:S01]  /*1970*/  IMAD R0, R46, R5, R0 ;  /* 0x000000052e007224 */ /* 0x000fe200078e0200 */
[----:B------:R-:W-:Y:S01]  /*1980*/  ISETP.GE.AND P3, PT, R8, RZ, PT ;  /* 0x000000ff0800720c */ /* 0x000fe20003f66270 */
[----:B------:R-:W-:Y:S01]  /*1990*/  IMAD.WIDE.U32 R8, R46, R4, R6 ;  /* 0x000000042e087225 */ /* 0x000fe200078e0006 */
[----:B------:R-:W-:-:S03]  /*19a0*/  SHF.R.S32.HI R21, RZ, 0x1f, R45 ;  /* 0x0000001fff157819 */ /* 0x000fc6000001142d */
[----:B------:R-:W-:Y:S02]  /*19b0*/  @P5 VIADD R2, R2, 0x1 ;  /* 0x0000000102025836 */ /* 0x000fe40000000000 */
[----:B------:R-:W-:Y:S01]  /*19c0*/  @P0 IMAD.MOV.U32 R6, RZ, RZ, R12 ;  /* 0x000000ffff060224 */ /* 0x000fe200078e000c */
[----:B------:R-:W-:Y:S01]  /*19d0*/  @!P0 MOV R6, R12 ;  /* 0x0000000c00068202 */ /* 0x000fe20000000f00 */
[--C-:B------:R-:W-:Y:S02]  /*19e0*/  @P0 IMAD.MOV.U32 R7, RZ, RZ, R13.reuse ;  /* 0x000000ffff070224 */ /* 0x100fe400078e000d */
[----:B------:R-:W-:Y:S02]  /*19f0*/  IMAD R10, R19, R45, RZ ;  /* 0x0000002d130a7224 */ /* 0x000fe400078e02ff */
[----:B------:R-:W-:Y:S01]  /*1a00*/  IMAD.X R15, R36, 0x1, R16, P2 ;  /* 0x00000001240f7824 */ /* 0x000fe200010e0610 */
[----:B------:R-:W-:Y:S01]  /*1a10*/  IADD3 R17, R9, R0, RZ ;  /* 0x0000000009117210 */ /* 0x000fe20007ffe0ff */
[----:B------:R-:W-:Y:S01]  /*1a20*/  @!P0 IMAD.MOV.U32 R7, RZ, RZ, R13 ;  /* 0x000000ffff078224 */ /* 0x000fe200078e000d */
[----:B------:R-:W-:Y:S01]  /*1a30*/  MOV R22, R2 ;  /* 0x0000000200167202 */ /* 0x000fe20000000f00 */
[----:B------:R-:W2:Y:S01]  /*1a40*/  LD.E.64 R12, desc[UR4][R168.64+0x98] ;  /* 0x00009804a80c7980 */ /* 0x000ea2000c101b00 */
[----:B------:R-:W-:-:S02]  /*1a50*/  IMAD R10, R18, R21, R10 ;  /* 0x00000015120a7224 */ /* 0x000fc400078e020a */
[----:B------:R-:W-:Y:S01]  /*1a60*/  IMAD.WIDE.U32 R14, R45, R18, R14 ;  /* 0x000000122d0e7225 */ /* 0x000fe200078e000e */
[----:B------:R-:W3:Y:S04]  /*1a70*/  LD.E R0, desc[UR4][R168.64+0xc8] ;  /* 0x0000c804a8007980 */ /* 0x000ee8000c101900 */
[----:B------:R-:W4:Y:S04]  /*1a80*/  LD.E R2, desc[UR4][R168.64+0xc4] ;  /* 0x0000c404a8027980 */ /* 0x000f28000c101900 */
[----:B------:R-:W4:Y:S01]  /*1a90*/  LD.E R18, desc[UR4][R168.64+0x60] ;  /* 0x00006004a8127980 */ /* 0x000f22000c101900 */
[----:B------:R-:W-:Y:S01]  /*1aa0*/  @!P3 IMAD.MOV R22, RZ, RZ, -R22 ;  /* 0x000000ffff16b224 */ /* 0x000fe200078e0a16 */
[-C--:B------:R-:W-:Y:S01]  /*1ab0*/  ISETP.GE.AND P3, PT, R4, R28.reuse, PT ;  /* 0x0000001c0400720c */ /* 0x080fe20003f66270 */
[----:B------:R-:W-:Y:S01]  /*1ac0*/  IMAD.MOV.U32 R16, RZ, RZ, R8 ;  /* 0x000000ffff107224 */ /* 0x000fe200078e0008 */
[----:B------:R-:W-:Y:S01]  /*1ad0*/  STL.64 [R1+0x120], R46 ;  /* 0x0001202e01007387 */ /* 0x000fe20000100a00 */
[----:B------:R-:W-:-:S02]  /*1ae0*/  ISETP.GE.AND P2, PT, R33, R28, PT ;  /* 0x0000001c2100720c */ /* 0x000fc40003f46270 */
[-C--:B------:R-:W-:Y:S01]  /*1af0*/  ISETP.GE.AND P0, PT, R35, R28.reuse, PT ;  /* 0x0000001c2300720c */ /* 0x080fe20003f06270 */
[----:B------:R1:W-:Y:S01]  /*1b00*/  STL [R1+0x3a0], R28 ;  /* 0x0003a01c01007387 */ /* 0x0003e20000100800 */
[----:B------:R-:W-:-:S03]  /*1b10*/  ISETP.GE.AND P6, PT, R34, R28, PT ;  /* 0x0000001c2200720c */ /* 0x000fc60003fc6270 */
[----:B------:R2:W5:Y:S04]  /*1b20*/  LD.E.64 R8, desc[UR4][R168.64] ;  /* 0x00000004a8087980 */ /* 0x000568000c101b00 */
[----:B-1----:R1:W5:Y:S04]  /*1b30*/  @!P1 LD.E.64 R28, desc[UR4][R168.64+0x28] ;  /* 0x00002804a81c9980 */ /* 0x002368000c101b00 */
[----:B------:R1:W-:Y:S04]  /*1b40*/  STL.64 [R1+0xf0], R234 ;  /* 0x0000f0ea01007387 */ /* 0x0003e80000100a00 */
[----:B------:R1:W-:Y:S04]  /*1b50*/  STL.64 [R1+0xf8], R40 ;  /* 0x0000f82801007387 */ /* 0x0003e80000100a00 */
[----:B------:R1:W-:Y:S01]  /*1b60*/  STL.64 [R1+0xe8], R42 ;  /* 0x0000e82a01007387 */ /* 0x0003e20000100a00 */
[----:B------:R-:W-:Y:S01]  /*1b70*/  ISETP.NE.AND P4, PT, R20, RZ, PT ;  /* 0x000000ff1400720c */ /* 0x000fe20003f85270 */
[----:B------:R-:W-:Y:S01]  /*1b80*/  VIADD R180, R229, 0xffffffff ;  /* 0xffffffffe5b47836 */ /* 0x000fe20000000000 */
[----:B------:R-:W-:Y:S03]  /*1b90*/  BSSY B0, `(.L_x_1175) ;  /* 0x000001c000007945 */ /* 0x000fe60003800000 */
[----:B------:R-:W-:Y:S01]  /*1ba0*/  IMAD R26, R180, -0x80, R68 ;  /* 0xffffff80b41a7824 */ /* 0x000fe200078e0244 */
[----:B------:R-:W-:Y:S01]  /*1bb0*/  IADD3 R11, R15, R10, RZ ;  /* 0x0000000a0f0b7210 */ /* 0x000fe20007ffe0ff */
[----:B------:R-:W-:-:S03]  /*1bc0*/  IMAD R215, R27, 0x2, R3 ;  /* 0x000000021bd77824 */ /* 0x000fc600078e0203 */
[----:B------:R-:W-:-:S03]  /*1bd0*/  ISETP.GE.AND P5, PT, R4, R26, PT ;  /* 0x0000001a0400720c */ /* 0x000fc60003fa6270 */
[----:B------:R-:W-:Y:S02]  /*1be0*/  @!P4 LOP3.LUT R22, RZ, R20, RZ, 0x33, !PT ;  /* 0x00000014ff16c212 */ /* 0x000fe400078e33ff */
[----:B------:R-:W-:Y:S01]  /*1bf0*/  ISETP.GE.AND P4, PT, R33, R26, PT ;  /* 0x0000001a2100720c */ /* 0x000fe20003f86270 */
        /* <DEDUP_REMOVED lines=21> */
.L_x_1176:
[----:B------:R-:W-:Y:S05]  /*1d50*/  BSYNC B0 ;  /* 0x0000000000007941 */ /* 0x000fea0003800000 */
.L_x_1175:
        /* <DEDUP_REMOVED lines=31> */
.L_x_1178:
[----:B------:R-:W-:Y:S05]  /*1f50*/  BSYNC B0 ;  /* 0x0000000000007941 */ /* 0x000fea0003800000 */
.L_x_1177:
[----:B------:R-:W-:Y:S01]  /*1f60*/  IADD3 R13, R51, R19, RZ ;  /* 0x00000013330d7210 */ /* 0x000fe20007ffe0ff */
[----:B------:R-:W-:Y:S01]  /*1f70*/  BSSY B0, `(.L_x_1179) ;  /* 0x0000018000007945 */ /* 0x000fe20003800000 */
[----:B------:R-:W-:Y:S01]  /*1f80*/  MOV R12, R50 ;  /* 0x00000032000c7202 */ /* 0x000fe20000000f00 */
[----:B------:R-:W-:Y:S01]  /*1f90*/  IMAD R24, R25, R188, R18 ;  /* 0x000000bc19187224 */ /* 0x000fe200078e0212 */
[----:B------:R-:W-:-:S03]  /*1fa0*/  ISETP.GE.AND P2, PT, R34, R26, PT ;  /* 0x0000001a2200720c */ /* 0x000fc60003f46270 */
[----:B------:R5:W-:Y:S02]  /*1fb0*/  STL.64 [R1+0x370], R12 ;  /* 0x0003700c01007387 */ /* 0x000be40000100a00 */
[----:B-----5:R-:W-:Y:S01]  /*1fc0*/  IMAD.WIDE.U32 R12, R180, R188, R12 ;  /* 0x000000bcb40c7225 */ /* 0x020fe200078e000c */
        /* <DEDUP_REMOVED lines=18> */
.L_x_1180:
[----:B------:R-:W-:Y:S05]  /*20f0*/  BSYNC B0 ;  /* 0x0000000000007941 */ /* 0x000fea0003800000 */
.L_x_1179:
        /* <DEDUP_REMOVED lines=18> */
.L_x_1182:
[----:B------:R-:W-:Y:S05]  /*2220*/  BSYNC B0 ;  /* 0x0000000000007941 */ /* 0x000fea0003800000 */
.L_x_1181:
        /* <DEDUP_REMOVED lines=16> */
.L_x_1184:
[----:B------:R-:W-:Y:S05]  /*2330*/  BSYNC B0 ;  /* 0x0000000000007941 */ /* 0x000fea0003800000 */
.L_x_1183:
        /* <DEDUP_REMOVED lines=13> */
.L_x_1186:
[----:B------:R-:W-:Y:S05]  /*2410*/  BSYNC B0 ;  /* 0x0000000000007941 */ /* 0x000fea0003800000 */
.L_x_1185:
        /* <DEDUP_REMOVED lines=13> */
.L_x_1188:
[----:B------:R-:W-:Y:S05]  /*24f0*/  BSYNC B0 ;  /* 0x0000000000007941 */ /* 0x000fea0003800000 */
.L_x_1187:
        /* <DEDUP_REMOVED lines=15> */
.L_x_1190:
[----:B------:R-:W-:Y:S05]  /*25f0*/  BSYNC B0 ;  /* 0x0000000000007941 */ /* 0x000fea0003800000 */
.L_x_1189:
[----:B-1----:R-:W2:Y:S04]  /*2600*/  LD.E.64 R6, desc[UR4][R168.64+0x1b8] ;  /* 0x0001b804a8067980 */ /* 0x002ea8000c101b00 */
[----:B------:R-:W0:Y:S01]  /*2610*/  LDGDEPBAR ;  /* 0x00000000000079af */ /* 0x000e220000000000 */
[----:B------:R-:W-:-:S03]  /*2620*/  LOP3.LUT R13, R38, 0xfffffff8, RZ, 0xc0, !PT ;  /* 0xfffffff8260d7812 */ /* 0x000fc600078ec0ff */
[----:B------:R-:W5:Y:S04]  /*2630*/  LD.E R152, desc[UR4][R168.64+0x188] ;  /* 0x00018804a8987980 */ /* 0x000f68000c101900 */
[----:B------:R-:W5:Y:S01]  /*2640*/  LD.E R69, desc[UR4][R168.64+0x184] ;  /* 0x00018404a8457980 */ /* 0x000f62000c101900 */
[----:B--2---:R-:W-:-:S04]  /*2650*/  ISETP.NE.U32.AND P0, PT, R6, RZ, PT ;  /* 0x000000ff0600720c */ /* 0x004fc80003f05070 */
[----:B------:R-:W-:-:S13]  /*2660*/  ISETP.NE.AND.EX P0, PT, R7, RZ, PT, P0 ;  /* 0x000000ff0700720c */ /* 0x000fda0003f05300 */
[----:B------:R-:W2:Y:S01]  /*2670*/  @P0 LD.E.64 R8, desc[UR4][R168.64+0x1c0] ;  /* 0x0001c004a8080980 */ /* 0x000ea2000c101b00 */
[----:B------:R-:W-:Y:S01]  /*2680*/  @P0 SHF.R.S32.HI R2, RZ, 0x1f, R44 ;  /* 0x0000001fff020819 */ /* 0x000fe2000001142c */
[----:B------:R-:W-:Y:S02]  /*2690*/  @P0 IMAD.MOV.U32 R20, RZ, RZ, R45 ;  /* 0x000000ffff140224 */ /* 0x000fe400078e002d */
[----:B------:R-:W5:Y:S01]  /*26a0*/  @P0 LD.E R71, desc[UR4][R168.64+0xd8] ;  /* 0x0000d804a8470980 */ /* 0x000f62000c101900 */
[C---:B---3--:R-:W-:Y:S01]  /*26b0*/  SHF.L.U64.HI R19, R42.reuse, 0x7, R43 ;  /* 0x000000072a137819 */ /* 0x048fe2000001022b */
[----:B------:R-:W-:Y:S01]  /*26c0*/  IMAD.SHL.U32 R18, R42, 0x80, RZ ;  /* 0x000000802a127824 */ /* 0x000fe200078e00ff */
[-C--:B------:R-:W-:Y:S02]  /*26d0*/  ISETP.GE.AND P4, PT, R33, R26.reuse, PT ;  /* 0x0000001a2100720c */ /* 0x080fe40003f86270 */
[----:B------:R-:W-:Y:S01]  /*26e0*/  ISETP.GE.AND P3, PT, R35, R26, PT ;  /* 0x0000001a2300720c */ /* 0x000fe20003f66270 */
[----:B--2---:R-:W-:-:S02]  /*26f0*/  @P0 IMAD R0, R9, R44, RZ ;  /* 0x0000002c09000224 */ /* 0x004fc400078e02ff */
[----:B------:R-:W-:-:S04]  /*2700*/  @P0 IMAD.WIDE.U32 R10, R44, R8, R20 ;  /* 0x000000082c0a0225 */ /* 0x000fc800078e0014 */
[----:B------:R-:W-:Y:S01]  /*2710*/  @P0 IMAD R8, R8, R2, R0 ;  /* 0x0000000208080224 */ /* 0x000fe200078e0200 */
[----:B------:R-:W-:-:S03]  /*2720*/  @P0 LEA R6, P2, R10, R6, 0x2 ;  /* 0x000000060a060211 */ /* 0x000fc600078410ff */
[----:B------:R-:W-:-:S05]  /*2730*/  @P0 IMAD.IADD R8, R11, 0x1, R8 ;  /* 0x000000010b080824 */ /* 0x000fca00078e0208 */
[----:B------:R-:W-:Y:S02]  /*2740*/  @P0 LEA.HI.X R7, R10, R7, R8, 0x2, P2 ;  /* 0x000000070a070211 */ /* 0x000fe400010f1408 */
[----:B------:R-:W-:-:S03]  /*2750*/  LEA.HI R8, R39, R194, RZ, 0x4 ;  /* 0x000000c227087211 */ /* 0x000fc600078f20ff */
[----:B------:R1:W5:Y:S01]  /*2760*/  @P0 LD.E R153, desc[UR4][R6.64] ;  /* 0x0000000406990980 */ /* 0x000362000c101900 */
[----:B------:R-:W-:Y:S01]  /*2770*/  SHF.R.S32.HI R0, RZ, 0x4, R8 ;  /* 0x00000004ff007819 */ /* 0x000fe20000011408 */
[----:B------:R-:W-:-:S04]  /*2780*/  DEPBAR.LE SB0, 0x0 ;  /* 0x000080000000791a */ /* 0x000fc80000000000 */
[----:B------:R-:W-:Y:S02]  /*2790*/  @!P1 SHF.R.S32.HI R2, RZ, 0x1f, R23 ;  /* 0x0000001fff029819 */ /* 0x000fe40000011417 */
[C---:B-1----:R-:W-:Y:S02]  /*27a0*/  LEA.HI R7, R8.reuse, R0, RZ, 0x1 ;  /* 0x0000000008077211 */ /* 0x042fe400078f08ff */
[----:B------:R-:W-:Y:S02]  /*27b0*/  LOP3.LUT R8, R8, 0xfffffff0, RZ, 0xc0, !PT ;  /* 0xfffffff008087812 */ /* 0x000fe400078ec0ff */
[----:B------:R-:W-:Y:S01]  /*27c0*/  LOP3.LUT R7, R7, 0xfffffffe, RZ, 0xc0, !PT ;  /* 0xfffffffe07077812 */ /* 0x000fe200078ec0ff */
[----:B------:R-:W-:-:S04]  /*27d0*/  @!P1 IMAD R6, R43, R23, RZ ;  /* 0x000000172b069224 */ /* 0x000fc800078e02ff */
[----:B------:R-:W-:Y:S02]  /*27e0*/  IMAD.IADD R16, R0, 0x1, -R7 ;  /* 0x0000000100107824 */ /* 0x000fe400078e0a07 */
[----:B------:R-:W-:Y:S02]  /*27f0*/  IMAD.IADD R0, R194, 0x1, -R8 ;  /* 0x00000001c2007824 */ /* 0x000fe400078e0a08 */
[C---:B------:R-:W-:Y:S02]  /*2800*/  @!P1 IMAD R9, R42.reuse, R2, R6 ;  /* 0x000000022a099224 */ /* 0x040fe400078e0206 */
[----:B------:R-:W-:Y:S01]  /*2810*/  @!P1 IMAD.WIDE.U32 R6, R42, R23, RZ ;  /* 0x000000172a069225 */ /* 0x000fe200078e00ff */
[----:B------:R-:W-:Y:S02]  /*2820*/  LEA.HI R2, R0, R0, RZ, 0x1 ;  /* 0x0000000000027211 */ /* 0x000fe400078f08ff */
[----:B------:R-:W-:Y:S01]  /*2830*/  @!P1 SHF.R.S32.HI R8, RZ, 0x1f, R44 ;  /* 0x0000001fff089819 */ /* 0x000fe2000001142c */
[----:B------:R-:W-:Y:S01]  /*2840*/  @!P1 IMAD.IADD R7, R7, 0x1, R9 ;  /* 0x0000000107079824 */ /* 0x000fe200078e0209 */
[----:B------:R-:W-:Y:S01]  /*2850*/  @P1 IADD3 R10, R23, R32, RZ ;  /* 0x00000020170a1210 */ /* 0x000fe20007ffe0ff */
[----:B------:R-:W-:Y:S01]  /*2860*/  @!P1 IMAD R9, R29, R44, RZ ;  /* 0x0000002c1d099224 */ /* 0x000fe200078e02ff */
[----:B------:R-:W-:-:S02]  /*2870*/  LOP3.LUT R11, R2, 0x7fffffe, RZ, 0xc0, !PT ;  /* 0x07fffffe020b7812 */ /* 0x000fc400078ec0ff */
[----:B------:R-:W-:Y:S01]  /*2880*/  SHF.R.S32.HI R12, RZ, 0x1f, R0 ;  /* 0x0000001fff0c7819 */ /* 0x000fe20000011400 */
[----:B------:R-:W-:Y:S02]  /*2890*/  @!P1 IMAD R15, R28, R8, R9 ;  /* 0x000000081c0f9224 */ /* 0x000fe400078e0209 */
[----:B------:R-:W-:Y:S01]  /*28a0*/  IMAD.IADD R175, R0, 0x1, -R11 ;  /* 0x0000000100af7824 */ /* 0x000fe200078e0a0b */
[----:B------:R-:W-:Y:S01]  /*28b0*/  LEA.HI R17, R12, R0, RZ, 0x3 ;  /* 0x000000000c117211 */ /* 0x000fe200078f18ff */
[----:B------:R-:W-:Y:S01]  /*28c0*/  @P1 IMAD.WIDE.U32 R8, R42, R10, RZ ;  /* 0x0000000a2a081225 */ /* 0x000fe200078e00ff */
[----:B------:R-:W-:-:S03]  /*28d0*/  SHF.R.S32.HI R12, RZ, 0x1, R2 ;  /* 0x00000001ff0c7819 */ /* 0x000fc60000011402 */
[----:B------:R-:W-:Y:S01]  /*28e0*/  IMAD.IADD R11, R194, 0x1, -R13 ;  /* 0x00000001c20b7824 */ /* 0x000fe200078e0a0d */
[----:B------:R-:W-:Y:S01]  /*28f0*/  SHF.R.S32.HI R13, RZ, 0x1f, R2 ;  /* 0x0000001fff0d7819 */ /* 0x000fe20000011402 */
[----:B------:R-:W-:Y:S01]  /*2900*/  @!P1 IMAD.WIDE.U32 R6, R44, R28, R6 ;  /* 0x0000001c2c069225 */ /* 0x000fe200078e0006 */
[----:B------:R-:W-:-:S07]  /*2910*/  @P1 MOV R2, R8 ;  /* 0x0000000800021202 */ /* 0x000fce0000000f00 */
[----:B------:R-:W-:Y:S05]  /*2920*/  WARPSYNC.ALL ;  /* 0x0000000000007948 */ /* 0x000fea0003800000 */
[----:B------:R-:W-:Y:S01]  /*2930*/  @P1 IMAD R0, R43, R10, RZ ;  /* 0x0000000a2b001224 */ /* 0x000fe200078e02ff */
[----:B------:R-:W-:Y:S01]  /*2940*/  LEA.HI R8, R13, R12, RZ, 0x2 ;  /* 0x0000000c0d087211 */ /* 0x000fe200078f10ff */
[----:B------:R-:W-:Y:S01]  /*2950*/  @!P1 IMAD.MOV.U32 R2, RZ, RZ, R6 ;  /* 0x000000ffff029224 */ /* 0x000fe200078e0006 */
[----:B------:R-:W-:Y:S01]  /*2960*/  LEA.HI R10, R11, R11, RZ, 0x1 ;  /* 0x0000000b0b0a7211 */ /* 0x000fe200078f08ff */
[----:B------:R-:W-:Y:S01]  /*2970*/  @P1 IMAD.IADD R0, R9, 0x1, R0 ;  /* 0x0000000109001824 */ /* 0x000fe200078e0200 */
[----:B------:R-:W-:-:S02]  /*2980*/  @!P1 IADD3 R0, R7, R15, RZ ;  /* 0x0000000f07009210 */ /* 0x000fc40007ffe0ff */
[----:B------:R-:W-:Y:S02]  /*2990*/  LOP3.LUT R7, R8, 0xfffffffc, RZ, 0xc0, !PT ;  /* 0xfffffffc08077812 */ /* 0x000fe400078ec0ff */
[----:B------:R-:W-:Y:S01]  /*29a0*/  LOP3.LUT R14, R10, 0x3fffffe, RZ, 0xc0, !PT ;  /* 0x03fffffe0a0e7812 */ /* 0x000fe200078ec0ff */
[----:B------:R-:W-:Y:S01]  /*29b0*/  BAR.SYNC.DEFER_BLOCKING 0x0 ;  /* 0x0000000000007b1d */ /* 0x000fe20000010000 */
[----:B------:R-:W-:Y:S02]  /*29c0*/  IADD3 R6, P1, R172, R2, RZ ;  /* 0x00000002ac067210 */ /* 0x000fe40007f3e0ff */
[----:B------:R-:W-:Y:S01]  /*29d0*/  SHF.R.S32.HI R10, RZ, 0x1, R10 ;  /* 0x00000001ff0a7819 */ /* 0x000fe2000001140a */
[----:B------:R-:W-:Y:S02]  /*29e0*/  IMAD.IADD R12, R12, 0x1, -R7 ;  /* 0x000000010c0c7824 */ /* 0x000fe400078e0a07 */
[----:B------:R-:W-:Y:S01]  /*29f0*/  IMAD.X R7, R36, 0x1, R0, P1 ;  /* 0x0000000124077824 */ /* 0x000fe200008e0600 */
[----:B------:R-:W-:Y:S01]  /*2a00*/  ISETP.GE.AND P1, PT, R4, R26, PT ;  /* 0x0000001a0400720c */ /* 0x000fe20003f26270 */
[----:B------:R-:W-:-:S02]  /*2a10*/  IMAD.SHL.U32 R0, R10, 0x40, RZ ;  /* 0x000000400a007824 */ /* 0x000fc400078e00ff */
[-C--:B------:R-:W-:Y:S01]  /*2a20*/  IMAD R2, R43, R4.reuse, RZ ;  /* 0x000000042b027224 */ /* 0x080fe200078e02ff */
[----:B------:R-:W-:Y:S02]  /*2a30*/  SHF.L.U32 R9, R37, 0x3, RZ ;  /* 0x0000000325097819 */ /* 0x000fe400000006ff */
[----:B------:R-:W-:Y:S01]  /*2a40*/  LOP3.LUT R0, R0, 0xc0, RZ, 0xc0, !PT ;  /* 0x000000c000007812 */ /* 0x000fe200078ec0ff */
[----:B------:R-:W-:Y:S02]  /*2a50*/  IMAD R8, R42, R5, R2 ;  /* 0x000000052a087224 */ /* 0x000fe400078e0202 */
[----:B------:R-:W-:Y:S01]  /*2a60*/  IMAD.SHL.U32 R2, R12, 0x40, RZ ;  /* 0x000000400c027824 */ /* 0x000fe200078e00ff */
[----:B------:R-:W-:Y:S01]  /*2a70*/  LOP3.LUT R9, R0, 0x8, R9, 0xf8, !PT ;  /* 0x0000000800097812 */ /* 0x000fe200078ef809 */
[----:B------:R-:W-:Y:S01]  /*2a80*/  IMAD.WIDE.U32 R4, R42, R4, R6 ;  /* 0x000000042a047225 */ /* 0x000fe200078e0006 */
[----:B------:R-:W-:-:S03]  /*2a90*/  SHF.R.U32.HI R0, RZ, 0x3, R0 ;  /* 0x00000003ff007819 */ /* 0x000fc60000011600 */
[----:B------:R-:W-:Y:S01]  /*2aa0*/  IMAD.SHL.U32 R7, R17, 0x20, RZ ;  /* 0x0000002011077824 */ /* 0x000fe200078e00ff */
[----:B------:R-:W-:Y:S01]  /*2ab0*/  SHF.L.U32 R6, R16, 0x3, RZ ;  /* 0x0000000310067819 */ /* 0x000fe200000006ff */
[----:B------:R-:W-:Y:S01]  /*2ac0*/  @P1 STS [R215+0x4000], RZ ;  /* 0x004000ffd7001388 */ /* 0x000fe20000000800 */
[----:B------:R-:W-:Y:S01]  /*2ad0*/  LOP3.LUT R2, R2, 0xc0, RZ, 0xc0, !PT ;  /* 0x000000c002027812 */ /* 0x000fe200078ec0ff */
[----:B------:R-:W-:Y:S01]  /*2ae0*/  IMAD.IADD R5, R5, 0x1, R8 ;  /* 0x0000000105057824 */ /* 0x000fe200078e0208 */
[----:B------:R-:W-:Y:S01]  /*2af0*/  LOP3.LUT R9, R9, R0, RZ, 0x3c, !PT ;  /* 0x0000000009097212 */ /* 0x000fe200078e3cff */
[----:B------:R-:W-:Y:S01]  /*2b00*/  @P1 STS [R215+0x4004], RZ ;  /* 0x004004ffd7001388 */ /* 0x000fe20000000800 */
[----:B------:R-:W-:Y:S01]  /*2b10*/  LOP3.LUT R174, R7, 0xffffff00, RZ, 0xc0, !PT ;  /* 0xffffff0007ae7812 */ /* 0x000fe200078ec0ff */
[-C--:B------:R-:W-:Y:S02]  /*2b20*/  IMAD R0, R31, R22.reuse, RZ ;  /* 0x000000161f007224 */ /* 0x080fe400078e02ff */
[----:B------:R-:W-:Y:S01]  /*2b30*/  @P1 STS.64 [R215+0x4008], RZ ;  /* 0x004008ffd7001388 */ /* 0x000fe20000000a00 */
[----:B------:R-:W-:Y:S01]  /*2b40*/  LOP3.LUT R6, R2, 0x8, R6, 0xf8, !PT ;  /* 0x0000000802067812 */ /* 0x000fe200078ef806 */
[----:B------:R-:W-:Y:S01]  /*2b50*/  IMAD.WIDE.U32 R20, R30, R22, R4 ;  /* 0x000000161e147225 */ /* 0x000fe200078e0004 */
[----:B------:R-:W-:-:S03]  /*2b60*/  SHF.R.U32.HI R2, RZ, 0x3, R2 ;  /* 0x00000003ff027819 */ /* 0x000fc60000011602 */
[----:B------:R-:W-:Y:S02]  /*2b70*/  IMAD R5, R30, R27, R0 ;  /* 0x0000001b1e057224 */ /* 0x000fe400078e0200 */
[----:B------:R-:W-:Y:S01]  /*2b80*/  IMAD R0, R171, 0x200, R174 ;  /* 0x00000200ab007824 */ /* 0x000fe200078e02ae */
[----:B------:R-:W-:Y:S01]  /*2b90*/  LOP3.LUT R155, R6, R2, RZ, 0x3c, !PT ;  /* 0x00000002069b7212 */ /* 0x000fe200078e3cff */
[----:B------:R-:W-:Y:S02]  /*2ba0*/  IMAD.IADD R14, R11, 0x1, -R14 ;  /* 0x000000010b0e7824 */ /* 0x000fe400078e0a0e */
[----:B------:R-:W-:Y:S02]  /*2bb0*/  IMAD.IADD R7, R21, 0x1, R5 ;  /* 0x0000000115077824 */ /* 0x000fe400078e0205 */
[----:B------:R-:W-:Y:S01]  /*2bc0*/  IMAD.MOV.U32 R6, RZ, RZ, R20 ;  /* 0x000000ffff067224 */ /* 0x000fe200078e0014 */
[----:B------:R-:W-:Y:S01]  /*2bd0*/  STL.64 [R1+0x380], R20 ;  /* 0x0003801401007387 */ /* 0x000fe20000100a00 */
[----:B------:R-:W-:Y:S01]  /*2be0*/  IMAD R14, R16, 0x8, R14 ;  /* 0x00000008100e7824 */ /* 0x000fe200078e020e */
[----:B------:R-:W-:Y:S01]  /*2bf0*/  LEA R2, R175, R0, 0x5 ;  /* 0x00000000af027211 */ /* 0x000fe200078e28ff */
[----:B------:R-:W-:Y:S01]  /*2c00*/  IMAD R4, R19, R180, RZ ;  /* 0x000000b413047224 */ /* 0x000fe200078e02ff */
[----:B------:R-:W-:Y:S01]  /*2c10*/  STL [R1+0x234], R19 ;  /* 0x0002341301007387 */ /* 0x000fe20000100800 */
[----:B------:R-:W-:Y:S01]  /*2c20*/  IMAD.U32 R0, R14, 0x20, R9 ;  /* 0x000000200e007824 */ /* 0x000fe200078e0009 */
[----:B------:R-:W-:-:S02]  /*2c30*/  IADD3 R2, R155, R2, RZ ;  /* 0x000000029b027210 */ /* 0x000fc40007ffe0ff */
[----:B------:R-:W-:Y:S01]  /*2c40*/  STL [R1+0x230], R18 ;  /* 0x0002301201007387 */ /* 0x000fe20000100800 */
[----:B------:R-:W-:Y:S01]  /*2c50*/  IMAD R4, R25, R18, R4 ;  /* 0x0000001219047224 */ /* 0x000fe200078e0204 */
[----:B------:R-:W-:Y:S02]  /*2c60*/  BSSY B0, `(.L_x_1191) ;  /* 0x0000013000007945 */ /* 0x000fe40003800000 */
[----:B------:R1:W-:Y:S01]  /*2c70*/  STL.64 [R1+0x378], R6 ;  /* 0x0003780601007387 */ /* 0x0003e20000100a00 */
[----:B------:R-:W-:Y:S01]  /*2c80*/  ISETP.GE.AND P2, PT, R34, R26, PT ;  /* 0x0000001a2200720c */ /* 0x000fe20003f46270 */
[----:B------:R-:W-:Y:S01]  /*2c90*/  IMAD R170, R0, 0x2, R3 ;  /* 0x0000000200aa7824 */ /* 0x000fe200078e0203 */
[----:B------:R-:W-:Y:S01]  /*2ca0*/  LEA R189, R2, R3, 0x1 ;  /* 0x0000000302bd7211 */ /* 0x000fe200078e08ff */
        /* <DEDUP_REMOVED lines=14> */
.L_x_1192:
[----:B------:R-:W-:Y:S05]  /*2d90*/  BSYNC B0 ;  /* 0x0000000000007941 */ /* 0x000fea0003800000 */
.L_x_1191:
        /* <DEDUP_REMOVED lines=8> */
[----:B--2---:R-:W-:-:S04]  /*2e20*/  LEA R8, P1, R0, R40, 0x1 ;  /* 0x0000002800087211 */ /* 0x004fc800078208ff */
[----:B------:R-:W-:-:S05]  /*2e30*/  LEA.HI.X R9, R0, R41, R2, 0x1, P1 ;  /* 0x0000002900097211 */ /* 0x000fca00008f0c02 */
[----:B------:R-:W-:Y:S01]  /*2e40*/  @!PT LDS RZ, [RZ] ;  /* 0x00000000fffff984 */ /* 0x000fe20000000800 */
[----:B------:R-:W-:Y:S01]  /*2e50*/  @!PT LDS RZ, [RZ] ;  /* 0x00000000fffff984 */ /* 0x000fe20000000800 */
[----:B------:R-:W-:Y:S01]  /*2e60*/  @!PT LDS RZ, [RZ] ;  /* 0x00000000fffff984 */ /* 0x000fe20000000800 */
[----:B------:R2:W-:Y:S04]  /*2e70*/  LDGSTS.E.BYPASS.LTC128B.128 [R215+0x4800], desc[UR4][R8.64] ;  /* 0x0480000008d77fae */ /* 0x0005e8000b901d44 */
.L_x_1194:
[----:B------:R-:W-:Y:S05]  /*2e80*/  BSYNC B0 ;  /* 0x0000000000007941 */ /* 0x000fea0003800000 */
.L_x_1193:
        /* <DEDUP_REMOVED lines=14> */
.L_x_1196:
[----:B------:R-:W-:Y:S05]  /*2f70*/  BSYNC B0 ;  /* 0x0000000000007941 */ /* 0x000fea0003800000 */
.L_x_1195:
        /* <DEDUP_REMOVED lines=16> */
.L_x_1198:
[----:B------:R-:W-:Y:S05]  /*3080*/  BSYNC B0 ;  /* 0x0000000000007941 */ /* 0x000fea0003800000 */
.L_x_1197:
[----:B-1----:R-:W-:Y:S01]  /*3090*/  LDSM.16.M88.4 R4, [R189+0x1000] ;  /* 0x00100000bd04783b */ /* 0x002fe20000000200 */
[----:B------:R-:W-:Y:S01]  /*30a0*/  LOP3.LUT P1, RZ, R10, 0x2, RZ, 0xc0, !PT ;  /* 0x000000020aff7812 */ /* 0x000fe2000782c0ff */
[----:B------:R-:W-:Y:S01]  /*30b0*/  IMAD.MOV.U32 R0, RZ, RZ, 0x10 ;  /* 0x00000010ff007424 */ /* 0x000fe200078e00ff */
[----:B------:R-:W-:Y:S01]  /*30c0*/  LOP3.LUT P2, RZ, R12, 0x2, RZ, 0xc0, !PT ;  /* 0x000000020cff7812 */ /* 0x000fe2000784c0ff */
[----:B------:R-:W1:Y:S01]  /*30d0*/  LDSM.16.M88.4 R40, [R170+0x3800] ;  /* 0x00380000aa28783b */ /* 0x000e620000000200 */
[----:B------:R-:W-:Y:S01]  /*30e0*/  VIADD R2, R170, 0x2000 ;  /* 0x00002000aa027836 */ /* 0x000fe20000000000 */
[----:B------:R-:W-:Y:S01]  /*30f0*/  BSSY B1, `(.L_x_1199) ;  /* 0x00000c1000017945 */ /* 0x000fe20003800000 */
[----:B------:R-:W-:Y:S01]  /*3100*/  SEL R0, R0, 0xfffffff0, !P2 ;  /* 0xfffffff000007807 */ /* 0x000fe20005000000 */
[----:B------:R-:W3:Y:S01]  /*3110*/  LDSM.16.M88.4 R36, [R170+0x3c00] ;  /* 0x003c0000aa24783b */ /* 0x000ee20000000200 */
[----:B------:R-:W-:Y:S02]  /*3120*/  VIADD R191, R170, 0x2020 ;  /* 0x00002020aabf7836 */ /* 0x000fe40000000000 */
[----:B------:R-:W-:Y:S01]  /*3130*/  IMAD.MOV.U32 R200, RZ, RZ, RZ ;  /* 0x000000ffffc87224 */ /* 0x000fe200078e00ff */
[----:B------:R-:W4:Y:S01]  /*3140*/  LDSM.16.M88.4 R28, [R170+0x2000] ;  /* 0x00200000aa1c783b */ /* 0x000f220000000200 */
[----:B------:R-:W-:-:S02]  /*3150*/  IMAD R190, R0, 0x2, R189 ;  /* 0x0000000200be7824 */ /* 0x000fc400078e02bd */
[----:B------:R-:W-:Y:S01]  /*3160*/  @P1 VIADD R191, R2, 0xffffffe0 ;  /* 0xffffffe002bf1836 */ /* 0x000fe20000000000 */
[----:B------:R-:W4:Y:S01]  /*3170*/  LDSM.16.M88.4 R24, [R170+0x2400] ;  /* 0x00240000aa18783b */ /* 0x000f220000000200 */
[----:B------:R-:W-:Y:S01]  /*3180*/  SHF.R.S32.HI R2, RZ, 0x1f, R154 ;  /* 0x0000001fff027819 */ /* 0x000fe2000001149a */
[----:B------:R-:W-:Y:S02]  /*3190*/  VIADD R233, R192, 0xb54cda56 ;  /* 0xb54cda56c0e97836 */ /* 0x000fe40000000000 */
[----:B------:R-:W4:Y:S01]  /*31a0*/  LDSM.16.M88.4 R20, [R170+0x2800] ;  /* 0x00280000aa14783b */ /* 0x000f220000000200 */
[----:B------:R-:W-:Y:S01]  /*31b0*/  LEA.HI R2, R2, R171, RZ, 0x2 ;  /* 0x000000ab02027211 */ /* 0x000fe200078f10ff */
[----:B------:R-:W-:Y:S02]  /*31c0*/  VIADD R231, R193, 0x646e171e ;  /* 0x646e171ec1e77836 */ /* 0x000fe40000000000 */
[----:B------:R-:W4:Y:S01]  /*31d0*/  LDSM.16.M88.4 R16, [R170+0x2c00] ;  /* 0x002c0000aa10783b */ /* 0x000f220000000200 */
[----:B------:R-:W-:-:S02]  /*31e0*/  VIADD R198, R191, 0x400 ;  /* 0x00000400bfc67836 */ /* 0x000fc40000000000 */
[C---:B------:R-:W-:Y:S01]  /*31f0*/  VIADD R197, R191.reuse, 0x800 ;  /* 0x00000800bfc57836 */ /* 0x040fe20000000000 */
[----:B------:R-:W4:Y:S01]  /*3200*/  LDSM.16.M88.4 R32, [R170+0x3000] ;  /* 0x00300000aa20783b */ /* 0x000f220000000200 */
[C---:B------:R-:W-:Y:S02]  /*3210*/  VIADD R196, R191.reuse, 0xc00 ;  /* 0x00000c00bfc47836 */ /* 0x040fe40000000000 */
[C---:B------:R-:W-:Y:S01]  /*3220*/  VIADD R193, R191.reuse, 0x1800 ;  /* 0x00001800bfc17836 */ /* 0x040fe20000000000 */
[----:B------:R-:W4:Y:S01]  /*3230*/  LDSM.16.M88.4 R44, [R170+0x3400] ;  /* 0x00340000aa2c783b */ /* 0x000f220000000200 */
[----:B------:R-:W-:-:S03]  /*3240*/  VIADD R192, R191, 0x1c00 ;  /* 0x00001c00bfc07836 */ /* 0x000fc60000000000 */
[----:B--2---:R-:W-:Y:S04]  /*3250*/  LDSM.16.M88.4 R8, [R190+0x1000] ;  /* 0x00100000be08783b */ /* 0x004fe80000000200 */
[----:B------:R-:W2:Y:S04]  /*3260*/  LDSM.16.M88.4 R76, [R191+0x1800] ;  /* 0x00180000bf4c783b */ /* 0x000ea80000000200 */
[----:B------:R-:W2:Y:S01]  /*3270*/  LDSM.16.M88.4 R80, [R191+0x1c00] ;  /* 0x001c0000bf50783b */ /* 0x000ea20000000200 */
[C---:B-1----:R-:W-:Y:S03]  /*3280*/  HMMA.16816.F32 R88, R4.reuse, R40, RZ ;  /* 0x000000280458723c */ /* 0x042fe600000018ff */
[----:B------:R-:W1:Y:S03]  /*3290*/  LDSM.16.M88.4 R56, [R191] ;  /* 0x00000000bf38783b */ /* 0x000e660000000200 */
[C---:B---3--:R-:W-:Y:S01]  /*32a0*/  HMMA.16816.F32 R116, R4.reuse, R36, RZ ;  /* 0x000000240474723c */ /* 0x048fe200000018ff */
[----:B------:R-:W3:Y:S04]  /*32b0*/  LDSM.16.M88.4 R52, [R191+0x400] ;  /* 0x00040000bf34783b */ /* 0x000ee80000000200 */
[----:B----4-:R-:W4:Y:S01]  /*32c0*/  LDSM.16.M88.4 R48, [R191+0x800] ;  /* 0x00080000bf30783b */ /* 0x010f220000000200 */
[C---:B------:R-:W-:Y:S03]  /*32d0*/  HMMA.16816.F32 R112, R4.reuse, R28, RZ ;  /* 0x0000001c0470723c */ /* 0x040fe600000018ff */
[----:B------:R-:W4:Y:S03]  /*32e0*/  LDSM.16.M88.4 R60, [R191+0xc00] ;  /* 0x000c0000bf3c783b */ /* 0x000f260000000200 */
[C---:B------:R-:W-:Y:S01]  /*32f0*/  HMMA.16816.F32 R108, R4.reuse, R24, RZ ;  /* 0x00000018046c723c */ /* 0x040fe200000018ff */
[----:B------:R-:W4:Y:S04]  /*3300*/  LDSM.16.M88.4 R64, [R191+0x1000] ;  /* 0x00100000bf40783b */ /* 0x000f280000000200 */
[----:B------:R-:W4:Y:S01]  /*3310*/  LDSM.16.M88.4 R72, [R191+0x1400] ;  /* 0x00140000bf48783b */ /* 0x000f220000000200 */
[C---:B------:R-:W-:Y:S03]  /*3320*/  HMMA.16816.F32 R104, R4.reuse, R20, RZ ;  /* 0x000000140468723c */ /* 0x040fe600000018ff */
[----:B------:R-:W4:Y:S03]  /*3330*/  LDSM.16.M88.4 R12, [R189] ;  /* 0x00000000bd0c783b */ /* 0x000f260000000200 */
[C---:B------:R-:W-:Y:S01]  /*3340*/  HMMA.16816.F32 R100, R4.reuse, R16, RZ ;  /* 0x000000100464723c */ /* 0x040fe200000018ff */
[----:B------:R-:W0:Y:S05]  /*3350*/  LDGDEPBAR ;  /* 0x00000000000079af */ /* 0x000e2a0000000000 */
        /* <DEDUP_REMOVED lines=9> */
[----:B------:R-:W-:Y:S01]  /*33f0*/  HMMA.16816.F32 R84, R4, R38, RZ ;  /* 0x000000260454723c */ /* 0x000fe200000018ff */
[----:B------:R-:W4:Y:S01]  /*3400*/  LDSM.16.M88.4 R4, [R190] ;  /* 0x00000000be04783b */ /* 0x000f220000000200 */
[----:B------:R-:W-:-:S04]  /*3410*/  DEPBAR.LE SB0, 0x0 ;  /* 0x000080000000791a */ /* 0x000fc80000000000 */
[C---:B--2---:R-:W-:Y:S06]  /*3420*/  HMMA.16816.F32 R244, R8.reuse, R76, R88 ;  /* 0x0000004c08f4723c */ /* 0x044fec0000001858 */
[C---:B------:R-:W-:Y:S06]  /*3430*/  HMMA.16816.F32 R88, R8.reuse, R80, R116 ;  /* 0x000000500858723c */ /* 0x040fec0000001874 */
[C---:B-1----:R-:W-:Y:S06]  /*3440*/  HMMA.16816.F32 R148, R8.reuse, R56, R112 ;  /* 0x000000380894723c */ /* 0x042fec0000001870 */
[C---:B---3--:R-:W-:Y:S06]  /*3450*/  HMMA.16816.F32 R156, R8.reuse, R52, R108 ;  /* 0x00000034089c723c */ /* 0x048fec000000186c */
[C---:B----4-:R-:W-:Y:S05]  /*3460*/  HMMA.16816.F32 R160, R8.reuse, R48, R104 ;  /* 0x0000003008a0723c */ /* 0x050fea0000001868 */
[----:B------:R-:W-:Y:S01]  /*3470*/  STL.64 [R1], R88 ;  /* 0x0000005801007387 */ /* 0x000fe20000100a00 */
[C---:B------:R-:W-:Y:S03]  /*3480*/  HMMA.16816.F32 R164, R8.reuse, R60, R100 ;  /* 0x0000003c08a4723c */ /* 0x040fe60000001864 */
[----:B------:R-:W-:Y:S03]  /*3490*/  STL.64 [R1+0x8], R90 ;  /* 0x0000085a01007387 */ /* 0x000fe60000100a00 */
        /* <DEDUP_REMOVED lines=10> */
[C---:B------:R-:W-:Y:S06]  /*3540*/  HMMA.16816.F32 R96, R12.reuse, R20, RZ ;  /* 0x000000140c60723c */ /* 0x040fec00000018ff */
[C---:B------:R-:W-:Y:S06]  /*3550*/  HMMA.16816.F32 R112, R12.reuse, R28, RZ ;  /* 0x0000001c0c70723c */ /* 0x040fec00000018ff */
[C---:B------:R-:W-:Y:S05]  /*3560*/  HMMA.16816.F32 R108, R12.reuse, R30, RZ ;  /* 0x0000001e0c6c723c */ /* 0x040fea00000018ff */
[----:B------:R-:W-:Y:S01]  /*3570*/  STL.64 [R1+0x10], R8 ;  /* 0x0000100801007387 */ /* 0x000fe20000100a00 */
[----:B------:R-:W-:Y:S03]  /*3580*/  HMMA.16816.F32 R104, R12, R24, RZ ;  /* 0x000000180c68723c */ /* 0x000fe600000018ff */
[----:B------:R1:W-:Y:S03]  /*3590*/  STL.64 [R1+0x18], R10 ;  /* 0x0000180a01007387 */ /* 0x0003e60000100a00 */
[----:B------:R-:W-:Y:S06]  /*35a0*/  HMMA.16816.F32 R96, R4, R48, R96 ;  /* 0x000000300460723c */ /* 0x000fec0000001860 */
[C---:B------:R-:W-:Y:S06]  /*35b0*/  HMMA.16816.F32 R100, R12.reuse, R26, RZ ;  /* 0x0000001a0c64723c */ /* 0x040fec00000018ff */
[C---:B------:R-:W-:Y:S06]  /*35c0*/  HMMA.16816.F32 R92, R12.reuse, R16, RZ ;  /* 0x000000100c5c723c */ /* 0x040fec00000018ff */
[C---:B------:R-:W-:Y:S06]  /*35d0*/  HMMA.16816.F32 R84, R12.reuse, R44, RZ ;  /* 0x0000002c0c54723c */ /* 0x040fec00000018ff */
[C---:B-1----:R-:W-:Y:S06]  /*35e0*/  HMMA.16816.F32 R8, R12.reuse, R22, RZ ;  /* 0x000000160c08723c */ /* 0x042fec00000018ff */
[C---:B------:R-:W-:Y:S06]  /*35f0*/  HMMA.16816.F32 R28, R12.reuse, R40, RZ ;  /* 0x000000280c1c723c */ /* 0x040fec00000018ff */
[C---:B------:R-:W-:Y:S06]  /*3600*/  HMMA.16816.F32 R88, R12.reuse, R32, RZ ;  /* 0x000000200c58723c */ /* 0x040fec00000018ff */
[----:B------:R-:W-:Y:S06]  /*3610*/  HMMA.16816.F32 R24, R12, R36, RZ ;  /* 0x000000240c18723c */ /* 0x000fec00000018ff */
[----:B------:R-:W-:Y:S01]  /*3620*/  HMMA.16816.F32 R48, R4, R50, R8 ;  /* 0x000000320430723c */ /* 0x000fe20000001808 */
[----:B-----5:R-:W1:Y:S05]  /*3630*/  @P0 MUFU.RCP R11, R71 ;  /* 0x00000047000b0308 */ /* 0x020e6a0000001000 */
[----:B------:R-:W-:Y:S01]  /*3640*/  HMMA.16816.F32 R16, R12, R18, RZ ;  /* 0x000000120c10723c */ /* 0x000fe200000018ff */
[----:B------:R-:W-:Y:S01]  /*3650*/  SHF.R.S32.HI R8, RZ, 0x1f, R70 ;  /* 0x0000001fff087819 */ /* 0x000fe20000011446 */
[----:B------:R-:W-:-:S03]  /*3660*/  IMAD.U32 R9, RZ, RZ, UR9 ;  /* 0x00000009ff097e24 */ /* 0x000fc6000f8e00ff */
[----:B------:R-:W-:Y:S01]  /*3670*/  LEA.HI R116, R8, R70, RZ, 0x2 ;  /* 0x0000004608747211 */ /* 0x000fe200078f10ff */
[C---:B------:R-:W-:Y:S01]  /*3680*/  HMMA.16816.F32 R20, R12.reuse, R34, RZ ;  /* 0x000000220c14723c */ /* 0x040fe200000018ff */
[----:B------:R-:W-:Y:S01]  /*3690*/  LOP3.LUT R8, R2, 0xffffffc, RZ, 0xc0, !PT ;  /* 0x0ffffffc02087812 */ /* 0x000fe200078ec0ff */
[----:B------:R-:W-:Y:S01]  /*36a0*/  IMAD R183, R9, 0x8, R171 ;  /* 0x0000000809b77824 */ /* 0x000fe200078e02ab */
[----:B------:R-:W-:Y:S01]  /*36b0*/  SHF.R.S32.HI R2, RZ, 0x2, R116 ;  /* 0x00000002ff027819 */ /* 0x000fe20000011474 */
[----:B------:R-:W-:Y:S01]  /*36c0*/  STL [R1+0x1dc], R116 ;  /* 0x0001dc7401007387 */ /* 0x000fe20000100800 */
[--C-:B------:R-:W-:Y:S01]  /*36d0*/  IMAD.IADD R9, R68, 0x1, -R195.reuse ;  /* 0x0000000144097824 */ /* 0x100fe200078e0ac3 */
[C---:B------:R-:W-:Y:S01]  /*36e0*/  HMMA.16816.F32 R44, R12.reuse, R46, RZ ;  /* 0x0000002e0c2c723c */ /* 0x040fe200000018ff */
[----:B------:R-:W-:Y:S02]  /*36f0*/  IMAD.IADD R8, R171, 0x1, -R8 ;  /* 0x00000001ab087824 */ /* 0x000fe400078e0a08 */
[----:B-1----:R-:W-:Y:S01]  /*3700*/  @P0 FMUL.FTZ R200, R153, R11 ;  /* 0x0000000b99c80220 */ /* 0x002fe20000410000 */
[--C-:B------:R-:W-:Y:S01]  /*3710*/  IMAD R10, R171, 0x10, R2.reuse ;  /* 0x00000010ab0a7824 */ /* 0x100fe200078e0202 */
[----:B------:R-:W-:Y:S01]  /*3720*/  ISETP.GT.AND P0, PT, R180, R230, PT ;  /* 0x000000e6b400720c */ /* 0x000fe20003f04270 */
[----:B------:R-:W-:Y:S01]  /*3730*/  IMAD R2, R8, 0x10, R2 ;  /* 0x0000001008027824 */ /* 0x000fe200078e0202 */
[----:B------:R-:W-:Y:S01]  /*3740*/  HMMA.16816.F32 R40, R12, R42, RZ ;  /* 0x0000002a0c28723c */ /* 0x000fe200000018ff */
[----:B------:R-:W-:Y:S01]  /*3750*/  IADD3 R8, R68, 0x1, -R195 ;  /* 0x0000000144087810 */ /* 0x000fe20007ffe8c3 */
[----:B------:R-:W-:-:S02]  /*3760*/  VIADD R195, R191, 0x1000 ;  /* 0x00001000bfc37836 */ /* 0x000fc40000000000 */
[----:B------:R1:W-:Y:S02]  /*3770*/  STL [R1+0x3a4], R2 ;  /* 0x0003a40201007387 */ /* 0x0003e40000100800 */
[----:B------:R-:W-:Y:S01]  /*3780*/  HMMA.16816.F32 R12, R12, R38, RZ ;  /* 0x000000260c0c723c */ /* 0x000fe200000018ff */
[----:B------:R-:W-:-:S05]  /*3790*/  IMAD.IADD R8, R152, 0x1, R8 ;  /* 0x0000000198087824 */ /* 0x000fca00078e0208 */
[C---:B------:R-:W-:Y:S06]  /*37a0*/  HMMA.16816.F32 R92, R4.reuse, R60, R92 ;  /* 0x0000003c045c723c */ /* 0x040fec000000185c */
[C---:B------:R-:W-:Y:S06]  /*37b0*/  HMMA.16816.F32 R32, R4.reuse, R64, R88 ;  /* 0x000000400420723c */ /* 0x040fec0000001858 */
[----:B------:R-:W-:Y:S01]  /*37c0*/  HMMA.16816.F32 R240, R4, R80, R24 ;  /* 0x0000005004f0723c */ /* 0x000fe20000001818 */
[----:B-1----:R-:W-:-:S05]  /*37d0*/  VIADD R2, R10, UR8 ;  /* 0x000000080a027c36 */ /* 0x002fca0008000000 */
[----:B------:R-:W-:Y:S01]  /*37e0*/  HMMA.16816.F32 R112, R4, R56, R112 ;  /* 0x000000380470723c */ /* 0x000fe20000001870 */
[----:B------:R-:W-:Y:S01]  /*37f0*/  IMAD.IADD R207, R2, 0x1, R9 ;  /* 0x0000000102cf7824 */ /* 0x000fe200078e0209 */
[----:B------:R-:W-:-:S04]  /*3800*/  IADD3 R209, R9, 0x8, R2 ;  /* 0x0000000809d17810 */ /* 0x000fc80007ffe002 */
[C---:B------:R-:W-:Y:S01]  /*3810*/  HMMA.16816.F32 R104, R4.reuse, R52, R104 ;  /* 0x000000340468723c */ /* 0x040fe20000001868 */
[C-C-:B------:R-:W-:Y:S02]  /*3820*/  IADD3 R208, R9.reuse, 0x40, R2.reuse ;  /* 0x0000004009d07810 */ /* 0x140fe40007ffe002 */
[--C-:B------:R-:W-:Y:S02]  /*3830*/  IADD3 R210, R9, 0x48, R2.reuse ;  /* 0x0000004809d27810 */ /* 0x100fe40007ffe002 */
[C-C-:B------:R-:W-:Y:S01]  /*3840*/  IADD3 R9, R8.reuse, 0x8, R2.reuse ;  /* 0x0000000808097810 */ /* 0x140fe20007ffe002 */
[C---:B------:R-:W-:Y:S01]  /*3850*/  HMMA.16816.F32 R36, R4.reuse, R72, R84 ;  /* 0x000000480424723c */ /* 0x040fe20000001854 */
[C---:B------:R-:W-:Y:S02]  /*3860*/  IADD3 R10, R8.reuse, 0x40, R2 ;  /* 0x00000040080a7810 */ /* 0x040fe40007ffe002 */
[C---:B------:R-:W-:Y:S02]  /*3870*/  VIADDMNMX R214, R8.reuse, R2, R68, PT ;  /* 0x0000000208d67246 */ /* 0x040fe40003800144 */
[----:B------:R-:W-:Y:S01]  /*3880*/  IADD3 R2, R8, 0x48, R2 ;  /* 0x0000004808027810 */ /* 0x000fe20007ffe002 */
[----:B------:R-:W-:Y:S01]  /*3890*/  HMMA.16816.F32 R28, R4, R76, R28 ;  /* 0x0000004c041c723c */ /* 0x000fe2000000181c */
[----:B------:R-:W-:-:S02]  /*38a0*/  VIMNMX R213, R9, R68, PT ;  /* 0x0000004409d57248 */ /* 0x000fc40003fe0100 */
[-C--:B------:R-:W-:Y:S02]  /*38b0*/  VIMNMX R212, R10, R68.reuse, PT ;  /* 0x000000440ad47248 */ /* 0x080fe40003fe0100 */
[----:B------:R-:W-:Y:S01]  /*38c0*/  VIMNMX R211, R2, R68, PT ;  /* 0x0000004402d37248 */ /* 0x000fe20003fe0100 */
[C---:B------:R-:W-:Y:S01]  /*38d0*/  HMMA.16816.F32 R108, R4.reuse, R58, R108 ;  /* 0x0000003a046c723c */ /* 0x040fe2000000186c */
[-C--:B------:R-:W-:Y:S02]  /*38e0*/  VIADDMNMX R206, R207, -R69.reuse, RZ, !PT ;  /* 0x80000045cfce7246 */ /* 0x080fe400078001ff */
[-C--:B------:R-:W-:Y:S02]  /*38f0*/  VIADDMNMX R205, R209, -R69.reuse, RZ, !PT ;  /* 0x80000045d1cd7246 */ /* 0x080fe400078001ff */
[-C--:B------:R-:W-:Y:S01]  /*3900*/  VIADDMNMX R204, R208, -R69.reuse, RZ, !PT ;  /* 0x80000045d0cc7246 */ /* 0x080fe200078001ff */
[----:B------:R-:W-:Y:S01]  /*3910*/  HMMA.16816.F32 R100, R4, R54, R100 ;  /* 0x000000360464723c */ /* 0x000fe20000001864 */
[----:B------:R-:W-:-:S05]  /*3920*/  VIADDMNMX R203, R210, -R69, RZ, !PT ;  /* 0x80000045d2cb7246 */ /* 0x000fca00078001ff */
[C---:B------:R-:W-:Y:S06]  /*3930*/  HMMA.16816.F32 R60, R4.reuse, R62, R16 ;  /* 0x0000003e043c723c */ /* 0x040fec0000001810 */
[C---:B------:R-:W-:Y:S06]  /*3940*/  HMMA.16816.F32 R64, R4.reuse, R66, R20 ;  /* 0x000000420440723c */ /* 0x040fec0000001814 */
[C---:B------:R-:W-:Y:S06]  /*3950*/  HMMA.16816.F32 R44, R4.reuse, R74, R44 ;  /* 0x0000004a042c723c */ /* 0x040fec000000182c */
[C---:B------:R-:W-:Y:S06]  /*3960*/  HMMA.16816.F32 R24, R4.reuse, R78, R40 ;  /* 0x0000004e0418723c */ /* 0x040fec0000001828 */
[----:B------:R-:W-:Y:S07]  /*3970*/  HMMA.16816.F32 R236, R4, R82, R12 ;  /* 0x0000005204ec723c */ /* 0x000fee000000180c */
[----:B------:R-:W-:-:S02]  /*3980*/  IMAD.SHL.U32 R4, R194, 0x2, RZ ;  /* 0x00000002c2047824 */ /* 0x000fc400078e00ff */
[----:B------:R-:W-:-:S03]  /*3990*/  VIADD R194, R191, 0x1400 ;  /* 0x00001400bfc27836 */ /* 0x000fc60000000000 */
[----:B------:R-:W-:Y:S01]  /*39a0*/  LOP3.LUT R15, R4, 0x6, RZ, 0xc0, !PT ;  /* 0x00000006040f7812 */ /* 0x000fe200078ec0ff */
[----:B------:R-:W-:Y:S06]  /*39b0*/  BAR.SYNC.DEFER_BLOCKING 0x0 ;  /* 0x0000000000007b1d */ /* 0x000fec0000010000 */
[----:B------:R-:W-:Y:S05]  /*39c0*/  @!P0 BRA `(.L_x_1200) ;  /* 0x0000000000cc8947 */ /* 0x000fea0003800000 */
[----:B------:R-:W2:Y:S04]  /*39d0*/  LDL.64 R116, [R1+0x370] ;  /* 0x0003700001747983 */ /* 0x000ea80000100a00 */
[----:B------:R-:W3:Y:S01]  /*39e0*/  LDL.64 R118, [R1+0x120] ;  /* 0x0001200001767983 */ /* 0x000ee20000100a00 */
[----:B------:R-:W-:Y:S01]  /*39f0*/  ISETP.GE.AND P0, PT, R172, R173, PT ;  /* 0x000000adac00720c */ /* 0x000fe20003f06270 */
[----:B------:R-:W-:Y:S01]  /*3a00*/  VIADD R2, R229, 0xfffffffe ;  /* 0xfffffffee5027836 */ /* 0x000fe20000000000 */
[----:B------:R-:W-:Y:S03]  /*3a10*/  BSSY B0, `(.L_x_1201) ;  /* 0x000002d000007945 */ /* 0x000fe60003800000 */
[----:B------:R-:W-:Y:S01]  /*3a20*/  IMAD R4, R201, R2, RZ ;  /* 0x00000002c9047224 */ /* 0x000fe200078e02ff */
[----:B------:R-:W-:-:S05]  /*3a30*/  SHF.R.S32.HI R5, RZ, 0x1f, R2 ;  /* 0x0000001fff057819 */ /* 0x000fca0000011402 */
[-C--:B------:R-:W-:Y:S02]  /*3a40*/  IMAD R4, R5, R188.reuse, R4 ;  /* 0x000000bc05047224 */ /* 0x080fe400078e0204 */
[----:B------:R1:W-:Y:S04]  /*3a50*/  @P0 STS [R215+0x2000], RZ ;  /* 0x002000ffd7000388 */ /* 0x0003e80000000800 */
[----:B------:R1:W-:Y:S04]  /*3a60*/  @P0 STS [R215+0x2004], RZ ;  /* 0x002004ffd7000388 */ /* 0x0003e80000000800 */
[----:B------:R1:W-:Y:S01]  /*3a70*/  @P0 STS.64 [R215+0x2008], RZ ;  /* 0x002008ffd7000388 */ /* 0x0003e20000000a00 */
[----:B--2---:R-:W-:-:S04]  /*3a80*/  IMAD.WIDE.U32 R6, R2, R188, R116 ;  /* 0x000000bc02067225 */ /* 0x004fc800078e0074 */
[----:B------:R-:W-:Y:S01]  /*3a90*/  IMAD.IADD R5, R7, 0x1, R4 ;  /* 0x0000000107057824 */ /* 0x000fe200078e0204 */
[-C--:B------:R-:W-:Y:S02]  /*3aa0*/  @!P0 IADD3 R2, P1, R181, R6.reuse, RZ ;  /* 0x00000006b5028210 */ /* 0x080fe40007f3e0ff */
[----:B---3--:R-:W-:Y:S02]  /*3ab0*/  @!P0 LEA R9, P2, R118, R6, 0x6 ;  /* 0x0000000676098211 */ /* 0x008fe400078430ff */
[-C--:B------:R-:W-:Y:S01]  /*3ac0*/  @!P0 LEA R12, P4, R6, R234.reuse, 0x1 ;  /* 0x000000ea060c8211 */ /* 0x080fe200078808ff */
[----:B------:R-:W-:Y:S01]  /*3ad0*/  @!P0 IMAD.X R11, R182, 0x1, R5, P1 ;  /* 0x00000001b60b8824 */ /* 0x000fe200008e0605 */
[-C--:B------:R-:W-:Y:S02]  /*3ae0*/  @!P0 LEA R10, P3, R2, R234.reuse, 0x1 ;  /* 0x000000ea020a8211 */ /* 0x080fe400078608ff */
[----:B------:R-:W-:Y:S02]  /*3af0*/  @!P0 LEA R8, P1, R9, R234, 0x1 ;  /* 0x000000ea09088211 */ /* 0x000fe400078208ff */
[----:B------:R-:W-:-:S02]  /*3b00*/  @!P0 LEA.HI.X R14, R118, R5, R119, 0x6, P2 ;  /* 0x00000005760e8211 */ /* 0x000fc400010f3477 */
        /* <DEDUP_REMOVED lines=29> */
.L_x_1202:
[----:B------:R-:W-:Y:S05]  /*3ce0*/  BSYNC B0 ;  /* 0x0000000000007941 */ /* 0x000fea0003800000 */
.L_x_1201:
[----:B------:R-:W0:Y:S02]  /*3cf0*/  LDGDEPBAR ;  /* 0x00000000000079af */ /* 0x000e240000000000 */
.L_x_1200:
[----:B------:R-:W-:Y:S05]  /*3d00*/  BSYNC B1 ;  /* 0x0000000000017941 */ /* 0x000fea0003800000 */
.L_x_1199:
[----:B--2---:R-:W2:Y:S04]  /*3d10*/  LDL R4, [R1+0xc] ;  /* 0x00000c0001047983 */ /* 0x004ea80000100800 */
[----:B------:R-:W3:Y:S04]  /*3d20*/  LDL R2, [R1] ;  /* 0x0000000001027983 */ /* 0x000ee80000100800 */
[----:B------:R-:W4:Y:S04]  /*3d30*/  LDL R6, [R1+0x8] ;  /* 0x0000080001067983 */ /* 0x000f280000100800 */
[----:B------:R-:W4:Y:S04]  /*3d40*/  LDL R5, [R1+0x4] ;  /* 0x0000040001057983 */ /* 0x000f280000100800 */
[----:B------:R-:W4:Y:S04]  /*3d50*/  LDL R7, [R1+0x14] ;  /* 0x0000140001077983 */ /* 0x000f280000100800 */
[----:B-1----:R-:W4:Y:S04]  /*3d60*/  LDL R8, [R1+0x18] ;  /* 0x0000180001087983 */ /* 0x002f280000100800 */
[----:B------:R-:W4:Y:S04]  /*3d70*/  LDL R9, [R1+0x10] ;  /* 0x0000100001097983 */ /* 0x000f280000100800 */
[----:B------:R-:W4:Y:S01]  /*3d80*/  LDL R10, [R1+0x1c] ;  /* 0x00001c00010a7983 */ /* 0x000f220000100800 */
[----:B------:R-:W-:-:S05]  /*3d90*/  IMAD R18, R180, 0x80, R15 ;  /* 0x00000080b4127824 */ /* 0x000fca00078e020f */
[----:B------:R-:W-:-:S04]  /*3da0*/  ISETP.GE.AND P5, PT, R18, R206, PT ;  /* 0x000000ce1200720c */ /* 0x000fc80003fa6270 */
[C---:B------:R-:W-:Y:S02]  /*3db0*/  ISETP.GE.OR P5, PT, R18.reuse, R214, !P5 ;  /* 0x000000d61200720c */ /* 0x040fe40006fa6670 */
[C---:B------:R-:W-:Y:S02]  /*3dc0*/  ISETP.GE.AND P0, PT, R18.reuse, R205, PT ;  /* 0x000000cd1200720c */ /* 0x040fe40003f06270 */
[C---:B------:R-:W-:Y:S02]  /*3dd0*/  ISETP.GE.AND P6, PT, R18.reuse, R204, PT ;  /* 0x000000cc1200720c */ /* 0x040fe40003fc6270 */
[C---:B------:R-:W-:Y:S02]  /*3de0*/  ISETP.GE.OR P0, PT, R18.reuse, R213, !P0 ;  /* 0x000000d51200720c */ /* 0x040fe40004706670 */
[----:B------:R-:W-:Y:S01]  /*3df0*/  ISETP.GE.OR P6, PT, R18, R212, !P6 ;  /* 0x000000d41200720c */ /* 0x000fe200077c6670 */
[----:B--2---:R-:W-:Y:S02]  /*3e00*/  IMAD.MOV.U32 R188, RZ, RZ, R4 ;  /* 0x000000ffffbc7224 */ /* 0x004fe400078e0004 */
[----:B------:R-:W-:-:S02]  /*3e10*/  IMAD.IADD R4, R207, 0x1, -R18 ;  /* 0x00000001cf047824 */ /* 0x000fc400078e0a12 */
[----:B---3--:R-:W-:Y:S02]  /*3e20*/  IMAD.MOV.U32 R52, RZ, RZ, R2 ;  /* 0x000000ffff347224 */ /* 0x008fe400078e0002 */
[----:B------:R-:W-:Y:S02]  /*3e30*/  IMAD.IADD R2, R209, 0x1, -R18 ;  /* 0x00000001d1027824 */ /* 0x000fe400078e0a12 */
[----:B----4-:R-:W-:Y:S02]  /*3e40*/  IMAD.MOV.U32 R40, RZ, RZ, R6 ;  /* 0x000000ffff287224 */ /* 0x010fe400078e0006 */
[----:B------:R-:W-:Y:S02]  /*3e50*/  IMAD.IADD R6, R208, 0x1, -R18 ;  /* 0x00000001d0067824 */ /* 0x000fe400078e0a12 */
[----:B------:R-:W-:Y:S01]  /*3e60*/  IMAD.MOV.U32 R201, RZ, RZ, R5 ;  /* 0x000000ffffc97224 */ /* 0x000fe200078e0005 */
[----:B------:R-:W-:Y:S02]  /*3e70*/  IABS R5, R4 ;  /* 0x0000000400057213 */ /* 0x000fe40000000000 */
[----:B------:R-:W-:-:S02]  /*3e80*/  IABS R4, R2 ;  /* 0x0000000200047213 */ /* 0x000fc40000000000 */
[----:B------:R-:W-:Y:S02]  /*3e90*/  IABS R2, R6 ;  /* 0x0000000600027213 */ /* 0x000fe40000000000 */
[----:B------:R-:W-:Y:S02]  /*3ea0*/  I2FP.F32.S32 R6, R5 ;  /* 0x0000000500067245 */ /* 0x000fe40000201400 */
[----:B------:R-:W-:Y:S02]  /*3eb0*/  I2FP.F32.S32 R5, R4 ;  /* 0x0000000400057245 */ /* 0x000fe40000201400 */
[----:B------:R-:W-:Y:S01]  /*3ec0*/  I2FP.F32.S32 R4, R2 ;  /* 0x0000000200047245 */ /* 0x000fe20000201400 */
[----:B------:R-:W-:Y:S02]  /*3ed0*/  VIADD R2, R18, 0x1 ;  /* 0x0000000112027836 */ /* 0x000fe40000000000 */
[-C--:B------:R-:W-:Y:S02]  /*3ee0*/  FFMA.FTZ R13, R5, -R200.reuse, R114 ;  /* 0x800000c8050d7223 */ /* 0x080fe40000010072 */
[----:B------:R-:W-:Y:S01]  /*3ef0*/  FFMA.FTZ R12, R4, -R200, R148 ;  /* 0x800000c8040c7223 */ /* 0x000fe20000010094 */
[----:B------:R-:W-:-:S02]  /*3f00*/  IMAD.IADD R4, R210, 0x1, -R18 ;  /* 0x00000001d2047824 */ /* 0x000fc400078e0a12 */
[----:B------:R-:W-:Y:S02]  /*3f10*/  IMAD.MOV.U32 R22, RZ, RZ, R7 ;  /* 0x000000ffff167224 */ /* 0x000fe400078e0007 */
[----:B------:R-:W-:Y:S02]  /*3f20*/  IMAD.IADD R5, R207, 0x1, -R2 ;  /* 0x00000001cf057824 */ /* 0x000fe400078e0a02 */
[----:B------:R-:W-:Y:S02]  /*3f30*/  IMAD.MOV.U32 R23, RZ, RZ, R8 ;  /* 0x000000ffff177224 */ /* 0x000fe400078e0008 */
[----:B------:R-:W-:Y:S02]  /*3f40*/  IMAD.IADD R7, R209, 0x1, -R2 ;  /* 0x00000001d1077824 */ /* 0x000fe400078e0a02 */
[----:B------:R-:W-:Y:S01]  /*3f50*/  FFMA.FTZ R14, R6, -R200, R112 ;  /* 0x800000c8060e7223 */ /* 0x000fe20000010070 */
[----:B------:R-:W-:Y:S01]  /*3f60*/  IMAD.IADD R8, R208, 0x1, -R2 ;  /* 0x00000001d0087824 */ /* 0x000fe200078e0a02 */
[----:B------:R-:W-:-:S02]  /*3f70*/  IABS R6, R4 ;  /* 0x0000000400067213 */ /* 0x000fc40000000000 */
[----:B------:R-:W-:Y:S02]  /*3f80*/  IABS R5, R5 ;  /* 0x0000000500057213 */ /* 0x000fe40000000000 */
[----:B------:R-:W-:Y:S02]  /*3f90*/  IABS R4, R7 ;  /* 0x0000000700047213 */ /* 0x000fe40000000000 */
[----:B------:R-:W-:Y:S01]  /*3fa0*/  IABS R7, R8 ;  /* 0x0000000800077213 */ /* 0x000fe20000000000 */
[----:B------:R-:W-:Y:S02]  /*3fb0*/  IMAD.MOV.U32 R8, RZ, RZ, R6 ;  /* 0x000000ffff087224 */ /* 0x000fe400078e0006 */
[----:B------:R-:W-:Y:S02]  /*3fc0*/  IMAD.MOV.U32 R6, RZ, RZ, R5 ;  /* 0x000000ffff067224 */ /* 0x000fe400078e0005 */
[----:B------:R-:W-:Y:S02]  /*3fd0*/  IMAD.MOV.U32 R5, RZ, RZ, R4 ;  /* 0x000000ffff057224 */ /* 0x000fe400078e0004 */
[----:B------:R-:W-:-:S05]  /*3fe0*/  IMAD.MOV.U32 R4, RZ, RZ, R7 ;  /* 0x000000ffff047224 */ /* 0x000fca00078e0007 */
[----:B------:R-:W-:Y:S02]  /*3ff0*/  I2FP.F32.S32 R4, R4 ;  /* 0x0000000400047245 */ /* 0x000fe40000201400 */
[----:B------:R-:W-:Y:S02]  /*4000*/  I2FP.F32.S32 R5, R5 ;  /* 0x0000000500057245 */ /* 0x000fe40000201400 */
[----:B------:R-:W-:Y:S01]  /*4010*/  I2FP.F32.S32 R6, R6 ;  /* 0x0000000600067245 */ /* 0x000fe20000201400 */
[----:B------:R-:W-:Y:S01]  /*4020*/  FFMA.FTZ R15, R4, -R200, R149 ;  /* 0x800000c8040f7223 */ /* 0x000fe20000010095 */
[----:B------:R-:W-:Y:S01]  /*4030*/  ISETP.GE.AND P4, PT, R2, R206, PT ;  /* 0x000000ce0200720c */ /* 0x000fe20003f86270 */
[----:B------:R-:W-:Y:S01]  /*4040*/  VIADD R4, R18, 0x8 ;  /* 0x0000000812047836 */ /* 0x000fe20000000000 */
[C---:B------:R-:W-:Y:S02]  /*4050*/  ISETP.GE.AND P3, PT, R2.reuse, R205, PT ;  /* 0x000000cd0200720c */ /* 0x040fe40003f66270 */
[----:B------:R-:W-:-:S02]  /*4060*/  ISETP.GE.AND P2, PT, R2, R204, PT ;  /* 0x000000cc0200720c */ /* 0x000fc40003f46270 */
[C---:B------:R-:W-:Y:S02]  /*4070*/  ISETP.GE.AND P1, PT, R2.reuse, R203, PT ;  /* 0x000000cb0200720c */ /* 0x040fe40003f26270 */
[----:B------:R-:W-:Y:S01]  /*4080*/  I2FP.F32.S32 R7, R8 ;  /* 0x0000000800077245 */ /* 0x000fe20000201400 */
[----:B------:R-:W-:Y:S01]  /*4090*/  FFMA.FTZ R16, R5, -R200, R115 ;  /* 0x800000c805107223 */ /* 0x000fe20000010073 */
[C---:B------:R-:W-:Y:S01]  /*40a0*/  ISETP.GE.OR P4, PT, R2.reuse, R214, !P4 ;  /* 0x000000d60200720c */ /* 0x040fe20006786670 */
[----:B------:R-:W-:Y:S01]  /*40b0*/  IMAD.MOV.U32 R182, RZ, RZ, R9 ;  /* 0x000000ffffb67224 */ /* 0x000fe200078e0009 */
[----:B------:R-:W-:Y:S01]  /*40c0*/  ISETP.GE.OR P3, PT, R2, R213, !P3 ;  /* 0x000000d50200720c */ /* 0x000fe20005f66670 */
[----:B------:R-:W-:Y:S01]  /*40d0*/  FFMA.FTZ R8, R6, -R200, R113 ;  /* 0x800000c806087223 */ /* 0x000fe20000010071 */
[C---:B------:R-:W-:Y:S01]  /*40e0*/  ISETP.GE.OR P2, PT, R2.reuse, R212, !P2 ;  /* 0x000000d40200720c */ /* 0x040fe20005746670 */
[----:B------:R-:W-:Y:S01]  /*40f0*/  IMAD.IADD R5, R207, 0x1, -R4 ;  /* 0x00000001cf057824 */ /* 0x000fe200078e0a04 */
[----:B------:R-:W-:Y:S01]  /*4100*/  ISETP.GE.OR P1, PT, R2, R211, !P1 ;  /* 0x000000d30200720c */ /* 0x000fe20004f26670 */
[----:B------:R-:W-:-:S02]  /*4110*/  IMAD.IADD R2, R210, 0x1, -R2 ;  /* 0x00000001d2027824 */ /* 0x000fc400078e0a02 */
[----:B------:R-:W-:Y:S01]  /*4120*/  FFMA.FTZ R9, R7, -R200, R150 ;  /* 0x800000c807097223 */ /* 0x000fe20000010096 */
[--C-:B------:R-:W-:Y:S02]  /*4130*/  IMAD.IADD R6, R209, 0x1, -R4.reuse ;  /* 0x00000001d1067824 */ /* 0x100fe400078e0a04 */
[----:B------:R-:W-:Y:S01]  /*4140*/  IMAD.IADD R7, R208, 0x1, -R4 ;  /* 0x00000001d0077824 */ /* 0x000fe200078e0a04 */
[----:B------:R-:W-:Y:S01]  /*4150*/  IABS R5, R5 ;  /* 0x0000000500057213 */ /* 0x000fe20000000000 */
[----:B------:R-:W-:Y:S01]  /*4160*/  IMAD.MOV.U32 R181, RZ, RZ, R10 ;  /* 0x000000ffffb57224 */ /* 0x000fe200078e000a */
[----:B------:R-:W-:Y:S02]  /*4170*/  IABS R10, R2 ;  /* 0x00000002000a7213 */ /* 0x000fe40000000000 */
[----:B------:R-:W-:Y:S02]  /*4180*/  IABS R2, R6 ;  /* 0x0000000600027213 */ /* 0x000fe40000000000 */
[----:B------:R-:W-:Y:S01]  /*4190*/  IABS R6, R7 ;  /* 0x0000000700067213 */ /* 0x000fe20000000000 */
[----:B------:R-:W-:-:S02]  /*41a0*/  IMAD.MOV.U32 R7, RZ, RZ, R5 ;  /* 0x000000ffff077224 */ /* 0x000fc400078e0005 */
[----:B------:R-:W-:Y:S02]  /*41b0*/  IMAD.MOV.U32 R5, RZ, RZ, R2 ;  /* 0x000000ffff057224 */ /* 0x000fe400078e0002 */
[----:B------:R-:W-:Y:S01]  /*41c0*/  IMAD.MOV.U32 R2, RZ, RZ, R6 ;  /* 0x000000ffff027224 */ /* 0x000fe200078e0006 */
[----:B------:R-:W-:Y:S02]  /*41d0*/  FSEL R149, R14, -INF , !P5 ;  /* 0xff8000000e957808 */ /* 0x000fe40006800000 */
[C---:B------:R-:W-:Y:S02]  /*41e0*/  ISETP.GE.AND P5, PT, R18.reuse, R203, PT ;  /* 0x000000cb1200720c */ /* 0x040fe40003fa6270 */
[----:B------:R-:W-:Y:S02]  /*41f0*/  I2FP.F32.S32 R2, R2 ;  /* 0x0000000200027245 */ /* 0x000fe40000201400 */
[----:B------:R-:W-:Y:S02]  /*4200*/  ISETP.GE.OR P5, PT, R18, R211, !P5 ;  /* 0x000000d31200720c */ /* 0x000fe40006fa6670 */
[----:B------:R-:W-:Y:S01]  /*4210*/  I2FP.F32.S32 R5, R5 ;  /* 0x0000000500057245 */ /* 0x000fe20000201400 */
[----:B------:R-:W-:Y:S01]  /*4220*/  FFMA.FTZ R19, R2, -R200, R144 ;  /* 0x800000c802137223 */ /* 0x000fe20000010090 */
[----:B------:R-:W-:-:S02]  /*4230*/  FSEL R152, R13, -INF , !P0 ;  /* 0xff8000000d987808 */ /* 0x000fc40004000000 */
[----:B------:R-:W-:Y:S02]  /*4240*/  FSEL R171, R12, -INF , !P6 ;  /* 0xff8000000cab7808 */ /* 0x000fe40007000000 */
[----:B------:R-:W-:Y:S02]  /*4250*/  FSEL R144, R9, -INF , !P5 ;  /* 0xff80000009907808 */ /* 0x000fe40006800000 */
[----:B------:R-:W-:Y:S01]  /*4260*/  FSEL R148, R8, -INF , !P4 ;  /* 0xff80000008947808 */ /* 0x000fe20006000000 */
[----:B------:R-:W-:Y:S01]  /*4270*/  VIADD R2, R18, 0x9 ;  /* 0x0000000912027836 */ /* 0x000fe20000000000 */
[----:B------:R-:W-:Y:S02]  /*4280*/  I2FP.F32.S32 R6, R10 ;  /* 0x0000000a00067245 */ /* 0x000fe40000201400 */
[C---:B------:R-:W-:Y:S02]  /*4290*/  ISETP.GE.AND P0, PT, R4.reuse, R206, PT ;  /* 0x000000ce0400720c */ /* 0x040fe40003f06270 */
[----:B------:R-:W-:-:S02]  /*42a0*/  ISETP.GE.AND P6, PT, R4, R205, PT ;  /* 0x000000cd0400720c */ /* 0x000fc40003fc6270 */
[C---:B------:R-:W-:Y:S02]  /*42b0*/  ISETP.GE.AND P5, PT, R4.reuse, R204, PT ;  /* 0x000000cc0400720c */ /* 0x040fe40003fa6270 */
[C---:B------:R-:W-:Y:S02]  /*42c0*/  ISETP.GE.AND P4, PT, R4.reuse, R203, PT ;  /* 0x000000cb0400720c */ /* 0x040fe40003f86270 */
[----:B------:R-:W-:Y:S01]  /*42d0*/  I2FP.F32.S32 R7, R7 ;  /* 0x0000000700077245 */ /* 0x000fe20000201400 */
[----:B------:R-:W-:Y:S01]  /*42e0*/  FFMA.FTZ R20, R5, -R200, R110 ;  /* 0x800000c805147223 */ /* 0x000fe2000001006e */
[----:B------:R-:W-:Y:S01]  /*42f0*/  ISETP.GE.OR P0, PT, R4, R214, !P0 ;  /* 0x000000d60400720c */ /* 0x000fe20004706670 */
[----:B------:R-:W-:Y:S01]  /*4300*/  FFMA.FTZ R11, R6, -R200, R151 ;  /* 0x800000c8060b7223 */ /* 0x000fe20000010097 */
[C---:B------:R-:W-:Y:S01]  /*4310*/  ISETP.GE.OR P6, PT, R4.reuse, R213, !P6 ;  /* 0x000000d50400720c */ /* 0x040fe200077c6670 */
[----:B------:R-:W-:Y:S01]  /*4320*/  IMAD.IADD R5, R207, 0x1, -R2 ;  /* 0x00000001cf057824 */ /* 0x000fe200078e0a02 */
[----:B------:R-:W-:-:S02]  /*4330*/  ISETP.GE.OR P5, PT, R4, R212, !P5 ;  /* 0x000000d40400720c */ /* 0x000fc40006fa6670 */
[----:B------:R-:W-:Y:S01]  /*4340*/  ISETP.GE.OR P4, PT, R4, R211, !P4 ;  /* 0x000000d30400720c */ /* 0x000fe20006786670 */
[----:B------:R-:W-:Y:S02]  /*4350*/  IMAD.IADD R4, R210, 0x1, -R4 ;  /* 0x00000001d2047824 */ /* 0x000fe400078e0a04 */
[----:B------:R-:W-:Y:S01]  /*4360*/  FFMA.FTZ R10, R7, -R200, R108 ;  /* 0x800000c8070a7223 */ /* 0x000fe2000001006c */
[--C-:B------:R-:W-:Y:S02]  /*4370*/  IMAD.IADD R6, R209, 0x1, -R2.reuse ;  /* 0x00000001d1067824 */ /* 0x100fe400078e0a02 */
[----:B------:R-:W-:Y:S01]  /*4380*/  IMAD.IADD R7, R208, 0x1, -R2 ;  /* 0x00000001d0077824 */ /* 0x000fe200078e0a02 */
[----:B------:R-:W-:Y:S02]  /*4390*/  IABS R8, R4 ;  /* 0x0000000400087213 */ /* 0x000fe40000000000 */
[----:B------:R-:W-:Y:S02]  /*43a0*/  IABS R5, R5 ;  /* 0x0000000500057213 */ /* 0x000fe40000000000 */
[----:B------:R-:W-:-:S02]  /*43b0*/  IABS R4, R6 ;  /* 0x0000000600047213 */ /* 0x000fc40000000000 */
[----:B------:R-:W-:Y:S01]  /*43c0*/  IABS R6, R7 ;  /* 0x0000000700067213 */ /* 0x000fe20000000000 */
[----:B------:R-:W-:Y:S02]  /*43d0*/  IMAD.MOV.U32 R7, RZ, RZ, R5 ;  /* 0x000000ffff077224 */ /* 0x000fe400078e0005 */
[----:B------:R-:W-:Y:S02]  /*43e0*/  IMAD.MOV.U32 R5, RZ, RZ, R4 ;  /* 0x000000ffff057224 */ /* 0x000fe400078e0004 */
[----:B------:R-:W-:Y:S01]  /*43f0*/  IMAD.MOV.U32 R4, RZ, RZ, R6 ;  /* 0x000000ffff047224 */ /* 0x000fe200078e0006 */
[----:B------:R-:W-:-:S04]  /*4400*/  FSEL R150, R16, -INF , !P3 ;  /* 0xff80000010967808 */ /* 0x000fc80005800000 */
[----:B------:R-:W-:Y:S02]  /*4410*/  I2FP.F32.S32 R4, R4 ;  /* 0x0000000400047245 */ /* 0x000fe40000201400 */
[----:B------:R-:W-:Y:S02]  /*4420*/  I2FP.F32.S32 R5, R5 ;  /* 0x0000000500057245 */ /* 0x000fe40000201400 */
[----:B------:R-:W-:Y:S01]  /*4430*/  FSEL R154, R15, -INF , !P2 ;  /* 0xff8000000f9a7808 */ /* 0x000fe20005000000 */
[----:B------:R-:W-:Y:S01]  /*4440*/  FFMA.FTZ R14, R4, -R200, R145 ;  /* 0x800000c8040e7223 */ /* 0x000fe20000010091 */
[----:B------:R-:W-:Y:S02]  /*4450*/  FSEL R153, R11, -INF , !P1 ;  /* 0xff8000000b997808 */ /* 0x000fe40004800000 */
[----:B------:R-:W-:Y:S01]  /*4460*/  FSEL R133, R10, -INF , !P0 ;  /* 0xff8000000a857808 */ /* 0x000fe20004000000 */
[----:B------:R-:W-:Y:S01]  /*4470*/  VIADD R4, R18, 0x10 ;  /* 0x0000001012047836 */ /* 0x000fe20000000000 */
[----:B------:R-:W-:-:S02]  /*4480*/  I2FP.F32.S32 R6, R8 ;  /* 0x0000000800067245 */ /* 0x000fc40000201400 */
[C---:B------:R-:W-:Y:S02]  /*4490*/  ISETP.GE.AND P3, PT, R2.reuse, R206, PT ;  /* 0x000000ce0200720c */ /* 0x040fe40003f66270 */
[C---:B------:R-:W-:Y:S02]  /*44a0*/  ISETP.GE.AND P2, PT, R2.reuse, R205, PT ;  /* 0x000000cd0200720c */ /* 0x040fe40003f46270 */
        /* <DEDUP_REMOVED lines=21> */
[----:B------:R-:W-:-:S04]  /*4600*/  I2FP.F32.S32 R6, R10 ;  /* 0x0000000a00067245 */ /* 0x000fc80000201400 */
[----:B------:R-:W-:Y:S01]  /*4610*/  I2FP.F32.S32 R2, R2 ;  /* 0x0000000200027245 */ /* 0x000fe20000201400 */
[-C--:B------:R-:W-:Y:S01]  /*4620*/  FFMA.FTZ R11, R6, -R200.reuse, R147 ;  /* 0x800000c8060b7223 */ /* 0x080fe20000010093 */
[----:B------:R-:W-:Y:S02]  /*4630*/  I2FP.F32.S32 R5, R5 ;  /* 0x0000000500057245 */ /* 0x000fe40000201400 */
[----:B------:R-:W-:Y:S01]  /*4640*/  FSEL R135, R20, -INF , !P6 ;  /* 0xff80000014877808 */ /* 0x000fe20007000000 */
[----:B------:R-:W-:Y:S01]  /*4650*/  FFMA.FTZ R12, R2, -R200, R156 ;  /* 0x800000c8020c7223 */ /* 0x000fe2000001009c */
[----:B------:R-:W-:Y:S02]  /*4660*/  FSEL R147, R19, -INF , !P5 ;  /* 0xff80000013937808 */ /* 0x000fe40006800000 */
[----:B------:R-:W-:Y:S02]  /*4670*/  FSEL R151, R9, -INF , !P4 ;  /* 0xff80000009977808 */ /* 0x000fe40006000000 */
[----:B------:R-:W-:Y:S01]  /*4680*/  FSEL R130, R8, -INF , !P3 ;  /* 0xff80000008827808 */ /* 0x000fe20005800000 */
[----:B------:R-:W-:Y:S01]  /*4690*/  VIADD R2, R18, 0x11 ;  /* 0x0000001112027836 */ /* 0x000fe20000000000 */
[----:B------:R-:W-:-:S02]  /*46a0*/  ISETP.GE.AND P6, PT, R4, R206, PT ;  /* 0x000000ce0400720c */ /* 0x000fc40003fc6270 */
[C---:B------:R-:W-:Y:S02]  /*46b0*/  ISETP.GE.AND P5, PT, R4.reuse, R205, PT ;  /* 0x000000cd0400720c */ /* 0x040fe40003fa6270 */
[C---:B------:R-:W-:Y:S02]  /*46c0*/  ISETP.GE.AND P4, PT, R4.reuse, R204, PT ;  /* 0x000000cc0400720c */ /* 0x040fe40003f86270 */
[C---:B------:R-:W-:Y:S02]  /*46d0*/  ISETP.GE.AND P3, PT, R4.reuse, R203, PT ;  /* 0x000000cb0400720c */ /* 0x040fe40003f66270 */
[----:B------:R-:W-:Y:S01]  /*46e0*/  I2FP.F32.S32 R7, R7 ;  /* 0x0000000700077245 */ /* 0x000fe20000201400 */
[----:B------:R-:W-:Y:S01]  /*46f0*/  FFMA.FTZ R13, R5, -R200, R106 ;  /* 0x800000c8050d7223 */ /* 0x000fe2000001006a */
[C---:B------:R-:W-:Y:S01]  /*4700*/  ISETP.GE.OR P6, PT, R4.reuse, R214, !P6 ;  /* 0x000000d60400720c */ /* 0x040fe200077c6670 */
[----:B------:R-:W-:Y:S01]  /*4710*/  IMAD.IADD R5, R207, 0x1, -R2 ;  /* 0x00000001cf057824 */ /* 0x000fe200078e0a02 */
[----:B------:R-:W-:-:S02]  /*4720*/  ISETP.GE.OR P5, PT, R4, R213, !P5 ;  /* 0x000000d50400720c */ /* 0x000fc40006fa6670 */
[C---:B------:R-:W-:Y:S02]  /*4730*/  ISETP.GE.OR P4, PT, R4.reuse, R212, !P4 ;  /* 0x000000d40400720c */ /* 0x040fe40006786670 */
[----:B------:R-:W-:Y:S01]  /*4740*/  ISETP.GE.OR P3, PT, R4, R211, !P3 ;  /* 0x000000d30400720c */ /* 0x000fe20005f66670 */
[----:B------:R-:W-:Y:S02]  /*4750*/  IMAD.IADD R4, R210, 0x1, -R4 ;  /* 0x00000001d2047824 */ /* 0x000fe400078e0a04 */
[----:B------:R-:W-:Y:S01]  /*4760*/  FFMA.FTZ R10, R7, -R200, R104 ;  /* 0x800000c8070a7223 */ /* 0x000fe20000010068 */
[--C-:B------:R-:W-:Y:S02]  /*4770*/  IMAD.IADD R6, R209, 0x1, -R2.reuse ;  /* 0x00000001d1067824 */ /* 0x100fe400078e0a02 */
[----:B------:R-:W-:Y:S01]  /*4780*/  IMAD.IADD R7, R208, 0x1, -R2 ;  /* 0x00000001d0077824 */ /* 0x000fe200078e0a02 */
[----:B------:R-:W-:Y:S02]  /*4790*/  IABS R8, R4 ;  /* 0x0000000400087213 */ /* 0x000fe40000000000 */
[----:B------:R-:W-:-:S02]  /*47a0*/  IABS R5, R5 ;  /* 0x0000000500057213 */ /* 0x000fc40000000000 */
[----:B------:R-:W-:Y:S02]  /*47b0*/  IABS R4, R6 ;  /* 0x0000000600047213 */ /* 0x000fe40000000000 */
        /* <DEDUP_REMOVED lines=259> */
[----:B------:R-:W-:-:S03]  /*57f0*/  IMAD.MOV.U32 R4, RZ, RZ, R6 ;  /* 0x000000ffff047224 */ /* 0x000fc600078e0006 */
[----:B------:R-:W-:Y:S02]  /*5800*/  I2FP.F32.S32 R5, R5 ;  /* 0x0000000500057245 */ /* 0x000fe40000201400 */
[----:B------:R-:W-:Y:S02]  /*5810*/  I2FP.F32.S32 R4, R4 ;  /* 0x0000000400047245 */ /* 0x000fe40000201400 */
[----:B------:R-:W-:Y:S01]  /*5820*/  FSEL R103, R17, -INF , !P5 ;  /* 0xff80000011677808 */ /* 0x000fe20006800000 */
[-C--:B------:R-:W-:Y:S01]  /*5830*/  FFMA.FTZ R15, R5, -R200.reuse, R95 ;  /* 0x800000c8050f7223 */ /* 0x080fe2000001005f */
        /* <DEDUP_REMOVED lines=9> */
[----:B------:R-:W-:Y:S02]  /*58d0*/  ISETP.GE.AND P2, PT, R2, R203, PT ;  /* 0x000000cb0200720c */ /* 0x000fe40003f46270 */
        /* <DEDUP_REMOVED lines=414> */
[----:B------:R-:W-:Y:S01]  /*72c0*/  ISETP.GE.AND P6, PT, R4, R203, PT ;  /* 0x000000cb0400720c */ /* 0x000fe20003fc6270 */
[-C--:B------:R-:W-:Y:S01]  /*72d0*/  FFMA.FTZ R21, R5, -R200.reuse, R26 ;  /* 0x800000c805157223 */ /* 0x080fe2000001001a */
        /* <DEDUP_REMOVED lines=8> */
[----:B------:R-:W-:Y:S02]  /*7360*/  IMAD.IADD R6, R209, 0x1, -R2 ;  /* 0x00000001d1067824 */ /* 0x000fe400078e0a02 */
[----:B------:R-:W-:Y:S01]  /*7370*/  FFMA.FTZ R8, R7, -R200, R24 ;  /* 0x800000c807087223 */ /* 0x000fe20000010018 */
[----:B------:R-:W-:Y:S01]  /*7380*/  IMAD.IADD R7, R208, 0x1, -R2 ;  /* 0x00000001d0077824 */ /* 0x000fe200078e0a02 */
[----:B------:R-:W-:Y:S02]  /*7390*/  IABS R9, R4 ;  /* 0x0000000400097213 */ /* 0x000fe40000000000 */
[----:B------:R-:W-:-:S02]  /*73a0*/  IABS R5, R5 ;  /* 0x0000000500057213 */ /* 0x000fc40000000000 */
[----:B------:R-:W-:Y:S02]  /*73b0*/  IABS R4, R6 ;  /* 0x0000000600047213 */ /* 0x000fe40000000000 */
[----:B------:R-:W-:Y:S01]  /*73c0*/  IABS R6, R7 ;  /* 0x0000000700067213 */ /* 0x000fe20000000000 */
[----:B------:R-:W-:Y:S02]  /*73d0*/  IMAD.MOV.U32 R7, RZ, RZ, R5 ;  /* 0x000000ffff077224 */ /* 0x000fe400078e0005 */
[----:B------:R-:W-:Y:S02]  /*73e0*/  IMAD.MOV.U32 R5, RZ, RZ, R4 ;  /* 0x000000ffff057224 */ /* 0x000fe400078e0004 */
[----:B------:R-:W-:-:S03]  /*73f0*/  IMAD.MOV.U32 R4, RZ, RZ, R6 ;  /* 0x000000ffff047224 */ /* 0x000fc600078e0006 */
[----:B------:R-:W-:Y:S02]  /*7400*/  I2FP.F32.S32 R5, R5 ;  /* 0x0000000500057245 */ /* 0x000fe40000201400 */
[----:B------:R-:W-:Y:S02]  /*7410*/  I2FP.F32.S32 R4, R4 ;  /* 0x0000000400047245 */ /* 0x000fe40000201400 */
[----:B------:R-:W-:Y:S01]  /*7420*/  FSEL R42, R16, -INF , !P5 ;  /* 0xff800000102a7808 */ /* 0x000fe20006800000 */
[----:B------:R-:W-:Y:S01]  /*7430*/  FFMA.FTZ R20, R5, -R200, R27 ;  /* 0x800000c805147223 */ /* 0x000fe2000001001b */
[----:B------:R-:W-:Y:S02]  /*7440*/  FSEL R57, R13, -INF , !P4 ;  /* 0xff8000000d397808 */ /* 0x000fe40006000000 */
        /* <DEDUP_REMOVED lines=25> */
[----:B------:R-:W-:-:S05]  /*75e0*/  IMAD.MOV.U32 R4, RZ, RZ, R2 ;  /* 0x000000ffff047224 */ /* 0x000fca00078e0002 */
[----:B------:R-:W-:-:S05]  /*75f0*/  I2FP.F32.S32 R4, R4 ;  /* 0x0000000400047245 */ /* 0x000fca0000201400 */
[----:B------:R-:W-:Y:S02]  /*7600*/  FFMA.FTZ R19, R4, -R200, R242 ;  /* 0x800000c804137223 */ /* 0x000fe400000100f2 */
[----:B------:R-:W2:Y:S01]  /*7610*/  LD.E R4, desc[UR4][R168.64+0xdc] ;  /* 0x0000dc04a8047980 */ /* 0x000ea2000c101900 */
[----:B------:R-:W-:-:S03]  /*7620*/  IMAD.MOV.U32 R2, RZ, RZ, R6 ;  /* 0x000000ffff027224 */ /* 0x000fc600078e0006 */
[----:B------:R1:W-:Y:S02]  /*7630*/  STL [R1+0x3f4], R3 ;  /* 0x0003f40301007387 */ /* 0x0003e40000100800 */
[----:B------:R-:W-:Y:S02]  /*7640*/  I2FP.F32.S32 R2, R2 ;  /* 0x0000000200027245 */ /* 0x000fe40000201400 */
[----:B------:R-:W-:Y:S01]  /*7650*/  STL [R1+0x3f0], R0 ;  /* 0x0003f00001007387 */ /* 0x000fe20000100800 */
[----:B------:R-:W-:-:S03]  /*7660*/  IMAD.MOV.U32 R202, RZ, RZ, R40 ;  /* 0x000000ffffca7224 */ /* 0x000fc600078e0028 */
[----:B------:R-:W-:Y:S01]  /*7670*/  STL [R1+0x3ec], R215 ;  /* 0x0003ecd701007387 */ /* 0x000fe20000100800 */
[----:B------:R-:W-:Y:S01]  /*7680*/  FFMA.FTZ R16, R2, -R200, R52 ;  /* 0x800000c802107223 */ /* 0x000fe20000010034 */
[----:B------:R-:W-:Y:S02]  /*7690*/  I2FP.F32.S32 R6, R8 ;  /* 0x0000000800067245 */ /* 0x000fe40000201400 */
[----:B------:R-:W-:Y:S01]  /*76a0*/  STL [R1+0x3e8], R198 ;  /* 0x0003e8c601007387 */ /* 0x000fe20000100800 */
[----:B------:R-:W-:Y:S02]  /*76b0*/  FSEL R40, R21, -INF , !P1 ;  /* 0xff80000015287808 */ /* 0x000fe40004800000 */
[----:B------:R-:W-:Y:S01]  /*76c0*/  FSEL R52, R14, -INF , !P0 ;  /* 0xff8000000e347808 */ /* 0x000fe20004000000 */
[----:B------:R-:W-:Y:S01]  /*76d0*/  STL.64 [R1+0x3e0], R196 ;  /* 0x0003e0c401007387 */ /* 0x000fe20000100a00 */
[----:B------:R-:W-:Y:S02]  /*76e0*/  FSEL R34, R12, -INF , !P6 ;  /* 0xff8000000c227808 */ /* 0x000fe40007000000 */
[----:B------:R-:W-:Y:S01]  /*76f0*/  FSEL R31, R11, -INF , !P5 ;  /* 0xff8000000b1f7808 */ /* 0x000fe20006800000 */
[----:B------:R3:W-:Y:S01]  /*7700*/  STL.64 [R1+0x3d8], R194 ;  /* 0x0003d8c201007387 */ /* 0x0007e20000100a00 */
[----:B------:R-:W-:Y:S01]  /*7710*/  I2FP.F32.S32 R7, R7 ;  /* 0x0000000700077245 */ /* 0x000fe20000201400 */
[----:B------:R-:W-:Y:S01]  /*7720*/  VIADD R2, R18, 0x71 ;  /* 0x0000007112027836 */ /* 0x000fe20000000000 */
[C---:B------:R-:W-:Y:S01]  /*7730*/  ISETP.GE.AND P1, PT, R5.reuse, R206, PT ;  /* 0x000000ce0500720c */ /* 0x040fe20003f26270 */
[----:B------:R4:W-:Y:S01]  /*7740*/  STL.64 [R1+0x3d0], R192 ;  /* 0x0003d0c001007387 */ /* 0x0009e20000100a00 */
[----:B------:R-:W-:-:S02]  /*7750*/  ISETP.GE.AND P0, PT, R5, R205, PT ;  /* 0x000000cd0500720c */ /* 0x000fc40003f06270 */
[C---:B------:R-:W-:Y:S01]  /*7760*/  ISETP.GE.AND P6, PT, R5.reuse, R204, PT ;  /* 0x000000cc0500720c */ /* 0x040fe20003fc6270 */
[----:B------:R-:W-:Y:S01]  /*7770*/  STL [R1+0x3cc], R191 ;  /* 0x0003ccbf01007387 */ /* 0x000fe20000100800 */
[C---:B------:R-:W-:Y:S01]  /*7780*/  ISETP.GE.AND P5, PT, R5.reuse, R203, PT ;  /* 0x000000cb0500720c */ /* 0x040fe20003fa6270 */
[----:B------:R-:W-:Y:S02]  /*7790*/  FFMA.FTZ R10, R6, -R200, R251 ;  /* 0x800000c8060a7223 */ /* 0x000fe400000100fb */
[----:B------:R-:W-:Y:S01]  /*77a0*/  STL [R1+0x3c8], R190 ;  /* 0x0003c8be01007387 */ /* 0x000fe20000100800 */
[----:B------:R-:W-:Y:S01]  /*77b0*/  ISETP.GE.OR P1, PT, R5, R214, !P1 ;  /* 0x000000d60500720c */ /* 0x000fe20004f26670 */
[----:B------:R-:W-:Y:S01]  /*77c0*/  FFMA.FTZ R9, R7, -R200, R240 ;  /* 0x800000c807097223 */ /* 0x000fe200000100f0 */
[C---:B------:R-:W-:Y:S01]  /*77d0*/  ISETP.GE.OR P0, PT, R5.reuse, R213, !P0 ;  /* 0x000000d50500720c */ /* 0x040fe20004706670 */
[----:B------:R-:W-:Y:S01]  /*77e0*/  STL [R1+0x3c4], R189 ;  /* 0x0003c4bd01007387 */ /* 0x000fe20000100800 */
[----:B------:R-:W-:Y:S01]  /*77f0*/  ISETP.GE.OR P6, PT, R5, R212, !P6 ;  /* 0x000000d40500720c */ /* 0x000fe200077c6670 */
[----:B------:R-:W-:Y:S01]  /*7800*/  IMAD.IADD R6, R207, 0x1, -R2 ;  /* 0x00000001cf067824 */ /* 0x000fe200078e0a02 */
[----:B------:R-:W-:Y:S01]  /*7810*/  ISETP.GE.OR P5, PT, R5, R211, !P5 ;  /* 0x000000d30500720c */ /* 0x000fe20006fa6670 */
[----:B------:R-:W-:Y:S01]  /*7820*/  STL [R1+0x3c0], R173 ;  /* 0x0003c0ad01007387 */ /* 0x000fe20000100800 */
[----:B------:R-:W-:-:S02]  /*7830*/  IMAD.IADD R5, R210, 0x1, -R5 ;  /* 0x00000001d2057824 */ /* 0x000fc400078e0a05 */
[--C-:B------:R-:W-:Y:S01]  /*7840*/  IMAD.IADD R7, R209, 0x1, -R2.reuse ;  /* 0x00000001d1077824 */ /* 0x100fe200078e0a02 */
[----:B------:R-:W-:Y:S01]  /*7850*/  STL [R1+0x3bc], R172 ;  /* 0x0003bcac01007387 */ /* 0x000fe20000100800 */
[----:B------:R-:W-:-:S03]  /*7860*/  IMAD.IADD R8, R208, 0x1, -R2 ;  /* 0x00000001d0087824 */ /* 0x000fc600078e0a02 */
[----:B------:R-:W-:Y:S01]  /*7870*/  STL [R1+0x3b8], R170 ;  /* 0x0003b8aa01007387 */ /* 0x000fe20000100800 */
[----:B------:R-:W-:-:S03]  /*7880*/  IABS R11, R5 ;  /* 0x00000005000b7213 */ /* 0x000fc60000000000 */
[----:B------:R-:W-:Y:S01]  /*7890*/  STL [R1+0x3fc], R168 ;  /* 0x0003fca801007387 */ /* 0x000fe20000100800 */
[----:B------:R-:W-:-:S03]  /*78a0*/  IABS R6, R6 ;  /* 0x0000000600067213 */ /* 0x000fc60000000000 */
[----:B------:R-:W-:Y:S01]  /*78b0*/  STL [R1+0x3f8], R169 ;  /* 0x0003f8a901007387 */ /* 0x000fe20000100800 */
[----:B------:R-:W-:-:S03]  /*78c0*/  IABS R5, R7 ;  /* 0x0000000700057213 */ /* 0x000fc60000000000 */
[----:B------:R-:W-:Y:S01]  /*78d0*/  STL [R1+0x410], R169 ;  /* 0x000410a901007387 */ /* 0x000fe20000100800 */
[----:B------:R-:W-:-:S03]  /*78e0*/  IABS R7, R8 ;  /* 0x0000000800077213 */ /* 0x000fc60000000000 */
[----:B------:R-:W-:Y:S04]  /*78f0*/  STL [R1+0x414], R169 ;  /* 0x000414a901007387 */ /* 0x000fe80000100800 */
[----:B------:R-:W-:Y:S01]  /*7900*/  STL [R1+0x418], R169 ;  /* 0x000418a901007387 */ /* 0x000fe20000100800 */
[----:B------:R-:W-:-:S03]  /*7910*/  IMAD.MOV.U32 R8, RZ, RZ, R6 ;  /* 0x000000ffff087224 */ /* 0x000fc600078e0006 */
[----:B------:R-:W-:Y:S01]  /*7920*/  STL [R1+0x400], R206 ;  /* 0x000400ce01007387 */ /* 0x000fe20000100800 */
[----:B------:R-:W-:-:S03]  /*7930*/  IMAD.MOV.U32 R6, RZ, RZ, R5 ;  /* 0x000000ffff067224 */ /* 0x000fc600078e0005 */
[----:B------:R-:W-:Y:S01]  /*7940*/  STL [R1+0x404], R205 ;  /* 0x000404cd01007387 */ /* 0x000fe20000100800 */
[----:B------:R-:W-:-:S03]  /*7950*/  IMAD.MOV.U32 R5, RZ, RZ, R7 ;  /* 0x000000ffff057224 */ /* 0x000fc600078e0007 */
[----:B------:R-:W-:Y:S04]  /*7960*/  STL [R1+0x408], R204 ;  /* 0x000408cc01007387 */ /* 0x000fe80000100800 */
[----:B------:R4:W-:Y:S04]  /*7970*/  STL [R1+0x40c], R203 ;  /* 0x00040ccb01007387 */ /* 0x0009e80000100800 */
[----:B------:R-:W-:Y:S04]  /*7980*/  STL [R1+0x41c], R207 ;  /* 0x00041ccf01007387 */ /* 0x000fe80000100800 */
[----:B------:R-:W-:Y:S04]  /*7990*/  STL [R1+0x424], R207 ;  /* 0x000424cf01007387 */ /* 0x000fe80000100800 */
[----:B------:R-:W-:Y:S01]  /*79a0*/  STL [R1+0x428], R207 ;  /* 0x000428cf01007387 */ /* 0x000fe20000100800 */
[----:B------:R-:W-:-:S03]  /*79b0*/  I2FP.F32.S32 R5, R5 ;  /* 0x0000000500057245 */ /* 0x000fc60000201400 */
[----:B------:R-:W-:Y:S04]  /*79c0*/  STL [R1+0x42c], R207 ;  /* 0x00042ccf01007387 */ /* 0x000fe80000100800 */
[----:B------:R-:W-:Y:S04]  /*79d0*/  STL [R1+0x420], R209 ;  /* 0x000420d101007387 */ /* 0x000fe80000100800 */
[----:B-1----:R-:W2:Y:S01]  /*79e0*/  LDL R3, [R1+0x398] ;  /* 0x0003980001037983 */ /* 0x002ea20000100800 */
[----:B------:R-:W-:-:S03]  /*79f0*/  FSEL R33, R17, -INF , !P3 ;  /* 0xff80000011217808 */ /* 0x000fc60005800000 */
[----:B---3--:R-:W3:Y:S01]  /*7a00*/  LDL.64 R194, [R1+0x110] ;  /* 0x0001100001c27983 */ /* 0x008ee20000100a00 */
[----:B------:R-:W-:Y:S01]  /*7a10*/  I2FP.F32.S32 R6, R6 ;  /* 0x0000000600067245 */ /* 0x000fe20000201400 */
[----:B------:R-:W-:Y:S01]  /*7a20*/  FFMA.FTZ R12, R5, -R200, R201 ;  /* 0x800000c8050c7223 */ /* 0x000fe200000100c9 */
[----:B------:R-:W-:Y:S02]  /*7a30*/  FSEL R29, R20, -INF , !P4 ;  /* 0xff800000141d7808 */ /* 0x000fe40006000000 */
[----:B------:R-:W-:Y:S02]  /*7a40*/  FSEL R17, R10, -INF , !P2 ;  /* 0xff8000000a117808 */ /* 0x000fe40005000000 */
[----:B------:R-:W-:Y:S01]  /*7a50*/  FSEL R25, R9, -INF , !P1 ;  /* 0xff80000009197808 */ /* 0x000fe20004800000 */
[----:B------:R-:W-:Y:S01]  /*7a60*/  VIADD R5, R18, 0x78 ;  /* 0x0000007812057836 */ /* 0x000fe20000000000 */
[----:B------:R-:W-:Y:S02]  /*7a70*/  I2FP.F32.S32 R7, R8 ;  /* 0x0000000800077245 */ /* 0x000fe40000201400 */
[----:B------:R-:W-:-:S02]  /*7a80*/  ISETP.GE.AND P4, PT, R2, R206, PT ;  /* 0x000000ce0200720c */ /* 0x000fc40003f86270 */
[C---:B------:R-:W-:Y:S02]  /*7a90*/  ISETP.GE.AND P3, PT, R2.reuse, R205, PT ;  /* 0x000000cd0200720c */ /* 0x040fe40003f66270 */
[C---:B------:R-:W-:Y:S02]  /*7aa0*/  ISETP.GE.AND P2, PT, R2.reuse, R204, PT ;  /* 0x000000cc0200720c */ /* 0x040fe40003f46270 */
[----:B------:R-:W-:Y:S01]  /*7ab0*/  ISETP.GE.AND P1, PT, R2, R203, PT ;  /* 0x000000cb0200720c */ /* 0x000fe20003f26270 */
[----:B------:R-:W-:Y:S01]  /*7ac0*/  FFMA.FTZ R13, R6, -R200, R243 ;  /* 0x800000c8060d7223 */ /* 0x000fe200000100f3 */
[C---:B------:R-:W-:Y:S01]  /*7ad0*/  ISETP.GE.OR P4, PT, R2.reuse, R214, !P4 ;  /* 0x000000d60200720c */ /* 0x040fe20006786670 */
[----:B------:R-:W-:Y:S01]  /*7ae0*/  FFMA.FTZ R14, R7, -R200, R241 ;  /* 0x800000c8070e7223 */ /* 0x000fe200000100f1 */
[C---:B------:R-:W-:Y:S01]  /*7af0*/  ISETP.GE.OR P3, PT, R2.reuse, R213, !P3 ;  /* 0x000000d50200720c */ /* 0x040fe20005f66670 */
[----:B------:R-:W-:Y:S01]  /*7b00*/  IMAD.IADD R6, R207, 0x1, -R5 ;  /* 0x00000001cf067824 */ /* 0x000fe200078e0a05 */
[----:B------:R-:W-:-:S02]  /*7b10*/  ISETP.GE.OR P2, PT, R2, R212, !P2 ;  /* 0x000000d40200720c */ /* 0x000fc40005746670 */
[----:B------:R-:W-:Y:S01]  /*7b20*/  ISETP.GE.OR P1, PT, R2, R211, !P1 ;  /* 0x000000d30200720c */ /* 0x000fe20004f26670 */
[----:B------:R-:W-:Y:S02]  /*7b30*/  IMAD.IADD R2, R210, 0x1, -R2 ;  /* 0x00000001d2027824 */ /* 0x000fe400078e0a02 */
        /* <DEDUP_REMOVED lines=9> */
[----:B------:R-:W-:Y:S02]  /*7bd0*/  I2FP.F32.S32 R11, R11 ;  /* 0x0000000b000b7245 */ /* 0x000fe40000201400 */
[----:B------:R-:W-:Y:S02]  /*7be0*/  I2FP.F32.S32 R9, R9 ;  /* 0x0000000900097245 */ /* 0x000fe40000201400 */
[----:B------:R-:W-:-:S02]  /*7bf0*/  I2FP.F32.S32 R7, R8 ;  /* 0x0000000800077245 */ /* 0x000fc40000201400 */
[----:B------:R-:W-:Y:S02]  /*7c00*/  I2FP.F32.S32 R2, R2 ;  /* 0x0000000200027245 */ /* 0x000fe40000201400 */
[----:B------:R-:W-:Y:S01]  /*7c10*/  FSEL R28, R19, -INF , !P0 ;  /* 0xff800000131c7808 */ /* 0x000fe20004000000 */
[----:B------:R-:W-:Y:S01]  /*7c20*/  FFMA.FTZ R15, R11, -R200, R202 ;  /* 0x800000c80b0f7223 */ /* 0x000fe200000100ca */
[----:B------:R-:W-:Y:S01]  /*7c30*/  ISETP.GE.AND P0, PT, R5, R206, PT ;  /* 0x000000ce0500720c */ /* 0x000fe20003f06270 */
[----:B------:R-:W-:Y:S01]  /*7c40*/  FFMA.FTZ R9, R9, -R200, R188 ;  /* 0x800000c809097223 */ /* 0x000fe200000100bc */
[----:B------:R-:W-:Y:S01]  /*7c50*/  I2FP.F32.S32 R6, R6 ;  /* 0x0000000600067245 */ /* 0x000fe20000201400 */
[-C--:B------:R-:W-:Y:S01]  /*7c60*/  FFMA.FTZ R7, R7, -R200.reuse, R236 ;  /* 0x800000c807077223 */ /* 0x080fe200000100ec */
[----:B------:R-:W-:Y:S01]  /*7c70*/  FFMA.FTZ R10, R2, -R200, R182 ;  /* 0x800000c8020a7223 */ /* 0x000fe200000100b6 */
[----:B------:R-:W-:Y:S01]  /*7c80*/  VIADD R2, R18, 0x79 ;  /* 0x0000007912027836 */ /* 0x000fe20000000000 */
[----:B------:R-:W-:Y:S01]  /*7c90*/  ISETP.GE.OR P0, PT, R5, R214, !P0 ;  /* 0x000000d60500720c */ /* 0x000fe20004706670 */
[----:B------:R-:W-:Y:S01]  /*7ca0*/  IMAD.MOV.U32 R182, RZ, RZ, R23 ;  /* 0x000000ffffb67224 */ /* 0x000fe200078e0017 */
[----:B------:R-:W-:Y:S01]  /*7cb0*/  FSEL R32, R16, -INF , !P6 ;  /* 0xff80000010207808 */ /* 0x000fe20007000000 */
[----:B------:R-:W-:Y:S01]  /*7cc0*/  FFMA.FTZ R11, R6, -R200, R238 ;  /* 0x800000c8060b7223 */ /* 0x000fe200000100ee */
[----:B------:R-:W-:-:S02]  /*7cd0*/  FSEL R16, R15, -INF , !P5 ;  /* 0xff8000000f107808 */ /* 0x000fc40006800000 */
[----:B------:R-:W-:Y:S01]  /*7ce0*/  FSEL R23, R14, -INF , !P4 ;  /* 0xff8000000e177808 */ /* 0x000fe20006000000 */
[----:B------:R-:W-:Y:S01]  /*7cf0*/  IMAD.IADD R6, R209, 0x1, -R2 ;  /* 0x00000001d1067824 */ /* 0x000fe200078e0a02 */
[C---:B------:R-:W-:Y:S02]  /*7d00*/  ISETP.GE.AND P6, PT, R5.reuse, R205, PT ;  /* 0x000000cd0500720c */ /* 0x040fe40003fc6270 */
[C---:B------:R-:W-:Y:S02]  /*7d10*/  ISETP.GE.AND P5, PT, R5.reuse, R204, PT ;  /* 0x000000cc0500720c */ /* 0x040fe40003fa6270 */
[----:B------:R-:W-:Y:S02]  /*7d20*/  ISETP.GE.AND P4, PT, R5, R203, PT ;  /* 0x000000cb0500720c */ /* 0x000fe40003f86270 */
[----:B------:R-:W-:Y:S02]  /*7d30*/  FSEL R26, R13, -INF , !P3 ;  /* 0xff8000000d1a7808 */ /* 0x000fe40005800000 */
        /* <DEDUP_REMOVED lines=8> */
[C---:B------:R-:W-:Y:S02]  /*7dc0*/  ISETP.GE.OR P6, PT, R5.reuse, R213, !P6 ;  /* 0x000000d50500720c */ /* 0x040fe400077c6670 */
[C---:B------:R-:W-:Y:S02]  /*7dd0*/  ISETP.GE.OR P5, PT, R5.reuse, R212, !P5 ;  /* 0x000000d40500720c */ /* 0x040fe40006fa6670 */
[----:B------:R-:W-:Y:S01]  /*7de0*/  ISETP.GE.OR P4, PT, R5, R211, !P4 ;  /* 0x000000d30500720c */ /* 0x000fe20006786670 */
[--C-:B------:R-:W-:Y:S01]  /*7df0*/  IMAD.IADD R5, R208, 0x1, -R2.reuse ;  /* 0x00000001d0057824 */ /* 0x100fe200078e0a02 */
[C---:B------:R-:W-:Y:S01]  /*7e00*/  ISETP.GE.OR P3, PT, R2.reuse, R214, !P3 ;  /* 0x000000d60200720c */ /* 0x040fe20005f66670 */
[--C-:B------:R-:W-:Y:S01]  /*7e10*/  IMAD.IADD R7, R207, 0x1, -R2.reuse ;  /* 0x00000001cf077824 */ /* 0x100fe200078e0a02 */
[----:B------:R-:W-:Y:S02]  /*7e20*/  ISETP.GE.OR P2, PT, R2, R213, !P2 ;  /* 0x000000d50200720c */ /* 0x000fe40005746670 */
[----:B------:R-:W-:Y:S01]  /*7e30*/  FMNMX.FTZ R36, R144, R153, !PT ;  /* 0x0000009990247209 */ /* 0x000fe20007810000 */
[----:B----4-:R-:W-:Y:S01]  /*7e40*/  IMAD.MOV.U32 R192, RZ, RZ, R183 ;  /* 0x000000ffffc07224 */ /* 0x010fe200078e00b7 */
[C---:B------:R-:W-:Y:S01]  /*7e50*/  ISETP.GE.OR P1, PT, R2.reuse, R212, !P1 ;  /* 0x000000d40200720c */ /* 0x040fe20004f26670 */
[----:B------:R-:W-:Y:S01]  /*7e60*/  IMAD.MOV.U32 R193, RZ, RZ, R229 ;  /* 0x000000ffffc17224 */ /* 0x000fe200078e00e5 */
[----:B------:R-:W-:Y:S01]  /*7e70*/  ISETP.GE.OR P0, PT, R2, R211, !P0 ;  /* 0x000000d30200720c */ /* 0x000fe20004706670 */
[----:B------:R-:W-:Y:S01]  /*7e80*/  IMAD.IADD R2, R210, 0x1, -R2 ;  /* 0x00000001d2027824 */ /* 0x000fe200078e0a02 */
[----:B------:R-:W-:Y:S01]  /*7e90*/  IABS R12, R6 ;  /* 0x00000006000c7213 */ /* 0x000fe20000000000 */
[----:B------:R1:W4:Y:S01]  /*7ea0*/  LDL.LU.S16 R203, [R1+0x8] ;  /* 0x0000080001cb7983 */ /* 0x0003220000300600 */
[----:B------:R-:W-:-:S02]  /*7eb0*/  IABS R8, R8 ;  /* 0x0000000800087213 */ /* 0x000fc40000000000 */
[----:B------:R-:W-:Y:S01]  /*7ec0*/  IABS R9, R5 ;  /* 0x0000000500097213 */ /* 0x000fe20000000000 */
[----:B------:R-:W-:Y:S01]  /*7ed0*/  IMAD.MOV.U32 R5, RZ, RZ, R12 ;  /* 0x000000ffff057224 */ /* 0x000fe200078e000c */
[----:B------:R-:W-:Y:S02]  /*7ee0*/  IABS R13, R7 ;  /* 0x00000007000d7213 */ /* 0x000fe40000000000 */
[----:B------:R-:W-:Y:S01]  /*7ef0*/  IABS R7, R2 ;  /* 0x0000000200077213 */ /* 0x000fe20000000000 */
[----:B------:R-:W-:Y:S01]  /*7f00*/  IMAD.MOV.U32 R2, RZ, RZ, R8 ;  /* 0x000000ffff027224 */ /* 0x000fe200078e0008 */
[----:B------:R-:W-:Y:S01]  /*7f10*/  I2FP.F32.S32 R5, R5 ;  /* 0x0000000500057245 */ /* 0x000fe20000201400 */
[----:B------:R-:W-:-:S03]  /*7f20*/  IMAD.MOV.U32 R6, RZ, RZ, R13 ;  /* 0x000000ffff067224 */ /* 0x000fc600078e000d */
[----:B------:R-:W-:Y:S01]  /*7f30*/  I2FP.F32.S32 R2, R2 ;  /* 0x0000000200027245 */ /* 0x000fe20000201400 */
[----:B------:R-:W-:Y:S02]  /*7f40*/  IMAD.MOV.U32 R8, RZ, RZ, R9 ;  /* 0x000000ffff087224 */ /* 0x000fe400078e0009 */
[----:B------:R-:W-:Y:S01]  /*7f50*/  FFMA.FTZ R5, R5, -R200, R239 ;  /* 0x800000c805057223 */ /* 0x000fe200000100ef */
[----:B------:R-:W-:Y:S01]  /*7f60*/  I2FP.F32.S32 R6, R6 ;  /* 0x0000000600067245 */ /* 0x000fe20000201400 */
[----:B------:R-:W-:Y:S01]  /*7f70*/  FFMA.FTZ R2, R2, -R200, R182 ;  /* 0x800000c802027223 */ /* 0x000fe200000100b6 */
[----:B------:R-:W-:Y:S02]  /*7f80*/  I2FP.F32.S32 R8, R8 ;  /* 0x0000000800087245 */ /* 0x000fe40000201400 */
[----:B------:R-:W-:Y:S01]  /*7f90*/  FSEL R24, R5, -INF , !P2 ;  /* 0xff80000005187808 */ /* 0x000fe20005000000 */
[----:B------:R-:W-:Y:S01]  /*7fa0*/  FFMA.FTZ R6, R6, -R200, R237 ;  /* 0x800000c806067223 */ /* 0x000fe200000100ed */
[----:B------:R-:W-:-:S02]  /*7fb0*/  FMNMX.FTZ R5, R149, R148, !PT ;  /* 0x0000009495057209 */ /* 0x000fc40007810000 */
[----:B------:R-:W-:Y:S01]  /*7fc0*/  FSEL R14, R2, -INF , !P4 ;  /* 0xff800000020e7808 */ /* 0x000fe20006000000 */
[----:B------:R-:W-:Y:S01]  /*7fd0*/  FFMA.FTZ R22, R8, -R200, R22 ;  /* 0x800000c808167223 */ /* 0x000fe20000010016 */
[----:B------:R-:W-:Y:S02]  /*7fe0*/  FMNMX.FTZ R2, R152, R150, !PT ;  /* 0x0000009698027209 */ /* 0x000fe40007810000 */
[----:B------:R-:W-:Y:S02]  /*7ff0*/  FMNMX.FTZ R36, R151, R36, !PT ;  /* 0x0000002497247209 */ /* 0x000fe40007810000 */
[----:B------:R-:W-:Y:S02]  /*8000*/  FMNMX.FTZ R8, R133, R5, !PT ;  /* 0x0000000585087209 */ /* 0x000fe40007810000 */
[----:B------:R-:W-:Y:S02]  /*8010*/  FSEL R19, R6, -INF , !P3 ;  /* 0xff80000006137808 */ /* 0x000fe40005800000 */
        /* <DEDUP_REMOVED lines=100> */
[----:B------:R-:W-:Y:S02]  /*8660*/  I2FP.F32.S32 R7, R7 ;  /* 0x0000000700077245 */ /* 0x000fe40000201400 */
[----:B------:R-:W-:Y:S02]  /*8670*/  FMNMX.FTZ R2, R52, R2, !PT ;  /* 0x0000000234027209 */ /* 0x000fe40007810000 */
[----:B------:R-:W-:-:S02]  /*8680*/  FMNMX.FTZ R5, R29, R5, !PT ;  /* 0x000000051d057209 */ /* 0x000fc40007810000 */
[----:B------:R-:W-:Y:S02]  /*8690*/  FMNMX.FTZ R36, R16, R36, !PT ;  /* 0x0000002410247209 */ /* 0x000fe40007810000 */
[----:B------:R-:W-:Y:S01]  /*86a0*/  FMNMX.FTZ R8, R25, R8, !PT ;  /* 0x0000000819087209 */ /* 0x000fe20007810000 */
[----:B------:R-:W-:Y:S01]  /*86b0*/  FFMA.FTZ R7, R7, -R200, R181 ;  /* 0x800000c807077223 */ /* 0x000fe200000100b5 */
[----:B------:R-:W-:Y:S02]  /*86c0*/  FMNMX.FTZ R2, R33, R2, !PT ;  /* 0x0000000221027209 */ /* 0x000fe40007810000 */
[----:B------:R-:W-:Y:S02]  /*86d0*/  FMNMX.FTZ R5, R28, R5, !PT ;  /* 0x000000051c057209 */ /* 0x000fe40007810000 */
[----:B------:R-:W-:Y:S02]  /*86e0*/  FMNMX.FTZ R36, R15, R36, !PT ;  /* 0x000000240f247209 */ /* 0x000fe40007810000 */
[----:B------:R-:W-:-:S02]  /*86f0*/  FMNMX.FTZ R8, R23, R8, !PT ;  /* 0x0000000817087209 */ /* 0x000fc40007810000 */
[----:B------:R-:W-:Y:S02]  /*8700*/  FSEL R20, R11, -INF , !P6 ;  /* 0xff8000000b147808 */ /* 0x000fe40007000000 */
        /* <DEDUP_REMOVED lines=12> */
[----:B------:R-:W1:Y:S04]  /*87d0*/  SHFL.BFLY PT, R8, R5, 0x2, 0x1f ;  /* 0x0c401f0005087f89 */ /* 0x000e6800000e0000 */
[----:B------:R-:W2:Y:S01]  /*87e0*/  SHFL.BFLY PT, R7, R36, 0x2, 0x1f ;  /* 0x0c401f0024077f89 */ /* 0x000ea200000e0000 */
[----:B------:R-:W-:-:S03]  /*87f0*/  FSEL R22, R22, -INF , !P1 ;  /* 0xff80000016167808 */ /* 0x000fc60004800000 */
[----:B------:R-:W3:Y:S01]  /*8800*/  SHFL.BFLY PT, R38, R2, 0x2, 0x1f ;  /* 0x0c401f0002267f89 */ /* 0x000ee200000e0000 */
[----:B------:R-:W-:-:S05]  /*8810*/  FMNMX.FTZ R6, R22, R6, !PT ;  /* 0x0000000616067209 */ /* 0x000fca0007810000 */
[----:B------:R-:W4:Y:S01]  /*8820*/  SHFL.BFLY PT, R9, R6, 0x2, 0x1f ;  /* 0x0c401f0006097f89 */ /* 0x000f2200000e0000 */
[----:B-1----:R-:W-:Y:S02]  /*8830*/  FMNMX.FTZ R5, R5, R8, !PT ;  /* 0x0000000805057209 */ /* 0x002fe40007810000 */
[----:B--2---:R-:W-:-:S03]  /*8840*/  FMNMX.FTZ R36, R36, R7, !PT ;  /* 0x0000000724247209 */ /* 0x004fc60007810000 */
[----:B------:R-:W1:Y:S04]  /*8850*/  SHFL.BFLY PT, R39, R5, 0x1, 0x1f ;  /* 0x0c201f0005277f89 */ /* 0x000e6800000e0000 */
[----:B------:R-:W2:Y:S01]  /*8860*/  SHFL.BFLY PT, R7, R36, 0x1, 0x1f ;  /* 0x0c201f0024077f89 */ /* 0x000ea200000e0000 */
[----:B---3--:R-:W-:Y:S02]  /*8870*/  FMNMX.FTZ R38, R2, R38, !PT ;  /* 0x0000002602267209 */ /* 0x008fe40007810000 */
[----:B----4-:R-:W-:-:S03]  /*8880*/  FMNMX.FTZ R6, R6, R9, !PT ;  /* 0x0000000906067209 */ /* 0x010fc60007810000 */
[----:B------:R-:W3:Y:S04]  /*8890*/  SHFL.BFLY PT, R8, R38, 0x1, 0x1f ;  /* 0x0c201f0026087f89 */ /* 0x000ee800000e0000 */
[----:B------:R-:W4:Y:S01]  /*88a0*/  SHFL.BFLY PT, R37, R6, 0x1, 0x1f ;  /* 0x0c201f0006257f89 */ /* 0x000f2200000e0000 */
[----:B-1----:R-:W-:Y:S02]  /*88b0*/  FMNMX.FTZ R39, R5, R39, !PT ;  /* 0x0000002705277209 */ /* 0x002fe40007810000 */
[----:B--2---:R-:W-:-:S03]  /*88c0*/  FMNMX.FTZ R36, R36, R7, !PT ;  /* 0x0000000724247209 */ /* 0x004fc60007810000 */
[----:B------:R-:W-:Y:S01]  /*88d0*/  FMUL.FTZ R7, R4, R39 ;  /* 0x0000002704077220 */ /* 0x000fe20000410000 */
[----:B------:R-:W-:Y:S02]  /*88e0*/  FSETP.NEU.FTZ.AND P1, PT, R39, -INF , PT ;  /* 0xff8000002700780b */ /* 0x000fe40003f3d000 */
[----:B------:R-:W-:Y:S01]  /*88f0*/  FSETP.NEU.FTZ.AND P0, PT, R36, -INF , PT ;  /* 0xff8000002400780b */ /* 0x000fe20003f1d000 */
[----:B------:R-:W-:Y:S01]  /*8900*/  FMUL.FTZ R5, R4, R36 ;  /* 0x0000002404057220 */ /* 0x000fe20000410000 */
[----:B------:R-:W-:-:S04]  /*8910*/  FSEL R7, R7, RZ, P1 ;  /* 0x000000ff07077208 */ /* 0x000fc80000800000 */
[----:B------:R-:W-:Y:S02]  /*8920*/  FSEL R5, R5, RZ, P0 ;  /* 0x000000ff05057208 */ /* 0x000fe40000000000 */
[----:B---3--:R-:W-:-:S03]  /*8930*/  FMNMX.FTZ R38, R38, R8, !PT ;  /* 0x0000000826267209 */ /* 0x008fc60007810000 */
[-CC-:B------:R-:W-:Y:S01]  /*8940*/  FFMA.FTZ R205, R17, R4.reuse, -R5.reuse ;  /* 0x0000000411cd7223 */ /* 0x180fe20000010805 */
[-C--:B------:R-:W-:Y:S01]  /*8950*/  FFMA.FTZ R206, R16, R4.reuse, -R5 ;  /* 0x0000000410ce7223 */ /* 0x080fe20000010805 */
[-CC-:B------:R-:W-:Y:S01]  /*8960*/  FFMA.FTZ R17, R149, R4.reuse, -R7.reuse ;  /* 0x0000000495117223 */ /* 0x180fe20000010807 */
[-C--:B------:R-:W-:Y:S01]  /*8970*/  FFMA.FTZ R16, R148, R4.reuse, -R7 ;  /* 0x0000000494107223 */ /* 0x080fe20000010807 */
[-C--:B------:R-:W-:Y:S01]  /*8980*/  FFMA.FTZ R168, R15, R4.reuse, -R5 ;  /* 0x000000040fa87223 */ /* 0x080fe20000010805 */
[----:B------:R-:W-:Y:S01]  /*8990*/  FFMA.FTZ R15, R133, R4, -R7 ;  /* 0x00000004850f7223 */ /* 0x000fe20000010807 */
[----:B----4-:R-:W-:Y:S01]  /*89a0*/  FMNMX.FTZ R37, R6, R37, !PT ;  /* 0x0000002506257209 */ /* 0x010fe20007810000 */
[----:B------:R-:W-:Y:S01]  /*89b0*/  FMUL.FTZ R6, R4, R38 ;  /* 0x0000002604067220 */ /* 0x000fe20000410000 */
[----:B------:R-:W-:Y:S01]  /*89c0*/  MUFU.EX2 R17, R17 ;  /* 0x0000001100117308 */ /* 0x000fe20000000800 */
[-C--:B------:R-:W-:Y:S01]  /*89d0*/  FFMA.FTZ R0, R14, R4.reuse, -R5 ;  /* 0x000000040e007223 */ /* 0x080fe20000010805 */
[----:B------:R-:W-:Y:S01]  /*89e0*/  FSETP.NEU.FTZ.AND P0, PT, R38, -INF , PT ;  /* 0xff8000002600780b */ /* 0x000fe20003f1d000 */
[----:B------:R-:W-:-:S05]  /*89f0*/  FFMA.FTZ R14, R130, R4, -R7 ;  /* 0x00000004820e7223 */ /* 0x000fca0000010807 */
[----:B------:R-:W1:Y:S01]  /*8a00*/  MUFU.EX2 R16, R16 ;  /* 0x0000001000107308 */ /* 0x000e620000000800 */
[-C--:B------:R-:W-:Y:S01]  /*8a10*/  FFMA.FTZ R170, R10, R4.reuse, -R5 ;  /* 0x000000040aaa7223 */ /* 0x080fe20000010805 */
[----:B------:R-:W-:Y:S01]  /*8a20*/  FSEL R6, R6, RZ, P0 ;  /* 0x000000ff06067208 */ /* 0x000fe20000000000 */
[-C--:B------:R-:W-:Y:S01]  /*8a30*/  FFMA.FTZ R10, R127, R4.reuse, -R7 ;  /* 0x000000047f0a7223 */ /* 0x080fe20000010807 */
[----:B------:R-:W-:-:S04]  /*8a40*/  FFMA.FTZ R188, R83, R4, -R5 ;  /* 0x0000000453bc7223 */ /* 0x000fc80000010805 */
[----:B------:R-:W2:Y:S01]  /*8a50*/  MUFU.EX2 R15, R15 ;  /* 0x0000000f000f7308 */ /* 0x000ea20000000800 */
[-CC-:B------:R-:W-:Y:S01]  /*8a60*/  FFMA.FTZ R219, R71, R4.reuse, -R5.reuse ;  /* 0x0000000447db7223 */ /* 0x180fe20000010805 */
[-CC-:B------:R-:W-:Y:S01]  /*8a70*/  FFMA.FTZ R222, R55, R4.reuse, -R5.reuse ;  /* 0x0000000437de7223 */ /* 0x180fe20000010805 */
[-CC-:B------:R-:W-:Y:S01]  /*8a80*/  FFMA.FTZ R241, R54, R4.reuse, -R5.reuse ;  /* 0x0000000436f17223 */ /* 0x180fe20000010805 */
[-CC-:B------:R-:W-:Y:S01]  /*8a90*/  FFMA.FTZ R209, R35, R4.reuse, -R5.reuse ;  /* 0x0000000423d17223 */ /* 0x180fe20000010805 */
[----:B------:R-:W-:Y:S02]  /*8aa0*/  IMAD R2, R175, 0x20, R174 ;  /* 0x00000020af027824 */ /* 0x000fe400078e02ae */
[-CC-:B------:R-:W-:Y:S01]  /*8ab0*/  FFMA.FTZ R184, R105, R4.reuse, -R5.reuse ;  /* 0x0000000469b87223 */ /* 0x180fe20000010805 */
[-CC-:B------:R-:W-:Y:S01]  /*8ac0*/  FFMA.FTZ R185, R97, R4.reuse, -R5.reuse ;  /* 0x0000000461b97223 */ /* 0x180fe20000010805 */
[----:B------:R-:W3:Y:S01]  /*8ad0*/  MUFU.EX2 R14, R14 ;  /* 0x0000000e000e7308 */ /* 0x000ee20000000800 */
        /* <DEDUP_REMOVED lines=50> */
[----:B------:R-:W-:Y:S01]  /*8e00*/  FMUL.FTZ R5, R4, R37 ;  /* 0x0000002504057220 */ /* 0x000fe20000410000 */
[----:B------:R-:W-:Y:S01]  /*8e10*/  FSETP.NEU.FTZ.AND P1, PT, R37, -INF , PT ;  /* 0xff8000002500780b */ /* 0x000fe20003f3d000 */
[-CC-:B------:R-:W-:Y:S01]  /*8e20*/  FFMA.FTZ R167, R20, R4.reuse, -R6.reuse ;  /* 0x0000000414a77223 */ /* 0x180fe20000010806 */
[----:B------:R-:W-:Y:S01]  /*8e30*/  FFMA.FTZ R19, R135, R4, -R6 ;  /* 0x0000000487137223 */ /* 0x000fe20000010806 */
[----:B-1----:R-:W-:Y:S01]  /*8e40*/  FADD.FTZ R20, R17, R16 ;  /* 0x0000001011147221 */ /* 0x002fe20000010000 */
[----:B------:R-:W-:-:S02]  /*8e50*/  FSEL R5, R5, RZ, P1 ;  /* 0x000000ff05057208 */ /* 0x000fc40000800000 */
[----:B------:R-:W1:Y:S01]  /*8e60*/  MUFU.EX2 R9, R9 ;  /* 0x0000000900097308 */ /* 0x000e620000000800 */
[----:B------:R-:W-:Y:S02]  /*8e70*/  IMAD.IADD R2, R155, 0x1, R2 ;  /* 0x000000019b027824 */ /* 0x000fe400078e0202 */
[-CC-:B------:R-:W-:Y:S01]  /*8e80*/  FFMA.FTZ R58, R107, R4.reuse, -R6.reuse ;  /* 0x000000046b3a7223 */ /* 0x180fe20000010806 */
[-CC-:B------:R-:W-:Y:S01]  /*8e90*/  FFMA.FTZ R59, R103, R4.reuse, -R6.reuse ;  /* 0x00000004673b7223 */ /* 0x180fe20000010806 */
[-CC-:B------:R-:W-:Y:S01]  /*8ea0*/  FFMA.FTZ R68, R98, R4.reuse, -R6.reuse ;  /* 0x0000000462447223 */ /* 0x180fe20000010806 */
[-CC-:B------:R-:W-:Y:S02]  /*8eb0*/  FFMA.FTZ R69, R93, R4.reuse, -R6.reuse ;  /* 0x000000045d457223 */ /* 0x180fe40000010806 */
[----:B------:R-:W-:Y:S01]  /*8ec0*/  MUFU.EX2 R8, R8 ;  /* 0x0000000800087308 */ /* 0x000fe20000000800 */
[-CC-:B------:R-:W-:Y:S01]  /*8ed0*/  FFMA.FTZ R21, R131, R4.reuse, -R6.reuse ;  /* 0x0000000483157223 */ /* 0x180fe20000010806 */
[-CC-:B------:R-:W-:Y:S01]  /*8ee0*/  FFMA.FTZ R23, R128, R4.reuse, -R6.reuse ;  /* 0x0000000480177223 */ /* 0x180fe20000010806 */
[-CC-:B------:R-:W-:Y:S01]  /*8ef0*/  FFMA.FTZ R25, R124, R4.reuse, -R6.reuse ;  /* 0x000000047c197223 */ /* 0x180fe20000010806 */
[-CC-:B------:R-:W-:Y:S01]  /*8f00*/  FFMA.FTZ R45, R121, R4.reuse, -R6.reuse ;  /* 0x00000004792d7223 */ /* 0x180fe20000010806 */
[----:B------:R-:W-:-:S03]  /*8f10*/  FFMA.FTZ R47, R118, R4, -R6 ;  /* 0x00000004762f7223 */ /* 0x000fc60000010806 */
        /* <DEDUP_REMOVED lines=20> */
[----:B--2---:R-:W-:Y:S01]  /*9060*/  FADD.FTZ R20, R15, R20 ;  /* 0x000000140f147221 */ /* 0x004fe20000010000 */
[----:B------:R-:W2:Y:S01]  /*9070*/  MUFU.EX2 R6, R19 ;  /* 0x0000001300067308 */ /* 0x000ea20000000800 */
        /* <DEDUP_REMOVED lines=32> */
[----:B---3--:R-:W-:Y:S01]  /*9280*/  FADD.FTZ R5, R14, R20 ;  /* 0x000000140e057221 */ /* 0x008fe20000010000 */
[----:B------:R-:W3:Y:S03]  /*9290*/  MUFU.EX2 R4, R21 ;  /* 0x0000001500047308 */ /* 0x000ee60000000800 */
[----:B----4-:R-:W-:Y:S01]  /*92a0*/  FADD.FTZ R5, R10, R5 ;  /* 0x000000050a057221 */ /* 0x010fe20000010000 */
[----:B------:R-:W-:Y:S01]  /*92b0*/  IMAD.SHL.U32 R52, R180, 0x4, RZ ;  /* 0x00000004b4347824 */ /* 0x000fe200078e00ff */
[----:B-1----:R-:W-:-:S02]  /*92c0*/  F2FP.F16.F32.PACK_AB R32, R9, R10 ;  /* 0x0000000a0920723e */ /* 0x002fc400000000ff */
[----:B------:R-:W-:Y:S01]  /*92d0*/  FADD.FTZ R28, R9, R5 ;  /* 0x00000005091c7221 */ /* 0x000fe20000010000 */
[----:B------:R-:W-:Y:S01]  /*92e0*/  MUFU.EX2 R13, R13 ;  /* 0x0000000d000d7308 */ /* 0x000fe20000000800 */
[----:B------:R-:W-:Y:S01]  /*92f0*/  FADD.FTZ R9, R8, R7 ;  /* 0x0000000708097221 */ /* 0x000fe20000010000 */
[----:B------:R-:W-:Y:S01]  /*9300*/  IMAD.WIDE.U32 R176, R3, -0x2daee0ad, RZ ;  /* 0xd2511f5303b07825 */ /* 0x000fe200078e00ff */
[----:B------:R-:W-:-:S05]  /*9310*/  LOP3.LUT R5, R195, R52, RZ, 0x3c, !PT ;  /* 0x00000034c3057212 */ /* 0x000fca00078e3cff */
[----:B------:R-:W1:Y:S01]  /*9320*/  MUFU.EX2 R12, R12 ;  /* 0x0000000c000c7308 */ /* 0x000e620000000800 */
[----:B--2---:R-:W-:Y:S01]  /*9330*/  FADD.FTZ R9, R6, R9 ;  /* 0x0000000906097221 */ /* 0x004fe20000010000 */
[----:B------:R-:W-:Y:S01]  /*9340*/  IMAD.WIDE.U32 R196, R192, -0x326172a9, RZ ;  /* 0xcd9e8d57c0c47825 */ /* 0x000fe200078e00ff */
[----:B------:R-:W-:Y:S02]  /*9350*/  LOP3.LUT R215, R194, R228, RZ, 0x3c, !PT ;  /* 0x000000e4c2d77212 */ /* 0x000fe400078e3cff */
[----:B------:R-:W-:-:S03]  /*9360*/  F2FP.F16.F32.PACK_AB R30, R14, R15 ;  /* 0x0000000f0e1e723e */ /* 0x000fc600000000ff */
[----:B------:R-:W2:Y:S01]  /*9370*/  MUFU.EX2 R18, R18 ;  /* 0x0000001200127308 */ /* 0x000ea20000000800 */
[----:B------:R-:W-:Y:S01]  /*9380*/  LOP3.LUT R5, R5, R177, RZ, 0x3c, !PT ;  /* 0x000000b105057212 */ /* 0x000fe200078e3cff */
[C---:B---3--:R-:W-:Y:S01]  /*9390*/  FADD.FTZ R15, R4.reuse, R9 ;  /* 0x00000009040f7221 */ /* 0x048fe20000010000 */
[----:B------:R-:W-:Y:S02]  /*93a0*/  F2FP.F16.F32.PACK_AB R27, R4, R6 ;  /* 0x00000006041b723e */ /* 0x000fe400000000ff */
[----:B------:R-:W-:-:S03]  /*93b0*/  LOP3.LUT R4, R215, R197, RZ, 0x3c, !PT ;  /* 0x000000c5d7047212 */ /* 0x000fc600078e3cff */
[----:B------:R-:W3:Y:S01]  /*93c0*/  MUFU.EX2 R11, R11 ;  /* 0x0000000b000b7308 */ /* 0x000ee20000000800 */
[----:B------:R-:W-:-:S04]  /*93d0*/  IMAD.WIDE.U32 R40, R5, -0x326172a9, RZ ;  /* 0xcd9e8d5705287825 */ /* 0x000fc800078e00ff */
[----:B------:R-:W-:Y:S02]  /*93e0*/  VIADD R224, R194, 0x9e3779b9 ;  /* 0x9e3779b9c2e07836 */ /* 0x000fe40000000000 */
[----:B------:R-:W-:Y:S02]  /*93f0*/  VIADD R198, R195, 0xbb67ae85 ;  /* 0xbb67ae85c3c67836 */ /* 0x000fe40000000000 */
[----:B------:R-:W-:-:S04]  /*9400*/  IMAD.WIDE.U32 R178, R4, -0x2daee0ad, RZ ;  /* 0xd2511f5304b27825 */ /* 0x000fc800078e00ff */
[----:B-1----:R-:W-:Y:S01]  /*9410*/  FADD.FTZ R19, R13, R12 ;  /* 0x0000000c0d137221 */ /* 0x002fe20000010000 */
[----:B------:R-:W-:Y:S02]  /*9420*/  LOP3.LUT R4, R41, R224, R196, 0x96, !PT ;  /* 0x000000e029047212 */ /* 0x000fe400078e96c4 */
[----:B------:R-:W-:Y:S01]  /*9430*/  LOP3.LUT R6, R179, R198, R176, 0x96, !PT ;  /* 0x000000c6b3067212 */ /* 0x000fe200078e96b0 */
[----:B--2---:R-:W-:Y:S02]  /*9440*/  FADD.FTZ R19, R18, R19 ;  /* 0x0000001312137221 */ /* 0x004fe40000010000 */
[----:B------:R-:W-:-:S04]  /*9450*/  IMAD.WIDE.U32 R4, R4, -0x2daee0ad, RZ ;  /* 0xd2511f5304047825 */ /* 0x000fc800078e00ff */
[----:B------:R-:W-:Y:S02]  /*9460*/  VIADD R225, R195, 0x76cf5d0a ;  /* 0x76cf5d0ac3e17836 */ /* 0x000fe40000000000 */
[----:B---3--:R-:W-:Y:S01]  /*9470*/  FADD.FTZ R33, R11, R19 ;  /* 0x000000130b217221 */ /* 0x008fe20000010000 */
[----:B------:R-:W-:Y:S02]  /*9480*/  VIADD R221, R194, 0x3c6ef372 ;  /* 0x3c6ef372c2dd7836 */ /* 0x000fe40000000000 */
[----:B------:R-:W-:Y:S01]  /*9490*/  IMAD.WIDE.U32 R20, R6, -0x326172a9, RZ ;  /* 0xcd9e8d5706147825 */ /* 0x000fe200078e00ff */
[----:B------:R-:W-:Y:S02]  /*94a0*/  F2FP.F16.F32.PACK_AB R19, R16, R17 ;  /* 0x000000111013723e */ /* 0x000fe400000000ff */
[----:B------:R-:W-:Y:S02]  /*94b0*/  F2FP.F16.F32.PACK_AB R16, R7, R8 ;  /* 0x000000080710723e */ /* 0x000fe400000000ff */
[----:B------:R-:W-:-:S02]  /*94c0*/  LOP3.LUT R8, R5, R225, R178, 0x96, !PT ;  /* 0x000000e105087212 */ /* 0x000fc400078e96b2 */
[----:B------:R-:W-:Y:S01]  /*94d0*/  LOP3.LUT R6, R21, R221, R40, 0x96, !PT ;  /* 0x000000dd15067212 */ /* 0x000fe200078e9628 */
[----:B------:R-:W-:Y:S02]  /*94e0*/  VIADD R220, R194, 0xdaa66d2b ;  /* 0xdaa66d2bc2dc7836 */ /* 0x000fe40000000000 */
[----:B------:R-:W-:-:S04]  /*94f0*/  IMAD.WIDE.U32 R8, R8, -0x326172a9, RZ ;  /* 0xcd9e8d5708087825 */ /* 0x000fc800078e00ff */
[----:B------:R-:W-:Y:S02]  /*9500*/  VIADD R226, R195, 0x32370b8f ;  /* 0x32370b8fc3e27836 */ /* 0x000fe40000000000 */
[----:B------:R-:W-:Y:S01]  /*9510*/  IMAD.WIDE.U32 R6, R6, -0x2daee0ad, RZ ;  /* 0xd2511f5306067825 */ /* 0x000fe200078e00ff */
[----:B------:R-:W-:-:S04]  /*9520*/  LOP3.LUT R10, R9, R220, R20, 0x96, !PT ;  /* 0x000000dc090a7212 */ /* 0x000fc800078e9614 */
[----:B------:R-:W-:Y:S01]  /*9530*/  LOP3.LUT R4, R7, R226, R4, 0x96, !PT ;  /* 0x000000e207047212 */ /* 0x000fe200078e9604 */
[----:B------:R-:W-:Y:S01]  /*9540*/  IMAD.MOV.U32 R3, RZ, RZ, R230 ;  /* 0x000000ffff037224 */ /* 0x000fe200078e00e6 */
[----:B------:R-:W-:Y:S01]  /*9550*/  F2FP.F16.F32.PACK_AB R64, R11, R18 ;  /* 0x000000120b40723e */ /* 0x000fe200000000ff */
        /* <DEDUP_REMOVED lines=26> */
[--C-:B------:R-:W-:Y:S02]  /*9700*/  SHF.R.U32.HI R7, RZ, 0x10, R4.reuse ;  /* 0x00000010ff077819 */ /* 0x100fe40000011604 */
[----:B------:R-:W-:Y:S02]  /*9710*/  F2FP.F16.F32.PACK_AB R62, R12, R13 ;  /* 0x0000000d0c3e723e */ /* 0x000fe400000000ff */
[----:B------:R-:W1:Y:S01]  /*9720*/  MUFU.EX2 R12, R23 ;  /* 0x00000017000c7308 */ /* 0x000e620000000800 */
[----:B------:R-:W-:Y:S02]  /*9730*/  ISETP.GE.U32.AND P2, PT, R199, R6, PT ;  /* 0x00000006c700720c */ /* 0x000fe40003f46070 */
[----:B------:R-:W-:Y:S02]  /*9740*/  SHF.R.U32.HI R6, RZ, 0x18, R4 ;  /* 0x00000018ff067819 */ /* 0x000fe40000011604 */
[----:B------:R-:W-:-:S02]  /*9750*/  LOP3.LUT R13, R4, 0xffff, RZ, 0xc0, !PT ;  /* 0x0000ffff040d7812 */ /* 0x000fc400078ec0ff */
[----:B------:R-:W-:Y:S01]  /*9760*/  LOP3.LUT R4, R7, 0xff, RZ, 0xc0, !PT ;  /* 0x000000ff07047812 */ /* 0x000fe200078ec0ff */
[----:B------:R-:W2:Y:S03]  /*9770*/  MUFU.EX2 R11, R25 ;  /* 0x00000019000b7308 */ /* 0x000ea60000000800 */
[----:B------:R-:W-:Y:S01]  /*9780*/  ISETP.GE.U32.AND P6, PT, R199, R4, PT ;  /* 0x00000004c700720c */ /* 0x000fe20003fc6070 */
[----:B------:R-:W-:-:S04]  /*9790*/  IMAD.WIDE.U32 R4, R14, -0x2daee0ad, RZ ;  /* 0xd2511f530e047825 */ /* 0x000fc800078e00ff */
[----:B------:R-:W-:Y:S01]  /*97a0*/  MUFU.EX2 R10, R24 ;  /* 0x00000018000a7308 */ /* 0x000fe20000000800 */
[----:B------:R-:W-:-:S07]  /*97b0*/  ISETP.GE.U32.AND P1, PT, R199, R6, PT ;  /* 0x00000006c700720c */ /* 0x000fce0003f26070 */
[----:B------:R-:W3:Y:S01]  /*97c0*/  MUFU.EX2 R9, R26 ;  /* 0x0000001a00097308 */ /* 0x000ee20000000800 */
[----:B------:R-:W-:Y:S02]  /*97d0*/  LOP3.LUT R6, R5, R231, R8, 0x96, !PT ;  /* 0x000000e705067212 */ /* 0x000fe400078e9608 */
[----:B------:R-:W-:-:S05]  /*97e0*/  LOP3.LUT R8, R4, 0xff, RZ, 0xc0, !PT ;  /* 0x000000ff04087812 */ /* 0x000fca00078ec0ff */
[----:B------:R-:W4:Y:S01]  /*97f0*/  MUFU.EX2 R7, R29 ;  /* 0x0000001d00077308 */ /* 0x000f220000000800 */
[----:B------:R-:W-:Y:S02]  /*9800*/  LOP3.LUT R22, R4, 0xffff, RZ, 0xc0, !PT ;  /* 0x0000ffff04167812 */ /* 0x000fe400078ec0ff */
[--C-:B------:R-:W-:Y:S02]  /*9810*/  SHF.R.U32.HI R17, RZ, 0x10, R4.reuse ;  /* 0x00000010ff117819 */ /* 0x100fe40000011604 */
[----:B------:R-:W-:-:S03]  /*9820*/  SHF.R.U32.HI R14, RZ, 0x18, R4 ;  /* 0x00000018ff0e7819 */ /* 0x000fc60000011604 */
[----:B------:R-:W4:Y:S01]  /*9830*/  MUFU.EX2 R4, R31 ;  /* 0x0000001f00047308 */ /* 0x000f220000000800 */
[----:B-1----:R-:W-:-:S04]  /*9840*/  FADD.FTZ R5, R12, R15 ;  /* 0x0000000f0c057221 */ /* 0x002fc80000010000 */
[----:B--2---:R-:W-:Y:S01]  /*9850*/  FADD.FTZ R23, R11, R5 ;  /* 0x000000050b177221 */ /* 0x004fe20000010000 */
[----:B---3--:R-:W-:-:S04]  /*9860*/  FADD.FTZ R5, R10, R9 ;  /* 0x000000090a057221 */ /* 0x008fc80000010000 */
[----:B----4-:R-:W-:Y:S01]  /*9870*/  FADD.FTZ R5, R7, R5 ;  /* 0x0000000507057221 */ /* 0x010fe20000010000 */
[----:B------:R-:W-:-:S03]  /*9880*/  PRMT R151, R19, 0x7632, R151 ;  /* 0x0000763213977816 */ /* 0x000fc60000000097 */
[C---:B------:R-:W-:Y:S02]  /*9890*/  FADD.FTZ R24, R4.reuse, R5 ;  /* 0x0000000504187221 */ /* 0x040fe40000010000 */
[----:B------:R-:W1:Y:S01]  /*98a0*/  MUFU.EX2 R5, R34 ;  /* 0x0000002200057308 */ /* 0x000e620000000800 */
[----:B------:R-:W-:Y:S02]  /*98b0*/  F2FP.F16.F32.PACK_AB R60, R4, R7 ;  /* 0x00000007043c723e */ /* 0x000fe400000000ff */
[----:B------:R-:W-:Y:S01]  /*98c0*/  SHF.R.U32.HI R7, RZ, 0x8, R13 ;  /* 0x00000008ff077819 */ /* 0x000fe2000001160d */
[----:B------:R-:W-:Y:S01]  /*98d0*/  @!P4 HADD2 R137, -R151.H0_H0, -RZ.H0_H0 ;  /* 0xa00000ff9789c230 */ /* 0x000fe20000000900 */
[----:B------:R-:W-:-:S03]  /*98e0*/  PRMT R152, R19, 0x7610, R152 ;  /* 0x0000761013987816 */ /* 0x000fc60000000098 */
[----:B------:R-:W2:Y:S01]  /*98f0*/  MUFU.EX2 R4, R35 ;  /* 0x0000002300047308 */ /* 0x000ea20000000800 */
[----:B------:R-:W-:Y:S01]  /*9900*/  LOP3.LUT R7, R7, 0xffff, RZ, 0xc0, !PT ;  /* 0x0000ffff07077812 */ /* 0x000fe200078ec0ff */
[----:B------:R-:W-:Y:S01]  /*9910*/  @!P3 HADD2 R136, -R152.H0_H0, -RZ.H0_H0 ;  /* 0xa00000ff9888b230 */ /* 0x000fe20000000900 */
[----:B------:R-:W-:Y:S02]  /*9920*/  PRMT R191, R152, 0x5410, R151 ;  /* 0x0000541098bf7816 */ /* 0x000fe40000000097 */
[----:B------:R-:W-:Y:S02]  /*9930*/  @!P4 PRMT R151, R137, 0x5410, RZ ;  /* 0x000054108997c816 */ /* 0x000fe400000000ff */
[----:B------:R-:W-:Y:S02]  /*9940*/  ISETP.GE.U32.AND P4, PT, R199, R7, PT ;  /* 0x00000007c700720c */ /* 0x000fe40003f86070 */
[----:B------:R-:W-:Y:S02]  /*9950*/  @!P3 PRMT R152, R136, 0x5410, RZ ;  /* 0x000054108898b816 */ /* 0x000fe400000000ff */
[----:B------:R-:W-:-:S02]  /*9960*/  PRMT R148, R30, 0x7610, R148 ;  /* 0x000076101e947816 */ /* 0x000fc40000000094 */
[----:B------:R-:W-:Y:S01]  /*9970*/  ISETP.GE.U32.AND P3, PT, R199, R8, PT ;  /* 0x00000008c700720c */ /* 0x000fe20003f66070 */
[----:B-1----:R-:W-:Y:S01]  /*9980*/  FADD.FTZ R8, R5, R28 ;  /* 0x0000001c05087221 */ /* 0x002fe20000010000 */
[C---:B------:R-:W-:Y:S01]  /*9990*/  PRMT R150, R16.reuse, 0x7632, R150 ;  /* 0x0000763210967816 */ /* 0x040fe20000000096 */
[----:B------:R-:W-:Y:S01]  /*99a0*/  @!P2 HADD2 R140, -R148.H0_H0, -RZ.H0_H0 ;  /* 0xa00000ff948ca230 */ /* 0x000fe20000000900 */
[----:B------:R-:W-:Y:S01]  /*99b0*/  PRMT R149, R16, 0x7610, R149 ;  /* 0x0000761010957816 */ /* 0x000fe20000000095 */
[----:B--2---:R-:W-:Y:S01]  /*99c0*/  FADD.FTZ R19, R4, R8 ;  /* 0x0000000804137221 */ /* 0x004fe20000010000 */
[----:B------:R-:W-:Y:S02]  /*99d0*/  PRMT R121, R30, 0x7632, R121 ;  /* 0x000076321e797816 */ /* 0x000fe40000000079 */
[----:B------:R-:W-:Y:S02]  /*99e0*/  F2FP.F16.F32.PACK_AB R16, R4, R5 ;  /* 0x000000050410723e */ /* 0x000fe400000000ff */
[----:B------:R-:W-:Y:S01]  /*99f0*/  LOP3.LUT R4, R6, 0xff, RZ, 0xc0, !PT ;  /* 0x000000ff06047812 */ /* 0x000fe200078ec0ff */
[----:B------:R-:W-:Y:S01]  /*9a00*/  @!P4 HADD2 R141, -R121.H0_H0, -RZ.H0_H0 ;  /* 0xa00000ff798dc230 */ /* 0x000fe20000000900 */
[----:B------:R-:W-:-:S02]  /*9a10*/  PRMT R154, R148, 0x5410, R121 ;  /* 0x00005410949a7816 */ /* 0x000fc40000000079 */
[----:B------:R-:W-:Y:S02]  /*9a20*/  @!P2 PRMT R148, R140, 0x5410, RZ ;  /* 0x000054108c94a816 */ /* 0x000fe400000000ff */
[----:B------:R-:W-:Y:S02]  /*9a30*/  PRMT R120, R27, 0x7632, R120 ;  /* 0x000076321b787816 */ /* 0x000fe40000000078 */
[----:B------:R-:W-:Y:S02]  /*9a40*/  ISETP.GE.U32.AND P2, PT, R199, R4, PT ;  /* 0x00000004c700720c */ /* 0x000fe40003f46070 */
[----:B------:R-:W-:Y:S01]  /*9a50*/  SHF.R.U32.HI R4, RZ, 0x18, R6 ;  /* 0x00000018ff047819 */ /* 0x000fe20000011606 */
[----:B------:R-:W-:Y:S01]  /*9a60*/  @!P1 HADD2 R142, -R120.H0_H0, -RZ.H0_H0 ;  /* 0xa00000ff788e9230 */ /* 0x000fe20000000900 */
[----:B------:R-:W-:Y:S02]  /*9a70*/  @!P4 PRMT R121, R141, 0x5410, RZ ;  /* 0x000054108d79c816 */ /* 0x000fe400000000ff */
[----:B------:R-:W-:-:S02]  /*9a80*/  PRMT R108, R27, 0x7610, R108 ;  /* 0x000076101b6c7816 */ /* 0x000fc4000000006c */
[----:B------:R-:W-:Y:S02]  /*9a90*/  ISETP.GE.U32.AND P4, PT, R199, R4, PT ;  /* 0x00000004c700720c */ /* 0x000fe40003f86070 */
[----:B------:R-:W-:Y:S02]  /*9aa0*/  SHF.R.U32.HI R7, RZ, 0x10, R6 ;  /* 0x00000010ff077819 */ /* 0x000fe40000011606 */
[----:B------:R-:W-:Y:S02]  /*9ab0*/  LOP3.LUT R4, R17, 0xff, RZ, 0xc0, !PT ;  /* 0x000000ff11047812 */ /* 0x000fe400078ec0ff */
[----:B------:R-:W-:Y:S02]  /*9ac0*/  LOP3.LUT R6, R6, 0xffff, RZ, 0xc0, !PT ;  /* 0x0000ffff06067812 */ /* 0x000fe400078ec0ff */
[----:B------:R-:W-:Y:S02]  /*9ad0*/  PRMT R29, R108, 0x5410, R120 ;  /* 0x000054106c1d7816 */ /* 0x000fe40000000078 */
[----:B------:R-:W-:-:S02]  /*9ae0*/  @!P1 PRMT R120, R142, 0x5410, RZ ;  /* 0x000054108e789816 */ /* 0x000fc400000000ff */
[----:B------:R-:W-:Y:S02]  /*9af0*/  ISETP.GE.U32.AND P1, PT, R199, R4, PT ;  /* 0x00000004c700720c */ /* 0x000fe40003f26070 */
[----:B------:R-:W-:Y:S01]  /*9b00*/  SHF.R.U32.HI R4, RZ, 0x8, R6 ;  /* 0x00000008ff047819 */ /* 0x000fe20000011606 */
[----:B------:R-:W-:-:S03]  /*9b10*/  @!P6 HADD2 R143, -R108.H0_H0, -RZ.H0_H0 ;  /* 0xa00000ff6c8fe230 */ /* 0x000fc60000000900 */
[----:B------:R-:W-:Y:S02]  /*9b20*/  LOP3.LUT R4, R4, 0xffff, RZ, 0xc0, !PT ;  /* 0x0000ffff04047812 */ /* 0x000fe400078ec0ff */
[----:B------:R-:W-:Y:S02]  /*9b30*/  @!P6 PRMT R108, R143, 0x5410, RZ ;  /* 0x000054108f6ce816 */ /* 0x000fe400000000ff */
[----:B------:R-:W-:Y:S02]  /*9b40*/  ISETP.GE.U32.AND P6, PT, R199, R4, PT ;  /* 0x00000004c700720c */ /* 0x000fe40003fc6070 */
[----:B------:R-:W-:Y:S02]  /*9b50*/  F2FP.F16.F32.PACK_AB R18, R11, R12 ;  /* 0x0000000c0b12723e */ /* 0x000fe400000000ff */
[----:B------:R-:W-:Y:S02]  /*9b60*/  PRMT R90, R32, 0x7632, R90 ;  /* 0x00007632205a7816 */ /* 0x000fe4000000005a */
[----:B------:R-:W-:-:S02]  /*9b70*/  PRMT R147, R18, 0x7632, R147 ;  /* 0x0000763212937816 */ /* 0x000fc40000000093 */
[----:B------:R-:W-:Y:S02]  /*9b80*/  PRMT R91, R32, 0x7610, R91 ;  /* 0x00007610205b7816 */ /* 0x000fe4000000005b */
[----:B------:R-:W-:Y:S01]  /*9b90*/  PRMT R89, R18, 0x7610, R89 ;  /* 0x0000761012597816 */ /* 0x000fe20000000059 */
[----:B------:R-:W-:Y:S02]  /*9ba0*/  @!P4 HADD2 R235, -R147.H0_H0, -RZ.H0_H0 ;  /* 0xa00000ff93ebc230 */ /* 0x000fe40000000900 */
[----:B------:R-:W-:Y:S01]  /*9bb0*/  @!P6 HADD2 R234, -R90.H0_H0, -RZ.H0_H0 ;  /* 0xa00000ff5aeae230 */ /* 0x000fe20000000900 */
[----:B------:R-:W-:Y:S01]  /*9bc0*/  STL [R1+0x340], R215 ;  /* 0x000340d701007387 */ /* 0x000fe20000100800 */
[----:B------:R-:W-:Y:S01]  /*9bd0*/  IMAD.MOV.U32 R32, RZ, RZ, R154 ;  /* 0x000000ffff207224 */ /* 0x000fe200078e009a */
[----:B------:R-:W-:Y:S01]  /*9be0*/  PRMT R172, R91, 0x5410, R90 ;  /* 0x000054105bac7816 */ /* 0x000fe2000000005a */
[----:B------:R-:W-:Y:S01]  /*9bf0*/  IMAD.MOV.U32 R154, RZ, RZ, R170 ;  /* 0x000000ffff9a7224 */ /* 0x000fe200078e00aa */
[----:B------:R-:W-:Y:S01]  /*9c00*/  STL.64 [R1+0x258], R196 ;  /* 0x000258c401007387 */ /* 0x000fe20000100a00 */
[----:B------:R-:W-:-:S02]  /*9c10*/  @!P6 PRMT R90, R234, 0x5410, RZ ;  /* 0x00005410ea5ae816 */ /* 0x000fc400000000ff */
[----:B------:R-:W-:Y:S01]  /*9c20*/  PRMT R170, R89, 0x5410, R147 ;  /* 0x0000541059aa7816 */ /* 0x000fe20000000093 */
[----:B------:R-:W-:Y:S01]  /*9c30*/  STL [R1+0x33c], R198 ;  /* 0x00033cc601007387 */ /* 0x000fe20000100800 */
[----:B------:R-:W-:-:S03]  /*9c40*/  @!P4 PRMT R147, R235, 0x5410, RZ ;  /* 0x00005410eb93c816 */ /* 0x000fc600000000ff */
[----:B------:R1:W2:Y:S04]  /*9c50*/  LDL.LU.S16 R234, [R1+0x4] ;  /* 0x0000040001ea7983 */ /* 0x0002a80000300600 */
[----:B------:R1:W3:Y:S01]  /*9c60*/  LDL.LU.S16 R235, [R1] ;  /* 0x0000000001eb7983 */ /* 0x0002e20000300600 */
[----:B------:R-:W4:Y:S01]  /*9c70*/  MUFU.EX2 R5, R45 ;  /* 0x0000002d00057308 */ /* 0x000f220000000800 */
[----:B------:R-:W-:Y:S01]  /*9c80*/  @!P5 HADD2 R139, -R149.H0_H0, -RZ.H0_H0 ;  /* 0xa00000ff958bd230 */ /* 0x000fe20000000900 */
[----:B------:R-:W-:-:S06]  /*9c90*/  LOP3.LUT R7, R7, 0xff, RZ, 0xc0, !PT ;  /* 0x000000ff07077812 */ /* 0x000fcc00078ec0ff */
[----:B------:R-:W1:Y:S01]  /*9ca0*/  MUFU.EX2 R4, R47 ;  /* 0x0000002f00047308 */ /* 0x000e620000000800 */
[----:B------:R-:W-:Y:S01]  /*9cb0*/  SHF.R.U32.HI R6, RZ, 0x8, R22 ;  /* 0x00000008ff067819 */ /* 0x000fe20000011616 */
[----:B------:R-:W-:Y:S01]  /*9cc0*/  @!P2 HADD2 R158, -R91.H0_H0, -RZ.H0_H0 ;  /* 0xa00000ff5b9ea230 */ /* 0x000fe20000000900 */
[----:B------:R-:W-:Y:S02]  /*9cd0*/  PRMT R190, R149, 0x5410, R150 ;  /* 0x0000541095be7816 */ /* 0x000fe40000000096 */
[----:B------:R-:W-:Y:S02]  /*9ce0*/  @!P5 PRMT R149, R139, 0x5410, RZ ;  /* 0x000054108b95d816 */ /* 0x000fe400000000ff */
[----:B------:R-:W-:Y:S02]  /*9cf0*/  LOP3.LUT R6, R6, 0xffff, RZ, 0xc0, !PT ;  /* 0x0000ffff06067812 */ /* 0x000fe400078ec0ff */
[----:B------:R-:W-:Y:S01]  /*9d00*/  ISETP.GE.U32.AND P5, PT, R199, R7, PT ;  /* 0x00000007c700720c */ /* 0x000fe20003fa6070 */
[----:B----4-:R-:W-:Y:S01]  /*9d10*/  FADD.FTZ R8, R5, R23 ;  /* 0x0000001705087221 */ /* 0x010fe20000010000 */
[----:B------:R-:W4:Y:S01]  /*9d20*/  MUFU.EX2 R7, R42 ;  /* 0x0000002a00077308 */ /* 0x000f220000000800 */
[----:B------:R-:W-:-:S02]  /*9d30*/  @!P2 PRMT R91, R158, 0x5410, RZ ;  /* 0x000054109e5ba816 */ /* 0x000fc400000000ff */
[----:B------:R-:W-:Y:S01]  /*9d40*/  ISETP.GE.U32.AND P2, PT, R199, R6, PT ;  /* 0x00000006c700720c */ /* 0x000fe20003f46070 */
[----:B-1----:R-:W-:-:S04]  /*9d50*/  FADD.FTZ R18, R4, R8 ;  /* 0x0000000804127221 */ /* 0x002fc80000010000 */
[----:B------:R-:W-:Y:S01]  /*9d60*/  MUFU.EX2 R13, R48 ;  /* 0x00000030000d7308 */ /* 0x000fe20000000800 */
[----:B------:R-:W-:-:S07]  /*9d70*/  F2FP.F16.F32.PACK_AB R4, R4, R5 ;  /* 0x000000050404723e */ /* 0x000fce00000000ff */
[----:B------:R-:W1:Y:S01]  /*9d80*/  MUFU.EX2 R6, R43 ;  /* 0x0000002b00067308 */ /* 0x000e620000000800 */
[C---:B------:R-:W-:Y:S02]  /*9d90*/  PRMT R143, R4.reuse, 0x7610, R143 ;  /* 0x00007610048f7816 */ /* 0x040fe4000000008f */
[----:B------:R-:W-:-:S05]  /*9da0*/  PRMT R144, R4, 0x7632, R144 ;  /* 0x0000763204907816 */ /* 0x000fca0000000090 */
[----:B------:R-:W1:Y:S01]  /*9db0*/  MUFU.EX2 R12, R53 ;  /* 0x00000035000c7308 */ /* 0x000e620000000800 */
[----:B------:R-:W-:Y:S01]  /*9dc0*/  F2FP.F16.F32.PACK_AB R57, R9, R10 ;  /* 0x0000000a0939723e */ /* 0x000fe200000000ff */
[----:B------:R-:W-:-:S06]  /*9dd0*/  @!P0 HADD2 R138, -R150.H0_H0, -RZ.H0_H0 ;  /* 0xa00000ff968a8230 */ /* 0x000fcc0000000900 */
[----:B------:R-:W1:Y:S08]  /*9de0*/  MUFU.EX2 R5, R44 ;  /* 0x0000002c00057308 */ /* 0x000e700000000800 */
[----:B------:R-:W1:Y:S01]  /*9df0*/  MUFU.EX2 R11, R50 ;  /* 0x00000032000b7308 */ /* 0x000e620000000800 */
[----:B----4-:R-:W-:-:S07]  /*9e00*/  FADD.FTZ R17, R7, R24 ;  /* 0x0000001807117221 */ /* 0x010fce0000010000 */
[----:B------:R-:W4:Y:S01]  /*9e10*/  MUFU.EX2 R4, R46 ;  /* 0x0000002e00047308 */ /* 0x000f220000000800 */
[----:B------:R-:W-:-:S07]  /*9e20*/  @!P0 PRMT R150, R138, 0x5410, RZ ;  /* 0x000054108a968816 */ /* 0x000fce00000000ff */
[----:B------:R-:W4:Y:S01]  /*9e30*/  MUFU.EX2 R10, R51 ;  /* 0x00000033000a7308 */ /* 0x000f220000000800 */
[----:B------:R-:W-:Y:S01]  /*9e40*/  ISETP.GE.U32.AND P0, PT, R199, R14, PT ;  /* 0x0000000ec700720c */ /* 0x000fe20003f06070 */
[----:B-1----:R-:W-:Y:S01]  /*9e50*/  FADD.FTZ R17, R6, R17 ;  /* 0x0000001106117221 */ /* 0x002fe20000010000 */
[C---:B------:R-:W-:Y:S02]  /*9e60*/  PRMT R146, R16.reuse, 0x7610, R146 ;  /* 0x0000761010927816 */ /* 0x040fe40000000092 */
[----:B------:R-:W-:-:S03]  /*9e70*/  PRMT R145, R16, 0x7632, R145 ;  /* 0x0000763210917816 */ /* 0x000fc60000000091 */
[----:B------:R-:W1:Y:S01]  /*9e80*/  MUFU.EX2 R15, R54 ;  /* 0x00000036000f7308 */ /* 0x000e620000000800 */
[----:B------:R-:W-:Y:S01]  /*9e90*/  FADD.FTZ R16, R13, R33 ;  /* 0x000000210d107221 */ /* 0x000fe20000010000 */
[----:B------:R-:W-:-:S06]  /*9ea0*/  F2FP.F16.F32.PACK_AB R35, R6, R7 ;  /* 0x000000070623723e */ /* 0x000fcc00000000ff */
[----:B------:R-:W1:Y:S01]  /*9eb0*/  MUFU.EX2 R9, R49 ;  /* 0x0000003100097308 */ /* 0x000e620000000800 */
[C---:B------:R-:W-:Y:S01]  /*9ec0*/  FADD.FTZ R28, R12.reuse, R16 ;  /* 0x000000100c1c7221 */ /* 0x040fe20000010000 */
[----:B------:R-:W-:Y:S01]  /*9ed0*/  F2FP.F16.F32.PACK_AB R43, R12, R13 ;  /* 0x0000000d0c2b723e */ /* 0x000fe200000000ff */
[----:B------:R-:W-:-:S05]  /*9ee0*/  FADD.FTZ R7, R5, R17 ;  /* 0x0000001105077221 */ /* 0x000fca0000010000 */
[----:B------:R-:W1:Y:S01]  /*9ef0*/  MUFU.EX2 R14, R55 ;  /* 0x00000037000e7308 */ /* 0x000e620000000800 */
[----:B------:R-:W-:-:S07]  /*9f00*/  FADD.FTZ R12, R11, R19 ;  /* 0x000000130b0c7221 */ /* 0x000fce0000010000 */
[----:B------:R-:W1:Y:S01]  /*9f10*/  MUFU.EX2 R8, R56 ;  /* 0x0000003800087308 */ /* 0x000e620000000800 */
[C---:B----4-:R-:W-:Y:S01]  /*9f20*/  FADD.FTZ R27, R4.reuse, R7 ;  /* 0x00000007041b7221 */ /* 0x050fe20000010000 */
[----:B------:R-:W-:Y:S01]  /*9f30*/  F2FP.F16.F32.PACK_AB R42, R4, R5 ;  /* 0x00000005042a723e */ /* 0x000fe200000000ff */
[----:B------:R-:W-:-:S05]  /*9f40*/  FADD.FTZ R7, R10, R12 ;  /* 0x0000000c0a077221 */ /* 0x000fca0000010000 */
[----:B------:R-:W4:Y:S01]  /*9f50*/  MUFU.EX2 R6, R58 ;  /* 0x0000003a00067308 */ /* 0x000f220000000800 */
[----:B-1----:R-:W-:Y:S01]  /*9f60*/  FADD.FTZ R7, R15, R7 ;  /* 0x000000070f077221 */ /* 0x002fe20000010000 */
[----:B------:R-:W-:-:S06]  /*9f70*/  FADD.FTZ R5, R9, R18 ;  /* 0x0000001209057221 */ /* 0x000fcc0000010000 */
[----:B------:R-:W1:Y:S01]  /*9f80*/  MUFU.EX2 R4, R59 ;  /* 0x0000003b00047308 */ /* 0x000e620000000800 */
[----:B------:R-:W-:Y:S01]  /*9f90*/  FADD.FTZ R16, R14, R7 ;  /* 0x000000070e107221 */ /* 0x000fe20000010000 */
[----:B------:R-:W-:Y:S01]  /*9fa0*/  FADD.FTZ R5, R8, R5 ;  /* 0x0000000508057221 */ /* 0x000fe20000010000 */
[----:B------:R-:W-:-:S05]  /*9fb0*/  VIADD R7, R52, 0x1 ;  /* 0x0000000134077836 */ /* 0x000fca0000000000 */
[----:B------:R-:W-:Y:S01]  /*9fc0*/  LOP3.LUT R158, R195, R7, RZ, 0x3c, !PT ;  /* 0x00000007c39e7212 */ /* 0x000fe200078e3cff */
[----:B----4-:R-:W-:-:S04]  /*9fd0*/  FADD.FTZ R5, R6, R5 ;  /* 0x0000000506057221 */ /* 0x010fc80000010000 */
[C---:B-1----:R-:W-:Y:S01]  /*9fe0*/  FADD.FTZ R13, R4.reuse, R5 ;  /* 0x00000005040d7221 */ /* 0x042fe20000010000 */
[----:B------:R-:W-:Y:S02]  /*9ff0*/  F2FP.F16.F32.PACK_AB R25, R4, R6 ;  /* 0x000000060419723e */ /* 0x000fe400000000ff */
[----:B------:R-:W-:-:S05]  /*a000*/  LOP3.LUT R4, R158, R177, RZ, 0x3c, !PT ;  /* 0x000000b19e047212 */ /* 0x000fca00078e3cff */
[----:B------:R-:W-:-:S05]  /*a010*/  IMAD.WIDE.U32 R30, R4, -0x326172a9, RZ ;  /* 0xcd9e8d57041e7825 */ /* 0x000fca00078e00ff */
[----:B------:R-:W-:Y:S02]  /*a020*/  LOP3.LUT R4, R31, R224, R196, 0x96, !PT ;  /* 0x000000e01f047212 */ /* 0x000fe400078e96c4 */
[----:B------:R-:W-:-:S03]  /*a030*/  LOP3.LUT R6, R21, R221, R30, 0x96, !PT ;  /* 0x000000dd15067212 */ /* 0x000fc600078e961e */
[----:B------:R-:W-:-:S04]  /*a040*/  IMAD.WIDE.U32 R4, R4, -0x2daee0ad, RZ ;  /* 0xd2511f5304047825 */ /* 0x000fc800078e00ff */
[----:B------:R-:W-:Y:S01]  /*a050*/  IMAD.WIDE.U32 R6, R6, -0x2daee0ad, RZ ;  /* 0xd2511f5306067825 */ /* 0x000fe200078e00ff */
[----:B------:R-:W-:Y:S02]  /*a060*/  F2FP.F16.F32.PACK_AB R24, R10, R11 ;  /* 0x0000000b0a18723e */ /* 0x000fe400000000ff */
        /* <DEDUP_REMOVED lines=33> */
[----:B------:R-:W-:Y:S02]  /*a280*/  ISETP.GE.U32.AND P2, PT, R199, R6, PT ;  /* 0x00000006c700720c */ /* 0x000fe40003f46070 */
[--C-:B------:R-:W-:Y:S01]  /*a290*/  SHF.R.U32.HI R6, RZ, 0x10, R4.reuse ;  /* 0x00000010ff067819 */ /* 0x100fe20000011604 */
[----:B------:R-:W-:Y:S01]  /*a2a0*/  @!P1 HADD2 R238, -R143.H0_H0, -RZ.H0_H0 ;  /* 0xa00000ff8fee9230 */ /* 0x000fe20000000900 */
[----:B------:R-:W-:Y:S02]  /*a2b0*/  F2FP.F16.F32.PACK_AB R26, R14, R15 ;  /* 0x0000000f0e1a723e */ /* 0x000fe400000000ff */
[----:B------:R-:W-:Y:S02]  /*a2c0*/  LOP3.LUT R14, R4, 0xffff, RZ, 0xc0, !PT ;  /* 0x0000ffff040e7812 */ /* 0x000fe400078ec0ff */
[----:B------:R-:W-:Y:S02]  /*a2d0*/  SHF.R.U32.HI R4, RZ, 0x18, R4 ;  /* 0x00000018ff047819 */ /* 0x000fe40000011604 */
[----:B------:R-:W-:-:S02]  /*a2e0*/  LOP3.LUT R5, R6, 0xff, RZ, 0xc0, !PT ;  /* 0x000000ff06057812 */ /* 0x000fc400078ec0ff */
[----:B------:R-:W-:Y:S02]  /*a2f0*/  @!P1 PRMT R143, R238, 0x5410, RZ ;  /* 0x00005410ee8f9816 */ /* 0x000fe400000000ff */
[----:B------:R-:W-:Y:S02]  /*a300*/  PRMT R141, R24, 0x7632, R141 ;  /* 0x00007632188d7816 */ /* 0x000fe4000000008d */
[C---:B------:R-:W-:Y:S02]  /*a310*/  ISETP.GE.U32.AND P1, PT, R199.reuse, R4, PT ;  /* 0x00000004c700720c */ /* 0x040fe40003f26070 */
[----:B------:R-:W-:Y:S01]  /*a320*/  ISETP.GE.U32.AND P6, PT, R199, R5, PT ;  /* 0x00000005c700720c */ /* 0x000fe20003fc6070 */
[----:B------:R-:W-:Y:S01]  /*a330*/  IMAD.WIDE.U32 R4, R12, -0x2daee0ad, RZ ;  /* 0xd2511f530c047825 */ /* 0x000fe200078e00ff */
[----:B------:R-:W-:-:S03]  /*a340*/  PRMT R138, R26, 0x7610, R138 ;  /* 0x000076101a8a7816 */ /* 0x000fc6000000008a */
[----:B------:R-:W-:Y:S01]  /*a350*/  @!P5 HADD2 R236, -R89.H0_H0, -RZ.H0_H0 ;  /* 0xa00000ff59ecd230 */ /* 0x000fe20000000900 */
[----:B------:R-:W-:Y:S01]  /*a360*/  PRMT R142, R24, 0x7610, R142 ;  /* 0x00007610188e7816 */ /* 0x000fe2000000008e */
[----:B------:R-:W-:Y:S01]  /*a370*/  @!P3 HADD2 R250, -R141.H0_H0, -RZ.H0_H0 ;  /* 0xa00000ff8dfab230 */ /* 0x000fe20000000900 */
[----:B------:R-:W-:Y:S02]  /*a380*/  LOP3.LUT R12, R4, 0xff, RZ, 0xc0, !PT ;  /* 0x000000ff040c7812 */ /* 0x000fe400078ec0ff */
[----:B------:R-:W-:Y:S01]  /*a390*/  @!P5 PRMT R89, R236, 0x5410, RZ ;  /* 0x00005410ec59d816 */ /* 0x000fe200000000ff */
[----:B------:R-:W-:Y:S01]  /*a3a0*/  @!P4 HADD2 R249, -R142.H0_H0, -RZ.H0_H0 ;  /* 0xa00000ff8ef9c230 */ /* 0x000fe20000000900 */
[----:B------:R-:W-:Y:S02]  /*a3b0*/  PRMT R236, R142, 0x5410, R141 ;  /* 0x000054108eec7816 */ /* 0x000fe4000000008d */
[----:B------:R-:W-:Y:S02]  /*a3c0*/  @!P3 PRMT R141, R250, 0x5410, RZ ;  /* 0x00005410fa8db816 */ /* 0x000fe400000000ff */
[----:B------:R-:W-:-:S02]  /*a3d0*/  ISETP.GE.U32.AND P3, PT, R199, R12, PT ;  /* 0x0000000cc700720c */ /* 0x000fc40003f66070 */
[----:B------:R-:W-:Y:S02]  /*a3e0*/  PRMT R137, R26, 0x7632, R137 ;  /* 0x000076321a897816 */ /* 0x000fe40000000089 */
[----:B------:R-:W-:Y:S02]  /*a3f0*/  @!P4 PRMT R142, R249, 0x5410, RZ ;  /* 0x00005410f98ec816 */ /* 0x000fe400000000ff */
[----:B------:R-:W-:Y:S01]  /*a400*/  PRMT R249, R138, 0x5410, R137 ;  /* 0x000054108af97816 */ /* 0x000fe20000000089 */
[----:B---3--:R-:W-:-:S05]  /*a410*/  @!P2 HADD2 R235, -R138.H0_H0, -RZ.H0_H0 ;  /* 0xa00000ff8aeba230 */ /* 0x008fca0000000900 */
[----:B------:R-:W-:-:S04]  /*a420*/  PRMT R12, R235, 0x7610, R12 ;  /* 0x00007610eb0c7816 */ /* 0x000fc8000000000c */
[----:B------:R-:W-:Y:S02]  /*a430*/  @!P2 PRMT R138, R12, 0x5410, RZ ;  /* 0x000054100c8aa816 */ /* 0x000fe400000000ff */
[----:B------:R1:W3:Y:S04]  /*a440*/  LDL.LU.S16 R12, [R1+0xc] ;  /* 0x00000c00010c7983 */ /* 0x0002e80000300600 */
[----:B------:R1:W4:Y:S01]  /*a450*/  LDL.LU.S16 R26, [R1+0x10] ;  /* 0x00001000011a7983 */ /* 0x0003220000300600 */
[----:B------:R-:W-:Y:S01]  /*a460*/  LOP3.LUT R7, R7, 0xff, RZ, 0xc0, !PT ;  /* 0x000000ff07077812 */ /* 0x000fe200078ec0ff */
[----:B------:R-:W2:Y:S03]  /*a470*/  MUFU.EX2 R8, R68 ;  /* 0x0000004400087308 */ /* 0x000ea60000000800 */
[----:B------:R-:W-:-:S05]  /*a480*/  ISETP.GE.U32.AND P5, PT, R199, R7, PT ;  /* 0x00000007c700720c */ /* 0x000fca0003fa6070 */
[----:B------:R-:W-:Y:S08]  /*a490*/  MUFU.EX2 R7, R69 ;  /* 0x0000004500077308 */ /* 0x000ff00000000800 */
[----:B------:R-:W1:Y:S01]  /*a4a0*/  MUFU.EX2 R11, R71 ;  /* 0x00000047000b7308 */ /* 0x000e620000000800 */
[----:B------:R-:W-:-:S07]  /*a4b0*/  LOP3.LUT R6, R5, R231, R10, 0x96, !PT ;  /* 0x000000e705067212 */ /* 0x000fce00078e960a */
[----:B------:R-:W1:Y:S01]  /*a4c0*/  MUFU.EX2 R9, R73 ;  /* 0x0000004900097308 */ /* 0x000e620000000800 */
[----:B------:R-:W-:Y:S02]  /*a4d0*/  LOP3.LUT R22, R4, 0xffff, RZ, 0xc0, !PT ;  /* 0x0000ffff04167812 */ /* 0x000fe400078ec0ff */
[--C-:B------:R-:W-:Y:S02]  /*a4e0*/  SHF.R.U32.HI R17, RZ, 0x10, R4.reuse ;  /* 0x00000010ff117819 */ /* 0x100fe40000011604 */
[----:B------:R-:W-:Y:S01]  /*a4f0*/  SHF.R.U32.HI R10, RZ, 0x18, R4 ;  /* 0x00000018ff0a7819 */ /* 0x000fe20000011604 */
[----:B--2---:R-:W-:Y:S01]  /*a500*/  FADD.FTZ R4, R8, R13 ;  /* 0x0000000d08047221 */ /* 0x004fe20000010000 */
[----:B-1----:R-:W-:-:S03]  /*a510*/  FADD.FTZ R5, R11, R16 ;  /* 0x000000100b057221 */ /* 0x002fc60000010000 */
[----:B------:R-:W-:Y:S01]  /*a520*/  FADD.FTZ R19, R7, R4 ;  /* 0x0000000407137221 */ /* 0x000fe20000010000 */
[----:B------:R-:W-:-:S04]  /*a530*/  SHF.R.U32.HI R4, RZ, 0x8, R14 ;  /* 0x00000008ff047819 */ /* 0x000fc8000001160e */
[----:B------:R-:W-:Y:S01]  /*a540*/  LOP3.LUT R4, R4, 0xffff, RZ, 0xc0, !PT ;  /* 0x0000ffff04047812 */ /* 0x000fe200078ec0ff */
[----:B------:R-:W-:Y:S02]  /*a550*/  FADD.FTZ R13, R9, R5 ;  /* 0x00000005090d7221 */ /* 0x000fe40000010000 */
[----:B------:R-:W1:Y:S01]  /*a560*/  MUFU.EX2 R5, R83 ;  /* 0x0000005300057308 */ /* 0x000e620000000800 */
[----:B------:R-:W-:-:S07]  /*a570*/  ISETP.GE.U32.AND P4, PT, R199, R4, PT ;  /* 0x00000004c700720c */ /* 0x000fce0003f86070 */
[----:B------:R-:W2:Y:S01]  /*a580*/  MUFU.EX2 R4, R84 ;  /* 0x0000005400047308 */ /* 0x000ea20000000800 */
[----:B------:R-:W-:Y:S02]  /*a590*/  F2FP.F16.F32.PACK_AB R18, R7, R8 ;  /* 0x000000080712723e */ /* 0x000fe400000000ff */
[C---:B------:R-:W-:Y:S02]  /*a5a0*/  PRMT R140, R23.reuse, 0x7632, R140 ;  /* 0x00007632178c7816 */ /* 0x040fe4000000008c */
[----:B------:R-:W-:Y:S01]  /*a5b0*/  PRMT R139, R23, 0x7610, R139 ;  /* 0x00007610178b7816 */ /* 0x000fe2000000008b */
[----:B-1----:R-:W-:-:S04]  /*a5c0*/  FADD.FTZ R8, R5, R13 ;  /* 0x0000000d05087221 */ /* 0x002fc80000010000 */
[C---:B--2---:R-:W-:Y:S01]  /*a5d0*/  FADD.FTZ R23, R4.reuse, R8 ;  /* 0x0000000804177221 */ /* 0x044fe20000010000 */
[----:B------:R-:W-:Y:S02]  /*a5e0*/  F2FP.F16.F32.PACK_AB R8, R4, R5 ;  /* 0x000000050408723e */ /* 0x000fe400000000ff */
[----:B------:R-:W-:-:S04]  /*a5f0*/  LOP3.LUT R4, R6, 0xff, RZ, 0xc0, !PT ;  /* 0x000000ff06047812 */ /* 0x000fc800078ec0ff */
[----:B------:R-:W-:Y:S02]  /*a600*/  ISETP.GE.U32.AND P2, PT, R199, R4, PT ;  /* 0x00000004c700720c */ /* 0x000fe40003f46070 */
[----:B------:R-:W-:Y:S02]  /*a610*/  F2FP.F16.F32.PACK_AB R11, R9, R11 ;  /* 0x0000000b090b723e */ /* 0x000fe400000000ff */
[----:B------:R-:W-:Y:S02]  /*a620*/  SHF.R.U32.HI R7, RZ, 0x10, R6 ;  /* 0x00000010ff077819 */ /* 0x000fe40000011606 */
[----:B------:R-:W-:Y:S01]  /*a630*/  PRMT R134, R11, 0x7610, R134 ;  /* 0x000076100b867816 */ /* 0x000fe20000000086 */
[----:B------:R-:W-:Y:S01]  /*a640*/  @!P5 HADD2 R251, -R139.H0_H0, -RZ.H0_H0 ;  /* 0xa00000ff8bfbd230 */ /* 0x000fe20000000900 */
[----:B------:R-:W-:Y:S01]  /*a650*/  PRMT R136, R25, 0x7632, R136 ;  /* 0x0000763219887816 */ /* 0x000fe20000000088 */
[----:B------:R-:W-:Y:S01]  /*a660*/  @!P4 HADD2 R234, -R137.H0_H0, -RZ.H0_H0 ;  /* 0xa00000ff89eac230 */ /* 0x000fe20000000900 */
[----:B------:R-:W-:Y:S01]  /*a670*/  LOP3.LUT R7, R7, 0xff, RZ, 0xc0, !PT ;  /* 0x000000ff07077812 */ /* 0x000fe200078ec0ff */
[----:B------:R-:W-:Y:S01]  /*a680*/  @!P0 HADD2 R252, -R140.H0_H0, -RZ.H0_H0 ;  /* 0xa00000ff8cfc8230 */ /* 0x000fe20000000900 */
[----:B------:R-:W-:Y:S01]  /*a690*/  PRMT R250, R139, 0x5410, R140 ;  /* 0x000054108bfa7816 */ /* 0x000fe2000000008c */
[----:B------:R-:W-:Y:S01]  /*a6a0*/  @!P1 HADD2 R203, -R136.H0_H0, -RZ.H0_H0 ;  /* 0xa00000ff88cb9230 */ /* 0x000fe20000000900 */
[----:B------:R-:W-:-:S02]  /*a6b0*/  @!P5 PRMT R139, R251, 0x5410, RZ ;  /* 0x00005410fb8bd816 */ /* 0x000fc400000000ff */
[----:B------:R-:W-:Y:S02]  /*a6c0*/  ISETP.GE.U32.AND P5, PT, R199, R7, PT ;  /* 0x00000007c700720c */ /* 0x000fe40003fa6070 */
[----:B------:R-:W-:Y:S02]  /*a6d0*/  PRMT R133, R11, 0x7632, R133 ;  /* 0x000076320b857816 */ /* 0x000fe40000000085 */
[----:B------:R-:W-:Y:S01]  /*a6e0*/  PRMT R13, R234, 0x7610, R13 ;  /* 0x00007610ea0d7816 */ /* 0x000fe2000000000d */
[----:B------:R-:W-:Y:S01]  /*a6f0*/  IMAD.MOV.U32 R234, RZ, RZ, R32 ;  /* 0x000000ffffea7224 */ /* 0x000fe200078e0020 */
[----:B------:R-:W-:Y:S01]  /*a700*/  @!P0 PRMT R140, R252, 0x5410, RZ ;  /* 0x00005410fc8c8816 */ /* 0x000fe200000000ff */
[----:B------:R-:W-:Y:S01]  /*a710*/  IMAD.MOV.U32 R32, RZ, RZ, R209 ;  /* 0x000000ffff207224 */ /* 0x000fe200078e00d1 */
[----:B------:R-:W-:Y:S01]  /*a720*/  PRMT R33, R203, 0x7610, R33 ;  /* 0x00007610cb217816 */ /* 0x000fe20000000021 */
[----:B------:R1:W2:Y:S01]  /*a730*/  LDL.LU.S16 R252, [R1+0x14] ;  /* 0x0000140001fc7983 */ /* 0x0002a20000300600 */
[----:B------:R-:W-:Y:S01]  /*a740*/  PRMT R203, R134, 0x5410, R133 ;  /* 0x0000541086cb7816 */ /* 0x000fe20000000085 */
[----:B------:R-:W-:-:S02]  /*a750*/  IMAD.MOV.U32 R209, RZ, RZ, R193 ;  /* 0x000000ffffd17224 */ /* 0x000fc400078e00c1 */
[----:B------:R1:W2:Y:S01]  /*a760*/  LDL.LU.S16 R193, [R1+0x1c] ;  /* 0x00001c0001c17983 */ /* 0x0002a20000300600 */
[----:B------:R-:W-:-:S04]  /*a770*/  PRMT R135, R25, 0x7610, R135 ;  /* 0x0000761019877816 */ /* 0x000fc80000000087 */
[----:B------:R-:W-:Y:S02]  /*a780*/  PRMT R240, R135, 0x5410, R136 ;  /* 0x0000541087f07816 */ /* 0x000fe40000000088 */
[----:B------:R-:W-:Y:S01]  /*a790*/  @!P1 PRMT R136, R33, 0x5410, RZ ;  /* 0x0000541021889816 */ /* 0x000fe200000000ff */
[----:B----4-:R-:W-:-:S05]  /*a7a0*/  @!P2 HADD2 R26, -R134.H0_H0, -RZ.H0_H0 ;  /* 0xa00000ff861aa230 */ /* 0x010fca0000000900 */
[----:B------:R-:W-:-:S04]  /*a7b0*/  PRMT R7, R26, 0x7610, R7 ;  /* 0x000076101a077816 */ /* 0x000fc80000000007 */
[----:B------:R-:W-:Y:S02]  /*a7c0*/  @!P2 PRMT R134, R7, 0x5410, RZ ;  /* 0x000054100786a816 */ /* 0x000fe400000000ff */
[----:B------:R1:W4:Y:S04]  /*a7d0*/  LDL.LU.S16 R7, [R1+0x18] ;  /* 0x0000180001077983 */ /* 0x0003280000300600 */
[----:B------:R1:W4:Y:S04]  /*a7e0*/  LDL.LU.S16 R238, [R1+0x34] ;  /* 0x0000340001ee7983 */ /* 0x0003280000300600 */
[----:B------:R1:W4:Y:S04]  /*a7f0*/  LDL.LU.S16 R235, [R1+0x30] ;  /* 0x0000300001eb7983 */ /* 0x0003280000300600 */
[----:B------:R1:W4:Y:S04]  /*a800*/  LDL.LU.S16 R33, [R1+0x2c] ;  /* 0x00002c0001217983 */ /* 0x0003280000300600 */
[----:B------:R1:W4:Y:S01]  /*a810*/  LDL.LU.S16 R26, [R1+0x28] ;  /* 0x00002800011a7983 */ /* 0x0003220000300600 */
[----:B------:R-:W-:-:S02]  /*a820*/  SHF.R.U32.HI R4, RZ, 0x18, R6 ;  /* 0x00000018ff047819 */ /* 0x000fc40000011606 */
[----:B------:R-:W-:Y:S02]  /*a830*/  @!P4 PRMT R137, R13, 0x5410, RZ ;  /* 0x000054100d89c816 */ /* 0x000fe400000000ff */
[----:B------:R-:W-:Y:S02]  /*a840*/  ISETP.GE.U32.AND P4, PT, R199, R4, PT ;  /* 0x00000004c700720c */ /* 0x000fe40003f86070 */
[----:B------:R-:W-:Y:S02]  /*a850*/  LOP3.LUT R4, R17, 0xff, RZ, 0xc0, !PT ;  /* 0x000000ff11047812 */ /* 0x000fe400078ec0ff */
[----:B------:R-:W-:Y:S01]  /*a860*/  LOP3.LUT R6, R6, 0xffff, RZ, 0xc0, !PT ;  /* 0x0000ffff06067812 */ /* 0x000fe200078ec0ff */
[----:B---3--:R-:W-:Y:S01]  /*a870*/  @!P6 HADD2 R12, -R135.H0_H0, -RZ.H0_H0 ;  /* 0xa00000ff870ce230 */ /* 0x008fe20000000900 */
[----:B------:R-:W-:Y:S02]  /*a880*/  ISETP.GE.U32.AND P1, PT, R199, R4, PT ;  /* 0x00000004c700720c */ /* 0x000fe40003f26070 */
[----:B------:R-:W-:-:S02]  /*a890*/  SHF.R.U32.HI R4, RZ, 0x8, R6 ;  /* 0x00000008ff047819 */ /* 0x000fc40000011606 */
[----:B------:R-:W-:Y:S02]  /*a8a0*/  PRMT R5, R12, 0x7610, R5 ;  /* 0x000076100c057816 */ /* 0x000fe40000000005 */
[----:B------:R-:W-:Y:S02]  /*a8b0*/  LOP3.LUT R4, R4, 0xffff, RZ, 0xc0, !PT ;  /* 0x0000ffff04047812 */ /* 0x000fe400078ec0ff */
[----:B------:R-:W-:Y:S02]  /*a8c0*/  @!P6 PRMT R135, R5, 0x5410, RZ ;  /* 0x000054100587e816 */ /* 0x000fe400000000ff */
[----:B------:R-:W-:Y:S01]  /*a8d0*/  ISETP.GE.U32.AND P6, PT, R199, R4, PT ;  /* 0x00000004c700720c */ /* 0x000fe20003fc6070 */
[----:B------:R-:W-:Y:S01]  /*a8e0*/  MUFU.EX2 R5, R77 ;  /* 0x0000004d00057308 */ /* 0x000fe20000000800 */
[----:B------:R-:W-:-:S07]  /*a8f0*/  PRMT R128, R18, 0x7632, R128 ;  /* 0x0000763212807816 */ /* 0x000fce0000000080 */
[----:B------:R-:W-:Y:S01]  /*a900*/  MUFU.EX2 R4, R85 ;  /* 0x0000005500047308 */ /* 0x000fe20000000800 */
[----:B------:R-:W-:Y:S02]  /*a910*/  SHF.R.U32.HI R6, RZ, 0x8, R22 ;  /* 0x00000008ff067819 */ /* 0x000fe40000011616 */
[----:B------:R-:W-:Y:S02]  /*a920*/  ISETP.GE.U32.AND P0, PT, R199, R10, PT ;  /* 0x0000000ac700720c */ /* 0x000fe40003f06070 */
[----:B------:R-:W-:-:S04]  /*a930*/  LOP3.LUT R6, R6, 0xffff, RZ, 0xc0, !PT ;  /* 0x0000ffff06067812 */ /* 0x000fc800078ec0ff */
[----:B------:R-:W-:Y:S01]  /*a940*/  ISETP.GE.U32.AND P2, PT, R199, R6, PT ;  /* 0x00000006c700720c */ /* 0x000fe20003f46070 */
[----:B------:R-:W-:Y:S01]  /*a950*/  MUFU.EX2 R16, R94 ;  /* 0x0000005e00107308 */ /* 0x000fe20000000800 */
[----:B------:R-:W-:Y:S02]  /*a960*/  PRMT R129, R18, 0x7610, R129 ;  /* 0x0000761012817816 */ /* 0x000fe40000000081 */
[C---:B------:R-:W-:Y:S02]  /*a970*/  PRMT R127, R8.reuse, 0x7610, R127 ;  /* 0x00007610087f7816 */ /* 0x040fe4000000007f */
[----:B------:R-:W-:-:S03]  /*a980*/  PRMT R132, R8, 0x7632, R132 ;  /* 0x0000763208847816 */ /* 0x000fc60000000084 */
[----:B------:R-:W-:Y:S08]  /*a990*/  MUFU.EX2 R15, R96 ;  /* 0x00000060000f7308 */ /* 0x000ff00000000800 */
[----:B------:R-:W-:Y:S01]  /*a9a0*/  MUFU.EX2 R10, R100 ;  /* 0x00000064000a7308 */ /* 0x000fe20000000800 */
[----:B--2---:R-:W-:-:S05]  /*a9b0*/  @!P6 HADD2 R252, -R133.H0_H0, -RZ.H0_H0 ;  /* 0xa00000ff85fce230 */ /* 0x004fca0000000900 */
[----:B------:R-:W-:-:S04]  /*a9c0*/  PRMT R6, R252, 0x7610, R6 ;  /* 0x00007610fc067816 */ /* 0x000fc80000000006 */
[----:B------:R-:W-:Y:S02]  /*a9d0*/  @!P6 PRMT R133, R6, 0x5410, RZ ;  /* 0x000054100685e816 */ /* 0x000fe400000000ff */
[----:B------:R-:W-:Y:S01]  /*a9e0*/  MUFU.EX2 R6, R61 ;  /* 0x0000003d00067308 */ /* 0x000fe20000000800 */
[----:B------:R-:W-:-:S05]  /*a9f0*/  @!P5 HADD2 R193, -R129.H0_H0, -RZ.H0_H0 ;  /* 0xa00000ff81c1d230 */ /* 0x000fca0000000900 */
[----:B------:R-:W-:Y:S02]  /*aa00*/  PRMT R251, R193, 0x7610, R251 ;  /* 0x00007610c1fb7816 */ /* 0x000fe400000000fb */
[----:B------:R-:W2:Y:S01]  /*aa10*/  MUFU.EX2 R9, R101 ;  /* 0x0000006500097308 */ /* 0x000ea20000000800 */
[----:B------:R-:W-:-:S07]  /*aa20*/  PRMT R193, R129, 0x5410, R128 ;  /* 0x0000541081c17816 */ /* 0x000fce0000000080 */
[----:B------:R-:W-:Y:S08]  /*aa30*/  MUFU.EX2 R14, R80 ;  /* 0x00000050000e7308 */ /* 0x000ff00000000800 */
[----:B------:R-:W-:Y:S08]  /*aa40*/  MUFU.EX2 R13, R87 ;  /* 0x00000057000d7308 */ /* 0x000ff00000000800 */
[----:B------:R-:W-:Y:S01]  /*aa50*/  MUFU.EX2 R8, R81 ;  /* 0x0000005100087308 */ /* 0x000fe20000000800 */
[----:B--2---:R-:W-:-:S02]  /*aa60*/  F2FP.F16.F32.PACK_AB R69, R9, R10 ;  /* 0x0000000a0945723e */ /* 0x004fc400000000ff */
[----:B------:R-:W-:-:S05]  /*aa70*/  F2FP.F16.F32.PACK_AB R86, R15, R16 ;  /* 0x000000100f56723e */ /* 0x000fca00000000ff */
[----:B------:R-:W-:Y:S08]  /*aa80*/  MUFU.EX2 R12, R88 ;  /* 0x00000058000c7308 */ /* 0x000ff00000000800 */
[----:B------:R-:W2:Y:S02]  /*aa90*/  MUFU.EX2 R11, R95 ;  /* 0x0000005f000b7308 */ /* 0x000ea40000000800 */
[----:B--2---:R-:W-:Y:S01]  /*aaa0*/  F2FP.F16.F32.PACK_AB R24, R11, R12 ;  /* 0x0000000c0b18723e */ /* 0x004fe200000000ff */
[----:B----4-:R-:W-:-:S05]  /*aab0*/  @!P4 HADD2 R7, -R128.H0_H0, -RZ.H0_H0 ;  /* 0xa00000ff8007c230 */ /* 0x010fca0000000900 */
[----:B------:R-:W-:Y:S01]  /*aac0*/  PRMT R239, R7, 0x7610, R239 ;  /* 0x0000761007ef7816 */ /* 0x000fe200000000ef */
[----:B------:R-:W-:Y:S01]  /*aad0*/  FADD.FTZ R7, R5, R19 ;  /* 0x0000001305077221 */ /* 0x000fe20000010000 */
[----:B------:R-:W-:-:S04]  /*aae0*/  F2FP.F16.F32.PACK_AB R5, R4, R5 ;  /* 0x000000050405723e */ /* 0x000fc800000000ff */
[C---:B------:R-:W-:Y:S01]  /*aaf0*/  PRMT R130, R5.reuse, 0x7632, R130 ;  /* 0x0000763205827816 */ /* 0x040fe20000000082 */
[----:B------:R-:W-:Y:S01]  /*ab00*/  FADD.FTZ R19, R4, R7 ;  /* 0x0000000704137221 */ /* 0x000fe20000010000 */
[----:B------:R-:W-:Y:S01]  /*ab10*/  PRMT R131, R5, 0x7610, R131 ;  /* 0x0000761005837816 */ /* 0x000fe20000000083 */
[----:B------:R-:W2:Y:S02]  /*ab20*/  MUFU.EX2 R4, R63 ;  /* 0x0000003f00047308 */ /* 0x000ea40000000800 */
[----:B------:R-:W-:Y:S02]  /*ab30*/  @!P0 HADD2 R26, -R130.H0_H0, -RZ.H0_H0 ;  /* 0xa00000ff821a8230 */ /* 0x000fe40000000900 */
[----:B------:R-:W-:Y:S02]  /*ab40*/  @!P3 HADD2 R238, -R127.H0_H0, -RZ.H0_H0 ;  /* 0xa00000ff7feeb230 */ /* 0x000fe40000000900 */
[----:B------:R-:W-:Y:S01]  /*ab50*/  @!P2 HADD2 R235, -R132.H0_H0, -RZ.H0_H0 ;  /* 0xa00000ff84eba230 */ /* 0x000fe20000000900 */
[----:B------:R-:W-:Y:S01]  /*ab60*/  PRMT R5, R26, 0x7610, R5 ;  /* 0x000076101a057816 */ /* 0x000fe20000000005 */
[----:B------:R-:W-:Y:S01]  /*ab70*/  @!P1 HADD2 R33, -R131.H0_H0, -RZ.H0_H0 ;  /* 0xa00000ff83219230 */ /* 0x000fe20000000900 */
[----:B------:R-:W-:-:S02]  /*ab80*/  PRMT R18, R238, 0x7610, R18 ;  /* 0x00007610ee127816 */ /* 0x000fc40000000012 */
[----:B------:R-:W-:Y:S02]  /*ab90*/  PRMT R252, R131, 0x5410, R130 ;  /* 0x0000541083fc7816 */ /* 0x000fe40000000082 */
[----:B------:R-:W-:Y:S02]  /*aba0*/  PRMT R17, R235, 0x7610, R17 ;  /* 0x00007610eb117816 */ /* 0x000fe40000000011 */
[----:B------:R-:W-:Y:S02]  /*abb0*/  PRMT R7, R33, 0x7610, R7 ;  /* 0x0000761021077816 */ /* 0x000fe40000000007 */
[----:B------:R-:W-:Y:S01]  /*abc0*/  @!P0 PRMT R130, R5, 0x5410, RZ ;  /* 0x0000541005828816 */ /* 0x000fe200000000ff */
[----:B------:R-:W-:Y:S01]  /*abd0*/  FADD.FTZ R5, R16, R28 ;  /* 0x0000001c10057221 */ /* 0x000fe20000010000 */
[----:B------:R-:W-:Y:S02]  /*abe0*/  @!P4 PRMT R128, R239, 0x5410, RZ ;  /* 0x00005410ef80c816 */ /* 0x000fe400000000ff */
[----:B------:R-:W-:-:S02]  /*abf0*/  PRMT R239, R127, 0x5410, R132 ;  /* 0x000054107fef7816 */ /* 0x000fc40000000084 */
[----:B------:R-:W-:Y:S01]  /*ac00*/  @!P3 PRMT R127, R18, 0x5410, RZ ;  /* 0x00005410127fb816 */ /* 0x000fe200000000ff */
[----:B------:R-:W-:Y:S01]  /*ac10*/  FADD.FTZ R18, R6, R27 ;  /* 0x0000001b06127221 */ /* 0x000fe20000010000 */
[----:B------:R-:W-:Y:S01]  /*ac20*/  @!P2 PRMT R132, R17, 0x5410, RZ ;  /* 0x000054101184a816 */ /* 0x000fe200000000ff */
[----:B------:R-:W-:Y:S01]  /*ac30*/  FADD.FTZ R17, R15, R5 ;  /* 0x000000050f117221 */ /* 0x000fe20000010000 */
[----:B------:R-:W-:Y:S02]  /*ac40*/  @!P1 PRMT R131, R7, 0x5410, RZ ;  /* 0x0000541007839816 */ /* 0x000fe400000000ff */
[----:B------:R-:W3:Y:S01]  /*ac50*/  MUFU.EX2 R7, R78 ;  /* 0x0000004e00077308 */ /* 0x000ee20000000800 */
[C---:B--2---:R-:W-:Y:S01]  /*ac60*/  FADD.FTZ R33, R4.reuse, R18 ;  /* 0x0000001204217221 */ /* 0x044fe20000010000 */
[----:B------:R-:W-:Y:S01]  /*ac70*/  F2FP.F16.F32.PACK_AB R34, R4, R6 ;  /* 0x000000060422723e */ /* 0x000fe200000000ff */
[----:B------:R-:W-:Y:S01]  /*ac80*/  FADD.FTZ R4, R10, R17 ;  /* 0x000000110a047221 */ /* 0x000fe20000010000 */
[----:B------:R-:W-:-:S02]  /*ac90*/  IMAD.MOV.U32 R235, RZ, RZ, R234 ;  /* 0x000000ffffeb7224 */ /* 0x000fc400078e00ea */
[----:B------:R-:W-:Y:S01]  /*aca0*/  FADD.FTZ R6, R14, R23 ;  /* 0x000000170e067221 */ /* 0x000fe20000010000 */
[----:B------:R-:W-:Y:S01]  /*acb0*/  IMAD.MOV.U32 R234, RZ, RZ, R32 ;  /* 0x000000ffffea7224 */ /* 0x000fe200078e0020 */
[----:B------:R-:W2:Y:S01]  /*acc0*/  MUFU.EX2 R5, R75 ;  /* 0x0000004b00057308 */ /* 0x000ea20000000800 */
[----:B------:R-:W-:Y:S01]  /*acd0*/  FADD.FTZ R32, R9, R4 ;  /* 0x0000000409207221 */ /* 0x000fe20000010000 */
[----:B------:R-:W-:Y:S01]  /*ace0*/  FADD.FTZ R9, R13, R6 ;  /* 0x000000060d097221 */ /* 0x000fe20000010000 */
[----:B------:R-:W-:-:S05]  /*acf0*/  FADD.FTZ R6, R8, R19 ;  /* 0x0000001308067221 */ /* 0x000fca0000010000 */
[----:B------:R-:W4:Y:S01]  /*ad00*/  MUFU.EX2 R4, R72 ;  /* 0x0000004800047308 */ /* 0x000f220000000800 */
[C---:B---3--:R-:W-:Y:S01]  /*ad10*/  FADD.FTZ R6, R7.reuse, R6 ;  /* 0x0000000607067221 */ /* 0x048fe20000010000 */
[----:B------:R-:W-:Y:S01]  /*ad20*/  F2FP.F16.F32.PACK_AB R19, R7, R8 ;  /* 0x000000080713723e */ /* 0x000fe200000000ff */
[----:B------:R-:W-:Y:S02]  /*ad30*/  VIADD R7, R52, 0x2 ;  /* 0x0000000234077836 */ /* 0x000fe40000000000 */
[----:B------:R-:W-:-:S03]  /*ad40*/  IMAD.MOV.U32 R238, RZ, RZ, R154 ;  /* 0x000000ffffee7224 */ /* 0x000fc600078e009a */
[----:B------:R-:W-:Y:S01]  /*ad50*/  LOP3.LUT R154, R195, R7, RZ, 0x3c, !PT ;  /* 0x00000007c39a7212 */ /* 0x000fe200078e3cff */
[----:B--2---:R-:W-:-:S04]  /*ad60*/  FADD.FTZ R6, R5, R6 ;  /* 0x0000000605067221 */ /* 0x004fc80000010000 */
[C---:B----4-:R-:W-:Y:S01]  /*ad70*/  FADD.FTZ R16, R4.reuse, R6 ;  /* 0x0000000604107221 */ /* 0x050fe20000010000 */
[----:B------:R-:W-:Y:S02]  /*ad80*/  F2FP.F16.F32.PACK_AB R22, R4, R5 ;  /* 0x000000050416723e */ /* 0x000fe400000000ff */
[----:B------:R-:W-:-:S05]  /*ad90*/  LOP3.LUT R4, R154, R177, RZ, 0x3c, !PT ;  /* 0x000000b19a047212 */ /* 0x000fca00078e3cff */
[----:B------:R-:W-:-:S05]  /*ada0*/  IMAD.WIDE.U32 R26, R4, -0x326172a9, RZ ;  /* 0xcd9e8d57041a7825 */ /* 0x000fca00078e00ff */
[----:B------:R-:W-:Y:S02]  /*adb0*/  LOP3.LUT R4, R27, R224, R196, 0x96, !PT ;  /* 0x000000e01b047212 */ /* 0x000fe400078e96c4 */
[----:B------:R-:W-:-:S03]  /*adc0*/  LOP3.LUT R6, R21, R221, R26, 0x96, !PT ;  /* 0x000000dd15067212 */ /* 0x000fc600078e961a */
[----:B------:R-:W-:-:S04]  /*add0*/  IMAD.WIDE.U32 R4, R4, -0x2daee0ad, RZ ;  /* 0xd2511f5304047825 */ /* 0x000fc800078e00ff */
[----:B------:R-:W-:-:S04]  /*ade0*/  IMAD.WIDE.U32 R6, R6, -0x2daee0ad, RZ ;  /* 0xd2511f5306067825 */ /* 0x000fc800078e00ff */
[----:B------:R-:W-:Y:S01]  /*adf0*/  FADD.FTZ R9, R12, R9 ;  /* 0x000000090c097221 */ /* 0x000fe20000010000 */
[----:B------:R-:W-:Y:S02]  /*ae00*/  LOP3.LUT R10, R5, R225, R178, 0x96, !PT ;  /* 0x000000e1050a7212 */ /* 0x000fe400078e96b2 */
[----:B------:R-:W-:Y:S01]  /*ae10*/  LOP3.LUT R8, R7, R226, R4, 0x96, !PT ;  /* 0x000000e207087212 */ /* 0x000fe200078e9604 */
[----:B------:R-:W-:Y:S02]  /*ae20*/  FADD.FTZ R18, R11, R9 ;  /* 0x000000090b127221 */ /* 0x000fe40000010000 */
        /* <DEDUP_REMOVED lines=21> */
[----:B------:R-:W-:Y:S01]  /*af80*/  LOP3.LUT R6, R4, 0xff, RZ, 0xc0, !PT ;  /* 0x000000ff04067812 */ /* 0x000fe200078ec0ff */
[----:B------:R-:W2:Y:S01]  /*af90*/  MUFU.EX2 R11, R97 ;  /* 0x00000061000b7308 */ /* 0x000ea20000000800 */
[----:B------:R-:W-:Y:S02]  /*afa0*/  LOP3.LUT R7, R7, 0xff, RZ, 0xc0, !PT ;  /* 0x000000ff07077812 */ /* 0x000fe400078ec0ff */
[----:B------:R-:W-:Y:S02]  /*afb0*/  ISETP.GE.U32.AND P2, PT, R199, R6, PT ;  /* 0x00000006c700720c */ /* 0x000fe40003f46070 */
[----:B------:R-:W-:-:S03]  /*afc0*/  SHF.R.U32.HI R6, RZ, 0x10, R4 ;  /* 0x00000010ff067819 */ /* 0x000fc60000011604 */
[----:B------:R-:W3:Y:S01]  /*afd0*/  MUFU.EX2 R8, R67 ;  /* 0x0000004300087308 */ /* 0x000ee20000000800 */
[----:B------:R-:W-:Y:S02]  /*afe0*/  @!P5 PRMT R129, R251, 0x5410, RZ ;  /* 0x00005410fb81d816 */ /* 0x000fe400000000ff */
[----:B------:R-:W-:Y:S01]  /*aff0*/  F2FP.F16.F32.PACK_AB R23, R13, R14 ;  /* 0x0000000e0d17723e */ /* 0x000fe200000000ff */
[----:B------:R1:W4:Y:S01]  /*b000*/  LDL.LU.S16 R251, [R1+0x54] ;  /* 0x0000540001fb7983 */ /* 0x0003220000300600 */
[----:B------:R-:W-:Y:S02]  /*b010*/  ISETP.GE.U32.AND P5, PT, R199, R7, PT ;  /* 0x00000007c700720c */ /* 0x000fe40003fa6070 */
[----:B------:R-:W-:Y:S01]  /*b020*/  LOP3.LUT R14, R4, 0xffff, RZ, 0xc0, !PT ;  /* 0x0000ffff040e7812 */ /* 0x000fe200078ec0ff */
[----:B------:R-:W3:Y:S01]  /*b030*/  MUFU.EX2 R9, R102 ;  /* 0x0000006600097308 */ /* 0x000ee20000000800 */
[----:B------:R-:W-:Y:S01]  /*b040*/  SHF.R.U32.HI R4, RZ, 0x18, R4 ;  /* 0x00000018ff047819 */ /* 0x000fe20000011604 */
[----:B------:R1:W4:Y:S01]  /*b050*/  LDL.LU.S16 R28, [R1+0x50] ;  /* 0x00005000011c7983 */ /* 0x0003220000300600 */
[----:B------:R-:W-:-:S05]  /*b060*/  LOP3.LUT R5, R6, 0xff, RZ, 0xc0, !PT ;  /* 0x000000ff06057812 */ /* 0x000fca00078ec0ff */
[----:B------:R-:W1:Y:S01]  /*b070*/  MUFU.EX2 R7, R65 ;  /* 0x0000004100077308 */ /* 0x000e620000000800 */
[C---:B------:R-:W-:Y:S02]  /*b080*/  ISETP.GE.U32.AND P1, PT, R199.reuse, R4, PT ;  /* 0x00000004c700720c */ /* 0x040fe40003f26070 */
[----:B------:R-:W-:Y:S01]  /*b090*/  ISETP.GE.U32.AND P6, PT, R199, R5, PT ;  /* 0x00000005c700720c */ /* 0x000fe20003fc6070 */
[----:B------:R-:W-:-:S05]  /*b0a0*/  IMAD.WIDE.U32 R4, R12, -0x2daee0ad, RZ ;  /* 0xd2511f530c047825 */ /* 0x000fca00078e00ff */
[----:B------:R-:W-:Y:S02]  /*b0b0*/  LOP3.LUT R6, R5, R231, R10, 0x96, !PT ;  /* 0x000000e705067212 */ /* 0x000fe400078e960a */
[C---:B------:R-:W-:Y:S01]  /*b0c0*/  LOP3.LUT R17, R4.reuse, 0xffff, RZ, 0xc0, !PT ;  /* 0x0000ffff04117812 */ /* 0x040fe200078ec0ff */
[----:B--2---:R-:W-:Y:S01]  /*b0d0*/  FADD.FTZ R5, R11, R18 ;  /* 0x000000120b057221 */ /* 0x004fe20000010000 */
[----:B------:R-:W-:Y:S02]  /*b0e0*/  LOP3.LUT R13, R4, 0xff, RZ, 0xc0, !PT ;  /* 0x000000ff040d7812 */ /* 0x000fe400078ec0ff */
[--C-:B------:R-:W-:Y:S02]  /*b0f0*/  SHF.R.U32.HI R15, RZ, 0x10, R4.reuse ;  /* 0x00000010ff0f7819 */ /* 0x100fe40000011604 */
[----:B------:R-:W-:Y:S01]  /*b100*/  SHF.R.U32.HI R10, RZ, 0x18, R4 ;  /* 0x00000018ff0a7819 */ /* 0x000fe20000011604 */
[----:B---3--:R-:W-:Y:S01]  /*b110*/  FADD.FTZ R4, R8, R16 ;  /* 0x0000001008047221 */ /* 0x008fe20000010000 */
[----:B------:R-:W-:-:S02]  /*b120*/  FADD.FTZ R12, R9, R5 ;  /* 0x00000005090c7221 */ /* 0x000fc40000010000 */
[----:B------:R2:W3:Y:S01]  /*b130*/  LDL.LU.S16 R5, [R1+0x4c] ;  /* 0x00004c0001057983 */ /* 0x0004e20000300600 */
[----:B-1----:R-:W-:-:S03]  /*b140*/  FADD.FTZ R18, R7, R4 ;  /* 0x0000000407127221 */ /* 0x002fc60000010000 */
[----:B------:R2:W2:Y:S01]  /*b150*/  LDL.LU.S16 R4, [R1+0x48] ;  /* 0x0000480001047983 */ /* 0x0004a20000300600 */
[----:B------:R-:W-:Y:S02]  /*b160*/  PRMT R114, R23, 0x7610, R114 ;  /* 0x0000761017727816 */ /* 0x000fe40000000072 */
[----:B------:R-:W-:Y:S02]  /*b170*/  PRMT R110, R19, 0x7610, R110 ;  /* 0x00007610136e7816 */ /* 0x000fe4000000006e */
[----:B------:R-:W-:-:S03]  /*b180*/  F2FP.F16.F32.PACK_AB R16, R7, R8 ;  /* 0x000000080710723e */ /* 0x000fc600000000ff */
[----:B----4-:R-:W-:-:S05]  /*b190*/  @!P5 HADD2 R251, -R110.H0_H0, -RZ.H0_H0 ;  /* 0xa00000ff6efbd230 */ /* 0x010fca0000000900 */
[----:B------:R-:W-:Y:S01]  /*b1a0*/  PRMT R7, R251, 0x7610, R7 ;  /* 0x00007610fb077816 */ /* 0x000fe20000000007 */
[----:B--2---:R-:W-:-:S05]  /*b1b0*/  @!P4 HADD2 R4, -R114.H0_H0, -RZ.H0_H0 ;  /* 0xa00000ff7204c230 */ /* 0x004fca0000000900 */
[----:B------:R-:W-:Y:S02]  /*b1c0*/  PRMT R207, R4, 0x7610, R207 ;  /* 0x0000761004cf7816 */ /* 0x000fe400000000cf */
[--C-:B------:R-:W-:Y:S02]  /*b1d0*/  SHF.R.U32.HI R4, RZ, 0x8, R14.reuse ;  /* 0x00000008ff047819 */ /* 0x100fe4000001160e */
[----:B------:R-:W-:Y:S02]  /*b1e0*/  PRMT R14, R207, 0x7610, R14 ;  /* 0x00007610cf0e7816 */ /* 0x000fe4000000000e */
[----:B------:R-:W2:Y:S04]  /*b1f0*/  LDL.LU R207, [R1+0x42c] ;  /* 0x00042c0001cf7983 */ /* 0x000ea80000300800 */
[----:B------:R1:W4:Y:S01]  /*b200*/  LDL.LU.S16 R251, [R1+0x58] ;  /* 0x0000580001fb7983 */ /* 0x0003220000300600 */
[----:B------:R-:W-:-:S02]  /*b210*/  PRMT R113, R23, 0x7632, R113 ;  /* 0x0000763217717816 */ /* 0x000fc40000000071 */
[----:B------:R-:W-:Y:S02]  /*b220*/  LOP3.LUT R4, R4, 0xffff, RZ, 0xc0, !PT ;  /* 0x0000ffff04047812 */ /* 0x000fe400078ec0ff */
[----:B------:R-:W-:Y:S01]  /*b230*/  PRMT R115, R19, 0x7632, R115 ;  /* 0x0000763213737816 */ /* 0x000fe20000000073 */
[----:B---3--:R-:W-:Y:S01]  /*b240*/  @!P3 HADD2 R5, -R113.H0_H0, -RZ.H0_H0 ;  /* 0xa00000ff7105b230 */ /* 0x008fe20000000900 */
[----:B------:R-:W-:Y:S01]  /*b250*/  PRMT R23, R114, 0x5410, R113 ;  /* 0x0000541072177816 */ /* 0x000fe20000000071 */
[----:B------:R1:W3:Y:S01]  /*b260*/  LDL.LU.S16 R19, [R1+0x5c] ;  /* 0x00005c0001137983 */ /* 0x0002e20000300600 */
[----:B------:R-:W-:Y:S01]  /*b270*/  @!P4 PRMT R114, R14, 0x5410, RZ ;  /* 0x000054100e72c816 */ /* 0x000fe200000000ff */
[----:B------:R-:W-:Y:S01]  /*b280*/  @!P0 HADD2 R28, -R115.H0_H0, -RZ.H0_H0 ;  /* 0xa00000ff731c8230 */ /* 0x000fe20000000900 */
[----:B------:R-:W-:Y:S02]  /*b290*/  ISETP.GE.U32.AND P4, PT, R199, R4, PT ;  /* 0x00000004c700720c */ /* 0x000fe40003f86070 */
[----:B------:R-:W-:-:S02]  /*b2a0*/  PRMT R4, R5, 0x7610, R4 ;  /* 0x0000761005047816 */ /* 0x000fc40000000004 */
[----:B------:R-:W-:Y:S02]  /*b2b0*/  PRMT R8, R28, 0x7610, R8 ;  /* 0x000076101c087816 */ /* 0x000fe40000000008 */
[----:B------:R-:W-:Y:S02]  /*b2c0*/  @!P3 PRMT R113, R4, 0x5410, RZ ;  /* 0x000054100471b816 */ /* 0x000fe400000000ff */
[----:B------:R-:W-:Y:S02]  /*b2d0*/  ISETP.GE.U32.AND P3, PT, R199, R13, PT ;  /* 0x0000000dc700720c */ /* 0x000fe40003f66070 */
[----:B------:R-:W-:Y:S02]  /*b2e0*/  PRMT R13, R110, 0x5410, R115 ;  /* 0x000054106e0d7816 */ /* 0x000fe40000000073 */
[----:B------:R-:W-:Y:S02]  /*b2f0*/  @!P5 PRMT R110, R7, 0x5410, RZ ;  /* 0x00005410076ed816 */ /* 0x000fe400000000ff */
[----:B------:R-:W-:-:S02]  /*b300*/  PRMT R109, R24, 0x7610, R109 ;  /* 0x00007610186d7816 */ /* 0x000fc4000000006d */
[----:B------:R-:W-:Y:S02]  /*b310*/  SHF.R.U32.HI R7, RZ, 0x10, R6 ;  /* 0x00000010ff077819 */ /* 0x000fe40000011606 */
[----:B------:R-:W-:Y:S02]  /*b320*/  @!P0 PRMT R115, R8, 0x5410, RZ ;  /* 0x0000541008738816 */ /* 0x000fe400000000ff */
[----:B------:R-:W-:Y:S02]  /*b330*/  ISETP.GE.U32.AND P0, PT, R199, R10, PT ;  /* 0x0000000ac700720c */ /* 0x000fe40003f06070 */
[----:B------:R1:W2:Y:S01]  /*b340*/  LDL.LU.S16 R10, [R1+0x60] ;  /* 0x00006000010a7983 */ /* 0x0002a20000300600 */
[----:B------:R-:W-:Y:S02]  /*b350*/  LOP3.LUT R7, R7, 0xff, RZ, 0xc0, !PT ;  /* 0x000000ff07077812 */ /* 0x000fe400078ec0ff */
[----:B------:R-:W-:Y:S02]  /*b360*/  PRMT R126, R24, 0x7632, R126 ;  /* 0x00007632187e7816 */ /* 0x000fe4000000007e */
[----:B------:R-:W-:Y:S01]  /*b370*/  ISETP.GE.U32.AND P5, PT, R199, R7, PT ;  /* 0x00000007c700720c */ /* 0x000fe20003fa6070 */
[----:B------:R-:W-:Y:S01]  /*b380*/  IMAD.MOV.U32 R28, RZ, RZ, R252 ;  /* 0x000000ffff1c7224 */ /* 0x000fe200078e00fc */
[----:B------:R-:W-:Y:S01]  /*b390*/  PRMT R252, R109, 0x5410, R126 ;  /* 0x000054106dfc7816 */ /* 0x000fe2000000007e */
[----:B----4-:R-:W-:-:S05]  /*b3a0*/  @!P2 HADD2 R251, -R109.H0_H0, -RZ.H0_H0 ;  /* 0xa00000ff6dfba230 */ /* 0x010fca0000000900 */
[----:B------:R-:W-:-:S04]  /*b3b0*/  PRMT R7, R251, 0x7610, R7 ;  /* 0x00007610fb077816 */ /* 0x000fc80000000007 */
[----:B------:R-:W-:Y:S02]  /*b3c0*/  @!P2 PRMT R109, R7, 0x5410, RZ ;  /* 0x00005410076da816 */ /* 0x000fe400000000ff */
[----:B------:R1:W4:Y:S01]  /*b3d0*/  LDL.LU.S16 R7, [R1+0x64] ;  /* 0x0000640001077983 */ /* 0x0003220000300600 */
[----:B------:R-:W3:Y:S08]  /*b3e0*/  MUFU.EX2 R5, R105 ;  /* 0x0000006900057308 */ /* 0x000ef00000000800 */
[----:B------:R-:W1:Y:S01]  /*b3f0*/  MUFU.EX2 R4, R106 ;  /* 0x0000006a00047308 */ /* 0x000e620000000800 */
[----:B------:R-:W-:-:S02]  /*b400*/  PRMT R125, R22, 0x7632, R125 ;  /* 0x00007632167d7816 */ /* 0x000fc4000000007d */
[----:B------:R-:W-:Y:S01]  /*b410*/  PRMT R124, R22, 0x7610, R124 ;  /* 0x00007610167c7816 */ /* 0x000fe2000000007c */
[----:B---3--:R-:W-:Y:S02]  /*b420*/  FADD.FTZ R8, R5, R12 ;  /* 0x0000000c05087221 */ /* 0x008fe40000010000 */
[----:B--2---:R-:W-:Y:S01]  /*b430*/  @!P1 HADD2 R10, -R125.H0_H0, -RZ.H0_H0 ;  /* 0xa00000ff7d0a9230 */ /* 0x004fe20000000900 */
[----:B-1----:R-:W-:-:S04]  /*b440*/  F2FP.F16.F32.PACK_AB R12, R4, R5 ;  /* 0x00000005040c723e */ /* 0x002fc800000000ff */
[----:B------:R-:W-:Y:S02]  /*b450*/  PRMT R5, R10, 0x7610, R5 ;  /* 0x000076100a057816 */ /* 0x000fe40000000005 */
[----:B------:R-:W-:Y:S02]  /*b460*/  PRMT R251, R124, 0x5410, R125 ;  /* 0x000054107cfb7816 */ /* 0x000fe4000000007d */
[----:B------:R-:W-:Y:S02]  /*b470*/  @!P1 PRMT R125, R5, 0x5410, RZ ;  /* 0x00005410057d9816 */ /* 0x000fe400000000ff */
[----:B------:R1:W2:Y:S01]  /*b480*/  LDL.LU.S16 R5, [R1+0x68] ;  /* 0x0000680001057983 */ /* 0x0002a20000300600 */
[----:B------:R-:W-:Y:S01]  /*b490*/  FADD.FTZ R14, R4, R8 ;  /* 0x00000008040e7221 */ /* 0x000fe20000010000 */
[----:B------:R-:W-:Y:S01]  /*b4a0*/  F2FP.F16.F32.PACK_AB R9, R9, R11 ;  /* 0x0000000b0909723e */ /* 0x000fe200000000ff */
[----:B------:R3:W-:Y:S03]  /*b4b0*/  MUFU.EX2 R10, R123 ;  /* 0x0000007b000a7308 */ /* 0x0007e60000000800 */
[----:B------:R-:W-:-:S02]  /*b4c0*/  PRMT R122, R9, 0x7632, R122 ;  /* 0x00007632097a7816 */ /* 0x000fc4000000007a */
[----:B---3--:R-:W-:Y:S01]  /*b4d0*/  PRMT R123, R9, 0x7610, R123 ;  /* 0x00007610097b7816 */ /* 0x008fe2000000007b */
[----:B----4-:R-:W-:-:S05]  /*b4e0*/  @!P6 HADD2 R7, -R124.H0_H0, -RZ.H0_H0 ;  /* 0xa00000ff7c07e230 */ /* 0x010fca0000000900 */
[----:B------:R-:W-:-:S04]  /*b4f0*/  PRMT R8, R7, 0x7610, R8 ;  /* 0x0000761007087816 */ /* 0x000fc80000000008 */
[----:B------:R-:W-:Y:S01]  /*b500*/  @!P6 PRMT R124, R8, 0x5410, RZ ;  /* 0x00005410087ce816 */ /* 0x000fe200000000ff */
[----:B------:R-:W-:Y:S02]  /*b510*/  IMAD.MOV.U32 R8, RZ, RZ, R234 ;  /* 0x000000ffff087224 */ /* 0x000fe400078e00ea */
[----:B------:R1:W3:Y:S04]  /*b520*/  LDL.LU.S16 R234, [R1+0x70] ;  /* 0x0000700001ea7983 */ /* 0x0002e80000300600 */
[----:B------:R1:W4:Y:S04]  /*b530*/  LDL.LU.S16 R22, [R1+0x6c] ;  /* 0x00006c0001167983 */ /* 0x0003280000300600 */
[----:B------:R1:W4:Y:S01]  /*b540*/  LDL.LU.S16 R9, [R1+0x74] ;  /* 0x0000740001097983 */ /* 0x0003220000300600 */
[----:B------:R-:W-:Y:S01]  /*b550*/  @!P4 HADD2 R19, -R126.H0_H0, -RZ.H0_H0 ;  /* 0xa00000ff7e13c230 */ /* 0x000fe20000000900 */
[----:B------:R-:W-:-:S04]  /*b560*/  LOP3.LUT R4, R6, 0xff, RZ, 0xc0, !PT ;  /* 0x000000ff06047812 */ /* 0x000fc800078ec0ff */
[----:B------:R-:W-:Y:S02]  /*b570*/  ISETP.GE.U32.AND P2, PT, R199, R4, PT ;  /* 0x00000004c700720c */ /* 0x000fe40003f46070 */
[----:B------:R-:W-:Y:S02]  /*b580*/  PRMT R11, R19, 0x7610, R11 ;  /* 0x00007610130b7816 */ /* 0x000fe4000000000b */
[----:B------:R-:W-:Y:S02]  /*b590*/  SHF.R.U32.HI R4, RZ, 0x18, R6 ;  /* 0x00000018ff047819 */ /* 0x000fe40000011606 */
[----:B------:R-:W-:Y:S02]  /*b5a0*/  @!P4 PRMT R126, R11, 0x5410, RZ ;  /* 0x000054100b7ec816 */ /* 0x000fe400000000ff */
[----:B------:R-:W-:Y:S02]  /*b5b0*/  ISETP.GE.U32.AND P4, PT, R199, R4, PT ;  /* 0x00000004c700720c */ /* 0x000fe40003f86070 */
[----:B------:R-:W-:-:S02]  /*b5c0*/  LOP3.LUT R4, R15, 0xff, RZ, 0xc0, !PT ;  /* 0x000000ff0f047812 */ /* 0x000fc400078ec0ff */
[----:B------:R-:W-:Y:S02]  /*b5d0*/  LOP3.LUT R6, R6, 0xffff, RZ, 0xc0, !PT ;  /* 0x0000ffff06067812 */ /* 0x000fe400078ec0ff */
[----:B------:R-:W-:Y:S02]  /*b5e0*/  ISETP.GE.U32.AND P1, PT, R199, R4, PT ;  /* 0x00000004c700720c */ /* 0x000fe40003f26070 */
[----:B------:R-:W-:-:S04]  /*b5f0*/  SHF.R.U32.HI R4, RZ, 0x8, R6 ;  /* 0x00000008ff047819 */ /* 0x000fc80000011606 */
[----:B------:R-:W-:Y:S01]  /*b600*/  LOP3.LUT R4, R4, 0xffff, RZ, 0xc0, !PT ;  /* 0x0000ffff04047812 */ /* 0x000fe200078ec0ff */
[----:B--2---:R-:W-:-:S03]  /*b610*/  @!P2 HADD2 R5, -R123.H0_H0, -RZ.H0_H0 ;  /* 0xa00000ff7b05a230 */ /* 0x004fc60000000900 */
[----:B------:R-:W-:Y:S02]  /*b620*/  ISETP.GE.U32.AND P6, PT, R199, R4, PT ;  /* 0x00000004c700720c */ /* 0x000fe40003fc6070 */
[----:B------:R-:W-:Y:S02]  /*b630*/  SHF.R.U32.HI R4, RZ, 0x8, R17 ;  /* 0x00000008ff047819 */ /* 0x000fe40000011611 */
[----:B------:R-:W-:Y:S02]  /*b640*/  PRMT R207, R5, 0x7610, R207 ;  /* 0x0000761005cf7816 */ /* 0x000fe400000000cf */
[----:B------:R-:W-:Y:S01]  /*b650*/  LOP3.LUT R4, R4, 0xffff, RZ, 0xc0, !PT ;  /* 0x0000ffff04047812 */ /* 0x000fe200078ec0ff */
[----:B------:R-:W2:Y:S01]  /*b660*/  MUFU.EX2 R5, R93 ;  /* 0x0000005d00057308 */ /* 0x000ea20000000800 */
[----:B------:R-:W-:Y:S02]  /*b670*/  PRMT R19, R123, 0x5410, R122 ;  /* 0x000054107b137816 */ /* 0x000fe4000000007a */
[----:B------:R-:W-:-:S02]  /*b680*/  PRMT R118, R16, 0x7632, R118 ;  /* 0x0000763210767816 */ /* 0x000fc40000000076 */
[----:B------:R-:W-:Y:S02]  /*b690*/  @!P2 PRMT R123, R207, 0x5410, RZ ;  /* 0x00005410cf7ba816 */ /* 0x000fe400000000ff */
[----:B------:R-:W-:Y:S01]  /*b6a0*/  PRMT R119, R16, 0x7610, R119 ;  /* 0x0000761010777816 */ /* 0x000fe20000000077 */
[----:B------:R-:W2:Y:S01]  /*b6b0*/  LDL.LU R207, [R1+0x428] ;  /* 0x0004280001cf7983 */ /* 0x000ea20000300800 */
[----:B------:R-:W-:Y:S02]  /*b6c0*/  ISETP.GE.U32.AND P2, PT, R199, R4, PT ;  /* 0x00000004c700720c */ /* 0x000fe40003f46070 */
[----:B------:R-:W1:Y:S01]  /*b6d0*/  MUFU.EX2 R4, R98 ;  /* 0x0000006200047308 */ /* 0x000e620000000800 */
[----:B---3--:R-:W-:Y:S02]  /*b6e0*/  @!P5 HADD2 R234, -R119.H0_H0, -RZ.H0_H0 ;  /* 0xa00000ff77ead230 */ /* 0x008fe40000000900 */
[----:B----4-:R-:W-:-:S03]  /*b6f0*/  @!P4 HADD2 R22, -R118.H0_H0, -RZ.H0_H0 ;  /* 0xa00000ff7616c230 */ /* 0x010fc60000000900 */
[----:B------:R-:W-:Y:S01]  /*b700*/  PRMT R15, R234, 0x7610, R15 ;  /* 0x00007610ea0f7816 */ /* 0x000fe2000000000f */
[----:B------:R-:W-:Y:S01]  /*b710*/  @!P6 HADD2 R9, -R122.H0_H0, -RZ.H0_H0 ;  /* 0xa00000ff7a09e230 */ /* 0x000fe20000000900 */
[----:B------:R-:W-:Y:S01]  /*b720*/  PRMT R6, R22, 0x7610, R6 ;  /* 0x0000761016067816 */ /* 0x000fe20000000006 */
[----:B------:R-:W-:Y:S01]  /*b730*/  IMAD.MOV.U32 R234, RZ, RZ, R0 ;  /* 0x000000ffffea7224 */ /* 0x000fe200078e0000 */
[----:B------:R-:W-:Y:S02]  /*b740*/  PRMT R0, R119, 0x5410, R118 ;  /* 0x0000541077007816 */ /* 0x000fe40000000076 */
[----:B------:R-:W-:Y:S02]  /*b750*/  PRMT R16, R9, 0x7610, R16 ;  /* 0x0000761009107816 */ /* 0x000fe40000000010 */
[----:B------:R-:W-:Y:S01]  /*b760*/  @!P4 PRMT R118, R6, 0x5410, RZ ;  /* 0x000054100676c816 */ /* 0x000fe200000000ff */
[----:B--2---:R-:W-:Y:S01]  /*b770*/  FADD.FTZ R6, R5, R18 ;  /* 0x0000001205067221 */ /* 0x004fe20000010000 */
[----:B------:R-:W-:Y:S01]  /*b780*/  @!P6 PRMT R122, R16, 0x5410, RZ ;  /* 0x00005410107ae816 */ /* 0x000fe200000000ff */
[----:B------:R2:W-:Y:S01]  /*b790*/  MUFU.EX2 R9, R157 ;  /* 0x0000009d00097308 */ /* 0x0005e20000000800 */
[----:B------:R-:W-:Y:S01]  /*b7a0*/  @!P5 PRMT R119, R15, 0x5410, RZ ;  /* 0x000054100f77d816 */ /* 0x000fe200000000ff */
[----:B------:R-:W-:-:S02]  /*b7b0*/  IMAD.MOV.U32 R16, RZ, RZ, R203 ;  /* 0x000000ffff107224 */ /* 0x000fc400078e00cb */
[----:B------:R3:W4:Y:S01]  /*b7c0*/  LDL.LU.S16 R203, [R1+0x78] ;  /* 0x0000780001cb7983 */ /* 0x0007220000300600 */
[----:B------:R-:W-:Y:S02]  /*b7d0*/  IMAD.MOV.U32 R15, RZ, RZ, R13 ;  /* 0x000000ffff0f7224 */ /* 0x000fe400078e000d */
[C---:B-1----:R-:W-:Y:S01]  /*b7e0*/  FADD.FTZ R13, R4.reuse, R6 ;  /* 0x00000006040d7221 */ /* 0x042fe20000010000 */
[----:B--2---:R-:W-:Y:S02]  /*b7f0*/  IMAD.MOV.U32 R157, RZ, RZ, R209 ;  /* 0x000000ffff9d7224 */ /* 0x004fe400078e00d1 */
[----:B------:R3:W2:Y:S04]  /*b800*/  LDL.LU.S16 R209, [R1+0x84] ;  /* 0x0000840001d17983 */ /* 0x0006a80000300600 */
[----:B------:R3:W3:Y:S01]  /*b810*/  LDL.LU.S16 R6, [R1+0x7c] ;  /* 0x00007c0001067983 */ /* 0x0006e20000300600 */
[----:B------:R-:W-:-:S04]  /*b820*/  F2FP.F16.F32.PACK_AB R4, R4, R5 ;  /* 0x000000050404723e */ /* 0x000fc800000000ff */
[C---:B------:R-:W-:Y:S02]  /*b830*/  PRMT R112, R4.reuse, 0x7610, R112 ;  /* 0x0000761004707816 */ /* 0x040fe40000000070 */
[----:B------:R-:W-:Y:S02]  /*b840*/  PRMT R111, R4, 0x7632, R111 ;  /* 0x00007632046f7816 */ /* 0x000fe4000000006f */
[----:B------:R1:W2:Y:S01]  /*b850*/  LDL.LU.S16 R4, [R1+0x80] ;  /* 0x0000800001047983 */ /* 0x0002a20000300600 */
[----:B------:R1:W-:Y:S01]  /*b860*/  MUFU.EX2 R11, R117 ;  /* 0x00000075000b7308 */ /* 0x0003e20000000800 */
[C---:B------:R-:W-:Y:S02]  /*b870*/  PRMT R116, R12.reuse, 0x7632, R116 ;  /* 0x000076320c747816 */ /* 0x040fe40000000074 */
[----:B-1----:R-:W-:-:S05]  /*b880*/  PRMT R117, R12, 0x7610, R117 ;  /* 0x000076100c757816 */ /* 0x002fca0000000075 */
[----:B------:R-:W1:Y:S01]  /*b890*/  MUFU.EX2 R7, R156 ;  /* 0x0000009c00077308 */ /* 0x000e620000000800 */
[----:B------:R-:W-:-:S07]  /*b8a0*/  IMAD.MOV.U32 R22, RZ, RZ, R8 ;  /* 0x000000ffff167224 */ /* 0x000fce00078e0008 */
[----:B------:R-:W2:Y:S01]  /*b8b0*/  MUFU.EX2 R8, R103 ;  /* 0x0000006700087308 */ /* 0x000ea20000000800 */
[----:B-1----:R-:W-:Y:S02]  /*b8c0*/  F2FP.F16.F32.PACK_AB R18, R7, R11 ;  /* 0x0000000b0712723e */ /* 0x002fe400000000ff */
[----:B------:R-:W-:Y:S01]  /*b8d0*/  F2FP.F16.F32.PACK_AB R25, R9, R10 ;  /* 0x0000000a0919723e */ /* 0x000fe200000000ff */
[----:B----4-:R-:W-:-:S05]  /*b8e0*/  @!P2 HADD2 R203, -R116.H0_H0, -RZ.H0_H0 ;  /* 0xa00000ff74cba230 */ /* 0x010fca0000000900 */
[----:B------:R-:W-:Y:S02]  /*b8f0*/  PRMT R5, R203, 0x7610, R5 ;  /* 0x00007610cb057816 */ /* 0x000fe40000000005 */
[----:B------:R-:W-:Y:S01]  /*b900*/  PRMT R203, R117, 0x5410, R116 ;  /* 0x0000541075cb7816 */ /* 0x000fe20000000074 */
[----:B---3--:R-:W-:-:S05]  /*b910*/  @!P3 HADD2 R6, -R117.H0_H0, -RZ.H0_H0 ;  /* 0xa00000ff7506b230 */ /* 0x008fca0000000900 */
[----:B------:R-:W-:-:S04]  /*b920*/  PRMT R207, R6, 0x7610, R207 ;  /* 0x0000761006cf7816 */ /* 0x000fc800000000cf */
[----:B------:R-:W-:Y:S02]  /*b930*/  @!P3 PRMT R117, R207, 0x5410, RZ ;  /* 0x00005410cf75b816 */ /* 0x000fe400000000ff */
[----:B------:R-:W3:Y:S01]  /*b940*/  LDL.LU R207, [R1+0x424] ;  /* 0x0004240001cf7983 */ /* 0x000ee20000300800 */
[----:B--2---:R-:W-:Y:S01]  /*b950*/  @!P0 HADD2 R4, -R111.H0_H0, -RZ.H0_H0 ;  /* 0xa00000ff6f048230 */ /* 0x004fe20000000900 */
[----:B------:R-:W1:Y:S01]  /*b960*/  MUFU.EX2 R6, R107 ;  /* 0x0000006b00067308 */ /* 0x000e620000000800 */
[----:B------:R-:W-:-:S03]  /*b970*/  @!P2 PRMT R116, R5, 0x5410, RZ ;  /* 0x000054100574a816 */ /* 0x000fc600000000ff */
[----:B------:R-:W-:Y:S01]  /*b980*/  PRMT R12, R4, 0x7610, R12 ;  /* 0x00007610040c7816 */ /* 0x000fe2000000000c */
[----:B------:R-:W-:-:S03]  /*b990*/  FADD.FTZ R4, R11, R14 ;  /* 0x0000000e0b047221 */ /* 0x000fc60000010000 */
[----:B------:R2:W4:Y:S02]  /*b9a0*/  MUFU.EX2 R5, R153 ;  /* 0x0000009900057308 */ /* 0x0005240000000800 */
[----:B--2---:R-:W-:Y:S01]  /*b9b0*/  IMAD.MOV.U32 R153, RZ, RZ, R234 ;  /* 0x000000ffff997224 */ /* 0x004fe200078e00ea */
[----:B------:R-:W-:Y:S02]  /*b9c0*/  PRMT R234, R112, 0x5410, R111 ;  /* 0x0000541070ea7816 */ /* 0x000fe4000000006f */
[----:B------:R-:W-:Y:S01]  /*b9d0*/  @!P0 PRMT R111, R12, 0x5410, RZ ;  /* 0x000054100c6f8816 */ /* 0x000fe200000000ff */
[----:B------:R-:W-:Y:S02]  /*b9e0*/  FADD.FTZ R12, R7, R4 ;  /* 0x00000004070c7221 */ /* 0x000fe40000010000 */
[----:B------:R2:W2:Y:S01]  /*b9f0*/  MUFU.EX2 R4, R155 ;  /* 0x0000009b00047308 */ /* 0x0004a20000000800 */
[----:B------:R-:W-:Y:S01]  /*ba00*/  FADD.FTZ R7, R8, R13 ;  /* 0x0000000d08077221 */ /* 0x000fe20000010000 */
[----:B-1----:R-:W-:Y:S01]  /*ba10*/  F2FP.F16.F32.PACK_AB R17, R6, R8 ;  /* 0x000000080611723e */ /* 0x002fe200000000ff */
[----:B------:R-:W-:-:S02]  /*ba20*/  VIADD R8, R52, 0x3 ;  /* 0x0000000334087836 */ /* 0x000fc40000000000 */
[----:B------:R-:W-:-:S04]  /*ba30*/  FADD.FTZ R7, R6, R7 ;  /* 0x0000000706077221 */ /* 0x000fc80000010000 */
[----:B----4-:R-:W-:Y:S01]  /*ba40*/  FADD.FTZ R6, R5, R7 ;  /* 0x0000000705067221 */ /* 0x010fe20000010000 */
[----:B------:R-:W-:Y:S01]  /*ba50*/  FADD.FTZ R11, R10, R12 ;  /* 0x0000000c0a0b7221 */ /* 0x000fe20000010000 */
[----:B------:R-:W-:Y:S02]  /*ba60*/  IMAD.MOV.U32 R13, RZ, RZ, R157 ;  /* 0x000000ffff0d7224 */ /* 0x000fe400078e009d */
[----:B--2---:R-:W-:Y:S01]  /*ba70*/  IMAD.MOV.U32 R155, RZ, RZ, R153 ;  /* 0x000000ffff9b7224 */ /* 0x004fe200078e0099 */
[----:B------:R-:W-:Y:S01]  /*ba80*/  LOP3.LUT R153, R195, R8, RZ, 0x3c, !PT ;  /* 0x00000008c3997212 */ /* 0x000fe200078e3cff */
[C---:B------:R-:W-:Y:S01]  /*ba90*/  FADD.FTZ R14, R4.reuse, R6 ;  /* 0x00000006040e7221 */ /* 0x040fe20000010000 */
[----:B------:R-:W-:Y:S02]  /*baa0*/  F2FP.F16.F32.PACK_AB R24, R4, R5 ;  /* 0x000000050418723e */ /* 0x000fe400000000ff */
[----:B------:R-:W-:Y:S01]  /*bab0*/  LOP3.LUT R4, R153, R177, RZ, 0x3c, !PT ;  /* 0x000000b199047212 */ /* 0x000fe200078e3cff */
[----:B------:R-:W-:-:S02]  /*bac0*/  IMAD.MOV.U32 R157, RZ, RZ, R15 ;  /* 0x000000ffff9d7224 */ /* 0x000fc400078e000f */
[----:B------:R-:W-:Y:S01]  /*bad0*/  FADD.FTZ R15, R9, R11 ;  /* 0x0000000b090f7221 */ /* 0x000fe20000010000 */
[----:B------:R-:W-:Y:S02]  /*bae0*/  IMAD.MOV.U32 R12, RZ, RZ, R28 ;  /* 0x000000ffff0c7224 */ /* 0x000fe400078e001c */
[----:B------:R-:W-:Y:S02]  /*baf0*/  IMAD.MOV.U32 R9, RZ, RZ, R29 ;  /* 0x000000ffff097224 */ /* 0x000fe400078e001d */
[----:B------:R-:W-:-:S05]  /*bb00*/  IMAD.WIDE.U32 R28, R4, -0x326172a9, RZ ;  /* 0xcd9e8d57041c7825 */ /* 0x000fca00078e00ff */
[----:B------:R-:W-:Y:S02]  /*bb10*/  LOP3.LUT R4, R29, R224, R196, 0x96, !PT ;  /* 0x000000e01d047212 */ /* 0x000fe400078e96c4 */
[----:B------:R-:W-:-:S03]  /*bb20*/  LOP3.LUT R6, R21, R221, R28, 0x96, !PT ;  /* 0x000000dd15067212 */ /* 0x000fc600078e961c */
[----:B------:R-:W-:-:S05]  /*bb30*/  IMAD.WIDE.U32 R4, R4, -0x2daee0ad, RZ ;  /* 0xd2511f5304047825 */ /* 0x000fca00078e00ff */
[----:B------:R-:W-:Y:S01]  /*bb40*/  LOP3.LUT R10, R5, R225, R178, 0x96, !PT ;  /* 0x000000e1050a7212 */ /* 0x000fe200078e96b2 */
[----:B------:R-:W-:-:S04]  /*bb50*/  IMAD.WIDE.U32 R6, R6, -0x2daee0ad, RZ ;  /* 0xd2511f5306067825 */ /* 0x000fc800078e00ff */
[----:B------:R-:W-:Y:S01]  /*bb60*/  IMAD.WIDE.U32 R10, R10, -0x326172a9, RZ ;  /* 0xcd9e8d570a0a7825 */ /* 0x000fe200078e00ff */
[----:B------:R-:W-:-:S04]  /*bb70*/  LOP3.LUT R8, R7, R226, R4, 0x96, !PT ;  /* 0x000000e207087212 */ /* 0x000fc800078e9604 */
[----:B------:R-:W-:Y:S01]  /*bb80*/  LOP3.LUT R5, R11, R220, R20, 0x96, !PT ;  /* 0x000000dc0b057212 */ /* 0x000fe200078e9614 */
[----:B------:R-:W-:Y:S02]  /*bb90*/  IMAD.MOV.U32 R20, RZ, RZ, R9 ;  /* 0x000000ffff147224 */ /* 0x000fe400078e0009 */
[----:B------:R-:W-:-:S05]  /*bba0*/  IMAD.WIDE.U32 R8, R8, -0x326172a9, RZ ;  /* 0xcd9e8d5708087825 */ /* 0x000fca00078e00ff */
[----:B------:R-:W-:Y:S01]  /*bbb0*/  LOP3.LUT R10, R9, R230, R10, 0x96, !PT ;  /* 0x000000e6090a7212 */ /* 0x000fe200078e960a */
[----:B------:R-:W-:-:S04]  /*bbc0*/  IMAD.WIDE.U32 R4, R5, -0x2daee0ad, RZ ;  /* 0xd2511f5305047825 */ /* 0x000fc800078e00ff */
[----:B------:R-:W-:Y:S01]  /*bbd0*/  IMAD.WIDE.U32 R10, R10, -0x2daee0ad, RZ ;  /* 0xd2511f530a0a7825 */ /* 0x000fe200078e00ff */
[----:B------:R-:W-:-:S04]  /*bbe0*/  LOP3.LUT R6, R5, R229, R6, 0x96, !PT ;  /* 0x000000e505067212 */ /* 0x000fc800078e9606 */
[----:B------:R-:W-:Y:S01]  /*bbf0*/  LOP3.LUT R4, R11, R227, R4, 0x96, !PT ;  /* 0x000000e30b047212 */ /* 0x000fe200078e9604 */
[----:B------:R-:W-:-:S04]  /*bc00*/  IMAD.WIDE.U32 R6, R6, -0x326172a9, RZ ;  /* 0xcd9e8d5706067825 */ /* 0x000fc800078e00ff */
[----:B------:R-:W-:-:S05]  /*bc10*/  IMAD.WIDE.U32 R4, R4, -0x326172a9, RZ ;  /* 0xcd9e8d5704047825 */ /* 0x000fca00078e00ff */
[----:B------:R-:W-:Y:S01]  /*bc20*/  LOP3.LUT R6, R5, R233, R6, 0x96, !PT ;  /* 0x000000e905067212 */ /* 0x000fe200078e9606 */
[----:B------:R-:W-:Y:S01]  /*bc30*/  IMAD.MOV.U32 R21, RZ, RZ, R12 ;  /* 0x000000ffff157224 */ /* 0x000fe200078e000c */
[----:B------:R-:W-:Y:S02]  /*bc40*/  LOP3.LUT R12, R7, R228, R8, 0x96, !PT ;  /* 0x000000e4070c7212 */ /* 0x000fe400078e9608 */
        /* <DEDUP_REMOVED lines=8> */
[----:B------:R-:W-:Y:S01]  /*bcd0*/  LOP3.LUT R7, R7, 0xff, RZ, 0xc0, !PT ;  /* 0x000000ff07077812 */ /* 0x000fe200078ec0ff */
[----:B------:R-:W-:Y:S01]  /*bce0*/  @!P1 HADD2 R209, -R112.H0_H0, -RZ.H0_H0 ;  /* 0xa00000ff70d19230 */ /* 0x000fe20000000900 */
[----:B------:R-:W-:Y:S02]  /*bcf0*/  ISETP.GE.U32.AND P0, PT, R199, R6, PT ;  /* 0x00000006c700720c */ /* 0x000fe40003f06070 */
[----:B------:R-:W-:-:S02]  /*bd00*/  LOP3.LUT R6, R4, 0xff, RZ, 0xc0, !PT ;  /* 0x000000ff04067812 */ /* 0x000fc400078ec0ff */
[C---:B------:R-:W-:Y:S01]  /*bd10*/  ISETP.GE.U32.AND P5, PT, R199.reuse, R7, PT ;  /* 0x00000007c700720c */ /* 0x040fe20003fa6070 */
[----:B------:R1:W-:Y:S01]  /*bd20*/  MUFU.EX2 R8, R159 ;  /* 0x0000009f00087308 */ /* 0x0003e20000000800 */
[--C-:B------:R-:W-:Y:S02]  /*bd30*/  SHF.R.U32.HI R7, RZ, 0x10, R4.reuse ;  /* 0x00000010ff077819 */ /* 0x100fe40000011604 */
[----:B------:R-:W-:Y:S02]  /*bd40*/  ISETP.GE.U32.AND P2, PT, R199, R6, PT ;  /* 0x00000006c700720c */ /* 0x000fe40003f46070 */
[----:B------:R-:W-:-:S03]  /*bd50*/  SHF.R.U32.HI R6, RZ, 0x18, R4 ;  /* 0x00000018ff067819 */ /* 0x000fc60000011604 */
[----:B------:R-:W2:Y:S01]  /*bd60*/  MUFU.EX2 R11, R161 ;  /* 0x000000a1000b7308 */ /* 0x000ea20000000800 */
[----:B-1----:R-:W-:Y:S01]  /*bd70*/  IMAD.MOV.U32 R159, RZ, RZ, R13 ;  /* 0x000000ffff9f7224 */ /* 0x002fe200078e000d */
[----:B------:R-:W-:Y:S02]  /*bd80*/  LOP3.LUT R13, R4, 0xffff, RZ, 0xc0, !PT ;  /* 0x0000ffff040d7812 */ /* 0x000fe400078ec0ff */
[----:B------:R-:W-:-:S04]  /*bd90*/  LOP3.LUT R4, R7, 0xff, RZ, 0xc0, !PT ;  /* 0x000000ff07047812 */ /* 0x000fc800078ec0ff */
[----:B------:R1:W4:Y:S01]  /*bda0*/  MUFU.EX2 R9, R162 ;  /* 0x000000a200097308 */ /* 0x0003220000000800 */
[----:B------:R-:W-:-:S07]  /*bdb0*/  ISETP.GE.U32.AND P6, PT, R199, R6, PT ;  /* 0x00000006c700720c */ /* 0x000fce0003fc6070 */
[----:B------:R2:W4:Y:S01]  /*bdc0*/  MUFU.EX2 R7, R160 ;  /* 0x000000a000077308 */ /* 0x0005220000000800 */
[----:B-1----:R-:W-:Y:S02]  /*bdd0*/  IMAD.MOV.U32 R162, RZ, RZ, R21 ;  /* 0x000000ffffa27224 */ /* 0x002fe400078e0015 */
[----:B--2---:R-:W-:Y:S01]  /*bde0*/  IMAD.MOV.U32 R160, RZ, RZ, R22 ;  /* 0x000000ffffa07224 */ /* 0x004fe200078e0016 */
[----:B---3--:R-:W-:Y:S02]  /*bdf0*/  PRMT R207, R209, 0x7610, R207 ;  /* 0x00007610d1cf7816 */ /* 0x008fe400000000cf */
[----:B------:R1:W5:Y:S02]  /*be00*/  LDL.LU R209, [R1+0x420] ;  /* 0x0004200001d17983 */ /* 0x0003640000300800 */
[----:B------:R-:W-:Y:S02]  /*be10*/  @!P1 PRMT R112, R207, 0x5410, RZ ;  /* 0x00005410cf709816 */ /* 0x000fe400000000ff */
[----:B------:R-:W-:Y:S01]  /*be20*/  ISETP.GE.U32.AND P1, PT, R199, R4, PT ;  /* 0x00000004c700720c */ /* 0x000fe20003f26070 */
[----:B------:R-:W-:Y:S01]  /*be30*/  IMAD.WIDE.U32 R4, R12, -0x2daee0ad, RZ ;  /* 0xd2511f530c047825 */ /* 0x000fe200078e00ff */
[----:B------:R1:W5:Y:S04]  /*be40*/  LDL.LU R207, [R1+0x41c] ;  /* 0x00041c0001cf7983 */ /* 0x0003680000300800 */
[----:B------:R-:W-:-:S02]  /*be50*/  LOP3.LUT R6, R5, R231, R10, 0x96, !PT ;  /* 0x000000e705067212 */ /* 0x000fc400078e960a */
[C---:B------:R-:W-:Y:S01]  /*be60*/  LOP3.LUT R22, R4.reuse, 0xffff, RZ, 0xc0, !PT ;  /* 0x0000ffff04167812 */ /* 0x040fe200078ec0ff */
[----:B------:R-:W-:Y:S01]  /*be70*/  IMAD.MOV.U32 R5, RZ, RZ, R169 ;  /* 0x000000ffff057224 */ /* 0x000fe200078e00a9 */
[----:B------:R-:W-:Y:S01]  /*be80*/  LOP3.LUT R12, R4, 0xff, RZ, 0xc0, !PT ;  /* 0x000000ff040c7812 */ /* 0x000fe200078ec0ff */
[----:B------:R-:W2:Y:S01]  /*be90*/  LDL.LU R169, [R1+0x418] ;  /* 0x0004180001a97983 */ /* 0x000ea20000300800 */
[--C-:B------:R-:W-:Y:S02]  /*bea0*/  SHF.R.U32.HI R21, RZ, 0x10, R4.reuse ;  /* 0x00000010ff157819 */ /* 0x100fe40000011604 */
[----:B------:R-:W-:Y:S01]  /*beb0*/  SHF.R.U32.HI R10, RZ, 0x18, R4 ;  /* 0x00000018ff0a7819 */ /* 0x000fe20000011604 */
[----:B------:R-:W-:Y:S02]  /*bec0*/  IMAD.MOV.U32 R4, RZ, RZ, R19 ;  /* 0x000000ffff047224 */ /* 0x000fe400078e0013 */
[----:B------:R3:W-:Y:S02]  /*bed0*/  MUFU.EX2 R19, R183 ;  /* 0x000000b700137308 */ /* 0x0007e40000000800 */
[----:B---3--:R-:W-:-:S02]  /*bee0*/  IMAD.MOV.U32 R183, RZ, RZ, R5 ;  /* 0x000000ffffb77224 */ /* 0x008fc400078e0005 */
[----:B------:R-:W-:Y:S01]  /*bef0*/  FADD.FTZ R5, R11, R15 ;  /* 0x0000000f0b057221 */ /* 0x000fe20000010000 */
[----:B------:R-:W-:Y:S02]  /*bf00*/  IMAD.MOV.U32 R15, RZ, RZ, R4 ;  /* 0x000000ffff0f7224 */ /* 0x000fe400078e0004 */
[----:B------:R-:W-:Y:S01]  /*bf10*/  FADD.FTZ R4, R8, R14 ;  /* 0x0000000e08047221 */ /* 0x000fe20000010000 */
[----:B----4-:R-:W-:Y:S01]  /*bf20*/  FADD.FTZ R14, R9, R5 ;  /* 0x00000005090e7221 */ /* 0x010fe20000010000 */
[----:B------:R-:W-:Y:S02]  /*bf30*/  IMAD.MOV.U32 R5, RZ, RZ, R23 ;  /* 0x000000ffff057224 */ /* 0x000fe400078e0017 */
[----:B------:R-:W-:Y:S02]  /*bf40*/  FADD.FTZ R23, R7, R4 ;  /* 0x0000000407177221 */ /* 0x000fe40000010000 */
[----:B------:R1:W3:Y:S01]  /*bf50*/  LDL.LU.S16 R4, [R1+0x90] ;  /* 0x0000900001047983 */ /* 0x0002e20000300600 */
[----:B------:R-:W-:-:S02]  /*bf60*/  PRMT R107, R18, 0x7610, R107 ;  /* 0x00007610126b7816 */ /* 0x000fc4000000006b */
[----:B------:R-:W-:Y:S02]  /*bf70*/  F2FP.F16.F32.PACK_AB R9, R9, R11 ;  /* 0x0000000b0909723e */ /* 0x000fe400000000ff */
[----:B------:R-:W-:Y:S01]  /*bf80*/  F2FP.F16.F32.PACK_AB R11, R7, R8 ;  /* 0x00000008070b723e */ /* 0x000fe200000000ff */
[----:B------:R-:W-:Y:S01]  /*bf90*/  IMAD.MOV.U32 R8, RZ, RZ, R183 ;  /* 0x000000ffff087224 */ /* 0x000fe200078e00b7 */
[----:B------:R-:W-:Y:S01]  /*bfa0*/  PRMT R106, R18, 0x7632, R106 ;  /* 0x00007632126a7816 */ /* 0x000fe2000000006a */
[----:B------:R-:W-:Y:S02]  /*bfb0*/  IMAD.MOV.U32 R183, RZ, RZ, R160 ;  /* 0x000000ffffb77224 */ /* 0x000fe400078e00a0 */
[----:B------:R-:W-:Y:S02]  /*bfc0*/  IMAD.MOV.U32 R160, RZ, RZ, R16 ;  /* 0x000000ffffa07224 */ /* 0x000fe400078e0010 */
[----:B------:R4:W-:Y:S02]  /*bfd0*/  MUFU.EX2 R16, R184 ;  /* 0x000000b800107308 */ /* 0x0009e40000000800 */
[----:B----4-:R-:W-:-:S02]  /*bfe0*/  IMAD.MOV.U32 R184, RZ, RZ, R15 ;  /* 0x000000ffffb87224 */ /* 0x010fc400078e000f */
[----:B------:R1:W4:Y:S01]  /*bff0*/  LDL.LU.S16 R15, [R1+0x98] ;  /* 0x00009800010f7983 */ /* 0x0003220000300600 */
[----:B---3--:R-:W-:-:S05]  /*c000*/  @!P4 HADD2 R4, -R107.H0_H0, -RZ.H0_H0 ;  /* 0xa00000ff6b04c230 */ /* 0x008fca0000000900 */
[----:B--2---:R-:W-:Y:S02]  /*c010*/  PRMT R169, R4, 0x7610, R169 ;  /* 0x0000761004a97816 */ /* 0x004fe400000000a9 */
[----:B------:R-:W-:Y:S01]  /*c020*/  SHF.R.U32.HI R4, RZ, 0x8, R13 ;  /* 0x00000008ff047819 */ /* 0x000fe2000001160d */
[----:B------:R-:W-:-:S03]  /*c030*/  IMAD.MOV.U32 R13, RZ, RZ, R5 ;  /* 0x000000ffff0d7224 */ /* 0x000fc600078e0005 */
[----:B------:R-:W-:Y:S01]  /*c040*/  LOP3.LUT R4, R4, 0xffff, RZ, 0xc0, !PT ;  /* 0x0000ffff04047812 */ /* 0x000fe200078ec0ff */
[----:B------:R2:W3:Y:S02]  /*c050*/  MUFU.EX2 R5, R175 ;  /* 0x000000af00057308 */ /* 0x0004e40000000800 */
[----:B--2---:R-:W-:Y:S02]  /*c060*/  PRMT R175, R107, 0x5410, R106 ;  /* 0x000054106baf7816 */ /* 0x004fe4000000006a */
[----:B------:R-:W-:Y:S02]  /*c070*/  @!P4 PRMT R107, R169, 0x5410, RZ ;  /* 0x00005410a96bc816 */ /* 0x000fe400000000ff */
[----:B------:R-:W2:Y:S01]  /*c080*/  LDL.LU R169, [R1+0x414] ;  /* 0x0004140001a97983 */ /* 0x000ea20000300800 */
[----:B------:R-:W-:-:S03]  /*c090*/  ISETP.GE.U32.AND P4, PT, R199, R4, PT ;  /* 0x00000004c700720c */ /* 0x000fc60003f86070 */
[----:B------:R1:W3:Y:S02]  /*c0a0*/  LDL.LU.S16 R4, [R1+0x94] ;  /* 0x0000940001047983 */ /* 0x0002e40000300600 */
[----:B---3--:R-:W-:-:S05]  /*c0b0*/  @!P3 HADD2 R4, -R106.H0_H0, -RZ.H0_H0 ;  /* 0xa00000ff6a04b230 */ /* 0x008fca0000000900 */
[----:B--2---:R-:W-:Y:S02]  /*c0c0*/  PRMT R169, R4, 0x7610, R169 ;  /* 0x0000761004a97816 */ /* 0x004fe400000000a9 */
[----:B------:R2:W3:Y:S02]  /*c0d0*/  MUFU.EX2 R4, R181 ;  /* 0x000000b500047308 */ /* 0x0004e40000000800 */
[----:B------:R-:W-:Y:S02]  /*c0e0*/  @!P3 PRMT R106, R169, 0x5410, RZ ;  /* 0x00005410a96ab816 */ /* 0x000fe400000000ff */
[----:B------:R-:W-:Y:S01]  /*c0f0*/  ISETP.GE.U32.AND P3, PT, R199, R12, PT ;  /* 0x0000000cc700720c */ /* 0x000fe20003f66070 */
[----:B--2---:R1:W2:Y:S04]  /*c100*/  LDL.LU.S16 R181, [R1+0x9c] ;  /* 0x00009c0001b57983 */ /* 0x0042a80000300600 */
[----:B------:R-:W3:Y:S04]  /*c110*/  LDL.LU R169, [R1+0x410] ;  /* 0x0004100001a97983 */ /* 0x000ee80000300800 */
[----:B------:R1:W3:Y:S01]  /*c120*/  LDL.LU.S16 R12, [R1+0xa0] ;  /* 0x0000a000010c7983 */ /* 0x0002e20000300600 */
[----:B------:R-:W-:-:S02]  /*c130*/  PRMT R105, R17, 0x7632, R105 ;  /* 0x0000763211697816 */ /* 0x000fc40000000069 */
[----:B------:R-:W-:-:S05]  /*c140*/  PRMT R104, R17, 0x7610, R104 ;  /* 0x0000761011687816 */ /* 0x000fca0000000068 */
[----:B----4-:R-:W-:Y:S01]  /*c150*/  @!P5 HADD2 R15, -R104.H0_H0, -RZ.H0_H0 ;  /* 0xa00000ff680fd230 */ /* 0x010fe20000000900 */
[----:B------:R-:W-:-:S04]  /*c160*/  PRMT R103, R25, 0x7610, R103 ;  /* 0x0000761019677816 */ /* 0x000fc80000000067 */
[----:B------:R-:W-:Y:S02]  /*c170*/  PRMT R7, R15, 0x7610, R7 ;  /* 0x000076100f077816 */ /* 0x000fe40000000007 */
[----:B------:R4:W-:Y:S01]  /*c180*/  MUFU.EX2 R15, R185 ;  /* 0x000000b9000f7308 */ /* 0x0009e20000000800 */
[----:B------:R-:W-:Y:S02]  /*c190*/  PRMT R102, R25, 0x7632, R102 ;  /* 0x0000763219667816 */ /* 0x000fe40000000066 */
[----:B----4-:R-:W-:Y:S02]  /*c1a0*/  PRMT R185, R104, 0x5410, R105 ;  /* 0x0000541068b97816 */ /* 0x010fe40000000069 */
[----:B------:R-:W-:Y:S02]  /*c1b0*/  @!P5 PRMT R104, R7, 0x5410, RZ ;  /* 0x000054100768d816 */ /* 0x000fe400000000ff */
[----:B------:R-:W-:-:S04]  /*c1c0*/  SHF.R.U32.HI R7, RZ, 0x10, R6 ;  /* 0x00000010ff077819 */ /* 0x000fc80000011606 */
[----:B------:R-:W-:-:S04]  /*c1d0*/  LOP3.LUT R7, R7, 0xff, RZ, 0xc0, !PT ;  /* 0x000000ff07077812 */ /* 0x000fc800078ec0ff */
[----:B------:R-:W-:Y:S01]  /*c1e0*/  ISETP.GE.U32.AND P5, PT, R199, R7, PT ;  /* 0x00000007c700720c */ /* 0x000fe20003fa6070 */
[----:B--2---:R-:W-:-:S05]  /*c1f0*/  @!P0 HADD2 R181, -R105.H0_H0, -RZ.H0_H0 ;  /* 0xa00000ff69b58230 */ /* 0x004fca0000000900 */
[----:B------:R-:W-:-:S04]  /*c200*/  PRMT R18, R181, 0x7610, R18 ;  /* 0x00007610b5127816 */ /* 0x000fc80000000012 */
[----:B------:R-:W-:Y:S02]  /*c210*/  @!P0 PRMT R105, R18, 0x5410, RZ ;  /* 0x0000541012698816 */ /* 0x000fe400000000ff */
[----:B------:R2:W-:Y:S01]  /*c220*/  MUFU.EX2 R18, R186 ;  /* 0x000000ba00127308 */ /* 0x0005e20000000800 */
[----:B---3--:R-:W-:Y:S02]  /*c230*/  @!P2 HADD2 R12, -R103.H0_H0, -RZ.H0_H0 ;  /* 0xa00000ff670ca230 */ /* 0x008fe40000000900 */
[----:B------:R-:W-:-:S03]  /*c240*/  IMAD.MOV.U32 R181, RZ, RZ, R13 ;  /* 0x000000ffffb57224 */ /* 0x000fc600078e000d */
[----:B------:R-:W-:Y:S01]  /*c250*/  PRMT R7, R12, 0x7610, R7 ;  /* 0x000076100c077816 */ /* 0x000fe20000000007 */
[----:B--2---:R-:W-:Y:S02]  /*c260*/  IMAD.MOV.U32 R186, RZ, RZ, R8 ;  /* 0x000000ffffba7224 */ /* 0x004fe400078e0008 */
[----:B------:R-:W-:-:S04]  /*c270*/  FADD.FTZ R8, R5, R14 ;  /* 0x0000000e05087221 */ /* 0x000fc80000010000 */
[----:B------:R-:W-:Y:S01]  /*c280*/  FADD.FTZ R8, R4, R8 ;  /* 0x0000000804087221 */ /* 0x000fe20000010000 */
[----:B------:R2:W-:Y:S04]  /*c290*/  MUFU.EX2 R13, R188 ;  /* 0x000000bc000d7308 */ /* 0x0005e80000000800 */
[----:B------:R3:W-:Y:S04]  /*c2a0*/  STL [R1+0x10c], R8 ;  /* 0x00010c0801007387 */ /* 0x0007e80000100800 */
[----:B------:R1:W4:Y:S01]  /*c2b0*/  LDL.LU.S16 R12, [R1+0xa4] ;  /* 0x0000a400010c7983 */ /* 0x0003220000300600 */
[----:B--2---:R-:W-:-:S02]  /*c2c0*/  PRMT R188, R103, 0x5410, R102 ;  /* 0x0000541067bc7816 */ /* 0x004fc40000000066 */
[----:B------:R-:W-:Y:S02]  /*c2d0*/  @!P2 PRMT R103, R7, 0x5410, RZ ;  /* 0x000054100767a816 */ /* 0x000fe400000000ff */
[----:B------:R1:W2:Y:S04]  /*c2e0*/  LDL.LU.S16 R7, [R1+0xa8] ;  /* 0x0000a80001077983 */ /* 0x0002a80000300600 */
[----:B---3--:R1:W3:Y:S01]  /*c2f0*/  LDL.LU.S16 R8, [R1+0xac] ;  /* 0x0000ac0001087983 */ /* 0x0082e20000300600 */
[----:B------:R-:W-:Y:S02]  /*c300*/  PRMT R100, R24, 0x7632, R100 ;  /* 0x0000763218647816 */ /* 0x000fe40000000064 */
[----:B------:R-:W-:Y:S02]  /*c310*/  F2FP.F16.F32.PACK_AB R17, R4, R5 ;  /* 0x000000050411723e */ /* 0x000fe400000000ff */
[----:B------:R-:W-:-:S02]  /*c320*/  PRMT R101, R24, 0x7610, R101 ;  /* 0x0000761018657816 */ /* 0x000fc40000000065 */
[----:B------:R-:W-:-:S04]  /*c330*/  LOP3.LUT R4, R6, 0xff, RZ, 0xc0, !PT ;  /* 0x000000ff06047812 */ /* 0x000fc800078ec0ff */
[----:B------:R-:W-:Y:S02]  /*c340*/  ISETP.GE.U32.AND P2, PT, R199, R4, PT ;  /* 0x00000004c700720c */ /* 0x000fe40003f46070 */
[----:B------:R-:W-:Y:S01]  /*c350*/  SHF.R.U32.HI R4, RZ, 0x18, R6 ;  /* 0x00000018ff047819 */ /* 0x000fe20000011606 */
[----:B------:R1:W-:Y:S01]  /*c360*/  MUFU.EX2 R14, R187 ;  /* 0x000000bb000e7308 */ /* 0x0003e20000000800 */
[----:B------:R-:W-:Y:S01]  /*c370*/  LOP3.LUT R6, R6, 0xffff, RZ, 0xc0, !PT ;  /* 0x0000ffff06067812 */ /* 0x000fe200078ec0ff */
[----:B----4-:R-:W-:-:S05]  /*c380*/  @!P4 HADD2 R12, -R102.H0_H0, -RZ.H0_H0 ;  /* 0xa00000ff660cc230 */ /* 0x010fca0000000900 */
[----:B------:R-:W-:-:S04]  /*c390*/  PRMT R169, R12, 0x7610, R169 ;  /* 0x000076100ca97816 */ /* 0x000fc800000000a9 */
[----:B------:R-:W-:Y:S01]  /*c3a0*/  @!P4 PRMT R102, R169, 0x5410, RZ ;  /* 0x00005410a966c816 */ /* 0x000fe200000000ff */
[----:B--2---:R-:W-:Y:S01]  /*c3b0*/  @!P1 HADD2 R7, -R101.H0_H0, -RZ.H0_H0 ;  /* 0xa00000ff65079230 */ /* 0x004fe20000000900 */
[----:B------:R-:W-:Y:S01]  /*c3c0*/  ISETP.GE.U32.AND P4, PT, R199, R4, PT ;  /* 0x00000004c700720c */ /* 0x000fe20003f86070 */
[----:B---3--:R-:W-:-:S03]  /*c3d0*/  @!P6 HADD2 R8, -R100.H0_H0, -RZ.H0_H0 ;  /* 0xa00000ff6408e230 */ /* 0x008fc60000000900 */
[----:B-1----:R-:W-:Y:S02]  /*c3e0*/  PRMT R187, R7, 0x7610, R187 ;  /* 0x0000761007bb7816 */ /* 0x002fe400000000bb */
[----:B------:R-:W-:Y:S02]  /*c3f0*/  PRMT R5, R8, 0x7610, R5 ;  /* 0x0000761008057816 */ /* 0x000fe40000000005 */
[----:B------:R1:W2:Y:S01]  /*c400*/  LDL.LU.S16 R8, [R1+0xb0] ;  /* 0x0000b00001087983 */ /* 0x0002a20000300600 */
[----:B------:R-:W-:Y:S02]  /*c410*/  LOP3.LUT R4, R21, 0xff, RZ, 0xc0, !PT ;  /* 0x000000ff15047812 */ /* 0x000fe400078ec0ff */
[----:B------:R-:W-:Y:S02]  /*c420*/  PRMT R169, R101, 0x5410, R100 ;  /* 0x0000541065a97816 */ /* 0x000fe40000000064 */
[----:B------:R-:W-:Y:S02]  /*c430*/  @!P1 PRMT R101, R187, 0x5410, RZ ;  /* 0x00005410bb659816 */ /* 0x000fe400000000ff */
[----:B------:R-:W-:Y:S01]  /*c440*/  ISETP.GE.U32.AND P1, PT, R199, R4, PT ;  /* 0x00000004c700720c */ /* 0x000fe20003f26070 */
[----:B------:R1:W3:Y:S01]  /*c450*/  LDL.LU.S16 R187, [R1+0xbc] ;  /* 0x0000bc0001bb7983 */ /* 0x0002e20000300600 */
[----:B------:R-:W-:Y:S01]  /*c460*/  SHF.R.U32.HI R4, RZ, 0x8, R6 ;  /* 0x00000008ff047819 */ /* 0x000fe20000011606 */
[----:B------:R-:W4:Y:S08]  /*c470*/  MUFU.EX2 R7, R167 ;  /* 0x000000a700077308 */ /* 0x000f300000000800 */
[----:B------:R4:W1:Y:S02]  /*c480*/  MUFU.EX2 R6, R174 ;  /* 0x000000ae00067308 */ /* 0x0008640000000800 */
[----:B----4-:R4:W4:Y:S04]  /*c490*/  LDL.LU.S16 R174, [R1+0xb8] ;  /* 0x0000b80001ae7983 */ /* 0x0109280000300600 */
[----:B------:R1:W4:Y:S01]  /*c4a0*/  LDL.LU.S16 R167, [R1+0xb4] ;  /* 0x0000b40001a77983 */ /* 0x0003220000300600 */
[----:B------:R-:W-:-:S02]  /*c4b0*/  LOP3.LUT R4, R4, 0xffff, RZ, 0xc0, !PT ;  /* 0x0000ffff04047812 */ /* 0x000fc400078ec0ff */
[----:B------:R-:W-:Y:S02]  /*c4c0*/  PRMT R99, R9, 0x7610, R99 ;  /* 0x0000761009637816 */ /* 0x000fe40000000063 */
[----:B------:R-:W-:Y:S02]  /*c4d0*/  @!P6 PRMT R100, R5, 0x5410, RZ ;  /* 0x000054100564e816 */ /* 0x000fe400000000ff */
[C---:B------:R-:W-:Y:S02]  /*c4e0*/  ISETP.GE.U32.AND P6, PT, R199.reuse, R4, PT ;  /* 0x00000004c700720c */ /* 0x040fe40003fc6070 */
[----:B------:R-:W-:Y:S02]  /*c4f0*/  ISETP.GE.U32.AND P0, PT, R199, R10, PT ;  /* 0x0000000ac700720c */ /* 0x000fe40003f06070 */
[----:B------:R-:W-:Y:S02]  /*c500*/  PRMT R96, R11, 0x7632, R96 ;  /* 0x000076320b607816 */ /* 0x000fe40000000060 */
[----:B------:R-:W-:Y:S01]  /*c510*/  PRMT R98, R9, 0x7632, R98 ;  /* 0x0000763209627816 */ /* 0x000fe20000000062 */
[----:B------:R1:W-:Y:S01]  /*c520*/  MUFU.EX2 R12, R201 ;  /* 0x000000c9000c7308 */ /* 0x0003e20000000800 */
[----:B------:R-:W-:-:S07]  /*c530*/  PRMT R97, R11, 0x7610, R97 ;  /* 0x000076100b617816 */ /* 0x000fce0000000061 */
[----:B------:R1:W-:Y:S02]  /*c540*/  MUFU.EX2 R4, R164 ;  /* 0x000000a400047308 */ /* 0x0003e40000000800 */
[----:B-1----:R-:W-:Y:S01]  /*c550*/  IMAD.MOV.U32 R201, RZ, RZ, R186 ;  /* 0x000000ffffc97224 */ /* 0x002fe200078e00ba */
[----:B------:R-:W-:Y:S02]  /*c560*/  PRMT R186, R99, 0x5410, R98 ;  /* 0x0000541063ba7816 */ /* 0x000fe40000000062 */
[----:B------:R-:W-:Y:S01]  /*c570*/  PRMT R164, R97, 0x5410, R96 ;  /* 0x0000541061a47816 */ /* 0x000fe20000000060 */
[----:B--2---:R-:W-:-:S05]  /*c580*/  @!P2 HADD2 R8, -R99.H0_H0, -RZ.H0_H0 ;  /* 0xa00000ff6308a230 */ /* 0x004fca0000000900 */
[----:B------:R-:W-:Y:S02]  /*c590*/  PRMT R10, R8, 0x7610, R10 ;  /* 0x00007610080a7816 */ /* 0x000fe4000000000a */
[----:B------:R-:W-:Y:S01]  /*c5a0*/  SHF.R.U32.HI R8, RZ, 0x8, R22 ;  /* 0x00000008ff087819 */ /* 0x000fe20000011616 */
[----:B---3--:R-:W-:-:S03]  /*c5b0*/  @!P6 HADD2 R187, -R98.H0_H0, -RZ.H0_H0 ;  /* 0xa00000ff62bbe230 */ /* 0x008fc60000000900 */
[----:B------:R-:W-:Y:S02]  /*c5c0*/  LOP3.LUT R8, R8, 0xffff, RZ, 0xc0, !PT ;  /* 0x0000ffff08087812 */ /* 0x000fe400078ec0ff */
[----:B------:R-:W-:Y:S02]  /*c5d0*/  @!P2 PRMT R99, R10, 0x5410, RZ ;  /* 0x000054100a63a816 */ /* 0x000fe400000000ff */
[----:B------:R-:W-:Y:S02]  /*c5e0*/  ISETP.GE.U32.AND P2, PT, R199, R8, PT ;  /* 0x00000008c700720c */ /* 0x000fe40003f46070 */
[----:B------:R-:W-:Y:S01]  /*c5f0*/  PRMT R21, R187, 0x7610, R21 ;  /* 0x00007610bb157816 */ /* 0x000fe20000000015 */
[----:B------:R-:W-:-:S03]  /*c600*/  IMAD.MOV.U32 R187, RZ, RZ, R159 ;  /* 0x000000ffffbb7224 */ /* 0x000fc600078e009f */
[----:B------:R-:W-:Y:S01]  /*c610*/  @!P6 PRMT R98, R21, 0x5410, RZ ;  /* 0x000054101562e816 */ /* 0x000fe200000000ff */
[----:B------:R-:W-:Y:S02]  /*c620*/  IMAD.MOV.U32 R21, RZ, RZ, R201 ;  /* 0x000000ffff157224 */ /* 0x000fe400078e00c9 */
[----:B------:R-:W-:Y:S02]  /*c630*/  IMAD.MOV.U32 R201, RZ, RZ, R183 ;  /* 0x000000ffffc97224 */ /* 0x000fe400078e00b7 */
[----:B------:R-:W-:Y:S02]  /*c640*/  IMAD.MOV.U32 R183, RZ, RZ, R203 ;  /* 0x000000ffffb77224 */ /* 0x000fe400078e00cb */
[----:B----4-:R-:W-:-:S05]  /*c650*/  @!P4 HADD2 R167, -R96.H0_H0, -RZ.H0_H0 ;  /* 0xa00000ff60a7c230 */ /* 0x010fca0000000900 */
[----:B------:R-:W-:Y:S01]  /*c660*/  PRMT R8, R167, 0x7610, R8 ;  /* 0x00007610a7087816 */ /* 0x000fe20000000008 */
[----:B------:R-:W-:-:S03]  /*c670*/  @!P5 HADD2 R174, -R97.H0_H0, -RZ.H0_H0 ;  /* 0xa00000ff61aed230 */ /* 0x000fc60000000900 */
[----:B------:R-:W-:Y:S01]  /*c680*/  @!P4 PRMT R96, R8, 0x5410, RZ ;  /* 0x000054100860c816 */ /* 0x000fe200000000ff */
[----:B------:R-:W-:Y:S01]  /*c690*/  FADD.FTZ R8, R7, R23 ;  /* 0x0000001707087221 */ /* 0x000fe20000010000 */
[----:B------:R-:W-:Y:S01]  /*c6a0*/  IMAD.MOV.U32 R159, RZ, RZ, R162 ;  /* 0x000000ffff9f7224 */ /* 0x000fe200078e00a2 */
[----:B------:R-:W-:Y:S01]  /*c6b0*/  PRMT R11, R174, 0x7610, R11 ;  /* 0x00007610ae0b7816 */ /* 0x000fe2000000000b */
[----:B------:R-:W-:Y:S02]  /*c6c0*/  IMAD.MOV.U32 R162, RZ, RZ, R238 ;  /* 0x000000ffffa27224 */ /* 0x000fe400078e00ee */
[C---:B------:R-:W-:Y:S01]  /*c6d0*/  FADD.FTZ R203, R6.reuse, R8 ;  /* 0x0000000806cb7221 */ /* 0x040fe20000010000 */
[----:B------:R1:W2:Y:S01]  /*c6e0*/  LDL.LU.S16 R238, [R1+0xc0] ;  /* 0x0000c00001ee7983 */ /* 0x0002a20000300600 */
[----:B------:R-:W-:-:S03]  /*c6f0*/  F2FP.F16.F32.PACK_AB R6, R6, R7 ;  /* 0x000000070606723e */ /* 0x000fc600000000ff */
[----:B------:R1:W3:Y:S04]  /*c700*/  LDL.LU.S16 R174, [R1+0xcc] ;  /* 0x0000cc0001ae7983 */ /* 0x0002e80000300600 */
[----:B------:R1:W4:Y:S04]  /*c710*/  LDL.LU.S16 R167, [R1+0xc8] ;  /* 0x0000c80001a77983 */ /* 0x0003280000300600 */
[----:B------:R1:W-:Y:S04]  /*c720*/  STL [R1+0x108], R203 ;  /* 0x000108cb01007387 */ /* 0x0003e80000100800 */
[----:B-1----:R1:W5:Y:S04]  /*c730*/  LDL.LU R203, [R1+0x40c] ;  /* 0x00040c0001cb7983 */ /* 0x0023680000300800 */
[----:B------:R1:W4:Y:S01]  /*c740*/  LDL.LU.S16 R7, [R1+0xc4] ;  /* 0x0000c40001077983 */ /* 0x0003220000300600 */
[----:B------:R-:W-:-:S02]  /*c750*/  PRMT R95, R17, 0x7610, R95 ;  /* 0x00007610115f7816 */ /* 0x000fc4000000005f */
[----:B------:R-:W-:Y:S02]  /*c760*/  PRMT R94, R17, 0x7632, R94 ;  /* 0x00007632115e7816 */ /* 0x000fe4000000005e */
[C---:B------:R-:W-:Y:S02]  /*c770*/  PRMT R93, R6.reuse, 0x7610, R93 ;  /* 0x00007610065d7816 */ /* 0x040fe4000000005d */
[----:B------:R-:W-:Y:S01]  /*c780*/  @!P5 PRMT R97, R11, 0x5410, RZ ;  /* 0x000054100b61d816 */ /* 0x000fe200000000ff */
[----:B------:R-:W1:Y:S08]  /*c790*/  MUFU.EX2 R5, R163 ;  /* 0x000000a300057308 */ /* 0x000e700000000800 */
[----:B------:R1:W-:Y:S02]  /*c7a0*/  MUFU.EX2 R11, R92 ;  /* 0x0000005c000b7308 */ /* 0x0003e40000000800 */
[----:B-1----:R-:W-:Y:S01]  /*c7b0*/  PRMT R92, R6, 0x7632, R92 ;  /* 0x00007632065c7816 */ /* 0x002fe2000000005c */
[----:B------:R-:W-:-:S05]  /*c7c0*/  IMAD.MOV.U32 R161, RZ, RZ, R20 ;  /* 0x000000ffffa17224 */ /* 0x000fca00078e0014 */
[----:B------:R-:W-:Y:S08]  /*c7d0*/  MUFU.EX2 R20, R182 ;  /* 0x000000b600147308 */ /* 0x000ff00000000800 */
[----:B------:R-:W-:Y:S01]  /*c7e0*/  MUFU.EX2 R10, R165 ;  /* 0x000000a5000a7308 */ /* 0x000fe20000000800 */
[----:B------:R-:W-:-:S07]  /*c7f0*/  FADD.FTZ R6, R5, R33 ;  /* 0x0000002105067221 */ /* 0x000fce0000010000 */
[----:B------:R-:W1:Y:S01]  /*c800*/  MUFU.EX2 R9, R166 ;  /* 0x000000a600097308 */ /* 0x000e620000000800 */
[----:B------:R-:W-:Y:S01]  /*c810*/  F2FP.F16.F32.PACK_AB R68, R4, R5 ;  /* 0x000000050444723e */ /* 0x000fe200000000ff */
[----:B------:R-:W-:Y:S01]  /*c820*/  VIADD R192, R192, 0x4 ;  /* 0x00000004c0c07836 */ /* 0x000fe20000000000 */
[----:B-1----:R-:W-:Y:S01]  /*c830*/  F2FP.F16.F32.PACK_AB R58, R9, R10 ;  /* 0x0000000a093a723e */ /* 0x002fe200000000ff */
[----:B--2---:R-:W-:Y:S02]  /*c840*/  @!P2 HADD2 R238, -R94.H0_H0, -RZ.H0_H0 ;  /* 0xa00000ff5eeea230 */ /* 0x004fe40000000900 */
[----:B---3--:R-:W-:-:S03]  /*c850*/  @!P1 HADD2 R174, -R93.H0_H0, -RZ.H0_H0 ;  /* 0xa00000ff5dae9230 */ /* 0x008fc60000000900 */
[----:B------:R-:W-:Y:S02]  /*c860*/  PRMT R8, R238, 0x7610, R8 ;  /* 0x00007610ee087816 */ /* 0x000fe40000000008 */
[----:B------:R-:W-:Y:S02]  /*c870*/  PRMT R238, R95, 0x5410, R94 ;  /* 0x000054105fee7816 */ /* 0x000fe4000000005e */
[----:B------:R-:W-:Y:S01]  /*c880*/  PRMT R163, R174, 0x7610, R163 ;  /* 0x00007610aea37816 */ /* 0x000fe200000000a3 */
[----:B------:R-:W-:Y:S02]  /*c890*/  IMAD.MOV.U32 R174, RZ, RZ, R155 ;  /* 0x000000ffffae7224 */ /* 0x000fe400078e009b */
[----:B------:R-:W-:Y:S02]  /*c8a0*/  IMAD.MOV.U32 R155, RZ, RZ, R157 ;  /* 0x000000ffff9b7224 */ /* 0x000fe400078e009d */
[----:B----4-:R-:W-:-:S05]  /*c8b0*/  @!P3 HADD2 R7, -R95.H0_H0, -RZ.H0_H0 ;  /* 0xa00000ff5f07b230 */ /* 0x010fca0000000900 */
[----:B------:R-:W-:-:S04]  /*c8c0*/  PRMT R237, R7, 0x7610, R237 ;  /* 0x0000761007ed7816 */ /* 0x000fc800000000ed */
[----:B------:R-:W-:Y:S02]  /*c8d0*/  @!P3 PRMT R95, R237, 0x5410, RZ ;  /* 0x00005410ed5fb816 */ /* 0x000fe400000000ff */
[----:B------:R-:W-:Y:S02]  /*c8e0*/  PRMT R237, R93, 0x5410, R92 ;  /* 0x000054105ded7816 */ /* 0x000fe4000000005c */
[----:B------:R-:W-:Y:S01]  /*c8f0*/  @!P1 PRMT R93, R163, 0x5410, RZ ;  /* 0x00005410a35d9816 */ /* 0x000fe200000000ff */
[----:B------:R-:W-:Y:S02]  /*c900*/  IMAD.MOV.U32 R163, RZ, RZ, R181 ;  /* 0x000000ffffa37224 */ /* 0x000fe400078e00b5 */
[----:B------:R-:W-:Y:S02]  /*c910*/  IMAD.MOV.U32 R181, RZ, RZ, R159 ;  /* 0x000000ffffb57224 */ /* 0x000fe400078e009f */
[----:B------:R1:W2:Y:S04]  /*c920*/  LDL.LU.S16 R159, [R1+0xd8] ;  /* 0x0000d800019f7983 */ /* 0x0002a80000300600 */
[----:B------:R1:W3:Y:S01]  /*c930*/  LDL.LU.S16 R157, [R1+0xe0] ;  /* 0x0000e000019d7983 */ /* 0x0002e20000300600 */
[----:B------:R-:W-:Y:S01]  /*c940*/  @!P0 HADD2 R167, -R92.H0_H0, -RZ.H0_H0 ;  /* 0xa00000ff5ca78230 */ /* 0x000fe20000000900 */
[----:B------:R-:W4:Y:S04]  /*c950*/  MUFU.EX2 R7, R171 ;  /* 0x000000ab00077308 */ /* 0x000f280000000800 */
[----:B------:R-:W-:-:S04]  /*c960*/  PRMT R17, R167, 0x7610, R17 ;  /* 0x00007610a7117816 */ /* 0x000fc80000000011 */
[----:B------:R-:W-:Y:S01]  /*c970*/  @!P0 PRMT R92, R17, 0x5410, RZ ;  /* 0x00005410115c8816 */ /* 0x000fe200000000ff */
[----:B------:R-:W-:Y:S01]  /*c980*/  FADD.FTZ R17, R4, R6 ;  /* 0x0000000604117221 */ /* 0x000fe20000010000 */
[----:B------:R-:W-:Y:S01]  /*c990*/  FADD.FTZ R4, R20, R32 ;  /* 0x0000002014047221 */ /* 0x000fe20000010000 */
[----:B------:R-:W-:Y:S02]  /*c9a0*/  @!P2 PRMT R94, R8, 0x5410, RZ ;  /* 0x00005410085ea816 */ /* 0x000fe400000000ff */
[----:B------:R-:W1:Y:S01]  /*c9b0*/  MUFU.EX2 R8, R82 ;  /* 0x0000005200087308 */ /* 0x000e620000000800 */
[----:B------:R-:W-:Y:S01]  /*c9c0*/  FADD.FTZ R5, R10, R17 ;  /* 0x000000110a057221 */ /* 0x000fe20000010000 */
[----:B------:R-:W-:-:S03]  /*c9d0*/  FADD.FTZ R4, R19, R4 ;  /* 0x0000000413047221 */ /* 0x000fc60000010000 */
[----:B------:R-:W-:Y:S01]  /*c9e0*/  FADD.FTZ R17, R9, R5 ;  /* 0x0000000509117221 */ /* 0x000fe20000010000 */
[----:B------:R-:W-:Y:S02]  /*c9f0*/  FADD.FTZ R4, R16, R4 ;  /* 0x0000000410047221 */ /* 0x000fe40000010000 */
[----:B------:R-:W1:Y:S01]  /*ca00*/  MUFU.EX2 R6, R79 ;  /* 0x0000004f00067308 */ /* 0x000e620000000800 */
[----:B------:R-:W-:Y:S01]  /*ca10*/  FADD.FTZ R9, R11, R17 ;  /* 0x000000110b097221 */ /* 0x000fe20000010000 */
[----:B------:R-:W-:-:S06]  /*ca20*/  FADD.FTZ R10, R15, R4 ;  /* 0x000000040f0a7221 */ /* 0x000fcc0000010000 */
[----:B------:R-:W1:Y:S01]  /*ca30*/  MUFU.EX2 R5, R76 ;  /* 0x0000004c00057308 */ /* 0x000e620000000800 */
[C---:B----4-:R-:W-:Y:S01]  /*ca40*/  FADD.FTZ R9, R7.reuse, R9 ;  /* 0x0000000907097221 */ /* 0x050fe20000010000 */
[----:B------:R-:W-:Y:S01]  /*ca50*/  F2FP.F16.F32.PACK_AB R63, R7, R11 ;  /* 0x0000000b073f723e */ /* 0x000fe200000000ff */
[----:B------:R-:W-:-:S05]  /*ca60*/  FADD.FTZ R7, R18, R10 ;  /* 0x0000000a12077221 */ /* 0x000fca0000010000 */
[----:B------:R-:W4:Y:S01]  /*ca70*/  MUFU.EX2 R4, R74 ;  /* 0x0000004a00047308 */ /* 0x000f220000000800 */
[----:B-1----:R-:W-:Y:S01]  /*ca80*/  FADD.FTZ R9, R8, R9 ;  /* 0x0000000908097221 */ /* 0x002fe20000010000 */
[----:B------:R-:W-:Y:S01]  /*ca90*/  FADD.FTZ R7, R14, R7 ;  /* 0x000000070e077221 */ /* 0x000fe20000010000 */
[C---:B------:R-:W-:Y:S02]  /*caa0*/  F2FP.F16.F32.PACK_AB R50, R6.reuse, R8 ;  /* 0x000000080632723e */ /* 0x040fe400000000ff */
[----:B------:R-:W-:Y:S01]  /*cab0*/  FADD.FTZ R9, R6, R9 ;  /* 0x0000000906097221 */ /* 0x000fe20000010000 */
[----:B------:R-:W-:Y:S01]  /*cac0*/  FADD.FTZ R6, R13, R7 ;  /* 0x000000070d067221 */ /* 0x000fe20000010000 */
[----:B------:R-:W-:-:S04]  /*cad0*/  IMAD.WIDE.U32 R32, R192, -0x326172a9, RZ ;  /* 0xcd9e8d57c0207825 */ /* 0x000fc800078e00ff */
[----:B------:R-:W-:Y:S01]  /*cae0*/  FADD.FTZ R7, R5, R9 ;  /* 0x0000000905077221 */ /* 0x000fe20000010000 */
[----:B------:R-:W-:Y:S01]  /*caf0*/  IMAD.MOV.U32 R167, RZ, RZ, R21 ;  /* 0x000000ffffa77224 */ /* 0x000fe200078e0015 */
[----:B------:R-:W-:Y:S02]  /*cb00*/  F2FP.F16.F32.PACK_AB R65, R19, R20 ;  /* 0x000000141341723e */ /* 0x000fe400000000ff */
[C---:B----4-:R-:W-:Y:S01]  /*cb10*/  FADD.FTZ R21, R4.reuse, R7 ;  /* 0x0000000704157221 */ /* 0x050fe20000010000 */
[----:B------:R-:W-:Y:S02]  /*cb20*/  F2FP.F16.F32.PACK_AB R61, R4, R5 ;  /* 0x00000005043d723e */ /* 0x000fe400000000ff */
[----:B------:R-:W-:Y:S02]  /*cb30*/  LOP3.LUT R4, R215, R33, RZ, 0x3c, !PT ;  /* 0x00000021d7047212 */ /* 0x000fe400078e3cff */
[----:B------:R-:W-:-:S03]  /*cb40*/  F2FP.F16.F32.PACK_AB R59, R14, R18 ;  /* 0x000000120e3b723e */ /* 0x000fc600000000ff */
[----:B------:R-:W-:-:S05]  /*cb50*/  IMAD.WIDE.U32 R18, R4, -0x2daee0ad, RZ ;  /* 0xd2511f5304127825 */ /* 0x000fca00078e00ff */
[----:B------:R-:W-:Y:S01]  /*cb60*/  LOP3.LUT R4, R19, R198, R176, 0x96, !PT ;  /* 0x000000c613047212 */ /* 0x000fe200078e96b0 */
[----:B------:R-:W-:-:S04]  /*cb70*/  FADD.FTZ R20, R12, R6 ;  /* 0x000000060c147221 */ /* 0x000fc80000010000 */
[----:B------:R-:W-:Y:S01]  /*cb80*/  IMAD.WIDE.U32 R4, R4, -0x326172a9, RZ ;  /* 0xcd9e8d5704047825 */ /* 0x000fe200078e00ff */
[----:B------:R-:W-:-:S04]  /*cb90*/  LOP3.LUT R6, R41, R224, R32, 0x96, !PT ;  /* 0x000000e029067212 */ /* 0x000fc800078e9620 */
[----:B------:R-:W-:Y:S01]  /*cba0*/  LOP3.LUT R8, R5, R221, R40, 0x96, !PT ;  /* 0x000000dd05087212 */ /* 0x000fe200078e9628 */
[----:B------:R-:W-:-:S04]  /*cbb0*/  IMAD.WIDE.U32 R6, R6, -0x2daee0ad, RZ ;  /* 0xd2511f5306067825 */ /* 0x000fc800078e00ff */
        /* <DEDUP_REMOVED lines=25> */
[C---:B------:R-:W-:Y:S02]  /*cd50*/  LOP3.LUT R8, R6.reuse, 0xff, RZ, 0xc0, !PT ;  /* 0x000000ff06087812 */ /* 0x040fe400078ec0ff */
[----:B------:R-:W-:Y:S02]  /*cd60*/  F2FP.F16.F32.PACK_AB R56, R15, R16 ;  /* 0x000000100f38723e */ /* 0x000fe400000000ff */
[----:B------:R-:W-:Y:S02]  /*cd70*/  ISETP.GE.U32.AND P2, PT, R199, R8, PT ;  /* 0x00000008c700720c */ /* 0x000fe40003f46070 */
[----:B------:R-:W-:Y:S02]  /*cd80*/  SHF.R.U32.HI R8, RZ, 0x18, R6 ;  /* 0x00000018ff087819 */ /* 0x000fe40000011606 */
[----:B------:R-:W-:-:S02]  /*cd90*/  LOP3.LUT R14, R6, 0xffff, RZ, 0xc0, !PT ;  /* 0x0000ffff060e7812 */ /* 0x000fc400078ec0ff */
[----:B------:R-:W-:Y:S01]  /*cda0*/  SHF.R.U32.HI R15, RZ, 0x10, R6 ;  /* 0x00000010ff0f7819 */ /* 0x000fe20000011606 */
[----:B------:R-:W-:Y:S01]  /*cdb0*/  IMAD.WIDE.U32 R6, R13, -0x2daee0ad, RZ ;  /* 0xd2511f530d067825 */ /* 0x000fe200078e00ff */
[----:B------:R-:W-:Y:S01]  /*cdc0*/  ISETP.GE.U32.AND P1, PT, R199, R8, PT ;  /* 0x00000008c700720c */ /* 0x000fe20003f26070 */
[----:B------:R1:W4:Y:S01]  /*cdd0*/  MUFU.EX2 R11, R219 ;  /* 0x000000db000b7308 */ /* 0x0003220000000800 */
[----:B------:R-:W-:Y:S02]  /*cde0*/  LOP3.LUT R9, R9, 0xff, RZ, 0xc0, !PT ;  /* 0x000000ff09097812 */ /* 0x000fe400078ec0ff */
[----:B------:R-:W-:Y:S02]  /*cdf0*/  LOP3.LUT R8, R7, R231, R12, 0x96, !PT ;  /* 0x000000e707087212 */ /* 0x000fe400078e960c */
[----:B------:R-:W-:Y:S02]  /*ce00*/  LOP3.LUT R12, R6, 0xff, RZ, 0xc0, !PT ;  /* 0x000000ff060c7812 */ /* 0x000fe400078ec0ff */
[C---:B------:R-:W-:Y:S01]  /*ce10*/  ISETP.GE.U32.AND P5, PT, R199.reuse, R9, PT ;  /* 0x00000009c700720c */ /* 0x040fe20003fa6070 */
[----:B------:R-:W4:Y:S01]  /*ce20*/  MUFU.EX2 R10, R222 ;  /* 0x000000de000a7308 */ /* 0x000f220000000800 */
[----:B------:R-:W-:-:S02]  /*ce30*/  ISETP.GE.U32.AND P3, PT, R199, R12, PT ;  /* 0x0000000cc700720c */ /* 0x000fc40003f66070 */
[----:B------:R-:W-:Y:S02]  /*ce40*/  LOP3.LUT R17, R6, 0xffff, RZ, 0xc0, !PT ;  /* 0x0000ffff06117812 */ /* 0x000fe400078ec0ff */
[--C-:B------:R-:W-:Y:S02]  /*ce50*/  SHF.R.U32.HI R16, RZ, 0x10, R6.reuse ;  /* 0x00000010ff107819 */ /* 0x100fe40000011606 */
[----:B------:R-:W-:Y:S01]  /*ce60*/  SHF.R.U32.HI R12, RZ, 0x18, R6 ;  /* 0x00000018ff0c7819 */ /* 0x000fe20000011606 */
[----:B------:R-:W4:Y:S01]  /*ce70*/  MUFU.EX2 R9, R70 ;  /* 0x0000004600097308 */ /* 0x000f220000000800 */
[----:B------:R-:W-:Y:S01]  /*ce80*/  STL [R1+0x338], R192 ;  /* 0x000338c001007387 */ /* 0x000fe20000100800 */
[----:B------:R-:W-:-:S03]  /*ce90*/  PRMT R85, R57, 0x7610, R85 ;  /* 0x0000761039557816 */ /* 0x000fc60000000055 */
[----:B-1----:R1:W3:Y:S03]  /*cea0*/  LDL.LU.S16 R219, [R1+0xdc] ;  /* 0x0000dc0001db7983 */ /* 0x0022e60000300600 */
[----:B------:R-:W1:Y:S01]  /*ceb0*/  MUFU.EX2 R6, R66 ;  /* 0x0000004200067308 */ /* 0x000e620000000800 */
[----:B----4-:R-:W-:Y:S01]  /*cec0*/  FADD.FTZ R7, R11, R20 ;  /* 0x000000140b077221 */ /* 0x010fe20000010000 */
[----:B------:R-:W-:Y:S02]  /*ced0*/  PRMT R82, R62, 0x7632, R82 ;  /* 0x000076323e527816 */ /* 0x000fe40000000052 */
[----:B------:R-:W-:Y:S01]  /*cee0*/  PRMT R84, R57, 0x7632, R84 ;  /* 0x0000763239547816 */ /* 0x000fe20000000054 */
[----:B------:R-:W-:Y:S01]  /*cef0*/  FADD.FTZ R13, R10, R7 ;  /* 0x000000070a0d7221 */ /* 0x000fe20000010000 */
[----:B------:R-:W-:Y:S01]  /*cf00*/  FADD.FTZ R7, R9, R21 ;  /* 0x0000001509077221 */ /* 0x000fe20000010000 */
[----:B------:R-:W-:-:S02]  /*cf10*/  PRMT R83, R62, 0x7610, R83 ;  /* 0x000076103e537816 */ /* 0x000fc40000000053 */
[----:B-1----:R-:W-:Y:S02]  /*cf20*/  F2FP.F16.F32.PACK_AB R52, R6, R9 ;  /* 0x000000090634723e */ /* 0x002fe400000000ff */
[----:B------:R1:W4:Y:S01]  /*cf30*/  LDL.LU.S16 R9, [R1+0xe4] ;  /* 0x0000e40001097983 */ /* 0x0003220000300600 */
[----:B--2---:R-:W-:Y:S02]  /*cf40*/  @!P0 HADD2 R159, -R85.H0_H0, -RZ.H0_H0 ;  /* 0xa00000ff559f8230 */ /* 0x004fe40000000900 */
[----:B---3--:R-:W-:-:S03]  /*cf50*/  @!P6 HADD2 R157, -R82.H0_H0, -RZ.H0_H0 ;  /* 0xa00000ff529de230 */ /* 0x008fc60000000900 */
[----:B------:R-:W-:Y:S02]  /*cf60*/  PRMT R222, R159, 0x7610, R222 ;  /* 0x000076109fde7816 */ /* 0x000fe400000000de */
[----:B------:R-:W-:Y:S02]  /*cf70*/  PRMT R159, R85, 0x5410, R84 ;  /* 0x00005410559f7816 */ /* 0x000fe40000000054 */
[----:B------:R-:W-:Y:S02]  /*cf80*/  @!P0 PRMT R85, R222, 0x5410, RZ ;  /* 0x00005410de558816 */ /* 0x000fe400000000ff */
[----:B------:R-:W-:Y:S02]  /*cf90*/  ISETP.GE.U32.AND P0, PT, R199, R12, PT ;  /* 0x0000000cc700720c */ /* 0x000fe40003f06070 */
[----:B------:R-:W-:Y:S02]  /*cfa0*/  PRMT R12, R157, 0x7610, R12 ;  /* 0x000076109d0c7816 */ /* 0x000fe4000000000c */
[----:B------:R-:W-:-:S02]  /*cfb0*/  PRMT R157, R83, 0x5410, R82 ;  /* 0x00005410539d7816 */ /* 0x000fc40000000052 */
[----:B------:R-:W-:Y:S02]  /*cfc0*/  @!P6 PRMT R82, R12, 0x5410, RZ ;  /* 0x000054100c52e816 */ /* 0x000fe400000000ff */
[----:B------:R1:W2:Y:S01]  /*cfd0*/  LDL.LU.S16 R12, [R1+0x100] ;  /* 0x00010000010c7983 */ /* 0x0002a20000300600 */
[----:B------:R-:W-:Y:S01]  /*cfe0*/  F2FP.F16.F32.PACK_AB R54, R10, R11 ;  /* 0x0000000b0a36723e */ /* 0x000fe200000000ff */
[----:B------:R-:W-:Y:S01]  /*cff0*/  FADD.FTZ R11, R6, R7 ;  /* 0x00000007060b7221 */ /* 0x000fe20000010000 */
[----:B------:R-:W-:-:S04]  /*d000*/  SHF.R.U32.HI R6, RZ, 0x8, R14 ;  /* 0x00000008ff067819 */ /* 0x000fc8000001160e */
[----:B------:R-:W-:Y:S02]  /*d010*/  LOP3.LUT R6, R6, 0xffff, RZ, 0xc0, !PT ;  /* 0x0000ffff06067812 */ /* 0x000fe400078ec0ff */
[C---:B------:R-:W-:Y:S02]  /*d020*/  PRMT R81, R60.reuse, 0x7610, R81 ;  /* 0x000076103c517816 */ /* 0x040fe40000000051 */
[----:B------:R-:W-:Y:S01]  /*d030*/  PRMT R79, R60, 0x7632, R79 ;  /* 0x000076323c4f7816 */ /* 0x000fe2000000004f */
[----:B------:R-:W-:-:S05]  /*d040*/  @!P4 HADD2 R219, -R84.H0_H0, -RZ.H0_H0 ;  /* 0xa00000ff54dbc230 */ /* 0x000fca0000000900 */
[----:B------:R-:W-:-:S04]  /*d050*/  PRMT R7, R219, 0x7610, R7 ;  /* 0x00007610db077816 */ /* 0x000fc80000000007 */
[----:B------:R-:W-:Y:S02]  /*d060*/  @!P4 PRMT R84, R7, 0x5410, RZ ;  /* 0x000054100754c816 */ /* 0x000fe400000000ff */
[----:B------:R-:W-:Y:S02]  /*d070*/  ISETP.GE.U32.AND P4, PT, R199, R6, PT ;  /* 0x00000006c700720c */ /* 0x000fe40003f86070 */
[----:B------:R-:W-:Y:S01]  /*d080*/  LOP3.LUT R6, R15, 0xff, RZ, 0xc0, !PT ;  /* 0x000000ff0f067812 */ /* 0x000fe200078ec0ff */
[----:B------:R-:W3:Y:S03]  /*d090*/  MUFU.EX2 R7, R241 ;  /* 0x000000f100077308 */ /* 0x000ee60000000800 */
[----:B------:R-:W-:Y:S01]  /*d0a0*/  ISETP.GE.U32.AND P6, PT, R199, R6, PT ;  /* 0x00000006c700720c */ /* 0x000fe20003fc6070 */
[----:B----4-:R-:W-:-:S04]  /*d0b0*/  @!P5 HADD2 R9, -R83.H0_H0, -RZ.H0_H0 ;  /* 0xa00000ff5309d230 */ /* 0x010fc80000000900 */
[----:B------:R-:W4:Y:S01]  /*d0c0*/  MUFU.EX2 R6, R242 ;  /* 0x000000f200067308 */ /* 0x000f220000000800 */
[----:B------:R-:W-:Y:S02]  /*d0d0*/  PRMT R156, R9, 0x7610, R156 ;  /* 0x00007610099c7816 */ /* 0x000fe4000000009c */
[----:B------:R-:W-:-:S04]  /*d0e0*/  SHF.R.U32.HI R9, RZ, 0x10, R8 ;  /* 0x00000010ff097819 */ /* 0x000fc80000011608 */
[----:B------:R-:W-:Y:S02]  /*d0f0*/  LOP3.LUT R9, R9, 0xff, RZ, 0xc0, !PT ;  /* 0x000000ff09097812 */ /* 0x000fe400078ec0ff */
[----:B------:R-:W-:Y:S02]  /*d100*/  @!P5 PRMT R83, R156, 0x5410, RZ ;  /* 0x000054109c53d816 */ /* 0x000fe400000000ff */
[----:B------:R-:W-:Y:S01]  /*d110*/  ISETP.GE.U32.AND P5, PT, R199, R9, PT ;  /* 0x00000009c700720c */ /* 0x000fe20003fa6070 */
[----:B---3--:R-:W-:Y:S01]  /*d120*/  FADD.FTZ R9, R7, R13 ;  /* 0x0000000d07097221 */ /* 0x008fe20000010000 */
[----:B------:R-:W-:Y:S02]  /*d130*/  PRMT R156, R81, 0x5410, R79 ;  /* 0x00005410519c7816 */ /* 0x000fe4000000004f */
[----:B----4-:R-:W-:Y:S01]  /*d140*/  F2FP.F16.F32.PACK_AB R49, R6, R7 ;  /* 0x000000070631723e */ /* 0x010fe200000000ff */
[----:B--2---:R-:W-:-:S05]  /*d150*/  @!P2 HADD2 R12, -R81.H0_H0, -RZ.H0_H0 ;  /* 0xa00000ff510ca230 */ /* 0x004fca0000000900 */
[----:B------:R-:W-:Y:S01]  /*d160*/  PRMT R166, R12, 0x7610, R166 ;  /* 0x000076100ca67816 */ /* 0x000fe200000000a6 */
[----:B------:R-:W-:Y:S02]  /*d170*/  FADD.FTZ R12, R6, R9 ;  /* 0x00000009060c7221 */ /* 0x000fe40000010000 */
[----:B------:R1:W2:Y:S01]  /*d180*/  LDL.LU.S16 R6, [R1+0x104] ;  /* 0x0001040001067983 */ /* 0x0002a20000300600 */
[----:B------:R-:W-:Y:S01]  /*d190*/  @!P2 PRMT R81, R166, 0x5410, RZ ;  /* 0x00005410a651a816 */ /* 0x000fe200000000ff */
[----:B------:R-:W-:Y:S02]  /*d1a0*/  IMAD.MOV.U32 R166, RZ, RZ, R155 ;  /* 0x000000ffffa67224 */ /* 0x000fe400078e009b */
[----:B------:R1:W3:Y:S04]  /*d1b0*/  LDL.LU.S16 R155, [R1+0x11c] ;  /* 0x00011c00019b7983 */ /* 0x0002e80000300600 */
[----:B------:R1:W4:Y:S01]  /*d1c0*/  LDL.LU.S16 R9, [R1+0x128] ;  /* 0x0001280001097983 */ /* 0x0003220000300600 */
[----:B------:R-:W-:-:S02]  /*d1d0*/  PRMT R73, R64, 0x7610, R73 ;  /* 0x0000761040497816 */ /* 0x000fc40000000049 */
[----:B------:R-:W-:Y:S01]  /*d1e0*/  PRMT R74, R64, 0x7632, R74 ;  /* 0x00007632404a7816 */ /* 0x000fe2000000004a */
[----:B------:R-:W-:Y:S02]  /*d1f0*/  IMAD.MOV.U32 R219, RZ, RZ, R167 ;  /* 0x000000ffffdb7224 */ /* 0x000fe400078e00a7 */
[----:B------:R-:W-:Y:S02]  /*d200*/  IMAD.MOV.U32 R167, RZ, RZ, R201 ;  /* 0x000000ffffa77224 */ /* 0x000fe400078e00c9 */
[----:B------:R-:W-:Y:S02]  /*d210*/  IMAD.MOV.U32 R201, RZ, RZ, R187 ;  /* 0x000000ffffc97224 */ /* 0x000fe400078e00bb */
[----:B------:R-:W-:Y:S02]  /*d220*/  IMAD.MOV.U32 R187, RZ, RZ, R184 ;  /* 0x000000ffffbb7224 */ /* 0x000fe400078e00b8 */
[----:B------:R-:W-:Y:S02]  /*d230*/  IMAD.MOV.U32 R184, RZ, RZ, R160 ;  /* 0x000000ffffb87224 */ /* 0x000fe400078e00a0 */
[----:B------:R-:W-:-:S02]  /*d240*/  IMAD.MOV.U32 R160, RZ, RZ, R162 ;  /* 0x000000ffffa07224 */ /* 0x000fc400078e00a2 */
[----:B---3--:R-:W-:Y:S02]  /*d250*/  @!P1 HADD2 R155, -R74.H0_H0, -RZ.H0_H0 ;  /* 0xa00000ff4a9b9230 */ /* 0x008fe40000000900 */
[----:B----4-:R-:W-:-:S03]  /*d260*/  @!P6 HADD2 R9, -R73.H0_H0, -RZ.H0_H0 ;  /* 0xa00000ff4909e230 */ /* 0x010fc60000000900 */
[----:B------:R-:W-:Y:S02]  /*d270*/  PRMT R21, R155, 0x7610, R21 ;  /* 0x000076109b157816 */ /* 0x000fe40000000015 */
[----:B------:R-:W-:Y:S02]  /*d280*/  PRMT R7, R9, 0x7610, R7 ;  /* 0x0000761009077816 */ /* 0x000fe40000000007 */
[----:B------:R-:W-:Y:S02]  /*d290*/  PRMT R155, R73, 0x5410, R74 ;  /* 0x00005410499b7816 */ /* 0x000fe4000000004a */
[----:B------:R-:W-:Y:S02]  /*d2a0*/  @!P6 PRMT R73, R7, 0x5410, RZ ;  /* 0x000054100749e816 */ /* 0x000fe400000000ff */
[----:B------:R1:W3:Y:S01]  /*d2b0*/  LDL.LU.S16 R7, [R1+0x12c] ;  /* 0x00012c0001077983 */ /* 0x0002e20000300600 */
[----:B------:R-:W-:-:S03]  /*d2c0*/  @!P1 PRMT R74, R21, 0x5410, RZ ;  /* 0x00005410154a9816 */ /* 0x000fc600000000ff */
[----:B------:R1:W4:Y:S04]  /*d2d0*/  LDL.LU.S16 R222, [R1+0x130] ;  /* 0x0001300001de7983 */ /* 0x0003280000300600 */
[----:B------:R1:W3:Y:S04]  /*d2e0*/  LDL.LU.S16 R162, [R1+0x134] ;  /* 0x0001340001a27983 */ /* 0x0002e80000300600 */
[----:B------:R1:W3:Y:S01]  /*d2f0*/  LDL.LU.S16 R21, [R1+0x138] ;  /* 0x0001380001157983 */ /* 0x0002e20000300600 */
[----:B--2---:R-:W-:-:S05]  /*d300*/  @!P4 HADD2 R6, -R79.H0_H0, -RZ.H0_H0 ;  /* 0xa00000ff4f06c230 */ /* 0x004fca0000000900 */
[----:B------:R-:W-:Y:S02]  /*d310*/  PRMT R171, R6, 0x7610, R171 ;  /* 0x0000761006ab7816 */ /* 0x000fe400000000ab */
[----:B------:R-:W-:-:S04]  /*d320*/  LOP3.LUT R6, R8, 0xff, RZ, 0xc0, !PT ;  /* 0x000000ff08067812 */ /* 0x000fc800078ec0ff */
[----:B------:R-:W-:Y:S02]  /*d330*/  ISETP.GE.U32.AND P2, PT, R199, R6, PT ;  /* 0x00000006c700720c */ /* 0x000fe40003f46070 */
[----:B------:R-:W-:Y:S02]  /*d340*/  SHF.R.U32.HI R6, RZ, 0x18, R8 ;  /* 0x00000018ff067819 */ /* 0x000fe40000011608 */
[----:B------:R-:W-:Y:S02]  /*d350*/  @!P4 PRMT R79, R171, 0x5410, RZ ;  /* 0x00005410ab4fc816 */ /* 0x000fe400000000ff */
[----:B------:R-:W-:Y:S02]  /*d360*/  ISETP.GE.U32.AND P4, PT, R199, R6, PT ;  /* 0x00000006c700720c */ /* 0x000fe40003f86070 */
[----:B------:R-:W-:Y:S02]  /*d370*/  LOP3.LUT R6, R16, 0xff, RZ, 0xc0, !PT ;  /* 0x000000ff10067812 */ /* 0x000fe400078ec0ff */
[----:B------:R-:W-:-:S02]  /*d380*/  LOP3.LUT R8, R8, 0xffff, RZ, 0xc0, !PT ;  /* 0x0000ffff08087812 */ /* 0x000fc400078ec0ff */
[----:B------:R-:W-:Y:S02]  /*d390*/  ISETP.GE.U32.AND P1, PT, R199, R6, PT ;  /* 0x00000006c700720c */ /* 0x000fe40003f26070 */
[----:B------:R-:W-:-:S04]  /*d3a0*/  SHF.R.U32.HI R6, RZ, 0x8, R8 ;  /* 0x00000008ff067819 */ /* 0x000fc80000011608 */
[----:B------:R-:W-:-:S04]  /*d3b0*/  LOP3.LUT R6, R6, 0xffff, RZ, 0xc0, !PT ;  /* 0x0000ffff06067812 */ /* 0x000fc800078ec0ff */
[----:B------:R-:W-:Y:S02]  /*d3c0*/  ISETP.GE.U32.AND P6, PT, R199, R6, PT ;  /* 0x00000006c700720c */ /* 0x000fe40003fc6070 */
[----:B------:R-:W-:Y:S02]  /*d3d0*/  PRMT R80, R35, 0x7632, R80 ;  /* 0x0000763223507816 */ /* 0x000fe40000000050 */
[C---:B------:R-:W-:Y:S02]  /*d3e0*/  PRMT R76, R43.reuse, 0x7632, R76 ;  /* 0x000076322b4c7816 */ /* 0x040fe4000000004c */
[----:B------:R-:W-:Y:S02]  /*d3f0*/  PRMT R77, R43, 0x7610, R77 ;  /* 0x000076102b4d7816 */ /* 0x000fe4000000004d */
[----:B------:R-:W-:-:S05]  /*d400*/  SHF.R.U32.HI R6, RZ, 0x8, R17 ;  /* 0x00000008ff067819 */ /* 0x000fca0000011611 */
[----:B----4-:R-:W-:Y:S02]  /*d410*/  @!P6 HADD2 R222, -R80.H0_H0, -RZ.H0_H0 ;  /* 0xa00000ff50dee230 */ /* 0x010fe40000000900 */
[----:B---3--:R-:W-:-:S03]  /*d420*/  @!P4 HADD2 R162, -R76.H0_H0, -RZ.H0_H0 ;  /* 0xa00000ff4ca2c230 */ /* 0x008fc60000000900 */
[----:B------:R-:W-:Y:S01]  /*d430*/  PRMT R8, R222, 0x7610, R8 ;  /* 0x00007610de087816 */ /* 0x000fe20000000008 */
[----:B------:R-:W-:Y:S01]  /*d440*/  @!P5 HADD2 R21, -R77.H0_H0, -RZ.H0_H0 ;  /* 0xa00000ff4d15d230 */ /* 0x000fe20000000900 */
[----:B------:R-:W-:Y:S01]  /*d450*/  PRMT R16, R162, 0x7610, R16 ;  /* 0x00007610a2107816 */ /* 0x000fe20000000010 */
[----:B------:R-:W-:Y:S02]  /*d460*/  IMAD.MOV.U32 R222, RZ, RZ, R167 ;  /* 0x000000ffffde7224 */ /* 0x000fe400078e00a7 */
[----:B------:R-:W-:Y:S01]  /*d470*/  IMAD.MOV.U32 R167, RZ, RZ, R201 ;  /* 0x000000ffffa77224 */ /* 0x000fe200078e00c9 */
[----:B------:R-:W-:Y:S01]  /*d480*/  PRMT R10, R21, 0x7610, R10 ;  /* 0x00007610150a7816 */ /* 0x000fe2000000000a */
[----:B------:R-:W-:Y:S02]  /*d490*/  IMAD.MOV.U32 R21, RZ, RZ, R219 ;  /* 0x000000ffff157224 */ /* 0x000fe400078e00db */
[----:B------:R-:W-:Y:S01]  /*d4a0*/  IMAD.MOV.U32 R201, RZ, RZ, R161 ;  /* 0x000000ffffc97224 */ /* 0x000fe200078e00a1 */
[----:B------:R-:W-:Y:S01]  /*d4b0*/  PRMT R162, R77, 0x5410, R76 ;  /* 0x000054104da27816 */ /* 0x000fe2000000004c */
[----:B------:R1:W2:Y:S01]  /*d4c0*/  LDL.LU.S16 R161, [R1+0x140] ;  /* 0x0001400001a17983 */ /* 0x0002a20000300600 */
[----:B------:R-:W-:Y:S01]  /*d4d0*/  IMAD.MOV.U32 R219, RZ, RZ, R160 ;  /* 0x000000ffffdb7224 */ /* 0x000fe200078e00a0 */
[----:B------:R-:W-:-:S02]  /*d4e0*/  @!P4 PRMT R76, R16, 0x5410, RZ ;  /* 0x00005410104cc816 */ /* 0x000fc400000000ff */
[----:B------:R1:W3:Y:S04]  /*d4f0*/  LDL.LU.S16 R160, [R1+0x13c] ;  /* 0x00013c0001a07983 */ /* 0x0002e80000300600 */
[----:B------:R1:W4:Y:S04]  /*d500*/  LDL.LU.S16 R17, [R1+0x148] ;  /* 0x0001480001117983 */ /* 0x0003280000300600 */
[----:B------:R1:W4:Y:S01]  /*d510*/  LDL.LU.S16 R16, [R1+0x144] ;  /* 0x0001440001107983 */ /* 0x0003220000300600 */
[----:B------:R-:W-:-:S05]  /*d520*/  PRMT R75, R35, 0x7610, R75 ;  /* 0x00007610234b7816 */ /* 0x000fca000000004b */
[----:B------:R-:W-:Y:S01]  /*d530*/  @!P2 HADD2 R7, -R75.H0_H0, -RZ.H0_H0 ;  /* 0xa00000ff4b07a230 */ /* 0x000fe20000000900 */
[----:B------:R-:W-:Y:S01]  /*d540*/  LOP3.LUT R6, R6, 0xffff, RZ, 0xc0, !PT ;  /* 0x0000ffff06067812 */ /* 0x000fe200078ec0ff */
[----:B------:R-:W-:-:S03]  /*d550*/  IMAD.MOV.U32 R171, RZ, RZ, R163 ;  /* 0x000000ffffab7224 */ /* 0x000fc600078e00a3 */
[----:B------:R-:W-:Y:S02]  /*d560*/  PRMT R242, R7, 0x7610, R242 ;  /* 0x0000761007f27816 */ /* 0x000fe400000000f2 */
[----:B------:R-:W1:Y:S01]  /*d570*/  MUFU.EX2 R7, R202 ;  /* 0x000000ca00077308 */ /* 0x000e620000000800 */
[----:B------:R-:W-:Y:S02]  /*d580*/  PRMT R163, R75, 0x5410, R80 ;  /* 0x000054104ba37816 */ /* 0x000fe40000000050 */
[----:B------:R-:W-:Y:S02]  /*d590*/  @!P2 PRMT R75, R242, 0x5410, RZ ;  /* 0x00005410f24ba816 */ /* 0x000fe400000000ff */
[----:B------:R-:W-:-:S03]  /*d5a0*/  ISETP.GE.U32.AND P2, PT, R199, R6, PT ;  /* 0x00000006c700720c */ /* 0x000fc60003f46070 */
[----:B------:R-:W1:Y:S01]  /*d5b0*/  MUFU.EX2 R6, R216 ;  /* 0x000000d800067308 */ /* 0x000e620000000800 */
[----:B------:R-:W-:Y:S02]  /*d5c0*/  @!P5 PRMT R77, R10, 0x5410, RZ ;  /* 0x000054100a4dd816 */ /* 0x000fe400000000ff */
[----:B------:R-:W-:Y:S02]  /*d5d0*/  PRMT R88, R86, 0x7632, R88 ;  /* 0x0000763256587816 */ /* 0x000fe40000000058 */
[----:B------:R-:W-:-:S03]  /*d5e0*/  @!P6 PRMT R80, R8, 0x5410, RZ ;  /* 0x000054100850e816 */ /* 0x000fc600000000ff */
[----:B------:R-:W-:Y:S01]  /*d5f0*/  MUFU.EX2 R9, R243 ;  /* 0x000000f300097308 */ /* 0x000fe20000000800 */
[----:B-1----:R-:W-:Y:S01]  /*d600*/  FADD.FTZ R11, R7, R11 ;  /* 0x0000000b070b7221 */ /* 0x002fe20000010000 */
[----:B------:R-:W-:-:S06]  /*d610*/  PRMT R78, R42, 0x7610, R78 ;  /* 0x000076102a4e7816 */ /* 0x000fcc000000004e */
[----:B------:R-:W1:Y:S01]  /*d620*/  MUFU.EX2 R10, R217 ;  /* 0x000000d9000a7308 */ /* 0x000e620000000800 */
[C---:B------:R-:W-:Y:S01]  /*d630*/  FADD.FTZ R11, R6.reuse, R11 ;  /* 0x0000000b060b7221 */ /* 0x040fe20000010000 */
[----:B------:R-:W-:Y:S02]  /*d640*/  F2FP.F16.F32.PACK_AB R47, R6, R7 ;  /* 0x00000007062f723e */ /* 0x000fe400000000ff */
[----:B------:R-:W-:-:S04]  /*d650*/  PRMT R87, R42, 0x7632, R87 ;  /* 0x000076322a577816 */ /* 0x000fc80000000057 */
[----:B------:R-:W1:Y:S08]  /*d660*/  MUFU.EX2 R8, R246 ;  /* 0x000000f600087308 */ /* 0x000e700000000800 */
[----:B------:R-:W1:Y:S01]  /*d670*/  MUFU.EX2 R6, R218 ;  /* 0x000000da00067308 */ /* 0x000e620000000800 */
[----:B------:R-:W-:Y:S01]  /*d680*/  LOP3.LUT R19, R31, R224, R32, 0x96, !PT ;  /* 0x000000e01f137212 */ /* 0x000fe200078e9620 */
[----:B-1----:R-:W-:Y:S01]  /*d690*/  FADD.FTZ R11, R10, R11 ;  /* 0x0000000b0a0b7221 */ /* 0x002fe20000010000 */
[----:B------:R-:W-:-:S02]  /*d6a0*/  LOP3.LUT R20, R5, R221, R30, 0x96, !PT ;  /* 0x000000dd05147212 */ /* 0x000fc400078e961e */
[----:B------:R-:W-:Y:S02]  /*d6b0*/  F2FP.F16.F32.PACK_AB R43, R8, R9 ;  /* 0x00000009082b723e */ /* 0x000fe400000000ff */
[----:B------:R-:W-:Y:S01]  /*d6c0*/  F2FP.F16.F32.PACK_AB R41, R6, R10 ;  /* 0x0000000a0629723e */ /* 0x000fe200000000ff */
[----:B--2---:R-:W-:Y:S02]  /*d6d0*/  @!P3 HADD2 R161, -R78.H0_H0, -RZ.H0_H0 ;  /* 0xa00000ff4ea1b230 */ /* 0x004fe40000000900 */
[----:B---3--:R-:W-:-:S03]  /*d6e0*/  @!P2 HADD2 R160, -R87.H0_H0, -RZ.H0_H0 ;  /* 0xa00000ff57a0a230 */ /* 0x008fc60000000900 */
[----:B------:R-:W-:Y:S01]  /*d6f0*/  PRMT R15, R161, 0x7610, R15 ;  /* 0x00007610a10f7816 */ /* 0x000fe2000000000f */
[----:B----4-:R-:W-:Y:S01]  /*d700*/  @!P0 HADD2 R16, -R88.H0_H0, -RZ.H0_H0 ;  /* 0xa00000ff58108230 */ /* 0x010fe20000000900 */
[----:B------:R-:W-:-:S04]  /*d710*/  PRMT R161, R86, 0x5410, R88 ;  /* 0x0000541056a17816 */ /* 0x000fc80000000058 */
[----:B------:R-:W-:Y:S02]  /*d720*/  PRMT R7, R16, 0x7610, R7 ;  /* 0x0000761010077816 */ /* 0x000fe40000000007 */
[----:B------:R-:W-:Y:S02]  /*d730*/  PRMT R14, R160, 0x7610, R14 ;  /* 0x00007610a00e7816 */ /* 0x000fe4000000000e */
[----:B------:R-:W-:Y:S01]  /*d740*/  @!P0 PRMT R88, R7, 0x5410, RZ ;  /* 0x0000541007588816 */ /* 0x000fe200000000ff */
[----:B------:R-:W-:Y:S01]  /*d750*/  FADD.FTZ R7, R9, R12 ;  /* 0x0000000c09077221 */ /* 0x000fe20000010000 */
[----:B------:R-:W-:Y:S02]  /*d760*/  PRMT R160, R78, 0x5410, R87 ;  /* 0x000054104ea07816 */ /* 0x000fe40000000057 */
[----:B------:R-:W-:Y:S01]  /*d770*/  @!P3 PRMT R78, R15, 0x5410, RZ ;  /* 0x000054100f4eb816 */ /* 0x000fe200000000ff */
[----:B------:R-:W-:Y:S01]  /*d780*/  IMAD.MOV.U32 R15, RZ, RZ, R21 ;  /* 0x000000ffff0f7224 */ /* 0x000fe200078e0015 */
[----:B------:R-:W-:Y:S01]  /*d790*/  @!P2 PRMT R87, R14, 0x5410, RZ ;  /* 0x000054100e57a816 */ /* 0x000fe200000000ff */
[----:B------:R-:W-:Y:S01]  /*d7a0*/  FADD.FTZ R14, R8, R7 ;  /* 0x00000007080e7221 */ /* 0x000fe20000010000 */
[----:B------:R-:W-:Y:S01]  /*d7b0*/  FADD.FTZ R21, R6, R11 ;  /* 0x0000000b06157221 */ /* 0x000fe20000010000 */
[----:B------:R-:W-:-:S02]  /*d7c0*/  @!P1 HADD2 R17, -R86.H0_H0, -RZ.H0_H0 ;  /* 0xa00000ff56119230 */ /* 0x000fc40000000900 */
[----:B------:R-:W-:-:S04]  /*d7d0*/  IMAD.WIDE.U32 R6, R19, -0x2daee0ad, RZ ;  /* 0xd2511f5313067825 */ /* 0x000fc800078e00ff */
[----:B------:R-:W-:Y:S01]  /*d7e0*/  IMAD.WIDE.U32 R8, R20, -0x2daee0ad, RZ ;  /* 0xd2511f5314087825 */ /* 0x000fe200078e00ff */
[----:B------:R-:W-:Y:S02]  /*d7f0*/  PRMT R13, R17, 0x7610, R13 ;  /* 0x00007610110d7816 */ /* 0x000fe4000000000d */
[----:B------:R-:W-:Y:S02]  /*d800*/  LOP3.LUT R12, R7, R225, R18, 0x96, !PT ;  /* 0x000000e1070c7212 */ /* 0x000fe400078e9612 */
[----:B------:R-:W-:Y:S02]  /*d810*/  LOP3.LUT R10, R9, R226, R6, 0x96, !PT ;  /* 0x000000e2090a7212 */ /* 0x000fe400078e9606 */
        /* <DEDUP_REMOVED lines=22> */
[C---:B------:R-:W-:Y:S02]  /*d980*/  ISETP.GE.U32.AND P0, PT, R199.reuse, R8, PT ;  /* 0x00000008c700720c */ /* 0x040fe40003f06070 */
[----:B------:R-:W-:-:S02]  /*d990*/  ISETP.GE.U32.AND P5, PT, R199, R9, PT ;  /* 0x00000009c700720c */ /* 0x000fc40003fa6070 */
[C---:B------:R-:W-:Y:S02]  /*d9a0*/  LOP3.LUT R8, R6.reuse, 0xff, RZ, 0xc0, !PT ;  /* 0x000000ff06087812 */ /* 0x040fe400078ec0ff */
[--C-:B------:R-:W-:Y:S01]  /*d9b0*/  SHF.R.U32.HI R9, RZ, 0x10, R6.reuse ;  /* 0x00000010ff097819 */ /* 0x100fe20000011606 */
[----:B------:R1:W2:Y:S01]  /*d9c0*/  MUFU.EX2 R11, R15 ;  /* 0x0000000f000b7308 */ /* 0x0002a20000000800 */
[----:B------:R-:W-:Y:S02]  /*d9d0*/  ISETP.GE.U32.AND P2, PT, R199, R8, PT ;  /* 0x00000008c700720c */ /* 0x000fe40003f46070 */
[----:B------:R-:W-:Y:S02]  /*d9e0*/  SHF.R.U32.HI R8, RZ, 0x18, R6 ;  /* 0x00000018ff087819 */ /* 0x000fe40000011606 */
[----:B-1----:R-:W-:Y:S02]  /*d9f0*/  LOP3.LUT R15, R6, 0xffff, RZ, 0xc0, !PT ;  /* 0x0000ffff060f7812 */ /* 0x002fe400078ec0ff */
[----:B------:R-:W-:-:S02]  /*da00*/  LOP3.LUT R6, R9, 0xff, RZ, 0xc0, !PT ;  /* 0x000000ff09067812 */ /* 0x000fc400078ec0ff */
[----:B------:R1:W3:Y:S02]  /*da10*/  MUFU.EX2 R9, R222 ;  /* 0x000000de00097308 */ /* 0x0002e40000000800 */
[----:B-1----:R-:W-:Y:S02]  /*da20*/  IMAD.MOV.U32 R222, RZ, RZ, R219 ;  /* 0x000000ffffde7224 */ /* 0x002fe400078e00db */
[----:B------:R-:W-:Y:S02]  /*da30*/  IMAD.MOV.U32 R219, RZ, RZ, R167 ;  /* 0x000000ffffdb7224 */ /* 0x000fe400078e00a7 */
[----:B------:R1:W4:Y:S04]  /*da40*/  LDL.LU.S16 R167, [R1+0x168] ;  /* 0x0001680001a77983 */ /* 0x0003280000300600 */
[----:B------:R1:W4:Y:S01]  /*da50*/  LDL.LU.S16 R243, [R1+0x16c] ;  /* 0x00016c0001f37983 */ /* 0x0003220000300600 */
[C---:B------:R-:W-:Y:S01]  /*da60*/  ISETP.GE.U32.AND P1, PT, R199.reuse, R6, PT ;  /* 0x00000006c700720c */ /* 0x040fe20003f26070 */
[----:B------:R-:W-:Y:S01]  /*da70*/  IMAD.WIDE.U32 R6, R10, -0x2daee0ad, RZ ;  /* 0xd2511f530a067825 */ /* 0x000fe200078e00ff */
[----:B------:R-:W-:Y:S01]  /*da80*/  ISETP.GE.U32.AND P6, PT, R199, R8, PT ;  /* 0x00000008c700720c */ /* 0x000fe20003fc6070 */
[----:B------:R-:W1:Y:S01]  /*da90*/  MUFU.EX2 R10, R223 ;  /* 0x000000df000a7308 */ /* 0x000e620000000800 */
[----:B------:R-:W-:Y:S01]  /*daa0*/  PRMT R72, R34, 0x7610, R72 ;  /* 0x0000761022487816 */ /* 0x000fe20000000048 */
[----:B------:R4:W4:Y:S01]  /*dab0*/  LDL.LU.S16 R242, [R1+0x170] ;  /* 0x0001700001f27983 */ /* 0x0009220000300600 */
[----:B------:R-:W-:-:S02]  /*dac0*/  LOP3.LUT R8, R7, R231, R12, 0x96, !PT ;  /* 0x000000e707087212 */ /* 0x000fc400078e960c */
[C---:B------:R-:W-:Y:S02]  /*dad0*/  LOP3.LUT R12, R6.reuse, 0xff, RZ, 0xc0, !PT ;  /* 0x000000ff060c7812 */ /* 0x040fe400078ec0ff */
[----:B------:R-:W-:Y:S02]  /*dae0*/  LOP3.LUT R17, R6, 0xffff, RZ, 0xc0, !PT ;  /* 0x0000ffff06117812 */ /* 0x000fe400078ec0ff */
[--C-:B------:R-:W-:Y:S02]  /*daf0*/  SHF.R.U32.HI R16, RZ, 0x10, R6.reuse ;  /* 0x00000010ff107819 */ /* 0x100fe40000011606 */
[----:B------:R-:W-:Y:S02]  /*db00*/  SHF.R.U32.HI R13, RZ, 0x18, R6 ;  /* 0x00000018ff0d7819 */ /* 0x000fe40000011606 */
[----:B------:R-:W1:Y:S01]  /*db10*/  MUFU.EX2 R6, R232 ;  /* 0x000000e800067308 */ /* 0x000e620000000800 */
[----:B--2---:R-:W-:Y:S01]  /*db20*/  FADD.FTZ R7, R11, R14 ;  /* 0x0000000e0b077221 */ /* 0x004fe20000010000 */
[----:B------:R-:W-:-:S02]  /*db30*/  LOP3.LUT R19, R27, R224, R32, 0x96, !PT ;  /* 0x000000e01b137212 */ /* 0x000fc400078e9620 */
[C---:B---3--:R-:W-:Y:S01]  /*db40*/  F2FP.F16.F32.PACK_AB R27, R9.reuse, R11 ;  /* 0x0000000b091b723e */ /* 0x048fe200000000ff */
[----:B------:R-:W-:Y:S01]  /*db50*/  FADD.FTZ R14, R9, R7 ;  /* 0x00000007090e7221 */ /* 0x000fe20000010000 */
[----:B------:R-:W-:Y:S01]  /*db60*/  PRMT R71, R34, 0x7632, R71 ;  /* 0x0000763222477816 */ /* 0x000fe20000000047 */
[----:B-1----:R-:W-:-:S04]  /*db70*/  FADD.FTZ R7, R10, R21 ;  /* 0x000000150a077221 */ /* 0x002fc80000010000 */
[----:B------:R-:W-:Y:S01]  /*db80*/  FADD.FTZ R11, R6, R7 ;  /* 0x00000007060b7221 */ /* 0x000fe20000010000 */
[----:B----4-:R-:W-:-:S05]  /*db90*/  @!P3 HADD2 R167, -R72.H0_H0, -RZ.H0_H0 ;  /* 0xa00000ff48a7b230 */ /* 0x010fca0000000900 */
[----:B------:R-:W-:Y:S02]  /*dba0*/  PRMT R9, R167, 0x7610, R9 ;  /* 0x00007610a7097816 */ /* 0x000fe40000000009 */
[----:B------:R-:W-:Y:S01]  /*dbb0*/  PRMT R167, R72, 0x5410, R71 ;  /* 0x0000541048a77816 */ /* 0x000fe20000000047 */
[----:B------:R-:W-:Y:S01]  /*dbc0*/  @!P4 HADD2 R243, -R71.H0_H0, -RZ.H0_H0 ;  /* 0xa00000ff47f3c230 */ /* 0x000fe20000000900 */
[----:B------:R-:W-:Y:S02]  /*dbd0*/  @!P3 PRMT R72, R9, 0x5410, RZ ;  /* 0x000054100948b816 */ /* 0x000fe400000000ff */
[----:B------:R1:W2:Y:S02]  /*dbe0*/  LDL.LU.S16 R9, [R1+0x174] ;  /* 0x0001740001097983 */ /* 0x0002a40000300600 */
[----:B------:R-:W-:Y:S02]  /*dbf0*/  PRMT R7, R243, 0x7610, R7 ;  /* 0x00007610f3077816 */ /* 0x000fe40000000007 */
[----:B------:R-:W-:-:S02]  /*dc00*/  ISETP.GE.U32.AND P3, PT, R199, R12, PT ;  /* 0x0000000cc700720c */ /* 0x000fc40003f66070 */
[----:B------:R-:W-:Y:S02]  /*dc10*/  @!P4 PRMT R71, R7, 0x5410, RZ ;  /* 0x000054100747c816 */ /* 0x000fe400000000ff */
[----:B------:R3:W-:Y:S02]  /*dc20*/  MUFU.EX2 R7, R204 ;  /* 0x000000cc00077308 */ /* 0x0007e40000000800 */
[----:B---3--:R1:W5:Y:S04]  /*dc30*/  LDL.LU R204, [R1+0x408] ;  /* 0x0004080001cc7983 */ /* 0x0083680000300800 */
[----:B------:R1:W3:Y:S01]  /*dc40*/  LDL.LU.S16 R12, [R1+0x178] ;  /* 0x00017800010c7983 */ /* 0x0002e20000300600 */
[----:B------:R-:W-:Y:S02]  /*dc50*/  F2FP.F16.F32.PACK_AB R35, R6, R10 ;  /* 0x0000000a0623723e */ /* 0x000fe400000000ff */
[----:B------:R-:W-:-:S04]  /*dc60*/  SHF.R.U32.HI R6, RZ, 0x8, R15 ;  /* 0x00000008ff067819 */ /* 0x000fc8000001160f */
[----:B------:R-:W-:Y:S02]  /*dc70*/  LOP3.LUT R6, R6, 0xffff, RZ, 0xc0, !PT ;  /* 0x0000ffff06067812 */ /* 0x000fe400078ec0ff */
[----:B------:R-:W-:Y:S02]  /*dc80*/  PRMT R70, R69, 0x7632, R70 ;  /* 0x0000763245467816 */ /* 0x000fe40000000046 */
[----:B------:R-:W-:Y:S02]  /*dc90*/  ISETP.GE.U32.AND P4, PT, R199, R6, PT ;  /* 0x00000006c700720c */ /* 0x000fe40003f86070 */
[----:B------:R4:W1:Y:S01]  /*dca0*/  MUFU.EX2 R6, R205 ;  /* 0x000000cd00067308 */ /* 0x0008620000000800 */
[----:B------:R-:W-:-:S05]  /*dcb0*/  @!P0 HADD2 R242, -R70.H0_H0, -RZ.H0_H0 ;  /* 0xa00000ff46f28230 */ /* 0x000fca0000000900 */
[----:B------:R-:W-:Y:S01]  /*dcc0*/  PRMT R241, R242, 0x7610, R241 ;  /* 0x00007610f2f17816 */ /* 0x000fe200000000f1 */
[----:B------:R-:W-:Y:S02]  /*dcd0*/  IMAD.MOV.U32 R242, RZ, RZ, R222 ;  /* 0x000000fffff27224 */ /* 0x000fe400078e00de */
[----:B------:R-:W-:Y:S01]  /*dce0*/  IMAD.MOV.U32 R222, RZ, RZ, R166 ;  /* 0x000000ffffde7224 */ /* 0x000fe200078e00a6 */
[----:B------:R-:W-:Y:S01]  /*dcf0*/  PRMT R166, R69, 0x5410, R70 ;  /* 0x0000541045a67816 */ /* 0x000fe20000000046 */
[----:B----4-:R4:W5:Y:S01]  /*dd00*/  LDL.LU R205, [R1+0x404] ;  /* 0x0004040001cd7983 */ /* 0x0109620000300800 */
[----:B-1----:R-:W-:Y:S02]  /*dd10*/  F2FP.F16.F32.PACK_AB R33, R6, R7 ;  /* 0x000000070621723e */ /* 0x002fe400000000ff */
[----:B------:R-:W-:Y:S01]  /*dd20*/  @!P0 PRMT R70, R241, 0x5410, RZ ;  /* 0x00005410f1468816 */ /* 0x000fe200000000ff */
[----:B------:R-:W-:Y:S02]  /*dd30*/  IMAD.MOV.U32 R241, RZ, RZ, R164 ;  /* 0x000000fffff17224 */ /* 0x000fe400078e00a4 */
[----:B--2---:R-:W-:-:S05]  /*dd40*/  @!P5 HADD2 R9, -R69.H0_H0, -RZ.H0_H0 ;  /* 0xa00000ff4509d230 */ /* 0x004fca0000000900 */
[----:B------:R-:W-:Y:S02]  /*dd50*/  PRMT R165, R9, 0x7610, R165 ;  /* 0x0000761009a57816 */ /* 0x000fe400000000a5 */
[----:B------:R-:W-:-:S04]  /*dd60*/  SHF.R.U32.HI R9, RZ, 0x10, R8 ;  /* 0x00000010ff097819 */ /* 0x000fc80000011608 */
[----:B------:R-:W-:Y:S02]  /*dd70*/  LOP3.LUT R9, R9, 0xff, RZ, 0xc0, !PT ;  /* 0x000000ff09097812 */ /* 0x000fe400078ec0ff */
[----:B------:R-:W-:Y:S02]  /*dd80*/  @!P5 PRMT R69, R165, 0x5410, RZ ;  /* 0x00005410a545d816 */ /* 0x000fe400000000ff */
[----:B------:R-:W-:Y:S01]  /*dd90*/  ISETP.GE.U32.AND P5, PT, R199, R9, PT ;  /* 0x00000009c700720c */ /* 0x000fe20003fa6070 */
[----:B------:R-:W-:Y:S01]  /*dda0*/  FADD.FTZ R9, R7, R14 ;  /* 0x0000000e07097221 */ /* 0x000fe20000010000 */
[----:B---3--:R-:W-:-:S05]  /*ddb0*/  @!P2 HADD2 R12, -R68.H0_H0, -RZ.H0_H0 ;  /* 0xa00000ff440ca230 */ /* 0x008fca0000000900 */
[----:B------:R-:W-:Y:S01]  /*ddc0*/  PRMT R232, R12, 0x7610, R232 ;  /* 0x000076100ce87816 */ /* 0x000fe200000000e8 */
[----:B------:R-:W-:Y:S02]  /*ddd0*/  FADD.FTZ R12, R6, R9 ;  /* 0x00000009060c7221 */ /* 0x000fe40000010000 */
[----:B------:R4:W2:Y:S04]  /*dde0*/  LDL.LU.S16 R6, [R1+0x17c] ;  /* 0x00017c0001067983 */ /* 0x0008a80000300600 */
[----:B------:R4:W3:Y:S04]  /*ddf0*/  LDL.LU.S16 R164, [R1+0x180] ;  /* 0x0001800001a47983 */ /* 0x0008e80000300600 */
[----:B------:R4:W4:Y:S01]  /*de00*/  LDL.LU.S16 R9, [R1+0x184] ;  /* 0x0001840001097983 */ /* 0x0009220000300600 */
[----:B------:R-:W-:-:S04]  /*de10*/  PRMT R67, R68, 0x7632, R67 ;  /* 0x0000763244437816 */ /* 0x000fc80000000043 */
[----:B------:R-:W-:Y:S02]  /*de20*/  PRMT R165, R68, 0x5410, R67 ;  /* 0x0000541044a57816 */ /* 0x000fe40000000043 */
[----:B------:R-:W-:Y:S02]  /*de30*/  @!P2 PRMT R68, R232, 0x5410, RZ ;  /* 0x00005410e844a816 */ /* 0x000fe400000000ff */
[----:B------:R-:W-:Y:S01]  /*de40*/  PRMT R64, R65, 0x7632, R64 ;  /* 0x0000763241407816 */ /* 0x000fe20000000040 */
[----:B------:R-:W-:Y:S02]  /*de50*/  IMAD.MOV.U32 R243, RZ, RZ, R174 ;  /* 0x000000fffff37224 */ /* 0x000fe400078e00ae */
[----:B------:R-:W-:Y:S02]  /*de60*/  IMAD.MOV.U32 R174, RZ, RZ, R183 ;  /* 0x000000ffffae7224 */ /* 0x000fe400078e00b7 */
[----:B--2---:R-:W-:-:S05]  /*de70*/  @!P4 HADD2 R6, -R67.H0_H0, -RZ.H0_H0 ;  /* 0xa00000ff4306c230 */ /* 0x004fca0000000900 */
[----:B------:R-:W-:Y:S02]  /*de80*/  PRMT R223, R6, 0x7610, R223 ;  /* 0x0000761006df7816 */ /* 0x000fe400000000df */
[----:B------:R-:W-:Y:S01]  /*de90*/  LOP3.LUT R6, R8, 0xff, RZ, 0xc0, !PT ;  /* 0x000000ff08067812 */ /* 0x000fe200078ec0ff */
[----:B---3--:R-:W-:-:S03]  /*dea0*/  @!P1 HADD2 R164, -R65.H0_H0, -RZ.H0_H0 ;  /* 0xa00000ff41a49230 */ /* 0x008fc60000000900 */
[----:B------:R-:W-:Y:S02]  /*deb0*/  ISETP.GE.U32.AND P2, PT, R199, R6, PT ;  /* 0x00000006c700720c */ /* 0x000fe40003f46070 */
[----:B------:R-:W-:Y:S02]  /*dec0*/  SHF.R.U32.HI R6, RZ, 0x18, R8 ;  /* 0x00000018ff067819 */ /* 0x000fe40000011608 */
[----:B------:R-:W-:Y:S02]  /*ded0*/  @!P4 PRMT R67, R223, 0x5410, RZ ;  /* 0x00005410df43c816 */ /* 0x000fe400000000ff */
[----:B------:R-:W-:Y:S02]  /*dee0*/  PRMT R202, R164, 0x7610, R202 ;  /* 0x00007610a4ca7816 */ /* 0x000fe400000000ca */
[----:B------:R-:W-:Y:S02]  /*def0*/  ISETP.GE.U32.AND P4, PT, R199, R6, PT ;  /* 0x00000006c700720c */ /* 0x000fe40003f86070 */
[----:B------:R-:W-:-:S02]  /*df00*/  LOP3.LUT R6, R16, 0xff, RZ, 0xc0, !PT ;  /* 0x000000ff10067812 */ /* 0x000fc400078ec0ff */
[----:B------:R-:W-:Y:S02]  /*df10*/  LOP3.LUT R8, R8, 0xffff, RZ, 0xc0, !PT ;  /* 0x0000ffff08087812 */ /* 0x000fe400078ec0ff */
[----:B------:R-:W-:Y:S01]  /*df20*/  PRMT R164, R65, 0x5410, R64 ;  /* 0x0000541041a47816 */ /* 0x000fe20000000040 */
[----:B----4-:R-:W-:Y:S01]  /*df30*/  @!P6 HADD2 R9, -R64.H0_H0, -RZ.H0_H0 ;  /* 0xa00000ff4009e230 */ /* 0x010fe20000000900 */
[----:B------:R-:W-:Y:S02]  /*df40*/  @!P1 PRMT R65, R202, 0x5410, RZ ;  /* 0x00005410ca419816 */ /* 0x000fe400000000ff */
[----:B------:R-:W-:Y:S02]  /*df50*/  ISETP.GE.U32.AND P1, PT, R199, R6, PT ;  /* 0x00000006c700720c */ /* 0x000fe40003f26070 */
[----:B------:R-:W-:Y:S02]  /*df60*/  SHF.R.U32.HI R6, RZ, 0x8, R8 ;  /* 0x00000008ff067819 */ /* 0x000fe40000011608 */
[----:B------:R-:W-:-:S02]  /*df70*/  PRMT R7, R9, 0x7610, R7 ;  /* 0x0000761009077816 */ /* 0x000fc40000000007 */
[----:B------:R-:W-:Y:S01]  /*df80*/  LOP3.LUT R6, R6, 0xffff, RZ, 0xc0, !PT ;  /* 0x0000ffff06067812 */ /* 0x000fe200078ec0ff */
[----:B------:R1:W-:Y:S01]  /*df90*/  MUFU.EX2 R9, R206 ;  /* 0x000000ce00097308 */ /* 0x0003e20000000800 */
[----:B------:R-:W-:Y:S02]  /*dfa0*/  @!P6 PRMT R64, R7, 0x5410, RZ ;  /* 0x000054100740e816 */ /* 0x000fe400000000ff */
[----:B------:R-:W-:Y:S01]  /*dfb0*/  ISETP.GE.U32.AND P6, PT, R199, R6, PT ;  /* 0x00000006c700720c */ /* 0x000fe20003fc6070 */
[----:B-1----:R1:W5:Y:S04]  /*dfc0*/  LDL.LU R206, [R1+0x400] ;  /* 0x0004000001ce7983 */ /* 0x0023680000300800 */
[----:B------:R1:W2:Y:S04]  /*dfd0*/  LDL.LU.S16 R6, [R1+0x188] ;  /* 0x0001880001067983 */ /* 0x0002a80000300600 */
[----:B------:R1:W3:Y:S04]  /*dfe0*/  LDL.LU.S16 R232, [R1+0x18c] ;  /* 0x00018c0001e87983 */ /* 0x0002e80000300600 */
[----:B------:R1:W4:Y:S04]  /*dff0*/  LDL.LU.S16 R223, [R1+0x194] ;  /* 0x0001940001df7983 */ /* 0x0003280000300600 */
[----:B------:R1:W4:Y:S01]  /*e000*/  LDL.LU.S16 R183, [R1+0x190] ;  /* 0x0001900001b77983 */ /* 0x0003220000300600 */
[----:B------:R-:W-:-:S02]  /*e010*/  PRMT R57, R58, 0x7632, R57 ;  /* 0x000076323a397816 */ /* 0x000fc40000000039 */
[----:B------:R-:W-:Y:S01]  /*e020*/  PRMT R55, R56, 0x7632, R55 ;  /* 0x0000763238377816 */ /* 0x000fe20000000037 */
[----:B------:R-:W-:Y:S02]  /*e030*/  IMAD.MOV.U32 R202, RZ, RZ, R242 ;  /* 0x000000ffffca7224 */ /* 0x000fe400078e00f2 */
[----:B------:R-:W-:Y:S01]  /*e040*/  IMAD.MOV.U32 R242, RZ, RZ, R184 ;  /* 0x000000fffff27224 */ /* 0x000fe200078e00b8 */
[----:B------:R-:W-:Y:S01]  /*e050*/  PRMT R184, R58, 0x5410, R57 ;  /* 0x000054103ab87816 */ /* 0x000fe20000000039 */
[----:B--2---:R-:W-:Y:S02]  /*e060*/  @!P2 HADD2 R6, -R58.H0_H0, -RZ.H0_H0 ;  /* 0xa00000ff3a06a230 */ /* 0x004fe40000000900 */
[----:B---3--:R-:W-:Y:S02]  /*e070*/  @!P6 HADD2 R232, -R57.H0_H0, -RZ.H0_H0 ;  /* 0xa00000ff39e8e230 */ /* 0x008fe40000000900 */
[----:B----4-:R-:W-:-:S03]  /*e080*/  @!P5 HADD2 R223, -R56.H0_H0, -RZ.H0_H0 ;  /* 0xa00000ff38dfd230 */ /* 0x010fc60000000900 */
[----:B------:R-:W-:Y:S02]  /*e090*/  PRMT R8, R232, 0x7610, R8 ;  /* 0x00007610e8087816 */ /* 0x000fe40000000008 */
[----:B------:R-:W-:Y:S01]  /*e0a0*/  PRMT R246, R6, 0x7610, R246 ;  /* 0x0000761006f67816 */ /* 0x000fe200000000f6 */
[----:B------:R-:W-:Y:S01]  /*e0b0*/  @!P4 HADD2 R183, -R55.H0_H0, -RZ.H0_H0 ;  /* 0xa00000ff37b7c230 */ /* 0x000fe20000000900 */
[----:B------:R-:W-:Y:S02]  /*e0c0*/  PRMT R217, R223, 0x7610, R217 ;  /* 0x00007610dfd97816 */ /* 0x000fe400000000d9 */
[----:B------:R-:W-:Y:S02]  /*e0d0*/  @!P6 PRMT R57, R8, 0x5410, RZ ;  /* 0x000054100839e816 */ /* 0x000fe400000000ff */
[----:B------:R2:W-:Y:S01]  /*e0e0*/  MUFU.EX2 R8, R168 ;  /* 0x000000a800087308 */ /* 0x0005e20000000800 */
[----:B------:R-:W-:Y:S01]  /*e0f0*/  @!P2 PRMT R58, R246, 0x5410, RZ ;  /* 0x00005410f63aa816 */ /* 0x000fe200000000ff */
[----:B------:R-:W-:Y:S01]  /*e100*/  IMAD.MOV.U32 R246, RZ, RZ, R243 ;  /* 0x000000fffff67224 */ /* 0x000fe200078e00f3 */
[----:B------:R-:W-:Y:S01]  /*e110*/  PRMT R10, R183, 0x7610, R10 ;  /* 0x00007610b70a7816 */ /* 0x000fe2000000000a */
[----:B------:R-:W-:Y:S01]  /*e120*/  IMAD.MOV.U32 R243, RZ, RZ, R242 ;  /* 0x000000fffff37224 */ /* 0x000fe200078e00f2 */
[----:B------:R-:W-:Y:S01]  /*e130*/  PRMT R183, R56, 0x5410, R55 ;  /* 0x0000541038b77816 */ /* 0x000fe20000000037 */
[----:B------:R-:W-:Y:S01]  /*e140*/  IMAD.MOV.U32 R242, RZ, RZ, R181 ;  /* 0x000000fffff27224 */ /* 0x000fe200078e00b5 */
[----:B------:R-:W-:Y:S01]  /*e150*/  @!P5 PRMT R56, R217, 0x5410, RZ ;  /* 0x00005410d938d816 */ /* 0x000fe200000000ff */
[----:B--2---:R1:W5:Y:S04]  /*e160*/  LDL.LU R168, [R1+0x3fc] ;  /* 0x0003fc0001a87983 */ /* 0x0043680000300800 */
[----:B------:R1:W2:Y:S04]  /*e170*/  LDL.LU.S16 R232, [R1+0x19c] ;  /* 0x00019c0001e87983 */ /* 0x0002a80000300600 */
[----:B------:R1:W3:Y:S04]  /*e180*/  LDL.LU.S16 R223, [R1+0x198] ;  /* 0x0001980001df7983 */ /* 0x0002e80000300600 */
[----:B------:R1:W4:Y:S04]  /*e190*/  LDL.LU.S16 R217, [R1+0x1a4] ;  /* 0x0001a40001d97983 */ /* 0x0003280000300600 */
[----:B------:R1:W4:Y:S01]  /*e1a0*/  LDL.LU.S16 R181, [R1+0x1a0] ;  /* 0x0001a00001b57983 */ /* 0x0003220000300600 */
[----:B------:R-:W-:Y:S01]  /*e1b0*/  SHF.R.U32.HI R6, RZ, 0x8, R17 ;  /* 0x00000008ff067819 */ /* 0x000fe20000011611 */
[----:B------:R-:W1:Y:S03]  /*e1c0*/  MUFU.EX2 R7, R244 ;  /* 0x000000f400077308 */ /* 0x000e660000000800 */
[----:B------:R-:W-:-:S04]  /*e1d0*/  LOP3.LUT R6, R6, 0xffff, RZ, 0xc0, !PT ;  /* 0x0000ffff06067812 */ /* 0x000fc800078ec0ff */
[C---:B------:R-:W-:Y:S02]  /*e1e0*/  ISETP.GE.U32.AND P2, PT, R199.reuse, R6, PT ;  /* 0x00000006c700720c */ /* 0x040fe40003f46070 */
[----:B------:R-:W1:Y:S01]  /*e1f0*/  MUFU.EX2 R6, R245 ;  /* 0x000000f500067308 */ /* 0x000e620000000800 */
[----:B------:R-:W-:Y:S02]  /*e200*/  ISETP.GE.U32.AND P0, PT, R199, R13, PT ;  /* 0x0000000dc700720c */ /* 0x000fe40003f06070 */
[----:B------:R-:W-:Y:S02]  /*e210*/  @!P4 PRMT R55, R10, 0x5410, RZ ;  /* 0x000054100a37c816 */ /* 0x000fe400000000ff */
[----:B------:R-:W-:Y:S01]  /*e220*/  PRMT R66, R59, 0x7632, R66 ;  /* 0x000076323b427816 */ /* 0x000fe20000000042 */
[----:B-1----:R-:W-:Y:S02]  /*e230*/  FADD.FTZ R11, R7, R11 ;  /* 0x0000000b070b7221 */ /* 0x002fe40000010000 */
[----:B------:R-:W1:Y:S01]  /*e240*/  MUFU.EX2 R10, R247 ;  /* 0x000000f7000a7308 */ /* 0x000e620000000800 */
[----:B------:R-:W-:Y:S01]  /*e250*/  PRMT R62, R63, 0x7632, R62 ;  /* 0x000076323f3e7816 */ /* 0x000fe2000000003e */
[C---:B------:R-:W-:Y:S01]  /*e260*/  FADD.FTZ R11, R6.reuse, R11 ;  /* 0x0000000b060b7221 */ /* 0x040fe20000010000 */
[----:B------:R-:W-:-:S05]  /*e270*/  F2FP.F16.F32.PACK_AB R31, R6, R7 ;  /* 0x00000007061f723e */ /* 0x000fca00000000ff */
[----:B------:R-:W4:Y:S01]  /*e280*/  MUFU.EX2 R6, R248 ;  /* 0x000000f800067308 */ /* 0x000f220000000800 */
[----:B-1----:R-:W-:Y:S01]  /*e290*/  FADD.FTZ R11, R10, R11 ;  /* 0x0000000b0a0b7221 */ /* 0x002fe20000010000 */
[----:B------:R-:W-:Y:S02]  /*e2a0*/  LOP3.LUT R20, R5, R221, R26, 0x96, !PT ;  /* 0x000000dd05147212 */ /* 0x000fe400078e961a */
        /* <DEDUP_REMOVED lines=8> */
[----:B------:R-:W-:Y:S02]  /*e330*/  @!P3 PRMT R63, R182, 0x5410, RZ ;  /* 0x00005410b63fb816 */ /* 0x000fe400000000ff */
[----:B------:R-:W-:Y:S02]  /*e340*/  PRMT R182, R59, 0x5410, R66 ;  /* 0x000054103bb67816 */ /* 0x000fe40000000042 */
[----:B------:R-:W-:Y:S01]  /*e350*/  @!P0 PRMT R66, R7, 0x5410, RZ ;  /* 0x0000541007428816 */ /* 0x000fe200000000ff */
[----:B------:R-:W-:Y:S01]  /*e360*/  FADD.FTZ R7, R9, R12 ;  /* 0x0000000c09077221 */ /* 0x000fe20000010000 */
[----:B------:R-:W-:Y:S01]  /*e370*/  @!P1 HADD2 R217, -R59.H0_H0, -RZ.H0_H0 ;  /* 0xa00000ff3bd99230 */ /* 0x000fe20000000900 */
[----:B------:R-:W-:-:S02]  /*e380*/  @!P2 PRMT R62, R14, 0x5410, RZ ;  /* 0x000054100e3ea816 */ /* 0x000fc400000000ff */
[----:B------:R-:W-:Y:S01]  /*e390*/  FADD.FTZ R14, R8, R7 ;  /* 0x00000007080e7221 */ /* 0x000fe20000010000 */
[----:B------:R-:W-:Y:S01]  /*e3a0*/  FADD.FTZ R7, R6, R11 ;  /* 0x0000000b06077221 */ /* 0x000fe20000010000 */
[----:B------:R-:W-:Y:S01]  /*e3b0*/  PRMT R13, R217, 0x7610, R13 ;  /* 0x00007610d90d7816 */ /* 0x000fe2000000000d */
[----:B------:R-:W-:Y:S02]  /*e3c0*/  IMAD.MOV.U32 R217, RZ, RZ, R246 ;  /* 0x000000ffffd97224 */ /* 0x000fe400078e00f6 */
[----:B------:R-:W-:Y:S01]  /*e3d0*/  IMAD.MOV.U32 R246, RZ, RZ, R202 ;  /* 0x000000fffff67224 */ /* 0x000fe200078e00ca */
[----:B------:R1:W-:Y:S01]  /*e3e0*/  STL [R1+0x100], R7 ;  /* 0x0001000701007387 */ /* 0x0003e20000100800 */
[----:B------:R-:W-:-:S03]  /*e3f0*/  IMAD.MOV.U32 R202, RZ, RZ, R201 ;  /* 0x000000ffffca7224 */ /* 0x000fc600078e00c9 */
[----:B------:R2:W3:Y:S01]  /*e400*/  LDL.LU.S16 R201, [R1+0x1ac] ;  /* 0x0001ac0001c97983 */ /* 0x0004e20000300600 */
[----:B------:R-:W-:-:S03]  /*e410*/  IMAD.WIDE.U32 R8, R20, -0x2daee0ad, RZ ;  /* 0xd2511f5314087825 */ /* 0x000fc600078e00ff */
[----:B------:R2:W4:Y:S01]  /*e420*/  LDL.LU.S16 R20, [R1+0x1b0] ;  /* 0x0001b00001147983 */ /* 0x0005220000300600 */
[----:B------:R-:W-:Y:S02]  /*e430*/  F2FP.F16.F32.PACK_AB R15, R6, R10 ;  /* 0x0000000a060f723e */ /* 0x000fe400000000ff */
[----:B------:R-:W-:Y:S01]  /*e440*/  @!P1 PRMT R59, R13, 0x5410, RZ ;  /* 0x000054100d3b9816 */ /* 0x000fe200000000ff */
[----:B-1----:R-:W-:-:S05]  /*e450*/  IMAD.WIDE.U32 R6, R19, -0x2daee0ad, RZ ;  /* 0xd2511f5313067825 */ /* 0x002fca00078e00ff */
        /* <DEDUP_REMOVED lines=14> */
[----:B------:R-:W1:Y:S03]  /*e540*/  MUFU.EX2 R10, R217 ;  /* 0x000000d9000a7308 */ /* 0x000e660000000800 */
[----:B------:R-:W-:-:S04]  /*e550*/  LOP3.LUT R9, R8, 0xff, RZ, 0xc0, !PT ;  /* 0x000000ff08097812 */ /* 0x000fc800078ec0ff */
[----:B------:R-:W-:Y:S02]  /*e560*/  ISETP.GE.U32.AND P0, PT, R199, R9, PT ;  /* 0x00000009c700720c */ /* 0x000fe40003f06070 */
[----:B------:R-:W2:Y:S01]  /*e570*/  MUFU.EX2 R9, R246 ;  /* 0x000000f600097308 */ /* 0x000ea20000000800 */
[----:B-1----:R-:W-:Y:S01]  /*e580*/  FADD.FTZ R11, R10, R14 ;  /* 0x0000000e0a0b7221 */ /* 0x002fe20000010000 */
[----:B------:R-:W-:-:S03]  /*e590*/  PRMT R45, R50, 0x7632, R45 ;  /* 0x00007632322d7816 */ /* 0x000fc6000000002d */
[C---:B--2---:R-:W-:Y:S01]  /*e5a0*/  FADD.FTZ R11, R9.reuse, R11 ;  /* 0x0000000b090b7221 */ /* 0x044fe20000010000 */
[----:B------:R-:W-:Y:S02]  /*e5b0*/  F2FP.F16.F32.PACK_AB R22, R9, R10 ;  /* 0x0000000a0916723e */ /* 0x000fe400000000ff */
[----:B------:R-:W-:-:S04]  /*e5c0*/  LOP3.LUT R9, R8, 0xffff, RZ, 0xc0, !PT ;  /* 0x0000ffff08097812 */ /* 0x000fc800078ec0ff */
[----:B------:R-:W-:-:S04]  /*e5d0*/  SHF.R.U32.HI R9, RZ, 0x8, R9 ;  /* 0x00000008ff097819 */ /* 0x000fc80000011609 */
[----:B------:R-:W-:Y:S01]  /*e5e0*/  LOP3.LUT R9, R9, 0xffff, RZ, 0xc0, !PT ;  /* 0x0000ffff09097812 */ /* 0x000fe200078ec0ff */
[----:B------:R1:W-:Y:S01]  /*e5f0*/  STL [R1+0x104], R11 ;  /* 0x0001040b01007387 */ /* 0x0003e20000100800 */
[----:B---3--:R-:W-:-:S05]  /*e600*/  @!P0 HADD2 R201, -R50.H0_H0, -RZ.H0_H0 ;  /* 0xa00000ff32c98230 */ /* 0x008fca0000000900 */
[----:B------:R-:W-:Y:S02]  /*e610*/  PRMT R216, R201, 0x7610, R216 ;  /* 0x00007610c9d87816 */ /* 0x000fe400000000d8 */
[----:B------:R-:W-:Y:S02]  /*e620*/  PRMT R201, R50, 0x5410, R45 ;  /* 0x0000541032c97816 */ /* 0x000fe4000000002d */
[----:B------:R-:W-:Y:S02]  /*e630*/  @!P0 PRMT R50, R216, 0x5410, RZ ;  /* 0x00005410d8328816 */ /* 0x000fe400000000ff */
[----:B------:R-:W-:-:S13]  /*e640*/  ISETP.GE.U32.AND P0, PT, R199, R9, PT ;  /* 0x00000009c700720c */ /* 0x000fda0003f06070 */
[----:B----4-:R-:W-:-:S05]  /*e650*/  @!P0 HADD2 R20, -R45.H0_H0, -RZ.H0_H0 ;  /* 0xa00000ff2d148230 */ /* 0x010fca0000000900 */
[----:B------:R-:W-:Y:S02]  /*e660*/  PRMT R9, R20, 0x7610, R9 ;  /* 0x0000761014097816 */ /* 0x000fe40000000009 */
[----:B------:R2:W3:Y:S04]  /*e670*/  LDL.LU.S16 R20, [R1+0x1b4] ;  /* 0x0001b40001147983 */ /* 0x0004e80000300600 */
[----:B-1----:R2:W4:Y:S04]  /*e680*/  LDL.LU.S16 R11, [R1+0x1b8] ;  /* 0x0001b800010b7983 */ /* 0x0025280000300600 */
[----:B------:R2:W2:Y:S01]  /*e690*/  LDL.LU.S16 R10, [R1+0x1bc] ;  /* 0x0001bc00010a7983 */ /* 0x0004a20000300600 */
[----:B------:R-:W-:-:S02]  /*e6a0*/  @!P0 PRMT R45, R9, 0x5410, RZ ;  /* 0x00005410092d8816 */ /* 0x000fc400000000ff */
[--C-:B------:R-:W-:Y:S02]  /*e6b0*/  SHF.R.U32.HI R9, RZ, 0x18, R8.reuse ;  /* 0x00000018ff097819 */ /* 0x100fe40000011608 */
[----:B------:R-:W-:-:S04]  /*e6c0*/  SHF.R.U32.HI R8, RZ, 0x10, R8 ;  /* 0x00000010ff087819 */ /* 0x000fc80000011608 */
[----:B------:R-:W-:-:S04]  /*e6d0*/  LOP3.LUT R8, R8, 0xff, RZ, 0xc0, !PT ;  /* 0x000000ff08087812 */ /* 0x000fc800078ec0ff */
[C---:B------:R-:W-:Y:S02]  /*e6e0*/  ISETP.GE.U32.AND P1, PT, R199.reuse, R8, PT ;  /* 0x00000008c700720c */ /* 0x040fe40003f26070 */
[----:B------:R-:W-:Y:S02]  /*e6f0*/  ISETP.GE.U32.AND P0, PT, R199, R9, PT ;  /* 0x00000009c700720c */ /* 0x000fe40003f06070 */
[C---:B------:R-:W-:Y:S01]  /*e700*/  PRMT R44, R24.reuse, 0x7632, R44 ;  /* 0x00007632182c7816 */ /* 0x040fe2000000002c */
[----:B------:R-:W-:Y:S02]  /*e710*/  IMAD.MOV.U32 R246, RZ, RZ, R242 ;  /* 0x000000fffff67224 */ /* 0x000fe400078e00f2 */
[----:B------:R-:W-:Y:S02]  /*e720*/  IMAD.MOV.U32 R242, RZ, RZ, R188 ;  /* 0x000000fffff27224 */ /* 0x000fe400078e00bc */
[----:B------:R-:W-:Y:S01]  /*e730*/  IMAD.MOV.U32 R188, RZ, RZ, R187 ;  /* 0x000000ffffbc7224 */ /* 0x000fe200078e00bb */
[----:B------:R-:W-:-:S05]  /*e740*/  PRMT R187, R24, 0x5410, R44 ;  /* 0x0000541018bb7816 */ /* 0x000fca000000002c */
[----:B---3--:R-:W-:Y:S02]  /*e750*/  @!P0 HADD2 R20, -R44.H0_H0, -RZ.H0_H0 ;  /* 0xa00000ff2c148230 */ /* 0x008fe40000000900 */
[----:B----4-:R-:W-:-:S03]  /*e760*/  @!P1 HADD2 R11, -R24.H0_H0, -RZ.H0_H0 ;  /* 0xa00000ff180b9230 */ /* 0x010fc60000000900 */
[----:B------:R-:W-:Y:S02]  /*e770*/  PRMT R17, R20, 0x7610, R17 ;  /* 0x0000761014117816 */ /* 0x000fe40000000011 */
[----:B------:R-:W-:-:S04]  /*e780*/  PRMT R8, R11, 0x7610, R8 ;  /* 0x000076100b087816 */ /* 0x000fc80000000008 */
[----:B------:R-:W-:Y:S02]  /*e790*/  @!P1 PRMT R24, R8, 0x5410, RZ ;  /* 0x0000541008189816 */ /* 0x000fe400000000ff */
[----:B------:R-:W-:Y:S02]  /*e7a0*/  LOP3.LUT R8, R6, 0xff, RZ, 0xc0, !PT ;  /* 0x000000ff06087812 */ /* 0x000fe400078ec0ff */
[----:B------:R-:W-:Y:S02]  /*e7b0*/  @!P0 PRMT R44, R17, 0x5410, RZ ;  /* 0x00005410112c8816 */ /* 0x000fe400000000ff */
[----:B------:R-:W-:-:S13]  /*e7c0*/  ISETP.GE.U32.AND P0, PT, R199, R8, PT ;  /* 0x00000008c700720c */ /* 0x000fda0003f06070 */
[----:B--2---:R-:W-:-:S05]  /*e7d0*/  @!P0 HADD2 R10, -R61.H0_H0, -RZ.H0_H0 ;  /* 0xa00000ff3d0a8230 */ /* 0x004fca0000000900 */
[----:B------:R-:W-:Y:S02]  /*e7e0*/  PRMT R9, R10, 0x7610, R9 ;  /* 0x000076100a097816 */ /* 0x000fe40000000009 */
[----:B------:R1:W2:Y:S01]  /*e7f0*/  LDL.LU.S16 R10, [R1+0x1c0] ;  /* 0x0001c000010a7983 */ /* 0x0002a20000300600 */
        /* <DEDUP_REMOVED lines=8> */
[----:B------:R-:W-:-:S02]  /*e880*/  PRMT R186, R61, 0x5410, R60 ;  /* 0x000054103dba7816 */ /* 0x000fc4000000003c */
[----:B------:R-:W-:Y:S02]  /*e890*/  @!P0 PRMT R61, R9, 0x5410, RZ ;  /* 0x00005410093d8816 */ /* 0x000fe400000000ff */
[----:B------:R-:W-:Y:S01]  /*e8a0*/  ISETP.GE.U32.AND P0, PT, R199, R7, PT ;  /* 0x00000007c700720c */ /* 0x000fe20003f06070 */
[----:B------:R1:W3:-:S12]  /*e8b0*/  LDL.LU.S16 R9, [R1+0x1c4] ;  /* 0x0001c40001097983 */ /* 0x0002d80000300600 */
[----:B--2---:R-:W-:-:S05]  /*e8c0*/  @!P0 HADD2 R10, -R60.H0_H0, -RZ.H0_H0 ;  /* 0xa00000ff3c0a8230 */ /* 0x004fca0000000900 */
[----:B------:R-:W-:-:S04]  /*e8d0*/  PRMT R8, R10, 0x7610, R8 ;  /* 0x000076100a087816 */ /* 0x000fc80000000008 */
[----:B------:R-:W-:Y:S02]  /*e8e0*/  @!P0 PRMT R60, R8, 0x5410, RZ ;  /* 0x00005410083c8816 */ /* 0x000fe400000000ff */
[----:B------:R1:W2:Y:S04]  /*e8f0*/  LDL.LU.S16 R8, [R1+0x1c8] ;  /* 0x0001c80001087983 */ /* 0x0002a80000300600 */
[----:B------:R1:W4:Y:S04]  /*e900*/  LDL.LU.S16 R11, [R1+0x1cc] ;  /* 0x0001cc00010b7983 */ /* 0x0003280000300600 */
[----:B------:R1:W4:Y:S01]  /*e910*/  LDL.LU.S16 R10, [R1+0x1d0] ;  /* 0x0001d000010a7983 */ /* 0x0003220000300600 */
[----:B------:R-:W-:-:S02]  /*e920*/  SHF.R.U32.HI R7, RZ, 0x10, R6 ;  /* 0x00000010ff077819 */ /* 0x000fc40000011606 */
[----:B------:R-:W-:Y:S01]  /*e930*/  SHF.R.U32.HI R6, RZ, 0x18, R6 ;  /* 0x00000018ff067819 */ /* 0x000fe20000011606 */
[----:B------:R1:W4:Y:S01]  /*e940*/  LDL.LU.S16 R20, [R1+0x1d4] ;  /* 0x0001d40001147983 */ /* 0x0003220000300600 */
[----:B------:R-:W-:Y:S02]  /*e950*/  LOP3.LUT R7, R7, 0xff, RZ, 0xc0, !PT ;  /* 0x000000ff07077812 */ /* 0x000fe400078ec0ff */
[C---:B------:R-:W-:Y:S02]  /*e960*/  ISETP.GE.U32.AND P0, PT, R199.reuse, R6, PT ;  /* 0x00000006c700720c */ /* 0x040fe40003f06070 */
[----:B------:R-:W-:Y:S02]  /*e970*/  ISETP.GE.U32.AND P1, PT, R199, R7, PT ;  /* 0x00000007c700720c */ /* 0x000fe40003f26070 */
[----:B------:R-:W-:Y:S01]  /*e980*/  PRMT R53, R54, 0x7632, R53 ;  /* 0x0000763236357816 */ /* 0x000fe20000000035 */
[----:B------:R-:W-:Y:S02]  /*e990*/  IMAD.MOV.U32 R217, RZ, RZ, R216 ;  /* 0x000000ffffd97224 */ /* 0x000fe400078e00d8 */
[----:B------:R-:W-:-:S08]  /*e9a0*/  IMAD.MOV.U32 R216, RZ, RZ, R185 ;  /* 0x000000ffffd87224 */ /* 0x000fd000078e00b9 */
[----:B---3--:R-:W-:Y:S01]  /*e9b0*/  @!P1 HADD2 R9, -R54.H0_H0, -RZ.H0_H0 ;  /* 0xa00000ff36099230 */ /* 0x008fe20000000900 */
[----:B------:R-:W-:-:S04]  /*e9c0*/  PRMT R185, R54, 0x5410, R53 ;  /* 0x0000541036b97816 */ /* 0x000fc80000000035 */
[----:B------:R-:W-:-:S04]  /*e9d0*/  PRMT R7, R9, 0x7610, R7 ;  /* 0x0000761009077816 */ /* 0x000fc80000000007 */
[----:B------:R-:W-:Y:S01]  /*e9e0*/  @!P1 PRMT R54, R7, 0x5410, RZ ;  /* 0x0000541007369816 */ /* 0x000fe200000000ff */
[----:B------:R-:W-:Y:S01]  /*e9f0*/  IMAD.MOV.U32 R223, RZ, RZ, R217 ;  /* 0x000000ffffdf7224 */ /* 0x000fe200078e00d9 */
[C---:B------:R-:W-:Y:S01]  /*ea00*/  PRMT R51, R52.reuse, 0x7632, R51 ;  /* 0x0000763234337816 */ /* 0x040fe20000000033 */
[----:B------:R-:W-:Y:S02]  /*ea10*/  IMAD.MOV.U32 R217, RZ, RZ, R246 ;  /* 0x000000ffffd97224 */ /* 0x000fe400078e00f6 */
[----:B------:R-:W-:Y:S01]  /*ea20*/  IMAD.MOV.U32 R246, RZ, RZ, R219 ;  /* 0x000000fffff67224 */ /* 0x000fe200078e00db */
[----:B------:R-:W-:Y:S01]  /*ea30*/  PRMT R219, R52, 0x5410, R51 ;  /* 0x0000541034db7816 */ /* 0x000fe20000000033 */
[----:B--2---:R-:W-:-:S05]  /*ea40*/  @!P0 HADD2 R8, -R53.H0_H0, -RZ.H0_H0 ;  /* 0xa00000ff35088230 */ /* 0x004fca0000000900 */
[----:B------:R-:W-:-:S04]  /*ea50*/  PRMT R6, R8, 0x7610, R6 ;  /* 0x0000761008067816 */ /* 0x000fc80000000006 */
[----:B------:R-:W-:Y:S01]  /*ea60*/  @!P0 PRMT R53, R6, 0x5410, RZ ;  /* 0x0000541006358816 */ /* 0x000fe200000000ff */
[----:B------:R-:W-:Y:S02]  /*ea70*/  IMAD.WIDE.U32 R6, R13, -0x2daee0ad, RZ ;  /* 0xd2511f530d067825 */ /* 0x000fe400078e00ff */
[----:B------:R1:W2:Y:S03]  /*ea80*/  LDL.LU.S16 R13, [R1+0x1d8] ;  /* 0x0001d800010d7983 */ /* 0x0002a60000300600 */
[----:B------:R-:W-:-:S04]  /*ea90*/  LOP3.LUT R8, R7, R231, R12, 0x96, !PT ;  /* 0x000000e707087212 */ /* 0x000fc800078e960c */
[----:B------:R-:W-:-:S04]  /*eaa0*/  LOP3.LUT R9, R8, 0xff, RZ, 0xc0, !PT ;  /* 0x000000ff08097812 */ /* 0x000fc800078ec0ff */
[----:B------:R-:W-:-:S13]  /*eab0*/  ISETP.GE.U32.AND P0, PT, R199, R9, PT ;  /* 0x00000009c700720c */ /* 0x000fda0003f06070 */
[----:B----4-:R-:W-:-:S05]  /*eac0*/  @!P0 HADD2 R11, -R52.H0_H0, -RZ.H0_H0 ;  /* 0xa00000ff340b8230 */ /* 0x010fca0000000900 */
[----:B------:R-:W-:Y:S02]  /*ead0*/  PRMT R9, R11, 0x7610, R9 ;  /* 0x000076100b097816 */ /* 0x000fe40000000009 */
[----:B------:R1:W3:Y:S02]  /*eae0*/  LDL.LU.S16 R11, [R1+0x1e0] ;  /* 0x0001e000010b7983 */ /* 0x0002e40000300600 */
[----:B------:R-:W-:Y:S02]  /*eaf0*/  @!P0 PRMT R52, R9, 0x5410, RZ ;  /* 0x0000541009348816 */ /* 0x000fe400000000ff */
[----:B------:R-:W-:-:S04]  /*eb00*/  LOP3.LUT R9, R8, 0xffff, RZ, 0xc0, !PT ;  /* 0x0000ffff08097812 */ /* 0x000fc800078ec0ff */
[----:B------:R-:W-:-:S04]  /*eb10*/  SHF.R.U32.HI R9, RZ, 0x8, R9 ;  /* 0x00000008ff097819 */ /* 0x000fc80000011609 */
[----:B------:R-:W-:-:S04]  /*eb20*/  LOP3.LUT R9, R9, 0xffff, RZ, 0xc0, !PT ;  /* 0x0000ffff09097812 */ /* 0x000fc800078ec0ff */
[----:B------:R-:W-:-:S13]  /*eb30*/  ISETP.GE.U32.AND P0, PT, R199, R9, PT ;  /* 0x00000009c700720c */ /* 0x000fda0003f06070 */
[----:B------:R-:W-:-:S05]  /*eb40*/  @!P0 HADD2 R10, -R51.H0_H0, -RZ.H0_H0 ;  /* 0xa00000ff330a8230 */ /* 0x000fca0000000900 */
[----:B------:R-:W-:Y:S02]  /*eb50*/  PRMT R9, R10, 0x7610, R9 ;  /* 0x000076100a097816 */ /* 0x000fe40000000009 */
[----:B------:R1:W4:Y:S02]  /*eb60*/  LDL.LU.S16 R10, [R1+0x1e4] ;  /* 0x0001e400010a7983 */ /* 0x0003240000300600 */
[----:B------:R-:W-:Y:S02]  /*eb70*/  @!P0 PRMT R51, R9, 0x5410, RZ ;  /* 0x0000541009338816 */ /* 0x000fe400000000ff */
[----:B------:R-:W-:-:S04]  /*eb80*/  SHF.R.U32.HI R9, RZ, 0x10, R8 ;  /* 0x00000010ff097819 */ /* 0x000fc80000011608 */
[----:B------:R-:W-:Y:S02]  /*eb90*/  LOP3.LUT R9, R9, 0xff, RZ, 0xc0, !PT ;  /* 0x000000ff09097812 */ /* 0x000fe400078ec0ff */
[----:B------:R-:W-:Y:S02]  /*eba0*/  SHF.R.U32.HI R8, RZ, 0x18, R8 ;  /* 0x00000018ff087819 */ /* 0x000fe40000011608 */
[C---:B------:R-:W-:Y:S02]  /*ebb0*/  ISETP.GE.U32.AND P1, PT, R199.reuse, R9, PT ;  /* 0x00000009c700720c */ /* 0x040fe40003f26070 */
[----:B------:R-:W-:Y:S02]  /*ebc0*/  ISETP.GE.U32.AND P0, PT, R199, R8, PT ;  /* 0x00000008c700720c */ /* 0x000fe40003f06070 */
[----:B------:R-:W-:Y:S01]  /*ebd0*/  PRMT R48, R49, 0x7632, R48 ;  /* 0x0000763231307816 */ /* 0x000fe20000000030 */
[----:B------:R-:W-:-:S08]  /*ebe0*/  IMAD.MOV.U32 R17, RZ, RZ, R217 ;  /* 0x000000ffff117224 */ /* 0x000fd000078e00d9 */
[----:B------:R-:W-:Y:S01]  /*ebf0*/  @!P1 HADD2 R20, -R49.H0_H0, -RZ.H0_H0 ;  /* 0xa00000ff31149230 */ /* 0x000fe20000000900 */
[----:B------:R-:W-:-:S04]  /*ec00*/  PRMT R217, R49, 0x5410, R48 ;  /* 0x0000541031d97816 */ /* 0x000fc80000000030 */
[----:B------:R-:W-:Y:S02]  /*ec10*/  PRMT R14, R20, 0x7610, R14 ;  /* 0x00007610140e7816 */ /* 0x000fe4000000000e */
[----:B------:R1:W4:Y:S02]  /*ec20*/  LDL.LU.S16 R20, [R1+0x1e8] ;  /* 0x0001e80001147983 */ /* 0x0003240000300600 */
[----:B------:R-:W-:Y:S02]  /*ec30*/  @!P1 PRMT R49, R14, 0x5410, RZ ;  /* 0x000054100e319816 */ /* 0x000fe400000000ff */
[----:B------:R1:W4:Y:S01]  /*ec40*/  LDL.LU.S16 R14, [R1+0x1ec] ;  /* 0x0001ec00010e7983 */ /* 0x0003220000300600 */
[----:B------:R-:W-:Y:S01]  /*ec50*/  LOP3.LUT R7, R6, 0xffff, RZ, 0xc0, !PT ;  /* 0x0000ffff06077812 */ /* 0x000fe200078ec0ff */
[----:B--2---:R-:W-:-:S05]  /*ec60*/  @!P0 HADD2 R13, -R48.H0_H0, -RZ.H0_H0 ;  /* 0xa00000ff300d8230 */ /* 0x004fca0000000900 */
[----:B------:R-:W-:Y:S02]  /*ec70*/  PRMT R8, R13, 0x7610, R8 ;  /* 0x000076100d087816 */ /* 0x000fe40000000008 */
[----:B------:R1:W2:Y:S02]  /*ec80*/  LDL.LU.S16 R13, [R1+0x1f0] ;  /* 0x0001f000010d7983 */ /* 0x0002a40000300600 */
[----:B------:R-:W-:Y:S02]  /*ec90*/  @!P0 PRMT R48, R8, 0x5410, RZ ;  /* 0x0000541008308816 */ /* 0x000fe400000000ff */
[----:B------:R-:W-:-:S04]  /*eca0*/  LOP3.LUT R8, R6, 0xff, RZ, 0xc0, !PT ;  /* 0x000000ff06087812 */ /* 0x000fc800078ec0ff */
[----:B------:R-:W-:Y:S02]  /*ecb0*/  ISETP.GE.U32.AND P0, PT, R199, R8, PT ;  /* 0x00000008c700720c */ /* 0x000fe40003f06070 */
[----:B------:R-:W-:Y:S01]  /*ecc0*/  SHF.R.U32.HI R7, RZ, 0x8, R7 ;  /* 0x00000008ff077819 */ /* 0x000fe20000011607 */
[----:B------:R-:W-:Y:S01]  /*ecd0*/  IMAD.MOV.U32 R232, RZ, RZ, R223 ;  /* 0x000000ffffe87224 */ /* 0x000fe200078e00df */
[----:B------:R-:W-:Y:S01]  /*ece0*/  PRMT R46, R47, 0x7632, R46 ;  /* 0x000076322f2e7816 */ /* 0x000fe2000000002e */
[----:B------:R-:W-:Y:S01]  /*ecf0*/  IMAD.MOV.U32 R223, RZ, RZ, R246 ;  /* 0x000000ffffdf7224 */ /* 0x000fe200078e00f6 */
[----:B------:R-:W-:Y:S01]  /*ed00*/  LOP3.LUT R7, R7, 0xffff, RZ, 0xc0, !PT ;  /* 0x0000ffff07077812 */ /* 0x000fe200078ec0ff */
[----:B------:R-:W-:Y:S01]  /*ed10*/  IMAD.MOV.U32 R246, RZ, RZ, R216 ;  /* 0x000000fffff67224 */ /* 0x000fe200078e00d8 */
[----:B------:R-:W-:-:S05]  /*ed20*/  PRMT R216, R47, 0x5410, R46 ;  /* 0x000054102fd87816 */ /* 0x000fca000000002e */
[----:B---3--:R-:W-:-:S05]  /*ed30*/  @!P0 HADD2 R11, -R47.H0_H0, -RZ.H0_H0 ;  /* 0xa00000ff2f0b8230 */ /* 0x008fca0000000900 */
[----:B------:R-:W-:-:S04]  /*ed40*/  PRMT R9, R11, 0x7610, R9 ;  /* 0x000076100b097816 */ /* 0x000fc80000000009 */
[----:B------:R-:W-:Y:S02]  /*ed50*/  @!P0 PRMT R47, R9, 0x5410, RZ ;  /* 0x00005410092f8816 */ /* 0x000fe400000000ff */
[----:B------:R-:W-:-:S13]  /*ed60*/  ISETP.GE.U32.AND P0, PT, R199, R7, PT ;  /* 0x00000007c700720c */ /* 0x000fda0003f06070 */
[----:B----4-:R-:W-:-:S05]  /*ed70*/  @!P0 HADD2 R10, -R46.H0_H0, -RZ.H0_H0 ;  /* 0xa00000ff2e0a8230 */ /* 0x010fca0000000900 */
[----:B------:R-:W-:-:S04]  /*ed80*/  PRMT R8, R10, 0x7610, R8 ;  /* 0x000076100a087816 */ /* 0x000fc80000000008 */
[----:B------:R-:W-:Y:S02]  /*ed90*/  @!P0 PRMT R46, R8, 0x5410, RZ ;  /* 0x00005410082e8816 */ /* 0x000fe400000000ff */
[----:B------:R-:W-:Y:S02]  /*eda0*/  LOP3.LUT R8, R29, R224, R32, 0x96, !PT ;  /* 0x000000e01d087212 */ /* 0x000fe400078e9620 */
[----:B------:R-:W-:-:S03]  /*edb0*/  LOP3.LUT R10, R5, R221, R28, 0x96, !PT ;  /* 0x000000dd050a7212 */ /* 0x000fc600078e961c */
[----:B------:R-:W-:-:S04]  /*edc0*/  IMAD.WIDE.U32 R8, R8, -0x2daee0ad, RZ ;  /* 0xd2511f5308087825 */ /* 0x000fc800078e00ff */
[----:B------:R-:W-:Y:S01]  /*edd0*/  IMAD.WIDE.U32 R10, R10, -0x2daee0ad, RZ ;  /* 0xd2511f530a0a7825 */ /* 0x000fe200078e00ff */
[----:B------:R-:W-:-:S04]  /*ede0*/  LOP3.LUT R9, R9, R225, R18, 0x96, !PT ;  /* 0x000000e109097212 */ /* 0x000fc800078e9612 */
[----:B------:R-:W-:Y:S01]  /*edf0*/  LOP3.LUT R11, R11, R226, R8, 0x96, !PT ;  /* 0x000000e20b0b7212 */ /* 0x000fe200078e9608 */
[----:B------:R-:W-:Y:S01]  /*ee00*/  IMAD.WIDE.U32 R8, R9, -0x326172a9, RZ ;  /* 0xcd9e8d5709087825 */ /* 0x000fe200078e00ff */
[----:B------:R-:W-:-:S04]  /*ee10*/  SHF.R.U32.HI R7, RZ, 0x10, R6 ;  /* 0x00000010ff077819 */ /* 0x000fc80000011606 */
[----:B------:R-:W-:Y:S02]  /*ee20*/  LOP3.LUT R4, R9, R220, R4, 0x96, !PT ;  /* 0x000000dc09047212 */ /* 0x000fe400078e9604 */
[----:B------:R-:W-:-:S03]  /*ee30*/  LOP3.LUT R7, R7, 0xff, RZ, 0xc0, !PT ;  /* 0x000000ff07077812 */ /* 0x000fc600078ec0ff */
[----:B------:R-:W-:Y:S01]  /*ee40*/  IMAD.WIDE.U32 R4, R4, -0x2daee0ad, RZ ;  /* 0xd2511f5304047825 */ /* 0x000fe200078e00ff */
[----:B------:R-:W-:-:S04]  /*ee50*/  ISETP.GE.U32.AND P2, PT, R199, R7, PT ;  /* 0x00000007c700720c */ /* 0x000fc80003f46070 */
[----:B------:R-:W-:Y:S01]  /*ee60*/  LOP3.LUT R7, R5, R229, R10, 0x96, !PT ;  /* 0x000000e505077212 */ /* 0x000fe200078e960a */
[----:B------:R-:W-:-:S05]  /*ee70*/  IMAD.WIDE.U32 R10, R11, -0x326172a9, RZ ;  /* 0xcd9e8d570b0a7825 */ /* 0x000fca00078e00ff */
[----:B------:R-:W-:-:S05]  /*ee80*/  LOP3.LUT R8, R11, R230, R8, 0x96, !PT ;  /* 0x000000e60b087212 */ /* 0x000fca00078e9608 */
[----:B------:R-:W-:-:S05]  /*ee90*/  IMAD.WIDE.U32 R8, R8, -0x2daee0ad, RZ ;  /* 0xd2511f5308087825 */ /* 0x000fca00078e00ff */
[----:B------:R-:W-:Y:S02]  /*eea0*/  LOP3.LUT R4, R9, R227, R4, 0x96, !PT ;  /* 0x000000e309047212 */ /* 0x000fe400078e9604 */
[----:B------:R-:W-:Y:S01]  /*eeb0*/  SHF.R.U32.HI R9, RZ, 0x18, R6 ;  /* 0x00000018ff097819 */ /* 0x000fe20000011606 */
[----:B------:R-:W-:-:S04]  /*eec0*/  IMAD.WIDE.U32 R6, R7, -0x326172a9, RZ ;  /* 0xcd9e8d5707067825 */ /* 0x000fc800078e00ff */
[----:B------:R-:W-:Y:S01]  /*eed0*/  IMAD.WIDE.U32 R4, R4, -0x326172a9, RZ ;  /* 0xcd9e8d5704047825 */ /* 0x000fe200078e00ff */
[----:B------:R-:W-:-:S04]  /*eee0*/  LOP3.LUT R10, R7, R228, R10, 0x96, !PT ;  /* 0x000000e4070a7212 */ /* 0x000fc800078e960a */
[----:B------:R-:W-:-:S04]  /*eef0*/  LOP3.LUT R7, R5, R233, R6, 0x96, !PT ;  /* 0x000000e905077212 */ /* 0x000fc800078e9606 */
[----:B------:R-:W-:-:S04]  /*ef00*/  LOP3.LUT R6, R7, 0xff, RZ, 0xc0, !PT ;  /* 0x000000ff07067812 */ /* 0x000fc800078ec0ff */
[C---:B------:R-:W-:Y:S02]  /*ef10*/  ISETP.GE.U32.AND P0, PT, R199.reuse, R6, PT ;  /* 0x00000006c700720c */ /* 0x040fe40003f06070 */
[----:B------:R-:W-:Y:S02]  /*ef20*/  ISETP.GE.U32.AND P1, PT, R199, R9, PT ;  /* 0x00000009c700720c */ /* 0x000fe40003f26070 */
[----:B------:R-:W-:Y:S01]  /*ef30*/  PRMT R42, R43, 0x7632, R42 ;  /* 0x000076322b2a7816 */ /* 0x000fe2000000002a */
[----:B------:R-:W-:Y:S02]  /*ef40*/  IMAD.MOV.U32 R244, RZ, RZ, R223 ;  /* 0x000000fffff47224 */ /* 0x000fe400078e00df */
[----:B------:R-:W-:-:S08]  /*ef50*/  IMAD.MOV.U32 R223, RZ, RZ, R246 ;  /* 0x000000ffffdf7224 */ /* 0x000fd000078e00f6 */
[----:B------:R-:W-:Y:S02]  /*ef60*/  @!P1 HADD2 R14, -R42.H0_H0, -RZ.H0_H0 ;  /* 0xa00000ff2a0e9230 */ /* 0x000fe40000000900 */
[----:B------:R-:W-:-:S03]  /*ef70*/  IMAD.MOV.U32 R246, RZ, RZ, R202 ;  /* 0x000000fffff67224 */ /* 0x000fc600078e00ca */
[----:B------:R-:W-:Y:S02]  /*ef80*/  PRMT R11, R14, 0x7610, R11 ;  /* 0x000076100e0b7816 */ /* 0x000fe4000000000b */
[----:B------:R-:W-:Y:S02]  /*ef90*/  PRMT R202, R43, 0x5410, R42 ;  /* 0x000054102bca7816 */ /* 0x000fe4000000002a */
[----:B------:R-:W-:Y:S01]  /*efa0*/  @!P1 PRMT R42, R11, 0x5410, RZ ;  /* 0x000054100b2a9816 */ /* 0x000fe200000000ff */
[----:B--2---:R-:W-:-:S05]  /*efb0*/  @!P0 HADD2 R13, -R41.H0_H0, -RZ.H0_H0 ;  /* 0xa00000ff290d8230 */ /* 0x004fca0000000900 */
[----:B------:R-:W-:Y:S02]  /*efc0*/  PRMT R6, R13, 0x7610, R6 ;  /* 0x000076100d067816 */ /* 0x000fe40000000006 */
[----:B------:R1:W2:Y:S04]  /*efd0*/  LDL.LU.S16 R13, [R1+0x1f4] ;  /* 0x0001f400010d7983 */ /* 0x0002a80000300600 */
[----:B------:R1:W3:Y:S01]  /*efe0*/  LDL.LU.S16 R11, [R1+0x1f8] ;  /* 0x0001f800010b7983 */ /* 0x0002e20000300600 */
[----:B------:R-:W-:Y:S01]  /*eff0*/  @!P2 HADD2 R20, -R43.H0_H0, -RZ.H0_H0 ;  /* 0xa00000ff2b14a230 */ /* 0x000fe20000000900 */
[----:B------:R-:W-:-:S04]  /*f000*/  PRMT R40, R41, 0x7632, R40 ;  /* 0x0000763229287816 */ /* 0x000fc80000000028 */
[----:B------:R-:W-:-:S04]  /*f010*/  PRMT R16, R20, 0x7610, R16 ;  /* 0x0000761014107816 */ /* 0x000fc80000000010 */
[----:B------:R-:W-:Y:S01]  /*f020*/  @!P2 PRMT R43, R16, 0x5410, RZ ;  /* 0x00005410102ba816 */ /* 0x000fe200000000ff */
[----:B------:R-:W-:Y:S02]  /*f030*/  IMAD.MOV.U32 R16, RZ, RZ, R188 ;  /* 0x000000ffff107224 */ /* 0x000fe400078e00bc */
[----:B------:R-:W-:Y:S01]  /*f040*/  IMAD.MOV.U32 R188, RZ, RZ, R235 ;  /* 0x000000ffffbc7224 */ /* 0x000fe200078e00eb */
[----:B------:R-:W-:Y:S02]  /*f050*/  PRMT R235, R41, 0x5410, R40 ;  /* 0x0000541029eb7816 */ /* 0x000fe40000000028 */
[----:B------:R-:W-:Y:S02]  /*f060*/  @!P0 PRMT R41, R6, 0x5410, RZ ;  /* 0x0000541006298816 */ /* 0x000fe400000000ff */
[----:B------:R-:W-:-:S04]  /*f070*/  LOP3.LUT R6, R7, 0xffff, RZ, 0xc0, !PT ;  /* 0x0000ffff07067812 */ /* 0x000fc800078ec0ff */
[----:B------:R-:W-:-:S04]  /*f080*/  SHF.R.U32.HI R6, RZ, 0x8, R6 ;  /* 0x00000008ff067819 */ /* 0x000fc80000011606 */
[----:B------:R-:W-:-:S04]  /*f090*/  LOP3.LUT R6, R6, 0xffff, RZ, 0xc0, !PT ;  /* 0x0000ffff06067812 */ /* 0x000fc800078ec0ff */
[----:B------:R-:W-:-:S13]  /*f0a0*/  ISETP.GE.U32.AND P0, PT, R199, R6, PT ;  /* 0x00000006c700720c */ /* 0x000fda0003f06070 */
[----:B--2---:R-:W-:-:S05]  /*f0b0*/  @!P0 HADD2 R13, -R40.H0_H0, -RZ.H0_H0 ;  /* 0xa00000ff280d8230 */ /* 0x004fca0000000900 */
[----:B------:R-:W-:Y:S02]  /*f0c0*/  PRMT R6, R13, 0x7610, R6 ;  /* 0x000076100d067816 */ /* 0x000fe40000000006 */
[----:B------:R1:W2:Y:S02]  /*f0d0*/  LDL.LU.S16 R13, [R1+0x1fc] ;  /* 0x0001fc00010d7983 */ /* 0x0002a40000300600 */
[----:B------:R-:W-:Y:S02]  /*f0e0*/  @!P0 PRMT R40, R6, 0x5410, RZ ;  /* 0x0000541006288816 */ /* 0x000fe400000000ff */
[----:B------:R-:W-:-:S04]  /*f0f0*/  LOP3.LUT R6, R4, 0xff, RZ, 0xc0, !PT ;  /* 0x000000ff04067812 */ /* 0x000fc800078ec0ff */
[----:B------:R-:W-:-:S13]  /*f100*/  ISETP.GE.U32.AND P0, PT, R199, R6, PT ;  /* 0x00000006c700720c */ /* 0x000fda0003f06070 */
[----:B---3--:R-:W-:-:S05]  /*f110*/  @!P0 HADD2 R11, -R35.H0_H0, -RZ.H0_H0 ;  /* 0xa00000ff230b8230 */ /* 0x008fca0000000900 */
[----:B------:R-:W-:Y:S02]  /*f120*/  PRMT R6, R11, 0x7610, R6 ;  /* 0x000076100b067816 */ /* 0x000fe40000000006 */
[----:B------:R1:W3:Y:S01]  /*f130*/  LDL.LU.S16 R11, [R1+0x200] ;  /* 0x00020000010b7983 */ /* 0x0002e20000300600 */
[C---:B------:R-:W-:Y:S01]  /*f140*/  PRMT R34, R35.reuse, 0x7632, R34 ;  /* 0x0000763223227816 */ /* 0x040fe20000000022 */
[----:B------:R-:W-:Y:S02]  /*f150*/  IMAD.MOV.U32 R245, RZ, RZ, R232 ;  /* 0x000000fffff57224 */ /* 0x000fe400078e00e8 */
[----:B------:R-:W-:Y:S01]  /*f160*/  IMAD.MOV.U32 R232, RZ, RZ, R234 ;  /* 0x000000ffffe87224 */ /* 0x000fe200078e00ea */
[----:B------:R-:W-:Y:S02]  /*f170*/  PRMT R234, R35, 0x5410, R34 ;  /* 0x0000541023ea7816 */ /* 0x000fe40000000022 */
[----:B------:R-:W-:Y:S02]  /*f180*/  @!P0 PRMT R35, R6, 0x5410, RZ ;  /* 0x0000541006238816 */ /* 0x000fe400000000ff */
[----:B------:R1:W4:Y:S01]  /*f190*/  LDL.LU.S16 R6, [R1+0x204] ;  /* 0x0002040001067983 */ /* 0x0003220000300600 */
[----:B------:R-:W-:-:S04]  /*f1a0*/  LOP3.LUT R5, R4, 0xffff, RZ, 0xc0, !PT ;  /* 0x0000ffff04057812 */ /* 0x000fc800078ec0ff */
[----:B------:R-:W-:-:S04]  /*f1b0*/  SHF.R.U32.HI R5, RZ, 0x8, R5 ;  /* 0x00000008ff057819 */ /* 0x000fc80000011605 */
[----:B------:R-:W-:-:S04]  /*f1c0*/  LOP3.LUT R5, R5, 0xffff, RZ, 0xc0, !PT ;  /* 0x0000ffff05057812 */ /* 0x000fc800078ec0ff */
[----:B------:R-:W-:Y:S02]  /*f1d0*/  ISETP.GE.U32.AND P0, PT, R199, R5, PT ;  /* 0x00000005c700720c */ /* 0x000fe40003f06070 */
[----:B------:R-:W-:-:S04]  /*f1e0*/  SHF.R.U32.HI R5, RZ, 0x10, R4 ;  /* 0x00000010ff057819 */ /* 0x000fc80000011604 */
[----:B------:R-:W-:-:S04]  /*f1f0*/  LOP3.LUT R5, R5, 0xff, RZ, 0xc0, !PT ;  /* 0x000000ff05057812 */ /* 0x000fc800078ec0ff */
[----:B------:R-:W-:-:S03]  /*f200*/  ISETP.GE.U32.AND P1, PT, R199, R5, PT ;  /* 0x00000005c700720c */ /* 0x000fc60003f26070 */
[----:B--2---:R-:W-:-:S05]  /*f210*/  @!P0 HADD2 R13, -R34.H0_H0, -RZ.H0_H0 ;  /* 0xa00000ff220d8230 */ /* 0x004fca0000000900 */
[----:B------:R-:W-:-:S04]  /*f220*/  PRMT R12, R13, 0x7610, R12 ;  /* 0x000076100d0c7816 */ /* 0x000fc8000000000c */
[----:B------:R-:W-:Y:S02]  /*f230*/  @!P0 PRMT R34, R12, 0x5410, RZ ;  /* 0x000054100c228816 */ /* 0x000fe400000000ff */
[----:B------:R1:W2:Y:S01]  /*f240*/  LDL.LU.S16 R12, [R1+0x208] ;  /* 0x00020800010c7983 */ /* 0x0002a20000300600 */
[----:B---3--:R-:W-:-:S05]  /*f250*/  @!P1 HADD2 R11, -R33.H0_H0, -RZ.H0_H0 ;  /* 0xa00000ff210b9230 */ /* 0x008fca0000000900 */
[----:B------:R-:W-:Y:S02]  /*f260*/  PRMT R5, R11, 0x7610, R5 ;  /* 0x000076100b057816 */ /* 0x000fe40000000005 */
[----:B------:R1:W3:Y:S01]  /*f270*/  LDL.LU.S16 R11, [R1+0x20c] ;  /* 0x00020c00010b7983 */ /* 0x0002e20000300600 */
[----:B------:R-:W-:Y:S02]  /*f280*/  SHF.R.U32.HI R4, RZ, 0x18, R4 ;  /* 0x00000018ff047819 */ /* 0x000fe40000011604 */
[----:B------:R-:W-:Y:S01]  /*f290*/  PRMT R32, R33, 0x7632, R32 ;  /* 0x0000763221207816 */ /* 0x000fe20000000020 */
[----:B------:R-:W-:Y:S01]  /*f2a0*/  IMAD.MOV.U32 R247, RZ, RZ, R232 ;  /* 0x000000fffff77224 */ /* 0x000fe200078e00e8 */
[----:B------:R-:W-:Y:S02]  /*f2b0*/  ISETP.GE.U32.AND P0, PT, R199, R4, PT ;  /* 0x00000004c700720c */ /* 0x000fe40003f06070 */
[----:B------:R-:W-:Y:S01]  /*f2c0*/  PRMT R30, R31, 0x7632, R30 ;  /* 0x000076321f1e7816 */ /* 0x000fe2000000001e */
[----:B------:R-:W-:Y:S01]  /*f2d0*/  IMAD.MOV.U32 R248, RZ, RZ, R243 ;  /* 0x000000fffff87224 */ /* 0x000fe200078e00f3 */
[----:B------:R-:W-:Y:S01]  /*f2e0*/  PRMT R232, R33, 0x5410, R32 ;  /* 0x0000541021e87816 */ /* 0x000fe20000000020 */
[----:B------:R-:W3:Y:S08]  /*f2f0*/  LDL R18, [R1+0x228] ;  /* 0x0002280001127983 */ /* 0x000ef00000100800 */
[----:B----4-:R-:W-:Y:S01]  /*f300*/  @!P0 HADD2 R6, -R32.H0_H0, -RZ.H0_H0 ;  /* 0xa00000ff20068230 */ /* 0x010fe20000000900 */
[----:B------:R-:W-:-:S04]  /*f310*/  @!P1 PRMT R33, R5, 0x5410, RZ ;  /* 0x0000541005219816 */ /* 0x000fc800000000ff */
[----:B------:R-:W-:-:S04]  /*f320*/  PRMT R4, R6, 0x7610, R4 ;  /* 0x0000761006047816 */ /* 0x000fc80000000004 */
[----:B------:R-:W-:Y:S01]  /*f330*/  @!P0 PRMT R32, R4, 0x5410, RZ ;  /* 0x0000541004208816 */ /* 0x000fe200000000ff */
[----:B------:R-:W-:-:S05]  /*f340*/  IMAD.WIDE.U32 R4, R10, -0x2daee0ad, RZ ;  /* 0xd2511f530a047825 */ /* 0x000fca00078e00ff */
[----:B------:R-:W-:-:S04]  /*f350*/  LOP3.LUT R6, R5, R231, R8, 0x96, !PT ;  /* 0x000000e705067212 */ /* 0x000fc800078e9608 */
[----:B------:R-:W-:-:S04]  /*f360*/  LOP3.LUT R8, R6, 0xff, RZ, 0xc0, !PT ;  /* 0x000000ff06087812 */ /* 0x000fc800078ec0ff */
[----:B------:R-:W-:Y:S01]  /*f370*/  ISETP.GE.U32.AND P0, PT, R199, R8, PT ;  /* 0x00000008c700720c */ /* 0x000fe20003f06070 */
[----:B------:R-:W-:Y:S01]  /*f380*/  IMAD.MOV.U32 R243, RZ, RZ, R238 ;  /* 0x000000fffff37224 */ /* 0x000fe200078e00ee */
[----:B------:R-:W-:Y:S01]  /*f390*/  PRMT R238, R31, 0x5410, R30 ;  /* 0x000054101fee7816 */ /* 0x000fe2000000001e */
[----:B------:R-:W-:Y:S02]  /*f3a0*/  IMAD.MOV.U32 R20, RZ, RZ, R247 ;  /* 0x000000ffff147224 */ /* 0x000fe400078e00f7 */
[----:B------:R-:W-:Y:S02]  /*f3b0*/  IMAD.MOV.U32 R247, RZ, RZ, R0 ;  /* 0x000000fffff77224 */ /* 0x000fe400078e0000 */
[----:B------:R-:W4:Y:S04]  /*f3c0*/  LDL R0, [R1+0x368] ;  /* 0x0003680001007983 */ /* 0x000f280000100800 */
[----:B------:R-:W4:Y:S01]  /*f3d0*/  LDL.LU R13, [R1+0x22c] ;  /* 0x00022c00010d7983 */ /* 0x000f220000300800 */
[----:B------:R-:W-:-:S02]  /*f3e0*/  PRMT R29, R15, 0x7610, R29 ;  /* 0x000076100f1d7816 */ /* 0x000fc4000000001d */
[----:B------:R-:W-:Y:S01]  /*f3f0*/  PRMT R28, R15, 0x7632, R28 ;  /* 0x000076320f1c7816 */ /* 0x000fe2000000001c */
[----:B--2---:R-:W-:-:S05]  /*f400*/  @!P0 HADD2 R12, -R31.H0_H0, -RZ.H0_H0 ;  /* 0xa00000ff1f0c8230 */ /* 0x004fca0000000900 */
[----:B------:R-:W-:-:S04]  /*f410*/  PRMT R8, R12, 0x7610, R8 ;  /* 0x000076100c087816 */ /* 0x000fc80000000008 */
[----:B------:R-:W-:Y:S02]  /*f420*/  @!P0 PRMT R31, R8, 0x5410, RZ ;  /* 0x00005410081f8816 */ /* 0x000fe400000000ff */
[----:B------:R-:W-:-:S04]  /*f430*/  LOP3.LUT R8, R6, 0xffff, RZ, 0xc0, !PT ;  /* 0x0000ffff06087812 */ /* 0x000fc800078ec0ff */
[----:B------:R-:W-:-:S04]  /*f440*/  SHF.R.U32.HI R8, RZ, 0x8, R8 ;  /* 0x00000008ff087819 */ /* 0x000fc80000011608 */
[----:B------:R-:W-:-:S04]  /*f450*/  LOP3.LUT R8, R8, 0xffff, RZ, 0xc0, !PT ;  /* 0x0000ffff08087812 */ /* 0x000fc800078ec0ff */
[----:B------:R-:W-:-:S13]  /*f460*/  ISETP.GE.U32.AND P0, PT, R199, R8, PT ;  /* 0x00000008c700720c */ /* 0x000fda0003f06070 */
[----:B---3--:R-:W-:-:S05]  /*f470*/  @!P0 HADD2 R11, -R30.H0_H0, -RZ.H0_H0 ;  /* 0xa00000ff1e0b8230 */ /* 0x008fca0000000900 */
[----:B------:R-:W-:Y:S02]  /*f480*/  PRMT R8, R11, 0x7610, R8 ;  /* 0x000076100b087816 */ /* 0x000fe40000000008 */
[----:B------:R1:W2:Y:S04]  /*f490*/  LDL.LU.S16 R11, [R1+0x210] ;  /* 0x00021000010b7983 */ /* 0x0002a80000300600 */
[----:B------:R1:W3:Y:S04]  /*f4a0*/  LDL.LU.S16 R9, [R1+0x218] ;  /* 0x0002180001097983 */ /* 0x0002e80000300600 */
[----:B------:R-:W4:Y:S04]  /*f4b0*/  LDL R15, [R1+0x1dc] ;  /* 0x0001dc00010f7983 */ /* 0x000f280000100800 */
[----:B------:R-:W4:Y:S01]  /*f4c0*/  LDL R12, [R1+0x3a4] ;  /* 0x0003a400010c7983 */ /* 0x000f220000100800 */
[----:B------:R-:W-:-:S02]  /*f4d0*/  @!P0 PRMT R30, R8, 0x5410, RZ ;  /* 0x00005410081e8816 */ /* 0x000fc400000000ff */
[----:B------:R-:W-:-:S04]  /*f4e0*/  LOP3.LUT R8, R4, 0xff, RZ, 0xc0, !PT ;  /* 0x000000ff04087812 */ /* 0x000fc800078ec0ff */
[----:B------:R-:W-:Y:S02]  /*f4f0*/  ISETP.GE.U32.AND P0, PT, R199, R8, PT ;  /* 0x00000008c700720c */ /* 0x000fe40003f06070 */
[----:B------:R-:W-:Y:S01]  /*f500*/  LOP3.LUT R5, R4, 0xffff, RZ, 0xc0, !PT ;  /* 0x0000ffff04057812 */ /* 0x000fe200078ec0ff */
[----:B------:R-:W-:Y:S01]  /*f510*/  IMAD.MOV.U32 R14, RZ, RZ, R20 ;  /* 0x000000ffff0e7224 */ /* 0x000fe200078e0014 */
[----:B------:R-:W1:Y:S01]  /*f520*/  S2R R19, SR_CTAID.Y ;  /* 0x0000000000137919 */ /* 0x000e620000002600 */
[----:B------:R-:W-:Y:S01]  /*f530*/  IMAD.MOV.U32 R20, RZ, RZ, R248 ;  /* 0x000000ffff147224 */ /* 0x000fe200078e00f8 */
[----:B------:R-:W-:Y:S01]  /*f540*/  SHF.R.U32.HI R5, RZ, 0x8, R5 ;  /* 0x00000008ff057819 */ /* 0x000fe20000011605 */
        /* <DEDUP_REMOVED lines=8> */
[----:B------:R-:W-:Y:S02]  /*f5d0*/  PRMT R10, R11, 0x7610, R10 ;  /* 0x000076100b0a7816 */ /* 0x000fe4000000000a */
[----:B------:R-:W1:Y:S02]  /*f5e0*/  S2R R11, SR_CTAID.Z ;  /* 0x00000000000b7919 */ /* 0x000e640000002700 */
[----:B------:R-:W-:Y:S02]  /*f5f0*/  @!P0 PRMT R29, R10, 0x5410, RZ ;  /* 0x000054100a1d8816 */ /* 0x000fe400000000ff */
[----:B------:R-:W-:-:S13]  /*f600*/  ISETP.GE.U32.AND P0, PT, R199, R5, PT ;  /* 0x00000005c700720c */ /* 0x000fda0003f06070 */
[----:B---3--:R-:W-:-:S05]  /*f610*/  @!P0 HADD2 R9, -R28.H0_H0, -RZ.H0_H0 ;  /* 0xa00000ff1c098230 */ /* 0x008fca0000000900 */
[----:B------:R-:W-:-:S04]  /*f620*/  PRMT R8, R9, 0x7610, R8 ;  /* 0x0000761009087816 */ /* 0x000fc80000000008 */
[----:B------:R-:W-:Y:S01]  /*f630*/  @!P0 PRMT R28, R8, 0x5410, RZ ;  /* 0x00005410081c8816 */ /* 0x000fe200000000ff */
[----:B-1----:R-:W-:Y:S02]  /*f640*/  IMAD R8, R19, R18, R11 ;  /* 0x0000001213087224 */ /* 0x002fe400078e020b */
[----:B------:R-:W1:Y:S02]  /*f650*/  S2R R11, SR_TID.X ;  /* 0x00000000000b7919 */ /* 0x000e640000002100 */
[----:B----4-:R-:W-:Y:S02]  /*f660*/  IMAD R8, R13, R8, UR8 ;  /* 0x000000080d087e24 */ /* 0x010fe4000f8e0208 */
[----:B------:R-:W-:Y:S01]  /*f670*/  IMAD.MOV.U32 R13, RZ, RZ, R14 ;  /* 0x000000ffff0d7224 */ /* 0x000fe200078e000e */
[----:B------:R-:W2:Y:S01]  /*f680*/  LDL.64 R18, [R1+0x220] ;  /* 0x0002200001127983 */ /* 0x000ea20000100a00 */
[----:B------:R-:W-:Y:S02]  /*f690*/  IMAD.MOV.U32 R14, RZ, RZ, R248 ;  /* 0x000000ffff0e7224 */ /* 0x000fe400078e00f8 */
[----:B------:R-:W3:Y:S01]  /*f6a0*/  S2R R248, SR_TID.X ;  /* 0x0000000000f87919 */ /* 0x000ee20000002100 */
[----:B------:R-:W-:-:S02]  /*f6b0*/  SHF.R.U32.HI R10, RZ, 0x18, R4 ;  /* 0x00000018ff0a7819 */ /* 0x000fc40000011604 */
[----:B-1----:R-:W-:-:S04]  /*f6c0*/  SHF.R.S32.HI R9, RZ, 0x1f, R11 ;  /* 0x0000001fff097819 */ /* 0x002fc8000001140b */
[----:B------:R-:W-:Y:S02]  /*f6d0*/  LEA.HI R9, R9, R11, RZ, 0x5 ;  /* 0x0000000b09097211 */ /* 0x000fe400078f28ff */
[----:B------:R-:W-:Y:S02]  /*f6e0*/  SHF.R.U32.HI R11, RZ, 0x10, R4 ;  /* 0x00000010ff0b7819 */ /* 0x000fe40000011604 */
[----:B------:R-:W-:Y:S02]  /*f6f0*/  LOP3.LUT R9, R9, 0xffffffe0, RZ, 0xc0, !PT ;  /* 0xffffffe009097812 */ /* 0x000fe400078ec0ff */
[----:B------:R-:W-:-:S04]  /*f700*/  LOP3.LUT R4, R15, 0x7ffffffc, RZ, 0xc0, !PT ;  /* 0x7ffffffc0f047812 */ /* 0x000fc800078ec0ff */
[----:B---3--:R-:W-:-:S05]  /*f710*/  IADD3 R5, -R4, R248, -R9 ;  /* 0x000000f804057210 */ /* 0x008fca0007ffe909 */
[----:B------:R-:W-:-:S04]  /*f720*/  IMAD.SHL.U32 R5, R5, 0x2, RZ ;  /* 0x0000000205057824 */ /* 0x000fc800078e00ff */
[----:B------:R-:W-:Y:S02]  /*f730*/  IMAD R5, R0, R12, R5 ;  /* 0x0000000c00057224 */ /* 0x000fe400078e0205 */
[----:B------:R1:W3:Y:S01]  /*f740*/  LDL.LU.S16 R12, [R1+0x1dc] ;  /* 0x0001dc00010c7983 */ /* 0x0002e20000300600 */
[----:B------:R-:W-:-:S04]  /*f750*/  IMAD.SHL.U32 R4, R241, 0x80, RZ ;  /* 0x00000080f1047824 */ /* 0x000fc800078e00ff */
[----:B------:R-:W-:-:S04]  /*f760*/  IMAD R4, R0, R8, R4 ;  /* 0x0000000800047224 */ /* 0x000fc800078e0204 */
[----:B------:R-:W-:-:S05]  /*f770*/  VIADD R4, R4, 0xffffff80 ;  /* 0xffffff8004047836 */ /* 0x000fca0000000000 */
[----:B------:R-:W-:Y:S02]  /*f780*/  SHF.R.S32.HI R9, RZ, 0x1f, R4 ;  /* 0x0000001fff097819 */ /* 0x000fe40000011404 */
[----:B------:R-:W-:-:S04]  /*f790*/  IADD3 R8, P0, R5, R4, RZ ;  /* 0x0000000405087210 */ /* 0x000fc80007f1e0ff */
[----:B------:R-:W-:Y:S02]  /*f7a0*/  LEA.HI.X.SX32 R5, R5, R9, 0x1, P0 ;  /* 0x0000000905057211 */ /* 0x000fe400000f0eff */
[----:B------:R-:W-:Y:S02]  /*f7b0*/  PRMT R21, R22, 0x7632, R21 ;  /* 0x0000763216157816 */ /* 0x000fe40000000015 */
[----:B--2---:R-:W-:-:S04]  /*f7c0*/  LEA R4, P0, R8, R18, 0x1 ;  /* 0x0000001208047211 */ /* 0x004fc800078008ff */
[----:B------:R-:W-:Y:S02]  /*f7d0*/  LEA.HI.X R5, R8, R19, R5, 0x1, P0 ;  /* 0x0000001308057211 */ /* 0x000fe400000f0c05 */
[----:B------:R-:W-:-:S04]  /*f7e0*/  SHF.R.U32.HI R8, RZ, 0x18, R7 ;  /* 0x00000018ff087819 */ /* 0x000fc80000011607 */
[----:B------:R-:W-:Y:S02]  /*f7f0*/  ISETP.GE.U32.AND P4, PT, R199, R8, PT ;  /* 0x00000008c700720c */ /* 0x000fe40003f86070 */
[----:B------:R-:W-:-:S04]  /*f800*/  LOP3.LUT R8, R11, 0xff, RZ, 0xc0, !PT ;  /* 0x000000ff0b087812 */ /* 0x000fc800078ec0ff */
[C---:B------:R-:W-:Y:S01]  /*f810*/  ISETP.GE.U32.AND P1, PT, R199.reuse, R8, PT ;  /* 0x00000008c700720c */ /* 0x040fe20003f26070 */
[----:B------:R-:W-:Y:S02]  /*f820*/  IMAD.MOV.U32 R18, RZ, RZ, R13 ;  /* 0x000000ffff127224 */ /* 0x000fe400078e000d */
[----:B------:R-:W-:Y:S02]  /*f830*/  IMAD.MOV.U32 R13, RZ, RZ, R247 ;  /* 0x000000ffff0d7224 */ /* 0x000fe400078e00f7 */
[----:B------:R-:W-:Y:S01]  /*f840*/  IMAD.MOV.U32 R247, RZ, RZ, R245 ;  /* 0x000000fffff77224 */ /* 0x000fe200078e00f5 */
[----:B------:R-:W-:Y:S01]  /*f850*/  ISETP.GE.U32.AND P0, PT, R199, R10, PT ;  /* 0x0000000ac700720c */ /* 0x000fe20003f06070 */
[----:B------:R-:W-:-:S04]  /*f860*/  IMAD.MOV.U32 R245, RZ, RZ, R223 ;  /* 0x000000fffff57224 */ /* 0x000fc800078e00df */
[----:B------:R-:W-:Y:S02]  /*f870*/  IMAD.MOV.U32 R19, RZ, RZ, R245 ;  /* 0x000000ffff137224 */ /* 0x000fe400078e00f5 */
[----:B------:R-:W-:Y:S02]  /*f880*/  IMAD.MOV.U32 R245, RZ, RZ, R3 ;  /* 0x000000fffff57224 */ /* 0x000fe400078e0003 */
[----:B---3--:R-:W-:-:S05]  /*f890*/  @!P1 HADD2 R12, -R22.H0_H0, -RZ.H0_H0 ;  /* 0xa00000ff160c9230 */ /* 0x008fca0000000900 */
[----:B------:R-:W-:Y:S01]  /*f8a0*/  PRMT R10, R12, 0x7610, R10 ;  /* 0x000076100c0a7816 */ /* 0x000fe2000000000a */
[----:B------:R-:W-:Y:S02]  /*f8b0*/  IMAD.MOV.U32 R12, RZ, RZ, R247 ;  /* 0x000000ffff0c7224 */ /* 0x000fe400078e00f7 */
[----:B------:R-:W-:Y:S02]  /*f8c0*/  IMAD.MOV.U32 R247, RZ, RZ, R169 ;  /* 0x000000fffff77224 */ /* 0x000fe400078e00a9 */
[----:B------:R1:W2:Y:S04]  /*f8d0*/  LDL.LU.S16 R169, [R1+0x214] ;  /* 0x0002140001a97983 */ /* 0x0002a80000300600 */
[----:B------:R1:W3:Y:S01]  /*f8e0*/  LDL.LU.S16 R3, [R1+0x228] ;  /* 0x0002280001037983 */ /* 0x0002e20000300600 */
[----:B------:R-:W-:-:S02]  /*f8f0*/  IMAD.MOV.U32 R223, RZ, RZ, R242 ;  /* 0x000000ffffdf7224 */ /* 0x000fc400078e00f2 */
[----:B------:R-:W-:Y:S02]  /*f900*/  IMAD.MOV.U32 R242, RZ, RZ, R237 ;  /* 0x000000fffff27224 */ /* 0x000fe400078e00ed */
[----:B------:R-:W-:Y:S02]  /*f910*/  IMAD.MOV.U32 R15, RZ, RZ, R223 ;  /* 0x000000ffff0f7224 */ /* 0x000fe400078e00df */
[----:B------:R-:W-:Y:S01]  /*f920*/  IMAD.MOV.U32 R223, RZ, RZ, R222 ;  /* 0x000000ffffdf7224 */ /* 0x000fe200078e00de */
[----:B------:R-:W-:Y:S01]  /*f930*/  PRMT R237, R22, 0x5410, R21 ;  /* 0x0000541016ed7816 */ /* 0x000fe20000000015 */
[----:B------:R-:W-:Y:S01]  /*f940*/  IMAD.MOV.U32 R222, RZ, RZ, R236 ;  /* 0x000000ffffde7224 */ /* 0x000fe200078e00ec */
[----:B------:R-:W-:Y:S01]  /*f950*/  @!P1 PRMT R22, R10, 0x5410, RZ ;  /* 0x000054100a169816 */ /* 0x000fe200000000ff */
[----:B------:R1:W4:Y:S04]  /*f960*/  LDL.LU.S16 R236, [R1+0x224] ;  /* 0x0002240001ec7983 */ /* 0x0003280000300600 */
[----:B------:R1:W4:Y:S04]  /*f970*/  LDL.LU.S16 R11, [R1+0x220] ;  /* 0x00022000010b7983 */ /* 0x0003280000300600 */
[----:B------:R1:W4:Y:S01]  /*f980*/  LDL.LU.S16 R10, [R1+0x21c] ;  /* 0x00021c00010a7983 */ /* 0x0003220000300600 */
[----:B------:R-:W-:-:S04]  /*f990*/  SHF.R.U32.HI R7, RZ, 0x10, R7 ;  /* 0x00000010ff077819 */ /* 0x000fc80000011607 */
[----:B------:R-:W-:-:S04]  /*f9a0*/  LOP3.LUT R7, R7, 0xff, RZ, 0xc0, !PT ;  /* 0x000000ff07077812 */ /* 0x000fc800078ec0ff */
[----:B------:R-:W-:Y:S02]  /*f9b0*/  ISETP.GE.U32.AND P5, PT, R199, R7, PT ;  /* 0x00000007c700720c */ /* 0x000fe40003fa6070 */
[--C-:B------:R-:W-:Y:S02]  /*f9c0*/  SHF.R.U32.HI R7, RZ, 0x10, R6.reuse ;  /* 0x00000010ff077819 */ /* 0x100fe40000011606 */
[----:B------:R-:W-:-:S04]  /*f9d0*/  SHF.R.U32.HI R6, RZ, 0x18, R6 ;  /* 0x00000018ff067819 */ /* 0x000fc80000011606 */
[----:B------:R-:W-:Y:S02]  /*f9e0*/  ISETP.GE.U32.AND P2, PT, R199, R6, PT ;  /* 0x00000006c700720c */ /* 0x000fe40003f46070 */
[----:B------:R-:W-:Y:S02]  /*f9f0*/  LOP3.LUT R7, R7, 0xff, RZ, 0xc0, !PT ;  /* 0x000000ff07077812 */ /* 0x000fe400078ec0ff */
[----:B------:R-:W-:Y:S02]  /*fa00*/  PRMT R23, R25, 0x7632, R23 ;  /* 0x0000763219177816 */ /* 0x000fe40000000017 */
[----:B------:R-:W-:Y:S02]  /*fa10*/  ISETP.GE.U32.AND P3, PT, R199, R7, PT ;  /* 0x00000007c700720c */ /* 0x000fe40003f66070 */
[----:B------:R-:W-:Y:S01]  /*fa20*/  PRMT R26, R27, 0x7632, R26 ;  /* 0x000076321b1a7816 */ /* 0x000fe2000000001a */
[----:B--2---:R-:W-:Y:S02]  /*fa30*/  @!P0 HADD2 R169, -R21.H0_H0, -RZ.H0_H0 ;  /* 0xa00000ff15a98230 */ /* 0x004fe40000000900 */
[----:B---3--:R-:W-:-:S03]  /*fa40*/  @!P5 HADD2 R3, -R27.H0_H0, -RZ.H0_H0 ;  /* 0xa00000ff1b03d230 */ /* 0x008fc60000000900 */
[----:B------:R-:W-:Y:S02]  /*fa50*/  PRMT R218, R169, 0x7610, R218 ;  /* 0x00007610a9da7816 */ /* 0x000fe400000000da */
[----:B------:R1:W5:Y:S01]  /*fa60*/  LDL.LU R169, [R1+0x3f8] ;  /* 0x0003f80001a97983 */ /* 0x0003620000300800 */
[----:B------:R-:W-:-:S03]  /*fa70*/  PRMT R9, R3, 0x7610, R9 ;  /* 0x0000761003097816 */ /* 0x000fc60000000009 */
[----:B------:R-:W2:Y:S01]  /*fa80*/  LDL.LU R3, [R1+0x3f4] ;  /* 0x0003f40001037983 */ /* 0x000ea20000300800 */
[----:B----4-:R-:W-:Y:S02]  /*fa90*/  @!P4 HADD2 R236, -R26.H0_H0, -RZ.H0_H0 ;  /* 0xa00000ff1aecc230 */ /* 0x010fe40000000900 */
[----:B------:R-:W-:-:S03]  /*faa0*/  @!P2 HADD2 R10, -R23.H0_H0, -RZ.H0_H0 ;  /* 0xa00000ff170aa230 */ /* 0x000fc60000000900 */
[----:B------:R-:W-:Y:S02]  /*fab0*/  PRMT R8, R236, 0x7610, R8 ;  /* 0x00007610ec087816 */ /* 0x000fe40000000008 */
[----:B------:R-:W-:Y:S01]  /*fac0*/  PRMT R6, R10, 0x7610, R6 ;  /* 0x000076100a067816 */ /* 0x000fe20000000006 */
[----:B------:R-:W-:Y:S01]  /*fad0*/  @!P3 HADD2 R11, -R25.H0_H0, -RZ.H0_H0 ;  /* 0xa00000ff190bb230 */ /* 0x000fe20000000900 */
[----:B------:R-:W-:Y:S02]  /*fae0*/  PRMT R236, R25, 0x5410, R23 ;  /* 0x0000541019ec7816 */ /* 0x000fe40000000017 */
[----:B------:R-:W-:Y:S01]  /*faf0*/  @!P2 PRMT R23, R6, 0x5410, RZ ;  /* 0x000054100617a816 */ /* 0x000fe200000000ff */
[----:B------:R-:W-:Y:S01]  /*fb00*/  IMAD.SHL.U32 R6, R0, 0x8, RZ ;  /* 0x0000000800067824 */ /* 0x000fe200078e00ff */
[----:B------:R-:W-:Y:S02]  /*fb10*/  @!P0 PRMT R21, R218, 0x5410, RZ ;  /* 0x00005410da158816 */ /* 0x000fe400000000ff */
[----:B------:R-:W-:Y:S01]  /*fb20*/  PRMT R7, R11, 0x7610, R7 ;  /* 0x000076100b077816 */ /* 0x000fe20000000007 */
[----:B------:R-:W-:Y:S01]  /*fb30*/  IMAD.WIDE R10, R6, 0x2, R4 ;  /* 0x00000002060a7825 */ /* 0x000fe200078e0204 */
[----:B------:R-:W-:Y:S01]  /*fb40*/  PRMT R218, R27, 0x5410, R26 ;  /* 0x000054101bda7816 */ /* 0x000fe2000000001a */
[----:B------:R3:W-:Y:S01]  /*fb50*/  STL [R1+0x2a0], R6 ;  /* 0x0002a00601007387 */ /* 0x0007e20000100800 */
[----:B------:R-:W-:Y:S01]  /*fb60*/  @!P4 PRMT R26, R8, 0x5410, RZ ;  /* 0x00005410081ac816 */ /* 0x000fe200000000ff */
[----:B------:R-:W-:-:S02]  /*fb70*/  IMAD.SHL.U32 R8, R0, 0x40, RZ ;  /* 0x0000004000087824 */ /* 0x000fc400078e00ff */
[----:B---3--:R-:W-:Y:S02]  /*fb80*/  IMAD R6, R0, 0x48, RZ ;  /* 0x0000004800067824 */ /* 0x008fe400078e02ff */
[----:B------:R-:W3:Y:S01]  /*fb90*/  LDL.LU R0, [R1+0x3f0] ;  /* 0x0003f00001007983 */ /* 0x000ee20000300800 */
[----:B------:R-:W-:Y:S01]  /*fba0*/  @!P5 PRMT R27, R9, 0x5410, RZ ;  /* 0x00005410091bd816 */ /* 0x000fe200000000ff */
[--C-:B------:R-:W-:Y:S01]  /*fbb0*/  IMAD.WIDE R8, R8, 0x2, R4.reuse ;  /* 0x0000000208087825 */ /* 0x100fe200078e0204 */
[----:B------:R-:W-:Y:S01]  /*fbc0*/  @!P3 PRMT R25, R7, 0x5410, RZ ;  /* 0x000054100719b816 */ /* 0x000fe200000000ff */
[----:B------:R4:W-:Y:S04]  /*fbd0*/  STL [R1+0x2a4], R6 ;  /* 0x0002a40601007387 */ /* 0x0009e80000100800 */
[----:B------:R1:W-:Y:S04]  /*fbe0*/  ST.E.U16 desc[UR4][R4.64], R152 ;  /* 0x0000009804007985 */ /* 0x0003e8000c101504 */
[----:B------:R1:W-:Y:S04]  /*fbf0*/  ST.E.U16 desc[UR4][R4.64+0x2], R151 ;  /* 0x0000029704007985 */ /* 0x0003e8000c101504 */
[----:B------:R1:W-:Y:S04]  /*fc00*/  ST.E.U16 desc[UR4][R10.64], R149 ;  /* 0x000000950a007985 */ /* 0x0003e8000c101504 */
[----:B------:R-:W-:Y:S04]  /*fc10*/  ST.E.U16 desc[UR4][R10.64+0x2], R150 ;  /* 0x000002960a007985 */ /* 0x000fe8000c101504 */
[----:B------:R1:W-:Y:S01]  /*fc20*/  ST.E.U16 desc[UR4][R8.64], R85 ;  /* 0x0000005508007985 */ /* 0x0003e2000c101504 */
[----:B----4-:R-:W-:-:S03]  /*fc30*/  IMAD.WIDE R6, R6, 0x2, R4 ;  /* 0x0000000206067825 */ /* 0x010fc600078e0204 */
[----:B------:R-:W-:Y:S04]  /*fc40*/  ST.E.U16 desc[UR4][R8.64+0x2], R84 ;  /* 0x0000025408007985 */ /* 0x000fe8000c101504 */
[----:B------:R4:W-:Y:S01]  /*fc50*/  ST.E.U16 desc[UR4][R6.64], R83 ;  /* 0x0000005306007985 */ /* 0x0009e2000c101504 */
[----:B-1----:R-:W-:Y:S02]  /*fc60*/  IMAD.MOV.U32 R152, RZ, RZ, R12 ;  /* 0x000000ffff987224 */ /* 0x002fe400078e000c */
[----:B------:R-:W-:Y:S02]  /*fc70*/  IMAD.MOV.U32 R151, RZ, RZ, R18 ;  /* 0x000000ffff977224 */ /* 0x000fe400078e0012 */
[----:B------:R-:W-:Y:S02]  /*fc80*/  IMAD.MOV.U32 R18, RZ, RZ, R222 ;  /* 0x000000ffff127224 */ /* 0x000fe400078e00de */
[----:B------:R-:W-:Y:S01]  /*fc90*/  IMAD.MOV.U32 R149, RZ, RZ, R16 ;  /* 0x000000ffff957224 */ /* 0x000fe200078e0010 */
[----:B------:R-:W-:Y:S01]  /*fca0*/  ST.E.U16 desc[UR4][R6.64+0x2], R82 ;  /* 0x0000025206007985 */ /* 0x000fe2000c101504 */
[----:B------:R-:W-:-:S02]  /*fcb0*/  IMAD.MOV.U32 R85, RZ, RZ, R223 ;  /* 0x000000ffff557224 */ /* 0x000fc400078e00df */
[----:B----4-:R-:W-:Y:S02]  /*fcc0*/  IMAD.MOV.U32 R83, RZ, RZ, R193 ;  /* 0x000000ffff537224 */ /* 0x010fe400078e00c1 */
[----:B------:R-:W-:-:S05]  /*fcd0*/  IMAD.WIDE.U32 R192, R192, -0x326172a9, RZ ;  /* 0xcd9e8d57c0c07825 */ /* 0x000fca00078e00ff */
[----:B------:R-:W-:Y:S01]  /*fce0*/  LOP3.LUT R12, R215, R193, RZ, 0x3c, !PT ;  /* 0x000000c1d70c7212 */ /* 0x000fe200078e3cff */
[----:B------:R-:W-:-:S04]  /*fcf0*/  IMAD.MOV.U32 R84, RZ, RZ, R13 ;  /* 0x000000ffff547224 */ /* 0x000fc800078e000d */
[----:B------:R-:W-:Y:S01]  /*fd00*/  IMAD.WIDE.U32 R222, R12, -0x2daee0ad, RZ ;  /* 0xd2511f530cde7825 */ /* 0x000fe200078e00ff */
[----:B------:R-:W-:-:S03]  /*fd10*/  LOP3.LUT R13, R179, R198, R176, 0x96, !PT ;  /* 0x000000c6b30d7212 */ /* 0x000fc600078e96b0 */
[----:B------:R-:W-:Y:S01]  /*fd20*/  IMAD.MOV.U32 R150, RZ, RZ, R14 ;  /* 0x000000ffff967224 */ /* 0x000fe200078e000e */
[-C--:B------:R-:W-:Y:S02]  /*fd30*/  LOP3.LUT R14, R154, R177.reuse, RZ, 0x3c, !PT ;  /* 0x000000b19a0e7212 */ /* 0x080fe400078e3cff */
[----:B------:R-:W-:Y:S01]  /*fd40*/  LOP3.LUT R12, R223, R198, R176, 0x96, !PT ;  /* 0x000000c6df0c7212 */ /* 0x000fe200078e96b0 */
[----:B------:R1:W-:Y:S01]  /*fd50*/  ST.E.U16 desc[UR4][R4.64+0x10], R148 ;  /* 0x0000109404007985 */ /* 0x0003e2000c101504 */
[----:B------:R-:W-:Y:S01]  /*fd60*/  LOP3.LUT R16, R153, R177, RZ, 0x3c, !PT ;  /* 0x000000b199107212 */ /* 0x000fe200078e3cff */
[----:B------:R-:W-:Y:S02]  /*fd70*/  IMAD.MOV.U32 R153, RZ, RZ, R149 ;  /* 0x000000ffff997224 */ /* 0x000fe400078e0095 */
[----:B------:R-:W-:Y:S01]  /*fd80*/  ST.E.U16 desc[UR4][R4.64+0x12], R121 ;  /* 0x0000127904007985 */ /* 0x000fe2000c101504 */
[----:B------:R-:W-:Y:S02]  /*fd90*/  IMAD.MOV.U32 R154, RZ, RZ, R150 ;  /* 0x000000ffff9a7224 */ /* 0x000fe400078e0096 */
[----:B------:R-:W-:Y:S01]  /*fda0*/  IMAD.MOV.U32 R149, RZ, RZ, R19 ;  /* 0x000000ffff957224 */ /* 0x000fe200078e0013 */
[----:B------:R4:W-:Y:S01]  /*fdb0*/  ST.E.U16 desc[UR4][R10.64+0x12], R120 ;  /* 0x000012780a007985 */ /* 0x0009e2000c101504 */
[----:B------:R-:W-:-:S02]  /*fdc0*/  IMAD.MOV.U32 R19, RZ, RZ, R174 ;  /* 0x000000ffff137224 */ /* 0x000fc400078e00ae */
[----:B------:R-:W-:Y:S01]  /*fdd0*/  IMAD.MOV.U32 R150, RZ, RZ, R175 ;  /* 0x000000ffff967224 */ /* 0x000fe200078e00af */
[----:B------:R-:W-:Y:S01]  /*fde0*/  ST.E.U16 desc[UR4][R10.64+0x10], R108 ;  /* 0x0000106c0a007985 */ /* 0x000fe2000c101504 */
[----:B------:R-:W-:-:S03]  /*fdf0*/  IMAD.WIDE.U32 R174, R12, -0x326172a9, RZ ;  /* 0xcd9e8d570cae7825 */ /* 0x000fc600078e00ff */
[----:B------:R4:W-:Y:S04]  /*fe00*/  ST.E.U16 desc[UR4][R8.64+0x10], R81 ;  /* 0x0000105108007985 */ /* 0x0009e8000c101504 */
[----:B------:R4:W-:Y:S01]  /*fe10*/  ST.E.U16 desc[UR4][R8.64+0x12], R79 ;  /* 0x0000124f08007985 */ /* 0x0009e2000c101504 */
[----:B-1----:R-:W-:Y:S02]  /*fe20*/  IMAD.MOV.U32 R148, RZ, RZ, R151 ;  /* 0x000000ffff947224 */ /* 0x002fe400078e0097 */
[----:B------:R-:W-:Y:S02]  /*fe30*/  IMAD.MOV.U32 R151, RZ, RZ, R15 ;  /* 0x000000ffff977224 */ /* 0x000fe400078e000f */
[----:B------:R-:W-:Y:S01]  /*fe40*/  IMAD.WIDE.U32 R14, R14, -0x326172a9, RZ ;  /* 0xcd9e8d570e0e7825 */ /* 0x000fe200078e00ff */
[----:B------:R-:W-:Y:S03]  /*fe50*/  ST.E.U16 desc[UR4][R6.64+0x10], R73 ;  /* 0x0000104906007985 */ /* 0x000fe6000c101504 */
[----:B----4-:R-:W-:Y:S01]  /*fe60*/  IMAD.WIDE.U32 R120, R13, -0x326172a9, RZ ;  /* 0xcd9e8d570d787825 */ /* 0x010fe200078e00ff */
[----:B------:R1:W-:Y:S03]  /*fe70*/  ST.E.U16 desc[UR4][R6.64+0x12], R74 ;  /* 0x0000124a06007985 */ /* 0x0003e6000c101504 */
[----:B------:R-:W-:Y:S01]  /*fe80*/  IMAD.WIDE.U32 R12, R16, -0x326172a9, RZ ;  /* 0xcd9e8d57100c7825 */ /* 0x000fe200078e00ff */
[----:B------:R-:W-:Y:S04]  /*fe90*/  ST.E.U16 desc[UR4][R4.64+0x20], R91 ;  /* 0x0000205b04007985 */ /* 0x000fe8000c101504 */
[----:B------:R4:W-:Y:S01]  /*fea0*/  ST.E.U16 desc[UR4][R4.64+0x22], R90 ;  /* 0x0000225a04007985 */ /* 0x0009e2000c101504 */
[----:B------:R-:W-:-:S02]  /*feb0*/  LOP3.LUT R81, R121, R221, R12, 0x96, !PT ;  /* 0x000000dd79517212 */ /* 0x000fc400078e960c */
[-C--:B------:R-:W-:Y:S01]  /*fec0*/  LOP3.LUT R79, R15, R224.reuse, R196, 0x96, !PT ;  /* 0x000000e00f4f7212 */ /* 0x080fe200078e96c4 */
[----:B------:R4:W-:Y:S01]  /*fed0*/  ST.E.U16 desc[UR4][R10.64+0x20], R89 ;  /* 0x000020590a007985 */ /* 0x0009e2000c101504 */
[----:B------:R-:W-:Y:S01]  /*fee0*/  IMAD.MOV.U32 R16, RZ, RZ, R85 ;  /* 0x000000ffff107224 */ /* 0x000fe200078e0055 */
[CC--:B------:R-:W-:Y:S01]  /*fef0*/  LOP3.LUT R85, R13.reuse, R224.reuse, R192, 0x96, !PT ;  /* 0x000000e00d557212 */ /* 0x0c0fe200078e96c0 */
[----:B------:R-:W-:Y:S01]  /*ff00*/  IMAD.MOV.U32 R108, RZ, RZ, R83 ;  /* 0x000000ffff6c7224 */ /* 0x000fe200078e0053 */
[----:B------:R-:W-:Y:S04]  /*ff10*/  ST.E.U16 desc[UR4][R10.64+0x22], R147 ;  /* 0x000022930a007985 */ /* 0x000fe8000c101504 */
[----:B------:R4:W-:Y:S01]  /*ff20*/  ST.E.U16 desc[UR4][R8.64+0x20], R75 ;  /* 0x0000204b08007985 */ /* 0x0009e2000c101504 */
[----:B-1----:R-:W-:-:S02]  /*ff30*/  LOP3.LUT R74, R13, R224, R196, 0x96, !PT ;  /* 0x000000e00d4a7212 */ /* 0x002fc400078e96c4 */
[----:B----4-:R-:W-:Y:S02]  /*ff40*/  LOP3.LUT R90, R175, R221, R12, 0x96, !PT ;  /* 0x000000ddaf5a7212 */ /* 0x010fe400078e960c */
[----:B------:R-:W-:Y:S02]  /*ff50*/  LOP3.LUT R12, R158, R177, RZ, 0x3c, !PT ;  /* 0x000000b19e0c7212 */ /* 0x000fe400078e3cff */
[----:B------:R-:W-:Y:S01]  /*ff60*/  LOP3.LUT R89, R15, R224, R192, 0x96, !PT ;  /* 0x000000e00f597212 */ /* 0x000fe200078e96c0 */
[----:B------:R-:W-:Y:S02]  /*ff70*/  IMAD.MOV.U32 R15, RZ, RZ, R171 ;  /* 0x000000ffff0f7224 */ /* 0x000fe400078e00ab */
[----:B------:R-:W-:Y:S01]  /*ff80*/  IMAD.WIDE.U32 R12, R12, -0x326172a9, RZ ;  /* 0xcd9e8d570c0c7825 */ /* 0x000fe200078e00ff */
[----:B------:R-:W-:Y:S02]  /*ff90*/  ST.E.U16 desc[UR4][R8.64+0x22], R80 ;  /* 0x0000225008007985 */ /* 0x000fe4000c101504 */
[----:B------:R-:W-:-:S02]  /*ffa0*/  LOP3.LUT R75, R121, R221, R12, 0x96, !PT ;  /* 0x000000dd794b7212 */ /* 0x000fc400078e960c */
[----:B------:R-:W-:Y:S01]  /*ffb0*/  ST.E.U16 desc[UR4][R6.64+0x20], R77 ;  /* 0x0000204d06007985 */ /* 0x000fe2000c101504 */
[-C--:B------:R-:W-:Y:S01]  /*ffc0*/  LOP3.LUT R83, R175, R221.reuse, R12, 0x96, !PT ;  /* 0x000000ddaf537212 */ /* 0x080fe200078e960c */
[----:B------:R-:W-:Y:S02]  /*ffd0*/  IMAD.MOV.U32 R12, RZ, RZ, R196 ;  /* 0x000000ffff0c7224 */ /* 0x000fe400078e00c4 */
[----:B------:R-:W-:Y:S01]  /*ffe0*/  ST.E.U16 desc[UR4][R6.64+0x22], R76 ;  /* 0x0000224c06007985 */ /* 0x000fe2000c101504 */
[-C--:B------:R-:W-:Y:S01]  /*fff0*/  LOP3.LUT R82, R121, R221.reuse, R14, 0x96, !PT ;  /* 0x000000dd79527212 */ /* 0x080fe200078e960e */
[----:B------:R-:W-:Y:S01]  /*10000*/  IMAD.MOV.U32 R73, RZ, RZ, R84 ;  /* 0x000000ffff497224 */ /* 0x000fe200078e0054 */
[----:B------:R-:W-:Y:S01]  /*10010*/  LOP3.LUT R91, R175, R221, R14, 0x96, !PT ;  /* 0x000000ddaf5b7212 */ /* 0x000fe200078e960e */
[----:B------:R-:W-:Y:S01]  /*10020*/  IMAD.MOV.U32 R14, RZ, RZ, R18 ;  /* 0x000000ffff0e7224 */ /* 0x000fe200078e0012 */
[CC--:B------:R-:W-:Y:S02]  /*10030*/  LOP3.LUT R18, R13.reuse, R224.reuse, R196, 0x96, !PT ;  /* 0x000000e00d127212 */ /* 0x0c0fe400078e96c4 */
[----:B------:R-:W-:Y:S01]  /*10040*/  LOP3.LUT R84, R13, R224, R192, 0x96, !PT ;  /* 0x000000e00d547212 */ /* 0x000fe200078e96c0 */
[----:B------:R-:W-:Y:S01]  /*10050*/  IMAD.MOV.U32 R13, RZ, RZ, R197 ;  /* 0x000000ffff0d7224 */ /* 0x000fe200078e00c5 */
[----:B------:R-:W-:Y:S01]  /*10060*/  ST.E.U16 desc[UR4][R4.64+0x30], R146 ;  /* 0x0000309204007985 */ /* 0x000fe2000c101504 */
[----:B------:R-:W-:-:S03]  /*10070*/  IMAD.MOV.U32 R158, RZ, RZ, R16 ;  /* 0x000000ffff9e7224 */ /* 0x000fc600078e0010 */
[----:B------:R-:W-:Y:S04]  /*10080*/  ST.E.U16 desc[UR4][R4.64+0x32], R145 ;  /* 0x0000329104007985 */ /* 0x000fe8000c101504 */
[----:B------:R1:W-:Y:S01]  /*10090*/  ST.E.U16 desc[UR4][R10.64+0x30], R143 ;  /* 0x0000308f0a007985 */ /* 0x0003e2000c101504 */
[----:B------:R-:W-:-:S03]  /*100a0*/  IMAD.MOV.U32 R147, RZ, RZ, R15 ;  /* 0x000000ffff937224 */ /* 0x000fc600078e000f */
[----:B------:R4:W-:Y:S01]  /*100b0*/  ST.E.U16 desc[UR4][R10.64+0x32], R144 ;  /* 0x000032900a007985 */ /* 0x0009e2000c101504 */
[----:B-1----:R-:W-:Y:S02]  /*100c0*/  IMAD.MOV.U32 R143, RZ, RZ, R14 ;  /* 0x000000ffff8f7224 */ /* 0x002fe400078e000e */
[----:B--2---:R-:W-:Y:S02]  /*100d0*/  IMAD R171, R2, 0x2, R3 ;  /* 0x0000000202ab7824 */ /* 0x004fe400078e0203 */
[----:B------:R-:W-:-:S05]  /*100e0*/  IMAD.SHL.U32 R2, R180, 0x4, RZ ;  /* 0x00000004b4027824 */ /* 0x000fca00078e00ff */
[----:B------:R-:W-:-:S05]  /*100f0*/  LOP3.LUT R2, R177, R195, R2, 0x96, !PT ;  /* 0x000000c3b1027212 */ /* 0x000fca00078e9602 */
[----:B------:R-:W-:-:S05]  /*10100*/  IMAD.WIDE.U32 R76, R2, -0x326172a9, RZ ;  /* 0xcd9e8d57024c7825 */ /* 0x000fca00078e00ff */
[----:B------:R-:W-:Y:S02]  /*10110*/  LOP3.LUT R2, R77, R224, R12, 0x96, !PT ;  /* 0x000000e04d027212 */ /* 0x000fe400078e960c */
[----:B------:R-:W-:-:S03]  /*10120*/  LOP3.LUT R12, R121, R221, R76, 0x96, !PT ;  /* 0x000000dd790c7212 */ /* 0x000fc600078e964c */
[----:B------:R-:W-:-:S04]  /*10130*/  IMAD.WIDE.U32 R2, R2, -0x2daee0ad, RZ ;  /* 0xd2511f5302027825 */ /* 0x000fc800078e00ff */
[----:B------:R-:W-:Y:S01]  /*10140*/  IMAD.WIDE.U32 R12, R12, -0x2daee0ad, RZ ;  /* 0xd2511f530c0c7825 */ /* 0x000fe200078e00ff */
[----:B------:R-:W-:-:S04]  /*10150*/  LOP3.LUT R16, R3, R225, R178, 0x96, !PT ;  /* 0x000000e103107212 */ /* 0x000fc800078e96b2 */
[----:B------:R-:W-:Y:S01]  /*10160*/  LOP3.LUT R14, R13, R226, R2, 0x96, !PT ;  /* 0x000000e20d0e7212 */ /* 0x000fe200078e9602 */
[----:B----4-:R-:W-:Y:S02]  /*10170*/  IMAD.MOV.U32 R144, RZ, RZ, R17 ;  /* 0x000000ffff907224 */ /* 0x010fe400078e0011 */
        /* <DEDUP_REMOVED lines=8> */
[----:B------:R-:W-:Y:S01]  /*10200*/  ST.E.U16 desc[UR4][R8.64+0x30], R78 ;  /* 0x0000304e08007985 */ /* 0x000fe2000c101504 */
[----:B------:R-:W-:-:S03]  /*10210*/  IMAD.WIDE.U32 R12, R12, -0x326172a9, RZ ;  /* 0xcd9e8d570c0c7825 */ /* 0x000fc600078e00ff */
[----:B------:R-:W-:Y:S01]  /*10220*/  ST.E.U16 desc[UR4][R8.64+0x32], R87 ;  /* 0x0000325708007985 */ /* 0x000fe2000c101504 */
[----:B------:R-:W-:-:S03]  /*10230*/  IMAD.WIDE.U32 R2, R2, -0x326172a9, RZ ;  /* 0xcd9e8d5702027825 */ /* 0x000fc600078e00ff */
[----:B------:R1:W-:Y:S01]  /*10240*/  ST.E.U16 desc[UR4][R6.64+0x30], R86 ;  /* 0x0000305606007985 */ /* 0x0003e2000c101504 */
[----:B------:R-:W-:Y:S01]  /*10250*/  IMAD.MOV.U32 R15, RZ, RZ, R20 ;  /* 0x000000ffff0f7224 */ /* 0x000fe200078e0014 */
[----:B------:R-:W-:Y:S02]  /*10260*/  LOP3.LUT R20, R3, R233, R12, 0x96, !PT ;  /* 0x000000e903147212 */ /* 0x000fe400078e960c */
[----:B------:R-:W-:Y:S04]  /*10270*/  ST.E.U16 desc[UR4][R6.64+0x32], R88 ;  /* 0x0000325806007985 */ /* 0x000fe8000c101504 */
[----:B------:R-:W-:Y:S04]  /*10280*/  ST.E.U16 desc[UR4][R4.64+0x40], R142 ;  /* 0x0000408e04007985 */ /* 0x000fe8000c101504 */
[----:B------:R-:W-:Y:S04]  /*10290*/  ST.E.U16 desc[UR4][R4.64+0x42], R141 ;  /* 0x0000428d04007985 */ /* 0x000fe8000c101504 */
[----:B------:R-:W-:Y:S04]  /*102a0*/  ST.E.U16 desc[UR4][R10.64+0x40], R139 ;  /* 0x0000408b0a007985 */ /* 0x000fe8000c101504 */
[----:B------:R2:W-:Y:S01]  /*102b0*/  ST.E.U16 desc[UR4][R10.64+0x42], R140 ;  /* 0x0000428c0a007985 */ /* 0x0005e2000c101504 */
[----:B-1----:R-:W-:-:S03]  /*102c0*/  IMAD.MOV.U32 R86, RZ, RZ, R192 ;  /* 0x000000ffff567224 */ /* 0x002fc600078e00c0 */
[----:B------:R-:W-:Y:S01]  /*102d0*/  ST.E.U16 desc[UR4][R8.64+0x40], R72 ;  /* 0x0000404808007985 */ /* 0x000fe2000c101504 */
[----:B------:R-:W-:Y:S02]  /*102e0*/  IMAD.MOV.U32 R87, RZ, RZ, R193 ;  /* 0x000000ffff577224 */ /* 0x000fe400078e00c1 */
[----:B------:R-:W-:Y:S01]  /*102f0*/  IMAD.MOV.U32 R12, RZ, RZ, R86 ;  /* 0x000000ffff0c7224 */ /* 0x000fe200078e0056 */
[----:B------:R1:W-:Y:S01]  /*10300*/  ST.E.U16 desc[UR4][R8.64+0x42], R71 ;  /* 0x0000424708007985 */ /* 0x0003e2000c101504 */
[----:B------:R-:W-:-:S03]  /*10310*/  IMAD.MOV.U32 R17, RZ, RZ, R19 ;  /* 0x000000ffff117224 */ /* 0x000fc600078e0013 */
[----:B------:R-:W-:Y:S01]  /*10320*/  ST.E.U16 desc[UR4][R6.64+0x40], R69 ;  /* 0x0000404506007985 */ /* 0x000fe2000c101504 */
[----:B------:R-:W-:-:S03]  /*10330*/  LOP3.LUT R78, R13, R228, R14, 0x96, !PT ;  /* 0x000000e40d4e7212 */ /* 0x000fc600078e960e */
[----:B------:R-:W-:Y:S01]  /*10340*/  ST.E.U16 desc[UR4][R6.64+0x42], R70 ;  /* 0x0000424606007985 */ /* 0x000fe2000c101504 */
[----:B------:R-:W-:-:S03]  /*10350*/  IMAD.MOV.U32 R13, RZ, RZ, R87 ;  /* 0x000000ffff0d7224 */ /* 0x000fc600078e0057 */
[----:B------:R-:W-:Y:S01]  /*10360*/  ST.E.U16 desc[UR4][R4.64+0x50], R138 ;  /* 0x0000508a04007985 */ /* 0x000fe2000c101504 */
[----:B------:R-:W-:-:S03]  /*10370*/  LOP3.LUT R19, R77, R224, R12, 0x96, !PT ;  /* 0x000000e04d137212 */ /* 0x000fc600078e960c */
[----:B------:R-:W-:Y:S01]  /*10380*/  ST.E.U16 desc[UR4][R4.64+0x52], R137 ;  /* 0x0000528904007985 */ /* 0x000fe2000c101504 */
[----:B------:R-:W-:-:S03]  /*10390*/  IMAD.MOV.U32 R77, RZ, RZ, R15 ;  /* 0x000000ffff4d7224 */ /* 0x000fc600078e000f */
[----:B------:R-:W-:Y:S01]  /*103a0*/  ST.E.U16 desc[UR4][R10.64+0x50], R135 ;  /* 0x000050870a007985 */ /* 0x000fe2000c101504 */
[----:B------:R-:W-:-:S03]  /*103b0*/  IMAD.WIDE.U32 R12, R79, -0x2daee0ad, RZ ;  /* 0xd2511f534f0c7825 */ /* 0x000fc600078e00ff */
[----:B------:R-:W-:Y:S01]  /*103c0*/  ST.E.U16 desc[UR4][R10.64+0x52], R136 ;  /* 0x000052880a007985 */ /* 0x000fe2000c101504 */
[----:B--2---:R-:W-:-:S03]  /*103d0*/  IMAD.WIDE.U32 R140, R82, -0x2daee0ad, RZ ;  /* 0xd2511f53528c7825 */ /* 0x004fc600078e00ff */
[----:B------:R-:W-:Y:S01]  /*103e0*/  ST.E.U16 desc[UR4][R8.64+0x50], R68 ;  /* 0x0000504408007985 */ /* 0x000fe2000c101504 */
[----:B------:R-:W-:-:S03]  /*103f0*/  IMAD.WIDE.U32 R14, R18, -0x2daee0ad, RZ ;  /* 0xd2511f53120e7825 */ /* 0x000fc600078e00ff */
[----:B------:R-:W-:Y:S01]  /*10400*/  ST.E.U16 desc[UR4][R8.64+0x52], R67 ;  /* 0x0000524308007985 */ /* 0x000fe2000c101504 */
[----:B------:R-:W-:-:S03]  /*10410*/  IMAD.MOV.U32 R146, RZ, RZ, R108 ;  /* 0x000000ffff927224 */ /* 0x000fc600078e006c */
[----:B------:R-:W-:Y:S01]  /*10420*/  ST.E.U16 desc[UR4][R6.64+0x50], R65 ;  /* 0x0000504106007985 */ /* 0x000fe2000c101504 */
[----:B------:R-:W-:-:S03]  /*10430*/  IMAD.MOV.U32 R145, RZ, RZ, R73 ;  /* 0x000000ffff917224 */ /* 0x000fc600078e0049 */
[----:B------:R-:W-:Y:S01]  /*10440*/  ST.E.U16 desc[UR4][R6.64+0x52], R64 ;  /* 0x0000524006007985 */ /* 0x000fe2000c101504 */
[----:B------:R-:W-:-:S03]  /*10450*/  LOP3.LUT R80, R2, 0xffff, RZ, 0xc0, !PT ;  /* 0x0000ffff02507812 */ /* 0x000fc600078ec0ff */
[----:B------:R2:W-:Y:S01]  /*10460*/  ST.E.U16 desc[UR4][R4.64+0x60], R134 ;  /* 0x0000608604007985 */ /* 0x0005e2000c101504 */
[----:B------:R-:W-:-:S03]  /*10470*/  LOP3.LUT R108, R2, 0xff, RZ, 0xc0, !PT ;  /* 0x000000ff026c7812 */ /* 0x000fc600078ec0ff */
[----:B------:R-:W-:Y:S01]  /*10480*/  ST.E.U16 desc[UR4][R4.64+0x62], R133 ;  /* 0x0000628504007985 */ /* 0x000fe2000c101504 */
[--C-:B------:R-:W-:Y:S01]  /*10490*/  SHF.R.U32.HI R86, RZ, 0x10, R2.reuse ;  /* 0x00000010ff567819 */ /* 0x100fe20000011602 */
[----:B-1----:R-:W-:Y:S02]  /*104a0*/  IMAD.MOV.U32 R71, RZ, RZ, R143 ;  /* 0x000000ffff477224 */ /* 0x002fe400078e008f */
[----:B------:R-:W-:Y:S01]  /*104b0*/  ST.E.U16 desc[UR4][R10.64+0x60], R129 ;  /* 0x000060810a007985 */ /* 0x000fe2000c101504 */
[----:B------:R-:W-:-:S03]  /*104c0*/  SHF.R.U32.HI R87, RZ, 0x18, R2 ;  /* 0x00000018ff577819 */ /* 0x000fc60000011602 */
[----:B------:R-:W-:Y:S01]  /*104d0*/  ST.E.U16 desc[UR4][R10.64+0x62], R128 ;  /* 0x000062800a007985 */ /* 0x000fe2000c101504 */
[----:B------:R-:W-:Y:S01]  /*104e0*/  LOP3.LUT R73, R175, R221, R76, 0x96, !PT ;  /* 0x000000ddaf497212 */ /* 0x000fe200078e964c */
[----:B------:R-:W-:Y:S02]  /*104f0*/  IMAD.MOV.U32 R76, RZ, RZ, R17 ;  /* 0x000000ffff4c7224 */ /* 0x000fe400078e0011 */
[----:B------:R-:W-:Y:S01]  /*10500*/  ST.E.U16 desc[UR4][R8.64+0x60], R58 ;  /* 0x0000603a08007985 */ /* 0x000fe2000c101504 */
[----:B------:R-:W-:-:S03]  /*10510*/  IMAD.WIDE.U32 R2, R74, -0x2daee0ad, RZ ;  /* 0xd2511f534a027825 */ /* 0x000fc600078e00ff */
[----:B------:R1:W-:Y:S01]  /*10520*/  ST.E.U16 desc[UR4][R8.64+0x62], R57 ;  /* 0x0000623908007985 */ /* 0x0003e2000c101504 */
[----:B------:R-:W-:Y:S01]  /*10530*/  IMAD.WIDE.U32 R142, R81, -0x2daee0ad, RZ ;  /* 0xd2511f53518e7825 */ /* 0x000fe200078e00ff */
[----:B------:R-:W-:Y:S02]  /*10540*/  LOP3.LUT R18, R13, R225, R178, 0x96, !PT ;  /* 0x000000e10d127212 */ /* 0x000fe400078e96b2 */
[----:B------:R4:W-:Y:S01]  /*10550*/  ST.E.U16 desc[UR4][R6.64+0x60], R56 ;  /* 0x0000603806007985 */ /* 0x0009e2000c101504 */
[----:B--2---:R-:W-:-:S03]  /*10560*/  IMAD.WIDE.U32 R134, R75, -0x2daee0ad, RZ ;  /* 0xd2511f534b867825 */ /* 0x004fc600078e00ff */
[----:B------:R-:W-:Y:S01]  /*10570*/  ST.E.U16 desc[UR4][R6.64+0x62], R55 ;  /* 0x0000623706007985 */ /* 0x000fe2000c101504 */
[----:B------:R-:W-:-:S03]  /*10580*/  LOP3.LUT R17, R141, R226, R12, 0x96, !PT ;  /* 0x000000e28d117212 */ /* 0x000fc600078e960c */
[----:B------:R2:W-:Y:S01]  /*10590*/  ST.E.U16 desc[UR4][R4.64+0x70], R127 ;  /* 0x0000707f04007985 */ /* 0x0005e2000c101504 */
[----:B------:R-:W-:-:S03]  /*105a0*/  IMAD.WIDE.U32 R12, R89, -0x2daee0ad, RZ ;  /* 0xd2511f53590c7825 */ /* 0x000fc600078e00ff */
[----:B------:R3:W-:Y:S04]  /*105b0*/  ST.E.U16 desc[UR4][R4.64+0x72], R132 ;  /* 0x0000728404007985 */ /* 0x0007e8000c101504 */
[----:B------:R-:W-:Y:S04]  /*105c0*/  ST.E.U16 desc[UR4][R10.64+0x70], R131 ;  /* 0x000070830a007985 */ /* 0x000fe8000c101504 */
[----:B------:R-:W-:Y:S01]  /*105d0*/  ST.E.U16 desc[UR4][R10.64+0x72], R130 ;  /* 0x000072820a007985 */ /* 0x000fe2000c101504 */
[----:B-1----:R-:W-:-:S03]  /*105e0*/  LOP3.LUT R57, R15, R225, R178, 0x96, !PT ;  /* 0x000000e10f397212 */ /* 0x002fc600078e96b2 */
[----:B------:R-:W-:Y:S01]  /*105f0*/  ST.E.U16 desc[UR4][R8.64+0x70], R63 ;  /* 0x0000703f08007985 */ /* 0x000fe2000c101504 */
[----:B----4-:R-:W-:-:S03]  /*10600*/  LOP3.LUT R56, R135, R226, R14, 0x96, !PT ;  /* 0x000000e287387212 */ /* 0x010fc600078e960e */
[----:B------:R1:W-:Y:S01]  /*10610*/  ST.E.U16 desc[UR4][R8.64+0x72], R62 ;  /* 0x0000723e08007985 */ /* 0x0003e2000c101504 */
[----:B------:R-:W-:Y:S01]  /*10620*/  IMAD.WIDE.U32 R14, R84, -0x2daee0ad, RZ ;  /* 0xd2511f53540e7825 */ /* 0x000fe200078e00ff */
[----:B------:R-:W-:-:S03]  /*10630*/  LOP3.LUT R133, R143, R226, R2, 0x96, !PT ;  /* 0x000000e28f857212 */ /* 0x000fc600078e9602 */
[----:B------:R-:W-:Y:S02]  /*10640*/  IMAD.MOV.U32 R72, RZ, RZ, R144 ;  /* 0x000000ffff487224 */ /* 0x000fe400078e0090 */
[----:B------:R-:W-:Y:S01]  /*10650*/  IMAD.MOV.U32 R69, RZ, RZ, R145 ;  /* 0x000000ffff457224 */ /* 0x000fe200078e0091 */
[-C--:B--2---:R-:W-:Y:S01]  /*10660*/  LOP3.LUT R127, R3, R225.reuse, R178, 0x96, !PT ;  /* 0x000000e1037f7212 */ /* 0x084fe200078e96b2 */
[----:B------:R-:W-:Y:S01]  /*10670*/  IMAD.WIDE.U32 R2, R85, -0x2daee0ad, RZ ;  /* 0xd2511f5355027825 */ /* 0x000fe200078e00ff */
[----:B------:R2:W-:Y:S03]  /*10680*/  ST.E.U16 desc[UR4][R6.64+0x70], R59 ;  /* 0x0000703b06007985 */ /* 0x0005e6000c101504 */
[----:B------:R-:W-:Y:S01]  /*10690*/  IMAD.WIDE.U32 R144, R90, -0x2daee0ad, RZ ;  /* 0xd2511f535a907825 */ /* 0x000fe200078e00ff */
[-CC-:B------:R-:W-:Y:S02]  /*106a0*/  LOP3.LUT R90, R13, R225.reuse, R222.reuse, 0x96, !PT ;  /* 0x000000e10d5a7212 */ /* 0x180fe400078e96de */
[-CC-:B------:R-:W-:Y:S01]  /*106b0*/  LOP3.LUT R13, R15, R225.reuse, R222.reuse, 0x96, !PT ;  /* 0x000000e10f0d7212 */ /* 0x180fe200078e96de */
[----:B------:R-:W-:Y:S01]  /*106c0*/  IMAD.WIDE.U32 R138, R91, -0x2daee0ad, RZ ;  /* 0xd2511f535b8a7825 */ /* 0x000fe200078e00ff */
[----:B---3--:R-:W-:Y:S01]  /*106d0*/  LOP3.LUT R132, R3, R225, R222, 0x96, !PT ;  /* 0x000000e103847212 */ /* 0x008fe200078e96de */
[----:B------:R-:W-:Y:S02]  /*106e0*/  ST.E.U16 desc[UR4][R6.64+0x72], R66 ;  /* 0x0000724206007985 */ /* 0x000fe4000c101504 */
[----:B-1----:R-:W-:Y:S01]  /*106f0*/  IMAD.WIDE.U32 R62, R83, -0x2daee0ad, RZ ;  /* 0xd2511f53533e7825 */ /* 0x002fe200078e00ff */
[----:B------:R-:W-:-:S04]  /*10700*/  LOP3.LUT R135, R145, R226, R2, 0x96, !PT ;  /* 0x000000e291877212 */ /* 0x000fc800078e9602 */
[-C--:B------:R-:W-:Y:S01]  /*10710*/  LOP3.LUT R55, R63, R226.reuse, R14, 0x96, !PT ;  /* 0x000000e23f377212 */ /* 0x080fe200078e960e */
[----:B------:R-:W-:Y:S01]  /*10720*/  IMAD.WIDE.U32 R14, R19, -0x2daee0ad, RZ ;  /* 0xd2511f53130e7825 */ /* 0x000fe200078e00ff */
[----:B------:R-:W-:Y:S03]  /*10730*/  ST.E.U16 desc[UR4][R4.64+0x80], R114 ;  /* 0x0000807204007985 */ /* 0x000fe6000c101504 */
[----:B--2---:R-:W-:Y:S01]  /*10740*/  IMAD.WIDE.U32 R58, R73, -0x2daee0ad, RZ ;  /* 0xd2511f53493a7825 */ /* 0x004fe200078e00ff */
[----:B------:R1:W-:Y:S01]  /*10750*/  ST.E.U16 desc[UR4][R4.64+0x82], R113 ;  /* 0x0000827104007985 */ /* 0x0003e2000c101504 */
[----:B------:R-:W-:Y:S02]  /*10760*/  LOP3.LUT R91, R139, R226, R12, 0x96, !PT ;  /* 0x000000e28b5b7212 */ /* 0x000fe400078e960c */
[----:B------:R-:W-:Y:S01]  /*10770*/  IMAD.WIDE.U32 R2, R18, -0x326172a9, RZ ;  /* 0xcd9e8d5712027825 */ /* 0x000fe200078e00ff */
[----:B------:R2:W-:Y:S01]  /*10780*/  ST.E.U16 desc[UR4][R10.64+0x80], R110 ;  /* 0x0000806e0a007985 */ /* 0x0005e2000c101504 */
[----:B------:R-:W-:-:S02]  /*10790*/  LOP3.LUT R12, R15, R225, R222, 0x96, !PT ;  /* 0x000000e10f0c7212 */ /* 0x000fc400078e96de */
[----:B------:R-:W-:Y:S01]  /*107a0*/  IMAD.WIDE.U32 R136, R17, -0x326172a9, RZ ;  /* 0xcd9e8d5711887825 */ /* 0x000fe200078e00ff */
[----:B------:R3:W-:Y:S01]  /*107b0*/  ST.E.U16 desc[UR4][R10.64+0x82], R115 ;  /* 0x000082730a007985 */ /* 0x0007e2000c101504 */
[----:B------:R-:W-:-:S03]  /*107c0*/  LOP3.LUT R17, R59, R226, R14, 0x96, !PT ;  /* 0x000000e23b117212 */ /* 0x000fc600078e960e */
[----:B------:R-:W-:Y:S04]  /*107d0*/  ST.E.U16 desc[UR4][R8.64+0x80], R50 ;  /* 0x0000803208007985 */ /* 0x000fe8000c101504 */
[----:B------:R-:W-:Y:S01]  /*107e0*/  ST.E.U16 desc[UR4][R8.64+0x82], R45 ;  /* 0x0000822d08007985 */ /* 0x000fe2000c101504 */
[----:B------:R-:W-:-:S03]  /*107f0*/  IMAD.WIDE.U32 R130, R56, -0x326172a9, RZ ;  /* 0xcd9e8d5738827825 */ /* 0x000fc600078e00ff */
[----:B------:R-:W-:Y:S04]  /*10800*/  ST.E.U16 desc[UR4][R6.64+0x80], R24 ;  /* 0x0000801806007985 */ /* 0x000fe8000c101504 */
[----:B------:R4:W-:Y:S01]  /*10810*/  ST.E.U16 desc[UR4][R6.64+0x82], R44 ;  /* 0x0000822c06007985 */ /* 0x0009e2000c101504 */
[----:B------:R-:W-:Y:S01]  /*10820*/  IMAD.WIDE.U32 R18, R12, -0x326172a9, RZ ;  /* 0xcd9e8d570c127825 */ /* 0x000fe200078e00ff */
[----:B-1----:R-:W-:Y:S02]  /*10830*/  LOP3.LUT R113, R137, R230, R2, 0x96, !PT ;  /* 0x000000e689717212 */ /* 0x002fe400078e9602 */
[----:B------:R-:W-:Y:S01]  /*10840*/  ST.E.U16 desc[UR4][R4.64+0x90], R109 ;  /* 0x0000906d04007985 */ /* 0x000fe2000c101504 */
[----:B--2---:R-:W-:-:S03]  /*10850*/  LOP3.LUT R110, R3, R220, R120, 0x96, !PT ;  /* 0x000000dc036e7212 */ /* 0x004fc600078e9678 */
[----:B------:R-:W-:Y:S01]  /*10860*/  ST.E.U16 desc[UR4][R4.64+0x92], R126 ;  /* 0x0000927e04007985 */ /* 0x000fe2000c101504 */
[----:B------:R-:W-:-:S03]  /*10870*/  IMAD.WIDE.U32 R2, R57, -0x326172a9, RZ ;  /* 0xcd9e8d5739027825 */ /* 0x000fc600078e00ff */
[----:B------:R-:W-:Y:S01]  /*10880*/  ST.E.U16 desc[UR4][R10.64+0x90], R124 ;  /* 0x0000907c0a007985 */ /* 0x000fe2000c101504 */
[----:B------:R-:W-:-:S03]  /*10890*/  IMAD.WIDE.U32 R56, R17, -0x326172a9, RZ ;  /* 0xcd9e8d5711387825 */ /* 0x000fc600078e00ff */
[----:B------:R-:W-:Y:S04]  /*108a0*/  ST.E.U16 desc[UR4][R10.64+0x92], R125 ;  /* 0x0000927d0a007985 */ /* 0x000fe8000c101504 */
[----:B------:R-:W-:Y:S04]  /*108b0*/  ST.E.U16 desc[UR4][R8.64+0x90], R61 ;  /* 0x0000903d08007985 */ /* 0x000fe8000c101504 */
[----:B------:R-:W-:Y:S01]  /*108c0*/  ST.E.U16 desc[UR4][R8.64+0x92], R60 ;  /* 0x0000923c08007985 */ /* 0x000fe2000c101504 */
[----:B------:R-:W-:-:S03]  /*108d0*/  IMAD.WIDE.U32 R12, R13, -0x326172a9, RZ ;  /* 0xcd9e8d570d0c7825 */ /* 0x000fc600078e00ff */
[----:B------:R-:W-:Y:S01]  /*108e0*/  ST.E.U16 desc[UR4][R6.64+0x90], R54 ;  /* 0x0000903606007985 */ /* 0x000fe2000c101504 */
[----:B---3--:R-:W-:-:S03]  /*108f0*/  IMAD.WIDE.U32 R114, R55, -0x326172a9, RZ ;  /* 0xcd9e8d5737727825 */ /* 0x008fc600078e00ff */
[----:B------:R-:W-:Y:S04]  /*10900*/  ST.E.U16 desc[UR4][R6.64+0x92], R53 ;  /* 0x0000923506007985 */ /* 0x000fe8000c101504 */
[----:B------:R-:W-:Y:S04]  /*10910*/  ST.E.U16 desc[UR4][R4.64+0xa0], R123 ;  /* 0x0000a07b04007985 */ /* 0x000fe8000c101504 */
[----:B------:R-:W-:Y:S01]  /*10920*/  ST.E.U16 desc[UR4][R4.64+0xa2], R122 ;  /* 0x0000a27a04007985 */ /* 0x000fe2000c101504 */
[----:B------:R-:W-:-:S03]  /*10930*/  LOP3.LUT R14, R19, R220, R174, 0x96, !PT ;  /* 0x000000dc130e7212 */ /* 0x000fc600078e96ae */
[----:B------:R-:W-:Y:S01]  /*10940*/  ST.E.U16 desc[UR4][R10.64+0xa0], R119 ;  /* 0x0000a0770a007985 */ /* 0x000fe2000c101504 */
[----:B----4-:R-:W-:-:S03]  /*10950*/  LOP3.LUT R44, R57, R230, R18, 0x96, !PT ;  /* 0x000000e6392c7212 */ /* 0x010fc600078e9612 */
[----:B------:R-:W-:Y:S04]  /*10960*/  ST.E.U16 desc[UR4][R10.64+0xa2], R118 ;  /* 0x0000a2760a007985 */ /* 0x000fe8000c101504 */
[----:B------:R-:W-:Y:S04]  /*10970*/  ST.E.U16 desc[UR4][R8.64+0xa0], R52 ;  /* 0x0000a03408007985 */ /* 0x000fe8000c101504 */
[----:B------:R-:W-:Y:S04]  /*10980*/  ST.E.U16 desc[UR4][R8.64+0xa2], R51 ;  /* 0x0000a23308007985 */ /* 0x000fe8000c101504 */
[----:B------:R-:W-:Y:S04]  /*10990*/  ST.E.U16 desc[UR4][R6.64+0xa0], R49 ;  /* 0x0000a03106007985 */ /* 0x000fe8000c101504 */
[----:B------:R-:W-:Y:S01]  /*109a0*/  ST.E.U16 desc[UR4][R6.64+0xa2], R48 ;  /* 0x0000a23006007985 */ /* 0x000fe2000c101504 */
[----:B------:R-:W-:-:S03]  /*109b0*/  LOP3.LUT R12, R115, R230, R12, 0x96, !PT ;  /* 0x000000e6730c7212 */ /* 0x000fc600078e960c */
[----:B------:R-:W-:Y:S04]  /*109c0*/  ST.E.U16 desc[UR4][R4.64+0xb0], R117 ;  /* 0x0000b07504007985 */ /* 0x000fe8000c101504 */
[----:B------:R-:W-:Y:S04]  /*109d0*/  ST.E.U16 desc[UR4][R4.64+0xb2], R116 ;  /* 0x0000b27404007985 */ /* 0x000fe8000c101504 */
[----:B------:R-:W-:Y:S04]  /*109e0*/  ST.E.U16 desc[UR4][R10.64+0xb0], R112 ;  /* 0x0000b0700a007985 */ /* 0x000fe8000c101504 */
[----:B------:R-:W-:Y:S01]  /*109f0*/  ST.E.U16 desc[UR4][R10.64+0xb2], R111 ;  /* 0x0000b26f0a007985 */ /* 0x000fe2000c101504 */
[----:B------:R-:W-:-:S03]  /*10a00*/  IMAD.WIDE.U32 R14, R14, -0x2daee0ad, RZ ;  /* 0xd2511f530e0e7825 */ /* 0x000fc600078e00ff */
[----:B------:R-:W-:Y:S01]  /*10a10*/  ST.E.U16 desc[UR4][R8.64+0xb0], R47 ;  /* 0x0000b02f08007985 */ /* 0x000fe2000c101504 */
[----:B------:R-:W-:-:S03]  /*10a20*/  IMAD.WIDE.U32 R44, R44, -0x2daee0ad, RZ ;  /* 0xd2511f532c2c7825 */ /* 0x000fc600078e00ff */
        /* <DEDUP_REMOVED lines=8> */
[----:B------:R-:W-:-:S03]  /*10ab0*/  IMAD.WIDE.U32 R128, R12, -0x2daee0ad, RZ ;  /* 0xd2511f530c807825 */ /* 0x000fc600078e00ff */
[----:B------:R-:W-:Y:S01]  /*10ac0*/  ST.E.U16 desc[UR4][R10.64+0xc2], R105 ;  /* 0x0000c2690a007985 */ /* 0x000fe2000c101504 */
[----:B------:R-:W-:-:S03]  /*10ad0*/  IMAD.WIDE.U32 R12, R78, -0x2daee0ad, RZ ;  /* 0xd2511f534e0c7825 */ /* 0x000fc600078e00ff */
[----:B------:R-:W-:Y:S04]  /*10ae0*/  ST.E.U16 desc[UR4][R8.64+0xc0], R41 ;  /* 0x0000c02908007985 */ /* 0x000fe8000c101504 */
[----:B------:R-:W-:Y:S01]  /*10af0*/  ST.E.U16 desc[UR4][R8.64+0xc2], R40 ;  /* 0x0000c22808007985 */ /* 0x000fe2000c101504 */
[----:B------:R-:W-:-:S03]  /*10b00*/  LOP3.LUT R17, R45, R227, R14, 0x96, !PT ;  /* 0x000000e32d117212 */ /* 0x000fc600078e960e */
[----:B------:R-:W-:Y:S04]  /*10b10*/  ST.E.U16 desc[UR4][R6.64+0xc0], R27 ;  /* 0x0000c01b06007985 */ /* 0x000fe8000c101504 */
[----:B------:R-:W-:Y:S01]  /*10b20*/  ST.E.U16 desc[UR4][R6.64+0xc2], R26 ;  /* 0x0000c21a06007985 */ /* 0x000fe2000c101504 */
[----:B------:R-:W-:-:S03]  /*10b30*/  LOP3.LUT R19, R15, R229, R58, 0x96, !PT ;  /* 0x000000e50f137212 */ /* 0x000fc600078e963a */
[----:B------:R-:W-:Y:S04]  /*10b40*/  ST.E.U16 desc[UR4][R4.64+0xd0], R103 ;  /* 0x0000d06704007985 */ /* 0x000fe8000c101504 */
        /* <DEDUP_REMOVED lines=16> */
[----:B------:R-:W-:Y:S04]  /*10c50*/  ST.E.U16 desc[UR4][R8.64+0xe0], R31 ;  /* 0x0000e01f08007985 */ /* 0x000fe8000c101504 */
[----:B------:R-:W-:Y:S01]  /*10c60*/  ST.E.U16 desc[UR4][R8.64+0xe2], R30 ;  /* 0x0000e21e08007985 */ /* 0x000fe2000c101504 */
[----:B------:R-:W-:-:S03]  /*10c70*/  LOP3.LUT R89, R3, R220, R120, 0x96, !PT ;  /* 0x000000dc03597212 */ /* 0x000fc600078e9678 */
        /* <DEDUP_REMOVED lines=16> */
[----:B------:R-:W-:Y:S02]  /*10d80*/  LOP3.LUT R85, R3, R229, R62, 0x96, !PT ;  /* 0x000000e503557212 */ /* 0x000fe400078e963e */
[----:B------:R-:W-:Y:S01]  /*10d90*/  LOP3.LUT R3, R19, R228, R56, 0x96, !PT ;  /* 0x000000e413037212 */ /* 0x000fe200078e9638 */
[----:B------:R-:W4:Y:S01]  /*10da0*/  LDSM.16.MT88.4 R40, [R171+0x4400] ;  /* 0x00440000ab28783b */ /* 0x000f220000004200 */
[----:B-1----:R-:W-:Y:S02]  /*10db0*/  LOP3.LUT R25, R16, 0xff, RZ, 0xc0, !PT ;  /* 0x000000ff10197812 */ /* 0x002fe400078ec0ff */
[----:B--2---:R-:W-:Y:S01]  /*10dc0*/  SHF.R.U32.HI R23, RZ, 0x18, R16 ;  /* 0x00000018ff177819 */ /* 0x004fe20000011610 */
[----:B------:R-:W1:Y:S01]  /*10dd0*/  LDSM.16.MT88.4 R48, [R188+0x4400] ;  /* 0x00440000bc30783b */ /* 0x000e620000004200 */
[----:B------:R-:W-:-:S02]  /*10de0*/  SHF.R.U32.HI R16, RZ, 0x10, R14 ;  /* 0x00000010ff107819 */ /* 0x000fc4000001160e */
[----:B---3--:R-:W-:Y:S02]  /*10df0*/  SHF.R.U32.HI R22, RZ, 0x8, R0 ;  /* 0x00000008ff167819 */ /* 0x008fe40000011600 */
[C---:B------:R-:W-:Y:S02]  /*10e00*/  LOP3.LUT R0, R14.reuse, 0xffff, RZ, 0xc0, !PT ;  /* 0x0000ffff0e007812 */ /* 0x040fe400078ec0ff */
[----:B----4-:R-:W-:Y:S02]  /*10e10*/  LOP3.LUT R21, R17, 0xff, RZ, 0xc0, !PT ;  /* 0x000000ff11157812 */ /* 0x010fe400078ec0ff */
[----:B------:R-:W-:Y:S01]  /*10e20*/  LOP3.LUT R84, R129, R227, R2, 0x96, !PT ;  /* 0x000000e381547212 */ /* 0x000fe200078e9602 */
[----:B------:R-:W-:Y:S01]  /*10e30*/  IMAD.WIDE.U32 R2, R3, -0x2daee0ad, RZ ;  /* 0xd2511f5303027825 */ /* 0x000fe200078e00ff */
[----:B------:R-:W-:Y:S02]  /*10e40*/  LOP3.LUT R19, R14, 0xff, RZ, 0xc0, !PT ;  /* 0x000000ff0e137812 */ /* 0x000fe400078ec0ff */
[----:B------:R-:W-:-:S02]  /*10e50*/  SHF.R.U32.HI R18, RZ, 0x8, R0 ;  /* 0x00000008ff127819 */ /* 0x000fc40000011600 */
[----:B------:R-:W-:Y:S02]  /*10e60*/  SHF.R.U32.HI R17, RZ, 0x18, R14 ;  /* 0x00000018ff117819 */ /* 0x000fe4000001160e */
[----:B------:R-:W-:Y:S02]  /*10e70*/  LOP3.LUT R14, R16, 0xff, RZ, 0xc0, !PT ;  /* 0x000000ff100e7812 */ /* 0x000fe400078ec0ff */
[----:B------:R-:W-:Y:S02]  /*10e80*/  PRMT R0, R25, 0x5410, R22 ;  /* 0x0000541019007816 */ /* 0x000fe40000000016 */
[----:B------:R-:W-:Y:S02]  /*10e90*/  PRMT R96, R199, 0x7054, R199 ;  /* 0x00007054c7607816 */ /* 0x000fe400000000c7 */
[----:B------:R-:W-:Y:S02]  /*10ea0*/  PRMT R16, R21, 0x5410, R23 ;  /* 0x0000541015107816 */ /* 0x000fe40000000017 */
[----:B------:R-:W-:-:S02]  /*10eb0*/  PRMT R18, R19, 0x5410, R18 ;  /* 0x0000541013127816 */ /* 0x000fc40000000012 */
[----:B------:R-:W-:Y:S02]  /*10ec0*/  LOP3.LUT R15, R3, R231, R44, 0x96, !PT ;  /* 0x000000e7030f7212 */ /* 0x000fe400078e962c */
[----:B------:R-:W-:Y:S02]  /*10ed0*/  LOP3.LUT R25, R2, 0xffff, RZ, 0xc0, !PT ;  /* 0x0000ffff02197812 */ /* 0x000fe400078ec0ff */
[--C-:B------:R-:W-:Y:S02]  /*10ee0*/  HSET2.LE.AND R0, R0, R96.reuse, PT ;  /* 0x0000006000007233 */ /* 0x100fe40003803000 */
[--C-:B------:R-:W-:Y:S02]  /*10ef0*/  HSET2.LE.AND R3, R16, R96.reuse, PT ;  /* 0x0000006010037233 */ /* 0x100fe40003803000 */
[----:B------:R-:W-:Y:S02]  /*10f00*/  PRMT R17, R14, 0x5410, R17 ;  /* 0x000054100e117816 */ /* 0x000fe40000000011 */
[----:B------:R-:W-:-:S02]  /*10f10*/  HSET2.LE.AND R14, R18, R96, PT ;  /* 0x00000060120e7233 */ /* 0x000fc40003803000 */
[----:B------:R-:W-:Y:S02]  /*10f20*/  LOP3.LUT R18, R156, R0, RZ, 0xc0, !PT ;  /* 0x000000009c127212 */ /* 0x000fe400078ec0ff */
[----:B------:R-:W-:Y:S02]  /*10f30*/  LOP3.LUT R44, R2, 0xff, RZ, 0xc0, !PT ;  /* 0x000000ff022c7812 */ /* 0x000fe400078ec0ff */
[--C-:B------:R-:W-:Y:S02]  /*10f40*/  SHF.R.U32.HI R26, RZ, 0x10, R2.reuse ;  /* 0x00000010ff1a7819 */ /* 0x100fe40000011602 */
[----:B------:R-:W-:Y:S02]  /*10f50*/  SHF.R.U32.HI R27, RZ, 0x18, R2 ;  /* 0x00000018ff1b7819 */ /* 0x000fe40000011602 */
[----:B------:R-:W-:Y:S02]  /*10f60*/  LOP3.LUT R19, R155, R3, RZ, 0xc0, !PT ;  /* 0x000000039b137212 */ /* 0x000fe400078ec0ff */
[----:B------:R-:W-:-:S02]  /*10f70*/  LOP3.LUT R0, R20, 0xffff, RZ, 0xc0, !PT ;  /* 0x0000ffff14007812 */ /* 0x000fc400078ec0ff */
[----:B------:R-:W-:Y:S02]  /*10f80*/  SHF.R.U32.HI R3, RZ, 0x8, R80 ;  /* 0x00000008ff037819 */ /* 0x000fe40000011650 */
[----:B------:R-:W-:Y:S02]  /*10f90*/  SHF.R.U32.HI R2, RZ, 0x10, R20 ;  /* 0x00000010ff027819 */ /* 0x000fe40000011614 */
[----:B------:R-:W-:Y:S02]  /*10fa0*/  LOP3.LUT R16, R159, R14, RZ, 0xc0, !PT ;  /* 0x0000000e9f107212 */ /* 0x000fe400078ec0ff */
[----:B------:R-:W-:Y:S02]  /*10fb0*/  LOP3.LUT R14, R86, 0xff, RZ, 0xc0, !PT ;  /* 0x000000ff560e7812 */ /* 0x000fe400078ec0ff */
[----:B------:R-:W-:Y:S02]  /*10fc0*/  SHF.R.U32.HI R22, RZ, 0x8, R0 ;  /* 0x00000008ff167819 */ /* 0x000fe40000011600 */
[----:B------:R-:W-:-:S02]  /*10fd0*/  SHF.R.U32.HI R21, RZ, 0x18, R20 ;  /* 0x00000018ff157819 */ /* 0x000fc40000011614 */
[----:B------:R-:W-:Y:S02]  /*10fe0*/  LOP3.LUT R2, R2, 0xff, RZ, 0xc0, !PT ;  /* 0x000000ff02027812 */ /* 0x000fe400078ec0ff */
[----:B------:R-:W-:Y:S02]  /*10ff0*/  PRMT R0, R108, 0x5410, R3 ;  /* 0x000054106c007816 */ /* 0x000fe40000000003 */
[----:B------:R-:W-:Y:S02]  /*11000*/  HSET2.LE.AND R17, R17, R96, PT ;  /* 0x0000006011117233 */ /* 0x000fe40003803000 */
[----:B------:R-:W-:Y:S02]  /*11010*/  LOP3.LUT R23, R20, 0xff, RZ, 0xc0, !PT ;  /* 0x000000ff14177812 */ /* 0x000fe400078ec0ff */
[----:B------:R-:W-:Y:S02]  /*11020*/  PRMT R3, R14, 0x5410, R87 ;  /* 0x000054100e037816 */ /* 0x000fe40000000057 */
[----:B------:R-:W-:-:S02]  /*11030*/  PRMT R14, R2, 0x5410, R21 ;  /* 0x00005410020e7816 */ /* 0x000fc40000000015 */
[--C-:B------:R-:W-:Y:S02]  /*11040*/  HSET2.LE.AND R0, R0, R96.reuse, PT ;  /* 0x0000006000007233 */ /* 0x100fe40003803000 */
[----:B------:R-:W-:Y:S02]  /*11050*/  PRMT R20, R23, 0x5410, R22 ;  /* 0x0000541017147816 */ /* 0x000fe40000000016 */
[----:B------:R-:W-:Y:S02]  /*11060*/  LOP3.LUT R17, R157, R17, RZ, 0xc0, !PT ;  /* 0x000000119d117212 */ /* 0x000fe400078ec0ff */
[--C-:B------:R-:W-:Y:S02]  /*11070*/  HSET2.LE.AND R2, R3, R96.reuse, PT ;  /* 0x0000006003027233 */ /* 0x100fe40003803000 */
[----:B------:R-:W-:Y:S02]  /*11080*/  HSET2.LE.AND R14, R14, R96, PT ;  /* 0x000000600e0e7233 */ /* 0x000fe40003803000 */
[----:B------:R-:W-:-:S02]  /*11090*/  LOP3.LUT R22, R70, R0, RZ, 0xc0, !PT ;  /* 0x0000000046167212 */ /* 0x000fc400078ec0ff */
[----:B------:R-:W-:Y:S02]  /*110a0*/  HSET2.LE.AND R3, R20, R96, PT ;  /* 0x0000006014037233 */ /* 0x000fe40003803000 */
[----:B------:R-:W-:Y:S02]  /*110b0*/  LOP3.LUT R0, R15, 0xffff, RZ, 0xc0, !PT ;  /* 0x0000ffff0f007812 */ /* 0x000fe400078ec0ff */
[----:B------:R-:W-:Y:S01]  /*110c0*/  LOP3.LUT R23, R69, R2, RZ, 0xc0, !PT ;  /* 0x0000000245177212 */ /* 0x000fe200078ec0ff */
[C---:B------:R-:W-:Y:S01]  /*110d0*/  HMMA.16816.F32 R64, R16.reuse, R28, RZ ;  /* 0x0000001c1040723c */ /* 0x040fe200000018ff */
[----:B------:R-:W-:Y:S02]  /*110e0*/  SHF.R.U32.HI R25, RZ, 0x8, R25 ;  /* 0x00000008ff197819 */ /* 0x000fe40000011619 */
[----:B------:R-:W-:Y:S02]  /*110f0*/  SHF.R.U32.HI R2, RZ, 0x10, R15 ;  /* 0x00000010ff027819 */ /* 0x000fe4000001160f */
[----:B------:R-:W-:Y:S01]  /*11100*/  LOP3.LUT R21, R190, R14, RZ, 0xc0, !PT ;  /* 0x0000000ebe157212 */ /* 0x000fe200078ec0ff */
[----:B------:R-:W-:Y:S01]  /*11110*/  HMMA.16816.F32 R52, R16, R32, RZ ;  /* 0x000000201034723c */ /* 0x000fe200000018ff */
[----:B------:R-:W-:-:S02]  /*11120*/  SHF.R.U32.HI R14, RZ, 0x8, R0 ;  /* 0x00000008ff0e7819 */ /* 0x000fc40000011600 */
        /* <DEDUP_REMOVED lines=13> */
[----:B------:R-:W-:Y:S02]  /*11200*/  LOP3.LUT R16, R12, 0xffff, RZ, 0xc0, !PT ;  /* 0x0000ffff0c107812 */ /* 0x000fe400078ec0ff */
        /* <DEDUP_REMOVED lines=19> */
[----:B------:R-:W-:Y:S01]  /*11340*/  HMMA.16816.F32 R44, R20, R32, RZ ;  /* 0x00000020142c723c */ /* 0x000fe200000018ff */
[----:B------:R-:W-:Y:S01]  /*11350*/  PRMT R17, R2, 0x5410, R17 ;  /* 0x0000541002117816 */ /* 0x000fe20000000011 */
[----:B------:R-:W-:Y:S01]  /*11360*/  IMAD.MOV.U32 R125, RZ, RZ, R71 ;  /* 0x000000ffff7d7224 */ /* 0x000fe200078e0047 */
[--C-:B------:R-:W-:Y:S01]  /*11370*/  HSET2.LE.AND R2, R3, R96.reuse, PT ;  /* 0x0000006003027233 */ /* 0x100fe20003803000 */
[----:B------:R-:W-:Y:S01]  /*11380*/  IMAD.MOV.U32 R109, RZ, RZ, R72 ;  /* 0x000000ffff6d7224 */ /* 0x000fe200078e0048 */
[--C-:B------:R-:W-:Y:S01]  /*11390*/  HSET2.LE.AND R3, R16, R96.reuse, PT ;  /* 0x0000006010037233 */ /* 0x100fe20003803000 */
[----:B------:R-:W-:Y:S01]  /*113a0*/  IMAD.MOV.U32 R126, RZ, RZ, R76 ;  /* 0x000000ffff7e7224 */ /* 0x000fe200078e004c */
[----:B------:R-:W-:Y:S01]  /*113b0*/  LOP3.LUT R13, R162, R13, RZ, 0xc0, !PT ;  /* 0x0000000da20d7212 */ /* 0x000fe200078ec0ff */
[----:B------:R-:W-:Y:S01]  /*113c0*/  IMAD.MOV.U32 R124, RZ, RZ, R77 ;  /* 0x000000ffff7c7224 */ /* 0x000fe200078e004d */
[----:B------:R-:W-:Y:S01]  /*113d0*/  HSET2.LE.AND R0, R0, R96, PT ;  /* 0x0000006000007233 */ /* 0x000fe20003803000 */
[----:B------:R-:W2:Y:S01]  /*113e0*/  LDSM.16.MT88.4 R24, [R171+0x4800] ;  /* 0x00480000ab18783b */ /* 0x000ea20000004200 */
[----:B------:R-:W-:-:S02]  /*113f0*/  LOP3.LUT R19, R173, R2, RZ, 0xc0, !PT ;  /* 0x00000002ad137212 */ /* 0x000fc400078ec0ff */
[----:B------:R-:W-:Y:S01]  /*11400*/  LOP3.LUT R16, R172, R3, RZ, 0xc0, !PT ;  /* 0x00000003ac107212 */ /* 0x000fe200078ec0ff */
[----:B------:R-:W-:Y:S01]  /*11410*/  IMAD.WIDE.U32 R2, R84, -0x326172a9, RZ ;  /* 0xcd9e8d5754027825 */ /* 0x000fe200078e00ff */
[----:B------:R-:W-:Y:S01]  /*11420*/  HMMA.16816.F32 R64, R12, R40, R64 ;  /* 0x000000280c40723c */ /* 0x000fe20000001840 */
[----:B------:R-:W-:Y:S01]  /*11430*/  HSET2.LE.AND R17, R17, R96, PT ;  /* 0x0000006011117233 */ /* 0x000fe20003803000 */
[----:B------:R-:W-:Y:S01]  /*11440*/  LDSM.16.MT88.4 R160, [R171+0x5c00] ;  /* 0x005c0000aba0783b */ /* 0x000fe20000004200 */
[----:B------:R-:W-:-:S03]  /*11450*/  LOP3.LUT R18, R189, R0, RZ, 0xc0, !PT ;  /* 0x00000000bd127212 */ /* 0x000fc600078ec0ff */
[----:B-1----:R-:W-:Y:S01]  /*11460*/  HMMA.16816.F32 R80, R12, R48, R52 ;  /* 0x000000300c50723c */ /* 0x002fe20000001834 */
[----:B------:R-:W-:-:S05]  /*11470*/  LOP3.LUT R0, R2, 0xffff, RZ, 0xc0, !PT ;  /* 0x0000ffff02007812 */ /* 0x000fca00078ec0ff */
[C---:B------:R-:W-:Y:S06]  /*11480*/  HMMA.16816.F32 R60, R12.reuse, R42, R60 ;  /* 0x0000002a0c3c723c */ /* 0x040fec000000183c */
[----:B------:R-:W-:Y:S01]  /*11490*/  HMMA.16816.F32 R56, R12, R50, R56 ;  /* 0x000000320c38723c */ /* 0x000fe20000001838 */
[----:B------:R-:W-:-:S06]  /*114a0*/  LOP3.LUT R17, R170, R17, RZ, 0xc0, !PT ;  /* 0x00000011aa117212 */ /* 0x000fcc00078ec0ff */
[----:B------:R-:W-:Y:S01]  /*114b0*/  IMAD.WIDE.U32 R12, R85, -0x326172a9, RZ ;  /* 0xcd9e8d57550c7825 */ /* 0x000fe200078e00ff */
[----:B------:R-:W-:Y:S03]  /*114c0*/  HMMA.16816.F32 R68, R20, R28, RZ ;  /* 0x0000001c1444723c */ /* 0x000fe600000018ff */
[----:B------:R-:W-:Y:S01]  /*114d0*/  IMAD.WIDE.U32 R14, R89, -0x2daee0ad, RZ ;  /* 0xd2511f53590e7825 */ /* 0x000fe200078e00ff */
[----:B------:R-:W-:-:S03]  /*114e0*/  LOP3.LUT R32, R13, R228, R114, 0x96, !PT ;  /* 0x000000e40d207212 */ /* 0x000fc600078e9672 */
[----:B------:R-:W-:Y:S01]  /*114f0*/  IMAD.WIDE.U32 R88, R88, -0x2daee0ad, RZ ;  /* 0xd2511f5358587825 */ /* 0x000fe200078e00ff */
[----:B------:R-:W-:Y:S01]  /*11500*/  HMMA.16816.F32 R76, R20, R30, RZ ;  /* 0x0000001e144c723c */ /* 0x000fe200000018ff */
[----:B------:R-:W-:Y:S02]  /*11510*/  SHF.R.U32.HI R13, RZ, 0x8, R0 ;  /* 0x00000008ff0d7819 */ /* 0x000fe40000011600 */
[----:B------:R-:W-:-:S03]  /*11520*/  LOP3.LUT R0, R3, R233, R12, 0x96, !PT ;  /* 0x000000e903007212 */ /* 0x000fc600078e960c */
[----:B------:R-:W-:Y:S01]  /*11530*/  HMMA.16816.F32 R72, R20, R34, RZ ;  /* 0x000000221448723c */ /* 0x000fe200000018ff */
[--C-:B------:R-:W-:Y:S02]  /*11540*/  SHF.R.U32.HI R12, RZ, 0x10, R2.reuse ;  /* 0x00000010ff0c7819 */ /* 0x100fe40000011602 */
[----:B------:R-:W-:-:S04]  /*11550*/  SHF.R.U32.HI R28, RZ, 0x18, R2 ;  /* 0x00000018ff1c7819 */ /* 0x000fc80000011602 */
[----:B------:R-:W-:Y:S01]  /*11560*/  IMAD.WIDE.U32 R20, R90, -0x326172a9, RZ ;  /* 0xcd9e8d575a147825 */ /* 0x000fe200078e00ff */
[----:B------:R-:W-:Y:S02]  /*11570*/  LOP3.LUT R22, R15, R229, R134, 0x96, !PT ;  /* 0x000000e50f167212 */ /* 0x000fe400078e9686 */
[----:B------:R-:W-:Y:S01]  /*11580*/  LOP3.LUT R15, R89, R227, R14, 0x96, !PT ;  /* 0x000000e3590f7212 */ /* 0x000fe200078e960e */
[----:B------:R-:W-:Y:S01]  /*11590*/  IMAD.WIDE.U32 R90, R91, -0x326172a9, RZ ;  /* 0xcd9e8d575b5a7825 */ /* 0x000fe200078e00ff */
[----:B------:R-:W-:Y:S01]  /*115a0*/  LOP3.LUT R14, R2, 0xff, RZ, 0xc0, !PT ;  /* 0x000000ff020e7812 */ /* 0x000fe200078ec0ff */
[----:B------:R-:W-:Y:S01]  /*115b0*/  HMMA.16816.F32 R84, R16, R48, R44 ;  /* 0x000000301054723c */ /* 0x000fe2000000182c */
[----:B------:R-:W-:Y:S01]  /*115c0*/  LOP3.LUT R2, R0, 0xffff, RZ, 0xc0, !PT ;  /* 0x0000ffff00027812 */ /* 0x000fe200078ec0ff */
[----:B------:R-:W1:Y:S01]  /*115d0*/  LDSM.16.MT88.4 R44, [R188+0x4800] ;  /* 0x00480000bc2c783b */ /* 0x000e620000004200 */
[----:B------:R-:W-:Y:S02]  /*115e0*/  LOP3.LUT R31, R21, R220, R174, 0x96, !PT ;  /* 0x000000dc151f7212 */ /* 0x000fe400078e96ae */
[----:B------:R-:W-:-:S02]  /*115f0*/  LOP3.LUT R30, R91, R230, R20, 0x96, !PT ;  /* 0x000000e65b1e7212 */ /* 0x000fc400078e9614 */
[----:B------:R-:W-:Y:S02]  /*11600*/  SHF.R.U32.HI R3, RZ, 0x10, R0 ;  /* 0x00000010ff037819 */ /* 0x000fe40000011600 */
        /* <DEDUP_REMOVED lines=18> */
[----:B------:R-:W-:Y:S01]  /*11730*/  LOP3.LUT R2, R0, 0xffff, RZ, 0xc0, !PT ;  /* 0x0000ffff00027812 */ /* 0x000fe200078ec0ff */
[----:B------:R-:W-:Y:S01]  /*11740*/  HMMA.16816.F32 R68, R16, R40, R68 ;  /* 0x000000281044723c */ /* 0x000fe20000001844 */
[----:B------:R-:W-:-:S02]  /*11750*/  LOP3.LUT R12, R167, R3, RZ, 0xc0, !PT ;  /* 0x00000003a70c7212 */ /* 0x000fc400078ec0ff */
[----:B------:R-:W-:-:S03]  /*11760*/  SHF.R.U32.HI R3, RZ, 0x10, R0 ;  /* 0x00000010ff037819 */ /* 0x000fc60000011600 */
[C---:B------:R-:W-:Y:S06]  /*11770*/  HMMA.16816.F32 R40, R16.reuse, R42, R76 ;  /* 0x0000002a1028723c */ /* 0x040fec000000184c */
[----:B------:R-:W-:Y:S07]  /*11780*/  HMMA.16816.F32 R52, R16, R50, R72 ;  /* 0x000000321034723c */ /* 0x000fee0000001848 */
[----:B------:R-:W-:-:S02]  /*11790*/  SHF.R.U32.HI R16, RZ, 0x8, R2 ;  /* 0x00000008ff107819 */ /* 0x000fc40000011602 */
[----:B------:R-:W-:Y:S02]  /*117a0*/  LOP3.LUT R17, R0, 0xff, RZ, 0xc0, !PT ;  /* 0x000000ff00117812 */ /* 0x000fe400078ec0ff */
[----:B------:R-:W-:Y:S02]  /*117b0*/  SHF.R.U32.HI R2, RZ, 0x18, R0 ;  /* 0x00000018ff027819 */ /* 0x000fe40000011600 */
[----:B------:R-:W-:Y:S02]  /*117c0*/  SHF.R.U32.HI R18, RZ, 0x8, R21 ;  /* 0x00000008ff127819 */ /* 0x000fe40000011615 */
[----:B------:R-:W-:Y:S02]  /*117d0*/  LOP3.LUT R0, R3, 0xff, RZ, 0xc0, !PT ;  /* 0x000000ff03007812 */ /* 0x000fe400078ec0ff */
        /* <DEDUP_REMOVED lines=8> */
[--C-:B------:R-:W-:Y:S02]  /*11860*/  HSET2.LE.AND R2, R2, R96.reuse, PT ;  /* 0x0000006002027233 */ /* 0x100fe40003803000 */
[--C-:B------:R-:W-:Y:S02]  /*11870*/  HSET2.LE.AND R3, R18, R96.reuse, PT ;  /* 0x0000006012037233 */ /* 0x100fe40003803000 */
[----:B------:R-:W-:Y:S02]  /*11880*/  HSET2.LE.AND R19, R19, R96, PT ;  /* 0x0000006013137233 */ /* 0x000fe40003803000 */
[----:B------:R-:W-:Y:S02]  /*11890*/  LOP3.LUT R13, R166, R13, RZ, 0xc0, !PT ;  /* 0x0000000da60d7212 */ /* 0x000fe400078ec0ff */
[----:B------:R-:W-:Y:S02]  /*118a0*/  LOP3.LUT R14, R165, R14, RZ, 0xc0, !PT ;  /* 0x0000000ea50e7212 */ /* 0x000fe400078ec0ff */
[----:B------:R-:W-:-:S02]  /*118b0*/  LOP3.LUT R15, R164, R15, RZ, 0xc0, !PT ;  /* 0x0000000fa40f7212 */ /* 0x000fc400078ec0ff */
[----:B------:R-:W-:Y:S02]  /*118c0*/  LOP3.LUT R16, R125, R0, RZ, 0xc0, !PT ;  /* 0x000000007d107212 */ /* 0x000fe400078ec0ff */
[----:B------:R-:W-:Y:S02]  /*118d0*/  LOP3.LUT R17, R250, R2, RZ, 0xc0, !PT ;  /* 0x00000002fa117212 */ /* 0x000fe400078ec0ff */
[----:B------:R-:W-:Y:S02]  /*118e0*/  LOP3.LUT R18, R249, R3, RZ, 0xc0, !PT ;  /* 0x00000003f9127212 */ /* 0x000fe400078ec0ff */
[----:B------:R-:W-:Y:S01]  /*118f0*/  LOP3.LUT R19, R240, R19, RZ, 0xc0, !PT ;  /* 0x00000013f0137212 */ /* 0x000fe200078ec0ff */
[----:B------:R-:W-:Y:S01]  /*11900*/  IMAD.WIDE.U32 R2, R32, -0x2daee0ad, RZ ;  /* 0xd2511f5320027825 */ /* 0x000fe200078e00ff */
[----:B--2---:R-:W-:Y:S01]  /*11910*/  HMMA.16816.F32 R64, R12, R24, R64 ;  /* 0x000000180c40723c */ /* 0x004fe20000001840 */
[----:B------:R-:W2:Y:S02]  /*11920*/  LDSM.16.MT88.4 R32, [R171+0x4c00] ;  /* 0x004c0000ab20783b */ /* 0x000ea40000004200 */
[----:B------:R-:W-:-:S03]  /*11930*/  IMAD.WIDE.U32 R20, R31, -0x2daee0ad, RZ ;  /* 0xd2511f531f147825 */ /* 0x000fc600078e00ff */
[----:B-1----:R-:W-:Y:S01]  /*11940*/  HMMA.16816.F32 R72, R12, R44, R80 ;  /* 0x0000002c0c48723c */ /* 0x002fe20000001850 */
[----:B------:R-:W-:Y:S01]  /*11950*/  IMAD.WIDE.U32 R92, R30, -0x2daee0ad, RZ ;  /* 0xd2511f531e5c7825 */ /* 0x000fe200078e00ff */
[----:B------:R-:W-:-:S04]  /*11960*/  LOP3.LUT R0, R3, R231, R128, 0x96, !PT ;  /* 0x000000e703007212 */ /* 0x000fc800078e9680 */
[----:B------:R-:W-:Y:S01]  /*11970*/  HMMA.16816.F32 R48, R12, R26, R60 ;  /* 0x0000001a0c30723c */ /* 0x000fe2000000183c */
[----:B------:R-:W-:-:S05]  /*11980*/  LOP3.LUT R30, R93, R227, R20, 0x96, !PT ;  /* 0x000000e35d1e7212 */ /* 0x000fca00078e9614 */
[----:B------:R-:W-:Y:S01]  /*11990*/  HMMA.16816.F32 R56, R12, R46, R56 ;  /* 0x0000002e0c38723c */ /* 0x000fe20000001838 */
[----:B------:R-:W-:-:S05]  /*119a0*/  LOP3.LUT R20, R2, 0xff, RZ, 0xc0, !PT ;  /* 0x000000ff02147812 */ /* 0x000fca00078ec0ff */
[----:B------:R-:W-:Y:S01]  /*119b0*/  HMMA.16816.F32 R60, R16, R26, R40 ;  /* 0x0000001a103c723c */ /* 0x000fe20000001828 */
[----:B------:R-:W-:Y:S01]  /*119c0*/  LOP3.LUT R12, R23, R228, R130, 0x96, !PT ;  /* 0x000000e4170c7212 */ /* 0x000fe200078e9682 */
[----:B------:R-:W1:Y:S01]  /*119d0*/  LDSM.16.MT88.4 R40, [R188+0x4c00] ;  /* 0x004c0000bc28783b */ /* 0x000e620000004200 */
[----:B------:R-:W-:Y:S02]  /*119e0*/  LOP3.LUT R13, R2, 0xffff, RZ, 0xc0, !PT ;  /* 0x0000ffff020d7812 */ /* 0x000fe400078ec0ff */
[--C-:B------:R-:W-:Y:S02]  /*119f0*/  SHF.R.U32.HI R14, RZ, 0x10, R2.reuse ;  /* 0x00000010ff0e7819 */ /* 0x100fe40000011602 */
[----:B------:R-:W-:Y:S01]  /*11a00*/  SHF.R.U32.HI R23, RZ, 0x18, R2 ;  /* 0x00000018ff177819 */ /* 0x000fe20000011602 */
[----:B------:R-:W-:Y:S01]  /*11a10*/  IMAD.WIDE.U32 R2, R12, -0x2daee0ad, RZ ;  /* 0xd2511f530c027825 */ /* 0x000fe200078e00ff */
[----:B------:R-:W-:Y:S02]  /*11a20*/  LOP3.LUT R12, R0, 0xffff, RZ, 0xc0, !PT ;  /* 0x0000ffff000c7812 */ /* 0x000fe400078ec0ff */
[----:B------:R-:W-:-:S02]  /*11a30*/  SHF.R.U32.HI R15, RZ, 0x8, R13 ;  /* 0x00000008ff0f7819 */ /* 0x000fc4000001160d */
[----:B------:R-:W-:Y:S02]  /*11a40*/  SHF.R.U32.HI R13, RZ, 0x10, R0 ;  /* 0x00000010ff0d7819 */ /* 0x000fe40000011600 */
[----:B------:R-:W-:Y:S02]  /*11a50*/  LOP3.LUT R22, R0, 0xff, RZ, 0xc0, !PT ;  /* 0x000000ff00167812 */ /* 0x000fe400078ec0ff */
[----:B------:R-:W-:Y:S02]  /*11a60*/  SHF.R.U32.HI R12, RZ, 0x8, R12 ;  /* 0x00000008ff0c7819 */ /* 0x000fe4000001160c */
[----:B------:R-:W-:Y:S02]  /*11a70*/  LOP3.LUT R31, R21, R229, R138, 0x96, !PT ;  /* 0x000000e5151f7212 */ /* 0x000fe400078e968a */
[----:B------:R-:W-:Y:S02]  /*11a80*/  SHF.R.U32.HI R21, RZ, 0x18, R0 ;  /* 0x00000018ff157819 */ /* 0x000fe40000011600 */
[----:B------:R-:W-:-:S02]  /*11a90*/  LOP3.LUT R13, R13, 0xff, RZ, 0xc0, !PT ;  /* 0x000000ff0d0d7812 */ /* 0x000fc400078ec0ff */
[----:B------:R-:W-:Y:S02]  /*11aa0*/  PRMT R12, R22, 0x5410, R12 ;  /* 0x00005410160c7816 */ /* 0x000fe4000000000c */
[----:B------:R-:W-:Y:S02]  /*11ab0*/  PRMT R13, R13, 0x5410, R21 ;  /* 0x000054100d0d7816 */ /* 0x000fe40000000015 */
[----:B------:R-:W-:Y:S02]  /*11ac0*/  LOP3.LUT R14, R14, 0xff, RZ, 0xc0, !PT ;  /* 0x000000ff0e0e7812 */ /* 0x000fe400078ec0ff */
[----:B------:R-:W-:Y:S02]  /*11ad0*/  LOP3.LUT R0, R3, R231, R88, 0x96, !PT ;  /* 0x000000e703007212 */ /* 0x000fe400078e9658 */
[----:B------:R-:W-:Y:S02]  /*11ae0*/  LOP3.LUT R21, R2, 0xffff, RZ, 0xc0, !PT ;  /* 0x0000ffff02157812 */ /* 0x000fe400078ec0ff */
[----:B------:R-:W-:Y:S01]  /*11af0*/  HSET2.LE.AND R3, R12, R96, PT ;  /* 0x000000600c037233 */ /* 0x000fe20003803000 */
[----:B------:R-:W-:Y:S01]  /*11b00*/  HMMA.16816.F32 R68, R16, R24, R68 ;  /* 0x000000181044723c */ /* 0x000fe20000001844 */
[----:B------:R-:W-:-:S02]  /*11b10*/  PRMT R20, R20, 0x5410, R15 ;  /* 0x0000541014147816 */ /* 0x000fc4000000000f */
[----:B------:R-:W-:Y:S02]  /*11b20*/  PRMT R15, R14, 0x5410, R23 ;  /* 0x000054100e0f7816 */ /* 0x000fe40000000017 */
[--C-:B------:R-:W-:Y:S02]  /*11b30*/  SHF.R.U32.HI R22, RZ, 0x10, R2.reuse ;  /* 0x00000010ff167819 */ /* 0x100fe40000011602 */
[----:B------:R-:W-:Y:S02]  /*11b40*/  LOP3.LUT R24, R2, 0xff, RZ, 0xc0, !PT ;  /* 0x000000ff02187812 */ /* 0x000fe400078ec0ff */
[----:B------:R-:W-:Y:S02]  /*11b50*/  SHF.R.U32.HI R23, RZ, 0x18, R2 ;  /* 0x00000018ff177819 */ /* 0x000fe40000011602 */
[----:B------:R-:W-:Y:S02]  /*11b60*/  LOP3.LUT R12, R184, R3, RZ, 0xc0, !PT ;  /* 0x00000003b80c7212 */ /* 0x000fe400078ec0ff */
[----:B------:R-:W-:Y:S01]  /*11b70*/  LOP3.LUT R2, R0, 0xffff, RZ, 0xc0, !PT ;  /* 0x0000ffff00027812 */ /* 0x000fe200078ec0ff */
[----:B------:R-:W-:Y:S01]  /*11b80*/  HMMA.16816.F32 R84, R16, R44, R84 ;  /* 0x0000002c1054723c */ /* 0x000fe20000001854 */
[----:B------:R-:W-:-:S02]  /*11b90*/  SHF.R.U32.HI R3, RZ, 0x10, R0 ;  /* 0x00000010ff037819 */ /* 0x000fc40000011600 */
[----:B------:R-:W-:-:S03]  /*11ba0*/  HSET2.LE.AND R14, R20, R96, PT ;  /* 0x00000060140e7233 */ /* 0x000fc60003803000 */
[----:B------:R-:W-:Y:S01]  /*11bb0*/  HMMA.16816.F32 R52, R16, R46, R52 ;  /* 0x0000002e1034723c */ /* 0x000fe20000001834 */
[----:B------:R-:W-:Y:S02]  /*11bc0*/  LOP3.LUT R20, R0, 0xff, RZ, 0xc0, !PT ;  /* 0x000000ff00147812 */ /* 0x000fe400078ec0ff */
[----:B------:R-:W-:-:S04]  /*11bd0*/  HSET2.LE.AND R15, R15, R96, PT ;  /* 0x000000600f0f7233 */ /* 0x000fc80003803000 */
[----:B------:R-:W-:Y:S02]  /*11be0*/  SHF.R.U32.HI R16, RZ, 0x8, R21 ;  /* 0x00000008ff107819 */ /* 0x000fe40000011615 */
[----:B------:R-:W-:Y:S02]  /*11bf0*/  LOP3.LUT R17, R22, 0xff, RZ, 0xc0, !PT ;  /* 0x000000ff16117812 */ /* 0x000fe400078ec0ff */
[----:B------:R-:W-:Y:S02]  /*11c00*/  SHF.R.U32.HI R19, RZ, 0x8, R2 ;  /* 0x00000008ff137819 */ /* 0x000fe40000011602 */
[----:B------:R-:W-:Y:S02]  /*11c10*/  SHF.R.U32.HI R18, RZ, 0x18, R0 ;  /* 0x00000018ff127819 */ /* 0x000fe40000011600 */
[----:B------:R-:W-:Y:S02]  /*11c20*/  LOP3.LUT R2, R3, 0xff, RZ, 0xc0, !PT ;  /* 0x000000ff03027812 */ /* 0x000fe400078ec0ff */
[----:B------:R-:W-:-:S02]  /*11c30*/  HSET2.LE.AND R13, R13, R96, PT ;  /* 0x000000600d0d7233 */ /* 0x000fc40003803000 */
[----:B------:R-:W-:Y:S02]  /*11c40*/  PRMT R3, R24, 0x5410, R16 ;  /* 0x0000541018037816 */ /* 0x000fe40000000010 */
[----:B------:R-:W-:Y:S01]  /*11c50*/  PRMT R16, R17, 0x5410, R23 ;  /* 0x0000541011107816 */ /* 0x000fe20000000017 */
[----:B------:R-:W-:Y:S01]  /*11c60*/  IMAD.WIDE.U32 R28, R110, -0x2daee0ad, RZ ;  /* 0xd2511f536e1c7825 */ /* 0x000fe200078e00ff */
[----:B------:R-:W-:Y:S01]  /*11c70*/  PRMT R0, R20, 0x5410, R19 ;  /* 0x0000541014007816 */ /* 0x000fe20000000013 */
[----:B------:R-:W3:Y:S01]  /*11c80*/  LDSM.16.MT88.4 R24, [R171+0x5000] ;  /* 0x00500000ab18783b */ /* 0x000ee20000004200 */
[----:B------:R-:W-:Y:S02]  /*11c90*/  PRMT R17, R2, 0x5410, R18 ;  /* 0x0000541002117816 */ /* 0x000fe40000000012 */
[----:B------:R-:W-:Y:S02]  /*11ca0*/  LOP3.LUT R14, R181, R14, RZ, 0xc0, !PT ;  /* 0x0000000eb50e7212 */ /* 0x000fe400078ec0ff */
[----:B------:R-:W-:-:S02]  /*11cb0*/  LOP3.LUT R15, R182, R15, RZ, 0xc0, !PT ;  /* 0x0000000fb60f7212 */ /* 0x000fc400078ec0ff */
[----:B------:R-:W-:Y:S02]  /*11cc0*/  LOP3.LUT R13, R183, R13, RZ, 0xc0, !PT ;  /* 0x0000000db70d7212 */ /* 0x000fe400078ec0ff */
[--C-:B------:R-:W-:Y:S02]  /*11cd0*/  HSET2.LE.AND R2, R3, R96.reuse, PT ;  /* 0x0000006003027233 */ /* 0x100fe40003803000 */
[--C-:B------:R-:W-:Y:S02]  /*11ce0*/  HSET2.LE.AND R3, R16, R96.reuse, PT ;  /* 0x0000006010037233 */ /* 0x100fe40003803000 */
[--C-:B------:R-:W-:Y:S02]  /*11cf0*/  HSET2.LE.AND R0, R0, R96.reuse, PT ;  /* 0x0000006000007233 */ /* 0x100fe40003803000 */
[----:B------:R-:W-:Y:S01]  /*11d00*/  HSET2.LE.AND R17, R17, R96, PT ;  /* 0x0000006011117233 */ /* 0x000fe20003803000 */
[----:B--2---:R-:W-:Y:S01]  /*11d10*/  HMMA.16816.F32 R80, R12, R32, R64 ;  /* 0x000000200c50723c */ /* 0x004fe20000001840 */
[----:B------:R-:W-:-:S02]  /*11d20*/  LOP3.LUT R18, R126, R2, RZ, 0xc0, !PT ;  /* 0x000000027e127212 */ /* 0x000fc400078ec0ff */
[----:B------:R-:W-:Y:S01]  /*11d30*/  LOP3.LUT R19, R109, R3, RZ, 0xc0, !PT ;  /* 0x000000036d137212 */ /* 0x000fe200078ec0ff */
[----:B------:R-:W-:Y:S01]  /*11d40*/  IMAD.WIDE.U32 R2, R30, -0x326172a9, RZ ;  /* 0xcd9e8d571e027825 */ /* 0x000fe200078e00ff */
[----:B------:R-:W-:Y:S01]  /*11d50*/  LOP3.LUT R16, R124, R0, RZ, 0xc0, !PT ;  /* 0x000000007c107212 */ /* 0x000fe200078ec0ff */
[----:B------:R-:W-:Y:S01]  /*11d60*/  HMMA.16816.F32 R48, R12, R34, R48 ;  /* 0x000000220c30723c */ /* 0x000fe20000001830 */
[----:B------:R-:W-:-:S05]  /*11d70*/  LOP3.LUT R17, R146, R17, RZ, 0xc0, !PT ;  /* 0x0000001192117212 */ /* 0x000fca00078ec0ff */
[----:B-1----:R-:W-:Y:S01]  /*11d80*/  HMMA.16816.F32 R44, R12, R40, R72 ;  /* 0x000000280c2c723c */ /* 0x002fe20000001848 */
[----:B------:R-:W-:-:S05]  /*11d90*/  LOP3.LUT R29, R29, R229, R140, 0x96, !PT ;  /* 0x000000e51d1d7212 */ /* 0x000fca00078e968c */
[----:B------:R-:W-:Y:S01]  /*11da0*/  HMMA.16816.F32 R56, R12, R42, R56 ;  /* 0x0000002a0c38723c */ /* 0x000fe20000001838 */
[----:B------:R-:W-:-:S06]  /*11db0*/  IMAD.WIDE.U32 R20, R127, -0x326172a9, RZ ;  /* 0xcd9e8d577f147825 */ /* 0x000fcc00078e00ff */
[----:B------:R-:W-:Y:S01]  /*11dc0*/  IMAD.WIDE.U32 R12, R31, -0x326172a9, RZ ;  /* 0xcd9e8d571f0c7825 */ /* 0x000fe200078e00ff */
[----:B------:R-:W-:Y:S03]  /*11dd0*/  HMMA.16816.F32 R68, R16, R32, R68 ;  /* 0x000000201044723c */ /* 0x000fe60000001844 */
[----:B------:R-:W-:Y:S01]  /*11de0*/  IMAD.WIDE.U32 R94, R133, -0x326172a9, RZ ;  /* 0xcd9e8d57855e7825 */ /* 0x000fe200078e00ff */
[----:B------:R-:W-:-:S03]  /*11df0*/  LOP3.LUT R0, R3, R233, R12, 0x96, !PT ;  /* 0x000000e903007212 */ /* 0x000fc600078e960c */
[----:B------:R-:W-:Y:S01]  /*11e00*/  IMAD.WIDE.U32 R78, R113, -0x2daee0ad, RZ ;  /* 0xd2511f53714e7825 */ /* 0x000fe200078e00ff */
[----:B------:R-:W-:Y:S01]  /*11e10*/  HMMA.16816.F32 R72, R16, R34, R60 ;  /* 0x000000221048723c */ /* 0x000fe2000000183c */
[----:B------:R-:W1:Y:S01]  /*11e20*/  LDSM.16.MT88.4 R32, [R188+0x5000] ;  /* 0x00500000bc20783b */ /* 0x000e620000004200 */
[----:B------:R-:W-:Y:S01]  /*11e30*/  LOP3.LUT R31, R95, R230, R20, 0x96, !PT ;  /* 0x000000e65f1f7212 */ /* 0x000fe200078e9614 */
[----:B------:R-:W-:Y:S01]  /*11e40*/  IMAD.WIDE.U32 R14, R29, -0x326172a9, RZ ;  /* 0xcd9e8d571d0e7825 */ /* 0x000fe200078e00ff */
[----:B------:R-:W-:Y:S02]  /*11e50*/  LOP3.LUT R12, R0, 0xffff, RZ, 0xc0, !PT ;  /* 0x0000ffff000c7812 */ /* 0x000fe400078ec0ff */
[----:B------:R-:W-:Y:S02]  /*11e60*/  LOP3.LUT R20, R79, R227, R28, 0x96, !PT ;  /* 0x000000e34f147212 */ /* 0x000fe400078e961c */
[----:B------:R-:W-:Y:S02]  /*11e70*/  LOP3.LUT R30, R13, R228, R90, 0x96, !PT ;  /* 0x000000e40d1e7212 */ /* 0x000fe400078e965a */
[----:B------:R-:W-:-:S02]  /*11e80*/  LOP3.LUT R76, R21, R220, R120, 0x96, !PT ;  /* 0x000000dc154c7212 */ /* 0x000fc400078e9678 */
[----:B------:R-:W-:Y:S02]  /*11e90*/  SHF.R.U32.HI R13, RZ, 0x10, R0 ;  /* 0x00000010ff0d7819 */ /* 0x000fe40000011600 */
[----:B------:R-:W-:Y:S02]  /*11ea0*/  LOP3.LUT R29, R15, R228, R136, 0x96, !PT ;  /* 0x000000e40f1d7212 */ /* 0x000fe400078e9688 */
[----:B------:R-:W-:Y:S02]  /*11eb0*/  LOP3.LUT R21, R0, 0xff, RZ, 0xc0, !PT ;  /* 0x000000ff00157812 */ /* 0x000fe400078ec0ff */
[----:B------:R-:W-:Y:S02]  /*11ec0*/  SHF.R.U32.HI R12, RZ, 0x8, R12 ;  /* 0x00000008ff0c7819 */ /* 0x000fe4000001160c */
[C---:B------:R-:W-:Y:S02]  /*11ed0*/  LOP3.LUT R15, R2.reuse, 0xffff, RZ, 0xc0, !PT ;  /* 0x0000ffff020f7812 */ /* 0x040fe400078ec0ff */
[----:B------:R-:W-:-:S02]  /*11ee0*/  LOP3.LUT R28, R2, 0xff, RZ, 0xc0, !PT ;  /* 0x000000ff021c7812 */ /* 0x000fc400078ec0ff */
[--C-:B------:R-:W-:Y:S02]  /*11ef0*/  SHF.R.U32.HI R22, RZ, 0x10, R2.reuse ;  /* 0x00000010ff167819 */ /* 0x100fe40000011602 */
[----:B------:R-:W-:Y:S01]  /*11f00*/  SHF.R.U32.HI R23, RZ, 0x18, R2 ;  /* 0x00000018ff177819 */ /* 0x000fe20000011602 */
[----:B------:R-:W-:Y:S01]  /*11f10*/  IMAD.WIDE.U32 R2, R20, -0x326172a9, RZ ;  /* 0xcd9e8d5714027825 */ /* 0x000fe200078e00ff */
[----:B------:R-:W-:Y:S02]  /*11f20*/  SHF.R.U32.HI R20, RZ, 0x18, R0 ;  /* 0x00000018ff147819 */ /* 0x000fe40000011600 */
[----:B------:R-:W-:Y:S02]  /*11f30*/  LOP3.LUT R13, R13, 0xff, RZ, 0xc0, !PT ;  /* 0x000000ff0d0d7812 */ /* 0x000fe400078ec0ff */
[----:B------:R-:W-:Y:S02]  /*11f40*/  PRMT R12, R21, 0x5410, R12 ;  /* 0x00005410150c7816 */ /* 0x000fe4000000000c */
[----:B------:R-:W-:-:S02]  /*11f50*/  SHF.R.U32.HI R15, RZ, 0x8, R15 ;  /* 0x00000008ff0f7819 */ /* 0x000fc4000001160f */
[----:B------:R-:W-:Y:S02]  /*11f60*/  LOP3.LUT R22, R22, 0xff, RZ, 0xc0, !PT ;  /* 0x000000ff16167812 */ /* 0x000fe400078ec0ff */
[----:B------:R-:W-:Y:S02]  /*11f70*/  PRMT R13, R13, 0x5410, R20 ;  /* 0x000054100d0d7816 */ /* 0x000fe40000000014 */
[----:B------:R-:W-:Y:S02]  /*11f80*/  LOP3.LUT R0, R3, R233, R14, 0x96, !PT ;  /* 0x000000e903007212 */ /* 0x000fe400078e960e */
[----:B------:R-:W-:Y:S02]  /*11f90*/  LOP3.LUT R20, R2, 0xffff, RZ, 0xc0, !PT ;  /* 0x0000ffff02147812 */ /* 0x000fe400078ec0ff */
[----:B------:R-:W-:Y:S02]  /*11fa0*/  HSET2.LE.AND R3, R12, R96, PT ;  /* 0x000000600c037233 */ /* 0x000fe40003803000 */
[----:B------:R-:W-:-:S02]  /*11fb0*/  PRMT R14, R28, 0x5410, R15 ;  /* 0x000054101c0e7816 */ /* 0x000fc4000000000f */
[----:B------:R-:W-:Y:S02]  /*11fc0*/  PRMT R15, R22, 0x5410, R23 ;  /* 0x00005410160f7816 */ /* 0x000fe40000000017 */
        /* <DEDUP_REMOVED lines=8> */
[--C-:B------:R-:W-:Y:S01]  /*12050*/  HSET2.LE.AND R13, R13, R96.reuse, PT ;  /* 0x000000600d0d7233 */ /* 0x100fe20003803000 */
[----:B------:R-:W-:Y:S01]  /*12060*/  IMAD.WIDE.U32 R90, R31, -0x2daee0ad, RZ ;  /* 0xd2511f531f5a7825 */ /* 0x000fe200078e00ff */
[----:B------:R-:W-:Y:S01]  /*12070*/  HSET2.LE.AND R14, R14, R96, PT ;  /* 0x000000600e0e7233 */ /* 0x000fe20003803000 */
[----:B------:R-:W2:Y:S03]  /*12080*/  LDSM.16.MT88.4 R40, [R188+0x5400] ;  /* 0x00540000bc28783b */ /* 0x000ea60000004200 */
[----:B------:R-:W-:Y:S02]  /*12090*/  SHF.R.U32.HI R16, RZ, 0x8, R2 ;  /* 0x00000008ff107819 */ /* 0x000fe40000011602 */
[----:B------:R-:W-:Y:S02]  /*120a0*/  LOP3.LUT R18, R0, 0xff, RZ, 0xc0, !PT ;  /* 0x000000ff00127812 */ /* 0x000fe400078ec0ff */
[----:B------:R-:W-:-:S02]  /*120b0*/  SHF.R.U32.HI R2, RZ, 0x18, R0 ;  /* 0x00000018ff027819 */ /* 0x000fc40000011600 */
[----:B------:R-:W-:Y:S02]  /*120c0*/  SHF.R.U32.HI R17, RZ, 0x8, R20 ;  /* 0x00000008ff117819 */ /* 0x000fe40000011614 */
[----:B------:R-:W-:Y:S02]  /*120d0*/  LOP3.LUT R0, R3, 0xff, RZ, 0xc0, !PT ;  /* 0x000000ff03007812 */ /* 0x000fe400078ec0ff */
[----:B------:R-:W-:Y:S02]  /*120e0*/  HSET2.LE.AND R15, R15, R96, PT ;  /* 0x000000600f0f7233 */ /* 0x000fe40003803000 */
[----:B------:R-:W-:Y:S02]  /*120f0*/  PRMT R3, R18, 0x5410, R16 ;  /* 0x0000541012037816 */ /* 0x000fe40000000010 */
[----:B------:R-:W-:Y:S02]  /*12100*/  PRMT R17, R23, 0x5410, R17 ;  /* 0x0000541017117816 */ /* 0x000fe40000000011 */
[----:B------:R-:W-:-:S02]  /*12110*/  PRMT R2, R0, 0x5410, R2 ;  /* 0x0000541000027816 */ /* 0x000fc40000000002 */
[----:B------:R-:W-:Y:S02]  /*12120*/  LOP3.LUT R19, R21, 0xff, RZ, 0xc0, !PT ;  /* 0x000000ff15137812 */ /* 0x000fe400078ec0ff */
[----:B------:R-:W-:Y:S02]  /*12130*/  LOP3.LUT R13, R187, R13, RZ, 0xc0, !PT ;  /* 0x0000000dbb0d7212 */ /* 0x000fe400078ec0ff */
[----:B------:R-:W-:Y:S02]  /*12140*/  LOP3.LUT R14, R186, R14, RZ, 0xc0, !PT ;  /* 0x0000000eba0e7212 */ /* 0x000fe400078ec0ff */
[----:B------:R-:W-:Y:S02]  /*12150*/  LOP3.LUT R15, R185, R15, RZ, 0xc0, !PT ;  /* 0x0000000fb90f7212 */ /* 0x000fe400078ec0ff */
[--C-:B------:R-:W-:Y:S02]  /*12160*/  HSET2.LE.AND R0, R3, R96.reuse, PT ;  /* 0x0000006003007233 */ /* 0x100fe40003803000 */
[----:B------:R-:W-:-:S02]  /*12170*/  HSET2.LE.AND R3, R17, R96, PT ;  /* 0x0000006011037233 */ /* 0x000fc40003803000 */
[--C-:B------:R-:W-:Y:S02]  /*12180*/  HSET2.LE.AND R2, R2, R96.reuse, PT ;  /* 0x0000006002027233 */ /* 0x100fe40003803000 */
[----:B------:R-:W-:Y:S01]  /*12190*/  PRMT R19, R19, 0x5410, R22 ;  /* 0x0000541013137816 */ /* 0x000fe20000000016 */
[C---:B---3--:R-:W-:Y:S01]  /*121a0*/  HMMA.16816.F32 R60, R12.reuse, R26, R48 ;  /* 0x0000001a0c3c723c */ /* 0x048fe20000001830 */
[----:B------:R-:W-:Y:S02]  /*121b0*/  LOP3.LUT R22, R252, R3, RZ, 0xc0, !PT ;  /* 0x00000003fc167212 */ /* 0x000fe400078ec0ff */
[----:B------:R-:W-:Y:S01]  /*121c0*/  LOP3.LUT R21, R158, R2, RZ, 0xc0, !PT ;  /* 0x000000029e157212 */ /* 0x000fe200078ec0ff */
[----:B------:R-:W-:Y:S01]  /*121d0*/  IMAD.WIDE.U32 R2, R30, -0x2daee0ad, RZ ;  /* 0xd2511f531e027825 */ /* 0x000fe200078e00ff */
[----:B------:R-:W-:Y:S01]  /*121e0*/  HSET2.LE.AND R18, R19, R96, PT ;  /* 0x0000006013127233 */ /* 0x000fe20003803000 */
[----:B------:R-:W-:Y:S01]  /*121f0*/  HMMA.16816.F32 R80, R12, R24, R80 ;  /* 0x000000180c50723c */ /* 0x000fe20000001850 */
[----:B------:R-:W-:Y:S01]  /*12200*/  LOP3.LUT R20, R147, R0, RZ, 0xc0, !PT ;  /* 0x0000000093147212 */ /* 0x000fe200078ec0ff */
[----:B------:R-:W-:-:S04]  /*12210*/  IMAD.WIDE.U32 R16, R132, -0x326172a9, RZ ;  /* 0xcd9e8d5784107825 */ /* 0x000fc800078e00ff */
[----:B-1----:R-:W-:Y:S01]  /*12220*/  HMMA.16816.F32 R52, R12, R32, R44 ;  /* 0x000000200c34723c */ /* 0x002fe2000000182c */
[----:B------:R-:W-:-:S05]  /*12230*/  LOP3.LUT R23, R251, R18, RZ, 0xc0, !PT ;  /* 0x00000012fb177212 */ /* 0x000fca00078ec0ff */
[----:B------:R-:W-:Y:S01]  /*12240*/  HMMA.16816.F32 R48, R12, R34, R56 ;  /* 0x000000220c30723c */ /* 0x000fe20000001838 */
[----:B------:R-:W-:-:S06]  /*12250*/  LOP3.LUT R0, R3, R231, R92, 0x96, !PT ;  /* 0x000000e703007212 */ /* 0x000fcc00078e965c */
[----:B------:R-:W-:Y:S02]  /*12260*/  IMAD.WIDE.U32 R12, R29, -0x2daee0ad, RZ ;  /* 0xd2511f531d0c7825 */ /* 0x000fe400078e00ff */
[----:B------:R-:W1:Y:S02]  /*12270*/  LDSM.16.MT88.4 R28, [R171+0x5400] ;  /* 0x00540000ab1c783b */ /* 0x000e640000004200 */
[----:B------:R-:W-:Y:S01]  /*12280*/  IMAD.WIDE.U32 R14, R76, -0x2daee0ad, RZ ;  /* 0xd2511f534c0e7825 */ /* 0x000fe200078e00ff */
[----:B------:R-:W-:Y:S02]  /*12290*/  LOP3.LUT R3, R2, 0xffff, RZ, 0xc0, !PT ;  /* 0x0000ffff02037812 */ /* 0x000fe400078ec0ff */
[----:B------:R-:W-:Y:S02]  /*122a0*/  LOP3.LUT R44, R17, R220, R174, 0x96, !PT ;  /* 0x000000dc112c7212 */ /* 0x000fe400078e96ae */
[----:B------:R-:W-:Y:S02]  /*122b0*/  LOP3.LUT R46, R91, R227, R14, 0x96, !PT ;  /* 0x000000e35b2e7212 */ /* 0x000fe400078e960e */
[----:B------:R-:W-:-:S02]  /*122c0*/  LOP3.LUT R47, R15, R229, R142, 0x96, !PT ;  /* 0x000000e50f2f7212 */ /* 0x000fc400078e968e */
[----:B------:R-:W-:Y:S02]  /*122d0*/  LOP3.LUT R14, R0, 0xffff, RZ, 0xc0, !PT ;  /* 0x0000ffff000e7812 */ /* 0x000fe400078ec0ff */
[----:B------:R-:W-:Y:S02]  /*122e0*/  SHF.R.U32.HI R15, RZ, 0x10, R2 ;  /* 0x00000010ff0f7819 */ /* 0x000fe40000011602 */
[----:B------:R-:W-:Y:S01]  /*122f0*/  SHF.R.U32.HI R17, RZ, 0x10, R0 ;  /* 0x00000010ff117819 */ /* 0x000fe20000011600 */
[----:B------:R-:W-:Y:S01]  /*12300*/  HMMA.16816.F32 R68, R20, R24, R68 ;  /* 0x000000181444723c */ /* 0x000fe20000001844 */
[----:B------:R-:W-:Y:S02]  /*12310*/  LOP3.LUT R19, R2, 0xff, RZ, 0xc0, !PT ;  /* 0x000000ff02137812 */ /* 0x000fe400078ec0ff */
[----:B------:R-:W-:Y:S02]  /*12320*/  SHF.R.U32.HI R18, RZ, 0x18, R2 ;  /* 0x00000018ff127819 */ /* 0x000fe40000011602 */
[----:B------:R-:W-:-:S02]  /*12330*/  SHF.R.U32.HI R2, RZ, 0x8, R3 ;  /* 0x00000008ff027819 */ /* 0x000fc40000011603 */
[----:B------:R-:W-:Y:S02]  /*12340*/  LOP3.LUT R25, R0, 0xff, RZ, 0xc0, !PT ;  /* 0x000000ff00197812 */ /* 0x000fe400078ec0ff */
[----:B------:R-:W-:Y:S02]  /*12350*/  SHF.R.U32.HI R24, RZ, 0x18, R0 ;  /* 0x00000018ff187819 */ /* 0x000fe40000011600 */
[----:B------:R-:W-:Y:S02]  /*12360*/  SHF.R.U32.HI R3, RZ, 0x8, R14 ;  /* 0x00000008ff037819 */ /* 0x000fe4000001160e */
[----:B------:R-:W-:Y:S02]  /*12370*/  LOP3.LUT R0, R15, 0xff, RZ, 0xc0, !PT ;  /* 0x000000ff0f007812 */ /* 0x000fe400078ec0ff */
[----:B------:R-:W-:Y:S01]  /*12380*/  LOP3.LUT R14, R17, 0xff, RZ, 0xc0, !PT ;  /* 0x000000ff110e7812 */ /* 0x000fe200078ec0ff */
[----:B------:R-:W-:Y:S01]  /*12390*/  IMAD.WIDE.U32 R88, R135, -0x326172a9, RZ ;  /* 0xcd9e8d5787587825 */ /* 0x000fe200078e00ff */
[----:B------:R-:W-:-:S02]  /*123a0*/  PRMT R17, R19, 0x5410, R2 ;  /* 0x0000541013117816 */ /* 0x000fc40000000002 */
[----:B------:R-:W-:Y:S02]  /*123b0*/  PRMT R15, R0, 0x5410, R18 ;  /* 0x00005410000f7816 */ /* 0x000fe40000000012 */
[----:B------:R-:W-:Y:S02]  /*123c0*/  PRMT R2, R14, 0x5410, R24 ;  /* 0x000054100e027816 */ /* 0x000fe40000000018 */
[----:B------:R-:W-:Y:S02]  /*123d0*/  PRMT R0, R25, 0x5410, R3 ;  /* 0x0000541019007816 */ /* 0x000fe40000000003 */
[----:B------:R-:W-:Y:S02]  /*123e0*/  LOP3.LUT R45, R89, R230, R16, 0x96, !PT ;  /* 0x000000e6592d7212 */ /* 0x000fe400078e9610 */
[----:B------:R-:W-:Y:S02]  /*123f0*/  LOP3.LUT R16, R13, R231, R78, 0x96, !PT ;  /* 0x000000e70d107212 */ /* 0x000fe400078e964e */
[----:B------:R-:W-:-:S02]  /*12400*/  HSET2.LE.AND R2, R2, R96, PT ;  /* 0x0000006002027233 */ /* 0x000fc40003803000 */
[--C-:B------:R-:W-:Y:S02]  /*12410*/  HSET2.LE.AND R3, R17, R96.reuse, PT ;  /* 0x0000006011037233 */ /* 0x100fe40003803000 */
[----:B------:R-:W-:Y:S01]  /*12420*/  HSET2.LE.AND R0, R0, R96, PT ;  /* 0x0000006000007233 */ /* 0x000fe20003803000 */
[C---:B------:R-:W-:Y:S01]  /*12430*/  HMMA.16816.F32 R72, R20.reuse, R26, R72 ;  /* 0x0000001a1448723c */ /* 0x040fe20000001848 */
[----:B------:R-:W-:Y:S02]  /*12440*/  LOP3.LUT R19, R12, 0xffff, RZ, 0xc0, !PT ;  /* 0x0000ffff0c137812 */ /* 0x000fe400078ec0ff */
[----:B------:R-:W-:Y:S02]  /*12450*/  SHF.R.U32.HI R25, RZ, 0x10, R12 ;  /* 0x00000010ff197819 */ /* 0x000fe4000001160c */
[----:B------:R-:W-:Y:S02]  /*12460*/  LOP3.LUT R17, R16, 0xffff, RZ, 0xc0, !PT ;  /* 0x0000ffff10117812 */ /* 0x000fe400078ec0ff */
[----:B------:R-:W-:Y:S01]  /*12470*/  SHF.R.U32.HI R18, RZ, 0x10, R16 ;  /* 0x00000010ff127819 */ /* 0x000fe20000011610 */
[----:B------:R-:W-:Y:S01]  /*12480*/  HMMA.16816.F32 R84, R20, R32, R84 ;  /* 0x000000201454723c */ /* 0x000fe20000001854 */
[----:B------:R-:W-:-:S02]  /*12490*/  LOP3.LUT R26, R12, 0xff, RZ, 0xc0, !PT ;  /* 0x000000ff0c1a7812 */ /* 0x000fc400078ec0ff */
[----:B------:R-:W-:Y:S02]  /*124a0*/  SHF.R.U32.HI R24, RZ, 0x18, R12 ;  /* 0x00000018ff187819 */ /* 0x000fe4000001160c */
[----:B------:R-:W-:Y:S01]  /*124b0*/  LOP3.LUT R13, R217, R2, RZ, 0xc0, !PT ;  /* 0x00000002d90d7212 */ /* 0x000fe200078ec0ff */
[----:B------:R-:W-:Y:S01]  /*124c0*/  HMMA.16816.F32 R64, R20, R34, R64 ;  /* 0x000000221440723c */ /* 0x000fe20000001840 */
[----:B------:R-:W-:Y:S01]  /*124d0*/  LOP3.LUT R14, R216, R3, RZ, 0xc0, !PT ;  /* 0x00000003d80e7212 */ /* 0x000fe200078ec0ff */
[----:B------:R-:W-:Y:S01]  /*124e0*/  IMAD.WIDE.U32 R2, R44, -0x2daee0ad, RZ ;  /* 0xd2511f532c027825 */ /* 0x000fe200078e00ff */
[----:B------:R-:W-:Y:S01]  /*124f0*/  LOP3.LUT R12, R219, R0, RZ, 0xc0, !PT ;  /* 0x00000000db0c7212 */ /* 0x000fe200078ec0ff */
[----:B------:R-:W-:Y:S01]  /*12500*/  LDSM.16.MT88.4 R32, [R188+0x5800] ;  /* 0x00580000bc20783b */ /* 0x000fe20000004200 */
[----:B------:R-:W-:Y:S02]  /*12510*/  HSET2.LE.AND R15, R15, R96, PT ;  /* 0x000000600f0f7233 */ /* 0x000fe40003803000 */
[----:B------:R-:W-:-:S02]  /*12520*/  LOP3.LUT R21, R16, 0xff, RZ, 0xc0, !PT ;  /* 0x000000ff10157812 */ /* 0x000fc400078ec0ff */
[----:B------:R-:W-:Y:S02]  /*12530*/  SHF.R.U32.HI R20, RZ, 0x18, R16 ;  /* 0x00000018ff147819 */ /* 0x000fe40000011610 */
[----:B------:R-:W-:Y:S02]  /*12540*/  SHF.R.U32.HI R0, RZ, 0x8, R19 ;  /* 0x00000008ff007819 */ /* 0x000fe40000011613 */
[----:B------:R-:W-:Y:S02]  /*12550*/  LOP3.LUT R19, R25, 0xff, RZ, 0xc0, !PT ;  /* 0x000000ff19137812 */ /* 0x000fe400078ec0ff */
[----:B------:R-:W-:Y:S02]  /*12560*/  SHF.R.U32.HI R17, RZ, 0x8, R17 ;  /* 0x00000008ff117819 */ /* 0x000fe40000011611 */
[----:B------:R-:W-:Y:S01]  /*12570*/  LOP3.LUT R16, R18, 0xff, RZ, 0xc0, !PT ;  /* 0x000000ff12107812 */ /* 0x000fe200078ec0ff */
[----:B------:R-:W-:Y:S01]  /*12580*/  IMAD.WIDE.U32 R76, R45, -0x2daee0ad, RZ ;  /* 0xd2511f532d4c7825 */ /* 0x000fe200078e00ff */
[----:B------:R-:W-:-:S02]  /*12590*/  LOP3.LUT R23, R3, R229, R144, 0x96, !PT ;  /* 0x000000e503177212 */ /* 0x000fc400078e9690 */
[----:B------:R-:W-:Y:S02]  /*125a0*/  PRMT R0, R26, 0x5410, R0 ;  /* 0x000054101a007816 */ /* 0x000fe40000000000 */
[----:B------:R-:W-:Y:S02]  /*125b0*/  LOP3.LUT R15, R202, R15, RZ, 0xc0, !PT ;  /* 0x0000000fca0f7212 */ /* 0x000fe400078ec0ff */
[----:B------:R-:W-:Y:S02]  /*125c0*/  PRMT R19, R19, 0x5410, R24 ;  /* 0x0000541013137816 */ /* 0x000fe40000000018 */
[----:B------:R-:W-:Y:S01]  /*125d0*/  PRMT R17, R21, 0x5410, R17 ;  /* 0x0000541015117816 */ /* 0x000fe20000000011 */
[----:B------:R-:W-:Y:S01]  /*125e0*/  IMAD.MOV.U32 R158, RZ, RZ, R153 ;  /* 0x000000ffff9e7224 */ /* 0x000fe200078e0099 */
[----:B------:R-:W-:Y:S01]  /*125f0*/  PRMT R3, R16, 0x5410, R20 ;  /* 0x0000541010037816 */ /* 0x000fe20000000014 */
[----:B------:R-:W-:Y:S01]  /*12600*/  IMAD.MOV.U32 R147, RZ, RZ, R154 ;  /* 0x000000ffff937224 */ /* 0x000fe200078e009a */
[--C-:B------:R-:W-:Y:S01]  /*12610*/  HSET2.LE.AND R18, R0, R96.reuse, PT ;  /* 0x0000006000127233 */ /* 0x100fe20003803000 */
[----:B------:R-:W-:Y:S01]  /*12620*/  IMAD.MOV.U32 R146, RZ, RZ, R152 ;  /* 0x000000ffff927224 */ /* 0x000fe200078e0098 */
[----:B------:R-:W-:Y:S01]  /*12630*/  LOP3.LUT R22, R77, R227, R2, 0x96, !PT ;  /* 0x000000e34d167212 */ /* 0x000fe200078e9602 */
[----:B--2---:R-:W-:Y:S01]  /*12640*/  HMMA.16816.F32 R56, R12, R40, R52 ;  /* 0x000000280c38723c */ /* 0x004fe20000001834 */
[--C-:B------:R-:W-:Y:S01]  /*12650*/  HSET2.LE.AND R0, R17, R96.reuse, PT ;  /* 0x0000006011007233 */ /* 0x100fe20003803000 */
[----:B------:R-:W2:Y:S01]  /*12660*/  LDSM.16.MT88.4 R24, [R171+0x5800] ;  /* 0x00580000ab18783b */ /* 0x000ea20000004200 */
[----:B------:R-:W-:-:S02]  /*12670*/  HSET2.LE.AND R3, R3, R96, PT ;  /* 0x0000006003037233 */ /* 0x000fc40003803000 */
[----:B------:R-:W-:Y:S01]  /*12680*/  HSET2.LE.AND R19, R19, R96, PT ;  /* 0x0000006013137233 */ /* 0x000fe20003803000 */
[C---:B-1----:R-:W-:Y:S01]  /*12690*/  HMMA.16816.F32 R152, R12.reuse, R28, R80 ;  /* 0x0000001c0c98723c */ /* 0x042fe20000001850 */
[----:B------:R-:W-:Y:S01]  /*126a0*/  IMAD.WIDE.U32 R20, R23, -0x326172a9, RZ ;  /* 0xcd9e8d5717147825 */ /* 0x000fe200078e00ff */
[----:B------:R-:W-:Y:S02]  /*126b0*/  LOP3.LUT R16, R146, R0, RZ, 0xc0, !PT ;  /* 0x0000000092107212 */ /* 0x000fe400078ec0ff */
[----:B------:R-:W-:Y:S02]  /*126c0*/  LOP3.LUT R17, R147, R3, RZ, 0xc0, !PT ;  /* 0x0000000393117212 */ /* 0x000fe400078ec0ff */
[----:B------:R-:W-:Y:S01]  /*126d0*/  HMMA.16816.F32 R60, R12, R30, R60 ;  /* 0x0000001e0c3c723c */ /* 0x000fe2000000183c */
[----:B------:R-:W-:Y:S02]  /*126e0*/  LOP3.LUT R18, R158, R18, RZ, 0xc0, !PT ;  /* 0x000000129e127212 */ /* 0x000fe400078ec0ff */
[----:B------:R-:W-:-:S03]  /*126f0*/  LOP3.LUT R19, R148, R19, RZ, 0xc0, !PT ;  /* 0x0000001394137212 */ /* 0x000fc600078ec0ff */
[----:B------:R-:W-:Y:S01]  /*12700*/  HMMA.16816.F32 R52, R12, R42, R48 ;  /* 0x0000002a0c34723c */ /* 0x000fe20000001830 */
[----:B------:R-:W-:-:S06]  /*12710*/  IMAD.WIDE.U32 R2, R47, -0x326172a9, RZ ;  /* 0xcd9e8d572f027825 */ /* 0x000fcc00078e00ff */
[----:B------:R-:W-:Y:S01]  /*12720*/  IMAD.WIDE.U32 R12, R22, -0x326172a9, RZ ;  /* 0xcd9e8d57160c7825 */ /* 0x000fe200078e00ff */
[-C--:B------:R-:W-:Y:S01]  /*12730*/  LOP3.LUT R22, R3, R228.reuse, R94, 0x96, !PT ;  /* 0x000000e403167212 */ /* 0x080fe200078e965e */
[----:B------:R-:W-:Y:S02]  /*12740*/  HMMA.16816.F32 R48, R16, R28, R68 ;  /* 0x0000001c1030723c */ /* 0x000fe40000001844 */
[----:B------:R-:W-:Y:S01]  /*12750*/  IMAD.WIDE.U32 R14, R46, -0x326172a9, RZ ;  /* 0xcd9e8d572e0e7825 */ /* 0x000fe200078e00ff */
[----:B------:R-:W-:Y:S02]  /*12760*/  LOP3.LUT R0, R13, R233, R20, 0x96, !PT ;  /* 0x000000e90d007212 */ /* 0x000fe400078e9614 */
[----:B------:R-:W-:Y:S02]  /*12770*/  LOP3.LUT R44, R21, R228, R88, 0x96, !PT ;  /* 0x000000e4152c7212 */ /* 0x000fe400078e9658 */
[C---:B------:R-:W-:Y:S02]  /*12780*/  LOP3.LUT R20, R12.reuse, 0xffff, RZ, 0xc0, !PT ;  /* 0x0000ffff0c147812 */ /* 0x040fe400078ec0ff */
[----:B------:R-:W-:-:S02]  /*12790*/  LOP3.LUT R28, R12, 0xff, RZ, 0xc0, !PT ;  /* 0x000000ff0c1c7812 */ /* 0x000fc400078ec0ff */
[--C-:B------:R-:W-:Y:S02]  /*127a0*/  SHF.R.U32.HI R23, RZ, 0x10, R12.reuse ;  /* 0x00000010ff177819 */ /* 0x100fe4000001160c */
[----:B------:R-:W-:Y:S02]  /*127b0*/  SHF.R.U32.HI R21, RZ, 0x18, R12 ;  /* 0x00000018ff157819 */ /* 0x000fe4000001160c */
[----:B------:R-:W-:Y:S02]  /*127c0*/  LOP3.LUT R3, R0, 0xffff, RZ, 0xc0, !PT ;  /* 0x0000ffff00037812 */ /* 0x000fe400078ec0ff */
[----:B------:R-:W-:Y:S02]  /*127d0*/  SHF.R.U32.HI R12, RZ, 0x10, R0 ;  /* 0x00000010ff0c7819 */ /* 0x000fe40000011600 */
[----:B------:R-:W-:Y:S02]  /*127e0*/  LOP3.LUT R2, R15, R233, R2, 0x96, !PT ;  /* 0x000000e90f027212 */ /* 0x000fe400078e9602 */
[----:B------:R-:W-:-:S02]  /*127f0*/  LOP3.LUT R29, R14, 0xffff, RZ, 0xc0, !PT ;  /* 0x0000ffff0e1d7812 */ /* 0x000fc400078ec0ff */
[----:B------:R-:W-:Y:S02]  /*12800*/  LOP3.LUT R15, R0, 0xff, RZ, 0xc0, !PT ;  /* 0x000000ff000f7812 */ /* 0x000fe400078ec0ff */
[----:B------:R-:W-:Y:S02]  /*12810*/  SHF.R.U32.HI R13, RZ, 0x18, R0 ;  /* 0x00000018ff0d7819 */ /* 0x000fe40000011600 */
[----:B------:R-:W-:Y:S02]  /*12820*/  SHF.R.U32.HI R0, RZ, 0x8, R3 ;  /* 0x00000008ff007819 */ /* 0x000fe40000011603 */
[----:B------:R-:W-:Y:S02]  /*12830*/  LOP3.LUT R3, R12, 0xff, RZ, 0xc0, !PT ;  /* 0x000000ff0c037812 */ /* 0x000fe400078ec0ff */
[----:B------:R-:W-:Y:S02]  /*12840*/  SHF.R.U32.HI R20, RZ, 0x8, R20 ;  /* 0x00000008ff147819 */ /* 0x000fe40000011614 */
[----:B------:R-:W-:Y:S01]  /*12850*/  PRMT R0, R15, 0x5410, R0 ;  /* 0x000054100f007816 */ /* 0x000fe20000000000 */
[----:B------:R-:W-:Y:S01]  /*12860*/  HMMA.16816.F32 R68, R16, R30, R72 ;  /* 0x0000001e1044723c */ /* 0x000fe20000001848 */
[----:B------:R-:W-:-:S02]  /*12870*/  PRMT R3, R3, 0x5410, R13 ;  /* 0x0000541003037816 */ /* 0x000fc4000000000d */
[----:B------:R-:W-:Y:S02]  /*12880*/  LOP3.LUT R45, R14, 0xff, RZ, 0xc0, !PT ;  /* 0x000000ff0e2d7812 */ /* 0x000fe400078ec0ff */
[----:B------:R-:W-:Y:S02]  /*12890*/  HSET2.LE.AND R0, R0, R96, PT ;  /* 0x0000006000007233 */ /* 0x000fe40003803000 */
[--C-:B------:R-:W-:Y:S02]  /*128a0*/  SHF.R.U32.HI R31, RZ, 0x10, R14.reuse ;  /* 0x00000010ff1f7819 */ /* 0x100fe4000001160e */
[----:B------:R-:W-:Y:S02]  /*128b0*/  SHF.R.U32.HI R30, RZ, 0x18, R14 ;  /* 0x00000018ff1e7819 */ /* 0x000fe4000001160e */
[----:B------:R-:W-:Y:S02]  /*128c0*/  PRMT R14, R28, 0x5410, R20 ;  /* 0x000054101c0e7816 */ /* 0x000fe40000000014 */
[----:B------:R-:W-:-:S02]  /*128d0*/  LOP3.LUT R23, R23, 0xff, RZ, 0xc0, !PT ;  /* 0x000000ff17177812 */ /* 0x000fc400078ec0ff */
[--C-:B------:R-:W-:Y:S02]  /*128e0*/  HSET2.LE.AND R3, R3, R96.reuse, PT ;  /* 0x0000006003037233 */ /* 0x100fe40003803000 */
[----:B------:R-:W-:Y:S02]  /*128f0*/  HSET2.LE.AND R15, R14, R96, PT ;  /* 0x000000600e0f7233 */ /* 0x000fe40003803000 */
[----:B------:R-:W-:Y:S02]  /*12900*/  PRMT R23, R23, 0x5410, R21 ;  /* 0x0000541017177816 */ /* 0x000fe40000000015 */
[----:B------:R-:W-:Y:S02]  /*12910*/  LOP3.LUT R20, R235, R0, RZ, 0xc0, !PT ;  /* 0x00000000eb147212 */ /* 0x000fe400078ec0ff */
[----:B------:R-:W-:Y:S02]  /*12920*/  LOP3.LUT R21, R218, R3, RZ, 0xc0, !PT ;  /* 0x00000003da157212 */ /* 0x000fe400078ec0ff */
[----:B------:R-:W-:Y:S01]  /*12930*/  LOP3.LUT R0, R2, 0xffff, RZ, 0xc0, !PT ;  /* 0x0000ffff02007812 */ /* 0x000fe200078ec0ff */
[----:B------:R-:W-:Y:S01]  /*12940*/  IMAD.WIDE.U32 R12, R22, -0x2daee0ad, RZ ;  /* 0xd2511f53160c7825 */ /* 0x000fe200078e00ff */
[----:B------:R-:W-:Y:S01]  /*12950*/  SHF.R.U32.HI R3, RZ, 0x10, R2 ;  /* 0x00000010ff037819 */ /* 0x000fe20000011602 */
[----:B------:R-:W-:Y:S01]  /*12960*/  HMMA.16816.F32 R156, R16, R40, R84 ;  /* 0x00000028109c723c */ /* 0x000fe20000001854 */
[----:B------:R-:W-:-:S02]  /*12970*/  LOP3.LUT R22, R234, R15, RZ, 0xc0, !PT ;  /* 0x0000000fea167212 */ /* 0x000fc400078ec0ff */
[----:B------:R-:W-:-:S03]  /*12980*/  SHF.R.U32.HI R15, RZ, 0x8, R0 ;  /* 0x00000008ff0f7819 */ /* 0x000fc60000011600 */
[----:B------:R-:W-:Y:S01]  /*12990*/  HMMA.16816.F32 R64, R16, R42, R64 ;  /* 0x0000002a1040723c */ /* 0x000fe20000001840 */
[----:B------:R-:W-:-:S06]  /*129a0*/  LOP3.LUT R0, R3, 0xff, RZ, 0xc0, !PT ;  /* 0x000000ff03007812 */ /* 0x000fcc00078ec0ff */
[----:B------:R-:W-:Y:S02]  /*129b0*/  LOP3.LUT R16, R2, 0xff, RZ, 0xc0, !PT ;  /* 0x000000ff02107812 */ /* 0x000fe400078ec0ff */
[----:B------:R-:W-:Y:S02]  /*129c0*/  SHF.R.U32.HI R2, RZ, 0x18, R2 ;  /* 0x00000018ff027819 */ /* 0x000fe40000011602 */
[----:B------:R-:W-:Y:S02]  /*129d0*/  PRMT R3, R16, 0x5410, R15 ;  /* 0x0000541010037816 */ /* 0x000fe4000000000f */
[----:B------:R-:W-:Y:S02]  /*129e0*/  PRMT R2, R0, 0x5410, R2 ;  /* 0x0000541000027816 */ /* 0x000fe40000000002 */
[--C-:B------:R-:W-:Y:S02]  /*129f0*/  HSET2.LE.AND R23, R23, R96.reuse, PT ;  /* 0x0000006017177233 */ /* 0x100fe40003803000 */
[----:B------:R-:W-:-:S02]  /*12a00*/  HSET2.LE.AND R0, R3, R96, PT ;  /* 0x0000006003007233 */ /* 0x000fc40003803000 */
[----:B------:R-:W-:Y:S01]  /*12a10*/  HSET2.LE.AND R15, R2, R96, PT ;  /* 0x00000060020f7233 */ /* 0x000fe20003803000 */
[----:B------:R-:W-:Y:S01]  /*12a20*/  IMAD.WIDE.U32 R2, R44, -0x2daee0ad, RZ ;  /* 0xd2511f532c027825 */ /* 0x000fe200078e00ff */
[----:B------:R-:W-:Y:S02]  /*12a30*/  LOP3.LUT R23, R232, R23, RZ, 0xc0, !PT ;  /* 0x00000017e8177212 */ /* 0x000fe400078ec0ff */
[----:B------:R-:W-:Y:S02]  /*12a40*/  LOP3.LUT R19, R31, 0xff, RZ, 0xc0, !PT ;  /* 0x000000ff1f137812 */ /* 0x000fe400078ec0ff */
[----:B------:R-:W-:Y:S02]  /*12a50*/  LOP3.LUT R16, R150, R0, RZ, 0xc0, !PT ;  /* 0x0000000096107212 */ /* 0x000fe400078ec0ff */
[----:B------:R-:W-:Y:S01]  /*12a60*/  LOP3.LUT R0, R3, R231, R76, 0x96, !PT ;  /* 0x000000e703007212 */ /* 0x000fe200078e964c */
[----:B--2---:R-:W-:Y:S01]  /*12a70*/  HMMA.16816.F32 R152, R20, R24, R152 ;  /* 0x000000181498723c */ /* 0x004fe20000001898 */
[----:B------:R-:W-:-:S02]  /*12a80*/  SHF.R.U32.HI R18, RZ, 0x8, R29 ;  /* 0x00000008ff127819 */ /* 0x000fc4000001161d */
[----:B------:R-:W-:-:S03]  /*12a90*/  PRMT R19, R19, 0x5410, R30 ;  /* 0x0000541013137816 */ /* 0x000fc6000000001e */
[----:B------:R-:W-:Y:S01]  /*12aa0*/  HMMA.16816.F32 R60, R20, R26, R60 ;  /* 0x0000001a143c723c */ /* 0x000fe2000000183c */
[C---:B------:R-:W-:Y:S02]  /*12ab0*/  LOP3.LUT R28, R12.reuse, 0xffff, RZ, 0xc0, !PT ;  /* 0x0000ffff0c1c7812 */ /* 0x040fe400078ec0ff */
[----:B------:R-:W-:-:S03]  /*12ac0*/  LOP3.LUT R29, R12, 0xff, RZ, 0xc0, !PT ;  /* 0x000000ff0c1d7812 */ /* 0x000fc600078ec0ff */
[----:B------:R-:W-:Y:S01]  /*12ad0*/  HMMA.16816.F32 R56, R20, R32, R56 ;  /* 0x000000201438723c */ /* 0x000fe20000001838 */
[--C-:B------:R-:W-:Y:S02]  /*12ae0*/  SHF.R.U32.HI R30, RZ, 0x10, R12.reuse ;  /* 0x00000010ff1e7819 */ /* 0x100fe4000001160c */
[----:B------:R-:W-:-:S03]  /*12af0*/  SHF.R.U32.HI R31, RZ, 0x18, R12 ;  /* 0x00000018ff1f7819 */ /* 0x000fc6000001160c */
[----:B------:R-:W-:Y:S01]  /*12b00*/  HMMA.16816.F32 R52, R20, R34, R52 ;  /* 0x000000221434723c */ /* 0x000fe20000001834 */
[----:B------:R-:W-:Y:S02]  /*12b10*/  SHF.R.U32.HI R12, RZ, 0x10, R0 ;  /* 0x00000010ff0c7819 */ /* 0x000fe40000011600 */
[----:B------:R-:W-:-:S04]  /*12b20*/  LOP3.LUT R14, R13, R231, R90, 0x96, !PT ;  /* 0x000000e70d0e7212 */ /* 0x000fc800078e965a */
[----:B------:R-:W-:Y:S02]  /*12b30*/  LOP3.LUT R21, R2, 0xffff, RZ, 0xc0, !PT ;  /* 0x0000ffff02157812 */ /* 0x000fe400078ec0ff */
[C---:B------:R-:W-:Y:S02]  /*12b40*/  LOP3.LUT R3, R0.reuse, 0xffff, RZ, 0xc0, !PT ;  /* 0x0000ffff00037812 */ /* 0x040fe400078ec0ff */
[----:B------:R-:W-:Y:S02]  /*12b50*/  LOP3.LUT R17, R149, R15, RZ, 0xc0, !PT ;  /* 0x0000000f95117212 */ /* 0x000fe400078ec0ff */
[----:B------:R-:W-:Y:S02]  /*12b60*/  LOP3.LUT R15, R0, 0xff, RZ, 0xc0, !PT ;  /* 0x000000ff000f7812 */ /* 0x000fe400078ec0ff */
[----:B------:R-:W-:Y:S02]  /*12b70*/  SHF.R.U32.HI R13, RZ, 0x18, R0 ;  /* 0x00000018ff0d7819 */ /* 0x000fe40000011600 */
[----:B------:R-:W-:-:S02]  /*12b80*/  SHF.R.U32.HI R0, RZ, 0x8, R3 ;  /* 0x00000008ff007819 */ /* 0x000fc40000011603 */
[----:B------:R-:W-:Y:S02]  /*12b90*/  PRMT R18, R45, 0x5410, R18 ;  /* 0x000054102d127816 */ /* 0x000fe40000000012 */
[----:B------:R-:W-:Y:S02]  /*12ba0*/  LOP3.LUT R3, R12, 0xff, RZ, 0xc0, !PT ;  /* 0x000000ff0c037812 */ /* 0x000fe400078ec0ff */
[----:B------:R-:W-:Y:S02]  /*12bb0*/  LOP3.LUT R23, R2, 0xff, RZ, 0xc0, !PT ;  /* 0x000000ff02177812 */ /* 0x000fe400078ec0ff */
[--C-:B------:R-:W-:Y:S02]  /*12bc0*/  SHF.R.U32.HI R20, RZ, 0x10, R2.reuse ;  /* 0x00000010ff147819 */ /* 0x100fe40000011602 */
[----:B------:R-:W-:Y:S02]  /*12bd0*/  SHF.R.U32.HI R22, RZ, 0x18, R2 ;  /* 0x00000018ff167819 */ /* 0x000fe40000011602 */
[----:B------:R-:W-:-:S02]  /*12be0*/  PRMT R0, R15, 0x5410, R0 ;  /* 0x000054100f007816 */ /* 0x000fc40000000000 */
[----:B------:R-:W-:Y:S02]  /*12bf0*/  PRMT R2, R3, 0x5410, R13 ;  /* 0x0000541003027816 */ /* 0x000fe4000000000d */
[--C-:B------:R-:W-:Y:S02]  /*12c00*/  HSET2.LE.AND R18, R18, R96.reuse, PT ;  /* 0x0000006012127233 */ /* 0x100fe40003803000 */
[--C-:B------:R-:W-:Y:S02]  /*12c10*/  HSET2.LE.AND R19, R19, R96.reuse, PT ;  /* 0x0000006013137233 */ /* 0x100fe40003803000 */
[----:B------:R-:W-:Y:S02]  /*12c20*/  SHF.R.U32.HI R3, RZ, 0x8, R21 ;  /* 0x00000008ff037819 */ /* 0x000fe40000011615 */
[----:B------:R-:W-:Y:S02]  /*12c30*/  SHF.R.U32.HI R12, RZ, 0x8, R28 ;  /* 0x00000008ff0c7819 */ /* 0x000fe4000001161c */
[----:B------:R-:W-:-:S02]  /*12c40*/  HSET2.LE.AND R0, R0, R96, PT ;  /* 0x0000006000007233 */ /* 0x000fc40003803000 */
[----:B------:R-:W-:Y:S02]  /*12c50*/  PRMT R3, R23, 0x5410, R3 ;  /* 0x0000541017037816 */ /* 0x000fe40000000003 */
[----:B------:R-:W-:Y:S02]  /*12c60*/  LOP3.LUT R18, R151, R18, RZ, 0xc0, !PT ;  /* 0x0000001297127212 */ /* 0x000fe400078ec0ff */
[----:B------:R-:W-:Y:S02]  /*12c70*/  LOP3.LUT R19, R247, R19, RZ, 0xc0, !PT ;  /* 0x00000013f7137212 */ /* 0x000fe400078ec0ff */
[----:B------:R-:W-:Y:S02]  /*12c80*/  PRMT R21, R29, 0x5410, R12 ;  /* 0x000054101d157816 */ /* 0x000fe4000000000c */
[----:B------:R-:W-:Y:S02]  /*12c90*/  LOP3.LUT R12, R14, 0xffff, RZ, 0xc0, !PT ;  /* 0x0000ffff0e0c7812 */ /* 0x000fe400078ec0ff */
[----:B------:R-:W-:-:S02]  /*12ca0*/  LOP3.LUT R136, R238, R0, RZ, 0xc0, !PT ;  /* 0x00000000ee887212 */ /* 0x000fc400078ec0ff */
        /* <DEDUP_REMOVED lines=8> */
[----:B------:R-:W-:Y:S01]  /*12d30*/  PRMT R0, R20, 0x5410, R3 ;  /* 0x0000541014007816 */ /* 0x000fe20000000003 */
[----:B------:R2:W-:Y:S01]  /*12d40*/  STL.64 [R1+0x140], R192 ;  /* 0x000140c001007387 */ /* 0x0005e20000100a00 */
[--C-:B------:R-:W-:Y:S02]  /*12d50*/  HSET2.LE.AND R2, R2, R96.reuse, PT ;  /* 0x0000006002027233 */ /* 0x100fe40003803000 */
[----:B------:R-:W-:Y:S01]  /*12d60*/  PRMT R13, R13, 0x5410, R22 ;  /* 0x000054100d0d7816 */ /* 0x000fe20000000016 */
[----:B------:R3:W5:Y:S01]  /*12d70*/  LDL.LU R215, [R1+0x3ec] ;  /* 0x0003ec0001d77983 */ /* 0x0007620000300800 */
[----:B------:R-:W-:-:S03]  /*12d80*/  HSET2.LE.AND R0, R0, R96, PT ;  /* 0x0000006000007233 */ /* 0x000fc60003803000 */
[----:B------:R3:W5:Y:S01]  /*12d90*/  LDL.LU R198, [R1+0x3e8] ;  /* 0x0003e80001c67983 */ /* 0x0007620000300800 */
[----:B------:R-:W-:-:S03]  /*12da0*/  SHF.R.U32.HI R15, RZ, 0x10, R14 ;  /* 0x00000010ff0f7819 */ /* 0x000fc6000001160e */
[----:B------:R3:W5:Y:S01]  /*12db0*/  LDL.LU.64 R196, [R1+0x3e0] ;  /* 0x0003e00001c47983 */ /* 0x0007620000300a00 */
[----:B------:R-:W-:-:S03]  /*12dc0*/  LOP3.LUT R137, R236, R2, RZ, 0xc0, !PT ;  /* 0x00000002ec897212 */ /* 0x000fc600078ec0ff */
[----:B------:R3:W5:Y:S01]  /*12dd0*/  LDL.LU.64 R194, [R1+0x3d8] ;  /* 0x0003d80001c27983 */ /* 0x0007620000300a00 */
[----:B------:R-:W-:Y:S02]  /*12de0*/  HSET2.LE.AND R2, R13, R96, PT ;  /* 0x000000600d027233 */ /* 0x000fe40003803000 */
[----:B------:R-:W-:Y:S02]  /*12df0*/  LOP3.LUT R144, R244, R0, RZ, 0xc0, !PT ;  /* 0x00000000f4907212 */ /* 0x000fe400078ec0ff */
[----:B------:R-:W-:Y:S02]  /*12e00*/  SHF.R.U32.HI R14, RZ, 0x18, R14 ;  /* 0x00000018ff0e7819 */ /* 0x000fe4000001160e */
[----:B------:R-:W-:Y:S01]  /*12e10*/  LOP3.LUT R12, R15, 0xff, RZ, 0xc0, !PT ;  /* 0x000000ff0f0c7812 */ /* 0x000fe200078ec0ff */
[----:B--2---:R3:W5:Y:S01]  /*12e20*/  LDL.LU.64 R192, [R1+0x3d0] ;  /* 0x0003d00001c07983 */ /* 0x0047620000300a00 */
[----:B------:R-:W-:-:S03]  /*12e30*/  IADD3 R0, P0, R4, -0x100, RZ ;  /* 0xffffff0004007810 */ /* 0x000fc60007f1e0ff */
[----:B------:R3:W5:Y:S04]  /*12e40*/  LDL.LU R191, [R1+0x3cc] ;  /* 0x0003cc0001bf7983 */ /* 0x0007680000300800 */
[----:B------:R3:W5:Y:S01]  /*12e50*/  LDL.LU R190, [R1+0x3c8] ;  /* 0x0003c80001be7983 */ /* 0x0007620000300800 */
[----:B------:R-:W-:Y:S03]  /*12e60*/  HMMA.16816.F32 R156, R16, R32, R156 ;  /* 0x00000020109c723c */ /* 0x000fe6000000189c */
[----:B------:R3:W5:Y:S01]  /*12e70*/  LDL.LU R189, [R1+0x3c4] ;  /* 0x0003c40001bd7983 */ /* 0x0007620000300800 */
[----:B------:R-:W-:-:S03]  /*12e80*/  LOP3.LUT R139, R237, R2, RZ, 0xc0, !PT ;  /* 0x00000002ed8b7212 */ /* 0x000fc600078ec0ff */
[----:B------:R3:W5:Y:S01]  /*12e90*/  LDL.LU R173, [R1+0x3c0] ;  /* 0x0003c00001ad7983 */ /* 0x0007620000300800 */
[----:B------:R-:W-:Y:S01]  /*12ea0*/  HMMA.16816.F32 R16, R16, R34, R64 ;  /* 0x000000221010723c */ /* 0x000fe20000001840 */
[----:B------:R-:W-:Y:S02]  /*12eb0*/  PRMT R2, R12, 0x5410, R14 ;  /* 0x000054100c027816 */ /* 0x000fe4000000000e */
        /* <DEDUP_REMOVED lines=27> */
[----:B------:R-:W-:Y:S01]  /*13070*/  IMAD.MOV.U32 R126, RZ, RZ, R241 ;  /* 0x000000ffff7e7224 */ /* 0x000fe200078e00f1 */
[----:B-----5:R-:W-:Y:S01]  /*13080*/  ISETP.GE.AND P0, PT, R172, R173, PT ;  /* 0x000000adac00720c */ /* 0x020fe20003f06270 */
[----:B------:R-:W-:-:S04]  /*13090*/  DEPBAR.LE SB0, 0x0 ;  /* 0x000080000000791a */ /* 0x000fc80000000000 */
[----:B------:R-:W3:Y:S04]  /*130a0*/  LDL.64 R246, [R1+0x378] ;  /* 0x0003780001f67983 */ /* 0x000ee80000100a00 */
[----:B------:R-:W3:Y:S04]  /*130b0*/  LDL.LU R241, [R1+0x230] ;  /* 0x0002300001f17983 */ /* 0x000ee80000300800 */
[----:B------:R-:W4:Y:S04]  /*130c0*/  LDL.64 R244, [R1+0xe8] ;  /* 0x0000e80001f47983 */ /* 0x000f280000100a00 */
[----:B------:R-:W4:Y:S01]  /*130d0*/  LDL.64 R242, [R1+0xf8] ;  /* 0x0000f80001f27983 */ /* 0x000f220000100a00 */
[----:B------:R-:W-:Y:S01]  /*130e0*/  VIADD R123, R126, 0xfffffffe ;  /* 0xfffffffe7e7b7836 */ /* 0x000fe20000000000 */
[----:B------:R-:W-:Y:S05]  /*130f0*/  WARPSYNC.ALL ;  /* 0x0000000000007948 */ /* 0x000fea0003800000 */
[----:B------:R-:W-:Y:S01]  /*13100*/  SHF.R.S32.HI R0, RZ, 0x1f, R123 ;  /* 0x0000001fff007819 */ /* 0x000fe2000001147b */
[----:B------:R-:W-:Y:S06]  /*13110*/  BAR.SYNC.DEFER_BLOCKING 0x0 ;  /* 0x0000000000007b1d */ /* 0x000fec0000010000 */
[----:B------:R-:W-:Y:S04]  /*13120*/  @P0 STS [R215+0x4000], RZ ;  /* 0x004000ffd7000388 */ /* 0x000fe80000000800 */
[----:B------:R-:W-:Y:S04]  /*13130*/  @P0 STS [R215+0x4004], RZ ;  /* 0x004004ffd7000388 */ /* 0x000fe80000000800 */
[----:B------:R-:W-:Y:S01]  /*13140*/  @P0 STS.64 [R215+0x4008], RZ ;  /* 0x004008ffd7000388 */ /* 0x000fe20000000a00 */
[----:B------:R-:W-:-:S02]  /*13150*/  IMAD.SHL.U32 R248, R248, 0x2, RZ ;  /* 0x00000002f8f87824 */ /* 0x000fc400078e00ff */
[----:B--2---:R-:W-:Y:S02]  /*13160*/  IMAD R12, R109, R123, RZ ;  /* 0x0000007b6d0c7224 */ /* 0x004fe400078e02ff */
[----:B---3--:R-:W-:-:S04]  /*13170*/  IMAD.WIDE.U32 R2, R123, R241, R246 ;  /* 0x000000f17b027225 */ /* 0x008fc800078e00f6 */
[----:B------:R-:W-:Y:S01]  /*13180*/  IMAD R13, R0, R241, R12 ;  /* 0x000000f1000d7224 */ /* 0x000fe200078e020c */
[----:B----4-:R-:W-:-:S03]  /*13190*/  @!P0 LEA R0, P4, R244, R2, 0x5 ;  /* 0x00000002f4008211 */ /* 0x010fc600078828ff */
[----:B------:R-:W-:Y:S01]  /*131a0*/  IMAD.IADD R3, R3, 0x1, R13 ;  /* 0x0000000103037824 */ /* 0x000fe200078e020d */
[----:B------:R-:W-:Y:S02]  /*131b0*/  @!P0 LEA R12, P2, R244, R2, 0x6 ;  /* 0x00000002f40c8211 */ /* 0x000fe400078430ff */
[-C--:B------:R-:W-:Y:S02]  /*131c0*/  @!P0 LEA R18, P5, R2, R242.reuse, 0x1 ;  /* 0x000000f202128211 */ /* 0x080fe400078a08ff */
[----:B------:R-:W-:Y:S02]  /*131d0*/  @!P0 LEA R16, P3, R0, R242, 0x1 ;  /* 0x000000f200108211 */ /* 0x000fe400078608ff */
[CCC-:B------:R-:W-:Y:S02]  /*131e0*/  @!P0 LEA.HI.X R13, R244.reuse, R3.reuse, R245.reuse, 0x5, P4 ;  /* 0x00000003f40d8211 */ /* 0x1c0fe400020f2cf5 */
[----:B------:R-:W-:Y:S02]  /*131f0*/  @!P0 LEA.HI.X R15, R244, R3, R245, 0x6, P2 ;  /* 0x00000003f40f8211 */ /* 0x000fe400010f34f5 */
[-CC-:B------:R-:W-:Y:S01]  /*13200*/  @!P0 LEA.HI.X R19, R2, R243.reuse, R3.reuse, 0x1, P5 ;  /* 0x000000f302138211 */ /* 0x180fe200028f0c03 */
[----:B------:R-:W-:Y:S01]  /*13210*/  @!P0 IMAD.WIDE.U32 R2, R244, 0x60, R2 ;  /* 0x00000060f4028825 */ /* 0x000fe200078e0002 */
[----:B------:R-:W-:-:S02]  /*13220*/  @!P0 LEA.HI.X R17, R0, R243, R13, 0x1, P3 ;  /* 0x000000f300118211 */ /* 0x000fc400018f0c0d */
        /* <DEDUP_REMOVED lines=25> */
[----:B------:R-:W-:Y:S04]  /*133c0*/  LDSM.16.M88.4 R32, [R170+0x2000] ;  /* 0x00200000aa20783b */ /* 0x000fe80000000200 */
[----:B------:R-:W2:Y:S04]  /*133d0*/  LDSM.16.M88.4 R20, [R189+0x1000] ;  /* 0x00100000bd14783b */ /* 0x000ea80000000200 */
[----:B------:R-:W-:Y:S04]  /*133e0*/  LDSM.16.M88.4 R48, [R191] ;  /* 0x00000000bf30783b */ /* 0x000fe80000000200 */
[----:B------:R-:W-:Y:S04]  /*133f0*/  LDSM.16.M88.4 R24, [R189] ;  /* 0x00000000bd18783b */ /* 0x000fe80000000200 */
[----:B------:R-:W-:Y:S04]  /*13400*/  LDSM.16.M88.4 R28, [R170+0x2800] ;  /* 0x00280000aa1c783b */ /* 0x000fe80000000200 */
[----:B------:R-:W-:Y:S04]  /*13410*/  LDSM.16.M88.4 R40, [R170+0x2400] ;  /* 0x00240000aa28783b */ /* 0x000fe80000000200 */
[----:B-1----:R-:W1:Y:S04]  /*13420*/  LDSM.16.M88.4 R12, [R190+0x1000] ;  /* 0x00100000be0c783b */ /* 0x002e680000000200 */
[----:B------:R-:W3:Y:S04]  /*13430*/  LDSM.16.M88.4 R64, [R170+0x2c00] ;  /* 0x002c0000aa40783b */ /* 0x000ee80000000200 */
[----:B------:R-:W4:Y:S04]  /*13440*/  LDSM.16.M88.4 R16, [R190] ;  /* 0x00000000be10783b */ /* 0x000f280000000200 */
[----:B------:R-:W-:Y:S04]  /*13450*/  LDSM.16.M88.4 R56, [R198] ;  /* 0x00000000c638783b */ /* 0x000fe80000000200 */
[----:B------:R-:W-:Y:S01]  /*13460*/  LDSM.16.M88.4 R60, [R196] ;  /* 0x00000000c43c783b */ /* 0x000fe20000000200 */
[----:B--2---:R-:W-:Y:S03]  /*13470*/  HMMA.16816.F32 R52, R20, R32, RZ ;  /* 0x000000201434723c */ /* 0x004fe600000018ff */
[----:B------:R-:W-:Y:S01]  /*13480*/  LDSM.16.M88.4 R116, [R170+0x3800] ;  /* 0x00380000aa74783b */ /* 0x000fe20000000200 */
[----:B------:R-:W-:-:S03]  /*13490*/  LOP3.LUT R248, R248, 0x6, RZ, 0xc0, !PT ;  /* 0x00000006f8f87812 */ /* 0x000fc600078ec0ff */
[----:B------:R-:W-:Y:S01]  /*134a0*/  STL [R1+0xa0], R123 ;  /* 0x0000a07b01007387 */ /* 0x000fe20000100800 */
[----:B------:R-:W-:Y:S03]  /*134b0*/  HMMA.16816.F32 R104, R20, R34, RZ ;  /* 0x000000221468723c */ /* 0x000fe600000018ff */
[----:B------:R-:W0:-:S13]  /*134c0*/  LDGDEPBAR ;  /* 0x00000000000079af */ /* 0x000e1a0000000000 */
[----:B-1----:R-:W-:Y:S01]  /*134d0*/  HMMA.16816.F32 R112, R12, R48, R52 ;  /* 0x000000300c70723c */ /* 0x002fe20000001834 */
[----:B------:R-:W1:Y:S05]  /*134e0*/  LDSM.16.M88.4 R52, [R197] ;  /* 0x00000000c534783b */ /* 0x000e6a0000000200 */
[C---:B------:R-:W-:Y:S06]  /*134f0*/  HMMA.16816.F32 R44, R24.reuse, R32, RZ ;  /* 0x00000020182c723c */ /* 0x040fec00000018ff */
[C---:B------:R-:W-:Y:S06]  /*13500*/  HMMA.16816.F32 R100, R24.reuse, R34, RZ ;  /* 0x000000221864723c */ /* 0x040fec00000018ff */
[-C--:B------:R-:W-:Y:S06]  /*13510*/  HMMA.16816.F32 R76, R24, R28.reuse, RZ ;  /* 0x0000001c184c723c */ /* 0x080fec00000018ff */
[C---:B------:R-:W-:Y:S06]  /*13520*/  HMMA.16816.F32 R68, R20.reuse, R28, RZ ;  /* 0x0000001c1444723c */ /* 0x040fec00000018ff */
[----:B------:R-:W-:Y:S06]  /*13530*/  HMMA.16816.F32 R32, R20, R30, RZ ;  /* 0x0000001e1420723c */ /* 0x000fec00000018ff */
[-C--:B------:R-:W-:Y:S06]  /*13540*/  HMMA.16816.F32 R96, R24, R40.reuse, RZ ;  /* 0x000000281860723c */ /* 0x080fec00000018ff */
[C---:B------:R-:W-:Y:S06]  /*13550*/  HMMA.16816.F32 R92, R20.reuse, R40, RZ ;  /* 0x00000028145c723c */ /* 0x040fec00000018ff */
[-C--:B------:R-:W-:Y:S06]  /*13560*/  HMMA.16816.F32 R88, R20, R42.reuse, RZ ;  /* 0x0000002a1458723c */ /* 0x080fec00000018ff */
[C---:B------:R-:W-:Y:S01]  /*13570*/  HMMA.16816.F32 R80, R24.reuse, R42, RZ ;  /* 0x0000002a1850723c */ /* 0x040fe200000018ff */
[----:B------:R-:W2:Y:S05]  /*13580*/  LDSM.16.M88.4 R40, [R170+0x3400] ;  /* 0x00340000aa28783b */ /* 0x000eaa0000000200 */
[----:B------:R-:W-:Y:S06]  /*13590*/  HMMA.16816.F32 R28, R24, R30, RZ ;  /* 0x0000001e181c723c */ /* 0x000fec00000018ff */
[----:B---3--:R-:W-:Y:S06]  /*135a0*/  HMMA.16816.F32 R84, R20, R64, RZ ;  /* 0x000000401454723c */ /* 0x008fec00000018ff */
[C---:B----4-:R-:W-:Y:S01]  /*135b0*/  HMMA.16816.F32 R108, R16.reuse, R48, R44 ;  /* 0x00000030106c723c */ /* 0x050fe2000000182c */
[----:B------:R-:W-:Y:S11]  /*135c0*/  LDSM.16.M88.4 R44, [R170+0x3000] ;  /* 0x00300000aa2c783b */ /* 0x000ff60000000200 */
[----:B-1----:R-:W-:Y:S01]  /*135d0*/  HMMA.16816.F32 R216, R16, R54, R28 ;  /* 0x0000003610d8723c */ /* 0x002fe2000000181c */
[----:B------:R-:W1:Y:S05]  /*135e0*/  LDSM.16.M88.4 R28, [R194] ;  /* 0x00000000c21c783b */ /* 0x000e6a0000000200 */
[C---:B------:R-:W-:Y:S06]  /*135f0*/  HMMA.16816.F32 R132, R12.reuse, R58, R88 ;  /* 0x0000003a0c84723c */ /* 0x040fec0000001858 */
[----:B------:R-:W-:Y:S06]  /*13600*/  HMMA.16816.F32 R244, R12, R60, R84 ;  /* 0x0000003c0cf4723c */ /* 0x000fec0000001854 */
[----:B------:R-:W-:Y:S06]  /*13610*/  HMMA.16816.F32 R72, R24, R64, RZ ;  /* 0x000000401848723c */ /* 0x000fec00000018ff */
[-C--:B------:R-:W-:Y:S06]  /*13620*/  HMMA.16816.F32 R180, R16, R52.reuse, R76 ;  /* 0x0000003410b4723c */ /* 0x080fec000000184c */
[C---:B------:R-:W-:Y:S06]  /*13630*/  HMMA.16816.F32 R184, R12.reuse, R52, R68 ;  /* 0x000000340cb8723c */ /* 0x040fec0000001844 */
[----:B------:R-:W-:Y:S01]  /*13640*/  HMMA.16816.F32 R236, R12, R54, R32 ;  /* 0x000000360cec723c */ /* 0x000fe20000001820 */
[----:B------:R-:W-:Y:S05]  /*13650*/  LDSM.16.M88.4 R32, [R195] ;  /* 0x00000000c320783b */ /* 0x000fea0000000200 */
[-C--:B------:R-:W-:Y:S06]  /*13660*/  HMMA.16816.F32 R88, R20, R66.reuse, RZ ;  /* 0x000000421458723c */ /* 0x080fec00000018ff */
[----:B------:R-:W-:Y:S06]  /*13670*/  HMMA.16816.F32 R84, R24, R66, RZ ;  /* 0x000000421854723c */ /* 0x000fec00000018ff */
[----:B--2---:R-:W-:Y:S06]  /*13680*/  HMMA.16816.F32 R52, R20, R42, RZ ;  /* 0x0000002a1434723c */ /* 0x004fec00000018ff */
[----:B------:R-:W-:Y:S01]  /*13690*/  HMMA.16816.F32 R124, R12, R56, R92 ;  /* 0x000000380c7c723c */ /* 0x000fe2000000185c */
[----:B------:R-:W2:Y:S05]  /*136a0*/  LDSM.16.M88.4 R92, [R193] ;  /* 0x00000000c15c783b */ /* 0x000eaa0000000200 */
[----:B------:R-:W-:Y:S06]  /*136b0*/  HMMA.16816.F32 R240, R16, R60, R72 ;  /* 0x0000003c10f0723c */ /* 0x000fec0000001848 */
[-C--:B------:R-:W-:Y:S06]  /*136c0*/  HMMA.16816.F32 R88, R12, R62.reuse, R88 ;  /* 0x0000003e0c58723c */ /* 0x080fec0000001858 */
[----:B------:R-:W-:Y:S06]  /*136d0*/  HMMA.16816.F32 R84, R16, R62, R84 ;  /* 0x0000003e1054723c */ /* 0x000fec0000001854 */
[-C--:B------:R-:W-:Y:S06]  /*136e0*/  HMMA.16816.F32 R104, R12, R50.reuse, R104 ;  /* 0x000000320c68723c */ /* 0x080fec0000001868 */
[C---:B------:R-:W-:Y:S06]  /*136f0*/  HMMA.16816.F32 R100, R16.reuse, R50, R100 ;  /* 0x000000321064723c */ /* 0x040fec0000001864 */
[C---:B------:R-:W-:Y:S06]  /*13700*/  HMMA.16816.F32 R96, R16.reuse, R56, R96 ;  /* 0x000000381060723c */ /* 0x040fec0000001860 */
[----:B------:R-:W-:Y:S06]  /*13710*/  HMMA.16816.F32 R128, R16, R58, R80 ;  /* 0x0000003a1080723c */ /* 0x000fec0000001850 */
[----:B-1----:R-:W-:Y:S06]  /*13720*/  HMMA.16816.F32 R60, R12, R30, R52 ;  /* 0x0000001e0c3c723c */ /* 0x002fec0000001834 */
[-C--:B------:R-:W-:Y:S06]  /*13730*/  HMMA.16816.F32 R80, R24, R44.reuse, RZ ;  /* 0x0000002c1850723c */ /* 0x080fec00000018ff */
[C---:B------:R-:W-:Y:S06]  /*13740*/  HMMA.16816.F32 R76, R20.reuse, R44, RZ ;  /* 0x0000002c144c723c */ /* 0x040fec00000018ff */
[-C--:B------:R-:W-:Y:S06]  /*13750*/  HMMA.16816.F32 R72, R20, R46.reuse, RZ ;  /* 0x0000002e1448723c */ /* 0x080fec00000018ff */
[C---:B------:R-:W-:Y:S06]  /*13760*/  HMMA.16816.F32 R68, R24.reuse, R46, RZ ;  /* 0x0000002e1844723c */ /* 0x040fec00000018ff */
[-C--:B------:R-:W-:Y:S06]  /*13770*/  HMMA.16816.F32 R64, R24, R40.reuse, RZ ;  /* 0x000000281840723c */ /* 0x080fec00000018ff */
[----:B------:R-:W-:Y:S06]  /*13780*/  HMMA.16816.F32 R56, R20, R40, RZ ;  /* 0x000000281438723c */ /* 0x000fec00000018ff */
[C---:B------:R-:W-:Y:S06]  /*13790*/  HMMA.16816.F32 R48, R24.reuse, R42, RZ ;  /* 0x0000002a1830723c */ /* 0x040fec00000018ff */
[----:B------:R-:W-:Y:S01]  /*137a0*/  HMMA.16816.F32 R44, R24, R116, RZ ;  /* 0x00000074182c723c */ /* 0x000fe200000018ff */
[----:B------:R-:W-:-:S02]  /*137b0*/  IMAD.MOV.U32 R55, RZ, RZ, R62 ;  /* 0x000000ffff377224 */ /* 0x000fc400078e003e */
[----:B------:R-:W-:Y:S02]  /*137c0*/  IMAD.MOV.U32 R53, RZ, RZ, R61 ;  /* 0x000000ffff357224 */ /* 0x000fe400078e003d */
[----:B------:R-:W-:Y:S01]  /*137d0*/  IMAD.MOV.U32 R52, RZ, RZ, R63 ;  /* 0x000000ffff347224 */ /* 0x000fe200078e003f */
[----:B------:R-:W-:Y:S06]  /*137e0*/  HMMA.16816.F32 R40, R20, R116, RZ ;  /* 0x000000741428723c */ /* 0x000fec00000018ff */
[----:B------:R-:W-:Y:S01]  /*137f0*/  HMMA.16816.F32 R64, R16, R28, R64 ;  /* 0x0000001c1040723c */ /* 0x000fe20000001840 */
[----:B------:R-:W-:-:S05]  /*13800*/  IMAD.MOV.U32 R116, RZ, RZ, R60 ;  /* 0x000000ffff747224 */ /* 0x000fca00078e003c */
[----:B------:R-:W-:Y:S06]  /*13810*/  HMMA.16816.F32 R56, R12, R28, R56 ;  /* 0x0000001c0c38723c */ /* 0x000fec0000001838 */
[C---:B------:R-:W-:Y:S06]  /*13820*/  HMMA.16816.F32 R60, R16.reuse, R30, R48 ;  /* 0x0000001e103c723c */ /* 0x040fec0000001830 */
[----:B--2---:R-:W-:Y:S01]  /*13830*/  HMMA.16816.F32 R28, R16, R92, R44 ;  /* 0x0000005c101c723c */ /* 0x004fe2000000182c */
[----:B------:R-:W-:-:S04]  /*13840*/  IMAD.MOV.U32 R51, RZ, RZ, R123 ;  /* 0x000000ffff337224 */ /* 0x000fc800078e007b */
[----:B------:R-:W-:-:S15]  /*13850*/  IMAD R0, R51, 0x80, R248 ;  /* 0x0000008033007824 */ /* 0x000fde00078e02f8 */
[----:B------:R-:W-:-:S04]  /*13860*/  NOP ;  /* 0x0000000000007918 */ /* 0x000fc80000000000 */
[----:B------:R-:W-:Y:S02]  /*13870*/  IMAD.MOV.U32 R117, RZ, RZ, R31 ;  /* 0x000000ffff757224 */ /* 0x000fe400078e001f */
[----:B------:R-:W-:Y:S02]  /*13880*/  IMAD.MOV.U32 R50, RZ, RZ, R28 ;  /* 0x000000ffff327224 */ /* 0x000fe400078e001c */
[----:B------:R-:W-:Y:S02]  /*13890*/  IMAD.MOV.U32 R49, RZ, RZ, R29 ;  /* 0x000000ffff317224 */ /* 0x000fe400078e001d */
[----:B------:R-:W-:Y:S02]  /*138a0*/  IMAD.MOV.U32 R54, RZ, RZ, R30 ;  /* 0x000000ffff367224 */ /* 0x000fe400078e001e */
[----:B------:R-:W-:Y:S01]  /*138b0*/  HMMA.16816.F32 R28, R12, R92, R40 ;  /* 0x0000005c0c1c723c */ /* 0x000fe20000001828 */
[--C-:B------:R-:W-:Y:S02]  /*138c0*/  IMAD.IADD R3, R207, 0x1, -R0.reuse ;  /* 0x00000001cf037824 */ /* 0x100fe400078e0a00 */
[----:B------:R-:W-:-:S03]  /*138d0*/  IMAD.IADD R2, R209, 0x1, -R0 ;  /* 0x00000001d1027824 */ /* 0x000fc600078e0a00 */
[-C--:B------:R-:W-:Y:S06]  /*138e0*/  HMMA.16816.F32 R72, R12, R34.reuse, R72 ;  /* 0x000000220c48723c */ /* 0x080fec0000001848 */
[----:B------:R-:W-:-:S12]  /*138f0*/  HMMA.16816.F32 R68, R16, R34, R68 ;  /* 0x000000221044723c */ /* 0x000fd80000001844 */
[----:B------:R-:W-:Y:S02]  /*13900*/  IMAD.MOV.U32 R47, RZ, RZ, R29 ;  /* 0x000000ffff2f7224 */ /* 0x000fe400078e001d */
[----:B------:R-:W-:Y:S01]  /*13910*/  IMAD.MOV.U32 R45, RZ, RZ, R28 ;  /* 0x000000ffff2d7224 */ /* 0x000fe200078e001c */
[----:B------:R-:W-:Y:S01]  /*13920*/  IABS R28, R3 ;  /* 0x00000003001c7213 */ /* 0x000fe20000000000 */
[----:B------:R-:W-:Y:S01]  /*13930*/  IMAD.IADD R29, R208, 0x1, -R0 ;  /* 0x00000001d01d7824 */ /* 0x000fe200078e0a00 */
[----:B------:R-:W-:-:S04]  /*13940*/  IABS R3, R2 ;  /* 0x0000000200037213 */ /* 0x000fc80000000000 */
[----:B------:R-:W-:Y:S02]  /*13950*/  IABS R2, R29 ;  /* 0x0000001d00027213 */ /* 0x000fe40000000000 */
[----:B------:R-:W-:Y:S02]  /*13960*/  I2FP.F32.S32 R3, R3 ;  /* 0x0000000300037245 */ /* 0x000fe40000201400 */
[----:B------:R-:W-:Y:S01]  /*13970*/  I2FP.F32.S32 R2, R2 ;  /* 0x0000000200027245 */ /* 0x000fe20000201400 */
[----:B------:R-:W-:Y:S02]  /*13980*/  HMMA.16816.F32 R80, R16, R32, R80 ;  /* 0x000000201050723c */ /* 0x000fe40000001850 */
[----:B------:R-:W-:Y:S01]  /*13990*/  FFMA.FTZ R34, R3, -R200, R110 ;  /* 0x800000c803227223 */ /* 0x000fe2000001006e */
[----:B------:R-:W-:-:S03]  /*139a0*/  VIADD R3, R0, 0x1 ;  /* 0x0000000100037836 */ /* 0x000fc60000000000 */
[----:B------:R-:W-:Y:S01]  /*139b0*/  HMMA.16816.F32 R76, R12, R32, R76 ;  /* 0x000000200c4c723c */ /* 0x000fe2000000184c */
[----:B------:R-:W-:-:S06]  /*139c0*/  IMAD.IADD R29, R209, 0x1, -R3 ;  /* 0x00000001d11d7824 */ /* 0x000fcc00078e0a03 */
[----:B------:R-:W-:Y:S01]  /*139d0*/  FFMA.FTZ R33, R2, -R200, R112 ;  /* 0x800000c802217223 */ /* 0x000fe20000010070 */
[----:B------:R-:W-:Y:S01]  /*139e0*/  IMAD.IADD R2, R210, 0x1, -R0 ;  /* 0x00000001d2027824 */ /* 0x000fe200078e0a00 */
[----:B------:R-:W-:Y:S02]  /*139f0*/  I2FP.F32.S32 R28, R28 ;  /* 0x0000001c001c7245 */ /* 0x000fe40000201400 */
[----:B------:R-:W-:Y:S02]  /*13a00*/  IABS R29, R29 ;  /* 0x0000001d001d7213 */ /* 0x000fe40000000000 */
[----:B------:R-:W-:Y:S01]  /*13a10*/  IABS R2, R2 ;  /* 0x0000000200027213 */ /* 0x000fe20000000000 */
[----:B------:R-:W-:Y:S02]  /*13a20*/  IMAD.MOV.U32 R48, RZ, RZ, R30 ;  /* 0x000000ffff307224 */ /* 0x000fe400078e001e */
[----:B------:R-:W-:Y:S01]  /*13a30*/  FFMA.FTZ R42, R28, -R200, R108 ;  /* 0x800000c81c2a7223 */ /* 0x000fe2000001006c */
[----:B------:R-:W-:-:S02]  /*13a40*/  IMAD.IADD R28, R207, 0x1, -R3 ;  /* 0x00000001cf1c7824 */ /* 0x000fc400078e0a03 */
[----:B------:R-:W-:Y:S02]  /*13a50*/  IMAD.MOV.U32 R30, RZ, RZ, R2 ;  /* 0x000000ffff1e7224 */ /* 0x000fe400078e0002 */
[----:B------:R-:W-:Y:S01]  /*13a60*/  IMAD.MOV.U32 R2, RZ, RZ, R29 ;  /* 0x000000ffff027224 */ /* 0x000fe200078e001d */
[----:B------:R-:W-:Y:S02]  /*13a70*/  IABS R28, R28 ;  /* 0x0000001c001c7213 */ /* 0x000fe40000000000 */
[----:B------:R-:W-:Y:S02]  /*13a80*/  I2FP.F32.S32 R30, R30 ;  /* 0x0000001e001e7245 */ /* 0x000fe40000201400 */
[----:B------:R-:W-:Y:S02]  /*13a90*/  I2FP.F32.S32 R2, R2 ;  /* 0x0000000200027245 */ /* 0x000fe40000201400 */
[----:B------:R-:W-:Y:S01]  /*13aa0*/  I2FP.F32.S32 R28, R28 ;  /* 0x0000001c001c7245 */ /* 0x000fe20000201400 */
[----:B------:R-:W-:Y:S01]  /*13ab0*/  FFMA.FTZ R32, R30, -R200, R114 ;  /* 0x800000c81e207223 */ /* 0x000fe20000010072 */
[C---:B------:R-:W-:Y:S01]  /*13ac0*/  ISETP.GE.AND P6, PT, R3.reuse, R206, PT ;  /* 0x000000ce0300720c */ /* 0x040fe20003fc6270 */
[----:B------:R-:W-:Y:S01]  /*13ad0*/  FFMA.FTZ R30, R2, -R200, R111 ;  /* 0x800000c8021e7223 */ /* 0x000fe2000001006f */
[----:B------:R-:W-:-:S02]  /*13ae0*/  ISETP.GE.AND P5, PT, R3, R205, PT ;  /* 0x000000cd0300720c */ /* 0x000fc40003fa6270 */
[C---:B------:R-:W-:Y:S02]  /*13af0*/  ISETP.GE.AND P4, PT, R3.reuse, R204, PT ;  /* 0x000000cc0300720c */ /* 0x040fe40003f86270 */
[C---:B------:R-:W-:Y:S01]  /*13b00*/  ISETP.GE.AND P2, PT, R3.reuse, R203, PT ;  /* 0x000000cb0300720c */ /* 0x040fe20003f46270 */
[----:B------:R-:W-:Y:S02]  /*13b10*/  VIADD R2, R0, 0x8 ;  /* 0x0000000800027836 */ /* 0x000fe40000000000 */
[----:B------:R-:W-:Y:S01]  /*13b20*/  IMAD.IADD R29, R208, 0x1, -R3 ;  /* 0x00000001d01d7824 */ /* 0x000fe200078e0a03 */
[C---:B------:R-:W-:Y:S01]  /*13b30*/  ISETP.GE.OR P6, PT, R3.reuse, R214, !P6 ;  /* 0x000000d60300720c */ /* 0x040fe200077c6670 */
[----:B------:R-:W-:Y:S01]  /*13b40*/  IMAD.MOV.U32 R46, RZ, RZ, R31 ;  /* 0x000000ffff2e7224 */ /* 0x000fe200078e001f */
[C---:B------:R-:W-:Y:S01]  /*13b50*/  ISETP.GE.OR P5, PT, R3.reuse, R213, !P5 ;  /* 0x000000d50300720c */ /* 0x040fe20006fa6670 */
[----:B------:R-:W-:Y:S01]  /*13b60*/  FFMA.FTZ R31, R28, -R200, R109 ;  /* 0x800000c81c1f7223 */ /* 0x000fe2000001006d */
[----:B------:R-:W-:-:S02]  /*13b70*/  ISETP.GE.OR P4, PT, R3, R212, !P4 ;  /* 0x000000d40300720c */ /* 0x000fc40006786670 */
[----:B------:R-:W-:Y:S01]  /*13b80*/  ISETP.GE.OR P2, PT, R3, R211, !P2 ;  /* 0x000000d30300720c */ /* 0x000fe20005746670 */
[----:B------:R-:W-:Y:S01]  /*13b90*/  IMAD.IADD R3, R210, 0x1, -R3 ;  /* 0x00000001d2037824 */ /* 0x000fe200078e0a03 */
[----:B------:R-:W-:Y:S01]  /*13ba0*/  IABS R35, R29 ;  /* 0x0000001d00237213 */ /* 0x000fe20000000000 */
[----:B------:R-:W-:-:S03]  /*13bb0*/  IMAD.IADD R28, R207, 0x1, -R2 ;  /* 0x00000001cf1c7824 */ /* 0x000fc600078e0a02 */
[----:B------:R-:W-:Y:S02]  /*13bc0*/  IABS R29, R3 ;  /* 0x00000003001d7213 */ /* 0x000fe40000000000 */
[----:B------:R-:W-:Y:S01]  /*13bd0*/  IABS R3, R28 ;  /* 0x0000001c00037213 */ /* 0x000fe20000000000 */
[----:B------:R-:W-:Y:S01]  /*13be0*/  IMAD.MOV.U32 R28, RZ, RZ, R35 ;  /* 0x000000ffff1c7224 */ /* 0x000fe200078e0023 */
[C---:B------:R-:W-:Y:S02]  /*13bf0*/  ISETP.GE.AND P1, PT, R0.reuse, R206, PT ;  /* 0x000000ce0000720c */ /* 0x040fe40003f26270 */
[C---:B------:R-:W-:Y:S02]  /*13c00*/  ISETP.GE.AND P3, PT, R0.reuse, R205, PT ;  /* 0x000000cd0000720c */ /* 0x040fe40003f66270 */
[----:B------:R-:W-:Y:S02]  /*13c10*/  I2FP.F32.S32 R28, R28 ;  /* 0x0000001c001c7245 */ /* 0x000fe40000201400 */
[----:B------:R-:W-:-:S02]  /*13c20*/  ISETP.GE.OR P1, PT, R0, R214, !P1 ;  /* 0x000000d60000720c */ /* 0x000fc40004f26670 */
[----:B------:R-:W-:Y:S01]  /*13c30*/  I2FP.F32.S32 R3, R3 ;  /* 0x0000000300037245 */ /* 0x000fe20000201400 */
[-C--:B------:R-:W-:Y:S01]  /*13c40*/  FFMA.FTZ R41, R28, -R200.reuse, R113 ;  /* 0x800000c81c297223 */ /* 0x080fe20000010071 */
[----:B------:R-:W-:Y:S02]  /*13c50*/  ISETP.GE.OR P3, PT, R0, R213, !P3 ;  /* 0x000000d50000720c */ /* 0x000fe40005f66670 */
[----:B------:R-:W-:Y:S01]  /*13c60*/  FSEL R28, R42, -INF , !P1 ;  /* 0xff8000002a1c7808 */ /* 0x000fe20004800000 */
[----:B------:R-:W-:Y:S01]  /*13c70*/  FFMA.FTZ R35, R3, -R200, R100 ;  /* 0x800000c803237223 */ /* 0x000fe20000010064 */
[----:B------:R-:W-:Y:S02]  /*13c80*/  ISETP.GE.AND P1, PT, R0, R204, PT ;  /* 0x000000cc0000720c */ /* 0x000fe40003f26270 */
[----:B------:R-:W-:Y:S02]  /*13c90*/  FSEL R3, R34, -INF , !P3 ;  /* 0xff80000022037808 */ /* 0x000fe40005800000 */
[C---:B------:R-:W-:Y:S01]  /*13ca0*/  ISETP.GE.OR P1, PT, R0.reuse, R212, !P1 ;  /* 0x000000d40000720c */ /* 0x040fe20004f26670 */
[----:B------:R1:W-:Y:S01]  /*13cb0*/  STL [R1+0x14], R28 ;  /* 0x0000141c01007387 */ /* 0x0003e20000100800 */
[----:B------:R-:W-:-:S03]  /*13cc0*/  ISETP.GE.AND P3, PT, R0, R203, PT ;  /* 0x000000cb0000720c */ /* 0x000fc60003f66270 */
[----:B------:R2:W-:Y:S01]  /*13cd0*/  STL [R1+0x30], R3 ;  /* 0x0000300301007387 */ /* 0x0005e20000100800 */
[----:B------:R-:W-:Y:S02]  /*13ce0*/  ISETP.GE.OR P3, PT, R0, R211, !P3 ;  /* 0x000000d30000720c */ /* 0x000fe40005f66670 */
[----:B------:R-:W-:Y:S02]  /*13cf0*/  I2FP.F32.S32 R29, R29 ;  /* 0x0000001d001d7245 */ /* 0x000fe40000201400 */
[----:B------:R-:W-:Y:S02]  /*13d00*/  FSEL R251, R32, -INF , !P3 ;  /* 0xff80000020fb7808 */ /* 0x000fe40005800000 */
[----:B------:R-:W-:Y:S01]  /*13d10*/  ISETP.GE.AND P3, PT, R2, R205, PT ;  /* 0x000000cd0200720c */ /* 0x000fe20003f66270 */
[----:B------:R-:W-:-:S03]  /*13d20*/  FFMA.FTZ R40, R29, -R200, R115 ;  /* 0x800000c81d287223 */ /* 0x000fc60000010073 */
[C---:B------:R-:W-:Y:S02]  /*13d30*/  ISETP.GE.OR P3, PT, R2.reuse, R213, !P3 ;  /* 0x000000d50200720c */ /* 0x040fe40005f66670 */
[----:B-1----:R-:W-:Y:S02]  /*13d40*/  FSEL R28, R31, -INF , !P6 ;  /* 0xff8000001f1c7808 */ /* 0x002fe40007000000 */
[----:B--2---:R-:W-:Y:S02]  /*13d50*/  FSEL R3, R33, -INF , !P1 ;  /* 0xff80000021037808 */ /* 0x004fe40004800000 */
[----:B------:R-:W-:-:S03]  /*13d60*/  ISETP.GE.AND P1, PT, R2, R206, PT ;  /* 0x000000ce0200720c */ /* 0x000fc60003f26270 */
[----:B------:R1:W-:Y:S01]  /*13d70*/  STL [R1+0x58], R3 ;  /* 0x0000580301007387 */ /* 0x0003e20000100800 */
[----:B------:R-:W-:-:S03]  /*13d80*/  ISETP.GE.AND P6, PT, R2, R204, PT ;  /* 0x000000cc0200720c */ /* 0x000fc60003fc6270 */
[----:B------:R2:W-:Y:S01]  /*13d90*/  STL [R1+0x1c], R28 ;  /* 0x00001c1c01007387 */ /* 0x0005e20000100800 */
[C---:B------:R-:W-:Y:S02]  /*13da0*/  ISETP.GE.OR P1, PT, R2.reuse, R214, !P1 ;  /* 0x000000d60200720c */ /* 0x040fe40004f26670 */
[----:B------:R-:W-:Y:S02]  /*13db0*/  ISETP.GE.OR P6, PT, R2, R212, !P6 ;  /* 0x000000d40200720c */ /* 0x000fe400077c6670 */
[----:B-1----:R-:W-:Y:S02]  /*13dc0*/  FSEL R3, R30, -INF , !P5 ;  /* 0xff8000001e037808 */ /* 0x002fe40006800000 */
[C---:B------:R-:W-:Y:S01]  /*13dd0*/  ISETP.GE.AND P5, PT, R2.reuse, R203, PT ;  /* 0x000000cb0200720c */ /* 0x040fe20003fa6270 */
[----:B--2---:R-:W-:Y:S02]  /*13de0*/  IMAD.IADD R28, R209, 0x1, -R2 ;  /* 0x00000001d11c7824 */ /* 0x004fe400078e0a02 */
[----:B------:R1:W-:Y:S01]  /*13df0*/  STL [R1+0x38], R3 ;  /* 0x0000380301007387 */ /* 0x0003e20000100800 */
[----:B------:R-:W-:-:S02]  /*13e00*/  ISETP.GE.OR P5, PT, R2, R211, !P5 ;  /* 0x000000d30200720c */ /* 0x000fc40006fa6670 */
[----:B------:R-:W-:Y:S01]  /*13e10*/  IABS R29, R28 ;  /* 0x0000001c001d7213 */ /* 0x000fe20000000000 */
[--C-:B-1----:R-:W-:Y:S02]  /*13e20*/  IMAD.IADD R3, R208, 0x1, -R2.reuse ;  /* 0x00000001d0037824 */ /* 0x102fe400078e0a02 */
[----:B------:R-:W-:-:S05]  /*13e30*/  IMAD.IADD R2, R210, 0x1, -R2 ;  /* 0x00000001d2027824 */ /* 0x000fca00078e0a02 */
[----:B------:R-:W-:Y:S01]  /*13e40*/  IABS R28, R2 ;  /* 0x00000002001c7213 */ /* 0x000fe20000000000 */
[----:B------:R-:W-:Y:S01]  /*13e50*/  IMAD.MOV.U32 R2, RZ, RZ, R29 ;  /* 0x000000ffff027224 */ /* 0x000fe200078e001d */
[----:B------:R-:W-:-:S04]  /*13e60*/  IABS R3, R3 ;  /* 0x0000000300037213 */ /* 0x000fc80000000000 */
[----:B------:R-:W-:Y:S02]  /*13e70*/  I2FP.F32.S32 R2, R2 ;  /* 0x0000000200027245 */ /* 0x000fe40000201400 */
[----:B------:R-:W-:Y:S02]  /*13e80*/  I2FP.F32.S32 R28, R28 ;  /* 0x0000001c001c7245 */ /* 0x000fe40000201400 */
[----:B------:R-:W-:Y:S01]  /*13e90*/  I2FP.F32.S32 R3, R3 ;  /* 0x0000000300037245 */ /* 0x000fe20000201400 */
[-C--:B------:R-:W-:Y:S01]  /*13ea0*/  FFMA.FTZ R31, R2, -R200.reuse, R102 ;  /* 0x800000c8021f7223 */ /* 0x080fe20000010066 */
[----:B------:R-:W-:Y:S02]  /*13eb0*/  VIADD R2, R0, 0x9 ;  /* 0x0000000900027836 */ /* 0x000fe40000000000 */
[-C--:B------:R-:W-:Y:S01]  /*13ec0*/  FFMA.FTZ R43, R28, -R200.reuse, R106 ;  /* 0x800000c81c2b7223 */ /* 0x080fe2000001006a */
[----:B------:R-:W-:Y:S01]  /*13ed0*/  FFMA.FTZ R44, R3, -R200, R104 ;  /* 0x800000c8032c7223 */ /* 0x000fe20000010068 */
[----:B------:R-:W-:-:S02]  /*13ee0*/  IMAD.IADD R28, R207, 0x1, -R2 ;  /* 0x00000001cf1c7824 */ /* 0x000fc400078e0a02 */
[--C-:B------:R-:W-:Y:S02]  /*13ef0*/  IMAD.IADD R3, R209, 0x1, -R2.reuse ;  /* 0x00000001d1037824 */ /* 0x100fe400078e0a02 */
[----:B------:R-:W-:Y:S01]  /*13f00*/  IMAD.IADD R30, R208, 0x1, -R2 ;  /* 0x00000001d01e7824 */ /* 0x000fe200078e0a02 */
[----:B------:R-:W-:Y:S02]  /*13f10*/  IABS R29, R28 ;  /* 0x0000001c001d7213 */ /* 0x000fe40000000000 */
[----:B------:R-:W-:Y:S02]  /*13f20*/  IABS R28, R3 ;  /* 0x00000003001c7213 */ /* 0x000fe40000000000 */
[----:B------:R-:W-:-:S04]  /*13f30*/  IABS R3, R30 ;  /* 0x0000001e00037213 */ /* 0x000fc80000000000 */
[----:B------:R-:W-:Y:S02]  /*13f40*/  I2FP.F32.S32 R3, R3 ;  /* 0x0000000300037245 */ /* 0x000fe40000201400 */
[----:B------:R-:W-:-:S03]  /*13f50*/  I2FP.F32.S32 R28, R28 ;  /* 0x0000001c001c7245 */ /* 0x000fc60000201400 */
[-C--:B------:R-:W-:Y:S01]  /*13f60*/  FFMA.FTZ R42, R3, -R200.reuse, R105 ;  /* 0x800000c8032a7223 */ /* 0x080fe20000010069 */
[----:B------:R-:W-:Y:S01]  /*13f70*/  FSEL R3, R41, -INF , !P4 ;  /* 0xff80000029037808 */ /* 0x000fe20006000000 */
[----:B------:R-:W-:Y:S01]  /*13f80*/  FFMA.FTZ R33, R28, -R200, R103 ;  /* 0x800000c81c217223 */ /* 0x000fe20000010067 */
[----:B------:R-:W-:-:S03]  /*13f90*/  FSEL R28, R35, -INF , !P1 ;  /* 0xff800000231c7808 */ /* 0x000fc60004800000 */
[----:B------:R1:W-:Y:S01]  /*13fa0*/  STL [R1+0x54], R3 ;  /* 0x0000540301007387 */ /* 0x0003e20000100800 */
[----:B------:R-:W-:Y:S02]  /*13fb0*/  FSEL R249, R40, -INF , !P2 ;  /* 0xff80000028f97808 */ /* 0x000fe40005000000 */
[----:B------:R-:W-:Y:S01]  /*13fc0*/  I2FP.F32.S32 R29, R29 ;  /* 0x0000001d001d7245 */ /* 0x000fe20000201400 */
[----:B------:R-:W-:Y:S01]  /*13fd0*/  STL [R1+0xc], R28 ;  /* 0x00000c1c01007387 */ /* 0x000fe20000100800 */
[C---:B------:R-:W-:Y:S02]  /*13fe0*/  ISETP.GE.AND P4, PT, R2.reuse, R206, PT ;  /* 0x000000ce0200720c */ /* 0x040fe40003f86270 */
[C---:B------:R-:W-:Y:S02]  /*13ff0*/  ISETP.GE.AND P2, PT, R2.reuse, R205, PT ;  /* 0x000000cd0200720c */ /* 0x040fe40003f46270 */
[C---:B------:R-:W-:Y:S01]  /*14000*/  ISETP.GE.AND P1, PT, R2.reuse, R204, PT ;  /* 0x000000cc0200720c */ /* 0x040fe20003f26270 */
[----:B------:R-:W-:Y:S01]  /*14010*/  FFMA.FTZ R34, R29, -R200, R101 ;  /* 0x800000c81d227223 */ /* 0x000fe20000010065 */
[----:B------:R-:W-:-:S02]  /*14020*/  ISETP.GE.OR P4, PT, R2, R214, !P4 ;  /* 0x000000d60200720c */ /* 0x000fc40006786670 */
[C---:B------:R-:W-:Y:S02]  /*14030*/  ISETP.GE.OR P2, PT, R2.reuse, R213, !P2 ;  /* 0x000000d50200720c */ /* 0x040fe40005746670 */
[C---:B------:R-:W-:Y:S02]  /*14040*/  ISETP.GE.OR P1, PT, R2.reuse, R212, !P1 ;  /* 0x000000d40200720c */ /* 0x040fe40004f26670 */
[----:B-1----:R-:W-:Y:S02]  /*14050*/  FSEL R3, R31, -INF , !P3 ;  /* 0xff8000001f037808 */ /* 0x002fe40005800000 */
[----:B------:R-:W-:-:S03]  /*14060*/  ISETP.GE.AND P3, PT, R2, R203, PT ;  /* 0x000000cb0200720c */ /* 0x000fc60003f66270 */
[----:B------:R1:W-:Y:S01]  /*14070*/  STL [R1+0x2c], R3 ;  /* 0x00002c0301007387 */ /* 0x0003e20000100800 */
[----:B------:R-:W-:Y:S01]  /*14080*/  ISETP.GE.OR P3, PT, R2, R211, !P3 ;  /* 0x000000d30200720c */ /* 0x000fe20005f66670 */
[----:B------:R-:W-:-:S05]  /*14090*/  IMAD.IADD R2, R210, 0x1, -R2 ;  /* 0x00000001d2027824 */ /* 0x000fca00078e0a02 */
[----:B------:R-:W-:Y:S01]  /*140a0*/  IABS R30, R2 ;  /* 0x00000002001e7213 */ /* 0x000fe20000000000 */
[----:B-1----:R-:W-:-:S04]  /*140b0*/  VIADD R3, R0, 0x10 ;  /* 0x0000001000037836 */ /* 0x002fc80000000000 */
[--C-:B------:R-:W-:Y:S02]  /*140c0*/  IMAD.IADD R29, R209, 0x1, -R3.reuse ;  /* 0x00000001d11d7824 */ /* 0x100fe400078e0a03 */
[----:B------:R-:W-:-:S03]  /*140d0*/  IMAD.IADD R28, R207, 0x1, -R3 ;  /* 0x00000001cf1c7824 */ /* 0x000fc600078e0a03 */
[----:B------:R-:W-:Y:S02]  /*140e0*/  IABS R2, R29 ;  /* 0x0000001d00027213 */ /* 0x000fe40000000000 */
[----:B------:R-:W-:Y:S02]  /*140f0*/  IABS R28, R28 ;  /* 0x0000001c001c7213 */ /* 0x000fe40000000000 */
[----:B------:R-:W-:Y:S01]  /*14100*/  I2FP.F32.S32 R2, R2 ;  /* 0x0000000200027245 */ /* 0x000fe20000201400 */
[----:B------:R-:W-:Y:S01]  /*14110*/  IMAD.MOV.U32 R29, RZ, RZ, R30 ;  /* 0x000000ffff1d7224 */ /* 0x000fe200078e001e */
[----:B------:R-:W-:-:S03]  /*14120*/  I2FP.F32.S32 R28, R28 ;  /* 0x0000001c001c7245 */ /* 0x000fc60000201400 */
[-C--:B------:R-:W-:Y:S01]  /*14130*/  FFMA.FTZ R30, R2, -R200.reuse, R98 ;  /* 0x800000c8021e7223 */ /* 0x080fe20000010062 */
[----:B------:R-:W-:Y:S01]  /*14140*/  FSEL R2, R44, -INF , !P6 ;  /* 0xff8000002c027808 */ /* 0x000fe20007000000 */
[----:B------:R-:W-:Y:S01]  /*14150*/  FFMA.FTZ R31, R28, -R200, R96 ;  /* 0x800000c81c1f7223 */ /* 0x000fe20000010060 */
[----:B------:R-:W-:-:S03]  /*14160*/  FSEL R28, R34, -INF , !P4 ;  /* 0xff800000221c7808 */ /* 0x000fc60006000000 */
[----:B------:R1:W-:Y:S01]  /*14170*/  STL [R1+0x50], R2 ;  /* 0x0000500201007387 */ /* 0x0003e20000100800 */
[----:B------:R-:W-:Y:S02]  /*14180*/  I2FP.F32.S32 R29, R29 ;  /* 0x0000001d001d7245 */ /* 0x000fe40000201400 */
[----:B------:R-:W-:Y:S01]  /*14190*/  FSEL R248, R43, -INF , !P5 ;  /* 0xff8000002bf87808 */ /* 0x000fe20006800000 */
[----:B------:R-:W-:Y:S01]  /*141a0*/  STL [R1+0x4], R28 ;  /* 0x0000041c01007387 */ /* 0x000fe20000100800 */
[C---:B------:R-:W-:Y:S02]  /*141b0*/  ISETP.GE.AND P6, PT, R3.reuse, R206, PT ;  /* 0x000000ce0300720c */ /* 0x040fe40003fc6270 */
[C---:B------:R-:W-:Y:S02]  /*141c0*/  ISETP.GE.AND P5, PT, R3.reuse, R205, PT ;  /* 0x000000cd0300720c */ /* 0x040fe40003fa6270 */
[----:B------:R-:W-:Y:S01]  /*141d0*/  ISETP.GE.AND P4, PT, R3, R204, PT ;  /* 0x000000cc0300720c */ /* 0x000fe20003f86270 */
[----:B------:R-:W-:Y:S01]  /*141e0*/  FFMA.FTZ R32, R29, -R200, R107 ;  /* 0x800000c81d207223 */ /* 0x000fe2000001006b */
[C---:B------:R-:W-:Y:S01]  /*141f0*/  ISETP.GE.OR P6, PT, R3.reuse, R214, !P6 ;  /* 0x000000d60300720c */ /* 0x040fe200077c6670 */
[----:B------:R-:W-:Y:S01]  /*14200*/  IMAD.IADD R29, R208, 0x1, -R3 ;  /* 0x00000001d01d7824 */ /* 0x000fe200078e0a03 */
[----:B------:R-:W-:-:S02]  /*14210*/  ISETP.GE.OR P5, PT, R3, R213, !P5 ;  /* 0x000000d50300720c */ /* 0x000fc40006fa6670 */
[----:B------:R-:W-:Y:S02]  /*14220*/  ISETP.GE.OR P4, PT, R3, R212, !P4 ;  /* 0x000000d40300720c */ /* 0x000fe40006786670 */
[----:B-1----:R-:W-:Y:S02]  /*14230*/  FSEL R2, R33, -INF , !P2 ;  /* 0xff80000021027808 */ /* 0x002fe40005000000 */
[----:B------:R-:W-:-:S03]  /*14240*/  ISETP.GE.AND P2, PT, R3, R203, PT ;  /* 0x000000cb0300720c */ /* 0x000fc60003f46270 */
[----:B------:R1:W-:Y:S01]  /*14250*/  STL [R1+0x24], R2 ;  /* 0x0000240201007387 */ /* 0x0003e20000100800 */
[----:B------:R-:W-:Y:S01]  /*14260*/  ISETP.GE.OR P2, PT, R3, R211, !P2 ;  /* 0x000000d30300720c */ /* 0x000fe20005746670 */
[----:B------:R-:W-:Y:S01]  /*14270*/  IMAD.IADD R3, R210, 0x1, -R3 ;  /* 0x00000001d2037824 */ /* 0x000fe200078e0a03 */
[----:B------:R-:W-:-:S04]  /*14280*/  IABS R33, R29 ;  /* 0x0000001d00217213 */ /* 0x000fc80000000000 */
[----:B------:R-:W-:Y:S01]  /*14290*/  IABS R29, R3 ;  /* 0x00000003001d7213 */ /* 0x000fe20000000000 */
[----:B-1----:R-:W-:-:S04]  /*142a0*/  VIADD R2, R0, 0x11 ;  /* 0x0000001100027836 */ /* 0x002fc80000000000 */
[----:B------:R-:W-:-:S05]  /*142b0*/  IMAD.IADD R28, R207, 0x1, -R2 ;  /* 0x00000001cf1c7824 */ /* 0x000fca00078e0a02 */
[----:B------:R-:W-:-:S04]  /*142c0*/  IABS R3, R28 ;  /* 0x0000001c00037213 */ /* 0x000fc80000000000 */
[----:B------:R-:W-:Y:S01]  /*142d0*/  I2FP.F32.S32 R3, R3 ;  /* 0x0000000300037245 */ /* 0x000fe20000201400 */
[----:B------:R-:W-:-:S04]  /*142e0*/  IMAD.MOV.U32 R28, RZ, RZ, R33 ;  /* 0x000000ffff1c7224 */ /* 0x000fc800078e0021 */
[----:B------:R-:W-:Y:S01]  /*142f0*/  FFMA.FTZ R35, R3, -R200, R97 ;  /* 0x800000c803237223 */ /* 0x000fe20000010061 */
[----:B------:R-:W-:Y:S02]  /*14300*/  FSEL R3, R42, -INF , !P1 ;  /* 0xff8000002a037808 */ /* 0x000fe40004800000 */
[----:B------:R-:W-:-:S03]  /*14310*/  I2FP.F32.S32 R28, R28 ;  /* 0x0000001c001c7245 */ /* 0x000fc60000201400 */
[----:B------:R1:W-:Y:S01]  /*14320*/  STL [R1+0x3c], R3 ;  /* 0x00003c0301007387 */ /* 0x0003e20000100800 */
[----:B------:R-:W-:Y:S01]  /*14330*/  FSEL R234, R32, -INF , !P3 ;  /* 0xff80000020ea7808 */ /* 0x000fe20005800000 */
[----:B------:R-:W-:Y:S01]  /*14340*/  FFMA.FTZ R41, R28, -R200, R124 ;  /* 0x800000c81c297223 */ /* 0x000fe2000001007c */
[----:B------:R-:W-:Y:S01]  /*14350*/  FSEL R252, R31, -INF , !P6 ;  /* 0xff8000001ffc7808 */ /* 0x000fe20007000000 */
[----:B------:R-:W-:Y:S01]  /*14360*/  IMAD.IADD R28, R209, 0x1, -R2 ;  /* 0x00000001d11c7824 */ /* 0x000fe200078e0a02 */
[----:B------:R-:W-:Y:S02]  /*14370*/  I2FP.F32.S32 R29, R29 ;  /* 0x0000001d001d7245 */ /* 0x000fe40000201400 */
[C---:B------:R-:W-:Y:S02]  /*14380*/  ISETP.GE.AND P1, PT, R2.reuse, R206, PT ;  /* 0x000000ce0200720c */ /* 0x040fe40003f26270 */
[C---:B------:R-:W-:Y:S02]  /*14390*/  ISETP.GE.AND P3, PT, R2.reuse, R205, PT ;  /* 0x000000cd0200720c */ /* 0x040fe40003f66270 */
[C---:B------:R-:W-:Y:S01]  /*143a0*/  ISETP.GE.AND P6, PT, R2.reuse, R204, PT ;  /* 0x000000cc0200720c */ /* 0x040fe20003fc6270 */
[----:B------:R-:W-:Y:S01]  /*143b0*/  FFMA.FTZ R40, R29, -R200, R126 ;  /* 0x800000c81d287223 */ /* 0x000fe2000001007e */
[----:B------:R-:W-:-:S02]  /*143c0*/  ISETP.GE.OR P1, PT, R2, R214, !P1 ;  /* 0x000000d60200720c */ /* 0x000fc40004f26670 */
[C---:B------:R-:W-:Y:S02]  /*143d0*/  ISETP.GE.OR P3, PT, R2.reuse, R213, !P3 ;  /* 0x000000d50200720c */ /* 0x040fe40005f66670 */
[----:B------:R-:W-:Y:S02]  /*143e0*/  ISETP.GE.OR P6, PT, R2, R212, !P6 ;  /* 0x000000d40200720c */ /* 0x000fe400077c6670 */
[----:B-1----:R-:W-:Y:S02]  /*143f0*/  FSEL R3, R30, -INF , !P5 ;  /* 0xff8000001e037808 */ /* 0x002fe40006800000 */
[----:B------:R-:W-:-:S03]  /*14400*/  ISETP.GE.AND P5, PT, R2, R203, PT ;  /* 0x000000cb0200720c */ /* 0x000fc60003fa6270 */
[----:B------:R1:W-:Y:S01]  /*14410*/  STL [R1+0x18], R3 ;  /* 0x0000180301007387 */ /* 0x0003e20000100800 */
[----:B------:R-:W-:Y:S02]  /*14420*/  ISETP.GE.OR P5, PT, R2, R211, !P5 ;  /* 0x000000d30200720c */ /* 0x000fe40006fa6670 */
        /* <DEDUP_REMOVED lines=19> */
[----:B------:R-:W-:-:S05]  /*14560*/  I2FP.F32.S32 R3, R3 ;  /* 0x0000000300037245 */ /* 0x000fca0000201400 */
[----:B------:R-:W-:Y:S01]  /*14570*/  FFMA.FTZ R42, R3, -R200, R132 ;  /* 0x800000c8032a7223 */ /* 0x000fe20000010084 */
[----:B------:R-:W-:-:S05]  /*14580*/  FSEL R3, R41, -INF , !P4 ;  /* 0xff80000029037808 */ /* 0x000fca0006000000 */
[----:B------:R1:W-:Y:S01]  /*14590*/  STL [R1+0x34], R3 ;  /* 0x0000340301007387 */ /* 0x0003e20000100800 */
[----:B------:R-:W-:Y:S02]  /*145a0*/  FSEL R202, R40, -INF , !P2 ;  /* 0xff80000028ca7808 */ /* 0x000fe40005000000 */
[----:B------:R-:W-:Y:S02]  /*145b0*/  FSEL R235, R35, -INF , !P1 ;  /* 0xff80000023eb7808 */ /* 0x000fe40004800000 */
[----:B------:R-:W-:Y:S02]  /*145c0*/  I2FP.F32.S32 R29, R29 ;  /* 0x0000001d001d7245 */ /* 0x000fe40000201400 */
        /* <DEDUP_REMOVED lines=12> */
[----:B------:R-:W-:Y:S02]  /*14690*/  IABS R30, R2 ;  /* 0x00000002001e7213 */ /* 0x000fe40000000000 */
[----:B------:R-:W-:Y:S01]  /*146a0*/  I2FP.F32.S32 R28, R28 ;  /* 0x0000001c001c7245 */ /* 0x000fe20000201400 */
[----:B-1----:R-:W-:-:S04]  /*146b0*/  VIADD R3, R0, 0x19 ;  /* 0x0000001900037836 */ /* 0x002fc80000000000 */
[----:B------:R-:W-:-:S05]  /*146c0*/  IMAD.IADD R29, R209, 0x1, -R3 ;  /* 0x00000001d11d7824 */ /* 0x000fca00078e0a03 */
[----:B------:R-:W-:-:S04]  /*146d0*/  IABS R2, R29 ;  /* 0x0000001d00027213 */ /* 0x000fc80000000000 */
[----:B------:R-:W-:Y:S01]  /*146e0*/  I2FP.F32.S32 R2, R2 ;  /* 0x0000000200027245 */ /* 0x000fe20000201400 */
[----:B------:R-:W-:Y:S02]  /*146f0*/  IMAD.MOV.U32 R29, RZ, RZ, R30 ;  /* 0x000000ffff1d7224 */ /* 0x000fe400078e001e */
[-C--:B------:R-:W-:Y:S01]  /*14700*/  FFMA.FTZ R33, R28, -R200.reuse, R130 ;  /* 0x800000c81c217223 */ /* 0x080fe20000010082 */
[----:B------:R-:W-:Y:S02]  /*14710*/  IMAD.IADD R28, R207, 0x1, -R3 ;  /* 0x00000001cf1c7824 */ /* 0x000fe400078e0a03 */
[----:B------:R-:W-:Y:S01]  /*14720*/  FFMA.FTZ R30, R2, -R200, R131 ;  /* 0x800000c8021e7223 */ /* 0x000fe20000010083 */
[----:B------:R-:W-:Y:S02]  /*14730*/  FSEL R2, R44, -INF , !P6 ;  /* 0xff8000002c027808 */ /* 0x000fe40007000000 */
[----:B------:R-:W-:-:S03]  /*14740*/  IABS R28, R28 ;  /* 0x0000001c001c7213 */ /* 0x000fc60000000000 */
[----:B------:R1:W-:Y:S01]  /*14750*/  STL [R1+0x28], R2 ;  /* 0x0000280201007387 */ /* 0x0003e20000100800 */
[----:B------:R-:W-:Y:S02]  /*14760*/  I2FP.F32.S32 R29, R29 ;  /* 0x0000001d001d7245 */ /* 0x000fe40000201400 */
[----:B------:R-:W-:Y:S02]  /*14770*/  FSEL R201, R43, -INF , !P5 ;  /* 0xff8000002bc97808 */ /* 0x000fe40006800000 */
[----:B------:R-:W-:Y:S02]  /*14780*/  FSEL R232, R34, -INF , !P4 ;  /* 0xff80000022e87808 */ /* 0x000fe40006000000 */
[----:B------:R-:W-:Y:S02]  /*14790*/  I2FP.F32.S32 R28, R28 ;  /* 0x0000001c001c7245 */ /* 0x000fe40000201400 */
[C---:B------:R-:W-:Y:S02]  /*147a0*/  ISETP.GE.AND P6, PT, R3.reuse, R206, PT ;  /* 0x000000ce0300720c */ /* 0x040fe40003fc6270 */
[----:B------:R-:W-:-:S02]  /*147b0*/  ISETP.GE.AND P5, PT, R3, R205, PT ;  /* 0x000000cd0300720c */ /* 0x000fc40003fa6270 */
[----:B------:R-:W-:Y:S01]  /*147c0*/  ISETP.GE.AND P4, PT, R3, R204, PT ;  /* 0x000000cc0300720c */ /* 0x000fe20003f86270 */
[----:B------:R-:W-:Y:S01]  /*147d0*/  FFMA.FTZ R32, R29, -R200, R134 ;  /* 0x800000c81d207223 */ /* 0x000fe20000010086 */
[----:B------:R-:W-:Y:S01]  /*147e0*/  IMAD.IADD R29, R208, 0x1, -R3 ;  /* 0x00000001d01d7824 */ /* 0x000fe200078e0a03 */
[----:B------:R-:W-:Y:S02]  /*147f0*/  ISETP.GE.OR P6, PT, R3, R214, !P6 ;  /* 0x000000d60300720c */ /* 0x000fe400077c6670 */
[----:B-1----:R-:W-:Y:S02]  /*14800*/  FSEL R2, R33, -INF , !P2 ;  /* 0xff80000021027808 */ /* 0x002fe40005000000 */
[----:B------:R-:W-:-:S03]  /*14810*/  ISETP.GE.AND P2, PT, R3, R203, PT ;  /* 0x000000cb0300720c */ /* 0x000fc60003f46270 */
[----:B------:R1:W-:Y:S01]  /*14820*/  STL [R1], R2 ;  /* 0x0000000201007387 */ /* 0x0003e20000100800 */
[C---:B------:R-:W-:Y:S01]  /*14830*/  ISETP.GE.OR P5, PT, R3.reuse, R213, !P5 ;  /* 0x000000d50300720c */ /* 0x040fe20006fa6670 */
[----:B------:R-:W-:Y:S01]  /*14840*/  FFMA.FTZ R31, R28, -R200, R129 ;  /* 0x800000c81c1f7223 */ /* 0x000fe20000010081 */
[C---:B------:R-:W-:Y:S02]  /*14850*/  ISETP.GE.OR P4, PT, R3.reuse, R212, !P4 ;  /* 0x000000d40300720c */ /* 0x040fe40006786670 */
[----:B------:R-:W-:Y:S01]  /*14860*/  ISETP.GE.OR P2, PT, R3, R211, !P2 ;  /* 0x000000d30300720c */ /* 0x000fe20005746670 */
[----:B------:R-:W-:Y:S01]  /*14870*/  IMAD.IADD R3, R210, 0x1, -R3 ;  /* 0x00000001d2037824 */ /* 0x000fe200078e0a03 */
[----:B------:R-:W-:-:S04]  /*14880*/  IABS R33, R29 ;  /* 0x0000001d00217213 */ /* 0x000fc80000000000 */
[----:B------:R-:W-:Y:S01]  /*14890*/  IABS R29, R3 ;  /* 0x00000003001d7213 */ /* 0x000fe20000000000 */
[----:B-1----:R-:W-:-:S04]  /*148a0*/  VIADD R2, R0, 0x20 ;  /* 0x0000002000027836 */ /* 0x002fc80000000000 */
[----:B------:R-:W-:-:S05]  /*148b0*/  IMAD.IADD R28, R207, 0x1, -R2 ;  /* 0x00000001cf1c7824 */ /* 0x000fca00078e0a02 */
[----:B------:R-:W-:Y:S01]  /*148c0*/  IABS R3, R28 ;  /* 0x0000001c00037213 */ /* 0x000fe20000000000 */
[----:B------:R-:W-:-:S03]  /*148d0*/  IMAD.MOV.U32 R28, RZ, RZ, R33 ;  /* 0x000000ffff1c7224 */ /* 0x000fc600078e0021 */
[----:B------:R-:W-:Y:S02]  /*148e0*/  I2FP.F32.S32 R3, R3 ;  /* 0x0000000300037245 */ /* 0x000fe40000201400 */
[----:B------:R-:W-:-:S03]  /*148f0*/  I2FP.F32.S32 R28, R28 ;  /* 0x0000001c001c7245 */ /* 0x000fc60000201400 */
[-C--:B------:R-:W-:Y:S01]  /*14900*/  FFMA.FTZ R35, R3, -R200.reuse, R180 ;  /* 0x800000c803237223 */ /* 0x080fe200000100b4 */
[----:B------:R-:W-:Y:S01]  /*14910*/  FSEL R3, R42, -INF , !P1 ;  /* 0xff8000002a037808 */ /* 0x000fe20004800000 */
[----:B------:R-:W-:Y:S01]  /*14920*/  FFMA.FTZ R41, R28, -R200, R133 ;  /* 0x800000c81c297223 */ /* 0x000fe20000010085 */
[----:B------:R-:W-:Y:S02]  /*14930*/  FSEL R115, R32, -INF , !P3 ;  /* 0xff80000020737808 */ /* 0x000fe40005800000 */
[----:B------:R-:W-:Y:S02]  /*14940*/  FSEL R180, R31, -INF , !P6 ;  /* 0xff8000001fb47808 */ /* 0x000fe40007000000 */
[----:B------:R-:W-:Y:S01]  /*14950*/  FSEL R250, R30, -INF , !P5 ;  /* 0xff8000001efa7808 */ /* 0x000fe20006800000 */
[----:B------:R-:W-:Y:S01]  /*14960*/  IMAD.IADD R28, R209, 0x1, -R2 ;  /* 0x00000001d11c7824 */ /* 0x000fe200078e0a02 */
[----:B------:R-:W-:Y:S02]  /*14970*/  I2FP.F32.S32 R29, R29 ;  /* 0x0000001d001d7245 */ /* 0x000fe40000201400 */
[----:B------:R-:W-:-:S02]  /*14980*/  ISETP.GE.AND P1, PT, R2, R206, PT ;  /* 0x000000ce0200720c */ /* 0x000fc40003f26270 */
[C---:B------:R-:W-:Y:S02]  /*14990*/  ISETP.GE.AND P3, PT, R2.reuse, R205, PT ;  /* 0x000000cd0200720c */ /* 0x040fe40003f66270 */
[C---:B------:R-:W-:Y:S02]  /*149a0*/  ISETP.GE.AND P6, PT, R2.reuse, R204, PT ;  /* 0x000000cc0200720c */ /* 0x040fe40003fc6270 */
[C---:B------:R-:W-:Y:S01]  /*149b0*/  ISETP.GE.AND P5, PT, R2.reuse, R203, PT ;  /* 0x000000cb0200720c */ /* 0x040fe20003fa6270 */
[----:B------:R1:W-:Y:S01]  /*149c0*/  STL [R1+0x20], R3 ;  /* 0x0000200301007387 */ /* 0x0003e20000100800 */
[C---:B------:R-:W-:Y:S01]  /*149d0*/  ISETP.GE.OR P1, PT, R2.reuse, R214, !P1 ;  /* 0x000000d60200720c */ /* 0x040fe20004f26670 */
[----:B------:R-:W-:Y:S01]  /*149e0*/  FFMA.FTZ R40, R29, -R200, R135 ;  /* 0x800000c81d287223 */ /* 0x000fe20000010087 */
[C---:B------:R-:W-:Y:S02]  /*149f0*/  ISETP.GE.OR P3, PT, R2.reuse, R213, !P3 ;  /* 0x000000d50200720c */ /* 0x040fe40005f66670 */
[----:B------:R-:W-:-:S02]  /*14a00*/  ISETP.GE.OR P6, PT, R2, R212, !P6 ;  /* 0x000000d40200720c */ /* 0x000fc400077c6670 */
        /* <DEDUP_REMOVED lines=20> */
[----:B------:R-:W-:Y:S01]  /*14b50*/  I2FP.F32.S32 R3, R3 ;  /* 0x0000000300037245 */ /* 0x000fe20000201400 */
[----:B------:R-:W-:Y:S01]  /*14b60*/  IMAD.MOV.U32 R93, RZ, RZ, R117 ;  /* 0x000000ffff5d7224 */ /* 0x000fe200078e0075 */
[----:B------:R-:W-:-:S03]  /*14b70*/  FSEL R117, R40, -INF , !P2 ;  /* 0xff80000028757808 */ /* 0x000fc60005000000 */
[----:B------:R-:W-:Y:S01]  /*14b80*/  FFMA.FTZ R42, R3, -R200, R185 ;  /* 0x800000c8032a7223 */ /* 0x000fe200000100b9 */
[----:B------:R-:W-:Y:S02]  /*14b90*/  FSEL R3, R41, -INF , !P4 ;  /* 0xff80000029037808 */ /* 0x000fe40006000000 */
[----:B------:R-:W-:Y:S02]  /*14ba0*/  FSEL R134, R35, -INF , !P1 ;  /* 0xff80000023867808 */ /* 0x000fe40004800000 */
[----:B------:R-:W-:Y:S02]  /*14bb0*/  FSEL R184, R31, -INF , !P3 ;  /* 0xff8000001fb87808 */ /* 0x000fe40005800000 */
[C---:B------:R-:W-:Y:S02]  /*14bc0*/  ISETP.GE.AND P4, PT, R2.reuse, R206, PT ;  /* 0x000000ce0200720c */ /* 0x040fe40003f86270 */
[C---:B------:R-:W-:Y:S02]  /*14bd0*/  ISETP.GE.AND P2, PT, R2.reuse, R205, PT ;  /* 0x000000cd0200720c */ /* 0x040fe40003f46270 */
[----:B------:R-:W-:-:S02]  /*14be0*/  ISETP.GE.AND P1, PT, R2, R204, PT ;  /* 0x000000cc0200720c */ /* 0x000fc40003f26270 */
[C---:B------:R-:W-:Y:S01]  /*14bf0*/  ISETP.GE.AND P3, PT, R2.reuse, R203, PT ;  /* 0x000000cb0200720c */ /* 0x040fe20003f66270 */
[----:B------:R1:W-:Y:S01]  /*14c00*/  STL [R1+0x10], R3 ;  /* 0x0000100301007387 */ /* 0x0003e20000100800 */
[----:B------:R-:W-:Y:S02]  /*14c10*/  I2FP.F32.S32 R28, R28 ;  /* 0x0000001c001c7245 */ /* 0x000fe40000201400 */
[----:B------:R-:W-:Y:S02]  /*14c20*/  I2FP.F32.S32 R29, R29 ;  /* 0x0000001d001d7245 */ /* 0x000fe40000201400 */
[C---:B------:R-:W-:Y:S02]  /*14c30*/  ISETP.GE.OR P4, PT, R2.reuse, R214, !P4 ;  /* 0x000000d60200720c */ /* 0x040fe40006786670 */
[C---:B------:R-:W-:Y:S02]  /*14c40*/  ISETP.GE.OR P2, PT, R2.reuse, R213, !P2 ;  /* 0x000000d50200720c */ /* 0x040fe40005746670 */
[----:B------:R-:W-:-:S02]  /*14c50*/  ISETP.GE.OR P1, PT, R2, R212, !P1 ;  /* 0x000000d40200720c */ /* 0x000fc40004f26670 */
[----:B------:R-:W-:Y:S01]  /*14c60*/  ISETP.GE.OR P3, PT, R2, R211, !P3 ;  /* 0x000000d30200720c */ /* 0x000fe20005f66670 */
[----:B------:R-:W-:Y:S02]  /*14c70*/  IMAD.IADD R2, R210, 0x1, -R2 ;  /* 0x00000001d2027824 */ /* 0x000fe400078e0a02 */
[-C--:B------:R-:W-:Y:S01]  /*14c80*/  FFMA.FTZ R33, R28, -R200.reuse, R183 ;  /* 0x800000c81c217223 */ /* 0x080fe200000100b7 */
[----:B------:R-:W-:Y:S02]  /*14c90*/  FFMA.FTZ R34, R29, -R200, R181 ;  /* 0x800000c81d227223 */ /* 0x000fe400000100b5 */
[----:B------:R-:W-:Y:S01]  /*14ca0*/  IABS R30, R2 ;  /* 0x00000002001e7213 */ /* 0x000fe20000000000 */
[----:B-1----:R-:W-:-:S04]  /*14cb0*/  VIADD R3, R0, 0x28 ;  /* 0x0000002800037836 */ /* 0x002fc80000000000 */
[--C-:B------:R-:W-:Y:S02]  /*14cc0*/  IMAD.IADD R28, R207, 0x1, -R3.reuse ;  /* 0x00000001cf1c7824 */ /* 0x100fe400078e0a03 */
[----:B------:R-:W-:-:S03]  /*14cd0*/  IMAD.IADD R29, R209, 0x1, -R3 ;  /* 0x00000001d11d7824 */ /* 0x000fc600078e0a03 */
[----:B------:R-:W-:Y:S02]  /*14ce0*/  IABS R28, R28 ;  /* 0x0000001c001c7213 */ /* 0x000fe40000000000 */
[----:B------:R-:W-:Y:S01]  /*14cf0*/  IABS R2, R29 ;  /* 0x0000001d00027213 */ /* 0x000fe20000000000 */
[----:B------:R-:W-:Y:S01]  /*14d00*/  IMAD.MOV.U32 R29, RZ, RZ, R30 ;  /* 0x000000ffff1d7224 */ /* 0x000fe200078e001e */
[----:B------:R-:W-:Y:S02]  /*14d10*/  I2FP.F32.S32 R28, R28 ;  /* 0x0000001c001c7245 */ /* 0x000fe40000201400 */
[----:B------:R-:W-:Y:S02]  /*14d20*/  I2FP.F32.S32 R2, R2 ;  /* 0x0000000200027245 */ /* 0x000fe40000201400 */
[----:B------:R-:W-:Y:S01]  /*14d30*/  I2FP.F32.S32 R29, R29 ;  /* 0x0000001d001d7245 */ /* 0x000fe20000201400 */
[----:B------:R-:W-:Y:S01]  /*14d40*/  FFMA.FTZ R31, R28, -R200, R216 ;  /* 0x800000c81c1f7223 */ /* 0x000fe200000100d8 */
[----:B------:R-:W-:-:S02]  /*14d50*/  FSEL R216, R44, -INF , !P6 ;  /* 0xff8000002cd87808 */ /* 0x000fc40007000000 */
[----:B------:R-:W-:Y:S02]  /*14d60*/  FSEL R123, R43, -INF , !P5 ;  /* 0xff8000002b7b7808 */ /* 0x000fe40006800000 */
[----:B------:R-:W-:Y:S02]  /*14d70*/  FSEL R130, R34, -INF , !P4 ;  /* 0xff80000022827808 */ /* 0x000fe40006000000 */
[----:B------:R-:W-:Y:S01]  /*14d80*/  FSEL R182, R33, -INF , !P2 ;  /* 0xff80000021b67808 */ /* 0x000fe20005000000 */
[----:B------:R-:W-:Y:S01]  /*14d90*/  FFMA.FTZ R32, R29, -R200, R187 ;  /* 0x800000c81d207223 */ /* 0x000fe200000100bb */
[C---:B------:R-:W-:Y:S01]  /*14da0*/  ISETP.GE.AND P6, PT, R3.reuse, R206, PT ;  /* 0x000000ce0300720c */ /* 0x040fe20003fc6270 */
[----:B------:R-:W-:Y:S01]  /*14db0*/  FFMA.FTZ R30, R2, -R200, R218 ;  /* 0x800000c8021e7223 */ /* 0x000fe200000100da */
[C---:B------:R-:W-:Y:S02]  /*14dc0*/  ISETP.GE.AND P5, PT, R3.reuse, R205, PT ;  /* 0x000000cd0300720c */ /* 0x040fe40003fa6270 */
[----:B------:R-:W-:-:S02]  /*14dd0*/  ISETP.GE.AND P4, PT, R3, R204, PT ;  /* 0x000000cc0300720c */ /* 0x000fc40003f86270 */
[C---:B------:R-:W-:Y:S01]  /*14de0*/  ISETP.GE.AND P2, PT, R3.reuse, R203, PT ;  /* 0x000000cb0300720c */ /* 0x040fe20003f46270 */
[----:B------:R-:W-:Y:S02]  /*14df0*/  VIADD R2, R0, 0x29 ;  /* 0x0000002900027836 */ /* 0x000fe40000000000 */
[--C-:B------:R-:W-:Y:S01]  /*14e00*/  IMAD.IADD R29, R208, 0x1, -R3.reuse ;  /* 0x00000001d01d7824 */ /* 0x100fe200078e0a03 */
[C---:B------:R-:W-:Y:S02]  /*14e10*/  ISETP.GE.OR P6, PT, R3.reuse, R214, !P6 ;  /* 0x000000d60300720c */ /* 0x040fe400077c6670 */
[C---:B------:R-:W-:Y:S02]  /*14e20*/  ISETP.GE.OR P5, PT, R3.reuse, R213, !P5 ;  /* 0x000000d50300720c */ /* 0x040fe40006fa6670 */
[C---:B------:R-:W-:Y:S02]  /*14e30*/  ISETP.GE.OR P4, PT, R3.reuse, R212, !P4 ;  /* 0x000000d40300720c */ /* 0x040fe40006786670 */
[----:B------:R-:W-:Y:S01]  /*14e40*/  ISETP.GE.OR P2, PT, R3, R211, !P2 ;  /* 0x000000d30300720c */ /* 0x000fe20005746670 */
[----:B------:R-:W-:Y:S01]  /*14e50*/  IMAD.IADD R3, R210, 0x1, -R3 ;  /* 0x00000001d2037824 */ /* 0x000fe200078e0a03 */
[----:B------:R-:W-:Y:S01]  /*14e60*/  IABS R33, R29 ;  /* 0x0000001d00217213 */ /* 0x000fe20000000000 */
[----:B------:R-:W-:-:S03]  /*14e70*/  IMAD.IADD R28, R207, 0x1, -R2 ;  /* 0x00000001cf1c7824 */ /* 0x000fc600078e0a02 */
[----:B------:R-:W-:Y:S02]  /*14e80*/  IABS R29, R3 ;  /* 0x00000003001d7213 */ /* 0x000fe40000000000 */
[----:B------:R-:W-:Y:S01]  /*14e90*/  IABS R3, R28 ;  /* 0x0000001c00037213 */ /* 0x000fe20000000000 */
        /* <DEDUP_REMOVED lines=8> */
[----:B------:R-:W-:Y:S01]  /*14f20*/  IMAD.IADD R28, R209, 0x1, -R2 ;  /* 0x00000001d11c7824 */ /* 0x000fe200078e0a02 */
[----:B------:R-:W-:-:S02]  /*14f30*/  I2FP.F32.S32 R29, R29 ;  /* 0x0000001d001d7245 */ /* 0x000fc40000201400 */
[C---:B------:R-:W-:Y:S02]  /*14f40*/  ISETP.GE.AND P1, PT, R2.reuse, R206, PT ;  /* 0x000000ce0200720c */ /* 0x040fe40003f26270 */
[C---:B------:R-:W-:Y:S02]  /*14f50*/  ISETP.GE.AND P3, PT, R2.reuse, R205, PT ;  /* 0x000000cd0200720c */ /* 0x040fe40003f66270 */
[C---:B------:R-:W-:Y:S02]  /*14f60*/  ISETP.GE.AND P6, PT, R2.reuse, R204, PT ;  /* 0x000000cc0200720c */ /* 0x040fe40003fc6270 */
[C---:B------:R-:W-:Y:S01]  /*14f70*/  ISETP.GE.AND P5, PT, R2.reuse, R203, PT ;  /* 0x000000cb0200720c */ /* 0x040fe20003fa6270 */
[----:B------:R-:W-:Y:S01]  /*14f80*/  FFMA.FTZ R35, R3, -R200, R217 ;  /* 0x800000c803237223 */ /* 0x000fe200000100d9 */
[----:B------:R-:W-:Y:S01]  /*14f90*/  ISETP.GE.OR P1, PT, R2, R214, !P1 ;  /* 0x000000d60200720c */ /* 0x000fe20004f26670 */
[----:B------:R-:W-:Y:S01]  /*14fa0*/  IMAD.IADD R3, R208, 0x1, -R2 ;  /* 0x00000001d0037824 */ /* 0x000fe200078e0a02 */
[C---:B------:R-:W-:Y:S01]  /*14fb0*/  ISETP.GE.OR P3, PT, R2.reuse, R213, !P3 ;  /* 0x000000d50200720c */ /* 0x040fe20005f66670 */
[----:B------:R-:W-:Y:S01]  /*14fc0*/  FFMA.FTZ R40, R29, -R200, R238 ;  /* 0x800000c81d287223 */ /* 0x000fe200000100ee */
[----:B------:R-:W-:-:S02]  /*14fd0*/  ISETP.GE.OR P6, PT, R2, R212, !P6 ;  /* 0x000000d40200720c */ /* 0x000fc400077c6670 */
[----:B------:R-:W-:Y:S01]  /*14fe0*/  ISETP.GE.OR P5, PT, R2, R211, !P5 ;  /* 0x000000d30200720c */ /* 0x000fe20006fa6670 */
[----:B------:R-:W-:Y:S01]  /*14ff0*/  IMAD.IADD R2, R210, 0x1, -R2 ;  /* 0x00000001d2027824 */ /* 0x000fe200078e0a02 */
[----:B------:R-:W-:-:S04]  /*15000*/  IABS R29, R28 ;  /* 0x0000001c001d7213 */ /* 0x000fc80000000000 */
        /* <DEDUP_REMOVED lines=15> */
[----:B------:R-:W-:Y:S02]  /*15100*/  IABS R3, R30 ;  /* 0x0000001e00037213 */ /* 0x000fe40000000000 */
[----:B------:R-:W-:Y:S02]  /*15110*/  FSEL R185, R41, -INF , !P4 ;  /* 0xff80000029b97808 */ /* 0x000fe40006000000 */
[----:B------:R-:W-:-:S02]  /*15120*/  I2FP.F32.S32 R3, R3 ;  /* 0x0000000300037245 */ /* 0x000fc40000201400 */
[----:B------:R-:W-:Y:S02]  /*15130*/  FSEL R107, R40, -INF , !P2 ;  /* 0xff800000286b7808 */ /* 0x000fe40005000000 */
[----:B------:R-:W-:Y:S02]  /*15140*/  FSEL R124, R35, -INF , !P1 ;  /* 0xff800000237c7808 */ /* 0x000fe40004800000 */
[----:B------:R-:W-:Y:S02]  /*15150*/  FSEL R132, R31, -INF , !P3 ;  /* 0xff8000001f847808 */ /* 0x000fe40005800000 */
[C---:B------:R-:W-:Y:S02]  /*15160*/  ISETP.GE.AND P4, PT, R2.reuse, R206, PT ;  /* 0x000000ce0200720c */ /* 0x040fe40003f86270 */
[C---:B------:R-:W-:Y:S02]  /*15170*/  ISETP.GE.AND P2, PT, R2.reuse, R205, PT ;  /* 0x000000cd0200720c */ /* 0x040fe40003f46270 */
[----:B------:R-:W-:-:S02]  /*15180*/  ISETP.GE.AND P1, PT, R2, R204, PT ;  /* 0x000000cc0200720c */ /* 0x000fc40003f26270 */
[----:B------:R-:W-:Y:S01]  /*15190*/  ISETP.GE.AND P3, PT, R2, R203, PT ;  /* 0x000000cb0200720c */ /* 0x000fe20003f66270 */
[----:B------:R-:W-:Y:S01]  /*151a0*/  FFMA.FTZ R42, R3, -R200, R244 ;  /* 0x800000c8032a7223 */ /* 0x000fe200000100f4 */
[----:B------:R-:W-:Y:S01]  /*151b0*/  I2FP.F32.S32 R29, R29 ;  /* 0x0000001d001d7245 */ /* 0x000fe20000201400 */
[----:B------:R-:W-:Y:S01]  /*151c0*/  VIADD R3, R0, 0x31 ;  /* 0x0000003100037836 */ /* 0x000fe20000000000 */
[C---:B------:R-:W-:Y:S02]  /*151d0*/  ISETP.GE.OR P4, PT, R2.reuse, R214, !P4 ;  /* 0x000000d60200720c */ /* 0x040fe40006786670 */
[C---:B------:R-:W-:Y:S02]  /*151e0*/  ISETP.GE.OR P2, PT, R2.reuse, R213, !P2 ;  /* 0x000000d50200720c */ /* 0x040fe40005746670 */
[C---:B------:R-:W-:Y:S02]  /*151f0*/  ISETP.GE.OR P1, PT, R2.reuse, R212, !P1 ;  /* 0x000000d40200720c */ /* 0x040fe40004f26670 */
[----:B------:R-:W-:Y:S01]  /*15200*/  ISETP.GE.OR P3, PT, R2, R211, !P3 ;  /* 0x000000d30200720c */ /* 0x000fe20005f66670 */
[----:B------:R-:W-:-:S02]  /*15210*/  IMAD.IADD R2, R210, 0x1, -R2 ;  /* 0x00000001d2027824 */ /* 0x000fc400078e0a02 */
[----:B------:R-:W-:Y:S01]  /*15220*/  FFMA.FTZ R34, R29, -R200, R240 ;  /* 0x800000c81d227223 */ /* 0x000fe200000100f0 */
[----:B------:R-:W-:Y:S01]  /*15230*/  I2FP.F32.S32 R28, R28 ;  /* 0x0000001c001c7245 */ /* 0x000fe20000201400 */
[----:B------:R-:W-:Y:S01]  /*15240*/  IMAD.IADD R29, R209, 0x1, -R3 ;  /* 0x00000001d11d7824 */ /* 0x000fe200078e0a03 */
[----:B------:R-:W-:-:S03]  /*15250*/  IABS R30, R2 ;  /* 0x00000002001e7213 */ /* 0x000fc60000000000 */
[----:B------:R-:W-:Y:S01]  /*15260*/  FFMA.FTZ R33, R28, -R200, R242 ;  /* 0x800000c81c217223 */ /* 0x000fe200000100f2 */
[----:B------:R-:W-:Y:S01]  /*15270*/  IABS R2, R29 ;  /* 0x0000001d00027213 */ /* 0x000fe20000000000 */
[----:B------:R-:W-:Y:S02]  /*15280*/  IMAD.IADD R28, R207, 0x1, -R3 ;  /* 0x00000001cf1c7824 */ /* 0x000fe400078e0a03 */
[----:B------:R-:W-:Y:S01]  /*15290*/  IMAD.MOV.U32 R29, RZ, RZ, R30 ;  /* 0x000000ffff1d7224 */ /* 0x000fe200078e001e */
[----:B------:R-:W-:Y:S02]  /*152a0*/  I2FP.F32.S32 R2, R2 ;  /* 0x0000000200027245 */ /* 0x000fe40000201400 */
[----:B------:R-:W-:Y:S02]  /*152b0*/  IABS R28, R28 ;  /* 0x0000001c001c7213 */ /* 0x000fe40000000000 */
[----:B------:R-:W-:Y:S02]  /*152c0*/  I2FP.F32.S32 R29, R29 ;  /* 0x0000001d001d7245 */ /* 0x000fe40000201400 */
[----:B------:R-:W-:-:S02]  /*152d0*/  FSEL R183, R44, -INF , !P6 ;  /* 0xff8000002cb77808 */ /* 0x000fc40007000000 */
[----:B------:R-:W-:Y:S02]  /*152e0*/  FSEL R103, R43, -INF , !P5 ;  /* 0xff8000002b677808 */ /* 0x000fe40006800000 */
[----:B------:R-:W-:Y:S02]  /*152f0*/  FSEL R114, R34, -INF , !P4 ;  /* 0xff80000022727808 */ /* 0x000fe40006000000 */
[----:B------:R-:W-:Y:S01]  /*15300*/  FSEL R129, R33, -INF , !P2 ;  /* 0xff80000021817808 */ /* 0x000fe20005000000 */
[----:B------:R-:W-:Y:S01]  /*15310*/  FFMA.FTZ R32, R29, -R200, R246 ;  /* 0x800000c81d207223 */ /* 0x000fe200000100f6 */
[----:B------:R-:W-:Y:S01]  /*15320*/  I2FP.F32.S32 R28, R28 ;  /* 0x0000001c001c7245 */ /* 0x000fe20000201400 */
[----:B------:R-:W-:Y:S01]  /*15330*/  FFMA.FTZ R30, R2, -R200, R243 ;  /* 0x800000c8021e7223 */ /* 0x000fe200000100f3 */
[C---:B------:R-:W-:Y:S02]  /*15340*/  ISETP.GE.AND P6, PT, R3.reuse, R206, PT ;  /* 0x000000ce0300720c */ /* 0x040fe40003fc6270 */
[----:B------:R-:W-:-:S02]  /*15350*/  ISETP.GE.AND P5, PT, R3, R205, PT ;  /* 0x000000cd0300720c */ /* 0x000fc40003fa6270 */
[C---:B------:R-:W-:Y:S02]  /*15360*/  ISETP.GE.AND P4, PT, R3.reuse, R204, PT ;  /* 0x000000cc0300720c */ /* 0x040fe40003f86270 */
[C---:B------:R-:W-:Y:S01]  /*15370*/  ISETP.GE.AND P2, PT, R3.reuse, R203, PT ;  /* 0x000000cb0300720c */ /* 0x040fe20003f46270 */
[----:B------:R-:W-:Y:S02]  /*15380*/  VIADD R2, R0, 0x38 ;  /* 0x0000003800027836 */ /* 0x000fe40000000000 */
[----:B------:R-:W-:Y:S01]  /*15390*/  IMAD.IADD R29, R208, 0x1, -R3 ;  /* 0x00000001d01d7824 */ /* 0x000fe200078e0a03 */
[C---:B------:R-:W-:Y:S01]  /*153a0*/  ISETP.GE.OR P6, PT, R3.reuse, R214, !P6 ;  /* 0x000000d60300720c */ /* 0x040fe200077c6670 */
[----:B------:R-:W-:Y:S01]  /*153b0*/  FFMA.FTZ R31, R28, -R200, R241 ;  /* 0x800000c81c1f7223 */ /* 0x000fe200000100f1 */
[C---:B------:R-:W-:Y:S02]  /*153c0*/  ISETP.GE.OR P5, PT, R3.reuse, R213, !P5 ;  /* 0x000000d50300720c */ /* 0x040fe40006fa6670 */
        /* <DEDUP_REMOVED lines=45> */
[----:B------:R-:W-:Y:S01]  /*156a0*/  IABS R3, R30 ;  /* 0x0000001e00037213 */ /* 0x000fe20000000000 */
[----:B------:R-:W-:Y:S01]  /*156b0*/  IMAD.MOV.U32 R218, RZ, RZ, R122 ;  /* 0x000000ffffda7224 */ /* 0x000fe200078e007a */
        /* <DEDUP_REMOVED lines=116> */
[----:B------:R-:W-:Y:S01]  /*15e00*/  I2FP.F32.S32 R2, R2 ;  /* 0x0000000200027245 */ /* 0x000fe20000201400 */
[----:B------:R-:W-:Y:S01]  /*15e10*/  IMAD.MOV.U32 R186, RZ, RZ, R51 ;  /* 0x000000ffffba7224 */ /* 0x000fe200078e0033 */
[----:B------:R-:W-:Y:S02]  /*15e20*/  IABS R28, R28 ;  /* 0x0000001c001c7213 */ /* 0x000fe40000000000 */
[----:B------:R-:W-:Y:S01]  /*15e30*/  I2FP.F32.S32 R29, R29 ;  /* 0x0000001d001d7245 */ /* 0x000fe20000201400 */
[----:B------:R-:W-:Y:S01]  /*15e40*/  IMAD.MOV.U32 R51, RZ, RZ, R116 ;  /* 0x000000ffff337224 */ /* 0x000fe200078e0074 */
        /* <DEDUP_REMOVED lines=33> */
[----:B------:R-:W-:Y:S01]  /*16060*/  IMAD.IADD R28, R209, 0x1, -R2 ;  /* 0x00000001d11c7824 */ /* 0x000fe200078e0a02 */
[----:B------:R-:W-:-:S02]  /*16070*/  ISETP.GE.AND P1, PT, R2, R206, PT ;  /* 0x000000ce0200720c */ /* 0x000fc40003f26270 */
[C---:B------:R-:W-:Y:S02]  /*16080*/  ISETP.GE.AND P3, PT, R2.reuse, R205, PT ;  /* 0x000000cd0200720c */ /* 0x040fe40003f66270 */
[C---:B------:R-:W-:Y:S02]  /*16090*/  ISETP.GE.AND P6, PT, R2.reuse, R204, PT ;  /* 0x000000cc0200720c */ /* 0x040fe40003fc6270 */
[C---:B------:R-:W-:Y:S01]  /*160a0*/  ISETP.GE.AND P5, PT, R2.reuse, R203, PT ;  /* 0x000000cb0200720c */ /* 0x040fe20003fa6270 */
[----:B------:R-:W-:Y:S01]  /*160b0*/  FFMA.FTZ R35, R3, -R200, R64 ;  /* 0x800000c803237223 */ /* 0x000fe20000010040 */
[----:B------:R-:W-:Y:S01]  /*160c0*/  ISETP.GE.OR P1, PT, R2, R214, !P1 ;  /* 0x000000d60200720c */ /* 0x000fe20004f26670 */
[----:B------:R-:W-:Y:S01]  /*160d0*/  IMAD.IADD R3, R208, 0x1, -R2 ;  /* 0x00000001d0037824 */ /* 0x000fe200078e0a02 */
[C---:B------:R-:W-:Y:S02]  /*160e0*/  ISETP.GE.OR P3, PT, R2.reuse, R213, !P3 ;  /* 0x000000d50200720c */ /* 0x040fe40005f66670 */
        /* <DEDUP_REMOVED lines=38> */
[----:B------:R-:W-:Y:S01]  /*16350*/  IMAD.IADD R29, R209, 0x1, -R3 ;  /* 0x00000001d11d7824 */ /* 0x000fe200078e0a03 */
[----:B------:R-:W-:Y:S02]  /*16360*/  I2FP.F32.S32 R28, R28 ;  /* 0x0000001c001c7245 */ /* 0x000fe40000201400 */
[----:B------:R-:W-:Y:S02]  /*16370*/  IABS R30, R2 ;  /* 0x00000002001e7213 */ /* 0x000fe40000000000 */
[----:B------:R-:W-:Y:S01]  /*16380*/  IABS R2, R29 ;  /* 0x0000001d00027213 */ /* 0x000fe20000000000 */
[----:B------:R-:W-:Y:S02]  /*16390*/  FFMA.FTZ R33, R28, -R200, R67 ;  /* 0x800000c81c217223 */ /* 0x000fe40000010043 */
[----:B------:R-:W-:Y:S01]  /*163a0*/  IMAD.MOV.U32 R29, RZ, RZ, R30 ;  /* 0x000000ffff1d7224 */ /* 0x000fe200078e001e */
[----:B------:R-:W-:Y:S01]  /*163b0*/  FSEL R104, R44, -INF , !P6 ;  /* 0xff8000002c687808 */ /* 0x000fe20007000000 */
[----:B------:R-:W-:Y:S01]  /*163c0*/  IMAD.IADD R28, R207, 0x1, -R3 ;  /* 0x00000001cf1c7824 */ /* 0x000fe200078e0a03 */
[----:B------:R-:W-:-:S02]  /*163d0*/  FSEL R69, R43, -INF , !P5 ;  /* 0xff8000002b457808 */ /* 0x000fc40006800000 */
[----:B------:R-:W-:Y:S02]  /*163e0*/  I2FP.F32.S32 R29, R29 ;  /* 0x0000001d001d7245 */ /* 0x000fe40000201400 */
[----:B------:R-:W-:Y:S02]  /*163f0*/  FSEL R80, R34, -INF , !P4 ;  /* 0xff80000022507808 */ /* 0x000fe40006000000 */
[----:B------:R-:W-:Y:S02]  /*16400*/  FSEL R88, R33, -INF , !P2 ;  /* 0xff80000021587808 */ /* 0x000fe40005000000 */
[C---:B------:R-:W-:Y:S02]  /*16410*/  ISETP.GE.AND P6, PT, R3.reuse, R206, PT ;  /* 0x000000ce0300720c */ /* 0x040fe40003fc6270 */
[C---:B------:R-:W-:Y:S02]  /*16420*/  ISETP.GE.AND P5, PT, R3.reuse, R205, PT ;  /* 0x000000cd0300720c */ /* 0x040fe40003fa6270 */
[----:B------:R-:W-:-:S02]  /*16430*/  ISETP.GE.AND P4, PT, R3, R204, PT ;  /* 0x000000cc0300720c */ /* 0x000fc40003f86270 */
[----:B------:R-:W-:Y:S01]  /*16440*/  ISETP.GE.AND P2, PT, R3, R203, PT ;  /* 0x000000cb0300720c */ /* 0x000fe20003f46270 */
[----:B------:R-:W-:Y:S01]  /*16450*/  FFMA.FTZ R32, R29, -R200, R59 ;  /* 0x800000c81d207223 */ /* 0x000fe2000001003b */
[----:B------:R-:W-:Y:S01]  /*16460*/  IABS R28, R28 ;  /* 0x0000001c001c7213 */ /* 0x000fe20000000000 */
[----:B------:R-:W-:Y:S01]  /*16470*/  IMAD.IADD R29, R208, 0x1, -R3 ;  /* 0x00000001d01d7824 */ /* 0x000fe200078e0a03 */
[----:B------:R-:W-:Y:S02]  /*16480*/  I2FP.F32.S32 R2, R2 ;  /* 0x0000000200027245 */ /* 0x000fe40000201400 */
[C---:B------:R-:W-:Y:S02]  /*16490*/  ISETP.GE.OR P6, PT, R3.reuse, R214, !P6 ;  /* 0x000000d60300720c */ /* 0x040fe400077c6670 */
[C---:B------:R-:W-:Y:S02]  /*164a0*/  ISETP.GE.OR P5, PT, R3.reuse, R213, !P5 ;  /* 0x000000d50300720c */ /* 0x040fe40006fa6670 */
[----:B------:R-:W-:-:S02]  /*164b0*/  ISETP.GE.OR P4, PT, R3, R212, !P4 ;  /* 0x000000d40300720c */ /* 0x000fc40006786670 */
[----:B------:R-:W-:Y:S01]  /*164c0*/  ISETP.GE.OR P2, PT, R3, R211, !P2 ;  /* 0x000000d30300720c */ /* 0x000fe20005746670 */
[----:B------:R-:W-:Y:S01]  /*164d0*/  IMAD.IADD R3, R210, 0x1, -R3 ;  /* 0x00000001d2037824 */ /* 0x000fe200078e0a03 */
[----:B------:R-:W-:Y:S01]  /*164e0*/  I2FP.F32.S32 R28, R28 ;  /* 0x0000001c001c7245 */ /* 0x000fe20000201400 */
[-C--:B------:R-:W-:Y:S01]  /*164f0*/  FFMA.FTZ R30, R2, -R200.reuse, R62 ;  /* 0x800000c8021e7223 */ /* 0x080fe2000001003e */
[----:B------:R-:W-:Y:S01]  /*16500*/  IABS R33, R29 ;  /* 0x0000001d00217213 */ /* 0x000fe20000000000 */
[----:B------:R-:W-:Y:S01]  /*16510*/  VIADD R2, R0, 0x59 ;  /* 0x0000005900027836 */ /* 0x000fe20000000000 */
[----:B------:R-:W-:Y:S01]  /*16520*/  IABS R29, R3 ;  /* 0x00000003001d7213 */ /* 0x000fe20000000000 */
[----:B------:R-:W-:Y:S02]  /*16530*/  FFMA.FTZ R31, R28, -R200, R60 ;  /* 0x800000c81c1f7223 */ /* 0x000fe4000001003c */
[----:B------:R-:W-:Y:S01]  /*16540*/  IMAD.IADD R28, R207, 0x1, -R2 ;  /* 0x00000001cf1c7824 */ /* 0x000fe200078e0a02 */
[----:B------:R-:W-:Y:S01]  /*16550*/  I2FP.F32.S32 R29, R29 ;  /* 0x0000001d001d7245 */ /* 0x000fe20000201400 */
[----:B------:R-:W-:-:S03]  /*16560*/  IMAD.MOV.U32 R240, RZ, RZ, R50 ;  /* 0x000000fffff07224 */ /* 0x000fc600078e0032 */
[----:B------:R-:W-:Y:S01]  /*16570*/  IABS R3, R28 ;  /* 0x0000001c00037213 */ /* 0x000fe20000000000 */
[----:B------:R-:W-:Y:S01]  /*16580*/  FFMA.FTZ R50, R29, -R200, R55 ;  /* 0x800000c81d327223 */ /* 0x000fe20000010037 */
[----:B------:R-:W-:Y:S01]  /*16590*/  IMAD.MOV.U32 R28, RZ, RZ, R33 ;  /* 0x000000ffff1c7224 */ /* 0x000fe200078e0021 */
[----:B------:R-:W-:Y:S02]  /*165a0*/  FSEL R55, R32, -INF , !P3 ;  /* 0xff80000020377808 */ /* 0x000fe40005800000 */
[----:B------:R-:W1:Y:S01]  /*165b0*/  LDSM.16.M88.4 R32, [R170+0x3c00] ;  /* 0x003c0000aa20783b */ /* 0x000e620000000200 */
[----:B------:R-:W-:Y:S02]  /*165c0*/  I2FP.F32.S32 R3, R3 ;  /* 0x0000000300037245 */ /* 0x000fe40000201400 */
[----:B------:R-:W-:Y:S02]  /*165d0*/  I2FP.F32.S32 R28, R28 ;  /* 0x0000001c001c7245 */ /* 0x000fe40000201400 */
[----:B------:R-:W-:-:S02]  /*165e0*/  FSEL R100, R41, -INF , !P1 ;  /* 0xff80000029647808 */ /* 0x000fc40004800000 */
[----:B------:R-:W-:Y:S02]  /*165f0*/  FSEL R73, R31, -INF , !P6 ;  /* 0xff8000001f497808 */ /* 0x000fe40007000000 */
[----:B------:R-:W-:Y:S02]  /*16600*/  FSEL R86, R30, -INF , !P5 ;  /* 0xff8000001e567808 */ /* 0x000fe40006800000 */
[C---:B------:R-:W-:Y:S02]  /*16610*/  ISETP.GE.AND P1, PT, R2.reuse, R206, PT ;  /* 0x000000ce0200720c */ /* 0x040fe40003f26270 */
[C---:B------:R-:W-:Y:S02]  /*16620*/  ISETP.GE.AND P3, PT, R2.reuse, R205, PT ;  /* 0x000000cd0200720c */ /* 0x040fe40003f66270 */
[C---:B------:R-:W-:Y:S02]  /*16630*/  ISETP.GE.AND P6, PT, R2.reuse, R204, PT ;  /* 0x000000cc0200720c */ /* 0x040fe40003fc6270 */
[----:B------:R-:W-:Y:S01]  /*16640*/  ISETP.GE.AND P5, PT, R2, R203, PT ;  /* 0x000000cb0200720c */ /* 0x000fe20003fa6270 */
[----:B------:R-:W-:-:S02]  /*16650*/  IMAD.MOV.U32 R238, RZ, RZ, R49 ;  /* 0x000000ffffee7224 */ /* 0x000fc400078e0031 */
[-C--:B------:R-:W-:Y:S01]  /*16660*/  FFMA.FTZ R51, R28, -R200.reuse, R51 ;  /* 0x800000c81c337223 */ /* 0x080fe20000010033 */
[----:B------:R-:W-:Y:S01]  /*16670*/  FFMA.FTZ R49, R3, -R200, R61 ;  /* 0x800000c803317223 */ /* 0x000fe2000001003d */
[C---:B------:R-:W-:Y:S01]  /*16680*/  ISETP.GE.OR P1, PT, R2.reuse, R214, !P1 ;  /* 0x000000d60200720c */ /* 0x040fe20004f26670 */
[--C-:B------:R-:W-:Y:S01]  /*16690*/  IMAD.IADD R28, R209, 0x1, -R2.reuse ;  /* 0x00000001d11c7824 */ /* 0x100fe200078e0a02 */
[----:B------:R-:W-:Y:S01]  /*166a0*/  ISETP.GE.OR P3, PT, R2, R213, !P3 ;  /* 0x000000d50200720c */ /* 0x000fe20005f66670 */
[--C-:B------:R-:W-:Y:S01]  /*166b0*/  IMAD.IADD R3, R208, 0x1, -R2.reuse ;  /* 0x00000001d0037824 */ /* 0x100fe200078e0a02 */
[C---:B------:R-:W-:Y:S02]  /*166c0*/  ISETP.GE.OR P6, PT, R2.reuse, R212, !P6 ;  /* 0x000000d40200720c */ /* 0x040fe400077c6670 */
[----:B------:R-:W-:Y:S01]  /*166d0*/  ISETP.GE.OR P5, PT, R2, R211, !P5 ;  /* 0x000000d30200720c */ /* 0x000fe20006fa6670 */
[----:B------:R-:W-:Y:S01]  /*166e0*/  IMAD.IADD R2, R210, 0x1, -R2 ;  /* 0x00000001d2027824 */ /* 0x000fe200078e0a02 */
[----:B------:R-:W-:-:S04]  /*166f0*/  IABS R29, R28 ;  /* 0x0000001c001d7213 */ /* 0x000fc80000000000 */
[----:B------:R-:W-:Y:S01]  /*16700*/  IABS R28, R2 ;  /* 0x00000002001c7213 */ /* 0x000fe20000000000 */
[----:B------:R-:W-:-:S04]  /*16710*/  IMAD.MOV.U32 R2, RZ, RZ, R29 ;  /* 0x000000ffff027224 */ /* 0x000fc800078e001d */
[----:B------:R-:W-:Y:S02]  /*16720*/  IMAD.MOV.U32 R40, RZ, RZ, R28 ;  /* 0x000000ffff287224 */ /* 0x000fe400078e001c */
[----:B------:R-:W2:Y:S01]  /*16730*/  LDSM.16.M88.4 R28, [R192] ;  /* 0x00000000c01c783b */ /* 0x000ea20000000200 */
[----:B------:R-:W-:Y:S01]  /*16740*/  I2FP.F32.S32 R2, R2 ;  /* 0x0000000200027245 */ /* 0x000fe20000201400 */
[----:B------:R-:W-:Y:S01]  /*16750*/  IMAD.MOV.U32 R217, RZ, RZ, R48 ;  /* 0x000000ffffd97224 */ /* 0x000fe200078e0030 */
[----:B------:R-:W-:Y:S01]  /*16760*/  I2FP.F32.S32 R40, R40 ;  /* 0x0000002800287245 */ /* 0x000fe20000201400 */
[----:B------:R-:W-:Y:S01]  /*16770*/  IMAD.MOV.U32 R219, RZ, RZ, R238 ;  /* 0x000000ffffdb7224 */ /* 0x000fe200078e00ee */
[----:B------:R-:W-:Y:S01]  /*16780*/  IABS R3, R3 ;  /* 0x0000000300037213 */ /* 0x000fe20000000000 */
[----:B------:R-:W-:Y:S01]  /*16790*/  IMAD.MOV.U32 R239, RZ, RZ, R45 ;  /* 0x000000ffffef7224 */ /* 0x000fe200078e002d */
[----:B------:R-:W-:Y:S01]  /*167a0*/  FSEL R85, R51, -INF , !P4 ;  /* 0xff80000033557808 */ /* 0x000fe20006000000 */
[----:B------:R-:W-:Y:S01]  /*167b0*/  FFMA.FTZ R52, R40, -R200, R52 ;  /* 0x800000c828347223 */ /* 0x000fe20000010034 */
[----:B------:R-:W-:-:S04]  /*167c0*/  DEPBAR.LE SB0, 0x0 ;  /* 0x000080000000791a */ /* 0x000fc80000000000 */
[----:B-1----:R-:W-:Y:S01]  /*167d0*/  HMMA.16816.F32 R40, R20, R32, RZ ;  /* 0x000000201428723c */ /* 0x002fe200000018ff */
[----:B------:R-:W-:-:S15]  /*167e0*/  FFMA.FTZ R48, R2, -R200, R63 ;  /* 0x800000c802307223 */ /* 0x000fde000001003f */
[----:B------:R-:W-:-:S08]  /*167f0*/  NOP ;  /* 0x0000000000007918 */ /* 0x000fd00000000000 */
[----:B--2---:R-:W-:Y:S06]  /*16800*/  HMMA.16816.F32 R60, R12, R28, R40 ;  /* 0x0000001c0c3c723c */ /* 0x004fec0000001828 */
[C---:B------:R-:W-:Y:S06]  /*16810*/  HMMA.16816.F32 R40, R20.reuse, R118, RZ ;  /* 0x000000761428723c */ /* 0x040fec00000018ff */
[----:B------:R-:W-:Y:S01]  /*16820*/  HMMA.16816.F32 R20, R20, R34, RZ ;  /* 0x000000221414723c */ /* 0x000fe200000018ff */
[----:B------:R-:W-:-:S02]  /*16830*/  IMAD.MOV.U32 R237, RZ, RZ, R217 ;  /* 0x000000ffffed7224 */ /* 0x000fc400078e00d9 */
[----:B------:R-:W-:-:S15]  /*16840*/  IMAD.MOV.U32 R217, RZ, RZ, R236 ;  /* 0x000000ffffd97224 */ /* 0x000fde00078e00ec */
[C---:B------:R-:W-:Y:S06]  /*16850*/  HMMA.16816.F32 R40, R12.reuse, R94, R40 ;  /* 0x0000005e0c28723c */ /* 0x040fec0000001828 */
[----:B------:R-:W-:Y:S06]  /*16860*/  HMMA.16816.F32 R76, R12, R30, R20 ;  /* 0x0000001e0c4c723c */ /* 0x000fec0000001814 */
[----:B------:R-:W-:Y:S01]  /*16870*/  HMMA.16816.F32 R12, R24, R118, RZ ;  /* 0x00000076180c723c */ /* 0x000fe200000018ff */
[----:B------:R-:W-:Y:S01]  /*16880*/  IMAD.MOV.U32 R238, RZ, RZ, R47 ;  /* 0x000000ffffee7224 */ /* 0x000fe200078e002f */
[----:B------:R-:W-:Y:S01]  /*16890*/  I2FP.F32.S32 R3, R3 ;  /* 0x0000000300037245 */ /* 0x000fe20000201400 */
[----:B------:R-:W-:-:S03]  /*168a0*/  IMAD.MOV.U32 R236, RZ, RZ, R46 ;  /* 0x000000ffffec7224 */ /* 0x000fc600078e002e */
[----:B------:R-:W-:Y:S01]  /*168b0*/  HMMA.16816.F32 R44, R24, R32, RZ ;  /* 0x00000020182c723c */ /* 0x000fe200000018ff */
[----:B------:R-:W-:-:S05]  /*168c0*/  FFMA.FTZ R53, R3, -R200, R53 ;  /* 0x800000c803357223 */ /* 0x000fca0000010035 */
[----:B------:R-:W-:Y:S01]  /*168d0*/  HMMA.16816.F32 R24, R24, R34, RZ ;  /* 0x000000221818723c */ /* 0x000fe200000018ff */
[----:B------:R-:W-:-:S04]  /*168e0*/  VIADD R3, R0, 0x60 ;  /* 0x0000006000037836 */ /* 0x000fc80000000000 */
[----:B------:R-:W-:-:S07]  /*168f0*/  IMAD.IADD R2, R207, 0x1, -R3 ;  /* 0x00000001cf027824 */ /* 0x000fce00078e0a03 */
[----:B------:R-:W-:Y:S07]  /*16900*/  HMMA.16816.F32 R32, R16, R94, R12 ;  /* 0x0000005e1020723c */ /* 0x000fee000000180c */
[----:B------:R-:W-:Y:S01]  /*16910*/  IMAD.IADD R13, R209, 0x1, -R3 ;  /* 0x00000001d10d7824 */ /* 0x000fe200078e0a03 */
[----:B------:R-:W-:-:S04]  /*16920*/  IABS R12, R2 ;  /* 0x00000002000c7213 */ /* 0x000fc80000000000 */
[----:B------:R-:W-:-:S04]  /*16930*/  IABS R2, R13 ;  /* 0x0000000d00027213 */ /* 0x000fc80000000000 */
[----:B------:R-:W-:Y:S01]  /*16940*/  I2FP.F32.S32 R2, R2 ;  /* 0x0000000200027245 */ /* 0x000fe20000201400 */
[----:B------:R-:W-:Y:S01]  /*16950*/  HMMA.16816.F32 R64, R16, R30, R24 ;  /* 0x0000001e1040723c */ /* 0x000fe20000001818 */
[----:B------:R-:W-:-:S03]  /*16960*/  FSEL R70, R48, -INF , !P3 ;  /* 0xff80000030467808 */ /* 0x000fc60005800000 */
[----:B------:R-:W-:Y:S01]  /*16970*/  FFMA.FTZ R14, R2, -R200, R54 ;  /* 0x800000c8020e7223 */ /* 0x000fe20000010036 */
[----:B------:R-:W-:Y:S02]  /*16980*/  FSEL R54, R49, -INF , !P1 ;  /* 0xff80000031367808 */ /* 0x000fe40004800000 */
[----:B------:R-:W-:Y:S02]  /*16990*/  FSEL R31, R50, -INF , !P2 ;  /* 0xff800000321f7808 */ /* 0x000fe40005000000 */
[----:B------:R-:W-:Y:S02]  /*169a0*/  I2FP.F32.S32 R12, R12 ;  /* 0x0000000c000c7245 */ /* 0x000fe40000201400 */
[C---:B------:R-:W-:Y:S02]  /*169b0*/  ISETP.GE.AND P4, PT, R3.reuse, R206, PT ;  /* 0x000000ce0300720c */ /* 0x040fe40003f86270 */
[C---:B------:R-:W-:Y:S02]  /*169c0*/  ISETP.GE.AND P2, PT, R3.reuse, R205, PT ;  /* 0x000000cd0300720c */ /* 0x040fe40003f46270 */
[----:B------:R-:W-:-:S02]  /*169d0*/  ISETP.GE.AND P1, PT, R3, R204, PT ;  /* 0x000000cc0300720c */ /* 0x000fc40003f26270 */
[C---:B------:R-:W-:Y:S01]  /*169e0*/  ISETP.GE.AND P3, PT, R3.reuse, R203, PT ;  /* 0x000000cb0300720c */ /* 0x040fe20003f66270 */
[----:B------:R-:W-:Y:S02]  /*169f0*/  VIADD R2, R0, 0x61 ;  /* 0x0000006100027836 */ /* 0x000fe40000000000 */
[--C-:B------:R-:W-:Y:S01]  /*16a00*/  IMAD.IADD R13, R208, 0x1, -R3.reuse ;  /* 0x00000001d00d7824 */ /* 0x100fe200078e0a03 */
[C---:B------:R-:W-:Y:S01]  /*16a10*/  ISETP.GE.OR P4, PT, R3.reuse, R214, !P4 ;  /* 0x000000d60300720c */ /* 0x040fe20006786670 */
[----:B------:R-:W-:Y:S01]  /*16a20*/  FFMA.FTZ R15, R12, -R200, R240 ;  /* 0x800000c80c0f7223 */ /* 0x000fe200000100f0 */
[C---:B------:R-:W-:Y:S02]  /*16a30*/  ISETP.GE.OR P2, PT, R3.reuse, R213, !P2 ;  /* 0x000000d50300720c */ /* 0x040fe40005746670 */
[C---:B------:R-:W-:Y:S01]  /*16a40*/  ISETP.GE.OR P1, PT, R3.reuse, R212, !P1 ;  /* 0x000000d40300720c */ /* 0x040fe20004f26670 */
[----:B------:R-:W-:Y:S01]  /*16a50*/  BAR.SYNC.DEFER_BLOCKING 0x0 ;  /* 0x0000000000007b1d */ /* 0x000fe20000010000 */
[----:B------:R-:W-:Y:S01]  /*16a60*/  ISETP.GE.OR P3, PT, R3, R211, !P3 ;  /* 0x000000d30300720c */ /* 0x000fe20005f66670 */
[----:B------:R-:W-:Y:S01]  /*16a70*/  IMAD.IADD R3, R210, 0x1, -R3 ;  /* 0x00000001d2037824 */ /* 0x000fe200078e0a03 */
[----:B------:R-:W-:Y:S01]  /*16a80*/  HMMA.16816.F32 R56, R16, R28, R44 ;  /* 0x0000001c1038723c */ /* 0x000fe2000000182c */
[----:B------:R-:W-:-:S06]  /*16a90*/  IMAD.IADD R12, R207, 0x1, -R2 ;  /* 0x00000001cf0c7824 */ /* 0x000fcc00078e0a02 */
[----:B------:R-:W-:Y:S02]  /*16aa0*/  IABS R16, R13 ;  /* 0x0000000d00107213 */ /* 0x000fe40000000000 */
        /* <DEDUP_REMOVED lines=93> */
[----:B------:R-:W-:Y:S02]  /*17080*/  I2FP.F32.S32 R13, R13 ;  /* 0x0000000d000d7245 */ /* 0x000fe40000201400 */
[----:B------:R-:W-:Y:S02]  /*17090*/  I2FP.F32.S32 R3, R3 ;  /* 0x0000000300037245 */ /* 0x000fe40000201400 */
[----:B------:R-:W-:Y:S01]  /*170a0*/  I2FP.F32.S32 R12, R12 ;  /* 0x0000000c000c7245 */ /* 0x000fe20000201400 */
[-C--:B------:R-:W-:Y:S01]  /*170b0*/  FFMA.FTZ R19, R13, -R200.reuse, R43 ;  /* 0x800000c80d137223 */ /* 0x080fe2000001002b */
[----:B------:R-:W-:Y:S01]  /*170c0*/  FSEL R24, R16, -INF , !P5 ;  /* 0xff80000010187808 */ /* 0x000fe20006800000 */
[-C--:B------:R-:W-:Y:S01]  /*170d0*/  FFMA.FTZ R17, R3, -R200.reuse, R56 ;  /* 0x800000c803117223 */ /* 0x080fe20000010038 */
[----:B------:R-:W-:Y:S01]  /*170e0*/  FSEL R56, R21, -INF , !P6 ;  /* 0xff80000015387808 */ /* 0x000fe20007000000 */
[----:B------:R-:W-:Y:S01]  /*170f0*/  FFMA.FTZ R20, R12, -R200, R41 ;  /* 0x800000c80c147223 */ /* 0x000fe20000010029 */
[----:B------:R-:W-:-:S02]  /*17100*/  FSEL R32, R15, -INF , !P4 ;  /* 0xff8000000f207808 */ /* 0x000fc40006000000 */
[----:B------:R-:W-:Y:S01]  /*17110*/  FSEL R43, R14, -INF , !P2 ;  /* 0xff8000000e2b7808 */ /* 0x000fe20005000000 */
[--C-:B------:R-:W-:Y:S01]  /*17120*/  IMAD.IADD R12, R209, 0x1, -R2.reuse ;  /* 0x00000001d10c7824 */ /* 0x100fe200078e0a02 */
[C---:B------:R-:W-:Y:S02]  /*17130*/  ISETP.GE.AND P6, PT, R2.reuse, R206, PT ;  /* 0x000000ce0200720c */ /* 0x040fe40003fc6270 */
[C---:B------:R-:W-:Y:S02]  /*17140*/  ISETP.GE.AND P5, PT, R2.reuse, R205, PT ;  /* 0x000000cd0200720c */ /* 0x040fe40003fa6270 */
[C---:B------:R-:W-:Y:S02]  /*17150*/  ISETP.GE.AND P4, PT, R2.reuse, R204, PT ;  /* 0x000000cc0200720c */ /* 0x040fe40003f86270 */
[----:B------:R-:W-:Y:S01]  /*17160*/  ISETP.GE.AND P2, PT, R2, R203, PT ;  /* 0x000000cb0200720c */ /* 0x000fe20003f46270 */
[----:B------:R-:W-:Y:S01]  /*17170*/  IMAD.IADD R3, R208, 0x1, -R2 ;  /* 0x00000001d0037824 */ /* 0x000fe200078e0a02 */
[----:B------:R-:W-:-:S02]  /*17180*/  ISETP.GE.OR P6, PT, R2, R214, !P6 ;  /* 0x000000d60200720c */ /* 0x000fc400077c6670 */
[C---:B------:R-:W-:Y:S02]  /*17190*/  ISETP.GE.OR P5, PT, R2.reuse, R213, !P5 ;  /* 0x000000d50200720c */ /* 0x040fe40006fa6670 */
[C---:B------:R-:W-:Y:S02]  /*171a0*/  ISETP.GE.OR P4, PT, R2.reuse, R212, !P4 ;  /* 0x000000d40200720c */ /* 0x040fe40006786670 */
        /* <DEDUP_REMOVED lines=20> */
[----:B------:R-:W-:Y:S02]  /*172f0*/  I2FP.F32.S32 R12, R12 ;  /* 0x0000000c000c7245 */ /* 0x000fe40000201400 */
[----:B------:R-:W-:Y:S01]  /*17300*/  FSEL R53, R20, -INF , !P1 ;  /* 0xff80000014357808 */ /* 0x000fe20004800000 */
[-C--:B------:R-:W-:Y:S01]  /*17310*/  FFMA.FTZ R21, R3, -R200.reuse, R61 ;  /* 0x800000c803157223 */ /* 0x080fe2000001003d */
[----:B------:R-:W-:Y:S01]  /*17320*/  VIADD R3, R0, 0x78 ;  /* 0x0000007800037836 */ /* 0x000fe20000000000 */
[----:B------:R-:W-:Y:S02]  /*17330*/  FSEL R20, R19, -INF , !P3 ;  /* 0xff80000013147808 */ /* 0x000fe40005800000 */
[----:B------:R-:W-:Y:S02]  /*17340*/  FSEL R26, R17, -INF , !P6 ;  /* 0xff800000111a7808 */ /* 0x000fe40007000000 */
[----:B------:R-:W-:Y:S01]  /*17350*/  FSEL R35, R15, -INF , !P5 ;  /* 0xff8000000f237808 */ /* 0x000fe20006800000 */
[----:B------:R-:W-:Y:S01]  /*17360*/  FFMA.FTZ R14, R12, -R200, R59 ;  /* 0x800000c80c0e7223 */ /* 0x000fe2000001003b */
[----:B------:R-:W-:-:S02]  /*17370*/  ISETP.GE.AND P1, PT, R2, R206, PT ;  /* 0x000000ce0200720c */ /* 0x000fc40003f26270 */
[C---:B------:R-:W-:Y:S02]  /*17380*/  ISETP.GE.AND P3, PT, R2.reuse, R205, PT ;  /* 0x000000cd0200720c */ /* 0x040fe40003f66270 */
[C---:B------:R-:W-:Y:S02]  /*17390*/  ISETP.GE.AND P6, PT, R2.reuse, R204, PT ;  /* 0x000000cc0200720c */ /* 0x040fe40003fc6270 */
[C---:B------:R-:W-:Y:S01]  /*173a0*/  ISETP.GE.AND P5, PT, R2.reuse, R203, PT ;  /* 0x000000cb0200720c */ /* 0x040fe20003fa6270 */
[----:B------:R-:W-:Y:S01]  /*173b0*/  IMAD.IADD R12, R207, 0x1, -R3 ;  /* 0x00000001cf0c7824 */ /* 0x000fe200078e0a03 */
[----:B------:R-:W-:Y:S02]  /*173c0*/  I2FP.F32.S32 R13, R13 ;  /* 0x0000000d000d7245 */ /* 0x000fe40000201400 */
[C---:B------:R-:W-:Y:S02]  /*173d0*/  ISETP.GE.OR P1, PT, R2.reuse, R214, !P1 ;  /* 0x000000d60200720c */ /* 0x040fe40004f26670 */
[----:B------:R-:W-:-:S02]  /*173e0*/  ISETP.GE.OR P3, PT, R2, R213, !P3 ;  /* 0x000000d50200720c */ /* 0x000fc40005f66670 */
[C---:B------:R-:W-:Y:S02]  /*173f0*/  ISETP.GE.OR P6, PT, R2.reuse, R212, !P6 ;  /* 0x000000d40200720c */ /* 0x040fe400077c6670 */
[----:B------:R-:W-:Y:S01]  /*17400*/  ISETP.GE.OR P5, PT, R2, R211, !P5 ;  /* 0x000000d30200720c */ /* 0x000fe20006fa6670 */
[----:B------:R-:W-:Y:S02]  /*17410*/  IMAD.IADD R2, R210, 0x1, -R2 ;  /* 0x00000001d2027824 */ /* 0x000fe400078e0a02 */
[----:B------:R-:W-:Y:S01]  /*17420*/  FFMA.FTZ R18, R13, -R200, R57 ;  /* 0x800000c80d127223 */ /* 0x000fe20000010039 */
[----:B------:R-:W-:Y:S01]  /*17430*/  IABS R12, R12 ;  /* 0x0000000c000c7213 */ /* 0x000fe20000000000 */
[----:B------:R-:W-:Y:S01]  /*17440*/  IMAD.IADD R13, R209, 0x1, -R3 ;  /* 0x00000001d10d7824 */ /* 0x000fe200078e0a03 */
[----:B------:R-:W-:Y:S02]  /*17450*/  IABS R15, R2 ;  /* 0x00000002000f7213 */ /* 0x000fe40000000000 */
[----:B------:R-:W-:-:S02]  /*17460*/  I2FP.F32.S32 R12, R12 ;  /* 0x0000000c000c7245 */ /* 0x000fc40000201400 */
[----:B------:R-:W-:Y:S01]  /*17470*/  IABS R2, R13 ;  /* 0x0000000d00027213 */ /* 0x000fe20000000000 */
[----:B------:R-:W-:Y:S01]  /*17480*/  IMAD.MOV.U32 R13, RZ, RZ, R15 ;  /* 0x000000ffff0d7224 */ /* 0x000fe200078e000f */
        /* <DEDUP_REMOVED lines=9> */
[C---:B------:R-:W-:Y:S02]  /*17520*/  ISETP.GE.AND P3, PT, R3.reuse, R203, PT ;  /* 0x000000cb0300720c */ /* 0x040fe40003f66270 */
[----:B------:R-:W-:Y:S01]  /*17530*/  I2FP.F32.S32 R2, R2 ;  /* 0x0000000200027245 */ /* 0x000fe20000201400 */
[----:B------:R-:W-:Y:S01]  /*17540*/  VIADD R0, R0, 0x79 ;  /* 0x0000007900007836 */ /* 0x000fe20000000000 */
[----:B------:R-:W-:Y:S02]  /*17550*/  I2FP.F32.S32 R13, R13 ;  /* 0x0000000d000d7245 */ /* 0x000fe40000201400 */
[----:B------:R-:W-:-:S02]  /*17560*/  ISETP.GE.OR P4, PT, R3, R214, !P4 ;  /* 0x000000d60300720c */ /* 0x000fc40006786670 */
[C---:B------:R-:W-:Y:S02]  /*17570*/  ISETP.GE.OR P2, PT, R3.reuse, R213, !P2 ;  /* 0x000000d50300720c */ /* 0x040fe40005746670 */
[C---:B------:R-:W-:Y:S02]  /*17580*/  ISETP.GE.OR P1, PT, R3.reuse, R212, !P1 ;  /* 0x000000d40300720c */ /* 0x040fe40004f26670 */
[----:B------:R-:W-:Y:S01]  /*17590*/  ISETP.GE.OR P3, PT, R3, R211, !P3 ;  /* 0x000000d30300720c */ /* 0x000fe20005f66670 */
[----:B------:R-:W-:Y:S02]  /*175a0*/  IMAD.IADD R3, R210, 0x1, -R3 ;  /* 0x00000001d2037824 */ /* 0x000fe400078e0a03 */
[----:B------:R-:W-:Y:S01]  /*175b0*/  FFMA.FTZ R15, R2, -R200, R66 ;  /* 0x800000c8020f7223 */ /* 0x000fe20000010042 */
[----:B------:R-:W-:Y:S01]  /*175c0*/  IABS R12, R12 ;  /* 0x0000000c000c7213 */ /* 0x000fe20000000000 */
[----:B------:R-:W-:Y:S02]  /*175d0*/  IMAD.IADD R2, R207, 0x1, -R0 ;  /* 0x00000001cf027824 */ /* 0x000fe400078e0a00 */
[----:B------:R-:W-:Y:S01]  /*175e0*/  FFMA.FTZ R17, R13, -R200, R63 ;  /* 0x800000c80d117223 */ /* 0x000fe2000001003f */
[----:B------:R-:W-:Y:S01]  /*175f0*/  IABS R13, R3 ;  /* 0x00000003000d7213 */ /* 0x000fe20000000000 */
[----:B------:R-:W-:Y:S01]  /*17600*/  IMAD.MOV.U32 R3, RZ, RZ, R12 ;  /* 0x000000ffff037224 */ /* 0x000fe200078e000c */
[----:B------:R-:W-:-:S02]  /*17610*/  IABS R2, R2 ;  /* 0x0000000200027213 */ /* 0x000fc40000000000 */
[----:B------:R-:W-:Y:S02]  /*17620*/  FSEL R45, R21, -INF , !P6 ;  /* 0xff800000152d7808 */ /* 0x000fe40007000000 */
[----:B------:R-:W-:Y:S02]  /*17630*/  I2FP.F32.S32 R3, R3 ;  /* 0x0000000300037245 */ /* 0x000fe40000201400 */
[----:B------:R-:W-:Y:S02]  /*17640*/  I2FP.F32.S32 R2, R2 ;  /* 0x0000000200027245 */ /* 0x000fe40000201400 */
[----:B------:R-:W-:Y:S02]  /*17650*/  FSEL R18, R17, -INF , !P5 ;  /* 0xff80000011127808 */ /* 0x000fe40006800000 */
[----:B------:R-:W-:Y:S02]  /*17660*/  FSEL R22, R16, -INF , !P4 ;  /* 0xff80000010167808 */ /* 0x000fe40006000000 */
[----:B------:R-:W-:-:S02]  /*17670*/  FSEL R28, R15, -INF , !P2 ;  /* 0xff8000000f1c7808 */ /* 0x000fc40005000000 */
[C---:B------:R-:W-:Y:S02]  /*17680*/  ISETP.GE.AND P6, PT, R0.reuse, R206, PT ;  /* 0x000000ce0000720c */ /* 0x040fe40003fc6270 */
[C---:B------:R-:W-:Y:S02]  /*17690*/  ISETP.GE.AND P5, PT, R0.reuse, R205, PT ;  /* 0x000000cd0000720c */ /* 0x040fe40003fa6270 */
[C---:B------:R-:W-:Y:S02]  /*176a0*/  ISETP.GE.AND P4, PT, R0.reuse, R204, PT ;  /* 0x000000cc0000720c */ /* 0x040fe40003f86270 */
[----:B------:R-:W-:Y:S01]  /*176b0*/  ISETP.GE.AND P2, PT, R0, R203, PT ;  /* 0x000000cb0000720c */ /* 0x000fe20003f46270 */
[-C--:B------:R-:W-:Y:S01]  /*176c0*/  FFMA.FTZ R14, R3, -R200.reuse, R76 ;  /* 0x800000c8030e7223 */ /* 0x080fe2000001004c */
[----:B------:R-:W-:Y:S01]  /*176d0*/  FFMA.FTZ R12, R2, -R200, R65 ;  /* 0x800000c8020c7223 */ /* 0x000fe20000010041 */
[C---:B------:R-:W-:Y:S01]  /*176e0*/  ISETP.GE.OR P6, PT, R0.reuse, R214, !P6 ;  /* 0x000000d60000720c */ /* 0x040fe200077c6670 */
[--C-:B------:R-:W-:Y:S01]  /*176f0*/  IMAD.IADD R3, R209, 0x1, -R0.reuse ;  /* 0x00000001d1037824 */ /* 0x100fe200078e0a00 */
[----:B------:R-:W-:Y:S01]  /*17700*/  ISETP.GE.OR P5, PT, R0, R213, !P5 ;  /* 0x000000d50000720c */ /* 0x000fe20006fa6670 */
[----:B------:R-:W-:Y:S01]  /*17710*/  IMAD.IADD R2, R208, 0x1, -R0 ;  /* 0x00000001d0027824 */ /* 0x000fe200078e0a00 */
[----:B------:R-:W-:-:S02]  /*17720*/  ISETP.GE.OR P4, PT, R0, R212, !P4 ;  /* 0x000000d40000720c */ /* 0x000fc40006786670 */
[----:B------:R-:W-:Y:S01]  /*17730*/  ISETP.GE.OR P2, PT, R0, R211, !P2 ;  /* 0x000000d30000720c */ /* 0x000fe20005746670 */
[----:B------:R-:W-:Y:S01]  /*17740*/  IMAD.IADD R0, R210, 0x1, -R0 ;  /* 0x00000001d2007824 */ /* 0x000fe200078e0a00 */
[----:B------:R-:W-:Y:S02]  /*17750*/  FSEL R41, R14, -INF , !P1 ;  /* 0xff8000000e297808 */ /* 0x000fe40004800000 */
[----:B------:R-:W-:Y:S02]  /*17760*/  ISETP.GT.AND P1, PT, R186, R218, PT ;  /* 0x000000daba00720c */ /* 0x000fe40003f24270 */
[----:B------:R-:W-:Y:S02]  /*17770*/  IABS R3, R3 ;  /* 0x0000000300037213 */ /* 0x000fe40000000000 */
[----:B------:R-:W-:Y:S02]  /*17780*/  IABS R2, R2 ;  /* 0x0000000200027213 */ /* 0x000fe40000000000 */
[----:B------:R-:W-:-:S02]  /*17790*/  IABS R0, R0 ;  /* 0x0000000000007213 */ /* 0x000fc40000000000 */
[----:B------:R-:W-:Y:S02]  /*177a0*/  I2FP.F32.S32 R13, R13 ;  /* 0x0000000d000d7245 */ /* 0x000fe40000201400 */
[----:B------:R-:W-:Y:S02]  /*177b0*/  I2FP.F32.S32 R3, R3 ;  /* 0x0000000300037245 */ /* 0x000fe40000201400 */
[----:B------:R-:W-:Y:S02]  /*177c0*/  I2FP.F32.S32 R2, R2 ;  /* 0x0000000200027245 */ /* 0x000fe40000201400 */
[----:B------:R-:W-:Y:S01]  /*177d0*/  I2FP.F32.S32 R0, R0 ;  /* 0x0000000000007245 */ /* 0x000fe20000201400 */
[-C--:B------:R-:W-:Y:S01]  /*177e0*/  FFMA.FTZ R13, R13, -R200.reuse, R78 ;  /* 0x800000c80d0d7223 */ /* 0x080fe2000001004e */
[-C--:B------:R-:W-:Y:S01]  /*177f0*/  FFMA.FTZ R3, R3, -R200.reuse, R67 ;  /* 0x800000c803037223 */ /* 0x080fe20000010043 */
[-C--:B------:R-:W-:Y:S02]  /*17800*/  FFMA.FTZ R2, R2, -R200.reuse, R77 ;  /* 0x800000c802027223 */ /* 0x080fe4000001004d */
[----:B------:R-:W-:Y:S01]  /*17810*/  FFMA.FTZ R0, R0, -R200, R79 ;  /* 0x800000c800007223 */ /* 0x000fe2000001004f */
[----:B------:R-:W-:Y:S01]  /*17820*/  BSSY B1, `(.L_x_1204) ;  /* 0x000003d000017945 */ /* 0x000fe20003800000 */
        /* <DEDUP_REMOVED lines=58> */
.L_x_1207:
[----:B------:R-:W-:Y:S05]  /*17bd0*/  BSYNC B0 ;  /* 0x0000000000007941 */ /* 0x000fea0003800000 */
.L_x_1206:
[----:B------:R-:W0:Y:S02]  /*17be0*/  LDGDEPBAR ;  /* 0x00000000000079af */ /* 0x000e240000000000 */
.L_x_1205:
[----:B------:R-:W-:Y:S05]  /*17bf0*/  BSYNC B1 ;  /* 0x0000000000017941 */ /* 0x000fea0003800000 */
.L_x_1204:
        /* <DEDUP_REMOVED lines=92> */
[----:B------:R2:W-:Y:S02]  /*181c0*/  STL [R1+0x3b8], R170 ;  /* 0x0003b8aa01007387 */ /* 0x0005e40000100800 */
[----:B--2---:R-:W-:-:S04]  /*181d0*/  FMNMX.FTZ R170, R0, R2, !PT ;  /* 0x0000000200aa7209 */ /* 0x004fc80007810000 */
[----:B------:R-:W-:-:S04]  /*181e0*/  FSETP.NEU.FTZ.AND P0, PT, R170, -INF , PT ;  /* 0xff800000aa00780b */ /* 0x000fc80003f1d000 */
[----:B------:R-:W-:-:S05]  /*181f0*/  FSEL R0, R170, RZ, P0 ;  /* 0x000000ffaa007208 */ /* 0x000fca0000000000 */
[----:B------:R-:W-:Y:S02]  /*18200*/  FADD.FTZ R12, R36, -R0 ;  /* 0x80000000240c7221 */ /* 0x000fe40000010000 */
        /* <DEDUP_REMOVED lines=32> */
[----:B------:R-:W-:Y:S01]  /*18410*/  STL [R1+0x4e8], R222 ;  /* 0x0004e8de01007387 */ /* 0x000fe20000100800 */
[-CC-:B------:R-:W-:Y:S01]  /*18420*/  FFMA.FTZ R194, R69, R0.reuse, -R2.reuse ;  /* 0x0000000045c27223 */ /* 0x180fe20000010802 */
[-CC-:B--2---:R-:W-:Y:S01]  /*18430*/  FFMA.FTZ R5, R55, R0.reuse, -R2.reuse ;  /* 0x0000000037057223 */ /* 0x184fe20000010802 */
[----:B---3--:R-:W-:-:S05]  /*18440*/  FFMA.FTZ R4, R75, R0, -R2 ;  /* 0x000000004b047223 */ /* 0x008fca0000010802 */
[----:B------:R2:W-:Y:S04]  /*18450*/  STL [R1+0x1b0], R4 ;  /* 0x0001b00401007387 */ /* 0x0005e80000100800 */
[----:B------:R-:W3:Y:S04]  /*18460*/  LDL R57, [R1+0x104] ;  /* 0x0001040001397983 */ /* 0x000ee80000100800 */
[----:B------:R4:W-:Y:S04]  /*18470*/  STL [R1+0x1c8], R5 ;  /* 0x0001c80501007387 */ /* 0x0009e80000100800 */
[----:B------:R-:W3:Y:S01]  /*18480*/  LDL.LU R42, [R1+0x14] ;  /* 0x00001400012a7983 */ /* 0x000ee20000300800 */
[----:B--2---:R-:W-:-:S05]  /*18490*/  FFMA.FTZ R4, R31, R0, -R2 ;  /* 0x000000001f047223 */ /* 0x004fca0000010802 */
[----:B------:R2:W-:Y:S04]  /*184a0*/  STL [R1+0x1cc], R4 ;  /* 0x0001cc0401007387 */ /* 0x0005e80000100800 */
[----:B------:R-:W3:Y:S04]  /*184b0*/  LDL R13, [R1+0x1c] ;  /* 0x00001c00010d7983 */ /* 0x000ee80000100800 */
[----:B-1----:R-:W3:Y:S04]  /*184c0*/  LDL.LU R15, [R1+0xc] ;  /* 0x00000c00010f7983 */ /* 0x002ee80000300800 */
[----:B------:R-:W3:Y:S01]  /*184d0*/  LDL.LU R14, [R1+0x4] ;  /* 0x00000400010e7983 */ /* 0x000ee20000300800 */
[-CC-:B------:R-:W-:Y:S01]  /*184e0*/  FFMA.FTZ R192, R25, R0.reuse, -R2.reuse ;  /* 0x0000000019c07223 */ /* 0x180fe20000010802 */
[----:B------:R-:W-:-:S02]  /*184f0*/  FFMA.FTZ R190, R24, R0, -R2 ;  /* 0x0000000018be7223 */ /* 0x000fc40000010802 */
[----:B------:R-:W-:Y:S01]  /*18500*/  STL [R1+0x4a0], R140 ;  /* 0x0004a08c01007387 */ /* 0x000fe20000100800 */
[-CC-:B------:R-:W-:Y:S01]  /*18510*/  FFMA.FTZ R168, R20, R0.reuse, -R2.reuse ;  /* 0x0000000014a87223 */ /* 0x180fe20000010802 */
[-CC-:B------:R-:W-:Y:S01]  /*18520*/  FFMA.FTZ R137, R19, R0.reuse, -R2.reuse ;  /* 0x0000000013897223 */ /* 0x180fe20000010802 */
[-CC-:B----4-:R-:W-:Y:S01]  /*18530*/  FFMA.FTZ R5, R17, R0.reuse, -R2.reuse ;  /* 0x0000000011057223 */ /* 0x190fe20000010802 */
[-CC-:B--2---:R-:W-:Y:S01]  /*18540*/  FFMA.FTZ R4, R29, R0.reuse, -R2.reuse ;  /* 0x000000001d047223 */ /* 0x184fe20000010802 */
[----:B------:R-:W-:-:S04]  /*18550*/  FFMA.FTZ R10, R16, R0, -R2 ;  /* 0x00000000100a7223 */ /* 0x000fc80000010802 */
[----:B------:R1:W-:Y:S01]  /*18560*/  STL [R1+0x1d4], R4 ;  /* 0x0001d40401007387 */ /* 0x0003e20000100800 */
[----:B------:R-:W-:Y:S01]  /*18570*/  MUFU.EX2 R81, R3 ;  /* 0x0000000300517308 */ /* 0x000fe20000000800 */
[----:B-1----:R-:W-:Y:S01]  /*18580*/  FFMA.FTZ R4, R18, R0, -R2 ;  /* 0x0000000012047223 */ /* 0x002fe20000010802 */
[----:B------:R-:W-:-:S06]  /*18590*/  FMUL.FTZ R2, R0, R12 ;  /* 0x0000000c00027220 */ /* 0x000fcc0000410000 */
[----:B------:R-:W1:Y:S01]  /*185a0*/  MUFU.EX2 R2, R2 ;  /* 0x0000000200027308 */ /* 0x000e620000000800 */
[----:B------:R-:W-:Y:S04]  /*185b0*/  STL [R1+0x4a4], R137 ;  /* 0x0004a48901007387 */ /* 0x000fe80000100800 */
[----:B------:R-:W-:Y:S04]  /*185c0*/  STL [R1+0x4a8], R137 ;  /* 0x0004a88901007387 */ /* 0x000fe80000100800 */
[----:B------:R2:W-:Y:S04]  /*185d0*/  STL [R1+0x4ec], R4 ;  /* 0x0004ec0401007387 */ /* 0x0005e80000100800 */
[----:B------:R4:W-:Y:S01]  /*185e0*/  STL [R1+0x4f0], R5 ;  /* 0x0004f00501007387 */ /* 0x0009e20000100800 */
[-C--:B-1----:R-:W-:Y:S01]  /*185f0*/  FMUL.FTZ R171, R154, R2.reuse ;  /* 0x000000029aab7220 */ /* 0x082fe20000410000 */
[----:B------:R-:W-:-:S02]  /*18600*/  FMUL.FTZ R188, R155, R2 ;  /* 0x000000029bbc7220 */ /* 0x000fc40000410000 */
[----:B------:R-:W-:Y:S01]  /*18610*/  STL [R1+0x4f4], R10 ;  /* 0x0004f40a01007387 */ /* 0x000fe20000100800 */
[----:B------:R-:W-:-:S03]  /*18620*/  FMUL.FTZ R3, R142, R2 ;  /* 0x000000028e037220 */ /* 0x000fc60000410000 */
[----:B------:R-:W-:Y:S04]  /*18630*/  STL [R1+0x440], R171 ;  /* 0x000440ab01007387 */ /* 0x000fe80000100800 */
[----:B------:R-:W-:Y:S01]  /*18640*/  STL [R1+0x444], R188 ;  /* 0x000444bc01007387 */ /* 0x000fe20000100800 */
[-C--:B--2---:R-:W-:Y:S01]  /*18650*/  FMUL.FTZ R4, R151, R2.reuse ;  /* 0x0000000297047220 */ /* 0x084fe20000410000 */
[----:B----4-:R-:W-:-:S05]  /*18660*/  FMUL.FTZ R5, R150, R2 ;  /* 0x0000000296057220 */ /* 0x010fca0000410000 */
[----:B------:R1:W-:Y:S04]  /*18670*/  STL [R1+0x1d8], R5 ;  /* 0x0001d80501007387 */ /* 0x0003e80000100800 */
[----:B------:R2:W-:Y:S04]  /*18680*/  STL [R1+0x1dc], R4 ;  /* 0x0001dc0401007387 */ /* 0x0005e80000100800 */
[----:B------:R4:W-:Y:S01]  /*18690*/  STL [R1+0x1e8], R3 ;  /* 0x0001e80301007387 */ /* 0x0009e20000100800 */
[-C--:B-1----:R-:W-:Y:S01]  /*186a0*/  FMUL.FTZ R5, R143, R2.reuse ;  /* 0x000000028f057220 */ /* 0x082fe20000410000 */
[-C--:B--2---:R-:W-:Y:S01]  /*186b0*/  FMUL.FTZ R4, R138, R2.reuse ;  /* 0x000000028a047220 */ /* 0x084fe20000410000 */
[----:B----4-:R-:W-:-:S03]  /*186c0*/  FMUL.FTZ R3, R139, R2 ;  /* 0x000000028b037220 */ /* 0x010fc60000410000 */
[----:B------:R-:W-:Y:S04]  /*186d0*/  STL [R1+0x1ec], R5 ;  /* 0x0001ec0501007387 */ /* 0x000fe80000100800 */
[----:B------:R-:W-:Y:S01]  /*186e0*/  STL [R1+0x1f8], R4 ;  /* 0x0001f80401007387 */ /* 0x000fe20000100800 */
[----:B---3--:R-:W-:Y:S01]  /*186f0*/  FFMA.FTZ R55, R57, R2, R81 ;  /* 0x0000000239377223 */ /* 0x008fe20000010051 */
        /* <DEDUP_REMOVED lines=32> */
[----:B------:R-:W-:Y:S04]  /*18900*/  STL [R1+0x1fc], R3 ;  /* 0x0001fc0301007387 */ /* 0x000fe80000100800 */
[----:B------:R-:W1:Y:S04]  /*18910*/  SHFL.BFLY PT, R3, R2, 0x2, 0x1f ;  /* 0x0c401f0002037f89 */ /* 0x000e6800000e0000 */
[----:B------:R-:W2:Y:S01]  /*18920*/  LDL.LU R217, [R1+0x10c] ;  /* 0x00010c0001d97983 */ /* 0x000ea20000300800 */
[----:B-1----:R-:W-:-:S05]  /*18930*/  FMNMX.FTZ R2, R2, R3, !PT ;  /* 0x0000000302027209 */ /* 0x002fca0007810000 */
[----:B------:R-:W1:Y:S02]  /*18940*/  SHFL.BFLY PT, R3, R2, 0x1, 0x1f ;  /* 0x0c201f0002037f89 */ /* 0x000e6400000e0000 */
[----:B-1----:R-:W-:-:S04]  /*18950*/  FMNMX.FTZ R191, R2, R3, !PT ;  /* 0x0000000302bf7209 */ /* 0x002fc80007810000 */
[----:B------:R-:W-:-:S04]  /*18960*/  FSETP.NEU.FTZ.AND P0, PT, R191, -INF , PT ;  /* 0xff800000bf00780b */ /* 0x000fc80003f1d000 */
[----:B------:R-:W-:-:S05]  /*18970*/  FSEL R2, R191, RZ, P0 ;  /* 0x000000ffbf027208 */ /* 0x000fca0000000000 */
[----:B------:R-:W-:Y:S01]  /*18980*/  FADD.FTZ R3, R39, -R2 ;  /* 0x8000000227037221 */ /* 0x000fe20000010000 */
[----:B------:R-:W-:-:S05]  /*18990*/  FMUL.FTZ R2, R0, R191 ;  /* 0x000000bf00027220 */ /* 0x000fca0000410000 */
[----:B------:R-:W-:Y:S01]  /*189a0*/  FSEL R2, R2, RZ, P0 ;  /* 0x000000ff02027208 */ /* 0x000fe20000000000 */
[----:B------:R-:W-:Y:S04]  /*189b0*/  STL [R1+0x4f8], R235 ;  /* 0x0004f8eb01007387 */ /* 0x000fe80000100800 */
[-CC-:B------:R-:W-:Y:S01]  /*189c0*/  FFMA.FTZ R248, R73, R0.reuse, -R2.reuse ;  /* 0x0000000049f87223 */ /* 0x180fe20000010802 */
[----:B------:R-:W-:Y:S04]  /*189d0*/  STL [R1+0x4fc], R232 ;  /* 0x0004fce801007387 */ /* 0x000fe80000100800 */
[----:B------:R-:W-:Y:S01]  /*189e0*/  STL [R1+0x500], R180 ;  /* 0x000500b401007387 */ /* 0x000fe20000100800 */
[----:B------:R-:W-:-:S03]  /*189f0*/  FFMA.FTZ R4, R47, R0, -R2 ;  /* 0x000000002f047223 */ /* 0x000fc60000010802 */
[----:B------:R-:W-:Y:S04]  /*18a00*/  STL [R1+0x508], R248 ;  /* 0x000508f801007387 */ /* 0x000fe80000100800 */
[----:B------:R-:W3:Y:S01]  /*18a10*/  LDL R186, [R1+0x30] ;  /* 0x0000300001ba7983 */ /* 0x000ee20000100800 */
[----:B------:R-:W-:-:S03]  /*18a20*/  FFMA.FTZ R16, R15, R0, -R2 ;  /* 0x000000000f107223 */ /* 0x000fc60000010802 */
[----:B------:R-:W4:Y:S04]  /*18a30*/  LDL R77, [R1+0x38] ;  /* 0x00003800014d7983 */ /* 0x000f280000100800 */
[----:B------:R1:W-:Y:S01]  /*18a40*/  STL [R1+0xc], R4 ;  /* 0x00000c0401007387 */ /* 0x0003e20000100800 */
[----:B------:R-:W-:-:S03]  /*18a50*/  FFMA.FTZ R20, R14, R0, -R2 ;  /* 0x000000000e147223 */ /* 0x000fc60000010802 */
[----:B------:R-:W4:Y:S04]  /*18a60*/  LDL.LU R15, [R1+0x2c] ;  /* 0x00002c00010f7983 */ /* 0x000f280000300800 */
[----:B------:R-:W4:Y:S04]  /*18a70*/  LDL R14, [R1+0x24] ;  /* 0x00002400010e7983 */ /* 0x000f280000100800 */
[----:B------:R-:W4:Y:S01]  /*18a80*/  LDL R76, [R1+0x18] ;  /* 0x00001800014c7983 */ /* 0x000f220000100800 */
[----:B------:R-:W-:-:S03]  /*18a90*/  FFMA.FTZ R12, R42, R0, -R2 ;  /* 0x000000002a0c7223 */ /* 0x000fc60000010802 */
[----:B------:R-:W4:Y:S04]  /*18aa0*/  LDL.LU R59, [R1+0x8] ;  /* 0x00000800013b7983 */ /* 0x000f280000300800 */
[----:B------:R-:W4:Y:S01]  /*18ab0*/  LDL.LU R42, [R1] ;  /* 0x00000000012a7983 */ /* 0x000f220000300800 */
[----:B------:R-:W-:-:S06]  /*18ac0*/  FMUL.FTZ R3, R0, R3 ;  /* 0x0000000300037220 */ /* 0x000fcc0000410000 */
        /* <DEDUP_REMOVED lines=17> */
[-C--:B-1----:R-:W-:Y:S01]  /*18be0*/  FMUL.FTZ R4, R164, R3.reuse ;  /* 0x00000003a4047220 */ /* 0x082fe20000410000 */
        /* <DEDUP_REMOVED lines=11> */
[-C--:B------:R-:W-:Y:S01]  /*18ca0*/  FMUL.FTZ R169, R160, R3.reuse ;  /* 0x00000003a0a97220 */ /* 0x080fe20000410000 */
[-C--:B------:R-:W-:Y:S01]  /*18cb0*/  FMUL.FTZ R2, R165, R3.reuse ;  /* 0x00000003a5027220 */ /* 0x080fe20000410000 */
[----:B------:R-:W-:Y:S01]  /*18cc0*/  MUFU.EX2 R12, R12 ;  /* 0x0000000c000c7308 */ /* 0x000fe20000000800 */
[----:B------:R-:W-:Y:S04]  /*18cd0*/  STL [R1+0x260], R4 ;  /* 0x0002600401007387 */ /* 0x000fe80000100800 */
[----:B------:R-:W-:Y:S04]  /*18ce0*/  STL [R1+0x43c], R169 ;  /* 0x00043ca901007387 */ /* 0x000fe80000100800 */
[----:B------:R1:W-:Y:S01]  /*18cf0*/  STL [R1+0x264], R2 ;  /* 0x0002640201007387 */ /* 0x0003e20000100800 */
[-C--:B------:R-:W-:Y:S01]  /*18d00*/  FMUL.FTZ R215, R161, R3.reuse ;  /* 0x00000003a1d77220 */ /* 0x080fe20000410000 */
[-C--:B------:R-:W-:Y:S01]  /*18d10*/  FMUL.FTZ R209, R156, R3.reuse ;  /* 0x000000039cd17220 */ /* 0x080fe20000410000 */
[-C--:B------:R-:W-:Y:S01]  /*18d20*/  FMUL.FTZ R208, R157, R3.reuse ;  /* 0x000000039dd07220 */ /* 0x080fe20000410000 */
[-C--:B------:R-:W-:Y:S01]  /*18d30*/  FMUL.FTZ R205, R144, R3.reuse ;  /* 0x0000000390cd7220 */ /* 0x080fe20000410000 */
[----:B------:R-:W-:Y:S01]  /*18d40*/  FMUL.FTZ R204, R145, R3 ;  /* 0x0000000391cc7220 */ /* 0x000fe20000410000 */
[----:B------:R-:W-:Y:S01]  /*18d50*/  STL [R1+0x430], R215 ;  /* 0x000430d701007387 */ /* 0x000fe20000100800 */
[----:B-1----:R-:W1:Y:S03]  /*18d60*/  MUFU.EX2 R2, R13 ;  /* 0x0000000d00027308 */ /* 0x002e660000000800 */
[----:B------:R-:W-:Y:S04]  /*18d70*/  STL [R1+0x42c], R209 ;  /* 0x00042cd101007387 */ /* 0x000fe80000100800 */
[----:B------:R-:W-:Y:S04]  /*18d80*/  STL.64 [R1+0x448], R204 ;  /* 0x000448cc01007387 */ /* 0x000fe80000100a00 */
[----:B------:R-:W4:Y:S04]  /*18d90*/  LDL R9, [R1+0x58] ;  /* 0x0000580001097983 */ /* 0x000f280000100800 */
[----:B------:R-:W4:Y:S01]  /*18da0*/  LDL R6, [R1+0x108] ;  /* 0x0001080001067983 */ /* 0x000f220000100800 */
[----:B-1----:R-:W-:-:S03]  /*18db0*/  F2FP.F16.F32.PACK_AB R58, R2, R12 ;  /* 0x0000000c023a723e */ /* 0x002fc600000000ff */
[----:B------:R-:W4:Y:S04]  /*18dc0*/  LDL.LU R136, [R1+0x54] ;  /* 0x0000540001887983 */ /* 0x000f280000300800 */
[----:B------:R-:W4:Y:S04]  /*18dd0*/  LDL R141, [R1+0x50] ;  /* 0x00005000018d7983 */ /* 0x000f280000100800 */
[----:B------:R-:W4:Y:S04]  /*18de0*/  LDL R153, [R1+0x3c] ;  /* 0x00003c0001997983 */ /* 0x000f280000100800 */
[----:B------:R-:W4:Y:S04]  /*18df0*/  LDL R175, [R1+0x34] ;  /* 0x0000340001af7983 */ /* 0x000f280000100800 */
[----:B------:R-:W4:Y:S04]  /*18e00*/  LDL R174, [R1+0x28] ;  /* 0x0000280001ae7983 */ /* 0x000f280000100800 */
[----:B------:R-:W4:Y:S04]  /*18e10*/  LDL R244, [R1+0x20] ;  /* 0x0000200001f47983 */ /* 0x000f280000100800 */
[----:B------:R-:W4:Y:S01]  /*18e20*/  LDL R247, [R1+0x10] ;  /* 0x0000100001f77983 */ /* 0x000f220000100800 */
[----:B--2---:R-:W-:-:S04]  /*18e30*/  FFMA.FTZ R3, R217, R3, R12 ;  /* 0x00000003d9037223 */ /* 0x004fc8000001000c */
[----:B------:R-:W-:Y:S01]  /*18e40*/  FADD.FTZ R73, R2, R3 ;  /* 0x0000000302497221 */ /* 0x000fe20000010000 */
        /* <DEDUP_REMOVED lines=42> */
[----:B------:R-:W-:-:S04]  /*190f0*/  FMUL.FTZ R209, R167, R3 ;  /* 0x00000003a7d17220 */ /* 0x000fc80000410000 */
[----:B------:R-:W-:Y:S04]  /*19100*/  STL [R1+0x458], R215 ;  /* 0x000458d701007387 */ /* 0x000fe80000100800 */
[----:B------:R1:W-:Y:S04]  /*19110*/  STL.64 [R1+0x450], R208 ;  /* 0x000450d001007387 */ /* 0x0003e80000100a00 */
[----:B------:R-:W2:Y:S04]  /*19120*/  LDL R212, [R1+0x100] ;  /* 0x0001000001d47983 */ /* 0x000ea80000100800 */
[----:B-1----:R-:W3:Y:S04]  /*19130*/  LDL.64 R208, [R1+0x110] ;  /* 0x0001100001d07983 */ /* 0x002ee80000100a00 */
[----:B------:R-:W4:Y:S04]  /*19140*/  LDL.LU.64 R204, [R1+0x258] ;  /* 0x0002580001cc7983 */ /* 0x000f280000300a00 */
[----:B------:R-:W3:Y:S01]  /*19150*/  LDL R235, [R1+0xa0] ;  /* 0x0000a00001eb7983 */ /* 0x000ee20000100800 */
        /* <DEDUP_REMOVED lines=60> */
[----:B------:R-:W1:Y:S03]  /*19520*/  MUFU.EX2 R12, R12 ;  /* 0x0000000c000c7308 */ /* 0x000e660000000800 */
        /* <DEDUP_REMOVED lines=9> */
[-C--:B------:R-:W-:Y:S01]  /*195c0*/  FMUL.FTZ R206, R159, R3.reuse ;  /* 0x000000039fce7220 */ /* 0x080fe20000410000 */
[-C--:B------:R-:W-:Y:S01]  /*195d0*/  FMUL.FTZ R203, R146, R3.reuse ;  /* 0x0000000392cb7220 */ /* 0x080fe20000410000 */
[-C--:B------:R-:W-:Y:S01]  /*195e0*/  FMUL.FTZ R200, R147, R3.reuse ;  /* 0x0000000393c87220 */ /* 0x080fe20000410000 */
[----:B-1----:R-:W-:Y:S01]  /*195f0*/  FFMA.FTZ R3, R6, R3, R12 ;  /* 0x0000000306037223 */ /* 0x002fe2000001000c */
[----:B------:R-:W-:-:S03]  /*19600*/  FMNMX.FTZ R2, R40, R2, !PT ;  /* 0x0000000228027209 */ /* 0x000fc60007810000 */
[----:B------:R-:W-:Y:S02]  /*19610*/  FADD.FTZ R24, R13, R3 ;  /* 0x000000030d187221 */ /* 0x000fe40000010000 */
[----:B------:R-:W1:Y:S02]  /*19620*/  SHFL.BFLY PT, R3, R2, 0x2, 0x1f ;  /* 0x0c401f0002037f89 */ /* 0x000e6400000e0000 */
[----:B-1----:R-:W-:-:S05]  /*19630*/  FMNMX.FTZ R2, R2, R3, !PT ;  /* 0x0000000302027209 */ /* 0x002fca0007810000 */
[----:B------:R-:W1:Y:S01]  /*19640*/  SHFL.BFLY PT, R3, R2, 0x1, 0x1f ;  /* 0x0c201f0002037f89 */ /* 0x000e6200000e0000 */
[----:B------:R1:W-:Y:S02]  /*19650*/  MUFU.EX2 R23, R16 ;  /* 0x0000001000177308 */ /* 0x0003e40000000800 */
[----:B-1----:R-:W-:-:S04]  /*19660*/  FMNMX.FTZ R193, R2, R3, !PT ;  /* 0x0000000302c17209 */ /* 0x002fc80007810000 */
[----:B------:R-:W-:-:S04]  /*19670*/  FSETP.NEU.FTZ.AND P0, PT, R193, -INF , PT ;  /* 0xff800000c100780b */ /* 0x000fc80003f1d000 */
[----:B------:R-:W-:-:S05]  /*19680*/  FSEL R2, R193, RZ, P0 ;  /* 0x000000ffc1027208 */ /* 0x000fca0000000000 */
[----:B------:R-:W-:Y:S01]  /*19690*/  FADD.FTZ R16, R37, -R2 ;  /* 0x8000000225107221 */ /* 0x000fe20000010000 */
[----:B------:R-:W-:-:S05]  /*196a0*/  FMUL.FTZ R2, R0, R193 ;  /* 0x000000c100027220 */ /* 0x000fca0000410000 */
[----:B------:R-:W-:Y:S01]  /*196b0*/  FSEL R2, R2, RZ, P0 ;  /* 0x000000ff02027208 */ /* 0x000fe20000000000 */
[----:B------:R-:W-:Y:S01]  /*196c0*/  MUFU.EX2 R22, R20 ;  /* 0x0000001400167308 */ /* 0x000fe20000000800 */
[----:B------:R-:W-:-:S03]  /*196d0*/  FMUL.FTZ R16, R0, R16 ;  /* 0x0000001000107220 */ /* 0x000fc60000410000 */
[----:B------:R-:W-:-:S04]  /*196e0*/  FFMA.FTZ R3, R9, R0, -R2 ;  /* 0x0000000009037223 */ /* 0x000fc80000010802 */
[----:B------:R1:W-:Y:S01]  /*196f0*/  MUFU.EX2 R20, R14 ;  /* 0x0000000e00147308 */ /* 0x0003e20000000800 */
[----:B------:R-:W-:Y:S01]  /*19700*/  F2FP.F16.F32.PACK_AB R35, R13, R12 ;  /* 0x0000000c0d23723e */ /* 0x000fe200000000ff */
[----:B------:R-:W-:-:S06]  /*19710*/  FFMA.FTZ R13, R141, R0, -R2 ;  /* 0x000000008d0d7223 */ /* 0x000fcc0000010802 */
[----:B------:R-:W-:Y:S01]  /*19720*/  MUFU.EX2 R32, R17 ;  /* 0x0000001100207308 */ /* 0x000fe20000000800 */
[----:B-1----:R-:W-:-:S07]  /*19730*/  FFMA.FTZ R14, R136, R0, -R2 ;  /* 0x00000000880e7223 */ /* 0x002fce0000010802 */
[----:B------:R1:W-:Y:S08]  /*19740*/  MUFU.EX2 R17, R3 ;  /* 0x0000000300117308 */ /* 0x0003f00000000800 */
[----:B------:R-:W-:Y:S08]  /*19750*/  MUFU.EX2 R164, R16 ;  /* 0x0000001000a47308 */ /* 0x000ff00000000800 */
[----:B------:R2:W4:Y:S08]  /*19760*/  MUFU.EX2 R19, R36 ;  /* 0x0000002400137308 */ /* 0x0005300000000800 */
[----:B------:R-:W3:Y:S08]  /*19770*/  MUFU.EX2 R14, R14 ;  /* 0x0000000e000e7308 */ /* 0x000ef00000000800 */
[----:B------:R-:W-:Y:S01]  /*19780*/  MUFU.EX2 R26, R18 ;  /* 0x00000012001a7308 */ /* 0x000fe20000000800 */
[----:B------:R-:W-:-:S07]  /*19790*/  FFMA.FTZ R12, R153, R0, -R2 ;  /* 0x00000000990c7223 */ /* 0x000fce0000010802 */
[----:B------:R-:W-:Y:S01]  /*197a0*/  MUFU.EX2 R18, R13 ;  /* 0x0000000d00127308 */ /* 0x000fe20000000800 */
[----:B-1----:R-:W-:-:S07]  /*197b0*/  FFMA.FTZ R3, R174, R0, -R2 ;  /* 0x00000000ae037223 */ /* 0x002fce0000010802 */
[----:B------:R1:W-:Y:S01]  /*197c0*/  MUFU.EX2 R29, R49 ;  /* 0x00000031001d7308 */ /* 0x0003e20000000800 */
[-CC-:B--2---:R-:W-:Y:S01]  /*197d0*/  FFMA.FTZ R36, R216, R0.reuse, -R2.reuse ;  /* 0x00000000d8247223 */ /* 0x184fe20000010802 */
[----:B------:R-:W-:-:S06]  /*197e0*/  FFMA.FTZ R37, R187, R0, -R2 ;  /* 0x00000000bb257223 */ /* 0x000fcc0000010802 */
[----:B------:R2:W3:Y:S01]  /*197f0*/  MUFU.EX2 R21, R15 ;  /* 0x0000000f00157308 */ /* 0x0004e20000000800 */
[-CC-:B------:R-:W-:Y:S01]  /*19800*/  FFMA.FTZ R249, R128, R0.reuse, -R2.reuse ;  /* 0x0000000080f97223 */ /* 0x180fe20000010802 */
[-CC-:B------:R-:W-:Y:S01]  /*19810*/  FFMA.FTZ R250, R125, R0.reuse, -R2.reuse ;  /* 0x000000007dfa7223 */ /* 0x180fe20000010802 */
[-CC-:B------:R-:W-:Y:S01]  /*19820*/  FFMA.FTZ R252, R116, R0.reuse, -R2.reuse ;  /* 0x0000000074fc7223 */ /* 0x180fe20000010802 */
[-CC-:B------:R-:W-:Y:S01]  /*19830*/  FFMA.FTZ R174, R111, R0.reuse, -R2.reuse ;  /* 0x000000006fae7223 */ /* 0x180fe20000010802 */
[-CC-:B------:R-:W-:Y:S01]  /*19840*/  FFMA.FTZ R170, R104, R0.reuse, -R2.reuse ;  /* 0x0000000068aa7223 */ /* 0x180fe20000010802 */
[-CC-:B------:R-:W-:Y:S02]  /*19850*/  FFMA.FTZ R7, R85, R0.reuse, -R2.reuse ;  /* 0x0000000055077223 */ /* 0x180fe40000010802 */
[----:B------:R4:W-:Y:S01]  /*19860*/  MUFU.EX2 R38, R51 ;  /* 0x0000003300267308 */ /* 0x0009e20000000800 */
[-CC-:B-1----:R-:W-:Y:S01]  /*19870*/  FFMA.FTZ R49, R185, R0.reuse, -R2.reuse ;  /* 0x00000000b9317223 */ /* 0x182fe20000010802 */
[-CC-:B------:R-:W-:Y:S01]  /*19880*/  FFMA.FTZ R153, R83, R0.reuse, -R2.reuse ;  /* 0x0000000053997223 */ /* 0x180fe20000010802 */
[-CC-:B------:R-:W-:Y:S01]  /*19890*/  FFMA.FTZ R141, R74, R0.reuse, -R2.reuse ;  /* 0x000000004a8d7223 */ /* 0x180fe20000010802 */
[-CC-:B------:R-:W-:Y:S01]  /*198a0*/  FFMA.FTZ R136, R72, R0.reuse, -R2.reuse ;  /* 0x0000000048887223 */ /* 0x180fe20000010802 */
[-CC-:B------:R-:W-:Y:S01]  /*198b0*/  FFMA.FTZ R248, R56, R0.reuse, -R2.reuse ;  /* 0x0000000038f87223 */ /* 0x180fe20000010802 */
[----:B------:R-:W-:-:S02]  /*198c0*/  FFMA.FTZ R171, R53, R0, -R2 ;  /* 0x0000000035ab7223 */ /* 0x000fc40000010802 */
[----:B------:R1:W-:Y:S01]  /*198d0*/  MUFU.EX2 R34, R31 ;  /* 0x0000001f00227308 */ /* 0x0003e20000000800 */
[-CC-:B--2---:R-:W-:Y:S01]  /*198e0*/  FFMA.FTZ R15, R175, R0.reuse, -R2.reuse ;  /* 0x00000000af0f7223 */ /* 0x184fe20000010802 */
[-CC-:B------:R-:W-:Y:S01]  /*198f0*/  FFMA.FTZ R175, R108, R0.reuse, -R2.reuse ;  /* 0x000000006caf7223 */ /* 0x180fe20000010802 */
[-CC-:B------:R-:W-:Y:S01]  /*19900*/  FFMA.FTZ R189, R48, R0.reuse, -R2.reuse ;  /* 0x0000000030bd7223 */ /* 0x180fe20000010802 */
[-CC-:B------:R-:W-:Y:S01]  /*19910*/  FFMA.FTZ R180, R45, R0.reuse, -R2.reuse ;  /* 0x000000002db47223 */ /* 0x180fe20000010802 */
[-CC-:B------:R-:W-:Y:S01]  /*19920*/  FFMA.FTZ R9, R41, R0.reuse, -R2.reuse ;  /* 0x0000000029097223 */ /* 0x180fe20000010802 */
[-CC-:B------:R-:W-:Y:S02]  /*19930*/  FFMA.FTZ R6, R40, R0.reuse, -R2.reuse ;  /* 0x0000000028067223 */ /* 0x180fe40000010802 */
[----:B------:R2:W-:Y:S01]  /*19940*/  MUFU.EX2 R33, R30 ;  /* 0x0000001e00217308 */ /* 0x0005e20000000800 */
[-CC-:B----4-:R-:W-:Y:S01]  /*19950*/  FFMA.FTZ R51, R181, R0.reuse, -R2.reuse ;  /* 0x00000000b5337223 */ /* 0x190fe20000010802 */
[----:B------:R-:W-:-:S06]  /*19960*/  FFMA.FTZ R181, R133, R0, -R2 ;  /* 0x0000000085b57223 */ /* 0x000fcc0000010802 */
[----:B------:R4:W3:Y:S01]  /*19970*/  MUFU.EX2 R25, R50 ;  /* 0x0000003200197308 */ /* 0x0008e20000000800 */
[-CC-:B-1----:R-:W-:Y:S01]  /*19980*/  FFMA.FTZ R31, R247, R0.reuse, -R2.reuse ;  /* 0x00000000f71f7223 */ /* 0x182fe20000010802 */
[-CC-:B------:R-:W-:Y:S01]  /*19990*/  FFMA.FTZ R247, R131, R0.reuse, -R2.reuse ;  /* 0x0000000083f77223 */ /* 0x180fe20000010802 */
[----:B------:R-:W-:Y:S01]  /*199a0*/  FADD.FTZ R13, R19, R55 ;  /* 0x00000037130d7221 */ /* 0x000fe20000010000 */
[-CC-:B--2---:R-:W-:Y:S01]  /*199b0*/  FFMA.FTZ R30, R244, R0.reuse, -R2.reuse ;  /* 0x00000000f41e7223 */ /* 0x184fe20000010802 */
[----:B------:R-:W-:-:S03]  /*199c0*/  FFMA.FTZ R244, R100, R0, -R2 ;  /* 0x0000000064f47223 */ /* 0x000fc60000010802 */
[----:B------:R1:W2:Y:S01]  /*199d0*/  MUFU.EX2 R16, R12 ;  /* 0x0000000c00107308 */ /* 0x0002a20000000800 */
[----:B----4-:R-:W-:Y:S01]  /*199e0*/  FFMA.FTZ R50, R183, R0, -R2 ;  /* 0x00000000b7327223 */ /* 0x010fe20000010802 */
[----:B------:R-:W-:Y:S01]  /*199f0*/  FFMA.FTZ R0, R212, R164, R17 ;  /* 0x000000a4d4007223 */ /* 0x000fe20000010011 */
[----:B---3--:R-:W-:-:S03]  /*19a00*/  F2FP.F16.F32.PACK_AB R2, R14, R17 ;  /* 0x000000110e02723e */ /* 0x008fc600000000ff */
[----:B-1----:R-:W-:Y:S01]  /*19a10*/  FADD.FTZ R12, R14, R0 ;  /* 0x000000000e0c7221 */ /* 0x002fe20000010000 */
[----:B------:R-:W-:Y:S01]  /*19a20*/  F2FP.F16.F32.PACK_AB R0, R19, R81 ;  /* 0x000000511300723e */ /* 0x000fe200000000ff */
[----:B------:R1:W-:Y:S03]  /*19a30*/  MUFU.EX2 R14, R3 ;  /* 0x00000003000e7308 */ /* 0x0003e60000000800 */
[C---:B------:R-:W-:Y:S02]  /*19a40*/  PRMT R11, R0.reuse, 0x7610, R11 ;  /* 0x00007610000b7816 */ /* 0x040fe4000000000b */
[----:B------:R-:W-:Y:S01]  /*19a50*/  PRMT R152, R0, 0x7632, R152 ;  /* 0x0000763200987816 */ /* 0x000fe20000000098 */
[----:B------:R-:W-:Y:S02]  /*19a60*/  FADD.FTZ R0, R21, R24 ;  /* 0x0000001815007221 */ /* 0x000fe40000010000 */
[----:B------:R-:W-:Y:S02]  /*19a70*/  MUFU.EX2 R15, R15 ;  /* 0x0000000f000f7308 */ /* 0x000fe40000000800 */
[----:B------:R-:W-:Y:S01]  /*19a80*/  FADD.FTZ R0, R20, R0 ;  /* 0x0000000014007221 */ /* 0x000fe20000010000 */
[----:B-1----:R-:W-:Y:S01]  /*19a90*/  FADD.FTZ R3, R18, R12 ;  /* 0x0000000c12037221 */ /* 0x002fe20000010000 */
[----:B------:R-:W-:-:S04]  /*19aa0*/  FADD.FTZ R12, R29, R13 ;  /* 0x0000000d1d0c7221 */ /* 0x000fc80000010000 */
[----:B------:R-:W1:Y:S01]  /*19ab0*/  MUFU.EX2 R13, R61 ;  /* 0x0000003d000d7308 */ /* 0x000e620000000800 */
[----:B------:R-:W-:Y:S01]  /*19ac0*/  FADD.FTZ R0, R32, R0 ;  /* 0x0000000020007221 */ /* 0x000fe20000010000 */
[C---:B------:R-:W-:Y:S01]  /*19ad0*/  PRMT R223, R2.reuse, 0x7610, R223 ;  /* 0x0000761002df7816 */ /* 0x040fe200000000df */
[----:B------:R-:W-:Y:S01]  /*19ae0*/  FADD.FTZ R12, R25, R12 ;  /* 0x0000000c190c7221 */ /* 0x000fe20000010000 */
[----:B------:R-:W-:Y:S01]  /*19af0*/  PRMT R137, R2, 0x7632, R137 ;  /* 0x0000763202897816 */ /* 0x000fe20000000089 */
[----:B------:R-:W-:Y:S01]  /*19b00*/  FADD.FTZ R2, R23, R73 ;  /* 0x0000004917027221 */ /* 0x000fe20000010000 */
[----:B------:R-:W-:Y:S01]  /*19b10*/  FADD.FTZ R19, R26, R0 ;  /* 0x000000001a137221 */ /* 0x000fe20000010000 */
[----:B------:R-:W-:Y:S01]  /*19b20*/  FADD.FTZ R0, R38, R12 ;  /* 0x0000000c26007221 */ /* 0x000fe20000010000 */
[----:B------:R-:W-:Y:S02]  /*19b30*/  IMAD.SHL.U32 R215, R235, 0x4, RZ ;  /* 0x00000004ebd77824 */ /* 0x000fe400078e00ff */
[----:B------:R-:W-:Y:S01]  /*19b40*/  FADD.FTZ R2, R22, R2 ;  /* 0x0000000216027221 */ /* 0x000fe20000010000 */
[----:B--2---:R-:W-:-:S03]  /*19b50*/  FADD.FTZ R3, R16, R3 ;  /* 0x0000000310037221 */ /* 0x004fc60000010000 */
[----:B------:R-:W-:Y:S01]  /*19b60*/  FADD.FTZ R2, R34, R2 ;  /* 0x0000000222027221 */ /* 0x000fe20000010000 */
[----:B-1----:R-:W-:Y:S01]  /*19b70*/  FADD.FTZ R24, R13, R0 ;  /* 0x000000000d187221 */ /* 0x002fe20000010000 */
[----:B------:R-:W-:Y:S02]  /*19b80*/  LOP3.LUT R0, R177, R209, R215, 0x96, !PT ;  /* 0x000000d1b1007212 */ /* 0x000fe400078e96d7 */
[----:B------:R-:W-:Y:S01]  /*19b90*/  F2FP.F16.F32.PACK_AB R27, R20, R21 ;  /* 0x00000015141b723e */ /* 0x000fe200000000ff */
[----:B------:R-:W-:Y:S01]  /*19ba0*/  FADD.FTZ R20, R33, R2 ;  /* 0x0000000221147221 */ /* 0x000fe20000010000 */
[----:B------:R-:W-:Y:S01]  /*19bb0*/  FADD.FTZ R2, R15, R3 ;  /* 0x000000030f027221 */ /* 0x000fe20000010000 */
[----:B------:R-:W-:-:S04]  /*19bc0*/  IMAD.WIDE.U32 R82, R0, -0x326172a9, RZ ;  /* 0xcd9e8d5700527825 */ /* 0x000fc800078e00ff */
[----:B------:R-:W-:Y:S01]  /*19bd0*/  FADD.FTZ R21, R14, R2 ;  /* 0x000000020e157221 */ /* 0x000fe20000010000 */
[----:B------:R-:W-:Y:S02]  /*19be0*/  LOP3.LUT R2, R83, R224, R204, 0x96, !PT ;  /* 0x000000e053027212 */ /* 0x000fe400078e96cc */
[----:B------:R-:W-:Y:S02]  /*19bf0*/  LOP3.LUT R0, R121, R221, R82, 0x96, !PT ;  /* 0x000000dd79007212 */ /* 0x000fe400078e9652 */
[----:B------:R-:W-:Y:S01]  /*19c00*/  F2FP.F16.F32.PACK_AB R73, R16, R18 ;  /* 0x000000121049723e */ /* 0x000fe200000000ff */
[----:B------:R-:W-:Y:S01]  /*19c10*/  IMAD.WIDE.U32 R158, R2, -0x2daee0ad, RZ ;  /* 0xd2511f53029e7825 */ /* 0x000fe200078e00ff */
[----:B------:R-:W-:-:S03]  /*19c20*/  F2FP.F16.F32.PACK_AB R16, R13, R38 ;  /* 0x000000260d10723e */ /* 0x000fc600000000ff */
[----:B------:R-:W-:Y:S01]  /*19c30*/  IMAD.WIDE.U32 R12, R0, -0x2daee0ad, RZ ;  /* 0xd2511f53000c7825 */ /* 0x000fe200078e00ff */
[----:B------:R-:W-:-:S04]  /*19c40*/  LOP3.LUT R2, R159, R225, R178, 0x96, !PT ;  /* 0x000000e19f027212 */ /* 0x000fc800078e96b2 */
[----:B------:R-:W-:Y:S01]  /*19c50*/  LOP3.LUT R0, R13, R226, R158, 0x96, !PT ;  /* 0x000000e20d007212 */ /* 0x000fe200078e969e */
[----:B------:R-:W-:Y:S01]  /*19c60*/  IMAD.WIDE.U32 R2, R2, -0x326172a9, RZ ;  /* 0xcd9e8d5702027825 */ /* 0x000fe200078e00ff */
[----:B------:R-:W-:-:S03]  /*19c70*/  F2FP.F16.F32.PACK_AB R61, R14, R15 ;  /* 0x0000000f0e3d723e */ /* 0x000fc600000000ff */
[----:B------:R-:W-:Y:S01]  /*19c80*/  IMAD.WIDE.U32 R14, R0, -0x326172a9, RZ ;  /* 0xcd9e8d57000e7825 */ /* 0x000fe200078e00ff */
[----:B------:R-:W-:Y:S02]  /*19c90*/  F2FP.F16.F32.PACK_AB R17, R25, R29 ;  /* 0x0000001d1911723e */ /* 0x000fe400000000ff */
[----:B------:R-:W-:Y:S02]  /*19ca0*/  LOP3.LUT R3, R3, R220, R120, 0x96, !PT ;  /* 0x000000dc03037212 */ /* 0x000fe400078e9678 */
[----:B------:R-:W-:Y:S02]  /*19cb0*/  LOP3.LUT R13, R15, R230, R2, 0x96, !PT ;  /* 0x000000e60f0d7212 */ /* 0x000fe400078e9602 */
[----:B------:R-:W-:Y:S01]  /*19cc0*/  PRMT R140, R17, 0x7610, R140 ;  /* 0x00007610118c7816 */ /* 0x000fe2000000008c */
[----:B------:R-:W-:Y:S01]  /*19cd0*/  IMAD.WIDE.U32 R2, R3, -0x2daee0ad, RZ ;  /* 0xd2511f5303027825 */ /* 0x000fe200078e00ff */
[----:B------:R-:W-:Y:S02]  /*19ce0*/  PRMT R8, R17, 0x7632, R8 ;  /* 0x0000763211087816 */ /* 0x000fe40000000008 */
[----:B------:R-:W-:-:S02]  /*19cf0*/  PRMT R148, R16, 0x7610, R148 ;  /* 0x0000761010947816 */ /* 0x000fc40000000094 */
[----:B------:R-:W-:Y:S01]  /*19d00*/  PRMT R149, R16, 0x7632, R149 ;  /* 0x0000763210957816 */ /* 0x000fe20000000095 */
        /* <DEDUP_REMOVED lines=14> */
[----:B------:R-:W-:Y:S02]  /*19df0*/  F2FP.F16.F32.PACK_AB R28, R22, R23 ;  /* 0x00000017161c723e */ /* 0x000fe400000000ff */
[----:B------:R-:W-:Y:S01]  /*19e00*/  ISETP.GE.U32.AND P0, PT, R199, R0, PT ;  /* 0x00000000c700720c */ /* 0x000fe20003f06070 */
[----:B------:R-:W1:Y:S01]  /*19e10*/  MUFU.EX2 R23, R39 ;  /* 0x0000002700177308 */ /* 0x000e620000000800 */
[----:B------:R-:W-:-:S02]  /*19e20*/  LOP3.LUT R0, R2, 0xff, RZ, 0xc0, !PT ;  /* 0x000000ff02007812 */ /* 0x000fc400078ec0ff */
[----:B------:R-:W-:Y:S02]  /*19e30*/  LOP3.LUT R15, R13, R228, R14, 0x96, !PT ;  /* 0x000000e40d0f7212 */ /* 0x000fe400078e960e */
[----:B------:R-:W-:-:S03]  /*19e40*/  ISETP.GE.U32.AND P2, PT, R199, R0, PT ;  /* 0x00000000c700720c */ /* 0x000fc60003f46070 */
[----:B------:R-:W2:Y:S01]  /*19e50*/  MUFU.EX2 R29, R57 ;  /* 0x00000039001d7308 */ /* 0x000ea20000000800 */
[--C-:B------:R-:W-:Y:S02]  /*19e60*/  SHF.R.U32.HI R0, RZ, 0x10, R2.reuse ;  /* 0x00000010ff007819 */ /* 0x100fe40000011602 */
[----:B------:R-:W-:Y:S02]  /*19e70*/  LOP3.LUT R14, R2, 0xffff, RZ, 0xc0, !PT ;  /* 0x0000ffff020e7812 */ /* 0x000fe400078ec0ff */
[----:B------:R-:W-:-:S03]  /*19e80*/  SHF.R.U32.HI R2, RZ, 0x18, R2 ;  /* 0x00000018ff027819 */ /* 0x000fc60000011602 */
[----:B------:R-:W3:Y:S01]  /*19e90*/  MUFU.EX2 R22, R42 ;  /* 0x0000002a00167308 */ /* 0x000ee20000000800 */
[----:B------:R-:W-:Y:S01]  /*19ea0*/  ISETP.GE.U32.AND P1, PT, R199, R2, PT ;  /* 0x00000002c700720c */ /* 0x000fe20003f26070 */
[----:B------:R-:W-:Y:S01]  /*19eb0*/  IMAD.WIDE.U32 R2, R15, -0x2daee0ad, RZ ;  /* 0xd2511f530f027825 */ /* 0x000fe200078e00ff */
[----:B------:R-:W-:Y:S02]  /*19ec0*/  LOP3.LUT R12, R12, 0xff, RZ, 0xc0, !PT ;  /* 0x000000ff0c0c7812 */ /* 0x000fe400078ec0ff */
[----:B------:R-:W-:Y:S02]  /*19ed0*/  LOP3.LUT R0, R0, 0xff, RZ, 0xc0, !PT ;  /* 0x000000ff00007812 */ /* 0x000fe400078ec0ff */
[----:B------:R-:W-:Y:S02]  /*19ee0*/  ISETP.GE.U32.AND P5, PT, R199, R12, PT ;  /* 0x0000000cc700720c */ /* 0x000fe40003fa6070 */
[C---:B------:R-:W-:Y:S02]  /*19ef0*/  LOP3.LUT R13, R2.reuse, 0xff, RZ, 0xc0, !PT ;  /* 0x000000ff020d7812 */ /* 0x040fe400078ec0ff */
[----:B------:R-:W-:-:S02]  /*19f00*/  LOP3.LUT R18, R2, 0xffff, RZ, 0xc0, !PT ;  /* 0x0000ffff02127812 */ /* 0x000fc400078ec0ff */
[--C-:B------:R-:W-:Y:S02]  /*19f10*/  SHF.R.U32.HI R15, RZ, 0x10, R2.reuse ;  /* 0x00000010ff0f7819 */ /* 0x100fe40000011602 */
[----:B------:R-:W-:Y:S01]  /*19f20*/  SHF.R.U32.HI R12, RZ, 0x18, R2 ;  /* 0x00000018ff0c7819 */ /* 0x000fe20000011602 */
[----:B-1----:R-:W-:Y:S01]  /*19f30*/  FADD.FTZ R2, R23, R19 ;  /* 0x0000001317027221 */ /* 0x002fe20000010000 */
[----:B------:R-:W-:Y:S02]  /*19f40*/  ISETP.GE.U32.AND P6, PT, R199, R0, PT ;  /* 0x00000000c700720c */ /* 0x000fe40003fc6070 */
[----:B------:R-:W-:Y:S01]  /*19f50*/  LOP3.LUT R0, R3, R231, R16, 0x96, !PT ;  /* 0x000000e703007212 */ /* 0x000fe200078e9610 */
[----:B--2---:R-:W-:Y:S01]  /*19f60*/  FADD.FTZ R3, R29, R20 ;  /* 0x000000141d037221 */ /* 0x004fe20000010000 */
[----:B------:R-:W-:Y:S01]  /*19f70*/  PRMT R88, R58, 0x7610, R88 ;  /* 0x000076103a587816 */ /* 0x000fe20000000058 */
[----:B---3--:R-:W-:Y:S01]  /*19f80*/  FADD.FTZ R20, R22, R2 ;  /* 0x0000000216147221 */ /* 0x008fe20000010000 */
[----:B------:R-:W-:-:S02]  /*19f90*/  SHF.R.U32.HI R2, RZ, 0x8, R14 ;  /* 0x00000008ff027819 */ /* 0x000fc4000001160e */
[----:B------:R-:W-:Y:S01]  /*19fa0*/  PRMT R87, R58, 0x7632, R87 ;  /* 0x000076323a577816 */ /* 0x000fe20000000057 */
[----:B------:R-:W-:Y:S01]  /*19fb0*/  @!P4 HADD2 R45, -R88.H0_H0, -RZ.H0_H0 ;  /* 0xa00000ff582dc230 */ /* 0x000fe20000000900 */
[----:B------:R-:W-:Y:S01]  /*19fc0*/  LOP3.LUT R2, R2, 0xffff, RZ, 0xc0, !PT ;  /* 0x0000ffff02027812 */ /* 0x000fe200078ec0ff */
[----:B------:R-:W1:Y:S01]  /*19fd0*/  MUFU.EX2 R17, R60 ;  /* 0x0000003c00117308 */ /* 0x000e620000000800 */
[----:B------:R-:W-:Y:S02]  /*19fe0*/  F2FP.F16.F32.PACK_AB R16, R22, R23 ;  /* 0x000000171610723e */ /* 0x000fe400000000ff */
[----:B------:R-:W-:Y:S02]  /*19ff0*/  PRMT R211, R88, 0x5410, R87 ;  /* 0x0000541058d37816 */ /* 0x000fe40000000057 */
[----:B------:R-:W-:Y:S02]  /*1a000*/  PRMT R85, R35, 0x7610, R85 ;  /* 0x0000761023557816 */ /* 0x000fe40000000055 */
[----:B------:R-:W-:Y:S01]  /*1a010*/  @!P4 PRMT R88, R45, 0x5410, RZ ;  /* 0x000054102d58c816 */ /* 0x000fe200000000ff */
[----:B------:R-:W2:Y:S01]  /*1a020*/  MUFU.EX2 R22, R30 ;  /* 0x0000001e00167308 */ /* 0x000ea20000000800 */
[----:B------:R-:W-:-:S02]  /*1a030*/  ISETP.GE.U32.AND P4, PT, R199, R2, PT ;  /* 0x00000002c700720c */ /* 0x000fc40003f86070 */
[----:B------:R-:W-:Y:S01]  /*1a040*/  SHF.R.U32.HI R2, RZ, 0x10, R0 ;  /* 0x00000010ff027819 */ /* 0x000fe20000011600 */
[----:B------:R-:W-:Y:S01]  /*1a050*/  @!P5 HADD2 R41, -R85.H0_H0, -RZ.H0_H0 ;  /* 0xa00000ff5529d230 */ /* 0x000fe20000000900 */
[----:B------:R-:W-:Y:S02]  /*1a060*/  PRMT R86, R35, 0x7632, R86 ;  /* 0x0000763223567816 */ /* 0x000fe40000000056 */
[----:B------:R-:W-:Y:S01]  /*1a070*/  PRMT R84, R28, 0x7610, R84 ;  /* 0x000076101c547816 */ /* 0x000fe20000000054 */
[----:B------:R-:W3:Y:S01]  /*1a080*/  MUFU.EX2 R14, R31 ;  /* 0x0000001f000e7308 */ /* 0x000ee20000000800 */
[----:B------:R-:W-:Y:S02]  /*1a090*/  LOP3.LUT R2, R2, 0xff, RZ, 0xc0, !PT ;  /* 0x000000ff02027812 */ /* 0x000fe400078ec0ff */
[----:B------:R-:W-:Y:S01]  /*1a0a0*/  PRMT R210, R85, 0x5410, R86 ;  /* 0x0000541055d27816 */ /* 0x000fe20000000056 */
[----:B------:R-:W-:Y:S01]  /*1a0b0*/  @!P2 HADD2 R46, -R84.H0_H0, -RZ.H0_H0 ;  /* 0xa00000ff542ea230 */ /* 0x000fe20000000900 */
[----:B------:R-:W-:-:S02]  /*1a0c0*/  @!P5 PRMT R85, R41, 0x5410, RZ ;  /* 0x000054102955d816 */ /* 0x000fc400000000ff */
[----:B------:R-:W-:Y:S02]  /*1a0d0*/  PRMT R81, R28, 0x7632, R81 ;  /* 0x000076321c517816 */ /* 0x000fe40000000051 */
[----:B------:R-:W-:Y:S01]  /*1a0e0*/  ISETP.GE.U32.AND P5, PT, R199, R2, PT ;  /* 0x00000002c700720c */ /* 0x000fe20003fa6070 */
[----:B------:R-:W-:Y:S01]  /*1a0f0*/  IMAD.MOV.U32 R45, RZ, RZ, R168 ;  /* 0x000000ffff2d7224 */ /* 0x000fe200078e00a8 */
[----:B------:R-:W-:Y:S01]  /*1a100*/  LOP3.LUT R2, R0, 0xff, RZ, 0xc0, !PT ;  /* 0x000000ff00027812 */ /* 0x000fe200078ec0ff */
[----:B------:R-:W-:Y:S01]  /*1a110*/  @!P3 HADD2 R43, -R87.H0_H0, -RZ.H0_H0 ;  /* 0xa00000ff572bb230 */ /* 0x000fe20000000900 */
[----:B------:R-:W-:Y:S01]  /*1a120*/  PRMT R168, R84, 0x5410, R81 ;  /* 0x0000541054a87816 */ /* 0x000fe20000000051 */
[----:B------:R-:W-:Y:S01]  /*1a130*/  @!P0 HADD2 R40, -R86.H0_H0, -RZ.H0_H0 ;  /* 0xa00000ff56288230 */ /* 0x000fe20000000900 */
[----:B------:R-:W-:Y:S01]  /*1a140*/  @!P2 PRMT R84, R46, 0x5410, RZ ;  /* 0x000054102e54a816 */ /* 0x000fe200000000ff */
[----:B-1----:R-:W-:Y:S01]  /*1a150*/  FADD.FTZ R19, R17, R3 ;  /* 0x0000000311137221 */ /* 0x002fe20000010000 */
[----:B------:R-:W-:Y:S01]  /*1a160*/  ISETP.GE.U32.AND P2, PT, R199, R2, PT ;  /* 0x00000002c700720c */ /* 0x000fe20003f46070 */
[----:B--2---:R-:W-:Y:S01]  /*1a170*/  FADD.FTZ R3, R22, R21 ;  /* 0x0000001516037221 */ /* 0x004fe20000010000 */
[----:B------:R-:W-:-:S02]  /*1a180*/  SHF.R.U32.HI R2, RZ, 0x18, R0 ;  /* 0x00000018ff027819 */ /* 0x000fc40000011600 */
[----:B------:R-:W-:Y:S02]  /*1a190*/  LOP3.LUT R0, R0, 0xffff, RZ, 0xc0, !PT ;  /* 0x0000ffff00007812 */ /* 0x000fe400078ec0ff */
[----:B------:R-:W-:Y:S02]  /*1a1a0*/  PRMT R80, R27, 0x7610, R80 ;  /* 0x000076101b507816 */ /* 0x000fe40000000050 */
[----:B------:R-:W-:Y:S02]  /*1a1b0*/  @!P3 PRMT R87, R43, 0x5410, RZ ;  /* 0x000054102b57b816 */ /* 0x000fe400000000ff */
[C---:B------:R-:W-:Y:S01]  /*1a1c0*/  ISETP.GE.U32.AND P3, PT, R199.reuse, R13, PT ;  /* 0x0000000dc700720c */ /* 0x040fe20003f66070 */
[----:B---3--:R-:W-:Y:S01]  /*1a1d0*/  FADD.FTZ R13, R14, R3 ;  /* 0x000000030e0d7221 */ /* 0x008fe20000010000 */
[----:B------:R-:W-:Y:S01]  /*1a1e0*/  @!P0 PRMT R86, R40, 0x5410, RZ ;  /* 0x0000541028568816 */ /* 0x000fe200000000ff */
[----:B------:R-:W-:Y:S01]  /*1a1f0*/  @!P4 HADD2 R48, -R81.H0_H0, -RZ.H0_H0 ;  /* 0xa00000ff5130c230 */ /* 0x000fe20000000900 */
[----:B------:R-:W-:-:S02]  /*1a200*/  ISETP.GE.U32.AND P0, PT, R199, R12, PT ;  /* 0x0000000cc700720c */ /* 0x000fc40003f06070 */
[----:B------:R-:W-:Y:S01]  /*1a210*/  F2FP.F16.F32.PACK_AB R55, R14, R22 ;  /* 0x000000160e37723e */ /* 0x000fe200000000ff */
[----:B------:R-:W-:Y:S01]  /*1a220*/  MUFU.EX2 R12, R117 ;  /* 0x00000075000c7308 */ /* 0x000fe20000000800 */
[----:B------:R-:W-:Y:S01]  /*1a230*/  SHF.R.U32.HI R0, RZ, 0x8, R0 ;  /* 0x00000008ff007819 */ /* 0x000fe20000011600 */
[----:B------:R-:W-:Y:S01]  /*1a240*/  @!P6 HADD2 R53, -R80.H0_H0, -RZ.H0_H0 ;  /* 0xa00000ff5035e230 */ /* 0x000fe20000000900 */
[----:B------:R-:W-:Y:S02]  /*1a250*/  F2FP.F16.F32.PACK_AB R25, R33, R34 ;  /* 0x000000222119723e */ /* 0x000fe400000000ff */
[----:B------:R-:W-:-:S03]  /*1a260*/  PRMT R160, R27, 0x7632, R160 ;  /* 0x000076321ba07816 */ /* 0x000fc600000000a0 */
[----:B------:R-:W1:Y:S01]  /*1a270*/  MUFU.EX2 R14, R115 ;  /* 0x00000073000e7308 */ /* 0x000e620000000800 */
[----:B------:R-:W-:Y:S01]  /*1a280*/  LOP3.LUT R0, R0, 0xffff, RZ, 0xc0, !PT ;  /* 0x0000ffff00007812 */ /* 0x000fe200078ec0ff */
[----:B------:R-:W-:Y:S01]  /*1a290*/  @!P1 HADD2 R52, -R160.H0_H0, -RZ.H0_H0 ;  /* 0xa00000ffa0349230 */ /* 0x000fe20000000900 */
[----:B------:R-:W-:Y:S02]  /*1a2a0*/  @!P4 PRMT R81, R48, 0x5410, RZ ;  /* 0x000054103051c816 */ /* 0x000fe400000000ff */
[----:B------:R-:W-:Y:S02]  /*1a2b0*/  PRMT R212, R80, 0x5410, R160 ;  /* 0x0000541050d47816 */ /* 0x000fe400000000a0 */
[----:B------:R-:W-:Y:S02]  /*1a2c0*/  PRMT R157, R25, 0x7610, R157 ;  /* 0x00007610199d7816 */ /* 0x000fe4000000009d */
[----:B------:R-:W-:Y:S02]  /*1a2d0*/  ISETP.GE.U32.AND P4, PT, R199, R2, PT ;  /* 0x00000002c700720c */ /* 0x000fe40003f86070 */
[----:B------:R-:W-:-:S02]  /*1a2e0*/  @!P6 PRMT R80, R53, 0x5410, RZ ;  /* 0x000054103550e816 */ /* 0x000fc400000000ff */
[----:B------:R-:W-:Y:S02]  /*1a2f0*/  LOP3.LUT R2, R15, 0xff, RZ, 0xc0, !PT ;  /* 0x000000ff0f027812 */ /* 0x000fe400078ec0ff */
[----:B------:R-:W-:Y:S01]  /*1a300*/  ISETP.GE.U32.AND P6, PT, R199, R0, PT ;  /* 0x00000000c700720c */ /* 0x000fe20003fc6070 */
[----:B------:R-:W2:Y:S01]  /*1a310*/  MUFU.EX2 R22, R69 ;  /* 0x0000004500167308 */ /* 0x000ea20000000800 */
[----:B------:R-:W-:Y:S01]  /*1a320*/  SHF.R.U32.HI R0, RZ, 0x8, R18 ;  /* 0x00000008ff007819 */ /* 0x000fe20000011612 */
[----:B------:R-:W-:Y:S01]  /*1a330*/  @!P2 HADD2 R56, -R157.H0_H0, -RZ.H0_H0 ;  /* 0xa00000ff9d38a230 */ /* 0x000fe20000000900 */
[----:B------:R-:W-:Y:S02]  /*1a340*/  PRMT R156, R25, 0x7632, R156 ;  /* 0x00007632199c7816 */ /* 0x000fe4000000009c */
[----:B------:R-:W-:Y:S02]  /*1a350*/  @!P1 PRMT R160, R52, 0x5410, RZ ;  /* 0x0000541034a09816 */ /* 0x000fe400000000ff */
[----:B------:R-:W-:-:S02]  /*1a360*/  ISETP.GE.U32.AND P1, PT, R199, R2, PT ;  /* 0x00000002c700720c */ /* 0x000fc40003f26070 */
[----:B------:R-:W-:Y:S01]  /*1a370*/  LOP3.LUT R0, R0, 0xffff, RZ, 0xc0, !PT ;  /* 0x0000ffff00007812 */ /* 0x000fe200078ec0ff */
[----:B------:R-:W3:Y:S01]  /*1a380*/  MUFU.EX2 R2, R71 ;  /* 0x0000004700027308 */ /* 0x000ee20000000800 */
[----:B------:R-:W-:Y:S02]  /*1a390*/  PRMT R198, R157, 0x5410, R156 ;  /* 0x000054109dc67816 */ /* 0x000fe4000000009c */
[----:B------:R-:W-:Y:S02]  /*1a3a0*/  @!P2 PRMT R157, R56, 0x5410, RZ ;  /* 0x00005410389da816 */ /* 0x000fe400000000ff */
[----:B------:R-:W-:-:S03]  /*1a3b0*/  ISETP.GE.U32.AND P2, PT, R199, R0, PT ;  /* 0x00000000c700720c */ /* 0x000fc60003f46070 */
[----:B------:R-:W4:Y:S01]  /*1a3c0*/  MUFU.EX2 R25, R36 ;  /* 0x0000002400197308 */ /* 0x000f220000000800 */
[----:B-1----:R-:W-:Y:S01]  /*1a3d0*/  FADD.FTZ R0, R14, R24 ;  /* 0x000000180e007221 */ /* 0x002fe20000010000 */
[----:B------:R-:W-:-:S06]  /*1a3e0*/  F2FP.F16.F32.PACK_AB R41, R12, R14 ;  /* 0x0000000e0c29723e */ /* 0x000fcc00000000ff */
[----:B------:R-:W1:Y:S01]  /*1a3f0*/  MUFU.EX2 R14, R37 ;  /* 0x00000025000e7308 */ /* 0x000e620000000800 */
[----:B------:R-:W-:-:S07]  /*1a400*/  FADD.FTZ R3, R12, R0 ;  /* 0x000000000c037221 */ /* 0x000fce0000010000 */
[----:B------:R-:W1:Y:S01]  /*1a410*/  MUFU.EX2 R31, R118 ;  /* 0x00000076001f7308 */ /* 0x000e620000000800 */
[----:B--2---:R-:W-:-:S07]  /*1a420*/  FADD.FTZ R0, R22, R19 ;  /* 0x0000001316007221 */ /* 0x004fce0000010000 */
[----:B------:R-:W2:Y:S01]  /*1a430*/  MUFU.EX2 R28, R112 ;  /* 0x00000070001c7308 */ /* 0x000ea20000000800 */
[----:B---3--:R-:W-:Y:S01]  /*1a440*/  FADD.FTZ R12, R2, R0 ;  /* 0x00000000020c7221 */ /* 0x008fe20000010000 */
[----:B----4-:R-:W-:-:S06]  /*1a450*/  FADD.FTZ R0, R25, R13 ;  /* 0x0000000d19007221 */ /* 0x010fcc0000010000 */
[----:B------:R-:W3:Y:S01]  /*1a460*/  MUFU.EX2 R21, R44 ;  /* 0x0000002c00157308 */ /* 0x000ee20000000800 */
[----:B-1----:R-:W-:Y:S01]  /*1a470*/  FADD.FTZ R30, R14, R0 ;  /* 0x000000000e1e7221 */ /* 0x002fe20000010000 */
[----:B------:R-:W-:Y:S01]  /*1a480*/  PRMT R147, R16, 0x7610, R147 ;  /* 0x0000761010937816 */ /* 0x000fe20000000093 */
[----:B------:R-:W-:-:S05]  /*1a490*/  FADD.FTZ R0, R31, R3 ;  /* 0x000000031f007221 */ /* 0x000fca0000010000 */
[----:B------:R-:W1:Y:S01]  /*1a4a0*/  MUFU.EX2 R18, R47 ;  /* 0x0000002f00127308 */ /* 0x000e620000000800 */
[----:B------:R-:W-:-:S07]  /*1a4b0*/  PRMT R146, R16, 0x7632, R146 ;  /* 0x0000763210927816 */ /* 0x000fce0000000092 */
[----:B------:R-:W4:Y:S01]  /*1a4c0*/  MUFU.EX2 R27, R75 ;  /* 0x0000004b001b7308 */ /* 0x000f220000000800 */
[----:B------:R-:W-:Y:S01]  /*1a4d0*/  F2FP.F16.F32.PACK_AB R17, R17, R29 ;  /* 0x0000001d1111723e */ /* 0x000fe200000000ff */
[----:B--2---:R-:W-:Y:S01]  /*1a4e0*/  FADD.FTZ R29, R28, R0 ;  /* 0x000000001c1d7221 */ /* 0x004fe20000010000 */
[----:B------:R-:W-:-:S05]  /*1a4f0*/  LEA R0, R235, 0x1, 0x2 ;  /* 0x00000001eb007811 */ /* 0x000fca00078e10ff */
[----:B------:R-:W2:Y:S01]  /*1a500*/  MUFU.EX2 R15, R78 ;  /* 0x0000004e000f7308 */ /* 0x000ea20000000800 */
[----:B------:R-:W-:-:S07]  /*1a510*/  F2FP.F16.F32.PACK_AB R24, R2, R22 ;  /* 0x000000160218723e */ /* 0x000fce00000000ff */
[----:B------:R-:W2:Y:S01]  /*1a520*/  MUFU.EX2 R16, R54 ;  /* 0x0000003600107308 */ /* 0x000ea20000000800 */
[----:B---3--:R-:W-:Y:S01]  /*1a530*/  FADD.FTZ R2, R21, R20 ;  /* 0x0000001415027221 */ /* 0x008fe20000010000 */
[----:B------:R-:W-:-:S06]  /*1a540*/  LOP3.LUT R0, R209, R0, RZ, 0x3c, !PT ;  /* 0x00000000d1007212 */ /* 0x000fcc00078e3cff */
[----:B------:R-:W3:Y:S01]  /*1a550*/  MUFU.EX2 R3, R59 ;  /* 0x0000003b00037308 */ /* 0x000ee20000000800 */
[----:B-1----:R-:W-:Y:S01]  /*1a560*/  FADD.FTZ R13, R18, R2 ;  /* 0x00000002120d7221 */ /* 0x002fe20000010000 */
[----:B----4-:R-:W-:Y:S01]  /*1a570*/  FADD.FTZ R2, R27, R12 ;  /* 0x0000000c1b027221 */ /* 0x010fe20000010000 */
[----:B------:R-:W-:-:S03]  /*1a580*/  LOP3.LUT R0, R0, R177, RZ, 0x3c, !PT ;  /* 0x000000b100007212 */ /* 0x000fc600078e3cff */
[----:B--2---:R-:W-:Y:S02]  /*1a590*/  FADD.FTZ R20, R15, R2 ;  /* 0x000000020f147221 */ /* 0x004fe40000010000 */
[----:B------:R-:W-:-:S04]  /*1a5a0*/  IMAD.WIDE.U32 R42, R0, -0x326172a9, RZ ;  /* 0xcd9e8d57002a7825 */ /* 0x000fc800078e00ff */
[----:B------:R-:W-:Y:S01]  /*1a5b0*/  FADD.FTZ R2, R16, R13 ;  /* 0x0000000d10027221 */ /* 0x000fe20000010000 */
[----:B------:R-:W-:-:S03]  /*1a5c0*/  F2FP.F16.F32.PACK_AB R23, R18, R21 ;  /* 0x000000151217723e */ /* 0x000fc600000000ff */
[----:B---3--:R-:W-:Y:S01]  /*1a5d0*/  FADD.FTZ R18, R3, R2 ;  /* 0x0000000203127221 */ /* 0x008fe20000010000 */
[----:B------:R-:W-:Y:S02]  /*1a5e0*/  LOP3.LUT R2, R43, R224, R204, 0x96, !PT ;  /* 0x000000e02b027212 */ /* 0x000fe400078e96cc */
[----:B------:R-:W-:-:S03]  /*1a5f0*/  F2FP.F16.F32.PACK_AB R21, R3, R16 ;  /* 0x000000100315723e */ /* 0x000fc600000000ff */
[----:B------:R-:W-:-:S05]  /*1a600*/  IMAD.WIDE.U32 R2, R2, -0x2daee0ad, RZ ;  /* 0xd2511f5302027825 */ /* 0x000fca00078e00ff */
[----:B------:R-:W-:Y:S02]  /*1a610*/  LOP3.LUT R0, R3, R225, R178, 0x96, !PT ;  /* 0x000000e103007212 */ /* 0x000fe400078e96b2 */
[----:B------:R-:W-:Y:S02]  /*1a620*/  LOP3.LUT R3, R121, R221, R42, 0x96, !PT ;  /* 0x000000dd79037212 */ /* 0x000fe400078e962a */
[----:B------:R-:W-:-:S03]  /*1a630*/  PRMT R151, R17, 0x7610, R151 ;  /* 0x0000761011977816 */ /* 0x000fc60000000097 */
[----:B------:R-:W-:Y:S01]  /*1a640*/  IMAD.WIDE.U32 R12, R3, -0x2daee0ad, RZ ;  /* 0xd2511f53030c7825 */ /* 0x000fe200078e00ff */
[----:B------:R-:W-:-:S03]  /*1a650*/  PRMT R150, R17, 0x7632, R150 ;  /* 0x0000763211967816 */ /* 0x000fc60000000096 */
[----:B------:R-:W-:Y:S01]  /*1a660*/  IMAD.WIDE.U32 R16, R0, -0x326172a9, RZ ;  /* 0xcd9e8d5700107825 */ /* 0x000fe200078e00ff */
[----:B------:R-:W-:Y:S02]  /*1a670*/  LOP3.LUT R0, R13, R226, R2, 0x96, !PT ;  /* 0x000000e20d007212 */ /* 0x000fe400078e9602 */
[----:B------:R-:W-:Y:S02]  /*1a680*/  F2FP.F16.F32.PACK_AB R46, R14, R25 ;  /* 0x000000190e2e723e */ /* 0x000fe400000000ff */
[----:B------:R-:W-:Y:S01]  /*1a690*/  F2FP.F16.F32.PACK_AB R22, R15, R27 ;  /* 0x0000001b0f16723e */ /* 0x000fe200000000ff */
[----:B------:R-:W-:Y:S01]  /*1a6a0*/  IMAD.WIDE.U32 R14, R0, -0x326172a9, RZ ;  /* 0xcd9e8d57000e7825 */ /* 0x000fe200078e00ff */
[----:B------:R-:W-:-:S04]  /*1a6b0*/  LOP3.LUT R3, R17, R220, R120, 0x96, !PT ;  /* 0x000000dc11037212 */ /* 0x000fc800078e9678 */
[----:B------:R-:W-:Y:S01]  /*1a6c0*/  LOP3.LUT R0, R15, R230, R16, 0x96, !PT ;  /* 0x000000e60f007212 */ /* 0x000fe200078e9610 */
[----:B------:R-:W-:-:S04]  /*1a6d0*/  IMAD.WIDE.U32 R2, R3, -0x2daee0ad, RZ ;  /* 0xd2511f5303027825 */ /* 0x000fc800078e00ff */
[----:B------:R-:W-:Y:S01]  /*1a6e0*/  IMAD.WIDE.U32 R16, R0, -0x2daee0ad, RZ ;  /* 0xd2511f5300107825 */ /* 0x000fe200078e00ff */
[----:B------:R-:W-:-:S04]  /*1a6f0*/  LOP3.LUT R3, R3, R229, R12, 0x96, !PT ;  /* 0x000000e503037212 */ /* 0x000fc800078e960c */
[----:B------:R-:W-:Y:S01]  /*1a700*/  LOP3.LUT R2, R17, R227, R2, 0x96, !PT ;  /* 0x000000e311027212 */ /* 0x000fe200078e9602 */
[----:B------:R-:W-:Y:S01]  /*1a710*/  IMAD.WIDE.U32 R12, R3, -0x326172a9, RZ ;  /* 0xcd9e8d57030c7825 */ /* 0x000fe200078e00ff */
[----:B------:R-:W-:-:S03]  /*1a720*/  F2FP.F16.F32.PACK_AB R26, R26, R32 ;  /* 0x000000201a1a723e */ /* 0x000fc600000000ff */
[----:B------:R-:W-:Y:S01]  /*1a730*/  IMAD.WIDE.U32 R2, R2, -0x326172a9, RZ ;  /* 0xcd9e8d5702027825 */ /* 0x000fe200078e00ff */
[C---:B------:R-:W-:Y:S02]  /*1a740*/  PRMT R155, R26.reuse, 0x7632, R155 ;  /* 0x000076321a9b7816 */ /* 0x040fe4000000009b */
[----:B------:R-:W-:Y:S02]  /*1a750*/  PRMT R154, R26, 0x7610, R154 ;  /* 0x000076101a9a7816 */ /* 0x000fe4000000009a */
[----:B------:R-:W-:Y:S01]  /*1a760*/  LOP3.LUT R0, R3, R233, R12, 0x96, !PT ;  /* 0x000000e903007212 */ /* 0x000fe200078e960c */
[----:B------:R-:W-:Y:S01]  /*1a770*/  @!P4 HADD2 R62, -R155.H0_H0, -RZ.H0_H0 ;  /* 0xa00000ff9b3ec230 */ /* 0x000fe20000000900 */
[----:B------:R-:W-:Y:S02]  /*1a780*/  PRMT R197, R154, 0x5410, R155 ;  /* 0x000054109ac57816 */ /* 0x000fe4000000009b */
[----:B------:R-:W-:Y:S02]  /*1a790*/  LOP3.LUT R12, R0, 0xff, RZ, 0xc0, !PT ;  /* 0x000000ff000c7812 */ /* 0x000fe400078ec0ff */
[----:B------:R-:W-:-:S02]  /*1a7a0*/  @!P4 PRMT R155, R62, 0x5410, RZ ;  /* 0x000054103e9bc816 */ /* 0x000fc400000000ff */
        /* <DEDUP_REMOVED lines=13> */
[----:B------:R-:W-:Y:S01]  /*1a880*/  @!P0 PRMT R146, R67, 0x5410, RZ ;  /* 0x0000541043928816 */ /* 0x000fe200000000ff */
[----:B------:R-:W1:Y:S01]  /*1a890*/  MUFU.EX2 R25, R76 ;  /* 0x0000004c00197308 */ /* 0x000e620000000800 */
[----:B------:R-:W-:Y:S02]  /*1a8a0*/  ISETP.GE.U32.AND P0, PT, R199, R0, PT ;  /* 0x00000000c700720c */ /* 0x000fe40003f06070 */
[----:B------:R-:W-:Y:S01]  /*1a8b0*/  LOP3.LUT R0, R2, 0xff, RZ, 0xc0, !PT ;  /* 0x000000ff02007812 */ /* 0x000fe200078ec0ff */
[----:B------:R-:W-:Y:S01]  /*1a8c0*/  @!P1 HADD2 R68, -R147.H0_H0, -RZ.H0_H0 ;  /* 0xa00000ff93449230 */ /* 0x000fe20000000900 */
[----:B------:R-:W-:-:S02]  /*1a8d0*/  @!P2 PRMT R150, R65, 0x5410, RZ ;  /* 0x000054104196a816 */ /* 0x000fc400000000ff */
[----:B------:R-:W-:Y:S01]  /*1a8e0*/  LOP3.LUT R15, R13, R228, R14, 0x96, !PT ;  /* 0x000000e40d0f7212 */ /* 0x000fe200078e960e */
[----:B------:R-:W2:Y:S01]  /*1a8f0*/  MUFU.EX2 R17, R77 ;  /* 0x0000004d00117308 */ /* 0x000ea20000000800 */
[----:B------:R-:W-:Y:S02]  /*1a900*/  ISETP.GE.U32.AND P2, PT, R199, R0, PT ;  /* 0x00000000c700720c */ /* 0x000fe40003f46070 */
[--C-:B------:R-:W-:Y:S02]  /*1a910*/  SHF.R.U32.HI R0, RZ, 0x10, R2.reuse ;  /* 0x00000010ff007819 */ /* 0x100fe40000011602 */
[----:B------:R-:W-:Y:S02]  /*1a920*/  LOP3.LUT R14, R2, 0xffff, RZ, 0xc0, !PT ;  /* 0x0000ffff020e7812 */ /* 0x000fe400078ec0ff */
[----:B------:R-:W-:Y:S01]  /*1a930*/  SHF.R.U32.HI R2, RZ, 0x18, R2 ;  /* 0x00000018ff027819 */ /* 0x000fe20000011602 */
[----:B------:R-:W-:Y:S01]  /*1a940*/  @!P5 HADD2 R63, -R154.H0_H0, -RZ.H0_H0 ;  /* 0xa00000ff9a3fd230 */ /* 0x000fe20000000900 */
[----:B------:R-:W-:-:S02]  /*1a950*/  @!P1 PRMT R147, R68, 0x5410, RZ ;  /* 0x0000541044939816 */ /* 0x000fc400000000ff */
[----:B------:R-:W-:Y:S01]  /*1a960*/  ISETP.GE.U32.AND P1, PT, R199, R2, PT ;  /* 0x00000002c700720c */ /* 0x000fe20003f26070 */
[----:B------:R-:W-:Y:S01]  /*1a970*/  IMAD.WIDE.U32 R2, R15, -0x2daee0ad, RZ ;  /* 0xd2511f530f027825 */ /* 0x000fe200078e00ff */
[----:B------:R-:W-:Y:S02]  /*1a980*/  LOP3.LUT R12, R12, 0xff, RZ, 0xc0, !PT ;  /* 0x000000ff0c0c7812 */ /* 0x000fe400078ec0ff */
[----:B------:R-:W-:Y:S02]  /*1a990*/  @!P5 PRMT R154, R63, 0x5410, RZ ;  /* 0x000054103f9ad816 */ /* 0x000fe400000000ff */
[----:B------:R-:W-:Y:S02]  /*1a9a0*/  ISETP.GE.U32.AND P5, PT, R199, R12, PT ;  /* 0x0000000cc700720c */ /* 0x000fe40003fa6070 */
[C---:B------:R-:W-:Y:S02]  /*1a9b0*/  LOP3.LUT R13, R2.reuse, 0xff, RZ, 0xc0, !PT ;  /* 0x000000ff020d7812 */ /* 0x040fe400078ec0ff */
[----:B------:R-:W-:-:S02]  /*1a9c0*/  LOP3.LUT R19, R2, 0xffff, RZ, 0xc0, !PT ;  /* 0x0000ffff02137812 */ /* 0x000fc400078ec0ff */
[--C-:B------:R-:W-:Y:S02]  /*1a9d0*/  SHF.R.U32.HI R15, RZ, 0x10, R2.reuse ;  /* 0x00000010ff0f7819 */ /* 0x100fe40000011602 */
[----:B------:R-:W-:Y:S01]  /*1a9e0*/  SHF.R.U32.HI R12, RZ, 0x18, R2 ;  /* 0x00000018ff0c7819 */ /* 0x000fe20000011602 */
[----:B-1----:R-:W-:Y:S01]  /*1a9f0*/  FADD.FTZ R2, R25, R18 ;  /* 0x0000001219027221 */ /* 0x002fe20000010000 */
[----:B------:R-:W-:Y:S01]  /*1aa00*/  PRMT R132, R24, 0x7610, R132 ;  /* 0x0000761018847816 */ /* 0x000fe20000000084 */
[----:B------:R-:W-:Y:S01]  /*1aa10*/  @!P6 HADD2 R64, -R156.H0_H0, -RZ.H0_H0 ;  /* 0xa00000ff9c40e230 */ /* 0x000fe20000000900 */
[----:B------:R-:W1:Y:S01]  /*1aa20*/  MUFU.EX2 R27, R107 ;  /* 0x0000006b001b7308 */ /* 0x000e620000000800 */
[----:B--2---:R-:W-:Y:S01]  /*1aa30*/  FADD.FTZ R18, R17, R2 ;  /* 0x0000000211127221 */ /* 0x004fe20000010000 */
[----:B------:R-:W-:Y:S02]  /*1aa40*/  LOP3.LUT R0, R0, 0xff, RZ, 0xc0, !PT ;  /* 0x000000ff00007812 */ /* 0x000fe400078ec0ff */
[----:B------:R-:W-:Y:S01]  /*1aa50*/  SHF.R.U32.HI R2, RZ, 0x8, R14 ;  /* 0x00000008ff027819 */ /* 0x000fe2000001160e */
[----:B------:R-:W-:Y:S01]  /*1aa60*/  @!P4 HADD2 R70, -R132.H0_H0, -RZ.H0_H0 ;  /* 0xa00000ff8446c230 */ /* 0x000fe20000000900 */
[----:B------:R-:W-:-:S02]  /*1aa70*/  PRMT R129, R24, 0x7632, R129 ;  /* 0x0000763218817816 */ /* 0x000fc40000000081 */
[----:B------:R-:W-:Y:S01]  /*1aa80*/  @!P6 PRMT R156, R64, 0x5410, RZ ;  /* 0x00005410409ce816 */ /* 0x000fe200000000ff */
[----:B------:R-:W-:Y:S01]  /*1aa90*/  IMAD.MOV.U32 R188, RZ, RZ, R192 ;  /* 0x000000ffffbc7224 */ /* 0x000fe200078e00c0 */
[----:B------:R-:W-:Y:S02]  /*1aaa0*/  ISETP.GE.U32.AND P6, PT, R199, R0, PT ;  /* 0x00000000c700720c */ /* 0x000fe40003fc6070 */
[----:B------:R-:W-:Y:S02]  /*1aab0*/  LOP3.LUT R2, R2, 0xffff, RZ, 0xc0, !PT ;  /* 0x0000ffff02027812 */ /* 0x000fe400078ec0ff */
[----:B------:R-:W-:Y:S02]  /*1aac0*/  LOP3.LUT R0, R3, R231, R16, 0x96, !PT ;  /* 0x000000e703007212 */ /* 0x000fe400078e9610 */
[----:B------:R-:W-:Y:S02]  /*1aad0*/  PRMT R192, R132, 0x5410, R129 ;  /* 0x0000541084c07816 */ /* 0x000fe40000000081 */
[----:B------:R-:W-:-:S02]  /*1aae0*/  PRMT R126, R23, 0x7610, R126 ;  /* 0x00007610177e7816 */ /* 0x000fc4000000007e */
[----:B------:R-:W-:Y:S02]  /*1aaf0*/  @!P4 PRMT R132, R70, 0x5410, RZ ;  /* 0x000054104684c816 */ /* 0x000fe400000000ff */
[----:B------:R-:W-:Y:S02]  /*1ab00*/  ISETP.GE.U32.AND P4, PT, R199, R2, PT ;  /* 0x00000002c700720c */ /* 0x000fe40003f86070 */
[----:B------:R-:W-:Y:S01]  /*1ab10*/  SHF.R.U32.HI R2, RZ, 0x10, R0 ;  /* 0x00000010ff027819 */ /* 0x000fe20000011600 */
[----:B------:R-:W-:Y:S01]  /*1ab20*/  @!P5 HADD2 R79, -R126.H0_H0, -RZ.H0_H0 ;  /* 0xa00000ff7e4fd230 */ /* 0x000fe20000000900 */
[----:B------:R-:W-:Y:S02]  /*1ab30*/  PRMT R127, R23, 0x7632, R127 ;  /* 0x00007632177f7816 */ /* 0x000fe4000000007f */
[----:B------:R-:W-:Y:S01]  /*1ab40*/  PRMT R133, R22, 0x7610, R133 ;  /* 0x0000761016857816 */ /* 0x000fe20000000085 */
[----:B------:R-:W-:Y:S01]  /*1ab50*/  IMAD.MOV.U32 R169, RZ, RZ, R191 ;  /* 0x000000ffffa97224 */ /* 0x000fe200078e00bf */
[----:B------:R-:W2:Y:S01]  /*1ab60*/  MUFU.EX2 R26, R110 ;  /* 0x0000006e001a7308 */ /* 0x000ea20000000800 */
[----:B------:R-:W-:Y:S01]  /*1ab70*/  LOP3.LUT R2, R2, 0xff, RZ, 0xc0, !PT ;  /* 0x000000ff02027812 */ /* 0x000fe200078ec0ff */
[----:B-1----:R-:W-:Y:S01]  /*1ab80*/  FADD.FTZ R3, R27, R20 ;  /* 0x000000141b037221 */ /* 0x002fe20000010000 */
[----:B------:R-:W-:Y:S01]  /*1ab90*/  F2FP.F16.F32.PACK_AB R17, R17, R25 ;  /* 0x000000191111723e */ /* 0x000fe200000000ff */
[----:B------:R-:W-:Y:S01]  /*1aba0*/  @!P2 HADD2 R89, -R133.H0_H0, -RZ.H0_H0 ;  /* 0xa00000ff8559a230 */ /* 0x000fe20000000900 */
[----:B------:R-:W-:-:S02]  /*1abb0*/  PRMT R191, R126, 0x5410, R127 ;  /* 0x000054107ebf7816 */ /* 0x000fc4000000007f */
[----:B------:R-:W-:Y:S01]  /*1abc0*/  @!P5 PRMT R126, R79, 0x5410, RZ ;  /* 0x000054104f7ed816 */ /* 0x000fe200000000ff */
[----:B------:R1:W-:Y:S01]  /*1abd0*/  MUFU.EX2 R25, R219 ;  /* 0x000000db00197308 */ /* 0x0003e20000000800 */
[----:B------:R-:W-:Y:S02]  /*1abe0*/  PRMT R130, R22, 0x7632, R130 ;  /* 0x0000763216827816 */ /* 0x000fe40000000082 */
[----:B------:R-:W-:Y:S02]  /*1abf0*/  ISETP.GE.U32.AND P5, PT, R199, R2, PT ;  /* 0x00000002c700720c */ /* 0x000fe40003fa6070 */
[----:B------:R-:W-:-:S03]  /*1ac00*/  LOP3.LUT R2, R0, 0xff, RZ, 0xc0, !PT ;  /* 0x000000ff00027812 */ /* 0x000fc600078ec0ff */
[----:B------:R-:W3:Y:S01]  /*1ac10*/  MUFU.EX2 R20, R114 ;  /* 0x0000007200147308 */ /* 0x000ee20000000800 */
[----:B------:R-:W-:Y:S01]  /*1ac20*/  @!P4 HADD2 R90, -R130.H0_H0, -RZ.H0_H0 ;  /* 0xa00000ff825ac230 */ /* 0x000fe20000000900 */
[----:B------:R-:W-:Y:S01]  /*1ac30*/  PRMT R131, R21, 0x7632, R131 ;  /* 0x0000763215837816 */ /* 0x000fe20000000083 */
[----:B------:R-:W-:Y:S02]  /*1ac40*/  @!P0 HADD2 R74, -R127.H0_H0, -RZ.H0_H0 ;  /* 0xa00000ff7f4a8230 */ /* 0x000fe40000000900 */
[----:B-1----:R-:W-:Y:S02]  /*1ac50*/  IMAD.MOV.U32 R219, RZ, RZ, R169 ;  /* 0x000000ffffdb7224 */ /* 0x002fe400078e00a9 */
[----:B------:R-:W-:Y:S02]  /*1ac60*/  IMAD.MOV.U32 R169, RZ, RZ, R188 ;  /* 0x000000ffffa97224 */ /* 0x000fe400078e00bc */
[----:B------:R-:W-:Y:S01]  /*1ac70*/  IMAD.MOV.U32 R188, RZ, RZ, R194 ;  /* 0x000000ffffbc7224 */ /* 0x000fe200078e00c2 */
[----:B------:R-:W-:Y:S01]  /*1ac80*/  PRMT R194, R133, 0x5410, R130 ;  /* 0x0000541085c27816 */ /* 0x000fe20000000082 */
[----:B------:R-:W1:Y:S01]  /*1ac90*/  MUFU.EX2 R14, R119 ;  /* 0x00000077000e7308 */ /* 0x000e620000000800 */
[----:B------:R-:W-:-:S02]  /*1aca0*/  @!P2 PRMT R133, R89, 0x5410, RZ ;  /* 0x000054105985a816 */ /* 0x000fc400000000ff */
[----:B------:R-:W-:Y:S02]  /*1acb0*/  ISETP.GE.U32.AND P2, PT, R199, R2, PT ;  /* 0x00000002c700720c */ /* 0x000fe40003f46070 */
[----:B------:R-:W-:Y:S02]  /*1acc0*/  SHF.R.U32.HI R2, RZ, 0x18, R0 ;  /* 0x00000018ff027819 */ /* 0x000fe40000011600 */
[----:B------:R-:W-:Y:S01]  /*1acd0*/  LOP3.LUT R0, R0, 0xffff, RZ, 0xc0, !PT ;  /* 0x0000ffff00007812 */ /* 0x000fe200078ec0ff */
[----:B------:R-:W-:Y:S01]  /*1ace0*/  @!P1 HADD2 R91, -R131.H0_H0, -RZ.H0_H0 ;  /* 0xa00000ff835b9230 */ /* 0x000fe20000000900 */
[----:B------:R-:W-:Y:S02]  /*1acf0*/  @!P4 PRMT R130, R90, 0x5410, RZ ;  /* 0x000054105a82c816 */ /* 0x000fe400000000ff */
[----:B------:R-:W-:Y:S02]  /*1ad00*/  PRMT R128, R21, 0x7610, R128 ;  /* 0x0000761015807816 */ /* 0x000fe40000000080 */
[----:B------:R-:W-:-:S02]  /*1ad10*/  ISETP.GE.U32.AND P4, PT, R199, R2, PT ;  /* 0x00000002c700720c */ /* 0x000fc40003f86070 */
[----:B------:R-:W-:Y:S01]  /*1ad20*/  @!P0 PRMT R127, R74, 0x5410, RZ ;  /* 0x000054104a7f8816 */ /* 0x000fe200000000ff */
[----:B------:R-:W-:Y:S01]  /*1ad30*/  IMAD.MOV.U32 R74, RZ, RZ, R45 ;  /* 0x000000ffff4a7224 */ /* 0x000fe200078e002d */
[----:B------:R-:W-:Y:S01]  /*1ad40*/  LOP3.LUT R2, R15, 0xff, RZ, 0xc0, !PT ;  /* 0x000000ff0f027812 */ /* 0x000fe200078ec0ff */
[C---:B--2---:R-:W-:Y:S01]  /*1ad50*/  FADD.FTZ R3, R26.reuse, R3 ;  /* 0x000000031a037221 */ /* 0x044fe20000010000 */
[----:B------:R-:W-:Y:S01]  /*1ad60*/  SHF.R.U32.HI R0, RZ, 0x8, R0 ;  /* 0x00000008ff007819 */ /* 0x000fe20000011600 */
[----:B------:R-:W-:Y:S01]  /*1ad70*/  IMAD.MOV.U32 R45, RZ, RZ, R193 ;  /* 0x000000ffff2d7224 */ /* 0x000fe200078e00c1 */
[----:B------:R-:W2:Y:S01]  /*1ad80*/  MUFU.EX2 R15, R102 ;  /* 0x00000066000f7308 */ /* 0x000ea20000000800 */
[----:B------:R-:W-:Y:S01]  /*1ad90*/  F2FP.F16.F32.PACK_AB R16, R26, R27 ;  /* 0x0000001b1a10723e */ /* 0x000fe200000000ff */
[----:B------:R-:W-:Y:S01]  /*1ada0*/  @!P6 HADD2 R92, -R128.H0_H0, -RZ.H0_H0 ;  /* 0xa00000ff805ce230 */ /* 0x000fe20000000900 */
[----:B------:R-:W-:Y:S02]  /*1adb0*/  PRMT R193, R128, 0x5410, R131 ;  /* 0x0000541080c17816 */ /* 0x000fe40000000083 */
[----:B------:R-:W-:Y:S01]  /*1adc0*/  @!P1 PRMT R131, R91, 0x5410, RZ ;  /* 0x000054105b839816 */ /* 0x000fe200000000ff */
[----:B---3--:R-:W-:Y:S01]  /*1add0*/  FADD.FTZ R3, R20, R3 ;  /* 0x0000000314037221 */ /* 0x008fe20000010000 */
[----:B------:R-:W-:Y:S01]  /*1ade0*/  ISETP.GE.U32.AND P1, PT, R199, R2, PT ;  /* 0x00000002c700720c */ /* 0x000fe20003f26070 */
[----:B------:R3:W-:Y:S01]  /*1adf0*/  MUFU.EX2 R22, R138 ;  /* 0x0000008a00167308 */ /* 0x0007e20000000800 */
[----:B------:R-:W-:Y:S01]  /*1ae00*/  LOP3.LUT R0, R0, 0xffff, RZ, 0xc0, !PT ;  /* 0x0000ffff00007812 */ /* 0x000fe200078ec0ff */
[----:B------:R-:W-:Y:S01]  /*1ae10*/  @!P3 HADD2 R72, -R129.H0_H0, -RZ.H0_H0 ;  /* 0xa00000ff8148b230 */ /* 0x000fe20000000900 */
[----:B------:R-:W-:-:S02]  /*1ae20*/  @!P6 PRMT R128, R92, 0x5410, RZ ;  /* 0x000054105c80e816 */ /* 0x000fc400000000ff */
[----:B------:R-:W-:-:S03]  /*1ae30*/  ISETP.GE.U32.AND P0, PT, R199, R12, PT ;  /* 0x0000000cc700720c */ /* 0x000fc60003f06070 */
[----:B------:R-:W4:Y:S01]  /*1ae40*/  MUFU.EX2 R2, R103 ;  /* 0x0000006700027308 */ /* 0x000f220000000800 */
[----:B------:R-:W-:Y:S01]  /*1ae50*/  ISETP.GE.U32.AND P6, PT, R199, R0, PT ;  /* 0x00000000c700720c */ /* 0x000fe20003fc6070 */
[C---:B-1----:R-:W-:Y:S01]  /*1ae60*/  FADD.FTZ R12, R14.reuse, R3 ;  /* 0x000000030e0c7221 */ /* 0x042fe20000010000 */
[----:B------:R-:W-:Y:S02]  /*1ae70*/  SHF.R.U32.HI R0, RZ, 0x8, R19 ;  /* 0x00000008ff007819 */ /* 0x000fe40000011613 */
[----:B------:R-:W-:Y:S02]  /*1ae80*/  F2FP.F16.F32.PACK_AB R3, R14, R20 ;  /* 0x000000140e03723e */ /* 0x000fe400000000ff */
[C---:B---3--:R-:W-:Y:S01]  /*1ae90*/  PRMT R138, R16.reuse, 0x7610, R138 ;  /* 0x00007610108a7816 */ /* 0x048fe2000000008a */
[----:B------:R-:W1:Y:S01]  /*1aea0*/  MUFU.EX2 R14, R49 ;  /* 0x00000031000e7308 */ /* 0x000e620000000800 */
[----:B------:R-:W-:Y:S01]  /*1aeb0*/  PRMT R135, R16, 0x7632, R135 ;  /* 0x0000763210877816 */ /* 0x000fe20000000087 */
[----:B------:R-:W-:-:S02]  /*1aec0*/  IMAD.MOV.U32 R19, RZ, RZ, R45 ;  /* 0x000000ffff137224 */ /* 0x000fc400078e002d */
[----:B------:R-:W-:Y:S01]  /*1aed0*/  @!P2 HADD2 R93, -R138.H0_H0, -RZ.H0_H0 ;  /* 0xa00000ff8a5da230 */ /* 0x000fe20000000900 */
[----:B------:R-:W-:Y:S01]  /*1aee0*/  @!P3 PRMT R129, R72, 0x5410, RZ ;  /* 0x000054104881b816 */ /* 0x000fe200000000ff */
[----:B------:R-:W-:Y:S01]  /*1aef0*/  IMAD.MOV.U32 R45, RZ, RZ, R173 ;  /* 0x000000ffff2d7224 */ /* 0x000fe200078e00ad */
[----:B------:R-:W-:Y:S02]  /*1af00*/  LOP3.LUT R0, R0, 0xffff, RZ, 0xc0, !PT ;  /* 0x0000ffff00007812 */ /* 0x000fe400078ec0ff */
[----:B------:R-:W-:Y:S01]  /*1af10*/  ISETP.GE.U32.AND P3, PT, R199, R13, PT ;  /* 0x0000000dc700720c */ /* 0x000fe20003f66070 */
[----:B------:R-:W-:Y:S01]  /*1af20*/  MUFU.EX2 R24, R123 ;  /* 0x0000007b00187308 */ /* 0x000fe20000000800 */
[----:B------:R-:W-:Y:S02]  /*1af30*/  PRMT R173, R138, 0x5410, R135 ;  /* 0x000054108aad7816 */ /* 0x000fe40000000087 */
[----:B------:R-:W-:Y:S02]  /*1af40*/  @!P2 PRMT R138, R93, 0x5410, RZ ;  /* 0x000054105d8aa816 */ /* 0x000fe400000000ff */
[----:B------:R-:W-:-:S03]  /*1af50*/  ISETP.GE.U32.AND P2, PT, R199, R0, PT ;  /* 0x00000000c700720c */ /* 0x000fc60003f46070 */
[----:B------:R-:W3:Y:S01]  /*1af60*/  MUFU.EX2 R13, R50 ;  /* 0x00000032000d7308 */ /* 0x000ee20000000800 */
[----:B--2---:R-:W-:Y:S01]  /*1af70*/  FADD.FTZ R0, R15, R18 ;  /* 0x000000120f007221 */ /* 0x004fe20000010000 */
[C---:B------:R-:W-:Y:S02]  /*1af80*/  PRMT R145, R3.reuse, 0x7610, R145 ;  /* 0x0000761003917816 */ /* 0x040fe40000000091 */
[----:B------:R-:W-:Y:S01]  /*1af90*/  PRMT R144, R3, 0x7632, R144 ;  /* 0x0000763203907816 */ /* 0x000fe20000000090 */
[----:B----4-:R-:W-:-:S03]  /*1afa0*/  FADD.FTZ R3, R2, R0 ;  /* 0x0000000002037221 */ /* 0x010fc60000010000 */
[----:B------:R-:W2:Y:S01]  /*1afb0*/  MUFU.EX2 R20, R234 ;  /* 0x000000ea00147308 */ /* 0x000ea20000000800 */
[----:B------:R-:W-:-:S07]  /*1afc0*/  F2FP.F16.F32.PACK_AB R0, R2, R15 ;  /* 0x0000000f0200723e */ /* 0x000fce00000000ff */
[----:B------:R-:W4:Y:S01]  /*1afd0*/  MUFU.EX2 R23, R124 ;  /* 0x0000007c00177308 */ /* 0x000f220000000800 */
[----:B------:R-:W-:-:S07]  /*1afe0*/  PRMT R143, R0, 0x7610, R143 ;  /* 0x00007610008f7816 */ /* 0x000fce000000008f */
[----:B------:R-:W4:Y:S01]  /*1aff0*/  MUFU.EX2 R16, R106 ;  /* 0x0000006a00107308 */ /* 0x000f220000000800 */
[----:B------:R-:W-:Y:S01]  /*1b000*/  PRMT R142, R0, 0x7632, R142 ;  /* 0x00007632008e7816 */ /* 0x000fe2000000008e */
[----:B-1----:R-:W-:-:S06]  /*1b010*/  FADD.FTZ R0, R14, R30 ;  /* 0x0000001e0e007221 */ /* 0x002fcc0000010000 */
[----:B------:R-:W1:Y:S01]  /*1b020*/  MUFU.EX2 R26, R134 ;  /* 0x00000086001a7308 */ /* 0x000e620000000800 */
[----:B---3--:R-:W-:-:S07]  /*1b030*/  FADD.FTZ R30, R13, R0 ;  /* 0x000000000d1e7221 */ /* 0x008fce0000010000 */
[----:B------:R-:W3:Y:S01]  /*1b040*/  MUFU.EX2 R15, R105 ;  /* 0x00000069000f7308 */ /* 0x000ee20000000800 */
[----:B------:R-:W-:Y:S01]  /*1b050*/  FADD.FTZ R0, R25, R29 ;  /* 0x0000001d19007221 */ /* 0x000fe20000010000 */
[----:B------:R-:W-:Y:S01]  /*1b060*/  FADD.FTZ R2, R24, R12 ;  /* 0x0000000c18027221 */ /* 0x000fe20000010000 */
[----:B------:R-:W-:Y:S02]  /*1b070*/  F2FP.F16.F32.PACK_AB R39, R13, R14 ;  /* 0x0000000e0d27723e */ /* 0x000fe400000000ff */
[----:B------:R-:W-:Y:S01]  /*1b080*/  F2FP.F16.F32.PACK_AB R47, R28, R31 ;  /* 0x0000001f1c2f723e */ /* 0x000fe200000000ff */
[----:B--2---:R-:W-:Y:S02]  /*1b090*/  FADD.FTZ R28, R20, R0 ;  /* 0x00000000141c7221 */ /* 0x004fe40000010000 */
[----:B------:R-:W2:Y:S01]  /*1b0a0*/  MUFU.EX2 R13, R101 ;  /* 0x00000065000d7308 */ /* 0x000ea20000000800 */
[----:B----4-:R-:W-:Y:S01]  /*1b0b0*/  FADD.FTZ R2, R23, R2 ;  /* 0x0000000217027221 */ /* 0x010fe20000010000 */
[----:B------:R-:W-:-:S03]  /*1b0c0*/  FADD.FTZ R0, R16, R3 ;  /* 0x0000000310007221 */ /* 0x000fc60000010000 */
[----:B-1----:R-:W-:-:S03]  /*1b0d0*/  FADD.FTZ R3, R26, R2 ;  /* 0x000000021a037221 */ /* 0x002fc60000010000 */
[----:B------:R-:W1:Y:S01]  /*1b0e0*/  MUFU.EX2 R12, R109 ;  /* 0x0000006d000c7308 */ /* 0x000e620000000800 */
[----:B---3--:R-:W-:Y:S01]  /*1b0f0*/  FADD.FTZ R2, R15, R0 ;  /* 0x000000000f027221 */ /* 0x008fe20000010000 */
[----:B------:R-:W-:Y:S01]  /*1b100*/  LEA R0, R235, 0x2, 0x2 ;  /* 0x00000002eb007811 */ /* 0x000fe200078e10ff */
[----:B------:R-:W-:Y:S01]  /*1b110*/  IMAD.MOV.U32 R44, RZ, RZ, R172 ;  /* 0x000000ffff2c7224 */ /* 0x000fe200078e00ac */
[----:B------:R-:W-:Y:S02]  /*1b120*/  F2FP.F16.F32.PACK_AB R23, R23, R24 ;  /* 0x000000181717723e */ /* 0x000fe400000000ff */
[----:B------:R-:W-:Y:S02]  /*1b130*/  LOP3.LUT R0, R177, R209, R0, 0x96, !PT ;  /* 0x000000d1b1007212 */ /* 0x000fe400078e9600 */
[----:B------:R-:W-:Y:S01]  /*1b140*/  F2FP.F16.F32.PACK_AB R40, R20, R25 ;  /* 0x000000191428723e */ /* 0x000fe200000000ff */
[----:B------:R-:W-:Y:S01]  /*1b150*/  IMAD.MOV.U32 R25, RZ, RZ, R44 ;  /* 0x000000ffff197224 */ /* 0x000fe200078e002c */
[----:B------:R-:W-:Y:S01]  /*1b160*/  F2FP.F16.F32.PACK_AB R24, R22, R26 ;  /* 0x0000001a1618723e */ /* 0x000fe200000000ff */
[----:B------:R-:W-:-:S02]  /*1b170*/  IMAD.MOV.U32 R26, RZ, RZ, R45 ;  /* 0x000000ffff1a7224 */ /* 0x000fc400078e002d */
[----:B--2---:R-:W-:Y:S01]  /*1b180*/  FADD.FTZ R2, R13, R2 ;  /* 0x000000020d027221 */ /* 0x004fe20000010000 */
[----:B------:R-:W-:-:S04]  /*1b190*/  IMAD.WIDE.U32 R44, R0, -0x326172a9, RZ ;  /* 0xcd9e8d57002c7825 */ /* 0x000fc800078e00ff */
[----:B-1----:R-:W-:Y:S01]  /*1b1a0*/  FADD.FTZ R18, R12, R2 ;  /* 0x000000020c127221 */ /* 0x002fe20000010000 */
[----:B------:R-:W-:Y:S01]  /*1b1b0*/  LOP3.LUT R2, R45, R224, R204, 0x96, !PT ;  /* 0x000000e02d027212 */ /* 0x000fe200078e96cc */
[----:B------:R-:W-:-:S04]  /*1b1c0*/  FADD.FTZ R20, R22, R3 ;  /* 0x0000000316147221 */ /* 0x000fc80000010000 */
[----:B------:R-:W-:-:S05]  /*1b1d0*/  IMAD.WIDE.U32 R2, R2, -0x2daee0ad, RZ ;  /* 0xd2511f5302027825 */ /* 0x000fca00078e00ff */
[----:B------:R-:W-:Y:S02]  /*1b1e0*/  LOP3.LUT R0, R3, R225, R178, 0x96, !PT ;  /* 0x000000e103007212 */ /* 0x000fe400078e96b2 */
[----:B------:R-:W-:Y:S02]  /*1b1f0*/  LOP3.LUT R3, R121, R221, R44, 0x96, !PT ;  /* 0x000000dd79037212 */ /* 0x000fe400078e962c */
[----:B------:R-:W-:-:S03]  /*1b200*/  F2FP.F16.F32.PACK_AB R22, R12, R13 ;  /* 0x0000000d0c16723e */ /* 0x000fc600000000ff */
[----:B------:R-:W-:Y:S01]  /*1b210*/  IMAD.WIDE.U32 R12, R3, -0x2daee0ad, RZ ;  /* 0xd2511f53030c7825 */ /* 0x000fe200078e00ff */
[C---:B------:R-:W-:Y:S02]  /*1b220*/  PRMT R134, R17.reuse, 0x7610, R134 ;  /* 0x0000761011867816 */ /* 0x040fe40000000086 */
[----:B------:R-:W-:Y:S02]  /*1b230*/  PRMT R139, R17, 0x7632, R139 ;  /* 0x00007632118b7816 */ /* 0x000fe4000000008b */
[----:B------:R-:W-:Y:S01]  /*1b240*/  F2FP.F16.F32.PACK_AB R21, R15, R16 ;  /* 0x000000100f15723e */ /* 0x000fe200000000ff */
        /* <DEDUP_REMOVED lines=22> */
[----:B------:R-:W-:Y:S01]  /*1b3b0*/  LOP3.LUT R12, R12, 0xffff, RZ, 0xc0, !PT ;  /* 0x0000ffff0c0c7812 */ /* 0x000fe200078ec0ff */
[----:B------:R-:W-:Y:S01]  /*1b3c0*/  @!P0 HADD2 R99, -R142.H0_H0, -RZ.H0_H0 ;  /* 0xa00000ff8e638230 */ /* 0x000fe20000000900 */
[----:B------:R-:W-:Y:S02]  /*1b3d0*/  @!P3 PRMT R145, R98, 0x5410, RZ ;  /* 0x000054106291b816 */ /* 0x000fe400000000ff */
[----:B------:R-:W-:Y:S02]  /*1b3e0*/  ISETP.GE.U32.AND P3, PT, R199, R12, PT ;  /* 0x0000000cc700720c */ /* 0x000fe40003f66070 */
[--C-:B------:R-:W-:Y:S01]  /*1b3f0*/  SHF.R.U32.HI R12, RZ, 0x10, R0.reuse ;  /* 0x00000010ff0c7819 */ /* 0x100fe20000011600 */
[----:B------:R-:W-:Y:S01]  /*1b400*/  IMAD.MOV.U32 R91, RZ, RZ, R189 ;  /* 0x000000ffff5b7224 */ /* 0x000fe200078e00bd */
[----:B------:R-:W-:Y:S01]  /*1b410*/  SHF.R.U32.HI R0, RZ, 0x18, R0 ;  /* 0x00000018ff007819 */ /* 0x000fe20000011600 */
[----:B------:R-:W-:Y:S01]  /*1b420*/  @!P2 HADD2 R97, -R144.H0_H0, -RZ.H0_H0 ;  /* 0xa00000ff9061a230 */ /* 0x000fe20000000900 */
[----:B------:R-:W-:-:S02]  /*1b430*/  PRMT R189, R143, 0x5410, R142 ;  /* 0x000054108fbd7816 */ /* 0x000fc4000000008e */
[----:B------:R-:W-:Y:S02]  /*1b440*/  @!P0 PRMT R142, R99, 0x5410, RZ ;  /* 0x00005410638e8816 */ /* 0x000fe400000000ff */
[----:B------:R-:W-:Y:S01]  /*1b450*/  ISETP.GE.U32.AND P0, PT, R199, R0, PT ;  /* 0x00000000c700720c */ /* 0x000fe20003f06070 */
[----:B------:R1:W2:Y:S01]  /*1b460*/  MUFU.EX2 R27, R240 ;  /* 0x000000f0001b7308 */ /* 0x0002a20000000800 */
[----:B------:R-:W-:Y:S01]  /*1b470*/  LOP3.LUT R0, R2, 0xff, RZ, 0xc0, !PT ;  /* 0x000000ff02007812 */ /* 0x000fe200078ec0ff */
[----:B------:R-:W-:Y:S01]  /*1b480*/  @!P1 HADD2 R100, -R143.H0_H0, -RZ.H0_H0 ;  /* 0xa00000ff8f649230 */ /* 0x000fe20000000900 */
[----:B------:R-:W-:Y:S02]  /*1b490*/  @!P2 PRMT R144, R97, 0x5410, RZ ;  /* 0x000054106190a816 */ /* 0x000fe400000000ff */
[----:B------:R-:W-:Y:S02]  /*1b4a0*/  LOP3.LUT R15, R13, R228, R14, 0x96, !PT ;  /* 0x000000e40d0f7212 */ /* 0x000fe400078e960e */
[----:B------:R-:W-:-:S02]  /*1b4b0*/  ISETP.GE.U32.AND P2, PT, R199, R0, PT ;  /* 0x00000000c700720c */ /* 0x000fc40003f46070 */
[--C-:B------:R-:W-:Y:S02]  /*1b4c0*/  SHF.R.U32.HI R0, RZ, 0x10, R2.reuse ;  /* 0x00000010ff007819 */ /* 0x100fe40000011602 */
[----:B------:R-:W-:Y:S02]  /*1b4d0*/  LOP3.LUT R14, R2, 0xffff, RZ, 0xc0, !PT ;  /* 0x0000ffff020e7812 */ /* 0x000fe400078ec0ff */
[----:B------:R-:W-:Y:S01]  /*1b4e0*/  SHF.R.U32.HI R2, RZ, 0x18, R2 ;  /* 0x00000018ff027819 */ /* 0x000fe20000011602 */
[----:B-1----:R-:W-:Y:S02]  /*1b4f0*/  IMAD.MOV.U32 R240, RZ, RZ, R26 ;  /* 0x000000fffff07224 */ /* 0x002fe400078e001a */
[----:B------:R1:W-:Y:S01]  /*1b500*/  MUFU.EX2 R26, R242 ;  /* 0x000000f2001a7308 */ /* 0x0003e20000000800 */
[----:B------:R-:W-:Y:S01]  /*1b510*/  @!P5 HADD2 R95, -R134.H0_H0, -RZ.H0_H0 ;  /* 0xa00000ff865fd230 */ /* 0x000fe20000000900 */
[----:B------:R-:W-:Y:S02]  /*1b520*/  @!P1 PRMT R143, R100, 0x5410, RZ ;  /* 0x00005410648f9816 */ /* 0x000fe400000000ff */
[----:B------:R-:W-:Y:S01]  /*1b530*/  ISETP.GE.U32.AND P1, PT, R199, R2, PT ;  /* 0x00000002c700720c */ /* 0x000fe20003f26070 */
[----:B------:R-:W-:Y:S01]  /*1b540*/  IMAD.WIDE.U32 R2, R15, -0x2daee0ad, RZ ;  /* 0xd2511f530f027825 */ /* 0x000fe200078e00ff */
[----:B------:R-:W-:-:S03]  /*1b550*/  LOP3.LUT R12, R12, 0xff, RZ, 0xc0, !PT ;  /* 0x000000ff0c0c7812 */ /* 0x000fc600078ec0ff */
[----:B------:R-:W-:Y:S01]  /*1b560*/  @!P6 HADD2 R96, -R135.H0_H0, -RZ.H0_H0 ;  /* 0xa00000ff8760e230 */ /* 0x000fe20000000900 */
[----:B------:R3:W-:Y:S01]  /*1b570*/  MUFU.EX2 R17, R186 ;  /* 0x000000ba00117308 */ /* 0x0007e20000000800 */
[----:B-1----:R-:W-:-:S07]  /*1b580*/  IMAD.MOV.U32 R242, RZ, RZ, R25 ;  /* 0x000000fffff27224 */ /* 0x002fce00078e0019 */
[----:B------:R-:W1:Y:S01]  /*1b590*/  MUFU.EX2 R25, R122 ;  /* 0x0000007a00197308 */ /* 0x000e620000000800 */
[----:B------:R-:W-:Y:S02]  /*1b5a0*/  @!P5 PRMT R134, R95, 0x5410, RZ ;  /* 0x000054105f86d816 */ /* 0x000fe400000000ff */
[----:B------:R-:W-:Y:S02]  /*1b5b0*/  LOP3.LUT R0, R0, 0xff, RZ, 0xc0, !PT ;  /* 0x000000ff00007812 */ /* 0x000fe400078ec0ff */
[----:B------:R-:W-:Y:S01]  /*1b5c0*/  ISETP.GE.U32.AND P5, PT, R199, R12, PT ;  /* 0x0000000cc700720c */ /* 0x000fe20003fa6070 */
[----:B---3--:R-:W-:Y:S01]  /*1b5d0*/  IMAD.MOV.U32 R186, RZ, RZ, R19 ;  /* 0x000000ffffba7224 */ /* 0x008fe200078e0013 */
[C---:B------:R-:W-:Y:S02]  /*1b5e0*/  LOP3.LUT R13, R2.reuse, 0xff, RZ, 0xc0, !PT ;  /* 0x000000ff020d7812 */ /* 0x040fe400078ec0ff */
[----:B------:R-:W-:Y:S02]  /*1b5f0*/  LOP3.LUT R19, R2, 0xffff, RZ, 0xc0, !PT ;  /* 0x0000ffff02137812 */ /* 0x000fe400078ec0ff */
[----:B------:R-:W-:-:S02]  /*1b600*/  SHF.R.U32.HI R15, RZ, 0x10, R2 ;  /* 0x00000010ff0f7819 */ /* 0x000fc40000011602 */
[----:B------:R-:W-:Y:S01]  /*1b610*/  SHF.R.U32.HI R12, RZ, 0x18, R2 ;  /* 0x00000018ff0c7819 */ /* 0x000fe20000011602 */
[----:B------:R-:W-:Y:S01]  /*1b620*/  IMAD.MOV.U32 R2, RZ, RZ, R248 ;  /* 0x000000ffff027224 */ /* 0x000fe200078e00f8 */
[----:B------:R-:W-:Y:S01]  /*1b630*/  @!P6 PRMT R135, R96, 0x5410, RZ ;  /* 0x000054106087e816 */ /* 0x000fe200000000ff */
[----:B------:R-:W3:Y:S01]  /*1b640*/  LDL.LU R248, [R1+0x508] ;  /* 0x0005080001f87983 */ /* 0x000ee20000300800 */
[----:B------:R-:W-:Y:S02]  /*1b650*/  ISETP.GE.U32.AND P6, PT, R199, R0, PT ;  /* 0x00000000c700720c */ /* 0x000fe40003fc6070 */
[----:B------:R-:W-:Y:S01]  /*1b660*/  LOP3.LUT R0, R3, R231, R16, 0x96, !PT ;  /* 0x000000e703007212 */ /* 0x000fe200078e9610 */
[----:B--2---:R-:W-:Y:S01]  /*1b670*/  FADD.FTZ R3, R27, R20 ;  /* 0x000000141b037221 */ /* 0x004fe20000010000 */
[----:B------:R-:W-:Y:S02]  /*1b680*/  IMAD.MOV.U32 R20, RZ, RZ, R2 ;  /* 0x000000ffff147224 */ /* 0x000fe400078e0002 */
[----:B-1----:R-:W-:Y:S01]  /*1b690*/  FADD.FTZ R2, R25, R18 ;  /* 0x0000001219027221 */ /* 0x002fe20000010000 */
[----:B------:R-:W-:-:S02]  /*1b6a0*/  IMAD.MOV.U32 R18, RZ, RZ, R170 ;  /* 0x000000ffff127224 */ /* 0x000fc400078e00aa */
[C---:B------:R-:W-:Y:S01]  /*1b6b0*/  FADD.FTZ R3, R26.reuse, R3 ;  /* 0x000000031a037221 */ /* 0x040fe20000010000 */
[----:B------:R-:W-:Y:S01]  /*1b6c0*/  F2FP.F16.F32.PACK_AB R16, R26, R27 ;  /* 0x0000001b1a10723e */ /* 0x000fe200000000ff */
[----:B------:R-:W2:Y:S01]  /*1b6d0*/  LDL.LU R170, [R1+0x504] ;  /* 0x0005040001aa7983 */ /* 0x000ea20000300800 */
[----:B------:R-:W-:Y:S02]  /*1b6e0*/  IMAD.MOV.U32 R26, RZ, RZ, R18 ;  /* 0x000000ffff1a7224 */ /* 0x000fe400078e0012 */
[----:B------:R-:W-:Y:S02]  /*1b6f0*/  FADD.FTZ R18, R17, R2 ;  /* 0x0000000211127221 */ /* 0x000fe40000010000 */
[----:B------:R-:W4:Y:S01]  /*1b700*/  LDL.LU R2, [R1+0x1cc] ;  /* 0x0001cc0001027983 */ /* 0x000f220000300800 */
[----:B------:R-:W-:Y:S02]  /*1b710*/  PRMT R125, R23, 0x7610, R125 ;  /* 0x00007610177d7816 */ /* 0x000fe4000000007d */
[----:B------:R-:W-:-:S02]  /*1b720*/  F2FP.F16.F32.PACK_AB R17, R17, R25 ;  /* 0x000000191111723e */ /* 0x000fc400000000ff */
[----:B------:R-:W-:Y:S01]  /*1b730*/  PRMT R124, R23, 0x7632, R124 ;  /* 0x00007632177c7816 */ /* 0x000fe2000000007c */
[----:B------:R-:W-:Y:S02]  /*1b740*/  @!P4 HADD2 R104, -R125.H0_H0, -RZ.H0_H0 ;  /* 0xa00000ff7d68c230 */ /* 0x000fe40000000900 */
[----:B------:R-:W-:Y:S02]  /*1b750*/  IMAD.MOV.U32 R23, RZ, RZ, R171 ;  /* 0x000000ffff177224 */ /* 0x000fe400078e00ab */
[----:B----4-:R-:W-:Y:S01]  /*1b760*/  IMAD.MOV.U32 R25, RZ, RZ, R2 ;  /* 0x000000ffff197224 */ /* 0x010fe200078e0002 */
[----:B------:R-:W-:Y:S01]  /*1b770*/  SHF.R.U32.HI R2, RZ, 0x8, R14 ;  /* 0x00000008ff027819 */ /* 0x000fe2000001160e */
[----:B--2---:R-:W-:Y:S01]  /*1b780*/  IMAD.MOV.U32 R171, RZ, RZ, R170 ;  /* 0x000000ffffab7224 */ /* 0x004fe200078e00aa */
[----:B------:R-:W-:Y:S02]  /*1b790*/  PRMT R170, R125, 0x5410, R124 ;  /* 0x000054107daa7816 */ /* 0x000fe4000000007c */
[----:B------:R-:W-:-:S02]  /*1b7a0*/  LOP3.LUT R2, R2, 0xffff, RZ, 0xc0, !PT ;  /* 0x0000ffff02027812 */ /* 0x000fc400078ec0ff */
[----:B------:R-:W-:Y:S01]  /*1b7b0*/  @!P4 PRMT R125, R104, 0x5410, RZ ;  /* 0x00005410687dc816 */ /* 0x000fe200000000ff */
[----:B------:R-:W-:Y:S01]  /*1b7c0*/  IMAD.MOV.U32 R14, RZ, RZ, R180 ;  /* 0x000000ffff0e7224 */ /* 0x000fe200078e00b4 */
[----:B------:R-:W-:Y:S01]  /*1b7d0*/  ISETP.GE.U32.AND P4, PT, R199, R2, PT ;  /* 0x00000002c700720c */ /* 0x000fe20003f86070 */
[----:B------:R-:W-:Y:S01]  /*1b7e0*/  IMAD.MOV.U32 R2, RZ, RZ, R20 ;  /* 0x000000ffff027224 */ /* 0x000fe200078e0014 */
[----:B------:R1:W2:Y:S01]  /*1b7f0*/  LDL.LU R180, [R1+0x500] ;  /* 0x0005000001b47983 */ /* 0x0002a20000300800 */
[----:B---3--:R3:W4:Y:S03]  /*1b800*/  MUFU.EX2 R20, R248 ;  /* 0x000000f800147308 */ /* 0x0087260000000800 */
[----:B---3--:R-:W3:Y:S01]  /*1b810*/  LDL.LU R248, [R1+0x1c8] ;  /* 0x0001c80001f87983 */ /* 0x008ee20000300800 */
[----:B------:R-:W-:Y:S01]  /*1b820*/  @!P3 HADD2 R108, -R124.H0_H0, -RZ.H0_H0 ;  /* 0xa00000ff7c6cb230 */ /* 0x000fe20000000900 */
[----:B------:R-:W-:-:S02]  /*1b830*/  PRMT R123, R21, 0x7632, R123 ;  /* 0x00007632157b7816 */ /* 0x000fc4000000007b */
[----:B------:R-:W-:Y:S01]  /*1b840*/  PRMT R122, R21, 0x7610, R122 ;  /* 0x00007610157a7816 */ /* 0x000fe2000000007a */
[----:B------:R-:W-:Y:S01]  /*1b850*/  IMAD.MOV.U32 R21, RZ, RZ, R14 ;  /* 0x000000ffff157224 */ /* 0x000fe200078e000e */
[----:B------:R-:W-:Y:S01]  /*1b860*/  @!P3 PRMT R124, R108, 0x5410, RZ ;  /* 0x000054106c7cb816 */ /* 0x000fe200000000ff */
[----:B------:R4:W1:Y:S01]  /*1b870*/  MUFU.EX2 R14, R251 ;  /* 0x000000fb000e7308 */ /* 0x0008620000000800 */
[----:B------:R-:W-:Y:S01]  /*1b880*/  ISETP.GE.U32.AND P3, PT, R199, R13, PT ;  /* 0x0000000dc700720c */ /* 0x000fe20003f66070 */
[----:B------:R-:W-:Y:S01]  /*1b890*/  IMAD.MOV.U32 R13, RZ, RZ, R2 ;  /* 0x000000ffff0d7224 */ /* 0x000fe200078e0002 */
[----:B------:R-:W-:Y:S01]  /*1b8a0*/  SHF.R.U32.HI R2, RZ, 0x10, R0 ;  /* 0x00000010ff027819 */ /* 0x000fe20000011600 */
[----:B------:R-:W-:Y:S01]  /*1b8b0*/  @!P5 HADD2 R113, -R122.H0_H0, -RZ.H0_H0 ;  /* 0xa00000ff7a71d230 */ /* 0x000fe20000000900 */
[----:B------:R-:W-:Y:S02]  /*1b8c0*/  PRMT R119, R24, 0x7610, R119 ;  /* 0x0000761018777816 */ /* 0x000fe40000000077 */
[----:B------:R-:W-:-:S02]  /*1b8d0*/  LOP3.LUT R2, R2, 0xff, RZ, 0xc0, !PT ;  /* 0x000000ff02027812 */ /* 0x000fc400078ec0ff */
[----:B------:R-:W-:Y:S01]  /*1b8e0*/  PRMT R118, R24, 0x7632, R118 ;  /* 0x0000763218767816 */ /* 0x000fe20000000076 */
[----:B------:R-:W-:Y:S02]  /*1b8f0*/  @!P2 HADD2 R116, -R119.H0_H0, -RZ.H0_H0 ;  /* 0xa00000ff7774a230 */ /* 0x000fe40000000900 */
[----:B------:R-:W-:Y:S02]  /*1b900*/  IMAD.MOV.U32 R24, RZ, RZ, R13 ;  /* 0x000000ffff187224 */ /* 0x000fe400078e000d */
[----:B------:R-:W-:Y:S02]  /*1b910*/  @!P0 HADD2 R111, -R123.H0_H0, -RZ.H0_H0 ;  /* 0xa00000ff7b6f8230 */ /* 0x000fe40000000900 */
[----:B------:R-:W-:Y:S02]  /*1b920*/  IMAD.MOV.U32 R13, RZ, RZ, R23 ;  /* 0x000000ffff0d7224 */ /* 0x000fe400078e0017 */
[----:B----4-:R-:W-:Y:S02]  /*1b930*/  IMAD.MOV.U32 R251, RZ, RZ, R21 ;  /* 0x000000fffffb7224 */ /* 0x010fe400078e0015 */
[----:B------:R-:W-:-:S02]  /*1b940*/  IMAD.MOV.U32 R23, RZ, RZ, R186 ;  /* 0x000000ffff177224 */ /* 0x000fc400078e00ba */
[----:B------:R-:W-:Y:S01]  /*1b950*/  FADD.FTZ R3, R20, R3 ;  /* 0x0000000314037221 */ /* 0x000fe20000010000 */
[----:B------:R-:W-:Y:S01]  /*1b960*/  IMAD.MOV.U32 R186, RZ, RZ, R242 ;  /* 0x000000ffffba7224 */ /* 0x000fe200078e00f2 */
[----:B------:R-:W-:Y:S01]  /*1b970*/  PRMT R242, R119, 0x5410, R118 ;  /* 0x0000541077f27816 */ /* 0x000fe20000000076 */
[----:B------:R-:W-:Y:S01]  /*1b980*/  @!P4 HADD2 R161, -R118.H0_H0, -RZ.H0_H0 ;  /* 0xa00000ff76a1c230 */ /* 0x000fe20000000900 */
[----:B------:R-:W-:-:S04]  /*1b990*/  @!P2 PRMT R119, R116, 0x5410, RZ ;  /* 0x000054107477a816 */ /* 0x000fc800000000ff */
[----:B------:R-:W-:Y:S01]  /*1b9a0*/  @!P4 PRMT R118, R161, 0x5410, RZ ;  /* 0x00005410a176c816 */ /* 0x000fe200000000ff */
[----:B---3--:R-:W-:Y:S01]  /*1b9b0*/  IMAD.MOV.U32 R21, RZ, RZ, R248 ;  /* 0x000000ffff157224 */ /* 0x008fe200078e00f8 */
[----:B------:R-:W-:Y:S02]  /*1b9c0*/  PRMT R248, R122, 0x5410, R123 ;  /* 0x000054107af87816 */ /* 0x000fe4000000007b */
[----:B------:R-:W-:Y:S02]  /*1b9d0*/  @!P5 PRMT R122, R113, 0x5410, RZ ;  /* 0x00005410717ad816 */ /* 0x000fe400000000ff */
[----:B------:R-:W-:Y:S02]  /*1b9e0*/  ISETP.GE.U32.AND P5, PT, R199, R2, PT ;  /* 0x00000002c700720c */ /* 0x000fe40003fa6070 */
[----:B------:R-:W-:Y:S02]  /*1b9f0*/  LOP3.LUT R2, R0, 0xff, RZ, 0xc0, !PT ;  /* 0x000000ff00027812 */ /* 0x000fe400078ec0ff */
[----:B------:R-:W-:-:S02]  /*1ba00*/  @!P0 PRMT R123, R111, 0x5410, RZ ;  /* 0x000054106f7b8816 */ /* 0x000fc400000000ff */
[C---:B------:R-:W-:Y:S02]  /*1ba10*/  ISETP.GE.U32.AND P2, PT, R199.reuse, R2, PT ;  /* 0x00000002c700720c */ /* 0x040fe40003f46070 */
[C---:B------:R-:W-:Y:S01]  /*1ba20*/  ISETP.GE.U32.AND P0, PT, R199.reuse, R12, PT ;  /* 0x0000000cc700720c */ /* 0x040fe20003f06070 */
[C---:B-1----:R-:W-:Y:S01]  /*1ba30*/  FADD.FTZ R12, R14.reuse, R3 ;  /* 0x000000030e0c7221 */ /* 0x042fe20000010000 */
[----:B------:R-:W-:Y:S02]  /*1ba40*/  SHF.R.U32.HI R2, RZ, 0x18, R0 ;  /* 0x00000018ff027819 */ /* 0x000fe40000011600 */
[----:B------:R-:W-:Y:S01]  /*1ba50*/  F2FP.F16.F32.PACK_AB R3, R14, R20 ;  /* 0x000000140e03723e */ /* 0x000fe200000000ff */
[----:B------:R-:W-:Y:S01]  /*1ba60*/  IMAD.MOV.U32 R161, RZ, RZ, R21 ;  /* 0x000000ffffa17224 */ /* 0x000fe200078e0015 */
[----:B------:R-:W3:Y:S01]  /*1ba70*/  LDL.LU R14, [R1+0x98] ;  /* 0x00009800010e7983 */ /* 0x000ee20000300800 */
[----:B------:R-:W-:-:S03]  /*1ba80*/  ISETP.GE.U32.AND P4, PT, R199, R2, PT ;  /* 0x00000002c700720c */ /* 0x000fc60003f86070 */
[----:B------:R-:W4:Y:S04]  /*1ba90*/  LDL.LU R20, [R1+0x9c] ;  /* 0x00009c0001147983 */ /* 0x000f280000300800 */
[----:B------:R-:W4:Y:S04]  /*1baa0*/  LDL.LU R21, [R1+0xc] ;  /* 0x00000c0001157983 */ /* 0x000f280000300800 */
[----:B------:R-:W3:Y:S01]  /*1bab0*/  LDL.LU R2, [R1+0x1d4] ;  /* 0x0001d40001027983 */ /* 0x000ee20000300800 */
[C---:B------:R-:W-:Y:S02]  /*1bac0*/  PRMT R117, R22.reuse, 0x7632, R117 ;  /* 0x0000763216757816 */ /* 0x040fe40000000075 */
[----:B------:R-:W-:-:S02]  /*1bad0*/  PRMT R116, R22, 0x7610, R116 ;  /* 0x0000761016747816 */ /* 0x000fc40000000074 */
[----:B------:R-:W-:-:S04]  /*1bae0*/  LOP3.LUT R0, R0, 0xffff, RZ, 0xc0, !PT ;  /* 0x0000ffff00007812 */ /* 0x000fc800078ec0ff */
[----:B------:R-:W-:Y:S01]  /*1baf0*/  SHF.R.U32.HI R0, RZ, 0x8, R0 ;  /* 0x00000008ff007819 */ /* 0x000fe20000011600 */
[----:B------:R-:W-:-:S03]  /*1bb00*/  @!P6 HADD2 R163, -R116.H0_H0, -RZ.H0_H0 ;  /* 0xa00000ff74a3e230 */ /* 0x000fc60000000900 */
[----:B------:R-:W-:Y:S01]  /*1bb10*/  LOP3.LUT R0, R0, 0xffff, RZ, 0xc0, !PT ;  /* 0x0000ffff00007812 */ /* 0x000fe200078ec0ff */
[----:B------:R-:W-:Y:S01]  /*1bb20*/  @!P1 HADD2 R162, -R117.H0_H0, -RZ.H0_H0 ;  /* 0xa00000ff75a29230 */ /* 0x000fe20000000900 */
[C---:B------:R-:W-:Y:S02]  /*1bb30*/  PRMT R115, R16.reuse, 0x7610, R115 ;  /* 0x0000761010737816 */ /* 0x040fe40000000073 */
[----:B------:R-:W-:-:S03]  /*1bb40*/  PRMT R114, R16, 0x7632, R114 ;  /* 0x0000763210727816 */ /* 0x000fc60000000072 */
[----:B------:R-:W-:Y:S01]  /*1bb50*/  @!P2 HADD2 R165, -R115.H0_H0, -RZ.H0_H0 ;  /* 0xa00000ff73a5a230 */ /* 0x000fe20000000900 */
[C---:B------:R-:W-:Y:S02]  /*1bb60*/  PRMT R111, R3.reuse, 0x7610, R111 ;  /* 0x00007610036f7816 */ /* 0x040fe4000000006f */
[----:B------:R-:W-:Y:S02]  /*1bb70*/  PRMT R110, R3, 0x7632, R110 ;  /* 0x00007632036e7816 */ /* 0x000fe4000000006e */
[C---:B------:R-:W-:Y:S02]  /*1bb80*/  PRMT R113, R17.reuse, 0x7610, R113 ;  /* 0x0000761011717816 */ /* 0x040fe40000000071 */
[----:B------:R-:W-:Y:S01]  /*1bb90*/  PRMT R112, R17, 0x7632, R112 ;  /* 0x0000763211707816 */ /* 0x000fe20000000070 */
[----:B------:R-:W-:Y:S02]  /*1bba0*/  IMAD.MOV.U32 R17, RZ, RZ, R26 ;  /* 0x000000ffff117224 */ /* 0x000fe400078e001a */
[----:B------:R-:W-:-:S02]  /*1bbb0*/  @!P5 HADD2 R166, -R113.H0_H0, -RZ.H0_H0 ;  /* 0xa00000ff71a6d230 */ /* 0x000fc40000000900 */
[----:B--2---:R-:W-:Y:S02]  /*1bbc0*/  @!P4 HADD2 R180, -R112.H0_H0, -RZ.H0_H0 ;  /* 0xa00000ff70b4c230 */ /* 0x004fe40000000900 */
[----:B------:R-:W-:Y:S02]  /*1bbd0*/  @!P3 HADD2 R183, -R111.H0_H0, -RZ.H0_H0 ;  /* 0xa00000ff6fb7b230 */ /* 0x000fe40000000900 */
[----:B---3--:R-:W-:Y:S01]  /*1bbe0*/  IMAD.MOV.U32 R22, RZ, RZ, R2 ;  /* 0x000000ffff167224 */ /* 0x008fe200078e0002 */
[----:B------:R-:W-:-:S03]  /*1bbf0*/  LOP3.LUT R2, R15, 0xff, RZ, 0xc0, !PT ;  /* 0x000000ff0f027812 */ /* 0x000fc600078ec0ff */
[----:B------:R-:W-:Y:S02]  /*1bc00*/  IMAD.MOV.U32 R15, RZ, RZ, R22 ;  /* 0x000000ffff0f7224 */ /* 0x000fe400078e0016 */
[----:B------:R1:W-:Y:S02]  /*1bc10*/  MUFU.EX2 R22, R14 ;  /* 0x0000000e00167308 */ /* 0x0003e40000000800 */
[----:B-1----:R-:W-:Y:S02]  /*1bc20*/  IMAD.MOV.U32 R14, RZ, RZ, R13 ;  /* 0x000000ffff0e7224 */ /* 0x002fe400078e000d */
[----:B------:R-:W-:Y:S02]  /*1bc30*/  IMAD.MOV.U32 R13, RZ, RZ, R23 ;  /* 0x000000ffff0d7224 */ /* 0x000fe400078e0017 */
[----:B------:R-:W-:Y:S01]  /*1bc40*/  IMAD.MOV.U32 R23, RZ, RZ, R240 ;  /* 0x000000ffff177224 */ /* 0x000fe200078e00f0 */
[----:B------:R-:W-:Y:S02]  /*1bc50*/  PRMT R240, R116, 0x5410, R117 ;  /* 0x0000541074f07816 */ /* 0x000fe40000000075 */
[----:B------:R-:W-:-:S02]  /*1bc60*/  @!P6 PRMT R116, R163, 0x5410, RZ ;  /* 0x00005410a374e816 */ /* 0x000fc400000000ff */
[C---:B------:R-:W-:Y:S02]  /*1bc70*/  ISETP.GE.U32.AND P6, PT, R199.reuse, R0, PT ;  /* 0x00000000c700720c */ /* 0x040fe40003fc6070 */
[----:B------:R-:W-:Y:S01]  /*1bc80*/  SHF.R.U32.HI R0, RZ, 0x8, R19 ;  /* 0x00000008ff007819 */ /* 0x000fe20000011613 */
[----:B------:R-:W-:Y:S02]  /*1bc90*/  IMAD.MOV.U32 R19, RZ, RZ, R13 ;  /* 0x000000ffff137224 */ /* 0x000fe400078e000d */
[----:B------:R1:W2:Y:S01]  /*1bca0*/  MUFU.EX2 R13, R202 ;  /* 0x000000ca000d7308 */ /* 0x0002a20000000800 */
[----:B------:R-:W-:Y:S02]  /*1bcb0*/  @!P1 PRMT R117, R162, 0x5410, RZ ;  /* 0x00005410a2759816 */ /* 0x000fe400000000ff */
[----:B------:R-:W-:-:S05]  /*1bcc0*/  ISETP.GE.U32.AND P1, PT, R199, R2, PT ;  /* 0x00000002c700720c */ /* 0x000fca0003f26070 */
[----:B------:R-:W3:Y:S01]  /*1bcd0*/  MUFU.EX2 R2, R217 ;  /* 0x000000d900027308 */ /* 0x000ee20000000800 */
[----:B------:R-:W-:Y:S01]  /*1bce0*/  IMAD.MOV.U32 R162, RZ, RZ, R15 ;  /* 0x000000ffffa27224 */ /* 0x000fe200078e000f */
[----:B------:R-:W-:Y:S01]  /*1bcf0*/  LOP3.LUT R0, R0, 0xffff, RZ, 0xc0, !PT ;  /* 0x0000ffff00007812 */ /* 0x000fe200078ec0ff */
[----:B------:R-:W-:-:S05]  /*1bd00*/  IMAD.MOV.U32 R16, RZ, RZ, R14 ;  /* 0x000000ffff107224 */ /* 0x000fca00078e000e */
[----:B------:R-:W4:Y:S01]  /*1bd10*/  MUFU.EX2 R15, R51 ;  /* 0x00000033000f7308 */ /* 0x000f220000000800 */
[----:B-1----:R-:W-:Y:S02]  /*1bd20*/  PRMT R202, R115, 0x5410, R114 ;  /* 0x0000541073ca7816 */ /* 0x002fe40000000072 */
[----:B------:R-:W-:Y:S02]  /*1bd30*/  @!P2 PRMT R115, R165, 0x5410, RZ ;  /* 0x00005410a573a816 */ /* 0x000fe400000000ff */
[----:B------:R-:W-:-:S03]  /*1bd40*/  ISETP.GE.U32.AND P2, PT, R199, R0, PT ;  /* 0x00000000c700720c */ /* 0x000fc60003f46070 */
[----:B------:R-:W1:Y:S01]  /*1bd50*/  MUFU.EX2 R14, R181 ;  /* 0x000000b5000e7308 */ /* 0x000e620000000800 */
[----:B--2---:R-:W-:-:S04]  /*1bd60*/  FADD.FTZ R0, R13, R18 ;  /* 0x000000120d007221 */ /* 0x004fc80000010000 */
[----:B---3--:R-:W-:-:S03]  /*1bd70*/  FADD.FTZ R3, R2, R0 ;  /* 0x0000000002037221 */ /* 0x008fc60000010000 */
[----:B----4-:R-:W2:Y:S01]  /*1bd80*/  MUFU.EX2 R20, R20 ;  /* 0x0000001400147308 */ /* 0x010ea20000000800 */
[----:B------:R-:W-:Y:S01]  /*1bd90*/  F2FP.F16.F32.PACK_AB R0, R2, R13 ;  /* 0x0000000d0200723e */ /* 0x000fe200000000ff */
[----:B------:R-:W-:-:S03]  /*1bda0*/  IMAD.MOV.U32 R217, RZ, RZ, R16 ;  /* 0x000000ffffd97224 */ /* 0x000fc600078e0010 */
[----:B------:R-:W-:-:S03]  /*1bdb0*/  PRMT R109, R0, 0x7610, R109 ;  /* 0x00007610006d7816 */ /* 0x000fc6000000006d */
[----:B------:R-:W3:Y:S01]  /*1bdc0*/  MUFU.EX2 R21, R21 ;  /* 0x0000001500157308 */ /* 0x000ee20000000800 */
[----:B------:R-:W-:Y:S01]  /*1bdd0*/  PRMT R108, R0, 0x7632, R108 ;  /* 0x00007632006c7816 */ /* 0x000fe2000000006c */
[----:B------:R-:W-:Y:S01]  /*1bde0*/  FADD.FTZ R0, R15, R30 ;  /* 0x0000001e0f007221 */ /* 0x000fe20000010000 */
[----:B------:R-:W-:Y:S01]  /*1bdf0*/  IMAD.MOV.U32 R165, RZ, RZ, R25 ;  /* 0x000000ffffa57224 */ /* 0x000fe200078e0019 */
[----:B-1----:R-:W-:-:S04]  /*1be00*/  F2FP.F16.F32.PACK_AB R37, R14, R15 ;  /* 0x0000000f0e25723e */ /* 0x002fc800000000ff */
[----:B------:R-:W1:Y:S01]  /*1be10*/  MUFU.EX2 R13, R232 ;  /* 0x000000e8000d7308 */ /* 0x000e620000000800 */
[----:B------:R-:W-:Y:S01]  /*1be20*/  FADD.FTZ R25, R14, R0 ;  /* 0x000000000e197221 */ /* 0x000fe20000010000 */
[----:B------:R-:W-:Y:S01]  /*1be30*/  FADD.FTZ R0, R22, R28 ;  /* 0x0000001c16007221 */ /* 0x000fe20000010000 */
[----:B------:R-:W-:-:S05]  /*1be40*/  @!P6 HADD2 R167, -R114.H0_H0, -RZ.H0_H0 ;  /* 0xa00000ff72a7e230 */ /* 0x000fca0000000900 */
[----:B------:R-:W4:Y:S01]  /*1be50*/  MUFU.EX2 R16, R238 ;  /* 0x000000ee00107308 */ /* 0x000f220000000800 */
[----:B--2---:R-:W-:Y:S01]  /*1be60*/  FADD.FTZ R26, R20, R0 ;  /* 0x00000000141a7221 */ /* 0x004fe20000010000 */
[----:B------:R-:W-:Y:S01]  /*1be70*/  @!P0 HADD2 R184, -R108.H0_H0, -RZ.H0_H0 ;  /* 0xa00000ff6cb88230 */ /* 0x000fe20000000900 */
[----:B------:R-:W-:-:S05]  /*1be80*/  LEA R0, R235, 0x3, 0x2 ;  /* 0x00000003eb007811 */ /* 0x000fca00078e10ff */
[----:B------:R-:W2:Y:S01]  /*1be90*/  MUFU.EX2 R14, R241 ;  /* 0x000000f1000e7308 */ /* 0x000ea20000000800 */
[----:B------:R-:W-:Y:S01]  /*1bea0*/  @!P6 PRMT R114, R167, 0x5410, RZ ;  /* 0x00005410a772e816 */ /* 0x000fe200000000ff */
[----:B------:R-:W-:Y:S02]  /*1beb0*/  IMAD.MOV.U32 R167, RZ, RZ, R162 ;  /* 0x000000ffffa77224 */ /* 0x000fe400078e00a2 */
[----:B------:R-:W-:Y:S02]  /*1bec0*/  @!P1 HADD2 R185, -R109.H0_H0, -RZ.H0_H0 ;  /* 0xa00000ff6db99230 */ /* 0x000fe40000000900 */
[----:B------:R-:W-:Y:S01]  /*1bed0*/  IMAD.MOV.U32 R162, RZ, RZ, R169 ;  /* 0x000000ffffa27224 */ /* 0x000fe200078e00a9 */
[----:B------:R-:W-:Y:S01]  /*1bee0*/  PRMT R169, R109, 0x5410, R108 ;  /* 0x000054106da97816 */ /* 0x000fe2000000006c */
[----:B---3--:R-:W-:Y:S01]  /*1bef0*/  FADD.FTZ R2, R21, R12 ;  /* 0x0000000c15027221 */ /* 0x008fe20000010000 */
[----:B------:R-:W-:Y:S01]  /*1bf00*/  LOP3.LUT R0, R177, R209, R0, 0x96, !PT ;  /* 0x000000d1b1007212 */ /* 0x000fe200078e9600 */
[----:B------:R-:W-:Y:S01]  /*1bf10*/  IMAD.MOV.U32 R163, RZ, RZ, R161 ;  /* 0x000000ffffa37224 */ /* 0x000fe200078e00a1 */
[----:B------:R-:W-:Y:S01]  /*1bf20*/  @!P0 PRMT R108, R184, 0x5410, RZ ;  /* 0x00005410b86c8816 */ /* 0x000fe200000000ff */
[----:B------:R-:W-:Y:S01]  /*1bf30*/  IMAD.MOV.U32 R184, RZ, RZ, R217 ;  /* 0x000000ffffb87224 */ /* 0x000fe200078e00d9 */
[----:B------:R-:W-:Y:S01]  /*1bf40*/  @!P1 PRMT R109, R185, 0x5410, RZ ;  /* 0x00005410b96d9816 */ /* 0x000fe200000000ff */
[----:B------:R-:W-:-:S02]  /*1bf50*/  IMAD.MOV.U32 R217, RZ, RZ, R186 ;  /* 0x000000ffffd97224 */ /* 0x000fc400078e00ba */
[----:B-1----:R-:W-:Y:S01]  /*1bf60*/  FADD.FTZ R18, R13, R2 ;  /* 0x000000020d127221 */ /* 0x002fe20000010000 */
[----:B------:R-:W-:Y:S02]  /*1bf70*/  IMAD.MOV.U32 R186, RZ, RZ, R91 ;  /* 0x000000ffffba7224 */ /* 0x000fe400078e005b */
[----:B----4-:R-:W-:Y:S01]  /*1bf80*/  FADD.FTZ R2, R16, R3 ;  /* 0x0000000310027221 */ /* 0x010fe20000010000 */
[----:B------:R-:W-:Y:S01]  /*1bf90*/  IMAD.MOV.U32 R185, RZ, RZ, R90 ;  /* 0x000000ffffb97224 */ /* 0x000fe200078e005a */
[----:B------:R-:W-:Y:S01]  /*1bfa0*/  F2FP.F16.F32.PACK_AB R38, R20, R22 ;  /* 0x000000161426723e */ /* 0x000fe200000000ff */
[----:B------:R-:W-:-:S04]  /*1bfb0*/  IMAD.WIDE.U32 R90, R0, -0x326172a9, RZ ;  /* 0xcd9e8d57005a7825 */ /* 0x000fc800078e00ff */
[C---:B--2---:R-:W-:Y:S01]  /*1bfc0*/  FADD.FTZ R20, R14.reuse, R2 ;  /* 0x000000020e147221 */ /* 0x044fe20000010000 */
[----:B------:R-:W-:Y:S01]  /*1bfd0*/  @!P2 HADD2 R182, -R110.H0_H0, -RZ.H0_H0 ;  /* 0xa00000ff6eb6a230 */ /* 0x000fe20000000900 */
[----:B------:R1:W2:Y:S01]  /*1bfe0*/  LDL.LU R232, [R1+0x4fc] ;  /* 0x0004fc0001e87983 */ /* 0x0002a20000300800 */
[----:B------:R-:W-:Y:S02]  /*1bff0*/  LOP3.LUT R2, R91, R224, R204, 0x96, !PT ;  /* 0x000000e05b027212 */ /* 0x000fe400078e96cc */
[----:B------:R-:W-:Y:S01]  /*1c000*/  F2FP.F16.F32.PACK_AB R21, R13, R21 ;  /* 0x000000150d15723e */ /* 0x000fe200000000ff */
[----:B------:R-:W-:Y:S01]  /*1c010*/  IMAD.MOV.U32 R161, RZ, RZ, R24 ;  /* 0x000000ffffa17224 */ /* 0x000fe200078e0018 */
[----:B------:R-:W-:Y:S01]  /*1c020*/  F2FP.F16.F32.PACK_AB R22, R14, R16 ;  /* 0x000000100e16723e */ /* 0x000fe200000000ff */
[----:B------:R-:W-:Y:S01]  /*1c030*/  IMAD.WIDE.U32 R2, R2, -0x2daee0ad, RZ ;  /* 0xd2511f5302027825 */ /* 0x000fe200078e00ff */
[----:B------:R1:W3:Y:S04]  /*1c040*/  LDL.LU R235, [R1+0x4f8] ;  /* 0x0004f80001eb7983 */ /* 0x0002e80000300800 */
[----:B------:R-:W-:-:S05]  /*1c050*/  LOP3.LUT R0, R3, R225, R178, 0x96, !PT ;  /* 0x000000e103007212 */ /* 0x000fca00078e96b2 */
[----:B------:R-:W-:Y:S01]  /*1c060*/  IMAD.WIDE.U32 R12, R0, -0x326172a9, RZ ;  /* 0xcd9e8d57000c7825 */ /* 0x000fe200078e00ff */
[----:B------:R-:W-:-:S04]  /*1c070*/  LOP3.LUT R0, R121, R221, R90, 0x96, !PT ;  /* 0x000000dd79007212 */ /* 0x000fc800078e965a */
[----:B------:R-:W-:Y:S01]  /*1c080*/  LOP3.LUT R3, R13, R220, R120, 0x96, !PT ;  /* 0x000000dc0d037212 */ /* 0x000fe200078e9678 */
[----:B------:R-:W-:-:S05]  /*1c090*/  IMAD.WIDE.U32 R14, R0, -0x2daee0ad, RZ ;  /* 0xd2511f53000e7825 */ /* 0x000fca00078e00ff */
[----:B------:R-:W-:Y:S01]  /*1c0a0*/  LOP3.LUT R0, R15, R226, R2, 0x96, !PT ;  /* 0x000000e20f007212 */ /* 0x000fe200078e9602 */
[----:B------:R-:W-:-:S04]  /*1c0b0*/  IMAD.WIDE.U32 R2, R3, -0x2daee0ad, RZ ;  /* 0xd2511f5303027825 */ /* 0x000fc800078e00ff */
[----:B------:R-:W-:Y:S01]  /*1c0c0*/  IMAD.MOV.U32 R24, RZ, RZ, R74 ;  /* 0x000000ffff187224 */ /* 0x000fe200078e004a */
[----:B------:R-:W-:Y:S01]  /*1c0d0*/  LOP3.LUT R3, R3, R229, R14, 0x96, !PT ;  /* 0x000000e503037212 */ /* 0x000fe200078e960e */
[----:B------:R-:W-:-:S04]  /*1c0e0*/  IMAD.WIDE.U32 R14, R0, -0x326172a9, RZ ;  /* 0xcd9e8d57000e7825 */ /* 0x000fc800078e00ff */
[----:B------:R-:W-:Y:S01]  /*1c0f0*/  IMAD.MOV.U32 R74, RZ, RZ, R171 ;  /* 0x000000ffff4a7224 */ /* 0x000fe200078e00ab */
[----:B------:R-:W-:Y:S02]  /*1c100*/  PRMT R171, R113, 0x5410, R112 ;  /* 0x0000541071ab7816 */ /* 0x000fe40000000070 */
[----:B------:R-:W-:Y:S01]  /*1c110*/  @!P5 PRMT R113, R166, 0x5410, RZ ;  /* 0x00005410a671d816 */ /* 0x000fe200000000ff */
[----:B------:R-:W-:Y:S01]  /*1c120*/  IMAD.MOV.U32 R166, RZ, RZ, R163 ;  /* 0x000000ffffa67224 */ /* 0x000fe200078e00a3 */
[----:B------:R-:W-:-:S03]  /*1c130*/  LOP3.LUT R0, R15, R230, R12, 0x96, !PT ;  /* 0x000000e60f007212 */ /* 0x000fc600078e960c */
[----:B------:R-:W-:Y:S02]  /*1c140*/  IMAD.MOV.U32 R181, RZ, RZ, R166 ;  /* 0x000000ffffb57224 */ /* 0x000fe400078e00a6 */
[----:B------:R-:W-:Y:S02]  /*1c150*/  IMAD.MOV.U32 R166, RZ, RZ, R17 ;  /* 0x000000ffffa67224 */ /* 0x000fe400078e0011 */
[----:B------:R-:W-:-:S05]  /*1c160*/  IMAD.WIDE.U32 R16, R0, -0x2daee0ad, RZ ;  /* 0xd2511f5300107825 */ /* 0x000fca00078e00ff */
[----:B------:R-:W-:Y:S01]  /*1c170*/  LOP3.LUT R2, R17, R227, R2, 0x96, !PT ;  /* 0x000000e311027212 */ /* 0x000fe200078e9602 */
[----:B------:R-:W-:-:S04]  /*1c180*/  IMAD.WIDE.U32 R12, R3, -0x326172a9, RZ ;  /* 0xcd9e8d57030c7825 */ /* 0x000fc800078e00ff */
[----:B------:R-:W-:-:S05]  /*1c190*/  IMAD.WIDE.U32 R2, R2, -0x326172a9, RZ ;  /* 0xcd9e8d5702027825 */ /* 0x000fca00078e00ff */
[----:B------:R-:W-:-:S04]  /*1c1a0*/  LOP3.LUT R0, R3, R233, R12, 0x96, !PT ;  /* 0x000000e903007212 */ /* 0x000fc800078e960c */
[----:B------:R-:W-:Y:S02]  /*1c1b0*/  LOP3.LUT R12, R0, 0xff, RZ, 0xc0, !PT ;  /* 0x000000ff000c7812 */ /* 0x000fe400078ec0ff */
[----:B------:R-:W-:Y:S02]  /*1c1c0*/  @!P4 PRMT R112, R180, 0x5410, RZ ;  /* 0x00005410b470c816 */ /* 0x000fe400000000ff */
[----:B------:R-:W-:Y:S02]  /*1c1d0*/  ISETP.GE.U32.AND P4, PT, R199, R12, PT ;  /* 0x0000000cc700720c */ /* 0x000fe40003f86070 */
[----:B------:R-:W-:-:S04]  /*1c1e0*/  LOP3.LUT R12, R0, 0xffff, RZ, 0xc0, !PT ;  /* 0x0000ffff000c7812 */ /* 0x000fc800078ec0ff */
[----:B------:R-:W-:Y:S01]  /*1c1f0*/  SHF.R.U32.HI R12, RZ, 0x8, R12 ;  /* 0x00000008ff0c7819 */ /* 0x000fe2000001160c */
[----:B------:R-:W-:Y:S01]  /*1c200*/  IMAD.MOV.U32 R163, RZ, RZ, R188 ;  /* 0x000000ffffa37224 */ /* 0x000fe200078e00bc */
[----:B------:R-:W-:Y:S02]  /*1c210*/  PRMT R188, R111, 0x5410, R110 ;  /* 0x000054106fbc7816 */ /* 0x000fe4000000006e */
[----:B------:R-:W-:Y:S02]  /*1c220*/  LOP3.LUT R12, R12, 0xffff, RZ, 0xc0, !PT ;  /* 0x0000ffff0c0c7812 */ /* 0x000fe400078ec0ff */
[----:B------:R-:W-:Y:S02]  /*1c230*/  @!P3 PRMT R111, R183, 0x5410, RZ ;  /* 0x00005410b76fb816 */ /* 0x000fe400000000ff */
[----:B------:R-:W-:Y:S02]  /*1c240*/  ISETP.GE.U32.AND P3, PT, R199, R12, PT ;  /* 0x0000000cc700720c */ /* 0x000fe40003f66070 */
[----:B------:R-:W-:-:S02]  /*1c250*/  SHF.R.U32.HI R12, RZ, 0x10, R0 ;  /* 0x00000010ff0c7819 */ /* 0x000fc40000011600 */
[----:B------:R-:W-:Y:S01]  /*1c260*/  SHF.R.U32.HI R0, RZ, 0x18, R0 ;  /* 0x00000018ff007819 */ /* 0x000fe20000011600 */
[----:B------:R-:W-:Y:S02]  /*1c270*/  IMAD.MOV.U32 R241, RZ, RZ, R24 ;  /* 0x000000fffff17224 */ /* 0x000fe400078e0018 */
[----:B------:R4:W1:Y:S01]  /*1c280*/  MUFU.EX2 R24, R10 ;  /* 0x0000000a00187308 */ /* 0x0008620000000800 */
[C---:B------:R-:W-:Y:S02]  /*1c290*/  ISETP.GE.U32.AND P0, PT, R199.reuse, R0, PT ;  /* 0x00000000c700720c */ /* 0x040fe40003f06070 */
[----:B------:R-:W-:Y:S01]  /*1c2a0*/  LOP3.LUT R0, R2, 0xff, RZ, 0xc0, !PT ;  /* 0x000000ff02007812 */ /* 0x000fe200078ec0ff */
[----:B------:R-:W-:Y:S01]  /*1c2b0*/  IMAD.MOV.U32 R238, RZ, RZ, R19 ;  /* 0x000000ffffee7224 */ /* 0x000fe200078e0013 */
[----:B------:R-:W-:Y:S01]  /*1c2c0*/  @!P2 PRMT R110, R182, 0x5410, RZ ;  /* 0x00005410b66ea816 */ /* 0x000fe200000000ff */
[----:B------:R-:W-:Y:S01]  /*1c2d0*/  IMAD.MOV.U32 R183, RZ, RZ, R23 ;  /* 0x000000ffffb77224 */ /* 0x000fe200078e0017 */
[----:B------:R-:W-:Y:S01]  /*1c2e0*/  ISETP.GE.U32.AND P2, PT, R199, R0, PT ;  /* 0x00000000c700720c */ /* 0x000fe20003f46070 */
[----:B------:R1:W1:Y:S01]  /*1c2f0*/  MUFU.EX2 R17, R5 ;  /* 0x0000000500117308 */ /* 0x0002620000000800 */
[----:B------:R-:W-:-:S02]  /*1c300*/  SHF.R.U32.HI R0, RZ, 0x10, R2 ;  /* 0x00000010ff007819 */ /* 0x000fc40000011602 */
[----:B------:R-:W-:Y:S02]  /*1c310*/  LOP3.LUT R19, R2, 0xffff, RZ, 0xc0, !PT ;  /* 0x0000ffff02137812 */ /* 0x000fe400078ec0ff */
[----:B------:R-:W-:Y:S02]  /*1c320*/  LOP3.LUT R13, R13, R228, R14, 0x96, !PT ;  /* 0x000000e40d0d7212 */ /* 0x000fe400078e960e */
[----:B------:R-:W-:Y:S01]  /*1c330*/  SHF.R.U32.HI R2, RZ, 0x18, R2 ;  /* 0x00000018ff027819 */ /* 0x000fe20000011602 */
[----:B------:R-:W1:Y:S01]  /*1c340*/  MUFU.EX2 R23, R4 ;  /* 0x0000000400177308 */ /* 0x000e620000000800 */
[----:B------:R-:W-:Y:S01]  /*1c350*/  LOP3.LUT R12, R12, 0xff, RZ, 0xc0, !PT ;  /* 0x000000ff0c0c7812 */ /* 0x000fe200078ec0ff */
[----:B----4-:R-:W4:Y:S01]  /*1c360*/  LDL.LU R10, [R1+0x4f4] ;  /* 0x0004f400010a7983 */ /* 0x010f220000300800 */
[----:B------:R-:W-:Y:S01]  /*1c370*/  ISETP.GE.U32.AND P6, PT, R199, R2, PT ;  /* 0x00000002c700720c */ /* 0x000fe20003fc6070 */
[----:B------:R-:W-:Y:S01]  /*1c380*/  IMAD.WIDE.U32 R2, R13, -0x2daee0ad, RZ ;  /* 0xd2511f530d027825 */ /* 0x000fe200078e00ff */
[----:B------:R-:W-:-:S03]  /*1c390*/  LOP3.LUT R0, R0, 0xff, RZ, 0xc0, !PT ;  /* 0x000000ff00007812 */ /* 0x000fc600078ec0ff */
[----:B------:R-:W1:Y:S01]  /*1c3a0*/  MUFU.EX2 R15, R222 ;  /* 0x000000de000f7308 */ /* 0x000e620000000800 */
[C---:B------:R-:W-:Y:S01]  /*1c3b0*/  ISETP.GE.U32.AND P5, PT, R199.reuse, R12, PT ;  /* 0x0000000cc700720c */ /* 0x040fe20003fa6070 */
[----:B-1----:R-:W-:Y:S01]  /*1c3c0*/  FADD.FTZ R12, R24, R18 ;  /* 0x00000012180c7221 */ /* 0x002fe20000010000 */
[----:B------:R-:W-:Y:S01]  /*1c3d0*/  ISETP.GE.U32.AND P1, PT, R199, R0, PT ;  /* 0x00000000c700720c */ /* 0x000fe20003f26070 */
[----:B------:R-:W4:Y:S01]  /*1c3e0*/  LDL.LU R5, [R1+0x4f0] ;  /* 0x0004f00001057983 */ /* 0x000f220000300800 */
[----:B------:R-:W-:Y:S02]  /*1c3f0*/  LOP3.LUT R0, R3, R231, R16, 0x96, !PT ;  /* 0x000000e703007212 */ /* 0x000fe400078e9610 */
[----:B------:R-:W-:Y:S02]  /*1c400*/  LOP3.LUT R18, R2, 0xffff, RZ, 0xc0, !PT ;  /* 0x0000ffff02127812 */ /* 0x000fe400078ec0ff */
[----:B------:R-:W-:Y:S02]  /*1c410*/  PRMT R3, R223, 0x7610, R3 ;  /* 0x00007610df037816 */ /* 0x000fe40000000003 */
[C---:B------:R-:W-:Y:S01]  /*1c420*/  F2FP.F16.F32.PACK_AB R13, R17.reuse, R24 ;  /* 0x00000018110d723e */ /* 0x040fe200000000ff */
[----:B------:R-:W-:Y:S01]  /*1c430*/  FADD.FTZ R12, R17, R12 ;  /* 0x0000000c110c7221 */ /* 0x000fe20000010000 */
[----:B------:R-:W-:Y:S01]  /*1c440*/  PRMT R24, R3, 0x7610, R24 ;  /* 0x0000761003187816 */ /* 0x000fe20000000018 */
[----:B------:R-:W-:Y:S01]  /*1c450*/  FADD.FTZ R3, R23, R20 ;  /* 0x0000001417037221 */ /* 0x000fe20000010000 */
[----:B------:R-:W-:Y:S01]  /*1c460*/  PRMT R107, R21, 0x7610, R107 ;  /* 0x00007610156b7816 */ /* 0x000fe2000000006b */
[----:B------:R-:W4:Y:S02]  /*1c470*/  LDL.LU R4, [R1+0x4ec] ;  /* 0x0004ec0001047983 */ /* 0x000f240000300800 */
[----:B------:R-:W-:Y:S01]  /*1c480*/  FADD.FTZ R17, R15, R3 ;  /* 0x000000030f117221 */ /* 0x000fe20000010000 */
[----:B------:R-:W-:Y:S01]  /*1c490*/  SHF.R.U32.HI R3, RZ, 0x8, R19 ;  /* 0x00000008ff037819 */ /* 0x000fe20000011613 */
[----:B------:R-:W-:Y:S01]  /*1c4a0*/  @!P4 HADD2 R120, -R107.H0_H0, -RZ.H0_H0 ;  /* 0xa00000ff6b78c230 */ /* 0x000fe20000000900 */
[----:B------:R-:W-:Y:S01]  /*1c4b0*/  PRMT R106, R21, 0x7632, R106 ;  /* 0x00007632156a7816 */ /* 0x000fe2000000006a */
[----:B------:R-:W4:Y:S01]  /*1c4c0*/  LDL.LU R222, [R1+0x4e8] ;  /* 0x0004e80001de7983 */ /* 0x000f220000300800 */
[----:B------:R-:W-:-:S02]  /*1c4d0*/  PRMT R21, R11, 0x7610, R21 ;  /* 0x000076100b157816 */ /* 0x000fc40000000015 */
[----:B------:R-:W-:Y:S01]  /*1c4e0*/  LOP3.LUT R3, R3, 0xffff, RZ, 0xc0, !PT ;  /* 0x0000ffff03037812 */ /* 0x000fe200078ec0ff */
[----:B------:R-:W2:Y:S01]  /*1c4f0*/  LDL.LU R223, [R1+0x4e4] ;  /* 0x0004e40001df7983 */ /* 0x000ea20000300800 */
[----:B------:R-:W-:Y:S01]  /*1c500*/  PRMT R11, R107, 0x5410, R106 ;  /* 0x000054106b0b7816 */ /* 0x000fe2000000006a */
[----:B------:R1:W2:Y:S01]  /*1c510*/  MUFU.EX2 R19, R201 ;  /* 0x000000c900137308 */ /* 0x0002a20000000800 */
[----:B------:R-:W-:Y:S02]  /*1c520*/  @!P4 PRMT R107, R120, 0x5410, RZ ;  /* 0x00005410786bc816 */ /* 0x000fe400000000ff */
[C---:B------:R-:W-:Y:S02]  /*1c530*/  PRMT R105, R22.reuse, 0x7632, R105 ;  /* 0x0000763216697816 */ /* 0x040fe40000000069 */
[----:B------:R-:W-:Y:S02]  /*1c540*/  PRMT R104, R22, 0x7610, R104 ;  /* 0x0000761016687816 */ /* 0x000fe40000000068 */
[----:B------:R-:W-:-:S02]  /*1c550*/  ISETP.GE.U32.AND P4, PT, R199, R3, PT ;  /* 0x00000003c700720c */ /* 0x000fc40003f86070 */
[----:B------:R-:W-:Y:S01]  /*1c560*/  PRMT R22, R21, 0x7610, R22 ;  /* 0x0000761015167816 */ /* 0x000fe20000000016 */
[----:B------:R1:W2:Y:S02]  /*1c570*/  MUFU.EX2 R3, R218 ;  /* 0x000000da00037308 */ /* 0x0002a40000000800 */
[----:B-1----:R1:W3:Y:S04]  /*1c580*/  LDL.LU R201, [R1+0x4e0] ;  /* 0x0004e00001c97983 */ /* 0x0022e80000300800 */
[----:B------:R-:W4:Y:S04]  /*1c590*/  LDL.LU R21, [R1+0x148] ;  /* 0x0001480001157983 */ /* 0x000f280000300800 */
[----:B------:R-:W3:Y:S01]  /*1c5a0*/  LDL.LU R218, [R1+0x4dc] ;  /* 0x0004dc0001da7983 */ /* 0x000ee20000300800 */
[----:B------:R-:W-:Y:S01]  /*1c5b0*/  @!P3 HADD2 R121, -R106.H0_H0, -RZ.H0_H0 ;  /* 0xa00000ff6a79b230 */ /* 0x000fe20000000900 */
[----:B------:R-:W-:-:S02]  /*1c5c0*/  LOP3.LUT R14, R2, 0xff, RZ, 0xc0, !PT ;  /* 0x000000ff020e7812 */ /* 0x000fc400078ec0ff */
[----:B------:R-:W-:Y:S02]  /*1c5d0*/  F2FP.F16.F32.PACK_AB R15, R15, R23 ;  /* 0x000000170f0f723e */ /* 0x000fe400000000ff */
[----:B------:R-:W-:Y:S02]  /*1c5e0*/  PRMT R103, R13, 0x7610, R103 ;  /* 0x000076100d677816 */ /* 0x000fe40000000067 */
[----:B------:R-:W-:Y:S01]  /*1c5f0*/  PRMT R23, R24, 0x7610, R23 ;  /* 0x0000761018177816 */ /* 0x000fe20000000017 */
[----:B------:R-:W-:Y:S01]  /*1c600*/  IMAD.MOV.U32 R24, RZ, RZ, R166 ;  /* 0x000000ffff187224 */ /* 0x000fe200078e00a6 */
[----:B------:R-:W-:Y:S01]  /*1c610*/  @!P3 PRMT R106, R121, 0x5410, RZ ;  /* 0x00005410796ab816 */ /* 0x000fe200000000ff */
[----:B------:R-:W-:Y:S01]  /*1c620*/  @!P2 HADD2 R216, -R103.H0_H0, -RZ.H0_H0 ;  /* 0xa00000ff67d8a230 */ /* 0x000fe20000000900 */
[----:B------:R-:W-:Y:S02]  /*1c630*/  ISETP.GE.U32.AND P3, PT, R199, R14, PT ;  /* 0x0000000ec700720c */ /* 0x000fe40003f66070 */
[----:B------:R-:W-:-:S02]  /*1c640*/  PRMT R20, R22, 0x7610, R20 ;  /* 0x0000761016147816 */ /* 0x000fc40000000014 */
[----:B------:R-:W-:Y:S01]  /*1c650*/  PRMT R14, R23, 0x7610, R14 ;  /* 0x00007610170e7816 */ /* 0x000fe2000000000e */
[----:B------:R-:W-:Y:S01]  /*1c660*/  IMAD.MOV.U32 R23, RZ, RZ, R24 ;  /* 0x000000ffff177224 */ /* 0x000fe200078e0018 */
[----:B------:R-:W-:Y:S01]  /*1c670*/  PRMT R102, R13, 0x7632, R102 ;  /* 0x000076320d667816 */ /* 0x000fe20000000066 */
[----:B------:R-:W-:Y:S02]  /*1c680*/  IMAD.MOV.U32 R24, RZ, RZ, R181 ;  /* 0x000000ffff187224 */ /* 0x000fe400078e00b5 */
[----:B------:R-:W-:Y:S01]  /*1c690*/  IMAD.MOV.U32 R181, RZ, RZ, R251 ;  /* 0x000000ffffb57224 */ /* 0x000fe200078e00fb */
[----:B------:R-:W-:Y:S02]  /*1c6a0*/  PRMT R251, R103, 0x5410, R102 ;  /* 0x0000541067fb7816 */ /* 0x000fe40000000066 */
[----:B------:R-:W-:Y:S02]  /*1c6b0*/  @!P2 PRMT R103, R216, 0x5410, RZ ;  /* 0x00005410d867a816 */ /* 0x000fe400000000ff */
[----:B------:R-:W-:-:S02]  /*1c6c0*/  PRMT R216, R20, 0x7610, R216 ;  /* 0x0000761014d87816 */ /* 0x000fc400000000d8 */
[----:B--2---:R-:W-:Y:S08]  /*1c6d0*/  MUFU.EX2 R20, R223 ;  /* 0x000000df00147308 */ /* 0x004ff00000000800 */
[----:B----4-:R-:W-:Y:S08]  /*1c6e0*/  MUFU.EX2 R22, R21 ;  /* 0x0000001500167308 */ /* 0x010ff00000000800 */
[----:B---3--:R2:W-:Y:S02]  /*1c6f0*/  MUFU.EX2 R21, R218 ;  /* 0x000000da00157308 */ /* 0x0085e40000000800 */
[----:B--2---:R1:W2:Y:S04]  /*1c700*/  LDL.LU R218, [R1+0x4d8] ;  /* 0x0004d80001da7983 */ /* 0x0042a80000300800 */
[----:B------:R1:W3:Y:S01]  /*1c710*/  LDL.LU R223, [R1+0x4d4] ;  /* 0x0004d40001df7983 */ /* 0x0002e20000300800 */
[----:B------:R-:W-:Y:S01]  /*1c720*/  @!P0 HADD2 R187, -R105.H0_H0, -RZ.H0_H0 ;  /* 0xa00000ff69bb8230 */ /* 0x000fe20000000900 */
[----:B------:R-:W-:Y:S01]  /*1c730*/  SHF.R.U32.HI R16, RZ, 0x10, R2 ;  /* 0x00000010ff107819 */ /* 0x000fe20000011602 */
[----:B------:R-:W-:Y:S01]  /*1c740*/  IMAD.MOV.U32 R166, RZ, RZ, R162 ;  /* 0x000000ffffa67224 */ /* 0x000fe200078e00a2 */
[----:B------:R-:W-:Y:S01]  /*1c750*/  SHF.R.U32.HI R2, RZ, 0x18, R2 ;  /* 0x00000018ff027819 */ /* 0x000fe20000011602 */
[----:B------:R-:W-:Y:S01]  /*1c760*/  IMAD.MOV.U32 R162, RZ, RZ, R7 ;  /* 0x000000ffffa27224 */ /* 0x000fe200078e0007 */
[----:B------:R-:W-:-:S02]  /*1c770*/  PRMT R7, R104, 0x5410, R105 ;  /* 0x0000541068077816 */ /* 0x000fc40000000069 */
[----:B------:R-:W-:Y:S02]  /*1c780*/  @!P0 PRMT R105, R187, 0x5410, RZ ;  /* 0x00005410bb698816 */ /* 0x000fe400000000ff */
[----:B------:R-:W-:Y:S02]  /*1c790*/  ISETP.GE.U32.AND P0, PT, R199, R2, PT ;  /* 0x00000002c700720c */ /* 0x000fe40003f06070 */
[----:B------:R-:W-:Y:S01]  /*1c7a0*/  SHF.R.U32.HI R2, RZ, 0x10, R0 ;  /* 0x00000010ff027819 */ /* 0x000fe20000011600 */
[----:B------:R-:W-:-:S03]  /*1c7b0*/  @!P5 HADD2 R201, -R104.H0_H0, -RZ.H0_H0 ;  /* 0xa00000ff68c9d230 */ /* 0x000fc60000000900 */
[----:B------:R-:W-:Y:S02]  /*1c7c0*/  LOP3.LUT R2, R2, 0xff, RZ, 0xc0, !PT ;  /* 0x000000ff02027812 */ /* 0x000fe400078ec0ff */
[----:B------:R-:W-:Y:S02]  /*1c7d0*/  @!P5 PRMT R104, R201, 0x5410, RZ ;  /* 0x00005410c968d816 */ /* 0x000fe400000000ff */
[----:B------:R-:W-:Y:S01]  /*1c7e0*/  ISETP.GE.U32.AND P5, PT, R199, R2, PT ;  /* 0x00000002c700720c */ /* 0x000fe20003fa6070 */
[----:B------:R-:W-:-:S04]  /*1c7f0*/  FADD.FTZ R2, R19, R12 ;  /* 0x0000000c13027221 */ /* 0x000fc80000010000 */
[----:B------:R-:W-:Y:S01]  /*1c800*/  FADD.FTZ R12, R3, R2 ;  /* 0x00000002030c7221 */ /* 0x000fe20000010000 */
[----:B------:R-:W-:Y:S02]  /*1c810*/  LOP3.LUT R2, R0, 0xff, RZ, 0xc0, !PT ;  /* 0x000000ff00027812 */ /* 0x000fe400078ec0ff */
[----:B------:R-:W-:Y:S02]  /*1c820*/  PRMT R101, R15, 0x7610, R101 ;  /* 0x000076100f657816 */ /* 0x000fe40000000065 */
[----:B------:R-:W-:Y:S02]  /*1c830*/  ISETP.GE.U32.AND P2, PT, R199, R2, PT ;  /* 0x00000002c700720c */ /* 0x000fe40003f46070 */
[----:B------:R-:W-:Y:S02]  /*1c840*/  SHF.R.U32.HI R2, RZ, 0x18, R0 ;  /* 0x00000018ff027819 */ /* 0x000fe40000011600 */
[----:B------:R-:W-:Y:S02]  /*1c850*/  F2FP.F16.F32.PACK_AB R3, R3, R19 ;  /* 0x000000130303723e */ /* 0x000fe400000000ff */
[----:B------:R-:W-:Y:S01]  /*1c860*/  PRMT R100, R15, 0x7632, R100 ;  /* 0x000076320f647816 */ /* 0x000fe20000000064 */
[----:B------:R4:W-:Y:S01]  /*1c870*/  MUFU.EX2 R19, R236 ;  /* 0x000000ec00137308 */ /* 0x0009e20000000800 */
[----:B------:R-:W-:Y:S01]  /*1c880*/  PRMT R121, R14, 0x7610, R121 ;  /* 0x000076100e797816 */ /* 0x000fe20000000079 */
[----:B------:R-:W-:Y:S01]  /*1c890*/  IMAD.MOV.U32 R14, RZ, RZ, R241 ;  /* 0x000000ffff0e7224 */ /* 0x000fe200078e00f1 */
[----:B------:R-:W-:-:S05]  /*1c8a0*/  PRMT R241, R101, 0x5410, R100 ;  /* 0x0000541065f17816 */ /* 0x000fca0000000064 */
[----:B------:R1:W-:Y:S01]  /*1c8b0*/  MUFU.EX2 R15, R239 ;  /* 0x000000ef000f7308 */ /* 0x0003e20000000800 */
[----:B----4-:R4:W4:Y:S04]  /*1c8c0*/  LDL.LU R236, [R1+0x4d0] ;  /* 0x0004d00001ec7983 */ /* 0x0109280000300800 */
[----:B-1----:R1:W4:Y:S01]  /*1c8d0*/  LDL.LU R239, [R1+0x4cc] ;  /* 0x0004cc0001ef7983 */ /* 0x0023220000300800 */
[----:B--2---:R-:W-:Y:S02]  /*1c8e0*/  @!P4 HADD2 R218, -R102.H0_H0, -RZ.H0_H0 ;  /* 0xa00000ff66dac230 */ /* 0x004fe40000000900 */
[----:B---3--:R-:W-:-:S03]  /*1c8f0*/  @!P1 HADD2 R223, -R101.H0_H0, -RZ.H0_H0 ;  /* 0xa00000ff65df9230 */ /* 0x008fc60000000900 */
[----:B------:R-:W-:Y:S02]  /*1c900*/  @!P4 PRMT R102, R218, 0x5410, RZ ;  /* 0x00005410da66c816 */ /* 0x000fe400000000ff */
[----:B------:R-:W-:Y:S02]  /*1c910*/  ISETP.GE.U32.AND P4, PT, R199, R2, PT ;  /* 0x00000002c700720c */ /* 0x000fe40003f86070 */
[----:B------:R-:W-:Y:S02]  /*1c920*/  LOP3.LUT R2, R16, 0xff, RZ, 0xc0, !PT ;  /* 0x000000ff10027812 */ /* 0x000fe400078ec0ff */
[----:B------:R-:W-:Y:S02]  /*1c930*/  @!P1 PRMT R101, R223, 0x5410, RZ ;  /* 0x00005410df659816 */ /* 0x000fe400000000ff */
[----:B------:R-:W-:Y:S02]  /*1c940*/  ISETP.GE.U32.AND P1, PT, R199, R2, PT ;  /* 0x00000002c700720c */ /* 0x000fe40003f26070 */
[----:B------:R2:W-:Y:S02]  /*1c950*/  MUFU.EX2 R2, R237 ;  /* 0x000000ed00027308 */ /* 0x0005e40000000800 */
[----:B--2---:R1:W2:Y:S01]  /*1c960*/  LDL.LU R237, [R1+0x4c8] ;  /* 0x0004c80001ed7983 */ /* 0x0042a20000300800 */
[----:B------:R-:W-:-:S02]  /*1c970*/  PRMT R120, R216, 0x7610, R120 ;  /* 0x00007610d8787816 */ /* 0x000fc40000000078 */
[----:B------:R-:W-:Y:S02]  /*1c980*/  LOP3.LUT R0, R0, 0xffff, RZ, 0xc0, !PT ;  /* 0x0000ffff00007812 */ /* 0x000fe400078ec0ff */
[----:B------:R-:W-:Y:S02]  /*1c990*/  PRMT R36, R120, 0x7610, R36 ;  /* 0x0000761078247816 */ /* 0x000fe40000000024 */
[----:B------:R-:W-:Y:S01]  /*1c9a0*/  SHF.R.U32.HI R0, RZ, 0x8, R0 ;  /* 0x00000008ff007819 */ /* 0x000fe20000011600 */
[----:B------:R3:W1:Y:S01]  /*1c9b0*/  MUFU.EX2 R120, R246 ;  /* 0x000000f600787308 */ /* 0x0006620000000800 */
[----:B------:R-:W-:Y:S02]  /*1c9c0*/  @!P6 HADD2 R232, -R100.H0_H0, -RZ.H0_H0 ;  /* 0xa00000ff64e8e230 */ /* 0x000fe40000000900 */
[----:B------:R-:W-:Y:S02]  /*1c9d0*/  LOP3.LUT R0, R0, 0xffff, RZ, 0xc0, !PT ;  /* 0x0000ffff00007812 */ /* 0x000fe400078ec0ff */
[----:B------:R-:W-:-:S02]  /*1c9e0*/  PRMT R99, R3, 0x7610, R99 ;  /* 0x0000761003637816 */ /* 0x000fc40000000063 */
[----:B------:R-:W-:Y:S02]  /*1c9f0*/  @!P6 PRMT R100, R232, 0x5410, RZ ;  /* 0x00005410e864e816 */ /* 0x000fe400000000ff */
[----:B------:R-:W-:Y:S02]  /*1ca00*/  ISETP.GE.U32.AND P6, PT, R199, R0, PT ;  /* 0x00000000c700720c */ /* 0x000fe40003fc6070 */
[----:B------:R-:W-:Y:S01]  /*1ca10*/  SHF.R.U32.HI R0, RZ, 0x8, R18 ;  /* 0x00000008ff007819 */ /* 0x000fe20000011612 */
[----:B------:R-:W-:Y:S01]  /*1ca20*/  @!P2 HADD2 R235, -R99.H0_H0, -RZ.H0_H0 ;  /* 0xa00000ff63eba230 */ /* 0x000fe20000000900 */
[----:B------:R-:W-:Y:S02]  /*1ca30*/  PRMT R98, R3, 0x7632, R98 ;  /* 0x0000763203627816 */ /* 0x000fe40000000062 */
[----:B------:R-:W-:Y:S02]  /*1ca40*/  LOP3.LUT R0, R0, 0xffff, RZ, 0xc0, !PT ;  /* 0x0000ffff00007812 */ /* 0x000fe400078ec0ff */
[----:B------:R-:W-:-:S02]  /*1ca50*/  PRMT R232, R99, 0x5410, R98 ;  /* 0x0000541063e87816 */ /* 0x000fc40000000062 */
[----:B------:R-:W-:Y:S01]  /*1ca60*/  PRMT R13, R121, 0x7610, R13 ;  /* 0x00007610790d7816 */ /* 0x000fe2000000000d */
[----:B------:R-:W-:Y:S01]  /*1ca70*/  IMAD.MOV.U32 R216, RZ, RZ, R14 ;  /* 0x000000ffffd87224 */ /* 0x000fe200078e000e */
[----:B------:R-:W-:Y:S01]  /*1ca80*/  @!P2 PRMT R99, R235, 0x5410, RZ ;  /* 0x00005410eb63a816 */ /* 0x000fe200000000ff */
[----:B---3--:R3:W3:Y:S01]  /*1ca90*/  LDL.LU R246, [R1+0x4c4] ;  /* 0x0004c40001f67983 */ /* 0x0086e20000300800 */
[----:B------:R-:W-:Y:S02]  /*1caa0*/  ISETP.GE.U32.AND P2, PT, R199, R0, PT ;  /* 0x00000000c700720c */ /* 0x000fe40003f46070 */
[----:B-1----:R-:W-:Y:S01]  /*1cab0*/  F2FP.F16.F32.PACK_AB R0, R120, R2 ;  /* 0x000000027800723e */ /* 0x002fe200000000ff */
[----:B------:R1:W-:Y:S01]  /*1cac0*/  MUFU.EX2 R14, R247 ;  /* 0x000000f7000e7308 */ /* 0x0003e20000000800 */
[----:B----4-:R-:W-:Y:S02]  /*1cad0*/  @!P6 HADD2 R236, -R98.H0_H0, -RZ.H0_H0 ;  /* 0xa00000ff62ece230 */ /* 0x010fe40000000900 */
[----:B------:R-:W-:-:S02]  /*1cae0*/  PRMT R97, R0, 0x7610, R97 ;  /* 0x0000761000617816 */ /* 0x000fc40000000061 */
[----:B------:R-:W-:Y:S01]  /*1caf0*/  PRMT R96, R0, 0x7632, R96 ;  /* 0x0000763200607816 */ /* 0x000fe20000000060 */
[----:B------:R-:W-:Y:S01]  /*1cb00*/  FADD.FTZ R0, R19, R12 ;  /* 0x0000000c13007221 */ /* 0x000fe20000010000 */
[----:B------:R-:W-:Y:S02]  /*1cb10*/  PRMT R16, R13, 0x7610, R16 ;  /* 0x000076100d107816 */ /* 0x000fe40000000010 */
[----:B------:R-:W4:Y:S01]  /*1cb20*/  MUFU.EX2 R13, R249 ;  /* 0x000000f9000d7308 */ /* 0x000f220000000800 */
[----:B------:R-:W-:Y:S01]  /*1cb30*/  @!P5 HADD2 R239, -R97.H0_H0, -RZ.H0_H0 ;  /* 0xa00000ff61efd230 */ /* 0x000fe20000000900 */
[----:B------:R-:W-:Y:S01]  /*1cb40*/  @!P6 PRMT R98, R236, 0x5410, RZ ;  /* 0x00005410ec62e816 */ /* 0x000fe200000000ff */
[----:B------:R-:W-:Y:S02]  /*1cb50*/  IMAD.MOV.U32 R236, RZ, RZ, R217 ;  /* 0x000000ffffec7224 */ /* 0x000fe400078e00d9 */
[----:B------:R-:W-:Y:S01]  /*1cb60*/  FADD.FTZ R0, R15, R0 ;  /* 0x000000000f007221 */ /* 0x000fe20000010000 */
[----:B-1----:R-:W-:-:S02]  /*1cb70*/  PRMT R247, R36, 0x7610, R247 ;  /* 0x0000761024f77816 */ /* 0x002fc400000000f7 */
[----:B------:R1:W-:Y:S01]  /*1cb80*/  MUFU.EX2 R121, R245 ;  /* 0x000000f500797308 */ /* 0x0003e20000000800 */
[----:B------:R-:W-:Y:S01]  /*1cb90*/  FADD.FTZ R36, R2, R17 ;  /* 0x0000001102247221 */ /* 0x000fe20000010000 */
[----:B------:R-:W-:Y:S01]  /*1cba0*/  IMAD.MOV.U32 R17, RZ, RZ, R244 ;  /* 0x000000ffff117224 */ /* 0x000fe200078e00f4 */
[----:B------:R-:W-:Y:S02]  /*1cbb0*/  PRMT R3, R247, 0x7610, R3 ;  /* 0x00007610f7037816 */ /* 0x000fe40000000003 */
[----:B------:R-:W-:Y:S02]  /*1cbc0*/  PRMT R12, R16, 0x7610, R12 ;  /* 0x00007610100c7816 */ /* 0x000fe4000000000c */
[----:B------:R-:W-:Y:S01]  /*1cbd0*/  PRMT R247, R97, 0x5410, R96 ;  /* 0x0000541061f77816 */ /* 0x000fe20000000060 */
[----:B------:R4:W2:Y:S01]  /*1cbe0*/  MUFU.EX2 R217, R243 ;  /* 0x000000f300d97308 */ /* 0x0008a20000000800 */
[----:B------:R-:W-:Y:S01]  /*1cbf0*/  @!P5 PRMT R97, R239, 0x5410, RZ ;  /* 0x00005410ef61d816 */ /* 0x000fe200000000ff */
[----:B------:R-:W-:Y:S01]  /*1cc00*/  IMAD.MOV.U32 R239, RZ, RZ, R236 ;  /* 0x000000ffffef7224 */ /* 0x000fe200078e00ec */
[----:B-1----:R1:W3:Y:S05]  /*1cc10*/  LDL.LU R245, [R1+0x4c0] ;  /* 0x0004c00001f57983 */ /* 0x0022ea0000300800 */
[----:B------:R1:W-:Y:S01]  /*1cc20*/  MUFU.EX2 R16, R222 ;  /* 0x000000de00107308 */ /* 0x0003e20000000800 */
[----:B------:R2:W3:Y:S04]  /*1cc30*/  LDL.LU R244, [R1+0x4bc] ;  /* 0x0004bc0001f47983 */ /* 0x0004e80000300800 */
[----:B----4-:R4:W4:Y:S01]  /*1cc40*/  LDL.LU R243, [R1+0x4b8] ;  /* 0x0004b80001f37983 */ /* 0x0109220000300800 */
[----:B------:R-:W-:-:S03]  /*1cc50*/  F2FP.F16.F32.PACK_AB R2, R15, R19 ;  /* 0x000000130f02723e */ /* 0x000fc600000000ff */
[----:B-1----:R-:W4:Y:S04]  /*1cc60*/  LDL.LU R222, [R1+0x4b4] ;  /* 0x0004b40001de7983 */ /* 0x002f280000300800 */
[----:B------:R1:W-:Y:S01]  /*1cc70*/  STL [R1+0x10c], R0 ;  /* 0x00010c0001007387 */ /* 0x0003e20000100800 */
[----:B------:R1:W2:Y:S01]  /*1cc80*/  MUFU.EX2 R15, R250 ;  /* 0x000000fa000f7308 */ /* 0x0002a20000000800 */
[----:B------:R-:W-:Y:S02]  /*1cc90*/  F2FP.F16.F32.PACK_AB R27, R13, R14 ;  /* 0x0000000e0d1b723e */ /* 0x000fe400000000ff */
[----:B-1----:R-:W-:Y:S01]  /*1cca0*/  PRMT R250, R3, 0x7610, R250 ;  /* 0x0000761003fa7816 */ /* 0x002fe200000000fa */
[----:B------:R-:W-:-:S04]  /*1ccb0*/  FADD.FTZ R0, R14, R25 ;  /* 0x000000190e007221 */ /* 0x000fc80000010000 */
[----:B------:R1:W-:Y:S01]  /*1ccc0*/  MUFU.EX2 R14, R174 ;  /* 0x000000ae000e7308 */ /* 0x0003e20000000800 */
[----:B------:R-:W-:-:S07]  /*1ccd0*/  FADD.FTZ R3, R13, R0 ;  /* 0x000000000d037221 */ /* 0x000fce0000010000 */
[----:B------:R1:W-:Y:S01]  /*1cce0*/  MUFU.EX2 R13, R175 ;  /* 0x000000af000d7308 */ /* 0x0003e20000000800 */
[----:B--2---:R-:W-:-:S05]  /*1ccf0*/  @!P4 HADD2 R237, -R96.H0_H0, -RZ.H0_H0 ;  /* 0xa00000ff60edc230 */ /* 0x004fca0000000900 */
[----:B------:R-:W-:Y:S02]  /*1cd00*/  @!P4 PRMT R96, R237, 0x5410, RZ ;  /* 0x00005410ed60c816 */ /* 0x000fe400000000ff */
[----:B------:R-:W2:Y:S04]  /*1cd10*/  LDL.64 R236, [R1+0x140] ;  /* 0x0001400001ec7983 */ /* 0x000ea80000100a00 */
[----:B-1----:R-:W2:Y:S04]  /*1cd20*/  LDL.LU R174, [R1+0x4b0] ;  /* 0x0004b00001ae7983 */ /* 0x002ea80000300800 */
[----:B------:R-:W2:Y:S01]  /*1cd30*/  LDL.LU R175, [R1+0x4ac] ;  /* 0x0004ac0001af7983 */ /* 0x000ea20000300800 */
[----:B------:R-:W-:-:S02]  /*1cd40*/  PRMT R19, R12, 0x7610, R19 ;  /* 0x000076100c137816 */ /* 0x000fc40000000013 */
[----:B------:R-:W1:Y:S01]  /*1cd50*/  MUFU.EX2 R12, R252 ;  /* 0x000000fc000c7308 */ /* 0x000e620000000800 */
[----:B------:R-:W-:Y:S02]  /*1cd60*/  F2FP.F16.F32.PACK_AB R0, R217, R121 ;  /* 0x00000079d900723e */ /* 0x000fe400000000ff */
[C---:B------:R-:W-:Y:S02]  /*1cd70*/  PRMT R95, R2.reuse, 0x7610, R95 ;  /* 0x00007610025f7816 */ /* 0x040fe4000000005f */
[----:B------:R-:W-:Y:S01]  /*1cd80*/  PRMT R94, R2, 0x7632, R94 ;  /* 0x00007632025e7816 */ /* 0x000fe2000000005e */
[----:B------:R-:W-:Y:S01]  /*1cd90*/  FADD.FTZ R2, R15, R3 ;  /* 0x000000030f027221 */ /* 0x000fe20000010000 */
[C---:B------:R-:W-:Y:S02]  /*1cda0*/  PRMT R93, R0.reuse, 0x7610, R93 ;  /* 0x00007610005d7816 */ /* 0x040fe4000000005d */
[----:B------:R-:W-:Y:S01]  /*1cdb0*/  PRMT R92, R0, 0x7632, R92 ;  /* 0x00007632005c7816 */ /* 0x000fe2000000005c */
[----:B------:R-:W-:-:S04]  /*1cdc0*/  FADD.FTZ R0, R22, R26 ;  /* 0x0000001a16007221 */ /* 0x000fc80000010000 */
[----:B------:R-:W-:Y:S01]  /*1cdd0*/  FADD.FTZ R0, R21, R0 ;  /* 0x0000000015007221 */ /* 0x000fe20000010000 */
[----:B-1----:R-:W-:-:S03]  /*1cde0*/  FADD.FTZ R2, R12, R2 ;  /* 0x000000020c027221 */ /* 0x002fc60000010000 */
[----:B------:R-:W-:Y:S01]  /*1cdf0*/  FADD.FTZ R0, R20, R0 ;  /* 0x0000000014007221 */ /* 0x000fe20000010000 */
[----:B------:R-:W-:Y:S01]  /*1ce00*/  FADD.FTZ R2, R14, R2 ;  /* 0x000000020e027221 */ /* 0x000fe20000010000 */
[----:B------:R-:W-:-:S03]  /*1ce10*/  F2FP.F16.F32.PACK_AB R34, R16, R20 ;  /* 0x000000141022723e */ /* 0x000fc600000000ff */
[----:B------:R-:W-:Y:S01]  /*1ce20*/  FADD.FTZ R20, R13, R2 ;  /* 0x000000020d147221 */ /* 0x000fe20000010000 */
[----:B------:R-:W-:Y:S02]  /*1ce30*/  PRMT R18, R19, 0x7610, R18 ;  /* 0x0000761013127816 */ /* 0x000fe40000000012 */
[----:B------:R-:W-:Y:S02]  /*1ce40*/  F2FP.F16.F32.PACK_AB R33, R12, R15 ;  /* 0x0000000f0c21723e */ /* 0x000fe400000000ff */
[----:B------:R-:W-:Y:S01]  /*1ce50*/  PRMT R15, R18, 0x7610, R15 ;  /* 0x00007610120f7816 */ /* 0x000fe2000000000f */
[----:B------:R-:W-:Y:S01]  /*1ce60*/  FADD.FTZ R18, R16, R0 ;  /* 0x0000000010127221 */ /* 0x000fe20000010000 */
[----:B------:R-:W-:Y:S01]  /*1ce70*/  IMAD.MOV.U32 R19, RZ, RZ, R239 ;  /* 0x000000ffff137224 */ /* 0x000fe200078e00ef */
[----:B------:R-:W-:Y:S02]  /*1ce80*/  PRMT R239, R95, 0x5410, R94 ;  /* 0x000054105fef7816 */ /* 0x000fe4000000005e */
[----:B------:R-:W-:Y:S01]  /*1ce90*/  F2FP.F16.F32.PACK_AB R35, R13, R14 ;  /* 0x0000000e0d23723e */ /* 0x000fe200000000ff */
[----:B---3--:R-:W-:-:S05]  /*1cea0*/  @!P2 HADD2 R245, -R94.H0_H0, -RZ.H0_H0 ;  /* 0xa00000ff5ef5a230 */ /* 0x008fca0000000900 */
[----:B------:R-:W-:Y:S01]  /*1ceb0*/  @!P2 PRMT R94, R245, 0x5410, RZ ;  /* 0x00005410f55ea816 */ /* 0x000fe200000000ff */
[----:B----4-:R-:W-:Y:S01]  /*1cec0*/  @!P0 HADD2 R243, -R92.H0_H0, -RZ.H0_H0 ;  /* 0xa00000ff5cf38230 */ /* 0x010fe20000000900 */
[----:B------:R-:W-:-:S04]  /*1ced0*/  PRMT R245, R93, 0x5410, R92 ;  /* 0x000054105df57816 */ /* 0x000fc8000000005c */
[----:B------:R-:W-:Y:S02]  /*1cee0*/  @!P0 PRMT R92, R243, 0x5410, RZ ;  /* 0x00005410f35c8816 */ /* 0x000fe400000000ff */
[----:B------:R-:W-:Y:S01]  /*1cef0*/  PRMT R243, R250, 0x7610, R243 ;  /* 0x00007610faf37816 */ /* 0x000fe200000000f3 */
[----:B------:R-:W-:Y:S01]  /*1cf00*/  IMAD.MOV.U32 R250, RZ, RZ, R17 ;  /* 0x000000fffffa7224 */ /* 0x000fe200078e0011 */
[----:B------:R-:W-:Y:S01]  /*1cf10*/  F2FP.F16.F32.PACK_AB R25, R21, R22 ;  /* 0x000000161519723e */ /* 0x000fe200000000ff */
[----:B------:R-:W-:Y:S02]  /*1cf20*/  IMAD.MOV.U32 R22, RZ, RZ, R19 ;  /* 0x000000ffff167224 */ /* 0x000fe400078e0013 */
[----:B------:R-:W-:Y:S01]  /*1cf30*/  IMAD.MOV.U32 R19, RZ, RZ, R24 ;  /* 0x000000ffff137224 */ /* 0x000fe200078e0018 */
[----:B------:R-:W-:Y:S01]  /*1cf40*/  PRMT R218, R243, 0x7610, R218 ;  /* 0x00007610f3da7816 */ /* 0x000fe200000000da */
[----:B------:R-:W3:Y:S01]  /*1cf50*/  LDL.LU R24, [R1+0x1b0] ;  /* 0x0001b00001187983 */ /* 0x000ee20000300800 */
[----:B--2---:R-:W-:-:S05]  /*1cf60*/  LOP3.LUT R2, R83, R224, R236, 0x96, !PT ;  /* 0x000000e053027212 */ /* 0x004fca00078e96ec */
[----:B------:R-:W-:-:S05]  /*1cf70*/  IMAD.WIDE.U32 R2, R2, -0x2daee0ad, RZ ;  /* 0xd2511f5302027825 */ /* 0x000fca00078e00ff */
[----:B------:R-:W-:Y:S02]  /*1cf80*/  LOP3.LUT R0, R3, R225, R222, 0x96, !PT ;  /* 0x000000e103007212 */ /* 0x000fe400078e96de */
[----:B------:R-:W-:-:S03]  /*1cf90*/  LOP3.LUT R3, R175, R221, R82, 0x96, !PT ;  /* 0x000000ddaf037212 */ /* 0x000fc600078e9652 */
[----:B------:R-:W-:-:S04]  /*1cfa0*/  IMAD.WIDE.U32 R16, R0, -0x326172a9, RZ ;  /* 0xcd9e8d5700107825 */ /* 0x000fc800078e00ff */
[----:B------:R-:W-:Y:S01]  /*1cfb0*/  IMAD.WIDE.U32 R12, R3, -0x2daee0ad, RZ ;  /* 0xd2511f53030c7825 */ /* 0x000fe200078e00ff */
[----:B------:R-:W-:-:S04]  /*1cfc0*/  LOP3.LUT R3, R17, R220, R174, 0x96, !PT ;  /* 0x000000dc11037212 */ /* 0x000fc800078e96ae */
[----:B------:R-:W-:Y:S02]  /*1cfd0*/  LOP3.LUT R0, R13, R226, R2, 0x96, !PT ;  /* 0x000000e20d007212 */ /* 0x000fe400078e9602 */
[----:B------:R-:W-:Y:S01]  /*1cfe0*/  PRMT R13, R15, 0x7610, R13 ;  /* 0x000076100f0d7816 */ /* 0x000fe2000000000d */
[----:B------:R-:W-:-:S04]  /*1cff0*/  IMAD.WIDE.U32 R2, R3, -0x2daee0ad, RZ ;  /* 0xd2511f5303027825 */ /* 0x000fc800078e00ff */
[----:B------:R-:W-:Y:S01]  /*1d000*/  IMAD.WIDE.U32 R14, R0, -0x326172a9, RZ ;  /* 0xcd9e8d57000e7825 */ /* 0x000fe200078e00ff */
[----:B------:R-:W-:-:S04]  /*1d010*/  LOP3.LUT R3, R3, R229, R12, 0x96, !PT ;  /* 0x000000e503037212 */ /* 0x000fc800078e960c */
[----:B------:R-:W-:-:S05]  /*1d020*/  LOP3.LUT R0, R15, R230, R16, 0x96, !PT ;  /* 0x000000e60f007212 */ /* 0x000fca00078e9610 */
[----:B------:R-:W-:Y:S01]  /*1d030*/  IMAD.WIDE.U32 R16, R0, -0x2daee0ad, RZ ;  /* 0xd2511f5300107825 */ /* 0x000fe200078e00ff */
[----:B------:R-:W-:-:S03]  /*1d040*/  PRMT R0, R13, 0x7610, R0 ;  /* 0x000076100d007816 */ /* 0x000fc60000000000 */
[----:B------:R-:W-:-:S05]  /*1d050*/  IMAD.WIDE.U32 R12, R3, -0x326172a9, RZ ;  /* 0xcd9e8d57030c7825 */ /* 0x000fca00078e00ff */
[----:B------:R-:W-:Y:S02]  /*1d060*/  LOP3.LUT R15, R13, R228, R14, 0x96, !PT ;  /* 0x000000e40d0f7212 */ /* 0x000fe400078e960e */
[----:B------:R-:W-:Y:S02]  /*1d070*/  PRMT R13, R137, 0x7610, R13 ;  /* 0x00007610890d7816 */ /* 0x000fe4000000000d */
[----:B------:R-:W2:Y:S04]  /*1d080*/  LDL.LU R137, [R1+0x4a8] ;  /* 0x0004a80001897983 */ /* 0x000ea80000300800 */
[----:B------:R1:W4:Y:S01]  /*1d090*/  LDL.LU.S16 R243, [R1+0x10] ;  /* 0x0000100001f37983 */ /* 0x0003220000300600 */
[----:B------:R-:W-:-:S05]  /*1d0a0*/  LOP3.LUT R2, R17, R227, R2, 0x96, !PT ;  /* 0x000000e311027212 */ /* 0x000fca00078e9602 */
[----:B------:R-:W-:Y:S01]  /*1d0b0*/  IMAD.WIDE.U32 R2, R2, -0x326172a9, RZ ;  /* 0xcd9e8d5702027825 */ /* 0x000fe200078e00ff */
[----:B------:R-:W-:-:S04]  /*1d0c0*/  PRMT R14, R0, 0x7610, R14 ;  /* 0x00007610000e7816 */ /* 0x000fc8000000000e */
[----:B------:R-:W-:-:S04]  /*1d0d0*/  LOP3.LUT R0, R3, R233, R12, 0x96, !PT ;  /* 0x000000e903007212 */ /* 0x000fc800078e960c */
[----:B------:R-:W-:-:S04]  /*1d0e0*/  LOP3.LUT R12, R0, 0xff, RZ, 0xc0, !PT ;  /* 0x000000ff000c7812 */ /* 0x000fc800078ec0ff */
[----:B------:R-:W-:Y:S02]  /*1d0f0*/  ISETP.GE.U32.AND P4, PT, R199, R12, PT ;  /* 0x0000000cc700720c */ /* 0x000fe40003f86070 */
[----:B------:R-:W-:Y:S01]  /*1d100*/  LOP3.LUT R12, R0, 0xffff, RZ, 0xc0, !PT ;  /* 0x0000ffff000c7812 */ /* 0x000fe200078ec0ff */
[----:B------:R-:W-:-:S03]  /*1d110*/  @!P3 HADD2 R246, -R95.H0_H0, -RZ.H0_H0 ;  /* 0xa00000ff5ff6b230 */ /* 0x000fc60000000900 */
[----:B------:R-:W-:-:S04]  /*1d120*/  SHF.R.U32.HI R12, RZ, 0x8, R12 ;  /* 0x00000008ff0c7819 */ /* 0x000fc8000001160c */
[----:B------:R-:W-:Y:S02]  /*1d130*/  LOP3.LUT R12, R12, 0xffff, RZ, 0xc0, !PT ;  /* 0x0000ffff0c0c7812 */ /* 0x000fe400078ec0ff */
[----:B------:R-:W-:Y:S02]  /*1d140*/  @!P3 PRMT R95, R246, 0x5410, RZ ;  /* 0x00005410f65fb816 */ /* 0x000fe400000000ff */
[----:B------:R-:W-:Y:S02]  /*1d150*/  ISETP.GE.U32.AND P3, PT, R199, R12, PT ;  /* 0x0000000cc700720c */ /* 0x000fe40003f66070 */
[--C-:B------:R-:W-:Y:S02]  /*1d160*/  SHF.R.U32.HI R12, RZ, 0x10, R0.reuse ;  /* 0x00000010ff0c7819 */ /* 0x100fe40000011600 */
[----:B------:R-:W-:Y:S02]  /*1d170*/  SHF.R.U32.HI R0, RZ, 0x18, R0 ;  /* 0x00000018ff007819 */ /* 0x000fe40000011600 */
[----:B------:R-:W-:-:S02]  /*1d180*/  LOP3.LUT R12, R12, 0xff, RZ, 0xc0, !PT ;  /* 0x000000ff0c0c7812 */ /* 0x000fc400078ec0ff */
[C---:B------:R-:W-:Y:S02]  /*1d190*/  ISETP.GE.U32.AND P0, PT, R199.reuse, R0, PT ;  /* 0x00000000c700720c */ /* 0x040fe40003f06070 */
[----:B------:R-:W-:Y:S02]  /*1d1a0*/  LOP3.LUT R0, R2, 0xff, RZ, 0xc0, !PT ;  /* 0x000000ff02007812 */ /* 0x000fe400078ec0ff */
[C---:B------:R-:W-:Y:S02]  /*1d1b0*/  ISETP.GE.U32.AND P5, PT, R199.reuse, R12, PT ;  /* 0x0000000cc700720c */ /* 0x040fe40003fa6070 */
[----:B------:R-:W-:Y:S02]  /*1d1c0*/  ISETP.GE.U32.AND P2, PT, R199, R0, PT ;  /* 0x00000000c700720c */ /* 0x000fe40003f46070 */
[--C-:B------:R-:W-:Y:S02]  /*1d1d0*/  SHF.R.U32.HI R0, RZ, 0x18, R2.reuse ;  /* 0x00000018ff007819 */ /* 0x100fe40000011602 */
[----:B------:R-:W-:Y:S01]  /*1d1e0*/  SHF.R.U32.HI R12, RZ, 0x10, R2 ;  /* 0x00000010ff0c7819 */ /* 0x000fe20000011602 */
[----:B------:R-:W-:Y:S01]  /*1d1f0*/  @!P1 HADD2 R244, -R93.H0_H0, -RZ.H0_H0 ;  /* 0xa00000ff5df49230 */ /* 0x000fe20000000900 */
[----:B------:R-:W-:-:S02]  /*1d200*/  PRMT R21, R14, 0x7610, R21 ;  /* 0x000076100e157816 */ /* 0x000fc40000000015 */
[----:B------:R-:W-:Y:S01]  /*1d210*/  LOP3.LUT R14, R2, 0xffff, RZ, 0xc0, !PT ;  /* 0x0000ffff020e7812 */ /* 0x000fe200078ec0ff */
[----:B------:R-:W-:Y:S01]  /*1d220*/  IMAD.WIDE.U32 R2, R15, -0x2daee0ad, RZ ;  /* 0xd2511f530f027825 */ /* 0x000fe200078e00ff */
[C---:B------:R-:W-:Y:S02]  /*1d230*/  ISETP.GE.U32.AND P6, PT, R199.reuse, R0, PT ;  /* 0x00000000c700720c */ /* 0x040fe40003fc6070 */
[----:B------:R-:W-:Y:S02]  /*1d240*/  LOP3.LUT R0, R12, 0xff, RZ, 0xc0, !PT ;  /* 0x000000ff0c007812 */ /* 0x000fe400078ec0ff */
[----:B------:R-:W-:Y:S02]  /*1d250*/  @!P1 PRMT R93, R244, 0x5410, RZ ;  /* 0x00005410f45d9816 */ /* 0x000fe400000000ff */
[----:B------:R-:W-:Y:S02]  /*1d260*/  ISETP.GE.U32.AND P1, PT, R199, R0, PT ;  /* 0x00000000c700720c */ /* 0x000fe40003f26070 */
[----:B------:R-:W-:-:S02]  /*1d270*/  LOP3.LUT R0, R3, R231, R16, 0x96, !PT ;  /* 0x000000e703007212 */ /* 0x000fc400078e9610 */
[----:B------:R-:W-:Y:S02]  /*1d280*/  PRMT R16, R21, 0x7610, R16 ;  /* 0x0000761015107816 */ /* 0x000fe40000000010 */
[----:B------:R-:W-:Y:S02]  /*1d290*/  PRMT R246, R13, 0x7610, R246 ;  /* 0x000076100df67816 */ /* 0x000fe400000000f6 */
[----:B------:R-:W-:Y:S02]  /*1d2a0*/  PRMT R64, R16, 0x7610, R64 ;  /* 0x0000761010407816 */ /* 0x000fe40000000040 */
[----:B------:R-:W-:Y:S02]  /*1d2b0*/  PRMT R63, R246, 0x7610, R63 ;  /* 0x00007610f63f7816 */ /* 0x000fe4000000003f */
[----:B------:R1:W3:Y:S01]  /*1d2c0*/  LDL.LU.S16 R246, [R1+0x18] ;  /* 0x0000180001f67983 */ /* 0x0002e20000300600 */
[----:B----4-:R-:W-:-:S05]  /*1d2d0*/  @!P4 HADD2 R243, -R64.H0_H0, -RZ.H0_H0 ;  /* 0xa00000ff40f3c230 */ /* 0x010fca0000000900 */
[----:B--2---:R-:W-:Y:S02]  /*1d2e0*/  PRMT R137, R243, 0x7610, R137 ;  /* 0x00007610f3897816 */ /* 0x004fe40000000089 */
[----:B------:R1:W2:Y:S01]  /*1d2f0*/  LDL.LU.S16 R243, [R1+0x1c] ;  /* 0x00001c0001f37983 */ /* 0x0002a20000300600 */
[----:B---3--:R-:W3:Y:S08]  /*1d300*/  MUFU.EX2 R24, R24 ;  /* 0x0000001800187308 */ /* 0x008ef00000000800 */
[----:B------:R-:W4:Y:S08]  /*1d310*/  MUFU.EX2 R22, R22 ;  /* 0x0000001600167308 */ /* 0x000f300000000800 */
[----:B------:R-:W1:Y:S01]  /*1d320*/  MUFU.EX2 R23, R23 ;  /* 0x0000001700177308 */ /* 0x000e620000000800 */
[----:B------:R-:W-:-:S07]  /*1d330*/  LOP3.LUT R17, R2, 0xffff, RZ, 0xc0, !PT ;  /* 0x0000ffff02117812 */ /* 0x000fce00078ec0ff */
[----:B------:R-:W1:Y:S01]  /*1d340*/  MUFU.EX2 R21, R250 ;  /* 0x000000fa00157308 */ /* 0x000e620000000800 */
[----:B------:R-:W-:Y:S02]  /*1d350*/  LOP3.LUT R13, R2, 0xff, RZ, 0xc0, !PT ;  /* 0x000000ff020d7812 */ /* 0x000fe400078ec0ff */
[--C-:B------:R-:W-:Y:S02]  /*1d360*/  SHF.R.U32.HI R15, RZ, 0x10, R2.reuse ;  /* 0x00000010ff0f7819 */ /* 0x100fe40000011602 */
[----:B------:R-:W-:Y:S01]  /*1d370*/  SHF.R.U32.HI R3, RZ, 0x18, R2 ;  /* 0x00000018ff037819 */ /* 0x000fe20000011602 */
[----:B---3--:R-:W-:Y:S01]  /*1d380*/  FADD.FTZ R2, R24, R18 ;  /* 0x0000001218027221 */ /* 0x008fe20000010000 */
[----:B------:R-:W-:-:S03]  /*1d390*/  PRMT R62, R152, 0x7610, R62 ;  /* 0x00007610983e7816 */ /* 0x000fc6000000003e */
[----:B----4-:R-:W-:Y:S01]  /*1d3a0*/  FADD.FTZ R12, R22, R2 ;  /* 0x00000002160c7221 */ /* 0x010fe20000010000 */
[----:B-1----:R-:W-:Y:S01]  /*1d3b0*/  FADD.FTZ R2, R23, R20 ;  /* 0x0000001417027221 */ /* 0x002fe20000010000 */
[----:B------:R-:W-:Y:S01]  /*1d3c0*/  PRMT R252, R218, 0x7610, R252 ;  /* 0x00007610dafc7816 */ /* 0x000fe200000000fc */
[----:B------:R-:W-:Y:S02]  /*1d3d0*/  IMAD.MOV.U32 R218, RZ, RZ, R165 ;  /* 0x000000ffffda7224 */ /* 0x000fe400078e00a5 */
[----:B------:R-:W-:Y:S01]  /*1d3e0*/  FADD.FTZ R16, R21, R2 ;  /* 0x0000000215107221 */ /* 0x000fe20000010000 */
[----:B------:R-:W-:Y:S02]  /*1d3f0*/  SHF.R.U32.HI R2, RZ, 0x8, R14 ;  /* 0x00000008ff027819 */ /* 0x000fe4000001160e */
[----:B------:R-:W-:Y:S02]  /*1d400*/  F2FP.F16.F32.PACK_AB R32, R22, R24 ;  /* 0x000000181620723e */ /* 0x000fe400000000ff */
[----:B------:R-:W-:-:S02]  /*1d410*/  PRMT R165, R64, 0x5410, R63 ;  /* 0x0000541040a57816 */ /* 0x000fc4000000003f */
[----:B------:R-:W-:Y:S02]  /*1d420*/  LOP3.LUT R2, R2, 0xffff, RZ, 0xc0, !PT ;  /* 0x0000ffff02027812 */ /* 0x000fe400078ec0ff */
[----:B------:R-:W-:Y:S02]  /*1d430*/  @!P4 PRMT R64, R137, 0x5410, RZ ;  /* 0x000054108940c816 */ /* 0x000fe400000000ff */
[----:B------:R-:W-:Y:S01]  /*1d440*/  PRMT R59, R252, 0x7610, R59 ;  /* 0x00007610fc3b7816 */ /* 0x000fe2000000003b */
[----:B------:R-:W3:Y:S01]  /*1d450*/  LDL.LU R137, [R1+0x4a4] ;  /* 0x0004a40001897983 */ /* 0x000ee20000300800 */
[----:B------:R-:W-:Y:S02]  /*1d460*/  PRMT R249, R140, 0x7610, R249 ;  /* 0x000076108cf97816 */ /* 0x000fe400000000f9 */
[----:B------:R-:W-:Y:S01]  /*1d470*/  PRMT R182, R8, 0x7610, R182 ;  /* 0x0000761008b67816 */ /* 0x000fe200000000b6 */
[----:B------:R-:W4:Y:S01]  /*1d480*/  LDL.LU R140, [R1+0x4a0] ;  /* 0x0004a000018c7983 */ /* 0x000f220000300800 */
[----:B------:R-:W-:-:S03]  /*1d490*/  @!P3 HADD2 R246, -R63.H0_H0, -RZ.H0_H0 ;  /* 0xa00000ff3ff6b230 */ /* 0x000fc60000000900 */
[----:B------:R-:W3:Y:S02]  /*1d4a0*/  LDL.LU R8, [R1+0x49c] ;  /* 0x00049c0001087983 */ /* 0x000ee40000300800 */
[----:B------:R-:W-:Y:S02]  /*1d4b0*/  PRMT R14, R246, 0x7610, R14 ;  /* 0x00007610f60e7816 */ /* 0x000fe4000000000e */
[----:B------:R-:W3:Y:S01]  /*1d4c0*/  LDL.LU R152, [R1+0x498] ;  /* 0x0004980001987983 */ /* 0x000ee20000300800 */
[----:B------:R-:W-:Y:S02]  /*1d4d0*/  ISETP.GE.U32.AND P4, PT, R199, R2, PT ;  /* 0x00000002c700720c */ /* 0x000fe40003f86070 */
[----:B------:R-:W-:Y:S01]  /*1d4e0*/  @!P3 PRMT R63, R14, 0x5410, RZ ;  /* 0x000054100e3fb816 */ /* 0x000fe200000000ff */
[----:B------:R1:W4:Y:S01]  /*1d4f0*/  LDL.LU.S16 R2, [R1+0x20] ;  /* 0x0000200001027983 */ /* 0x0003220000300600 */
[----:B------:R1:W4:Y:S02]  /*1d500*/  MUFU.EX2 R14, R163 ;  /* 0x000000a3000e7308 */ /* 0x0003240000000800 */
[----:B-1----:R-:W-:Y:S01]  /*1d510*/  PRMT R163, R59, 0x5410, R62 ;  /* 0x000054103ba37816 */ /* 0x002fe2000000003e */
[----:B--2---:R-:W-:-:S05]  /*1d520*/  @!P0 HADD2 R243, -R62.H0_H0, -RZ.H0_H0 ;  /* 0xa00000ff3ef38230 */ /* 0x004fca0000000900 */
[----:B------:R-:W-:-:S04]  /*1d530*/  PRMT R22, R243, 0x7610, R22 ;  /* 0x00007610f3167816 */ /* 0x000fc80000000016 */
[----:B------:R-:W-:Y:S02]  /*1d540*/  @!P0 PRMT R62, R22, 0x5410, RZ ;  /* 0x00005410163e8816 */ /* 0x000fe400000000ff */
[----:B------:R1:W2:Y:S01]  /*1d550*/  LDL.LU.S16 R22, [R1+0x24] ;  /* 0x0000240001167983 */ /* 0x0002a20000300600 */
[----:B------:R-:W-:-:S03]  /*1d560*/  PRMT R78, R73, 0x7610, R78 ;  /* 0x00007610494e7816 */ /* 0x000fc6000000004e */
[----:B------:R1:W3:Y:S01]  /*1d570*/  LDL.LU.S16 R243, [R1+0x28] ;  /* 0x0000280001f37983 */ /* 0x0002e20000300600 */
[----:B------:R-:W-:Y:S02]  /*1d580*/  F2FP.F16.F32.PACK_AB R31, R21, R23 ;  /* 0x00000017151f723e */ /* 0x000fe400000000ff */
[----:B------:R-:W-:Y:S02]  /*1d590*/  PRMT R77, R73, 0x7632, R77 ;  /* 0x00007632494d7816 */ /* 0x000fe4000000004d */
[----:B------:R-:W-:Y:S01]  /*1d5a0*/  PRMT R187, R182, 0x7610, R187 ;  /* 0x00007610b6bb7816 */ /* 0x000fe200000000bb */
[----:B------:R-:W-:Y:S01]  /*1d5b0*/  IMAD.MOV.U32 R182, RZ, RZ, R162 ;  /* 0x000000ffffb67224 */ /* 0x000fe200078e00a2 */
[----:B------:R-:W-:Y:S01]  /*1d5c0*/  PRMT R162, R78, 0x5410, R77 ;  /* 0x000054104ea27816 */ /* 0x000fe2000000004d */
[----:B------:R-:W-:Y:S01]  /*1d5d0*/  IMAD.MOV.U32 R250, RZ, RZ, R19 ;  /* 0x000000fffffa7224 */ /* 0x000fe200078e0013 */
[----:B------:R-:W-:-:S03]  /*1d5e0*/  ISETP.GE.U32.AND P3, PT, R199, R13, PT ;  /* 0x0000000dc700720c */ /* 0x000fc60003f66070 */
[----:B------:R-:W1:Y:S01]  /*1d5f0*/  MUFU.EX2 R13, R250 ;  /* 0x000000fa000d7308 */ /* 0x000e620000000800 */
[----:B--2---:R-:W-:-:S05]  /*1d600*/  @!P2 HADD2 R22, -R78.H0_H0, -RZ.H0_H0 ;  /* 0xa00000ff4e16a230 */ /* 0x004fca0000000900 */
[----:B------:R-:W-:Y:S02]  /*1d610*/  PRMT R21, R22, 0x7610, R21 ;  /* 0x0000761016157816 */ /* 0x000fe40000000015 */
[----:B------:R2:W2:Y:S02]  /*1d620*/  LDL.LU.S16 R22, [R1+0x30] ;  /* 0x0000300001167983 */ /* 0x0004a40000300600 */
[----:B------:R-:W-:Y:S02]  /*1d630*/  @!P2 PRMT R78, R21, 0x5410, RZ ;  /* 0x00005410154ea816 */ /* 0x000fe400000000ff */
[----:B------:R2:W2:Y:S01]  /*1d640*/  LDL.LU.S16 R21, [R1+0x34] ;  /* 0x0000340001157983 */ /* 0x0004a20000300600 */
[----:B----4-:R-:W-:Y:S01]  /*1d650*/  @!P5 HADD2 R2, -R59.H0_H0, -RZ.H0_H0 ;  /* 0xa00000ff3b02d230 */ /* 0x010fe20000000900 */
[----:B------:R-:W-:-:S04]  /*1d660*/  ISETP.GE.U32.AND P0, PT, R199, R3, PT ;  /* 0x00000003c700720c */ /* 0x000fc80003f06070 */
[----:B------:R-:W-:Y:S02]  /*1d670*/  PRMT R3, R2, 0x7610, R3 ;  /* 0x0000761002037816 */ /* 0x000fe40000000003 */
[----:B------:R-:W-:-:S04]  /*1d680*/  SHF.R.U32.HI R2, RZ, 0x10, R0 ;  /* 0x00000010ff027819 */ /* 0x000fc80000011600 */
[----:B------:R-:W-:Y:S02]  /*1d690*/  LOP3.LUT R2, R2, 0xff, RZ, 0xc0, !PT ;  /* 0x000000ff02027812 */ /* 0x000fe400078ec0ff */
[----:B------:R-:W-:Y:S02]  /*1d6a0*/  @!P5 PRMT R59, R3, 0x5410, RZ ;  /* 0x00005410033bd816 */ /* 0x000fe400000000ff */
[----:B------:R-:W-:Y:S01]  /*1d6b0*/  ISETP.GE.U32.AND P5, PT, R199, R2, PT ;  /* 0x00000002c700720c */ /* 0x000fe20003fa6070 */
[----:B------:R-:W-:Y:S01]  /*1d6c0*/  FADD.FTZ R2, R14, R12 ;  /* 0x0000000c0e027221 */ /* 0x000fe20000010000 */
[----:B------:R-:W-:Y:S01]  /*1d6d0*/  PRMT R235, R249, 0x7610, R235 ;  /* 0x00007610f9eb7816 */ /* 0x000fe200000000eb */
[----:B---3--:R-:W-:Y:S02]  /*1d6e0*/  @!P4 HADD2 R243, -R77.H0_H0, -RZ.H0_H0 ;  /* 0xa00000ff4df3c230 */ /* 0x008fe40000000900 */
[----:B-1----:R-:W-:Y:S01]  /*1d6f0*/  FADD.FTZ R3, R13, R2 ;  /* 0x000000020d037221 */ /* 0x002fe20000010000 */
[----:B------:R-:W-:-:S02]  /*1d700*/  PRMT R76, R235, 0x7610, R76 ;  /* 0x00007610eb4c7816 */ /* 0x000fc4000000004c */
[----:B------:R-:W-:Y:S02]  /*1d710*/  LOP3.LUT R2, R0, 0xff, RZ, 0xc0, !PT ;  /* 0x000000ff00027812 */ /* 0x000fe400078ec0ff */
[----:B------:R-:W-:Y:S02]  /*1d720*/  PRMT R24, R243, 0x7610, R24 ;  /* 0x00007610f3187816 */ /* 0x000fe40000000018 */
[----:B------:R-:W-:Y:S02]  /*1d730*/  ISETP.GE.U32.AND P2, PT, R199, R2, PT ;  /* 0x00000002c700720c */ /* 0x000fe40003f46070 */
[----:B------:R-:W-:Y:S02]  /*1d740*/  SHF.R.U32.HI R2, RZ, 0x18, R0 ;  /* 0x00000018ff027819 */ /* 0x000fe40000011600 */
[----:B------:R-:W-:Y:S01]  /*1d750*/  PRMT R75, R187, 0x7610, R75 ;  /* 0x00007610bb4b7816 */ /* 0x000fe2000000004b */
[----:B------:R-:W-:Y:S01]  /*1d760*/  IMAD.MOV.U32 R187, RZ, RZ, R182 ;  /* 0x000000ffffbb7224 */ /* 0x000fe200078e00b6 */
[----:B------:R-:W-:Y:S01]  /*1d770*/  @!P4 PRMT R77, R24, 0x5410, RZ ;  /* 0x00005410184dc816 */ /* 0x000fe200000000ff */
[----:B------:R-:W-:Y:S01]  /*1d780*/  IMAD.MOV.U32 R182, RZ, RZ, R181 ;  /* 0x000000ffffb67224 */ /* 0x000fe200078e00b5 */
[----:B------:R-:W-:Y:S01]  /*1d790*/  ISETP.GE.U32.AND P4, PT, R199, R2, PT ;  /* 0x00000002c700720c */ /* 0x000fe20003f86070 */
[----:B------:R-:W-:Y:S01]  /*1d7a0*/  IMAD.MOV.U32 R181, RZ, RZ, R161 ;  /* 0x000000ffffb57224 */ /* 0x000fe200078e00a1 */
[----:B------:R-:W-:-:S02]  /*1d7b0*/  LOP3.LUT R2, R15, 0xff, RZ, 0xc0, !PT ;  /* 0x000000ff0f027812 */ /* 0x000fc400078ec0ff */
[----:B------:R-:W-:Y:S01]  /*1d7c0*/  PRMT R161, R76, 0x5410, R75 ;  /* 0x000054104ca17816 */ /* 0x000fe2000000004b */
[----:B--2---:R-:W-:Y:S02]  /*1d7d0*/  @!P1 HADD2 R22, -R76.H0_H0, -RZ.H0_H0 ;  /* 0xa00000ff4c169230 */ /* 0x004fe40000000900 */
[----:B------:R-:W-:-:S03]  /*1d7e0*/  @!P6 HADD2 R21, -R75.H0_H0, -RZ.H0_H0 ;  /* 0xa00000ff4b15e230 */ /* 0x000fc60000000900 */
[----:B------:R-:W-:-:S04]  /*1d7f0*/  PRMT R12, R22, 0x7610, R12 ;  /* 0x00007610160c7816 */ /* 0x000fc8000000000c */
[----:B------:R-:W-:Y:S02]  /*1d800*/  @!P1 PRMT R76, R12, 0x5410, RZ ;  /* 0x000054100c4c9816 */ /* 0x000fe400000000ff */
[----:B------:R-:W-:Y:S01]  /*1d810*/  ISETP.GE.U32.AND P1, PT, R199, R2, PT ;  /* 0x00000002c700720c */ /* 0x000fe20003f26070 */
[----:B------:R1:W2:Y:S01]  /*1d820*/  LDL.LU.S16 R12, [R1+0x38] ;  /* 0x00003800010c7983 */ /* 0x0002a20000300600 */
[----:B------:R-:W-:-:S04]  /*1d830*/  PRMT R2, R21, 0x7610, R2 ;  /* 0x0000761015027816 */ /* 0x000fc80000000002 */
[----:B------:R-:W-:Y:S02]  /*1d840*/  @!P6 PRMT R75, R2, 0x5410, RZ ;  /* 0x00005410024be816 */ /* 0x000fe400000000ff */
[----:B------:R1:W3:Y:S04]  /*1d850*/  LDL.LU.S16 R2, [R1+0x3c] ;  /* 0x00003c0001027983 */ /* 0x0002e80000300600 */
[----:B------:R1:W4:Y:S04]  /*1d860*/  LDL.LU.S16 R22, [R1+0x50] ;  /* 0x0000500001167983 */ /* 0x0003280000300600 */
[----:B------:R1:W4:Y:S01]  /*1d870*/  LDL.LU.S16 R21, [R1+0x48] ;  /* 0x0000480001157983 */ /* 0x0003220000300600 */
[----:B------:R-:W-:-:S04]  /*1d880*/  LOP3.LUT R0, R0, 0xffff, RZ, 0xc0, !PT ;  /* 0x0000ffff00007812 */ /* 0x000fc800078ec0ff */
[----:B------:R-:W-:-:S04]  /*1d890*/  SHF.R.U32.HI R0, RZ, 0x8, R0 ;  /* 0x00000008ff007819 */ /* 0x000fc80000011600 */
[----:B------:R-:W-:-:S04]  /*1d8a0*/  LOP3.LUT R0, R0, 0xffff, RZ, 0xc0, !PT ;  /* 0x0000ffff00007812 */ /* 0x000fc800078ec0ff */
[----:B------:R-:W-:Y:S02]  /*1d8b0*/  ISETP.GE.U32.AND P6, PT, R199, R0, PT ;  /* 0x00000000c700720c */ /* 0x000fe40003fc6070 */
[C---:B------:R-:W-:Y:S02]  /*1d8c0*/  PRMT R71, R61.reuse, 0x7632, R71 ;  /* 0x000076323d477816 */ /* 0x040fe40000000047 */
[----:B------:R-:W-:Y:S02]  /*1d8d0*/  PRMT R72, R61, 0x7610, R72 ;  /* 0x000076103d487816 */ /* 0x000fe40000000048 */
[----:B------:R-:W-:Y:S02]  /*1d8e0*/  F2FP.F16.F32.PACK_AB R28, R13, R14 ;  /* 0x0000000e0d1c723e */ /* 0x000fe400000000ff */
[----:B------:R-:W-:Y:S02]  /*1d8f0*/  PRMT R70, R148, 0x7610, R70 ;  /* 0x0000761094467816 */ /* 0x000fe40000000046 */
[----:B------:R-:W-:-:S02]  /*1d900*/  PRMT R69, R149, 0x7610, R69 ;  /* 0x0000761095457816 */ /* 0x000fc40000000045 */
[----:B------:R-:W-:-:S04]  /*1d910*/  SHF.R.U32.HI R0, RZ, 0x8, R17 ;  /* 0x00000008ff007819 */ /* 0x000fc80000011611 */
[----:B------:R-:W-:Y:S01]  /*1d920*/  LOP3.LUT R0, R0, 0xffff, RZ, 0xc0, !PT ;  /* 0x0000ffff00007812 */ /* 0x000fe200078ec0ff */
[----:B--2---:R-:W-:Y:S02]  /*1d930*/  @!P2 HADD2 R12, -R72.H0_H0, -RZ.H0_H0 ;  /* 0xa00000ff480ca230 */ /* 0x004fe40000000900 */
[----:B---3--:R-:W-:-:S03]  /*1d940*/  @!P6 HADD2 R2, -R71.H0_H0, -RZ.H0_H0 ;  /* 0xa00000ff4702e230 */ /* 0x008fc60000000900 */
[----:B------:R-:W-:Y:S02]  /*1d950*/  PRMT R23, R12, 0x7610, R23 ;  /* 0x000076100c177816 */ /* 0x000fe40000000017 */
[----:B------:R2:W-:Y:S01]  /*1d960*/  MUFU.EX2 R12, R187 ;  /* 0x000000bb000c7308 */ /* 0x0005e20000000800 */
[----:B------:R-:W-:Y:S01]  /*1d970*/  PRMT R13, R2, 0x7610, R13 ;  /* 0x00007610020d7816 */ /* 0x000fe2000000000d */
[----:B----4-:R-:W-:Y:S02]  /*1d980*/  @!P5 HADD2 R22, -R70.H0_H0, -RZ.H0_H0 ;  /* 0xa00000ff4616d230 */ /* 0x010fe40000000900 */
[----:B------:R-:W-:-:S04]  /*1d990*/  @!P4 HADD2 R21, -R69.H0_H0, -RZ.H0_H0 ;  /* 0xa00000ff4515c230 */ /* 0x000fc80000000900 */
[----:B------:R3:W4:Y:S01]  /*1d9a0*/  MUFU.EX2 R2, R153 ;  /* 0x0000009900027308 */ /* 0x0007220000000800 */
[----:B------:R-:W-:Y:S01]  /*1d9b0*/  PRMT R14, R22, 0x7610, R14 ;  /* 0x00007610160e7816 */ /* 0x000fe2000000000e */
[----:B--2---:R-:W-:Y:S01]  /*1d9c0*/  IMAD.MOV.U32 R187, RZ, RZ, R182 ;  /* 0x000000ffffbb7224 */ /* 0x004fe200078e00b6 */
[----:B------:R-:W-:Y:S02]  /*1d9d0*/  PRMT R182, R72, 0x5410, R71 ;  /* 0x0000541048b67816 */ /* 0x000fe40000000047 */
[----:B------:R-:W-:-:S03]  /*1d9e0*/  @!P6 PRMT R71, R13, 0x5410, RZ ;  /* 0x000054100d47e816 */ /* 0x000fc600000000ff */
[----:B------:R2:W-:Y:S01]  /*1d9f0*/  MUFU.EX2 R13, R140 ;  /* 0x0000008c000d7308 */ /* 0x0005e20000000800 */
[----:B---3--:R-:W3:Y:S01]  /*1da00*/  LDL.LU R153, [R1+0x494] ;  /* 0x0004940001997983 */ /* 0x008ee20000300800 */
[----:B------:R-:W-:-:S03]  /*1da10*/  @!P2 PRMT R72, R23, 0x5410, RZ ;  /* 0x000054101748a816 */ /* 0x000fc600000000ff */
[----:B------:R-:W3:Y:S01]  /*1da20*/  LDL.LU R148, [R1+0x490] ;  /* 0x0004900001947983 */ /* 0x000ee20000300800 */
[----:B------:R-:W-:-:S03]  /*1da30*/  ISETP.GE.U32.AND P2, PT, R199, R0, PT ;  /* 0x00000000c700720c */ /* 0x000fc60003f46070 */
[----:B------:R-:W3:Y:S01]  /*1da40*/  LDL.LU R149, [R1+0x48c] ;  /* 0x00048c0001957983 */ /* 0x000ee20000300800 */
[----:B------:R-:W-:-:S03]  /*1da50*/  PRMT R0, R21, 0x7610, R0 ;  /* 0x0000761015007816 */ /* 0x000fc60000000000 */
[----:B--2---:R-:W2:Y:S04]  /*1da60*/  LDL.LU R140, [R1+0x488] ;  /* 0x00048800018c7983 */ /* 0x004ea80000300800 */
[----:B------:R1:W3:Y:S04]  /*1da70*/  LDL.LU.S16 R24, [R1+0x6c] ;  /* 0x00006c0001187983 */ /* 0x0002e80000300600 */
[----:B------:R1:W2:Y:S04]  /*1da80*/  LDL.LU.S16 R23, [R1+0x58] ;  /* 0x0000580001177983 */ /* 0x0002a80000300600 */
[----:B------:R1:W2:Y:S04]  /*1da90*/  LDL.LU.S16 R22, [R1+0x7c] ;  /* 0x00007c0001167983 */ /* 0x0002a80000300600 */
[----:B------:R1:W2:Y:S01]  /*1daa0*/  LDL.LU.S16 R21, [R1+0x74] ;  /* 0x0000740001157983 */ /* 0x0002a20000300600 */
[----:B------:R1:W1:Y:S01]  /*1dab0*/  MUFU.EX2 R15, R218 ;  /* 0x000000da000f7308 */ /* 0x0002620000000800 */
[----:B----4-:R-:W-:-:S02]  /*1dac0*/  F2FP.F16.F32.PACK_AB R29, R2, R12 ;  /* 0x0000000c021d723e */ /* 0x010fc400000000ff */
[C---:B------:R-:W-:Y:S01]  /*1dad0*/  PRMT R65, R41.reuse, 0x7632, R65 ;  /* 0x0000763229417816 */ /* 0x040fe20000000041 */
[----:B-1----:R-:W-:Y:S02]  /*1dae0*/  IMAD.MOV.U32 R218, RZ, RZ, R216 ;  /* 0x000000ffffda7224 */ /* 0x002fe400078e00d8 */
[----:B------:R-:W-:Y:S01]  /*1daf0*/  IMAD.MOV.U32 R216, RZ, RZ, R181 ;  /* 0x000000ffffd87224 */ /* 0x000fe200078e00b5 */
[----:B------:R-:W-:Y:S02]  /*1db00*/  PRMT R181, R70, 0x5410, R69 ;  /* 0x0000541046b57816 */ /* 0x000fe40000000045 */
[----:B------:R-:W-:Y:S01]  /*1db10*/  @!P4 PRMT R69, R0, 0x5410, RZ ;  /* 0x000054100045c816 */ /* 0x000fe200000000ff */
[----:B------:R-:W-:Y:S01]  /*1db20*/  FADD.FTZ R0, R12, R16 ;  /* 0x000000100c007221 */ /* 0x000fe20000010000 */
[----:B------:R-:W-:Y:S01]  /*1db30*/  @!P5 PRMT R70, R14, 0x5410, RZ ;  /* 0x000054100e46d816 */ /* 0x000fe200000000ff */
[----:B------:R-:W-:Y:S08]  /*1db40*/  MUFU.EX2 R12, R136 ;  /* 0x00000088000c7308 */ /* 0x000ff00000000800 */
[----:B------:R-:W1:Y:S01]  /*1db50*/  MUFU.EX2 R14, R141 ;  /* 0x0000008d000e7308 */ /* 0x000e620000000800 */
[----:B------:R-:W-:Y:S01]  /*1db60*/  FADD.FTZ R0, R2, R0 ;  /* 0x0000000002007221 */ /* 0x000fe20000010000 */
[----:B------:R-:W-:-:S02]  /*1db70*/  PRMT R66, R41, 0x7610, R66 ;  /* 0x0000761029427816 */ /* 0x000fc40000000042 */
[----:B------:R-:W-:Y:S01]  /*1db80*/  PRMT R68, R55, 0x7610, R68 ;  /* 0x0000761037447816 */ /* 0x000fe20000000044 */
[----:B------:R-:W-:Y:S01]  /*1db90*/  IMAD.MOV.U32 R249, RZ, RZ, R167 ;  /* 0x000000fffff97224 */ /* 0x000fe200078e00a7 */
[----:B------:R-:W-:Y:S02]  /*1dba0*/  LOP3.LUT R18, R43, R224, R236, 0x96, !PT ;  /* 0x000000e02b127212 */ /* 0x000fe400078e96ec */
[----:B------:R-:W-:Y:S02]  /*1dbb0*/  PRMT R167, R66, 0x5410, R65 ;  /* 0x0000541042a77816 */ /* 0x000fe40000000041 */
[----:B------:R-:W-:Y:S02]  /*1dbc0*/  F2FP.F16.F32.PACK_AB R30, R13, R15 ;  /* 0x0000000f0d1e723e */ /* 0x000fe400000000ff */
[----:B------:R-:W-:Y:S01]  /*1dbd0*/  PRMT R67, R55, 0x7632, R67 ;  /* 0x0000763237437816 */ /* 0x000fe20000000043 */
[----:B-1----:R-:W-:Y:S01]  /*1dbe0*/  FADD.FTZ R0, R14, R0 ;  /* 0x000000000e007221 */ /* 0x002fe20000010000 */
[----:B------:R-:W-:Y:S01]  /*1dbf0*/  F2FP.F16.F32.PACK_AB R89, R12, R14 ;  /* 0x0000000e0c59723e */ /* 0x000fe200000000ff */
[----:B------:R-:W-:Y:S01]  /*1dc00*/  IMAD.MOV.U32 R235, RZ, RZ, R218 ;  /* 0x000000ffffeb7224 */ /* 0x000fe200078e00da */
[----:B------:R-:W-:Y:S01]  /*1dc10*/  LOP3.LUT R19, R175, R221, R42, 0x96, !PT ;  /* 0x000000ddaf137212 */ /* 0x000fe200078e962a */
[----:B------:R-:W-:Y:S01]  /*1dc20*/  IMAD.MOV.U32 R218, RZ, RZ, R166 ;  /* 0x000000ffffda7224 */ /* 0x000fe200078e00a6 */
[----:B------:R-:W-:Y:S01]  /*1dc30*/  PRMT R166, R68, 0x5410, R67 ;  /* 0x0000541044a67816 */ /* 0x000fe20000000043 */
[----:B------:R-:W4:Y:S04]  /*1dc40*/  LDL.LU R141, [R1+0x484] ;  /* 0x00048400018d7983 */ /* 0x000f280000300800 */
[----:B------:R-:W4:Y:S01]  /*1dc50*/  LDL.LU R136, [R1+0x480] ;  /* 0x0004800001887983 */ /* 0x000f220000300800 */
[----:B---3--:R-:W-:-:S02]  /*1dc60*/  @!P3 HADD2 R24, -R68.H0_H0, -RZ.H0_H0 ;  /* 0xa00000ff4418b230 */ /* 0x008fc40000000900 */
[----:B--2---:R-:W-:-:S05]  /*1dc70*/  @!P0 HADD2 R21, -R65.H0_H0, -RZ.H0_H0 ;  /* 0xa00000ff41158230 */ /* 0x004fca0000000900 */
[----:B------:R-:W-:-:S04]  /*1dc80*/  PRMT R2, R21, 0x7610, R2 ;  /* 0x0000761015027816 */ /* 0x000fc80000000002 */
[----:B------:R-:W-:Y:S01]  /*1dc90*/  @!P0 PRMT R65, R2, 0x5410, RZ ;  /* 0x0000541002418816 */ /* 0x000fe200000000ff */
[----:B------:R-:W-:Y:S01]  /*1dca0*/  FADD.FTZ R2, R15, R3 ;  /* 0x000000030f027221 */ /* 0x000fe20000010000 */
[----:B------:R-:W-:Y:S01]  /*1dcb0*/  IMAD.WIDE.U32 R14, R18, -0x2daee0ad, RZ ;  /* 0xd2511f53120e7825 */ /* 0x000fe200078e00ff */
[----:B------:R-:W-:-:S03]  /*1dcc0*/  PRMT R20, R24, 0x7610, R20 ;  /* 0x0000761018147816 */ /* 0x000fc60000000014 */
[----:B------:R-:W-:Y:S01]  /*1dcd0*/  FADD.FTZ R21, R12, R0 ;  /* 0x000000000c157221 */ /* 0x000fe20000010000 */
[----:B------:R-:W-:Y:S01]  /*1dce0*/  @!P2 HADD2 R23, -R67.H0_H0, -RZ.H0_H0 ;  /* 0xa00000ff4317a230 */ /* 0x000fe20000000900 */
[----:B------:R-:W-:Y:S01]  /*1dcf0*/  LOP3.LUT R0, R15, R225, R222, 0x96, !PT ;  /* 0x000000e10f007212 */ /* 0x000fe200078e96de */
[----:B------:R-:W-:Y:S01]  /*1dd00*/  @!P1 HADD2 R22, -R66.H0_H0, -RZ.H0_H0 ;  /* 0xa00000ff42169230 */ /* 0x000fe20000000900 */
[----:B------:R-:W-:Y:S01]  /*1dd10*/  @!P3 PRMT R68, R20, 0x5410, RZ ;  /* 0x000054101444b816 */ /* 0x000fe200000000ff */
[----:B------:R-:W-:Y:S01]  /*1dd20*/  FADD.FTZ R20, R13, R2 ;  /* 0x000000020d147221 */ /* 0x000fe20000010000 */
[----:B------:R-:W-:Y:S01]  /*1dd30*/  PRMT R17, R23, 0x7610, R17 ;  /* 0x0000761017117816 */ /* 0x000fe20000000011 */
[----:B------:R-:W-:Y:S01]  /*1dd40*/  IMAD.WIDE.U32 R12, R0, -0x326172a9, RZ ;  /* 0xcd9e8d57000c7825 */ /* 0x000fe200078e00ff */
[----:B------:R-:W-:Y:S02]  /*1dd50*/  PRMT R16, R22, 0x7610, R16 ;  /* 0x0000761016107816 */ /* 0x000fe40000000010 */
[----:B------:R-:W-:-:S02]  /*1dd60*/  @!P2 PRMT R67, R17, 0x5410, RZ ;  /* 0x000054101143a816 */ /* 0x000fc400000000ff */
[----:B------:R-:W-:Y:S01]  /*1dd70*/  @!P1 PRMT R66, R16, 0x5410, RZ ;  /* 0x0000541010429816 */ /* 0x000fe200000000ff */
[----:B------:R-:W-:Y:S01]  /*1dd80*/  IMAD.WIDE.U32 R16, R19, -0x2daee0ad, RZ ;  /* 0xd2511f5313107825 */ /* 0x000fe200078e00ff */
[----:B------:R-:W-:-:S04]  /*1dd90*/  LOP3.LUT R2, R13, R220, R174, 0x96, !PT ;  /* 0x000000dc0d027212 */ /* 0x000fc800078e96ae */
[----:B------:R-:W-:Y:S01]  /*1dda0*/  LOP3.LUT R0, R17, R226, R14, 0x96, !PT ;  /* 0x000000e211007212 */ /* 0x000fe200078e960e */
[----:B------:R-:W-:-:S05]  /*1ddb0*/  IMAD.WIDE.U32 R2, R2, -0x2daee0ad, RZ ;  /* 0xd2511f5302027825 */ /* 0x000fca00078e00ff */
[----:B------:R-:W-:Y:S01]  /*1ddc0*/  LOP3.LUT R3, R3, R229, R16, 0x96, !PT ;  /* 0x000000e503037212 */ /* 0x000fe200078e9610 */
[----:B------:R-:W-:-:S05]  /*1ddd0*/  IMAD.WIDE.U32 R16, R0, -0x326172a9, RZ ;  /* 0xcd9e8d5700107825 */ /* 0x000fca00078e00ff */
[----:B------:R-:W-:Y:S01]  /*1dde0*/  LOP3.LUT R0, R17, R230, R12, 0x96, !PT ;  /* 0x000000e611007212 */ /* 0x000fe200078e960c */
[----:B------:R-:W-:-:S05]  /*1ddf0*/  IMAD.WIDE.U32 R12, R3, -0x326172a9, RZ ;  /* 0xcd9e8d57030c7825 */ /* 0x000fca00078e00ff */
[----:B------:R-:W-:Y:S02]  /*1de00*/  LOP3.LUT R13, R13, R228, R16, 0x96, !PT ;  /* 0x000000e40d0d7212 */ /* 0x000fe400078e9610 */
[----:B------:R1:W-:Y:S08]  /*1de10*/  MUFU.EX2 R16, R218 ;  /* 0x000000da00107308 */ /* 0x0003f00000000800 */
[----:B------:R2:W-:Y:S01]  /*1de20*/  MUFU.EX2 R23, R216 ;  /* 0x000000d800177308 */ /* 0x0005e20000000800 */
[----:B-1----:R-:W-:-:S02]  /*1de30*/  IMAD.MOV.U32 R218, RZ, RZ, R186 ;  /* 0x000000ffffda7224 */ /* 0x002fc400078e00ba */
[----:B------:R1:W3:Y:S05]  /*1de40*/  LDL.LU.S16 R186, [R1+0xb0] ;  /* 0x0000b00001ba7983 */ /* 0x0002ea0000300600 */
[----:B------:R4:W-:Y:S01]  /*1de50*/  MUFU.EX2 R22, R184 ;  /* 0x000000b800167308 */ /* 0x0009e20000000800 */
[----:B--2---:R1:W2:Y:S04]  /*1de60*/  LDL.LU.S16 R216, [R1+0xb8] ;  /* 0x0000b80001d87983 */ /* 0x0042a80000300600 */
[----:B----4-:R1:W4:Y:S01]  /*1de70*/  LDL.LU.S16 R184, [R1+0xc0] ;  /* 0x0000c00001b87983 */ /* 0x0103220000300600 */
        /* <DEDUP_REMOVED lines=11> */
[----:B------:R-:W-:Y:S01]  /*1df30*/  SHF.R.U32.HI R0, RZ, 0x18, R0 ;  /* 0x00000018ff007819 */ /* 0x000fe20000011600 */
[----:B------:R-:W1:Y:S01]  /*1df40*/  MUFU.EX2 R24, R249 ;  /* 0x000000f900187308 */ /* 0x000e620000000800 */
[----:B------:R-:W-:Y:S02]  /*1df50*/  LOP3.LUT R12, R12, 0xff, RZ, 0xc0, !PT ;  /* 0x000000ff0c0c7812 */ /* 0x000fe400078ec0ff */
[----:B------:R-:W-:Y:S02]  /*1df60*/  ISETP.GE.U32.AND P0, PT, R199, R0, PT ;  /* 0x00000000c700720c */ /* 0x000fe40003f06070 */
[----:B------:R-:W-:-:S02]  /*1df70*/  LOP3.LUT R0, R2, 0xff, RZ, 0xc0, !PT ;  /* 0x000000ff02007812 */ /* 0x000fc400078ec0ff */
[C---:B------:R-:W-:Y:S02]  /*1df80*/  ISETP.GE.U32.AND P5, PT, R199.reuse, R12, PT ;  /* 0x0000000cc700720c */ /* 0x040fe40003fa6070 */
[----:B------:R-:W-:Y:S02]  /*1df90*/  ISETP.GE.U32.AND P2, PT, R199, R0, PT ;  /* 0x00000000c700720c */ /* 0x000fe40003f46070 */
[--C-:B------:R-:W-:Y:S02]  /*1dfa0*/  SHF.R.U32.HI R0, RZ, 0x18, R2.reuse ;  /* 0x00000018ff007819 */ /* 0x100fe40000011602 */
[----:B------:R-:W-:Y:S02]  /*1dfb0*/  SHF.R.U32.HI R12, RZ, 0x10, R2 ;  /* 0x00000010ff0c7819 */ /* 0x000fe40000011602 */
[----:B------:R-:W-:Y:S01]  /*1dfc0*/  LOP3.LUT R17, R2, 0xffff, RZ, 0xc0, !PT ;  /* 0x0000ffff02117812 */ /* 0x000fe200078ec0ff */
[----:B------:R-:W-:Y:S01]  /*1dfd0*/  IMAD.WIDE.U32 R2, R13, -0x2daee0ad, RZ ;  /* 0xd2511f530d027825 */ /* 0x000fe200078e00ff */
[----:B------:R-:W-:-:S02]  /*1dfe0*/  ISETP.GE.U32.AND P6, PT, R199, R0, PT ;  /* 0x00000000c700720c */ /* 0x000fc40003fc6070 */
[----:B------:R-:W-:Y:S02]  /*1dff0*/  LOP3.LUT R0, R12, 0xff, RZ, 0xc0, !PT ;  /* 0x000000ff0c007812 */ /* 0x000fe400078ec0ff */
[C---:B------:R-:W-:Y:S02]  /*1e000*/  LOP3.LUT R15, R2.reuse, 0xffff, RZ, 0xc0, !PT ;  /* 0x0000ffff020f7812 */ /* 0x040fe400078ec0ff */
[----:B------:R-:W-:Y:S02]  /*1e010*/  ISETP.GE.U32.AND P1, PT, R199, R0, PT ;  /* 0x00000000c700720c */ /* 0x000fe40003f26070 */
[----:B------:R-:W-:Y:S02]  /*1e020*/  LOP3.LUT R0, R3, R231, R14, 0x96, !PT ;  /* 0x000000e703007212 */ /* 0x000fe400078e960e */
[----:B------:R-:W-:Y:S02]  /*1e030*/  LOP3.LUT R12, R2, 0xff, RZ, 0xc0, !PT ;  /* 0x000000ff020c7812 */ /* 0x000fe400078ec0ff */
[----:B------:R-:W-:-:S02]  /*1e040*/  SHF.R.U32.HI R14, RZ, 0x10, R2 ;  /* 0x00000010ff0e7819 */ /* 0x000fc40000011602 */
[----:B------:R-:W-:Y:S01]  /*1e050*/  SHF.R.U32.HI R3, RZ, 0x18, R2 ;  /* 0x00000018ff037819 */ /* 0x000fe20000011602 */
[----:B-1----:R-:W-:Y:S01]  /*1e060*/  FADD.FTZ R2, R24, R20 ;  /* 0x0000001418027221 */ /* 0x002fe20000010000 */
[----:B------:R-:W-:-:S03]  /*1e070*/  PRMT R56, R46, 0x7610, R56 ;  /* 0x000076102e387816 */ /* 0x000fc60000000038 */
[C---:B------:R-:W-:Y:S01]  /*1e080*/  FADD.FTZ R13, R16.reuse, R2 ;  /* 0x00000002100d7221 */ /* 0x040fe20000010000 */
[----:B------:R-:W-:Y:S01]  /*1e090*/  FADD.FTZ R2, R23, R21 ;  /* 0x0000001517027221 */ /* 0x000fe20000010000 */
[----:B------:R-:W-:Y:S02]  /*1e0a0*/  F2FP.F16.F32.PACK_AB R79, R16, R24 ;  /* 0x00000018104f723e */ /* 0x000fe400000000ff */
[----:B------:R-:W-:Y:S01]  /*1e0b0*/  PRMT R57, R47, 0x7632, R57 ;  /* 0x000076322f397816 */ /* 0x000fe20000000039 */
[----:B------:R-:W-:Y:S01]  /*1e0c0*/  FADD.FTZ R16, R22, R2 ;  /* 0x0000000216107221 */ /* 0x000fe20000010000 */
[----:B------:R-:W-:Y:S02]  /*1e0d0*/  SHF.R.U32.HI R2, RZ, 0x8, R17 ;  /* 0x00000008ff027819 */ /* 0x000fe40000011611 */
[----:B------:R-:W-:Y:S02]  /*1e0e0*/  PRMT R55, R46, 0x7632, R55 ;  /* 0x000076322e377816 */ /* 0x000fe40000000037 */
[----:B------:R-:W-:-:S02]  /*1e0f0*/  LOP3.LUT R2, R2, 0xffff, RZ, 0xc0, !PT ;  /* 0x0000ffff02027812 */ /* 0x000fc400078ec0ff */
[----:B------:R-:W-:Y:S02]  /*1e100*/  F2FP.F16.F32.PACK_AB R61, R22, R23 ;  /* 0x00000017163d723e */ /* 0x000fe400000000ff */
[----:B------:R1:W2:Y:S01]  /*1e110*/  LDL.LU.S16 R23, [R1+0xc4] ;  /* 0x0000c40001177983 */ /* 0x0002a20000300600 */
[----:B---3--:R-:W-:-:S05]  /*1e120*/  @!P4 HADD2 R186, -R56.H0_H0, -RZ.H0_H0 ;  /* 0xa00000ff38bac230 */ /* 0x008fca0000000900 */
[----:B------:R-:W-:Y:S02]  /*1e130*/  PRMT R24, R186, 0x7610, R24 ;  /* 0x00007610ba187816 */ /* 0x000fe40000000018 */
[----:B------:R-:W-:Y:S02]  /*1e140*/  PRMT R186, R56, 0x5410, R55 ;  /* 0x0000541038ba7816 */ /* 0x000fe40000000037 */
[----:B------:R-:W-:Y:S02]  /*1e150*/  @!P4 PRMT R56, R24, 0x5410, RZ ;  /* 0x000054101838c816 */ /* 0x000fe400000000ff */
[----:B------:R-:W-:Y:S01]  /*1e160*/  ISETP.GE.U32.AND P4, PT, R199, R2, PT ;  /* 0x00000002c700720c */ /* 0x000fe20003f86070 */
[----:B----4-:R-:W-:-:S05]  /*1e170*/  @!P0 HADD2 R184, -R57.H0_H0, -RZ.H0_H0 ;  /* 0xa00000ff39b88230 */ /* 0x010fca0000000900 */
[----:B------:R-:W-:Y:S02]  /*1e180*/  PRMT R2, R184, 0x7610, R2 ;  /* 0x00007610b8027816 */ /* 0x000fe40000000002 */
[----:B------:R1:W3:Y:S01]  /*1e190*/  LDL.LU.S16 R184, [R1+0xc8] ;  /* 0x0000c80001b87983 */ /* 0x0002e20000300600 */
[----:B--2---:R-:W-:-:S05]  /*1e1a0*/  @!P3 HADD2 R216, -R55.H0_H0, -RZ.H0_H0 ;  /* 0xa00000ff37d8b230 */ /* 0x004fca0000000900 */
[----:B------:R-:W-:Y:S01]  /*1e1b0*/  PRMT R17, R216, 0x7610, R17 ;  /* 0x00007610d8117816 */ /* 0x000fe20000000011 */
[----:B------:R-:W-:Y:S02]  /*1e1c0*/  IMAD.MOV.U32 R216, RZ, RZ, R187 ;  /* 0x000000ffffd87224 */ /* 0x000fe400078e00bb */
[----:B------:R1:W2:Y:S01]  /*1e1d0*/  LDL.LU.S16 R187, [R1+0xd0] ;  /* 0x0000d00001bb7983 */ /* 0x0002a20000300600 */
[----:B------:R-:W-:Y:S02]  /*1e1e0*/  PRMT R52, R39, 0x7610, R52 ;  /* 0x0000761027347816 */ /* 0x000fe40000000034 */
[----:B------:R-:W-:Y:S01]  /*1e1f0*/  PRMT R58, R47, 0x7610, R58 ;  /* 0x000076102f3a7816 */ /* 0x000fe2000000003a */
[----:B------:R1:W4:Y:S01]  /*1e200*/  LDL.LU.S16 R24, [R1+0xd8] ;  /* 0x0000d80001187983 */ /* 0x0003220000300600 */
[----:B------:R-:W-:Y:S02]  /*1e210*/  @!P3 PRMT R55, R17, 0x5410, RZ ;  /* 0x000054101137b816 */ /* 0x000fe400000000ff */
[----:B------:R1:W2:Y:S01]  /*1e220*/  MUFU.EX2 R17, R185 ;  /* 0x000000b900117308 */ /* 0x0002a20000000800 */
[----:B------:R-:W-:-:S02]  /*1e230*/  PRMT R51, R39, 0x7632, R51 ;  /* 0x0000763227337816 */ /* 0x000fc40000000033 */
[----:B-1----:R-:W-:Y:S02]  /*1e240*/  PRMT R185, R58, 0x5410, R57 ;  /* 0x000054103ab97816 */ /* 0x002fe40000000039 */
[----:B------:R-:W-:Y:S02]  /*1e250*/  @!P0 PRMT R57, R2, 0x5410, RZ ;  /* 0x0000541002398816 */ /* 0x000fe400000000ff */
[----:B------:R-:W-:Y:S01]  /*1e260*/  ISETP.GE.U32.AND P0, PT, R199, R3, PT ;  /* 0x00000003c700720c */ /* 0x000fe20003f06070 */
[----:B------:R-:W-:-:S05]  /*1e270*/  @!P5 HADD2 R23, -R58.H0_H0, -RZ.H0_H0 ;  /* 0xa00000ff3a17d230 */ /* 0x000fca0000000900 */
[----:B------:R-:W-:Y:S02]  /*1e280*/  PRMT R3, R23, 0x7610, R3 ;  /* 0x0000761017037816 */ /* 0x000fe40000000003 */
[----:B------:R1:W4:Y:S01]  /*1e290*/  LDL.LU.S16 R23, [R1+0xe4] ;  /* 0x0000e40001177983 */ /* 0x0003220000300600 */
[----:B---3--:R-:W-:-:S05]  /*1e2a0*/  @!P2 HADD2 R184, -R52.H0_H0, -RZ.H0_H0 ;  /* 0xa00000ff34b8a230 */ /* 0x008fca0000000900 */
[----:B------:R-:W-:Y:S02]  /*1e2b0*/  PRMT R22, R184, 0x7610, R22 ;  /* 0x00007610b8167816 */ /* 0x000fe40000000016 */
[----:B------:R-:W-:Y:S02]  /*1e2c0*/  PRMT R184, R52, 0x5410, R51 ;  /* 0x0000541034b87816 */ /* 0x000fe40000000033 */
[----:B------:R-:W-:Y:S02]  /*1e2d0*/  @!P2 PRMT R52, R22, 0x5410, RZ ;  /* 0x000054101634a816 */ /* 0x000fe400000000ff */
[----:B------:R1:W3:Y:S01]  /*1e2e0*/  LDL.LU.S16 R22, [R1+0x100] ;  /* 0x0001000001167983 */ /* 0x0002e20000300600 */
[----:B--2---:R-:W-:-:S05]  /*1e2f0*/  @!P4 HADD2 R187, -R51.H0_H0, -RZ.H0_H0 ;  /* 0xa00000ff33bbc230 */ /* 0x004fca0000000900 */
[----:B------:R-:W-:-:S04]  /*1e300*/  PRMT R21, R187, 0x7610, R21 ;  /* 0x00007610bb157816 */ /* 0x000fc80000000015 */
[----:B------:R-:W-:Y:S02]  /*1e310*/  @!P4 PRMT R51, R21, 0x5410, RZ ;  /* 0x000054101533c816 */ /* 0x000fe400000000ff */
[----:B------:R1:W2:Y:S01]  /*1e320*/  LDL.LU.S16 R21, [R1+0x104] ;  /* 0x0001040001157983 */ /* 0x0002a20000300600 */
[----:B------:R-:W-:Y:S02]  /*1e330*/  ISETP.GE.U32.AND P3, PT, R199, R12, PT ;  /* 0x0000000cc700720c */ /* 0x000fe40003f66070 */
[----:B------:R-:W1:Y:S01]  /*1e340*/  MUFU.EX2 R12, R235 ;  /* 0x000000eb000c7308 */ /* 0x000e620000000800 */
[----:B------:R-:W-:-:S04]  /*1e350*/  SHF.R.U32.HI R2, RZ, 0x10, R0 ;  /* 0x00000010ff027819 */ /* 0x000fc80000011600 */
[----:B------:R-:W-:Y:S02]  /*1e360*/  LOP3.LUT R2, R2, 0xff, RZ, 0xc0, !PT ;  /* 0x000000ff02027812 */ /* 0x000fe400078ec0ff */
[----:B------:R-:W-:Y:S02]  /*1e370*/  @!P5 PRMT R58, R3, 0x5410, RZ ;  /* 0x00005410033ad816 */ /* 0x000fe400000000ff */
[----:B------:R-:W-:Y:S01]  /*1e380*/  ISETP.GE.U32.AND P5, PT, R199, R2, PT ;  /* 0x00000002c700720c */ /* 0x000fe20003fa6070 */
[----:B------:R-:W-:Y:S01]  /*1e390*/  FADD.FTZ R2, R17, R13 ;  /* 0x0000000d11027221 */ /* 0x000fe20000010000 */
[----:B------:R-:W-:-:S03]  /*1e3a0*/  PRMT R54, R40, 0x7610, R54 ;  /* 0x0000761028367816 */ /* 0x000fc60000000036 */
[----:B-1----:R-:W-:Y:S01]  /*1e3b0*/  FADD.FTZ R3, R12, R2 ;  /* 0x000000020c037221 */ /* 0x002fe20000010000 */
[----:B------:R-:W-:-:S04]  /*1e3c0*/  LOP3.LUT R2, R0, 0xff, RZ, 0xc0, !PT ;  /* 0x000000ff00027812 */ /* 0x000fc800078ec0ff */
[----:B------:R-:W-:Y:S01]  /*1e3d0*/  ISETP.GE.U32.AND P2, PT, R199, R2, PT ;  /* 0x00000002c700720c */ /* 0x000fe20003f46070 */
[----:B----4-:R-:W-:Y:S01]  /*1e3e0*/  @!P1 HADD2 R24, -R54.H0_H0, -RZ.H0_H0 ;  /* 0xa00000ff36189230 */ /* 0x010fe20000000900 */
[----:B------:R-:W-:Y:S02]  /*1e3f0*/  SHF.R.U32.HI R2, RZ, 0x18, R0 ;  /* 0x00000018ff027819 */ /* 0x000fe40000011600 */
[----:B------:R-:W-:Y:S02]  /*1e400*/  PRMT R53, R40, 0x7632, R53 ;  /* 0x0000763228357816 */ /* 0x000fe40000000035 */
[----:B------:R-:W-:Y:S02]  /*1e410*/  F2FP.F16.F32.PACK_AB R60, R12, R17 ;  /* 0x000000110c3c723e */ /* 0x000fe400000000ff */
[----:B------:R-:W-:Y:S02]  /*1e420*/  PRMT R48, R37, 0x7610, R48 ;  /* 0x0000761025307816 */ /* 0x000fe40000000030 */
[----:B------:R-:W-:-:S02]  /*1e430*/  PRMT R12, R24, 0x7610, R12 ;  /* 0x00007610180c7816 */ /* 0x000fc4000000000c */
[C---:B------:R-:W-:Y:S01]  /*1e440*/  ISETP.GE.U32.AND P4, PT, R199.reuse, R2, PT ;  /* 0x00000002c700720c */ /* 0x040fe20003f86070 */
[----:B------:R-:W-:Y:S01]  /*1e450*/  IMAD.MOV.U32 R187, RZ, RZ, R183 ;  /* 0x000000ffffbb7224 */ /* 0x000fe200078e00b7 */
[----:B------:R-:W-:Y:S02]  /*1e460*/  LOP3.LUT R2, R14, 0xff, RZ, 0xc0, !PT ;  /* 0x000000ff0e027812 */ /* 0x000fe400078ec0ff */
[----:B------:R-:W-:Y:S02]  /*1e470*/  PRMT R183, R54, 0x5410, R53 ;  /* 0x0000541036b77816 */ /* 0x000fe40000000035 */
[----:B------:R-:W-:Y:S02]  /*1e480*/  @!P1 PRMT R54, R12, 0x5410, RZ ;  /* 0x000054100c369816 */ /* 0x000fe400000000ff */
[----:B------:R-:W-:Y:S02]  /*1e490*/  ISETP.GE.U32.AND P1, PT, R199, R2, PT ;  /* 0x00000002c700720c */ /* 0x000fe40003f26070 */
[----:B------:R-:W-:-:S02]  /*1e4a0*/  LOP3.LUT R0, R0, 0xffff, RZ, 0xc0, !PT ;  /* 0x0000ffff00007812 */ /* 0x000fc400078ec0ff */
[----:B------:R-:W-:Y:S02]  /*1e4b0*/  PRMT R47, R37, 0x7632, R47 ;  /* 0x00007632252f7816 */ /* 0x000fe4000000002f */
[----:B------:R-:W-:-:S04]  /*1e4c0*/  SHF.R.U32.HI R0, RZ, 0x8, R0 ;  /* 0x00000008ff007819 */ /* 0x000fc80000011600 */
[----:B------:R-:W-:Y:S01]  /*1e4d0*/  LOP3.LUT R0, R0, 0xffff, RZ, 0xc0, !PT ;  /* 0x0000ffff00007812 */ /* 0x000fe200078ec0ff */
[----:B------:R-:W-:-:S05]  /*1e4e0*/  @!P6 HADD2 R23, -R53.H0_H0, -RZ.H0_H0 ;  /* 0xa00000ff3517e230 */ /* 0x000fca0000000900 */
[----:B------:R-:W-:-:S04]  /*1e4f0*/  PRMT R2, R23, 0x7610, R2 ;  /* 0x0000761017027816 */ /* 0x000fc80000000002 */
[----:B------:R-:W-:Y:S02]  /*1e500*/  @!P6 PRMT R53, R2, 0x5410, RZ ;  /* 0x000054100235e816 */ /* 0x000fe400000000ff */
[----:B------:R1:W-:Y:S01]  /*1e510*/  MUFU.EX2 R2, R216 ;  /* 0x000000d800027308 */ /* 0x0003e20000000800 */
[----:B------:R-:W-:Y:S01]  /*1e520*/  ISETP.GE.U32.AND P6, PT, R199, R0, PT ;  /* 0x00000000c700720c */ /* 0x000fe20003fc6070 */
[----:B------:R-:W-:Y:S01]  /*1e530*/  IMAD.MOV.U32 R235, RZ, RZ, R202 ;  /* 0x000000ffffeb7224 */ /* 0x000fe200078e00ca */
[----:B------:R-:W-:-:S05]  /*1e540*/  SHF.R.U32.HI R0, RZ, 0x8, R15 ;  /* 0x00000008ff007819 */ /* 0x000fca000001160f */
[----:B------:R4:W-:Y:S01]  /*1e550*/  MUFU.EX2 R14, R137 ;  /* 0x00000089000e7308 */ /* 0x0009e20000000800 */
[----:B-1----:R-:W-:Y:S02]  /*1e560*/  PRMT R216, R48, 0x5410, R47 ;  /* 0x0000541030d87816 */ /* 0x002fe4000000002f */
[----:B------:R-:W-:Y:S01]  /*1e570*/  LOP3.LUT R0, R0, 0xffff, RZ, 0xc0, !PT ;  /* 0x0000ffff00007812 */ /* 0x000fe200078ec0ff */
[----:B---3--:R-:W-:-:S05]  /*1e580*/  @!P2 HADD2 R22, -R48.H0_H0, -RZ.H0_H0 ;  /* 0xa00000ff3016a230 */ /* 0x008fca0000000900 */
[----:B------:R-:W-:-:S04]  /*1e590*/  PRMT R13, R22, 0x7610, R13 ;  /* 0x00007610160d7816 */ /* 0x000fc8000000000d */
[----:B------:R-:W-:Y:S02]  /*1e5a0*/  @!P2 PRMT R48, R13, 0x5410, RZ ;  /* 0x000054100d30a816 */ /* 0x000fe400000000ff */
[----:B------:R1:W3:Y:S04]  /*1e5b0*/  LDL.LU.S16 R13, [R1+0x108] ;  /* 0x00010800010d7983 */ /* 0x0002e80000300600 */
[----:B----4-:R-:W4:Y:S04]  /*1e5c0*/  LDL.LU R137, [R1+0x47c] ;  /* 0x00047c0001897983 */ /* 0x010f280000300800 */
[----:B------:R1:W4:Y:S01]  /*1e5d0*/  LDL.LU.S16 R202, [R1+0x118] ;  /* 0x0001180001ca7983 */ /* 0x0003220000300600 */
[----:B--2---:R-:W-:Y:S01]  /*1e5e0*/  @!P6 HADD2 R21, -R47.H0_H0, -RZ.H0_H0 ;  /* 0xa00000ff2f15e230 */ /* 0x004fe20000000900 */
[----:B------:R-:W-:-:S02]  /*1e5f0*/  ISETP.GE.U32.AND P2, PT, R199, R0, PT ;  /* 0x00000000c700720c */ /* 0x000fc40003f46070 */
[----:B------:R1:W2:Y:S02]  /*1e600*/  LDL.LU.S16 R24, [R1+0x11c] ;  /* 0x00011c0001187983 */ /* 0x0002a40000300600 */
[----:B------:R-:W-:Y:S02]  /*1e610*/  PRMT R0, R21, 0x7610, R0 ;  /* 0x0000761015007816 */ /* 0x000fe40000000000 */
[----:B------:R1:W2:Y:S04]  /*1e620*/  LDL.LU.S16 R23, [R1+0x128] ;  /* 0x0001280001177983 */ /* 0x0002a80000300600 */
[----:B------:R1:W2:Y:S04]  /*1e630*/  LDL.LU.S16 R22, [R1+0x130] ;  /* 0x0001300001167983 */ /* 0x0002a80000300600 */
[----:B------:R1:W2:Y:S01]  /*1e640*/  LDL.LU.S16 R21, [R1+0x12c] ;  /* 0x00012c0001157983 */ /* 0x0002a20000300600 */
[----:B------:R-:W1:Y:S01]  /*1e650*/  MUFU.EX2 R12, R218 ;  /* 0x000000da000c7308 */ /* 0x000e620000000800 */
[----:B------:R-:W-:-:S02]  /*1e660*/  PRMT R50, R38, 0x7610, R50 ;  /* 0x0000761026327816 */ /* 0x000fc40000000032 */
[----:B------:R-:W-:Y:S02]  /*1e670*/  PRMT R49, R38, 0x7632, R49 ;  /* 0x0000763226317816 */ /* 0x000fe40000000031 */
[----:B------:R-:W-:Y:S02]  /*1e680*/  @!P6 PRMT R47, R0, 0x5410, RZ ;  /* 0x00005410002fe816 */ /* 0x000fe400000000ff */
[----:B------:R-:W-:Y:S02]  /*1e690*/  LOP3.LUT R18, R45, R224, R236, 0x96, !PT ;  /* 0x000000e02d127212 */ /* 0x000fe400078e96ec */
[----:B------:R-:W-:Y:S01]  /*1e6a0*/  PRMT R45, R25, 0x7632, R45 ;  /* 0x00007632192d7816 */ /* 0x000fe2000000002d */
[----:B-1----:R-:W-:Y:S01]  /*1e6b0*/  FADD.FTZ R0, R12, R16 ;  /* 0x000000100c007221 */ /* 0x002fe20000010000 */
[----:B------:R-:W-:Y:S01]  /*1e6c0*/  F2FP.F16.F32.PACK_AB R73, R2, R12 ;  /* 0x0000000c0249723e */ /* 0x000fe200000000ff */
[----:B------:R-:W-:Y:S01]  /*1e6d0*/  IMAD.MOV.U32 R218, RZ, RZ, R187 ;  /* 0x000000ffffda7224 */ /* 0x000fe200078e00bb */
[----:B------:R-:W-:Y:S01]  /*1e6e0*/  MUFU.EX2 R12, R5 ;  /* 0x00000005000c7308 */ /* 0x000fe20000000800 */
[----:B------:R-:W-:-:S02]  /*1e6f0*/  IMAD.MOV.U32 R187, RZ, RZ, R238 ;  /* 0x000000ffffbb7224 */ /* 0x000fc400078e00ee */
[----:B------:R-:W-:Y:S02]  /*1e700*/  IMAD.MOV.U32 R238, RZ, RZ, R74 ;  /* 0x000000ffffee7224 */ /* 0x000fe400078e004a */
[----:B------:R-:W-:-:S03]  /*1e710*/  FADD.FTZ R74, R2, R0 ;  /* 0x00000000024a7221 */ /* 0x000fc60000010000 */
[----:B------:R-:W1:Y:S01]  /*1e720*/  MUFU.EX2 R2, R10 ;  /* 0x0000000a00027308 */ /* 0x000e620000000800 */
[----:B------:R-:W-:Y:S02]  /*1e730*/  PRMT R43, R27, 0x7632, R43 ;  /* 0x000076321b2b7816 */ /* 0x000fe4000000002b */
[----:B------:R-:W-:Y:S01]  /*1e740*/  PRMT R46, R25, 0x7610, R46 ;  /* 0x00007610192e7816 */ /* 0x000fe2000000002e */
[----:B------:R-:W-:Y:S02]  /*1e750*/  IMAD.MOV.U32 R249, RZ, RZ, R235 ;  /* 0x000000fffff97224 */ /* 0x000fe400078e00eb */
[----:B------:R-:W-:Y:S01]  /*1e760*/  IMAD.MOV.U32 R235, RZ, RZ, R187 ;  /* 0x000000ffffeb7224 */ /* 0x000fe200078e00bb */
[----:B------:R-:W-:Y:S02]  /*1e770*/  PRMT R187, R46, 0x5410, R45 ;  /* 0x000054102ebb7816 */ /* 0x000fe4000000002d */
[--C-:B------:R-:W-:Y:S02]  /*1e780*/  LOP3.LUT R19, R175, R221, R44.reuse, 0x96, !PT ;  /* 0x000000ddaf137212 */ /* 0x100fe400078e962c */
[----:B------:R-:W-:-:S02]  /*1e790*/  PRMT R44, R27, 0x7610, R44 ;  /* 0x000076101b2c7816 */ /* 0x000fc4000000002c */
[----:B-1----:R-:W-:Y:S02]  /*1e7a0*/  F2FP.F16.F32.PACK_AB R180, R2, R12 ;  /* 0x0000000c02b4723e */ /* 0x002fe400000000ff */
[C---:B------:R-:W-:Y:S02]  /*1e7b0*/  PRMT R40, R33.reuse, 0x7610, R40 ;  /* 0x0000761021287816 */ /* 0x040fe40000000028 */
[----:B------:R-:W-:Y:S01]  /*1e7c0*/  PRMT R39, R33, 0x7632, R39 ;  /* 0x0000763221277816 */ /* 0x000fe20000000027 */
[----:B------:R-:W-:Y:S01]  /*1e7d0*/  FMUL.FTZ R246, R148, R164 ;  /* 0x000000a494f67220 */ /* 0x000fe20000410000 */
[----:B------:R-:W-:Y:S02]  /*1e7e0*/  IMAD.MOV.U32 R252, RZ, RZ, R169 ;  /* 0x000000fffffc7224 */ /* 0x000fe400078e00a9 */
[----:B---3--:R-:W-:-:S05]  /*1e7f0*/  @!P5 HADD2 R13, -R50.H0_H0, -RZ.H0_H0 ;  /* 0xa00000ff320dd230 */ /* 0x008fca0000000900 */
[----:B------:R-:W-:Y:S02]  /*1e800*/  PRMT R201, R13, 0x7610, R201 ;  /* 0x000076100dc97816 */ /* 0x000fe400000000c9 */
[----:B------:R-:W1:Y:S01]  /*1e810*/  MUFU.EX2 R13, R4 ;  /* 0x00000004000d7308 */ /* 0x000e620000000800 */
[----:B----4-:R-:W-:-:S05]  /*1e820*/  @!P4 HADD2 R202, -R49.H0_H0, -RZ.H0_H0 ;  /* 0xa00000ff31cac230 */ /* 0x010fca0000000900 */
[----:B------:R-:W-:Y:S02]  /*1e830*/  PRMT R0, R202, 0x7610, R0 ;  /* 0x00007610ca007816 */ /* 0x000fe40000000000 */
[----:B------:R-:W-:Y:S02]  /*1e840*/  PRMT R202, R50, 0x5410, R49 ;  /* 0x0000541032ca7816 */ /* 0x000fe40000000031 */
[----:B------:R-:W-:Y:S01]  /*1e850*/  @!P4 PRMT R49, R0, 0x5410, RZ ;  /* 0x000054100031c816 */ /* 0x000fe200000000ff */
[----:B------:R-:W-:Y:S01]  /*1e860*/  FADD.FTZ R0, R14, R3 ;  /* 0x000000030e007221 */ /* 0x000fe20000010000 */
[----:B--2---:R-:W-:-:S03]  /*1e870*/  @!P0 HADD2 R21, -R45.H0_H0, -RZ.H0_H0 ;  /* 0xa00000ff2d158230 */ /* 0x004fc60000000900 */
[----:B-1----:R-:W-:Y:S01]  /*1e880*/  FADD.FTZ R0, R13, R0 ;  /* 0x000000000d007221 */ /* 0x002fe20000010000 */
[----:B------:R-:W-:Y:S01]  /*1e890*/  @!P2 HADD2 R23, -R43.H0_H0, -RZ.H0_H0 ;  /* 0xa00000ff2b17a230 */ /* 0x000fe20000000900 */
[----:B------:R-:W2:Y:S01]  /*1e8a0*/  LDL.LU R4, [R1+0x478] ;  /* 0x0004780001047983 */ /* 0x000ea20000300800 */
[----:B------:R-:W-:Y:S01]  /*1e8b0*/  @!P1 HADD2 R22, -R46.H0_H0, -RZ.H0_H0 ;  /* 0xa00000ff2e169230 */ /* 0x000fe20000000900 */
[----:B------:R-:W-:Y:S01]  /*1e8c0*/  PRMT R15, R21, 0x7610, R15 ;  /* 0x00007610150f7816 */ /* 0x000fe2000000000f */
[----:B------:R-:W-:Y:S01]  /*1e8d0*/  FADD.FTZ R0, R12, R0 ;  /* 0x000000000c007221 */ /* 0x000fe20000010000 */
[----:B------:R-:W-:Y:S01]  /*1e8e0*/  F2FP.F16.F32.PACK_AB R26, R13, R14 ;  /* 0x0000000e0d1a723e */ /* 0x000fe200000000ff */
[----:B------:R-:W2:Y:S01]  /*1e8f0*/  LDL.LU R5, [R1+0x474] ;  /* 0x0004740001057983 */ /* 0x000ea20000300800 */
[----:B------:R-:W-:Y:S01]  /*1e900*/  @!P0 PRMT R45, R15, 0x5410, RZ ;  /* 0x000054100f2d8816 */ /* 0x000fe200000000ff */
[----:B------:R-:W-:Y:S01]  /*1e910*/  FADD.FTZ R0, R2, R0 ;  /* 0x0000000002007221 */ /* 0x000fe20000010000 */
[----:B------:R-:W-:Y:S01]  /*1e920*/  IMAD.WIDE.U32 R14, R18, -0x2daee0ad, RZ ;  /* 0xd2511f53120e7825 */ /* 0x000fe200078e00ff */
[----:B------:R-:W-:Y:S01]  /*1e930*/  PRMT R17, R23, 0x7610, R17 ;  /* 0x0000761017117816 */ /* 0x000fe20000000011 */
[----:B------:R-:W3:Y:S01]  /*1e940*/  LDL.LU R10, [R1+0x470] ;  /* 0x00047000010a7983 */ /* 0x000ee20000300800 */
[----:B------:R-:W-:-:S02]  /*1e950*/  PRMT R16, R22, 0x7610, R16 ;  /* 0x0000761016107816 */ /* 0x000fc40000000010 */
[----:B------:R-:W-:Y:S01]  /*1e960*/  @!P5 PRMT R50, R201, 0x5410, RZ ;  /* 0x00005410c932d816 */ /* 0x000fe200000000ff */
[----:B------:R1:W-:Y:S01]  /*1e970*/  STL [R1+0x104], R0 ;  /* 0x0001040001007387 */ /* 0x0003e20000100800 */
[----:B------:R-:W-:Y:S02]  /*1e980*/  PRMT R201, R44, 0x5410, R43 ;  /* 0x000054102cc97816 */ /* 0x000fe4000000002b */
[----:B------:R-:W-:Y:S02]  /*1e990*/  @!P2 PRMT R43, R17, 0x5410, RZ ;  /* 0x00005410112ba816 */ /* 0x000fe400000000ff */
[----:B------:R-:W-:Y:S01]  /*1e9a0*/  @!P1 PRMT R46, R16, 0x5410, RZ ;  /* 0x00005410102e9816 */ /* 0x000fe200000000ff */
[----:B------:R-:W-:-:S04]  /*1e9b0*/  IMAD.WIDE.U32 R16, R19, -0x2daee0ad, RZ ;  /* 0xd2511f5313107825 */ /* 0x000fc800078e00ff */
[----:B------:R-:W-:Y:S01]  /*1e9c0*/  @!P3 HADD2 R24, -R44.H0_H0, -RZ.H0_H0 ;  /* 0xa00000ff2c18b230 */ /* 0x000fe20000000900 */
[----:B-1----:R-:W-:-:S05]  /*1e9d0*/  LOP3.LUT R0, R15, R225, R222, 0x96, !PT ;  /* 0x000000e10f007212 */ /* 0x002fca00078e96de */
[----:B------:R-:W-:Y:S01]  /*1e9e0*/  IMAD.WIDE.U32 R12, R0, -0x326172a9, RZ ;  /* 0xcd9e8d57000c7825 */ /* 0x000fe200078e00ff */
[----:B------:R-:W-:-:S05]  /*1e9f0*/  LOP3.LUT R0, R17, R226, R14, 0x96, !PT ;  /* 0x000000e211007212 */ /* 0x000fca00078e960e */
[----:B------:R-:W-:Y:S01]  /*1ea00*/  IMAD.WIDE.U32 R14, R0, -0x326172a9, RZ ;  /* 0xcd9e8d57000e7825 */ /* 0x000fe200078e00ff */
[----:B------:R-:W-:Y:S02]  /*1ea10*/  LOP3.LUT R2, R13, R220, R174, 0x96, !PT ;  /* 0x000000dc0d027212 */ /* 0x000fe400078e96ae */
[----:B------:R-:W-:Y:S02]  /*1ea20*/  PRMT R20, R24, 0x7610, R20 ;  /* 0x0000761018147816 */ /* 0x000fe40000000014 */
[----:B------:R-:W-:Y:S01]  /*1ea30*/  LOP3.LUT R0, R15, R230, R12, 0x96, !PT ;  /* 0x000000e60f007212 */ /* 0x000fe200078e960c */
[----:B------:R-:W-:Y:S01]  /*1ea40*/  IMAD.WIDE.U32 R2, R2, -0x2daee0ad, RZ ;  /* 0xd2511f5302027825 */ /* 0x000fe200078e00ff */
[----:B------:R-:W-:-:S03]  /*1ea50*/  @!P3 PRMT R44, R20, 0x5410, RZ ;  /* 0x00005410142cb816 */ /* 0x000fc600000000ff */
[----:B------:R-:W-:Y:S01]  /*1ea60*/  IMAD.WIDE.U32 R20, R0, -0x2daee0ad, RZ ;  /* 0xd2511f5300147825 */ /* 0x000fe200078e00ff */
[----:B------:R-:W-:-:S04]  /*1ea70*/  LOP3.LUT R3, R3, R229, R16, 0x96, !PT ;  /* 0x000000e503037212 */ /* 0x000fc800078e9610 */
[----:B------:R-:W-:Y:S01]  /*1ea80*/  LOP3.LUT R2, R21, R227, R2, 0x96, !PT ;  /* 0x000000e315027212 */ /* 0x000fe200078e9602 */
[----:B------:R-:W-:-:S04]  /*1ea90*/  IMAD.WIDE.U32 R12, R3, -0x326172a9, RZ ;  /* 0xcd9e8d57030c7825 */ /* 0x000fc800078e00ff */
[----:B------:R-:W-:-:S05]  /*1eaa0*/  IMAD.WIDE.U32 R2, R2, -0x326172a9, RZ ;  /* 0xcd9e8d5702027825 */ /* 0x000fca00078e00ff */
[----:B------:R-:W-:Y:S02]  /*1eab0*/  LOP3.LUT R0, R3, R233, R12, 0x96, !PT ;  /* 0x000000e903007212 */ /* 0x000fe400078e960c */
[----:B------:R-:W-:Y:S02]  /*1eac0*/  LOP3.LUT R18, R13, R228, R14, 0x96, !PT ;  /* 0x000000e40d127212 */ /* 0x000fe400078e960e */
[----:B------:R-:W-:Y:S02]  /*1ead0*/  LOP3.LUT R12, R0, 0xff, RZ, 0xc0, !PT ;  /* 0x000000ff000c7812 */ /* 0x000fe400078ec0ff */
[----:B------:R-:W-:Y:S02]  /*1eae0*/  LOP3.LUT R14, R91, R224, R236, 0x96, !PT ;  /* 0x000000e05b0e7212 */ /* 0x000fe400078e96ec */
[----:B------:R-:W-:Y:S02]  /*1eaf0*/  LOP3.LUT R13, R175, R221, R90, 0x96, !PT ;  /* 0x000000ddaf0d7212 */ /* 0x000fe400078e965a */
[----:B------:R-:W-:-:S02]  /*1eb00*/  ISETP.GE.U32.AND P4, PT, R199, R12, PT ;  /* 0x0000000cc700720c */ /* 0x000fc40003f86070 */
[----:B------:R-:W-:Y:S01]  /*1eb10*/  LOP3.LUT R12, R0, 0xffff, RZ, 0xc0, !PT ;  /* 0x0000ffff000c7812 */ /* 0x000fe200078ec0ff */
[----:B------:R-:W-:-:S03]  /*1eb20*/  IMAD.WIDE.U32 R14, R14, -0x2daee0ad, RZ ;  /* 0xd2511f530e0e7825 */ /* 0x000fc600078e00ff */
[----:B------:R-:W-:Y:S01]  /*1eb30*/  SHF.R.U32.HI R12, RZ, 0x8, R12 ;  /* 0x00000008ff0c7819 */ /* 0x000fe2000001160c */
[----:B------:R-:W-:Y:S01]  /*1eb40*/  IMAD.WIDE.U32 R24, R13, -0x2daee0ad, RZ ;  /* 0xd2511f530d187825 */ /* 0x000fe200078e00ff */
[----:B------:R-:W-:Y:S02]  /*1eb50*/  LOP3.LUT R13, R15, R225, R222, 0x96, !PT ;  /* 0x000000e10f0d7212 */ /* 0x000fe400078e96de */
[----:B------:R-:W-:Y:S02]  /*1eb60*/  LOP3.LUT R12, R12, 0xffff, RZ, 0xc0, !PT ;  /* 0x0000ffff0c0c7812 */ /* 0x000fe400078ec0ff */
[----:B------:R-:W-:Y:S02]  /*1eb70*/  LOP3.LUT R14, R25, R226, R14, 0x96, !PT ;  /* 0x000000e2190e7212 */ /* 0x000fe400078e960e */
[----:B------:R-:W-:Y:S01]  /*1eb80*/  ISETP.GE.U32.AND P2, PT, R199, R12, PT ;  /* 0x0000000cc700720c */ /* 0x000fe20003f46070 */
[----:B------:R-:W-:-:S04]  /*1eb90*/  IMAD.WIDE.U32 R12, R13, -0x326172a9, RZ ;  /* 0xcd9e8d570d0c7825 */ /* 0x000fc800078e00ff */
[----:B------:R-:W-:-:S05]  /*1eba0*/  IMAD.WIDE.U32 R16, R14, -0x326172a9, RZ ;  /* 0xcd9e8d570e107825 */ /* 0x000fca00078e00ff */
[----:B------:R-:W-:Y:S02]  /*1ebb0*/  LOP3.LUT R14, R17, R230, R12, 0x96, !PT ;  /* 0x000000e6110e7212 */ /* 0x000fe400078e960c */
[----:B------:R-:W-:Y:S02]  /*1ebc0*/  SHF.R.U32.HI R12, RZ, 0x10, R0 ;  /* 0x00000010ff0c7819 */ /* 0x000fe40000011600 */
[----:B------:R-:W-:Y:S02]  /*1ebd0*/  LOP3.LUT R13, R13, R220, R174, 0x96, !PT ;  /* 0x000000dc0d0d7212 */ /* 0x000fe400078e96ae */
[----:B------:R-:W-:Y:S01]  /*1ebe0*/  LOP3.LUT R12, R12, 0xff, RZ, 0xc0, !PT ;  /* 0x000000ff0c0c7812 */ /* 0x000fe200078ec0ff */
[----:B------:R-:W-:Y:S01]  /*1ebf0*/  IMAD.WIDE.U32 R22, R14, -0x2daee0ad, RZ ;  /* 0xd2511f530e167825 */ /* 0x000fe200078e00ff */
[----:B------:R-:W-:Y:S02]  /*1ec00*/  SHF.R.U32.HI R0, RZ, 0x18, R0 ;  /* 0x00000018ff007819 */ /* 0x000fe40000011600 */
[----:B------:R-:W-:Y:S01]  /*1ec10*/  ISETP.GE.U32.AND P3, PT, R199, R12, PT ;  /* 0x0000000cc700720c */ /* 0x000fe20003f66070 */
[----:B------:R-:W-:Y:S01]  /*1ec20*/  IMAD.WIDE.U32 R12, R13, -0x2daee0ad, RZ ;  /* 0xd2511f530d0c7825 */ /* 0x000fe200078e00ff */
[----:B------:R-:W-:-:S02]  /*1ec30*/  ISETP.GE.U32.AND P1, PT, R199, R0, PT ;  /* 0x00000000c700720c */ /* 0x000fc40003f26070 */
[----:B------:R-:W-:Y:S02]  /*1ec40*/  LOP3.LUT R0, R23, R227, R12, 0x96, !PT ;  /* 0x000000e317007212 */ /* 0x000fe400078e960c */
[C---:B------:R-:W-:Y:S02]  /*1ec50*/  LOP3.LUT R12, R2.reuse, 0xff, RZ, 0xc0, !PT ;  /* 0x000000ff020c7812 */ /* 0x040fe400078ec0ff */
[----:B------:R-:W-:Y:S02]  /*1ec60*/  LOP3.LUT R19, R2, 0xffff, RZ, 0xc0, !PT ;  /* 0x0000ffff02137812 */ /* 0x000fe400078ec0ff */
[--C-:B------:R-:W-:Y:S02]  /*1ec70*/  SHF.R.U32.HI R15, RZ, 0x10, R2.reuse ;  /* 0x00000010ff0f7819 */ /* 0x100fe40000011602 */
[----:B------:R-:W-:Y:S01]  /*1ec80*/  SHF.R.U32.HI R14, RZ, 0x18, R2 ;  /* 0x00000018ff0e7819 */ /* 0x000fe20000011602 */
[----:B------:R-:W-:-:S04]  /*1ec90*/  IMAD.WIDE.U32 R2, R0, -0x326172a9, RZ ;  /* 0xcd9e8d5700027825 */ /* 0x000fc800078e00ff */
[----:B------:R-:W-:Y:S01]  /*1eca0*/  FMUL.FTZ R91, R136, R164 ;  /* 0x000000a4885b7220 */ /* 0x000fe20000410000 */
[----:B------:R-:W-:Y:S02]  /*1ecb0*/  LOP3.LUT R13, R13, R229, R24, 0x96, !PT ;  /* 0x000000e50d0d7212 */ /* 0x000fe400078e9618 */
[----:B------:R-:W-:Y:S01]  /*1ecc0*/  LOP3.LUT R0, R2, 0xff, RZ, 0xc0, !PT ;  /* 0x000000ff02007812 */ /* 0x000fe200078ec0ff */
[----:B------:R-:W-:-:S03]  /*1ecd0*/  @!P4 HADD2 R136, -R40.H0_H0, -RZ.H0_H0 ;  /* 0xa00000ff2888c230 */ /* 0x000fc60000000900 */
[----:B------:R-:W-:Y:S02]  /*1ece0*/  ISETP.GE.U32.AND P5, PT, R199, R0, PT ;  /* 0x00000000c700720c */ /* 0x000fe40003fa6070 */
[----:B------:R-:W-:Y:S02]  /*1ecf0*/  LOP3.LUT R0, R15, 0xff, RZ, 0xc0, !PT ;  /* 0x000000ff0f007812 */ /* 0x000fe400078ec0ff */
[----:B------:R-:W-:Y:S01]  /*1ed00*/  ISETP.GE.U32.AND P0, PT, R199, R12, PT ;  /* 0x0000000cc700720c */ /* 0x000fe20003f06070 */
[----:B------:R-:W-:Y:S01]  /*1ed10*/  IMAD.WIDE.U32 R12, R13, -0x326172a9, RZ ;  /* 0xcd9e8d570d0c7825 */ /* 0x000fe200078e00ff */
[----:B------:R-:W-:Y:S02]  /*1ed20*/  PRMT R174, R40, 0x5410, R39 ;  /* 0x0000541028ae7816 */ /* 0x000fe40000000027 */
[----:B------:R-:W-:Y:S01]  /*1ed30*/  @!P4 PRMT R40, R136, 0x5410, RZ ;  /* 0x000054108828c816 */ /* 0x000fe200000000ff */
[----:B------:R-:W-:Y:S01]  /*1ed40*/  IMAD.MOV.U32 R136, RZ, RZ, R246 ;  /* 0x000000ffff887224 */ /* 0x000fe200078e00f6 */
[----:B------:R-:W-:Y:S01]  /*1ed50*/  ISETP.GE.U32.AND P4, PT, R199, R0, PT ;  /* 0x00000000c700720c */ /* 0x000fe20003f86070 */
[----:B------:R-:W-:Y:S01]  /*1ed60*/  IMAD.MOV.U32 R236, RZ, RZ, R171 ;  /* 0x000000ffffec7224 */ /* 0x000fe200078e00ab */
[----:B------:R-:W-:Y:S01]  /*1ed70*/  SHF.R.U32.HI R0, RZ, 0x8, R19 ;  /* 0x00000008ff007819 */ /* 0x000fe20000011613 */
[----:B------:R-:W-:-:S02]  /*1ed80*/  IMAD.MOV.U32 R246, RZ, RZ, R232 ;  /* 0x000000fffff67224 */ /* 0x000fc400078e00e8 */
[----:B------:R-:W-:Y:S01]  /*1ed90*/  FMUL.FTZ R171, R137, R164 ;  /* 0x000000a489ab7220 */ /* 0x000fe20000410000 */
[----:B------:R-:W-:Y:S02]  /*1eda0*/  IMAD.MOV.U32 R15, RZ, RZ, R252 ;  /* 0x000000ffff0f7224 */ /* 0x000fe400078e00fc */
[----:B------:R-:W-:Y:S02]  /*1edb0*/  @!P2 HADD2 R137, -R39.H0_H0, -RZ.H0_H0 ;  /* 0xa00000ff2789a230 */ /* 0x000fe40000000900 */
[----:B------:R-:W-:Y:S01]  /*1edc0*/  IMAD.MOV.U32 R232, RZ, RZ, R219 ;  /* 0x000000ffffe87224 */ /* 0x000fe200078e00db */
[----:B------:R-:W-:Y:S01]  /*1edd0*/  LOP3.LUT R12, R3, R233, R12, 0x96, !PT ;  /* 0x000000e9030c7212 */ /* 0x000fe200078e960c */
[----:B------:R-:W-:Y:S01]  /*1ede0*/  IMAD.MOV.U32 R252, RZ, RZ, R218 ;  /* 0x000000fffffc7224 */ /* 0x000fe200078e00da */
[----:B------:R1:W4:Y:S01]  /*1edf0*/  LDL.LU.S16 R219, [R1+0x140] ;  /* 0x0001400001db7983 */ /* 0x0003220000300600 */
[----:B------:R-:W-:Y:S02]  /*1ee00*/  LOP3.LUT R24, R2, 0xffff, RZ, 0xc0, !PT ;  /* 0x0000ffff02187812 */ /* 0x000fe400078ec0ff */
[--C-:B------:R-:W-:Y:S01]  /*1ee10*/  SHF.R.U32.HI R23, RZ, 0x10, R2.reuse ;  /* 0x00000010ff177819 */ /* 0x100fe20000011602 */
[----:B------:R1:W2:Y:S01]  /*1ee20*/  LDL.LU.S16 R218, [R1+0x13c] ;  /* 0x00013c0001da7983 */ /* 0x0002a20000300600 */
[----:B------:R-:W-:Y:S01]  /*1ee30*/  SHF.R.U32.HI R21, RZ, 0x18, R2 ;  /* 0x00000018ff157819 */ /* 0x000fe20000011602 */
[----:B------:R-:W-:Y:S01]  /*1ee40*/  IMAD.WIDE.U32 R2, R18, -0x2daee0ad, RZ ;  /* 0xd2511f5312027825 */ /* 0x000fe200078e00ff */
[----:B------:R-:W-:Y:S01]  /*1ee50*/  LOP3.LUT R0, R0, 0xffff, RZ, 0xc0, !PT ;  /* 0x0000ffff00007812 */ /* 0x000fe200078ec0ff */
[----:B------:R1:W3:Y:S01]  /*1ee60*/  LDL.LU.S16 R19, [R1+0x144] ;  /* 0x0001440001137983 */ /* 0x0002e20000300600 */
[----:B------:R-:W-:-:S02]  /*1ee70*/  @!P2 PRMT R39, R137, 0x5410, RZ ;  /* 0x000054108927a816 */ /* 0x000fc400000000ff */
[----:B------:R-:W-:Y:S02]  /*1ee80*/  ISETP.GE.U32.AND P2, PT, R199, R0, PT ;  /* 0x00000000c700720c */ /* 0x000fe40003f46070 */
[----:B------:R-:W-:Y:S02]  /*1ee90*/  LOP3.LUT R0, R3, R231, R20, 0x96, !PT ;  /* 0x000000e703007212 */ /* 0x000fe400078e9614 */
[----:B------:R1:W3:Y:S01]  /*1eea0*/  LDL.LU.S16 R20, [R1+0x14c] ;  /* 0x00014c0001147983 */ /* 0x0002e20000300600 */
[----:B------:R-:W-:Y:S02]  /*1eeb0*/  PRMT R41, R34, 0x7632, R41 ;  /* 0x0000763222297816 */ /* 0x000fe40000000029 */
[----:B------:R-:W-:Y:S01]  /*1eec0*/  LOP3.LUT R17, R13, R228, R16, 0x96, !PT ;  /* 0x000000e40d117212 */ /* 0x000fe200078e9610 */
[----:B------:R-:W-:Y:S01]  /*1eed0*/  FMUL.FTZ R90, R140, R164 ;  /* 0x000000a48c5a7220 */ /* 0x000fe20000410000 */
[----:B------:R-:W-:Y:S01]  /*1eee0*/  SHF.R.U32.HI R13, RZ, 0x10, R0 ;  /* 0x00000010ff0d7819 */ /* 0x000fe20000011600 */
[----:B------:R-:W-:Y:S01]  /*1eef0*/  @!P1 HADD2 R140, -R41.H0_H0, -RZ.H0_H0 ;  /* 0xa00000ff298c9230 */ /* 0x000fe20000000900 */
[----:B------:R-:W-:Y:S01]  /*1ef00*/  PRMT R42, R34, 0x7610, R42 ;  /* 0x00007610222a7816 */ /* 0x000fe2000000002a */
[----:B------:R-:W-:Y:S01]  /*1ef10*/  IMAD.MOV.U32 R243, RZ, RZ, R249 ;  /* 0x000000fffff37224 */ /* 0x000fe200078e00f9 */
[----:B------:R-:W-:Y:S01]  /*1ef20*/  LOP3.LUT R13, R13, 0xff, RZ, 0xc0, !PT ;  /* 0x000000ff0d0d7812 */ /* 0x000fe200078ec0ff */
[----:B------:R-:W-:-:S02]  /*1ef30*/  IMAD.MOV.U32 R249, RZ, RZ, R235 ;  /* 0x000000fffff97224 */ /* 0x000fc400078e00eb */
[-C--:B------:R-:W-:Y:S01]  /*1ef40*/  FMUL.FTZ R169, R153, R164.reuse ;  /* 0x000000a499a97220 */ /* 0x080fe20000410000 */
[----:B------:R-:W-:Y:S02]  /*1ef50*/  IMAD.MOV.U32 R250, RZ, RZ, R238 ;  /* 0x000000fffffa7224 */ /* 0x000fe400078e00ee */
[-C--:B------:R-:W-:Y:S01]  /*1ef60*/  FMUL.FTZ R238, R152, R164.reuse ;  /* 0x000000a498ee7220 */ /* 0x080fe20000410000 */
[-C--:B------:R-:W-:Y:S01]  /*1ef70*/  FMUL.FTZ R237, R149, R164.reuse ;  /* 0x000000a495ed7220 */ /* 0x080fe20000410000 */
[----:B------:R-:W-:Y:S01]  /*1ef80*/  FMUL.FTZ R235, R141, R164 ;  /* 0x000000a48deb7220 */ /* 0x000fe20000410000 */
[----:B------:R-:W-:Y:S01]  /*1ef90*/  PRMT R164, R42, 0x5410, R41 ;  /* 0x000054102aa47816 */ /* 0x000fe20000000029 */
[----:B------:R-:W-:Y:S01]  /*1efa0*/  @!P3 HADD2 R141, -R42.H0_H0, -RZ.H0_H0 ;  /* 0xa00000ff2a8db230 */ /* 0x000fe20000000900 */
[----:B------:R-:W-:Y:S02]  /*1efb0*/  @!P1 PRMT R41, R140, 0x5410, RZ ;  /* 0x000054108c299816 */ /* 0x000fe400000000ff */
[----:B------:R-:W-:-:S02]  /*1efc0*/  ISETP.GE.U32.AND P1, PT, R199, R13, PT ;  /* 0x0000000dc700720c */ /* 0x000fc40003f26070 */
[C---:B------:R-:W-:Y:S02]  /*1efd0*/  LOP3.LUT R13, R0.reuse, 0xff, RZ, 0xc0, !PT ;  /* 0x000000ff000d7812 */ /* 0x040fe400078ec0ff */
[----:B------:R-:W-:Y:S02]  /*1efe0*/  @!P3 PRMT R42, R141, 0x5410, RZ ;  /* 0x000054108d2ab816 */ /* 0x000fe400000000ff */
[----:B------:R-:W-:Y:S02]  /*1eff0*/  ISETP.GE.U32.AND P3, PT, R199, R13, PT ;  /* 0x0000000dc700720c */ /* 0x000fe40003f66070 */
[----:B------:R-:W-:Y:S02]  /*1f000*/  SHF.R.U32.HI R13, RZ, 0x18, R0 ;  /* 0x00000018ff0d7819 */ /* 0x000fe40000011600 */
[----:B------:R-:W-:Y:S02]  /*1f010*/  LOP3.LUT R0, R0, 0xffff, RZ, 0xc0, !PT ;  /* 0x0000ffff00007812 */ /* 0x000fe400078ec0ff */
[----:B------:R-:W-:-:S02]  /*1f020*/  PRMT R38, R35, 0x7610, R38 ;  /* 0x0000761023267816 */ /* 0x000fc40000000026 */
[----:B------:R-:W-:Y:S02]  /*1f030*/  PRMT R37, R35, 0x7632, R37 ;  /* 0x0000763223257816 */ /* 0x000fe40000000025 */
[----:B------:R-:W-:Y:S01]  /*1f040*/  SHF.R.U32.HI R0, RZ, 0x8, R0 ;  /* 0x00000008ff007819 */ /* 0x000fe20000011600 */
[----:B------:R-:W-:Y:S02]  /*1f050*/  @!P0 HADD2 R148, -R38.H0_H0, -RZ.H0_H0 ;  /* 0xa00000ff26948230 */ /* 0x000fe40000000900 */
[----:B------:R-:W-:Y:S01]  /*1f060*/  @!P2 HADD2 R149, -R37.H0_H0, -RZ.H0_H0 ;  /* 0xa00000ff2595a230 */ /* 0x000fe20000000900 */
[----:B------:R-:W-:Y:S02]  /*1f070*/  LOP3.LUT R0, R0, 0xffff, RZ, 0xc0, !PT ;  /* 0x0000ffff00007812 */ /* 0x000fe400078ec0ff */
[----:B------:R-:W-:Y:S02]  /*1f080*/  PRMT R153, R38, 0x5410, R37 ;  /* 0x0000541026997816 */ /* 0x000fe40000000025 */
[----:B------:R-:W-:-:S02]  /*1f090*/  @!P0 PRMT R38, R148, 0x5410, RZ ;  /* 0x0000541094268816 */ /* 0x000fc400000000ff */
[----:B------:R-:W-:Y:S02]  /*1f0a0*/  @!P2 PRMT R37, R149, 0x5410, RZ ;  /* 0x000054109525a816 */ /* 0x000fe400000000ff */
[C---:B------:R-:W-:Y:S02]  /*1f0b0*/  ISETP.GE.U32.AND P0, PT, R199.reuse, R13, PT ;  /* 0x0000000dc700720c */ /* 0x040fe40003f06070 */
[C---:B------:R-:W-:Y:S02]  /*1f0c0*/  ISETP.GE.U32.AND P2, PT, R199.reuse, R0, PT ;  /* 0x00000000c700720c */ /* 0x040fe40003f46070 */
[----:B------:R-:W-:Y:S01]  /*1f0d0*/  ISETP.GE.U32.AND P6, PT, R199, R14, PT ;  /* 0x0000000ec700720c */ /* 0x000fe20003fc6070 */
[--C-:B------:R-:W-:Y:S01]  /*1f0e0*/  FADD.FTZ R14, R120, R36.reuse ;  /* 0x00000024780e7221 */ /* 0x100fe20000010000 */
[C---:B------:R-:W-:Y:S02]  /*1f0f0*/  PRMT R36, R32.reuse, 0x7610, R36 ;  /* 0x0000761020247816 */ /* 0x040fe40000000024 */
[----:B------:R-:W-:-:S02]  /*1f100*/  PRMT R35, R32, 0x7632, R35 ;  /* 0x0000763220237816 */ /* 0x000fc40000000023 */
[C---:B------:R-:W-:Y:S02]  /*1f110*/  PRMT R32, R31.reuse, 0x7610, R32 ;  /* 0x000076101f207816 */ /* 0x040fe40000000020 */
[----:B------:R-:W-:Y:S02]  /*1f120*/  PRMT R31, R31, 0x7632, R31 ;  /* 0x000076321f1f7816 */ /* 0x000fe4000000001f */
[C---:B------:R-:W-:Y:S02]  /*1f130*/  PRMT R34, R28.reuse, 0x7610, R34 ;  /* 0x000076101c227816 */ /* 0x040fe40000000022 */
[----:B------:R-:W-:Y:S01]  /*1f140*/  PRMT R33, R28, 0x7632, R33 ;  /* 0x000076321c217816 */ /* 0x000fe20000000021 */
[----:B------:R-:W-:Y:S01]  /*1f150*/  FADD.FTZ R16, R121, R14 ;  /* 0x0000000e79107221 */ /* 0x000fe20000010000 */
[----:B------:R-:W-:Y:S01]  /*1f160*/  IMAD.MOV.U32 R121, RZ, RZ, R15 ;  /* 0x000000ffff797224 */ /* 0x000fe200078e000f */
[----:B------:R-:W-:Y:S01]  /*1f170*/  SHF.R.U32.HI R15, RZ, 0x10, R2 ;  /* 0x00000010ff0f7819 */ /* 0x000fe20000011602 */
[----:B----4-:R-:W-:-:S02]  /*1f180*/  @!P1 HADD2 R219, -R34.H0_H0, -RZ.H0_H0 ;  /* 0xa00000ff22db9230 */ /* 0x010fc40000000900 */
[----:B--2---:R-:W-:Y:S02]  /*1f190*/  @!P0 HADD2 R218, -R33.H0_H0, -RZ.H0_H0 ;  /* 0xa00000ff21da8230 */ /* 0x004fe40000000900 */
[----:B---3--:R-:W-:Y:S01]  /*1f1a0*/  @!P2 HADD2 R19, -R31.H0_H0, -RZ.H0_H0 ;  /* 0xa00000ff1f13a230 */ /* 0x008fe20000000900 */
[----:B------:R-:W-:Y:S02]  /*1f1b0*/  PRMT R13, R219, 0x7610, R13 ;  /* 0x00007610db0d7816 */ /* 0x000fe4000000000d */
[----:B------:R-:W-:Y:S02]  /*1f1c0*/  PRMT R0, R218, 0x7610, R0 ;  /* 0x00007610da007816 */ /* 0x000fe40000000000 */
[----:B------:R-:W-:Y:S01]  /*1f1d0*/  PRMT R14, R19, 0x7610, R14 ;  /* 0x00007610130e7816 */ /* 0x000fe2000000000e */
[----:B------:R-:W-:Y:S01]  /*1f1e0*/  @!P3 HADD2 R20, -R32.H0_H0, -RZ.H0_H0 ;  /* 0xa00000ff2014b230 */ /* 0x000fe20000000900 */
[----:B------:R-:W-:Y:S02]  /*1f1f0*/  PRMT R218, R32, 0x5410, R31 ;  /* 0x0000541020da7816 */ /* 0x000fe4000000001f */
[----:B------:R-:W-:-:S02]  /*1f200*/  PRMT R219, R34, 0x5410, R33 ;  /* 0x0000541022db7816 */ /* 0x000fc40000000021 */
[----:B------:R-:W-:Y:S02]  /*1f210*/  @!P2 PRMT R31, R14, 0x5410, RZ ;  /* 0x000054100e1fa816 */ /* 0x000fe400000000ff */
[----:B------:R-:W-:Y:S02]  /*1f220*/  @!P1 PRMT R34, R13, 0x5410, RZ ;  /* 0x000054100d229816 */ /* 0x000fe400000000ff */
[----:B------:R-:W-:Y:S02]  /*1f230*/  @!P0 PRMT R33, R0, 0x5410, RZ ;  /* 0x0000541000218816 */ /* 0x000fe400000000ff */
[C---:B------:R-:W-:Y:S02]  /*1f240*/  LOP3.LUT R0, R2.reuse, 0xff, RZ, 0xc0, !PT ;  /* 0x000000ff02007812 */ /* 0x040fe400078ec0ff */
[----:B------:R-:W-:Y:S02]  /*1f250*/  LOP3.LUT R14, R2, 0xffff, RZ, 0xc0, !PT ;  /* 0x0000ffff020e7812 */ /* 0x000fe400078ec0ff */
[----:B------:R-:W-:Y:S01]  /*1f260*/  SHF.R.U32.HI R13, RZ, 0x18, R2 ;  /* 0x00000018ff0d7819 */ /* 0x000fe20000011602 */
[----:B------:R-:W-:Y:S01]  /*1f270*/  IMAD.WIDE.U32 R2, R17, -0x2daee0ad, RZ ;  /* 0xd2511f5311027825 */ /* 0x000fe200078e00ff */
[----:B------:R-:W-:-:S04]  /*1f280*/  PRMT R18, R20, 0x7610, R18 ;  /* 0x0000761014127816 */ /* 0x000fc80000000012 */
[----:B------:R-:W-:Y:S02]  /*1f290*/  @!P3 PRMT R32, R18, 0x5410, RZ ;  /* 0x000054101220b816 */ /* 0x000fe400000000ff */
[C---:B------:R-:W-:Y:S02]  /*1f2a0*/  LOP3.LUT R19, R2.reuse, 0xff, RZ, 0xc0, !PT ;  /* 0x000000ff02137812 */ /* 0x040fe400078ec0ff */
[----:B------:R-:W-:Y:S02]  /*1f2b0*/  LOP3.LUT R20, R2, 0xffff, RZ, 0xc0, !PT ;  /* 0x0000ffff02147812 */ /* 0x000fe400078ec0ff */
[--C-:B------:R-:W-:Y:S02]  /*1f2c0*/  SHF.R.U32.HI R18, RZ, 0x10, R2.reuse ;  /* 0x00000010ff127819 */ /* 0x100fe40000011602 */
[----:B------:R-:W-:Y:S02]  /*1f2d0*/  SHF.R.U32.HI R17, RZ, 0x18, R2 ;  /* 0x00000018ff117819 */ /* 0x000fe40000011602 */
[----:B------:R-:W-:-:S04]  /*1f2e0*/  SHF.R.U32.HI R2, RZ, 0x8, R14 ;  /* 0x00000008ff027819 */ /* 0x000fc8000001160e */
[----:B------:R-:W-:-:S04]  /*1f2f0*/  LOP3.LUT R2, R2, 0xffff, RZ, 0xc0, !PT ;  /* 0x0000ffff02027812 */ /* 0x000fc800078ec0ff */
[C---:B------:R-:W-:Y:S02]  /*1f300*/  ISETP.GE.U32.AND P1, PT, R199.reuse, R2, PT ;  /* 0x00000002c700720c */ /* 0x040fe40003f26070 */
[----:B------:R1:W2:Y:S01]  /*1f310*/  LDL.LU.S16 R2, [R1+0x158] ;  /* 0x0001580001027983 */ /* 0x0002a20000300600 */
[----:B------:R-:W-:Y:S01]  /*1f320*/  ISETP.GE.U32.AND P2, PT, R199, R0, PT ;  /* 0x00000000c700720c */ /* 0x000fe20003f46070 */
[----:B------:R-:W-:Y:S01]  /*1f330*/  @!P6 HADD2 R222, -R35.H0_H0, -RZ.H0_H0 ;  /* 0xa00000ff23dee230 */ /* 0x000fe20000000900 */
[----:B------:R-:W-:Y:S02]  /*1f340*/  LOP3.LUT R0, R23, 0xff, RZ, 0xc0, !PT ;  /* 0x000000ff17007812 */ /* 0x000fe400078ec0ff */
[----:B------:R-:W-:Y:S02]  /*1f350*/  PRMT R152, R36, 0x5410, R35 ;  /* 0x0000541024987816 */ /* 0x000fe40000000023 */
[----:B------:R-:W-:Y:S02]  /*1f360*/  PRMT R28, R29, 0x7610, R28 ;  /* 0x000076101d1c7816 */ /* 0x000fe4000000001c */
[----:B------:R-:W-:-:S02]  /*1f370*/  @!P6 PRMT R35, R222, 0x5410, RZ ;  /* 0x00005410de23e816 */ /* 0x000fc400000000ff */
[----:B------:R-:W-:Y:S02]  /*1f380*/  ISETP.GE.U32.AND P6, PT, R199, R0, PT ;  /* 0x00000000c700720c */ /* 0x000fe40003fc6070 */
[----:B------:R-:W-:Y:S02]  /*1f390*/  LOP3.LUT R0, R3, R231, R22, 0x96, !PT ;  /* 0x000000e703007212 */ /* 0x000fe400078e9616 */
[----:B------:R-:W-:Y:S02]  /*1f3a0*/  LOP3.LUT R3, R15, 0xff, RZ, 0xc0, !PT ;  /* 0x000000ff0f037812 */ /* 0x000fe400078ec0ff */
[----:B------:R-:W-:Y:S02]  /*1f3b0*/  PRMT R27, R29, 0x7632, R27 ;  /* 0x000076321d1b7816 */ /* 0x000fe4000000001b */
[----:B------:R-:W-:Y:S01]  /*1f3c0*/  ISETP.GE.U32.AND P0, PT, R199, R3, PT ;  /* 0x00000003c700720c */ /* 0x000fe20003f06070 */
[----:B------:R-:W-:Y:S01]  /*1f3d0*/  FADD.FTZ R3, R217, R16 ;  /* 0x00000010d9037221 */ /* 0x000fe20000010000 */
[----:B------:R-:W-:-:S04]  /*1f3e0*/  PRMT R217, R28, 0x5410, R27 ;  /* 0x000054101cd97816 */ /* 0x000fc8000000001b */
[----:B------:R3:W-:Y:S04]  /*1f3f0*/  STL [R1+0x108], R3 ;  /* 0x0001080301007387 */ /* 0x0007e80000100800 */
[----:B---3--:R1:W3:Y:S01]  /*1f400*/  LDL.LU.S16 R3, [R1+0x160] ;  /* 0x0001600001037983 */ /* 0x0082e20000300600 */
[----:B--2---:R-:W-:-:S05]  /*1f410*/  @!P2 HADD2 R2, -R28.H0_H0, -RZ.H0_H0 ;  /* 0xa00000ff1c02a230 */ /* 0x004fca0000000900 */
[----:B------:R-:W-:Y:S02]  /*1f420*/  PRMT R244, R2, 0x7610, R244 ;  /* 0x0000761002f47816 */ /* 0x000fe400000000f4 */
[----:B------:R-:W-:Y:S02]  /*1f430*/  LOP3.LUT R2, R12, 0xff, RZ, 0xc0, !PT ;  /* 0x000000ff0c027812 */ /* 0x000fe400078ec0ff */
[----:B------:R-:W-:Y:S02]  /*1f440*/  @!P2 PRMT R28, R244, 0x5410, RZ ;  /* 0x00005410f41ca816 */ /* 0x000fe400000000ff */
[----:B------:R1:W2:Y:S01]  /*1f450*/  LDL.LU.S16 R244, [R1+0x168] ;  /* 0x0001680001f47983 */ /* 0x0002a20000300600 */
[----:B------:R-:W-:-:S03]  /*1f460*/  ISETP.GE.U32.AND P2, PT, R199, R2, PT ;  /* 0x00000002c700720c */ /* 0x000fc60003f46070 */
[----:B------:R1:W4:Y:S01]  /*1f470*/  LDL.LU.S16 R2, [R1+0x15c] ;  /* 0x00015c0001027983 */ /* 0x0003220000300600 */
[----:B------:R-:W-:Y:S01]  /*1f480*/  ISETP.GE.U32.AND P3, PT, R199, R13, PT ;  /* 0x0000000dc700720c */ /* 0x000fe20003f66070 */
[----:B------:R-:W-:Y:S01]  /*1f490*/  @!P4 HADD2 R175, -R36.H0_H0, -RZ.H0_H0 ;  /* 0xa00000ff24afc230 */ /* 0x000fe20000000900 */
[----:B------:R-:W-:-:S04]  /*1f4a0*/  PRMT R29, R30, 0x7632, R29 ;  /* 0x000076321e1d7816 */ /* 0x000fc8000000001d */
[----:B------:R-:W-:Y:S01]  /*1f4b0*/  @!P4 PRMT R36, R175, 0x5410, RZ ;  /* 0x00005410af24c816 */ /* 0x000fe200000000ff */
[----:B---3--:R-:W-:-:S05]  /*1f4c0*/  @!P0 HADD2 R3, -R30.H0_H0, -RZ.H0_H0 ;  /* 0xa00000ff1e038230 */ /* 0x008fca0000000900 */
[----:B------:R-:W-:Y:S01]  /*1f4d0*/  PRMT R234, R3, 0x7610, R234 ;  /* 0x0000761003ea7816 */ /* 0x000fe200000000ea */
[----:B----4-:R-:W-:-:S05]  /*1f4e0*/  @!P1 HADD2 R2, -R27.H0_H0, -RZ.H0_H0 ;  /* 0xa00000ff1b029230 */ /* 0x010fca0000000900 */
[----:B------:R-:W-:Y:S01]  /*1f4f0*/  PRMT R175, R2, 0x7610, R175 ;  /* 0x0000761002af7816 */ /* 0x000fe200000000af */
[----:B--2---:R-:W-:-:S03]  /*1f500*/  @!P3 HADD2 R244, -R29.H0_H0, -RZ.H0_H0 ;  /* 0xa00000ff1df4b230 */ /* 0x004fc60000000900 */
[----:B------:R-:W-:Y:S02]  /*1f510*/  @!P1 PRMT R27, R175, 0x5410, RZ ;  /* 0x00005410af1b9816 */ /* 0x000fe400000000ff */
[----:B------:R-:W-:Y:S02]  /*1f520*/  PRMT R175, R30, 0x5410, R29 ;  /* 0x000054101eaf7816 */ /* 0x000fe4000000001d */
[----:B------:R-:W-:Y:S02]  /*1f530*/  @!P0 PRMT R30, R234, 0x5410, RZ ;  /* 0x00005410ea1e8816 */ /* 0x000fe400000000ff */
[----:B------:R1:W2:Y:S01]  /*1f540*/  LDL.LU.S16 R234, [R1+0x16c] ;  /* 0x00016c0001ea7983 */ /* 0x0002a20000300600 */
[----:B------:R-:W-:-:S04]  /*1f550*/  PRMT R137, R244, 0x7610, R137 ;  /* 0x00007610f4897816 */ /* 0x000fc80000000089 */
[----:B------:R-:W-:Y:S01]  /*1f560*/  @!P3 PRMT R29, R137, 0x5410, RZ ;  /* 0x00005410891db816 */ /* 0x000fe200000000ff */
[----:B------:R-:W-:Y:S02]  /*1f570*/  IMAD.MOV.U32 R137, RZ, RZ, R11 ;  /* 0x000000ffff897224 */ /* 0x000fe400078e000b */
[----:B------:R1:W3:Y:S01]  /*1f580*/  LDL.LU.S16 R11, [R1+0x17c] ;  /* 0x00017c00010b7983 */ /* 0x0002e20000300600 */
[----:B------:R-:W-:-:S04]  /*1f590*/  SHF.R.U32.HI R2, RZ, 0x18, R12 ;  /* 0x00000018ff027819 */ /* 0x000fc8000001160c */
[----:B------:R-:W-:Y:S02]  /*1f5a0*/  ISETP.GE.U32.AND P1, PT, R199, R2, PT ;  /* 0x00000002c700720c */ /* 0x000fe40003f26070 */
[----:B------:R-:W-:-:S04]  /*1f5b0*/  SHF.R.U32.HI R2, RZ, 0x10, R12 ;  /* 0x00000010ff027819 */ /* 0x000fc8000001160c */
[----:B------:R-:W-:Y:S02]  /*1f5c0*/  LOP3.LUT R3, R2, 0xff, RZ, 0xc0, !PT ;  /* 0x000000ff02037812 */ /* 0x000fe400078ec0ff */
[----:B------:R-:W-:-:S04]  /*1f5d0*/  LOP3.LUT R2, R12, 0xffff, RZ, 0xc0, !PT ;  /* 0x0000ffff0c027812 */ /* 0x000fc800078ec0ff */
[----:B------:R-:W-:-:S04]  /*1f5e0*/  SHF.R.U32.HI R2, RZ, 0x8, R2 ;  /* 0x00000008ff027819 */ /* 0x000fc80000011602 */
[----:B------:R-:W-:Y:S02]  /*1f5f0*/  LOP3.LUT R2, R2, 0xffff, RZ, 0xc0, !PT ;  /* 0x0000ffff02027812 */ /* 0x000fe400078ec0ff */
[----:B------:R-:W-:Y:S02]  /*1f600*/  PRMT R23, R89, 0x7610, R23 ;  /* 0x0000761059177816 */ /* 0x000fe40000000017 */
[----:B------:R-:W-:Y:S01]  /*1f610*/  ISETP.GE.U32.AND P3, PT, R199, R2, PT ;  /* 0x00000002c700720c */ /* 0x000fe20003f66070 */
[----:B------:R-:W-:Y:S01]  /*1f620*/  IMAD.MOV.U32 R244, RZ, RZ, R246 ;  /* 0x000000fffff47224 */ /* 0x000fe200078e00f6 */
[----:B------:R-:W-:Y:S01]  /*1f630*/  PRMT R22, R89, 0x7632, R22 ;  /* 0x0000763259167816 */ /* 0x000fe20000000016 */
[----:B------:R-:W-:Y:S02]  /*1f640*/  IMAD.MOV.U32 R246, RZ, RZ, R252 ;  /* 0x000000fffff67224 */ /* 0x000fe400078e00fc */
[----:B------:R-:W-:Y:S02]  /*1f650*/  IMAD.MOV.U32 R252, RZ, RZ, R232 ;  /* 0x000000fffffc7224 */ /* 0x000fe400078e00e8 */
[----:B------:R1:W4:Y:S01]  /*1f660*/  LDL.LU.S16 R232, [R1+0x178] ;  /* 0x0001780001e87983 */ /* 0x0003220000300600 */
[----:B--2---:R-:W-:-:S05]  /*1f670*/  @!P2 HADD2 R234, -R23.H0_H0, -RZ.H0_H0 ;  /* 0xa00000ff17eaa230 */ /* 0x004fca0000000900 */
[----:B------:R-:W-:Y:S02]  /*1f680*/  PRMT R222, R234, 0x7610, R222 ;  /* 0x00007610eade7816 */ /* 0x000fe400000000de */
[----:B------:R-:W-:Y:S01]  /*1f690*/  PRMT R234, R23, 0x5410, R22 ;  /* 0x0000541017ea7816 */ /* 0x000fe20000000016 */
[----:B---3--:R-:W-:Y:S01]  /*1f6a0*/  @!P3 HADD2 R11, -R22.H0_H0, -RZ.H0_H0 ;  /* 0xa00000ff160bb230 */ /* 0x008fe20000000900 */
[----:B------:R-:W-:Y:S02]  /*1f6b0*/  @!P2 PRMT R23, R222, 0x5410, RZ ;  /* 0x00005410de17a816 */ /* 0x000fe400000000ff */
[----:B------:R1:W2:Y:S02]  /*1f6c0*/  LDL.LU.S16 R222, [R1+0x174] ;  /* 0x0001740001de7983 */ /* 0x0002a40000300600 */
[----:B------:R-:W-:Y:S02]  /*1f6d0*/  PRMT R223, R11, 0x7610, R223 ;  /* 0x000076100bdf7816 */ /* 0x000fe400000000df */
[----:B------:R-:W3:Y:S02]  /*1f6e0*/  LDL.LU R11, [R1+0x46c] ;  /* 0x00046c00010b7983 */ /* 0x000ee40000300800 */
[----:B------:R-:W-:-:S02]  /*1f6f0*/  @!P3 PRMT R22, R223, 0x5410, RZ ;  /* 0x00005410df16b816 */ /* 0x000fc400000000ff */
[----:B------:R1:W3:Y:S01]  /*1f700*/  LDL.LU.S16 R223, [R1+0x180] ;  /* 0x0001800001df7983 */ /* 0x0002e20000300600 */
[----:B------:R-:W-:Y:S02]  /*1f710*/  ISETP.GE.U32.AND P0, PT, R199, R3, PT ;  /* 0x00000003c700720c */ /* 0x000fe40003f06070 */
[C---:B------:R-:W-:Y:S02]  /*1f720*/  PRMT R25, R79.reuse, 0x7610, R25 ;  /* 0x000076104f197816 */ /* 0x040fe40000000019 */
[--C-:B------:R-:W-:Y:S02]  /*1f730*/  SHF.R.U32.HI R2, RZ, 0x8, R24.reuse ;  /* 0x00000008ff027819 */ /* 0x100fe40000011618 */
[----:B------:R-:W-:Y:S02]  /*1f740*/  PRMT R24, R79, 0x7632, R24 ;  /* 0x000076324f187816 */ /* 0x000fe40000000018 */
[----:B------:R-:W-:-:S04]  /*1f750*/  LOP3.LUT R2, R2, 0xffff, RZ, 0xc0, !PT ;  /* 0x0000ffff02027812 */ /* 0x000fc800078ec0ff */
[C---:B------:R-:W-:Y:S01]  /*1f760*/  ISETP.GE.U32.AND P2, PT, R199.reuse, R2, PT ;  /* 0x00000002c700720c */ /* 0x040fe20003f46070 */
[----:B----4-:R-:W-:Y:S01]  /*1f770*/  @!P0 HADD2 R232, -R25.H0_H0, -RZ.H0_H0 ;  /* 0xa00000ff19e88230 */ /* 0x010fe20000000900 */
[----:B------:R-:W-:-:S04]  /*1f780*/  ISETP.GE.U32.AND P3, PT, R199, R19, PT ;  /* 0x00000013c700720c */ /* 0x000fc80003f66070 */
[----:B------:R-:W-:Y:S02]  /*1f790*/  PRMT R2, R232, 0x7610, R2 ;  /* 0x00007610e8027816 */ /* 0x000fe40000000002 */
[----:B------:R-:W-:Y:S02]  /*1f7a0*/  PRMT R232, R25, 0x5410, R24 ;  /* 0x0000541019e87816 */ /* 0x000fe40000000018 */
[C---:B------:R-:W-:Y:S02]  /*1f7b0*/  PRMT R19, R61.reuse, 0x7610, R19 ;  /* 0x000076103d137816 */ /* 0x040fe40000000013 */
[----:B------:R-:W-:Y:S02]  /*1f7c0*/  @!P0 PRMT R25, R2, 0x5410, RZ ;  /* 0x0000541002198816 */ /* 0x000fe400000000ff */
[----:B------:R-:W-:Y:S02]  /*1f7d0*/  LOP3.LUT R2, R18, 0xff, RZ, 0xc0, !PT ;  /* 0x000000ff12027812 */ /* 0x000fe400078ec0ff */
[----:B------:R-:W-:Y:S01]  /*1f7e0*/  PRMT R18, R61, 0x7632, R18 ;  /* 0x000076323d127816 */ /* 0x000fe20000000012 */
[----:B--2---:R-:W-:-:S05]  /*1f7f0*/  @!P1 HADD2 R222, -R24.H0_H0, -RZ.H0_H0 ;  /* 0xa00000ff18de9230 */ /* 0x004fca0000000900 */
[----:B------:R-:W-:Y:S02]  /*1f800*/  PRMT R149, R222, 0x7610, R149 ;  /* 0x00007610de957816 */ /* 0x000fe40000000095 */
[----:B------:R1:W2:Y:S01]  /*1f810*/  LDL.LU.S16 R222, [R1+0x18c] ;  /* 0x00018c0001de7983 */ /* 0x0002a20000300600 */
[----:B---3--:R-:W-:Y:S01]  /*1f820*/  @!P5 HADD2 R223, -R19.H0_H0, -RZ.H0_H0 ;  /* 0xa00000ff13dfd230 */ /* 0x008fe20000000900 */
[----:B------:R-:W-:Y:S02]  /*1f830*/  @!P1 PRMT R24, R149, 0x5410, RZ ;  /* 0x0000541095189816 */ /* 0x000fe400000000ff */
[----:B------:R-:W-:Y:S01]  /*1f840*/  ISETP.GE.U32.AND P1, PT, R199, R2, PT ;  /* 0x00000002c700720c */ /* 0x000fe20003f26070 */
[----:B------:R1:W3:Y:S01]  /*1f850*/  LDL.LU.S16 R149, [R1+0x188] ;  /* 0x0001880001957983 */ /* 0x0002e20000300600 */
[----:B------:R-:W-:Y:S02]  /*1f860*/  SHF.R.U32.HI R2, RZ, 0x10, R0 ;  /* 0x00000010ff027819 */ /* 0x000fe40000011600 */
[----:B------:R-:W-:-:S02]  /*1f870*/  PRMT R8, R223, 0x7610, R8 ;  /* 0x00007610df087816 */ /* 0x000fc40000000008 */
[----:B------:R-:W-:Y:S02]  /*1f880*/  LOP3.LUT R2, R2, 0xff, RZ, 0xc0, !PT ;  /* 0x000000ff02027812 */ /* 0x000fe400078ec0ff */
[----:B------:R-:W-:Y:S02]  /*1f890*/  PRMT R223, R19, 0x5410, R18 ;  /* 0x0000541013df7816 */ /* 0x000fe40000000012 */
[----:B------:R-:W-:Y:S02]  /*1f8a0*/  @!P5 PRMT R19, R8, 0x5410, RZ ;  /* 0x000054100813d816 */ /* 0x000fe400000000ff */
[----:B------:R-:W4:Y:S01]  /*1f8b0*/  LDL.LU R8, [R1+0x468] ;  /* 0x0004680001087983 */ /* 0x000f220000300800 */
[----:B------:R-:W-:-:S03]  /*1f8c0*/  ISETP.GE.U32.AND P5, PT, R199, R2, PT ;  /* 0x00000002c700720c */ /* 0x000fc60003fa6070 */
[----:B------:R1:W3:Y:S01]  /*1f8d0*/  LDL.LU.S16 R2, [R1+0x184] ;  /* 0x0001840001027983 */ /* 0x0002e20000300600 */
[----:B------:R-:W-:Y:S02]  /*1f8e0*/  ISETP.GE.U32.AND P4, PT, R199, R21, PT ;  /* 0x00000015c700720c */ /* 0x000fe40003f86070 */
[----:B------:R-:W-:-:S05]  /*1f8f0*/  PRMT R21, R60, 0x7610, R21 ;  /* 0x000076103c157816 */ /* 0x000fca0000000015 */
[----:B--2---:R-:W-:-:S05]  /*1f900*/  @!P6 HADD2 R222, -R21.H0_H0, -RZ.H0_H0 ;  /* 0xa00000ff15dee230 */ /* 0x004fca0000000900 */
[----:B------:R-:W-:Y:S01]  /*1f910*/  PRMT R3, R222, 0x7610, R3 ;  /* 0x00007610de037816 */ /* 0x000fe20000000003 */
[----:B---3--:R-:W-:-:S05]  /*1f920*/  @!P2 HADD2 R2, -R18.H0_H0, -RZ.H0_H0 ;  /* 0xa00000ff1202a230 */ /* 0x008fca0000000900 */
[----:B------:R-:W-:Y:S02]  /*1f930*/  PRMT R140, R2, 0x7610, R140 ;  /* 0x00007610028c7816 */ /* 0x000fe4000000008c */
[--C-:B------:R-:W-:Y:S02]  /*1f940*/  SHF.R.U32.HI R2, RZ, 0x8, R20.reuse ;  /* 0x00000008ff027819 */ /* 0x100fe40000011614 */
[----:B------:R-:W-:-:S04]  /*1f950*/  PRMT R20, R60, 0x7632, R20 ;  /* 0x000076323c147816 */ /* 0x000fc80000000014 */
[----:B------:R-:W-:Y:S02]  /*1f960*/  PRMT R222, R21, 0x5410, R20 ;  /* 0x0000541015de7816 */ /* 0x000fe40000000014 */
[----:B------:R-:W-:Y:S01]  /*1f970*/  @!P6 PRMT R21, R3, 0x5410, RZ ;  /* 0x000054100315e816 */ /* 0x000fe200000000ff */
[----:B------:R-:W-:Y:S01]  /*1f980*/  @!P4 HADD2 R149, -R20.H0_H0, -RZ.H0_H0 ;  /* 0xa00000ff1495c230 */ /* 0x000fe20000000900 */
[----:B------:R1:W2:Y:S01]  /*1f990*/  LDL.LU.S16 R3, [R1+0x190] ;  /* 0x0001900001037983 */ /* 0x0002a20000300600 */
[----:B------:R-:W-:-:S03]  /*1f9a0*/  @!P2 PRMT R18, R140, 0x5410, RZ ;  /* 0x000054108c12a816 */ /* 0x000fc600000000ff */
[----:B------:R1:W3:Y:S01]  /*1f9b0*/  LDL.LU.S16 R140, [R1+0x198] ;  /* 0x00019800018c7983 */ /* 0x0002e20000300600 */
[----:B------:R-:W-:-:S04]  /*1f9c0*/  PRMT R89, R149, 0x7610, R89 ;  /* 0x0000761095597816 */ /* 0x000fc80000000059 */
[----:B------:R-:W-:Y:S02]  /*1f9d0*/  @!P4 PRMT R20, R89, 0x5410, RZ ;  /* 0x000054105914c816 */ /* 0x000fe400000000ff */
[----:B------:R1:W4:Y:S01]  /*1f9e0*/  LDL.LU.S16 R89, [R1+0x19c] ;  /* 0x00019c0001597983 */ /* 0x0003220000300600 */
[----:B------:R-:W-:Y:S02]  /*1f9f0*/  LOP3.LUT R2, R2, 0xffff, RZ, 0xc0, !PT ;  /* 0x0000ffff02027812 */ /* 0x000fe400078ec0ff */
[C---:B------:R-:W-:Y:S02]  /*1fa00*/  ISETP.GE.U32.AND P0, PT, R199.reuse, R17, PT ;  /* 0x00000011c700720c */ /* 0x040fe40003f06070 */
[----:B------:R-:W-:Y:S02]  /*1fa10*/  ISETP.GE.U32.AND P2, PT, R199, R2, PT ;  /* 0x00000002c700720c */ /* 0x000fe40003f46070 */
[----:B------:R-:W-:-:S04]  /*1fa20*/  LOP3.LUT R2, R0, 0xff, RZ, 0xc0, !PT ;  /* 0x000000ff00027812 */ /* 0x000fc800078ec0ff */
[----:B------:R-:W-:Y:S02]  /*1fa30*/  ISETP.GE.U32.AND P6, PT, R199, R2, PT ;  /* 0x00000002c700720c */ /* 0x000fe40003fc6070 */
[----:B------:R-:W-:Y:S02]  /*1fa40*/  SHF.R.U32.HI R2, RZ, 0x18, R0 ;  /* 0x00000018ff027819 */ /* 0x000fe40000011600 */
[----:B------:R-:W-:Y:S02]  /*1fa50*/  PRMT R15, R73, 0x7610, R15 ;  /* 0x00007610490f7816 */ /* 0x000fe4000000000f */
[----:B------:R-:W-:Y:S02]  /*1fa60*/  ISETP.GE.U32.AND P4, PT, R199, R2, PT ;  /* 0x00000002c700720c */ /* 0x000fe40003f86070 */
[----:B------:R1:W-:Y:S01]  /*1fa70*/  MUFU.EX2 R2, R9 ;  /* 0x0000000900027308 */ /* 0x0003e20000000800 */
[----:B------:R-:W-:Y:S01]  /*1fa80*/  @P1 PRMT R61, R180, 0x7610, R61 ;  /* 0x00007610b43d1816 */ /* 0x000fe2000000003d */
[----:B------:R-:W-:-:S02]  /*1fa90*/  IMAD.MOV.U32 R149, RZ, RZ, R137 ;  /* 0x000000ffff957224 */ /* 0x000fc400078e0089 */
[----:B------:R-:W-:Y:S01]  /*1faa0*/  IMAD.MOV.U32 R137, RZ, RZ, R236 ;  /* 0x000000ffff897224 */ /* 0x000fe200078e00ec */
[----:B-1----:R-:W4:Y:S01]  /*1fab0*/  LDL.LU R9, [R1+0x464] ;  /* 0x0004640001097983 */ /* 0x002f220000300800 */
[C---:B--2---:R-:W-:Y:S02]  /*1fac0*/  @!P1 HADD2 R3, -R180.reuse.H0_H0, -RZ.H0_H0 ;  /* 0xa00000ffb4039230 */ /* 0x044fe40000000900 */
[----:B---3--:R-:W-:-:S03]  /*1fad0*/  @!P0 HADD2 R140, -R180.H1_H1, -RZ.H0_H0 ;  /* 0xa00000ffb48c8230 */ /* 0x008fc60000000d00 */
[----:B------:R-:W-:Y:S01]  /*1fae0*/  PRMT R141, R3, 0x7610, R141 ;  /* 0x00007610038d7816 */ /* 0x000fe2000000008d */
[----:B------:R-:W-:Y:S02]  /*1faf0*/  IMAD.MOV.U32 R3, RZ, RZ, R121 ;  /* 0x000000ffff037224 */ /* 0x000fe400078e0079 */
[----:B------:R-:W-:Y:S01]  /*1fb00*/  IMAD.MOV.U32 R121, RZ, RZ, R91 ;  /* 0x000000ffff797224 */ /* 0x000fe200078e005b */
[----:B------:R-:W-:Y:S01]  /*1fb10*/  @!P1 PRMT R61, R141, 0x5410, RZ ;  /* 0x000054108d3d9816 */ /* 0x000fe200000000ff */
[----:B------:R-:W-:Y:S01]  /*1fb20*/  IMAD.MOV.U32 R91, RZ, RZ, R243 ;  /* 0x000000ffff5b7224 */ /* 0x000fe200078e00f3 */
[----:B------:R-:W-:Y:S01]  /*1fb30*/  PRMT R120, R140, 0x7610, R120 ;  /* 0x000076108c787816 */ /* 0x000fe20000000078 */
[----:B------:R1:W2:Y:S01]  /*1fb40*/  MUFU.EX2 R243, R6 ;  /* 0x0000000600f37308 */ /* 0x0002a20000000800 */
[----:B------:R-:W-:Y:S02]  /*1fb50*/  IMAD.MOV.U32 R141, RZ, RZ, R7 ;  /* 0x000000ffff8d7224 */ /* 0x000fe400078e0007 */
[----:B----4-:R-:W-:-:S02]  /*1fb60*/  @!P6 HADD2 R89, -R15.H0_H0, -RZ.H0_H0 ;  /* 0xa00000ff0f59e230 */ /* 0x010fc40000000900 */
[----:B------:R-:W-:-:S03]  /*1fb70*/  IMAD.MOV.U32 R140, RZ, RZ, R238 ;  /* 0x000000ffff8c7224 */ /* 0x000fc600078e00ee */
[----:B------:R-:W-:Y:S01]  /*1fb80*/  PRMT R79, R89, 0x7610, R79 ;  /* 0x00007610594f7816 */ /* 0x000fe2000000004f */
[----:B-1----:R-:W3:Y:S04]  /*1fb90*/  LDL.LU R6, [R1+0x460] ;  /* 0x0004600001067983 */ /* 0x002ee80000300800 */
[----:B------:R1:W4:Y:S04]  /*1fba0*/  LDL.LU.S16 R7, [R1+0x1a0] ;  /* 0x0001a00001077983 */ /* 0x0003280000300600 */
[----:B------:R1:W3:Y:S04]  /*1fbb0*/  LDL.LU.S16 R238, [R1+0x1a4] ;  /* 0x0001a40001ee7983 */ /* 0x0002e80000300600 */
[----:B------:R1:W3:Y:S04]  /*1fbc0*/  LDL.LU.S16 R236, [R1+0x1c0] ;  /* 0x0001c00001ec7983 */ /* 0x0002e80000300600 */
[----:B------:R1:W3:Y:S01]  /*1fbd0*/  LDL.LU.S16 R89, [R1+0x1ac] ;  /* 0x0001ac0001597983 */ /* 0x0002e20000300600 */
[----:B------:R-:W-:-:S04]  /*1fbe0*/  LOP3.LUT R0, R0, 0xffff, RZ, 0xc0, !PT ;  /* 0x0000ffff00007812 */ /* 0x000fc800078ec0ff */
[----:B------:R-:W-:-:S04]  /*1fbf0*/  SHF.R.U32.HI R0, RZ, 0x8, R0 ;  /* 0x00000008ff007819 */ /* 0x000fc80000011600 */
[----:B------:R-:W-:-:S04]  /*1fc00*/  LOP3.LUT R0, R0, 0xffff, RZ, 0xc0, !PT ;  /* 0x0000ffff00007812 */ /* 0x000fc800078ec0ff */
[----:B------:R-:W-:Y:S02]  /*1fc10*/  ISETP.GE.U32.AND P1, PT, R199, R0, PT ;  /* 0x00000000c700720c */ /* 0x000fe40003f26070 */
[----:B------:R-:W-:Y:S02]  /*1fc20*/  PRMT R14, R73, 0x7632, R14 ;  /* 0x00007632490e7816 */ /* 0x000fe4000000000e */
[----:B------:R-:W-:Y:S02]  /*1fc30*/  PRMT R16, R26, 0x7632, R16 ;  /* 0x000076321a107816 */ /* 0x000fe40000000010 */
[----:B--2---:R-:W-:Y:S02]  /*1fc40*/  F2FP.F16.F32.PACK_AB R0, R243, R2 ;  /* 0x00000002f300723e */ /* 0x004fe400000000ff */
[----:B------:R-:W-:Y:S02]  /*1fc50*/  @P0 PRMT R60, R180, 0x7632, R60 ;  /* 0x00007632b43c0816 */ /* 0x000fe4000000003c */
[----:B------:R-:W-:Y:S01]  /*1fc60*/  @!P0 PRMT R60, R120, 0x5410, RZ ;  /* 0x00005410783c8816 */ /* 0x000fe200000000ff */
[----:B------:R-:W-:Y:S01]  /*1fc70*/  IMAD.MOV.U32 R120, RZ, RZ, R235 ;  /* 0x000000ffff787224 */ /* 0x000fe200078e00eb */
[----:B------:R-:W-:-:S02]  /*1fc80*/  PRMT R17, R26, 0x7610, R17 ;  /* 0x000076101a117816 */ /* 0x000fc40000000011 */
[----:B------:R-:W-:Y:S02]  /*1fc90*/  PRMT R235, R15, 0x5410, R14 ;  /* 0x000054100feb7816 */ /* 0x000fe4000000000e */
[----:B------:R-:W-:Y:S02]  /*1fca0*/  @!P6 PRMT R15, R79, 0x5410, RZ ;  /* 0x000054104f0fe816 */ /* 0x000fe400000000ff */
[----:B------:R1:W2:Y:S01]  /*1fcb0*/  LDL.LU.S16 R79, [R1+0x1a8] ;  /* 0x0001a800014f7983 */ /* 0x0002a20000300600 */
[----:B------:R-:W-:Y:S01]  /*1fcc0*/  PRMT R26, R0, 0x7632, R26 ;  /* 0x00007632001a7816 */ /* 0x000fe2000000001a */
[----:B----4-:R-:W-:Y:S02]  /*1fcd0*/  @!P1 HADD2 R7, -R14.H0_H0, -RZ.H0_H0 ;  /* 0xa00000ff0e079230 */ /* 0x010fe40000000900 */
[----:B---3--:R-:W-:-:S03]  /*1fce0*/  @!P4 HADD2 R236, -R16.H0_H0, -RZ.H0_H0 ;  /* 0xa00000ff10ecc230 */ /* 0x008fc60000000900 */
[----:B------:R-:W-:Y:S02]  /*1fcf0*/  PRMT R148, R7, 0x7610, R148 ;  /* 0x0000761007947816 */ /* 0x000fe40000000094 */
[----:B------:R-:W3:Y:S01]  /*1fd00*/  LDL.LU R7, [R1+0x45c] ;  /* 0x00045c0001077983 */ /* 0x000ee20000300800 */
[----:B------:R-:W-:Y:S01]  /*1fd10*/  @!P3 HADD2 R89, -R0.H0_H0, -RZ.H0_H0 ;  /* 0xa00000ff0059b230 */ /* 0x000fe20000000900 */
[----:B------:R-:W-:Y:S02]  /*1fd20*/  PRMT R12, R236, 0x7610, R12 ;  /* 0x00007610ec0c7816 */ /* 0x000fe4000000000c */
[----:B------:R-:W-:Y:S02]  /*1fd30*/  PRMT R236, R17, 0x5410, R16 ;  /* 0x0000541011ec7816 */ /* 0x000fe40000000010 */
[----:B------:R-:W-:Y:S01]  /*1fd40*/  @!P1 PRMT R14, R148, 0x5410, RZ ;  /* 0x00005410940e9816 */ /* 0x000fe200000000ff */
[----:B------:R-:W-:Y:S01]  /*1fd50*/  IMAD.MOV.U32 R148, RZ, RZ, R120 ;  /* 0x000000ffff947224 */ /* 0x000fe200078e0078 */
[----:B------:R-:W-:Y:S01]  /*1fd60*/  @!P4 PRMT R16, R12, 0x5410, RZ ;  /* 0x000054100c10c816 */ /* 0x000fe200000000ff */
[----:B------:R-:W-:Y:S01]  /*1fd70*/  IMAD.MOV.U32 R12, RZ, RZ, R149 ;  /* 0x000000ffff0c7224 */ /* 0x000fe200078e0095 */
[----:B------:R-:W-:Y:S01]  /*1fd80*/  PRMT R13, R89, 0x7610, R13 ;  /* 0x00007610590d7816 */ /* 0x000fe2000000000d */
[----:B------:R-:W4:Y:S01]  /*1fd90*/  LDL R120, [R1+0x338] ;  /* 0x0003380001787983 */ /* 0x000f220000100800 */
[----:B------:R-:W-:-:S02]  /*1fda0*/  IMAD.MOV.U32 R149, RZ, RZ, R141 ;  /* 0x000000ffff957224 */ /* 0x000fc400078e008d */
[----:B------:R-:W-:Y:S01]  /*1fdb0*/  IMAD.MOV.U32 R141, RZ, RZ, R137 ;  /* 0x000000ffff8d7224 */ /* 0x000fe200078e0089 */
[----:B------:R-:W4:Y:S01]  /*1fdc0*/  LDL R89, [R1+0x33c] ;  /* 0x00033c0001597983 */ /* 0x000f220000100800 */
[----:B------:R-:W-:Y:S01]  /*1fdd0*/  IMAD.MOV.U32 R137, RZ, RZ, R237 ;  /* 0x000000ffff897224 */ /* 0x000fe200078e00ed */
[----:B------:R-:W-:Y:S02]  /*1fde0*/  PRMT R237, R0, 0x5410, R26 ;  /* 0x0000541000ed7816 */ /* 0x000fe4000000001a */
[----:B------:R-:W-:Y:S02]  /*1fdf0*/  @!P3 PRMT R0, R13, 0x5410, RZ ;  /* 0x000054100d00b816 */ /* 0x000fe400000000ff */
[----:B------:R-:W4:Y:S01]  /*1fe00*/  LDL R13, [R1+0x340] ;  /* 0x00034000010d7983 */ /* 0x000f220000100800 */
[----:B------:R-:W-:-:S05]  /*1fe10*/  @!P5 HADD2 R238, -R17.H0_H0, -RZ.H0_H0 ;  /* 0xa00000ff11eed230 */ /* 0x000fca0000000900 */
[----:B------:R-:W-:Y:S01]  /*1fe20*/  PRMT R73, R238, 0x7610, R73 ;  /* 0x00007610ee497816 */ /* 0x000fe20000000049 */
[----:B------:R-:W-:Y:S01]  /*1fe30*/  FADD.FTZ R238, R2, R74 ;  /* 0x0000004a02ee7221 */ /* 0x000fe20000010000 */
[----:B--2---:R-:W-:Y:S02]  /*1fe40*/  @!P2 HADD2 R79, -R26.H0_H0, -RZ.H0_H0 ;  /* 0xa00000ff1a4fa230 */ /* 0x004fe40000000900 */
[----:B------:R-:W-:-:S03]  /*1fe50*/  IMAD.MOV.U32 R74, RZ, RZ, R121 ;  /* 0x000000ffff4a7224 */ /* 0x000fc600078e0079 */
[----:B------:R-:W-:Y:S01]  /*1fe60*/  PRMT R2, R79, 0x7610, R2 ;  /* 0x000076104f027816 */ /* 0x000fe20000000002 */
[----:B------:R-:W-:Y:S01]  /*1fe70*/  ST.E.U16 desc[UR4][R4.64+-0x100], R88 ;  /* 0xffff005804007985 */ /* 0x000fe2000c101504 */
[----:B------:R-:W-:Y:S02]  /*1fe80*/  @!P5 PRMT R17, R73, 0x5410, RZ ;  /* 0x000054104911d816 */ /* 0x000fe400000000ff */
[----:B------:R-:W-:Y:S01]  /*1fe90*/  @!P2 PRMT R26, R2, 0x5410, RZ ;  /* 0x00005410021aa816 */ /* 0x000fe200000000ff */
[----:B------:R-:W-:Y:S01]  /*1fea0*/  ST.E.U16 desc[UR4][R4.64+-0xfe], R87 ;  /* 0xffff025704007985 */ /* 0x000fe2000c101504 */
[----:B------:R-:W-:-:S03]  /*1feb0*/  IMAD.MOV.U32 R73, RZ, RZ, R3 ;  /* 0x000000ffff497224 */ /* 0x000fc600078e0003 */
[----:B------:R-:W-:Y:S01]  /*1fec0*/  ST.E.U16 desc[UR4][R10.64+-0x100], R85 ;  /* 0xffff00550a007985 */ /* 0x000fe2000c101504 */
[----:B------:R-:W-:-:S03]  /*1fed0*/  VIADD R3, R215, 0x2 ;  /* 0x00000002d7037836 */ /* 0x000fc60000000000 */
[----:B------:R-:W-:Y:S01]  /*1fee0*/  ST.E.U16 desc[UR4][R10.64+-0xfe], R86 ;  /* 0xffff02560a007985 */ /* 0x000fe2000c101504 */
[----:B------:R-:W-:-:S03]  /*1fef0*/  IMAD.MOV.U32 R79, RZ, RZ, R12 ;  /* 0x000000ffff4f7224 */ /* 0x000fc600078e000c */
[----:B------:R-:W-:Y:S04]  /*1ff00*/  ST.E.U16 desc[UR4][R8.64+-0x100], R64 ;  /* 0xffff004008007985 */ /* 0x000fe8000c101504 */
[----:B------:R2:W-:Y:S02]  /*1ff10*/  ST.E.U16 desc[UR4][R8.64+-0xfe], R63 ;  /* 0xffff023f08007985 */ /* 0x0005e4000c101504 */
[----:B--2---:R-:W-:Y:S02]  /*1ff20*/  VIADD R63, R215, 0x1 ;  /* 0x00000001d73f7836 */ /* 0x004fe40000000000 */
[----:B------:R-:W-:Y:S01]  /*1ff30*/  IMAD.MOV.U32 R64, RZ, RZ, R74 ;  /* 0x000000ffff407224 */ /* 0x000fe200078e004a */
[----:B---3--:R2:W-:Y:S01]  /*1ff40*/  ST.E.U16 desc[UR4][R6.64+-0x100], R59 ;  /* 0xffff003b06007985 */ /* 0x0085e2000c101504 */
[----:B----4-:R-:W-:-:S03]  /*1ff50*/  IMAD.WIDE.U32 R120, R120, -0x326172a9, RZ ;  /* 0xcd9e8d5778787825 */ /* 0x010fc600078e00ff */
[----:B------:R3:W-:Y:S02]  /*1ff60*/  ST.E.U16 desc[UR4][R6.64+-0xfe], R62 ;  /* 0xffff023e06007985 */ /* 0x0007e4000c101504 */
[----:B------:R-:W-:-:S05]  /*1ff70*/  LOP3.LUT R2, R13, R121, RZ, 0x3c, !PT ;  /* 0x000000790d027212 */ /* 0x000fca00078e3cff */
[----:B------:R-:W-:-:S04]  /*1ff80*/  IMAD.WIDE.U32 R12, R2, -0x2daee0ad, RZ ;  /* 0xd2511f53020c7825 */ /* 0x000fc800078e00ff */
[----:B--2---:R-:W-:Y:S01]  /*1ff90*/  VIADD R59, R215, 0x3 ;  /* 0x00000003d73b7836 */ /* 0x004fe20000000000 */
[-CC-:B------:R-:W-:Y:S01]  /*1ffa0*/  LOP3.LUT R2, R179, R89.reuse, R176.reuse, 0x96, !PT ;  /* 0x00000059b3027212 */ /* 0x180fe200078e96b0 */
[----:B------:R2:W-:Y:S01]  /*1ffb0*/  ST.E.U16 desc[UR4][R4.64+-0xf0], R84 ;  /* 0xffff105404007985 */ /* 0x0005e2000c101504 */
[----:B------:R-:W-:Y:S02]  /*1ffc0*/  LOP3.LUT R13, R13, R89, R176, 0x96, !PT ;  /* 0x000000590d0d7212 */ /* 0x000fe400078e96b0 */
[CC--:B---3--:R-:W-:Y:S01]  /*1ffd0*/  LOP3.LUT R62, R177.reuse, R209.reuse, R3, 0x96, !PT ;  /* 0x000000d1b13e7212 */ /* 0x0c8fe200078e9603 */
[----:B------:R3:W-:Y:S01]  /*1ffe0*/  ST.E.U16 desc[UR4][R4.64+-0xee], R81 ;  /* 0xffff125104007985 */ /* 0x0007e2000c101504 */
[CC--:B------:R-:W-:Y:S02]  /*1fff0*/  LOP3.LUT R3, R177.reuse, R209.reuse, R59, 0x96, !PT ;  /* 0x000000d1b1037212 */ /* 0x0c0fe400078e963b */
[----:B------:R-:W-:Y:S01]  /*20000*/  LOP3.LUT R59, R177, R209, R63, 0x96, !PT ;  /* 0x000000d1b13b7212 */ /* 0x000fe200078e963f */
[----:B------:R-:W-:Y:S01]  /*20010*/  IMAD.WIDE.U32 R86, R62, -0x326172a9, RZ ;  /* 0xcd9e8d573e567825 */ /* 0x000fe200078e00ff */
[----:B------:R-:W4:Y:S03]  /*20020*/  LDL.LU R215, [R1+0x458] ;  /* 0x0004580001d77983 */ /* 0x000f260000300800 */
[----:B------:R-:W-:-:S04]  /*20030*/  IMAD.WIDE.U32 R88, R3, -0x326172a9, RZ ;  /* 0xcd9e8d5703587825 */ /* 0x000fc800078e00ff */
[----:B------:R-:W-:-:S04]  /*20040*/  IMAD.WIDE.U32 R62, R2, -0x326172a9, RZ ;  /* 0xcd9e8d57023e7825 */ /* 0x000fc800078e00ff */
[----:B--2---:R-:W-:-:S04]  /*20050*/  IMAD.WIDE.U32 R84, R59, -0x326172a9, RZ ;  /* 0xcd9e8d573b547825 */ /* 0x004fc800078e00ff */
[----:B------:R-:W-:Y:S01]  /*20060*/  IMAD.MOV.U32 R176, RZ, RZ, R79 ;  /* 0x000000ffffb07224 */ /* 0x000fe200078e004f */
[-C--:B---3--:R-:W-:Y:S01]  /*20070*/  LOP3.LUT R81, R83, R224.reuse, R120, 0x96, !PT ;  /* 0x000000e053517212 */ /* 0x088fe200078e9678 */
[----:B------:R-:W-:Y:S01]  /*20080*/  IMAD.WIDE.U32 R2, R13, -0x326172a9, RZ ;  /* 0xcd9e8d570d027825 */ /* 0x000fe200078e00ff */
[-CC-:B------:R-:W-:Y:S01]  /*20090*/  LOP3.LUT R79, R63, R221.reuse, R84.reuse, 0x96, !PT ;  /* 0x000000dd3f4f7212 */ /* 0x180fe200078e9654 */
[----:B------:R2:W-:Y:S02]  /*200a0*/  ST.E.U16 desc[UR4][R10.64+-0xf0], R80 ;  /* 0xffff10500a007985 */ /* 0x0005e4000c101504 */
[----:B------:R-:W-:Y:S01]  /*200b0*/  IMAD.MOV.U32 R83, RZ, RZ, R91 ;  /* 0x000000ffff537224 */ /* 0x000fe200078e005b */
[-C--:B------:R-:W-:Y:S01]  /*200c0*/  LOP3.LUT R91, R3, R221.reuse, R84, 0x96, !PT ;  /* 0x000000dd035b7212 */ /* 0x080fe200078e9654 */
[----:B------:R-:W-:Y:S01]  /*200d0*/  IMAD.MOV.U32 R177, RZ, RZ, R149 ;  /* 0x000000ffffb17224 */ /* 0x000fe200078e0095 */
[CC--:B------:R-:W-:Y:S01]  /*200e0*/  LOP3.LUT R74, R87.reuse, R224.reuse, R204, 0x96, !PT ;  /* 0x000000e0574a7212 */ /* 0x0c0fe200078e96cc */
[----:B------:R-:W-:Y:S01]  /*200f0*/  IMAD.MOV.U32 R84, RZ, RZ, R83 ;  /* 0x000000ffff547224 */ /* 0x000fe200078e0053 */
[-C--:B------:R-:W-:Y:S01]  /*20100*/  LOP3.LUT R83, R87, R224.reuse, R120, 0x96, !PT ;  /* 0x000000e057537212 */ /* 0x080fe200078e9678 */
[----:B------:R-:W-:Y:S01]  /*20110*/  IMAD.MOV.U32 R149, RZ, RZ, R90 ;  /* 0x000000ffff957224 */ /* 0x000fe200078e005a */
[-CC-:B------:R-:W-:Y:S01]  /*20120*/  LOP3.LUT R13, R63, R221.reuse, R82.reuse, 0x96, !PT ;  /* 0x000000dd3f0d7212 */ /* 0x180fe200078e9652 */
[----:B------:R-:W-:Y:S01]  /*20130*/  IMAD.MOV.U32 R59, RZ, RZ, R73 ;  /* 0x000000ffff3b7224 */ /* 0x000fe200078e0049 */
[----:B------:R-:W-:Y:S01]  /*20140*/  LOP3.LUT R90, R3, R221, R82, 0x96, !PT ;  /* 0x000000dd035a7212 */ /* 0x000fe200078e9652 */
[----:B------:R-:W-:Y:S01]  /*20150*/  IMAD.MOV.U32 R87, RZ, RZ, R84 ;  /* 0x000000ffff577224 */ /* 0x000fe200078e0054 */
[----:B------:R-:W3:Y:S01]  /*20160*/  LDL.LU.64 R208, [R1+0x450] ;  /* 0x0004500001d07983 */ /* 0x000ee20000300a00 */
[----:B------:R-:W-:-:S02]  /*20170*/  LOP3.LUT R73, R89, R224, R204, 0x96, !PT ;  /* 0x000000e059497212 */ /* 0x000fc400078e96cc */
[-CC-:B------:R-:W-:Y:S02]  /*20180*/  LOP3.LUT R82, R85, R224.reuse, R120.reuse, 0x96, !PT ;  /* 0x000000e055527212 */ /* 0x180fe400078e9678 */
[-C--:B------:R-:W-:Y:S01]  /*20190*/  LOP3.LUT R84, R89, R224.reuse, R120, 0x96, !PT ;  /* 0x000000e059547212 */ /* 0x080fe200078e9678 */
[----:B------:R-:W-:Y:S02]  /*201a0*/  IMAD.MOV.U32 R120, RZ, RZ, R188 ;  /* 0x000000ffff787224 */ /* 0x000fe400078e00bc */
[----:B------:R-:W-:Y:S01]  /*201b0*/  IMAD.MOV.U32 R89, RZ, RZ, R171 ;  /* 0x000000ffff597224 */ /* 0x000fe200078e00ab */
[----:B--2---:R-:W-:Y:S02]  /*201c0*/  LOP3.LUT R80, R85, R224, R204, 0x96, !PT ;  /* 0x000000e055507212 */ /* 0x004fe400078e96cc */
[----:B------:R-:W2:Y:S04]  /*201d0*/  LDL.LU.64 R204, [R1+0x448] ;  /* 0x0004480001cc7983 */ /* 0x000ea80000300a00 */
[----:B------:R-:W4:Y:S04]  /*201e0*/  LDL.LU R188, [R1+0x444] ;  /* 0x0004440001bc7983 */ /* 0x000f280000300800 */
[----:B------:R-:W3:Y:S04]  /*201f0*/  LDL.LU R171, [R1+0x440] ;  /* 0x0004400001ab7983 */ /* 0x000ee80000300800 */
[----:B------:R-:W-:Y:S04]  /*20200*/  ST.E.U16 desc[UR4][R10.64+-0xee], R160 ;  /* 0xffff12a00a007985 */ /* 0x000fe8000c101504 */
[----:B------:R-:W-:Y:S04]  /*20210*/  ST.E.U16 desc[UR4][R8.64+-0xf0], R78 ;  /* 0xffff104e08007985 */ /* 0x000fe8000c101504 */
[----:B------:R-:W-:Y:S01]  /*20220*/  ST.E.U16 desc[UR4][R8.64+-0xee], R77 ;  /* 0xffff124d08007985 */ /* 0x000fe2000c101504 */
[----:B------:R-:W-:-:S03]  /*20230*/  IMAD.MOV.U32 R85, RZ, RZ, R64 ;  /* 0x000000ffff557224 */ /* 0x000fc600078e0040 */
[----:B------:R1:W-:Y:S04]  /*20240*/  ST.E.U16 desc[UR4][R6.64+-0xf0], R76 ;  /* 0xffff104c06007985 */ /* 0x0003e8000c101504 */
[----:B------:R-:W-:Y:S01]  /*20250*/  ST.E.U16 desc[UR4][R6.64+-0xee], R75 ;  /* 0xffff124b06007985 */ /* 0x000fe2000c101504 */
[----:B------:R-:W-:-:S03]  /*20260*/  LOP3.LUT R64, R63, R221, R86, 0x96, !PT ;  /* 0x000000dd3f407212 */ /* 0x000fc600078e9656 */
[----:B------:R1:W-:Y:S01]  /*20270*/  ST.E.U16 desc[UR4][R4.64+-0xe0], R157 ;  /* 0xffff209d04007985 */ /* 0x0003e2000c101504 */
[----:B------:R-:W-:-:S03]  /*20280*/  IMAD.MOV.U32 R121, RZ, RZ, R59 ;  /* 0x000000ffff797224 */ /* 0x000fc600078e003b */
[----:B------:R-:W-:Y:S01]  /*20290*/  ST.E.U16 desc[UR4][R4.64+-0xde], R156 ;  /* 0xffff229c04007985 */ /* 0x000fe2000c101504 */
[----:B------:R-:W-:-:S03]  /*202a0*/  LOP3.LUT R59, R63, R221, R88, 0x96, !PT ;  /* 0x000000dd3f3b7212 */ /* 0x000fc600078e9658 */
[----:B------:R-:W-:Y:S04]  /*202b0*/  ST.E.U16 desc[UR4][R10.64+-0xe0], R154 ;  /* 0xffff209a0a007985 */ /* 0x000fe8000c101504 */
[----:B------:R1:W-:Y:S04]  /*202c0*/  ST.E.U16 desc[UR4][R10.64+-0xde], R155 ;  /* 0xffff229b0a007985 */ /* 0x0003e8000c101504 */
[----:B------:R-:W-:Y:S04]  /*202d0*/  ST.E.U16 desc[UR4][R8.64+-0xe0], R72 ;  /* 0xffff204808007985 */ /* 0x000fe8000c101504 */
[----:B------:R-:W-:Y:S01]  /*202e0*/  ST.E.U16 desc[UR4][R8.64+-0xde], R71 ;  /* 0xffff224708007985 */ /* 0x000fe2000c101504 */
[----:B-1----:R-:W-:-:S03]  /*202f0*/  IMAD.WIDE.U32 R76, R13, -0x2daee0ad, RZ ;  /* 0xd2511f530d4c7825 */ /* 0x002fc600078e00ff */
[----:B------:R-:W-:Y:S04]  /*20300*/  ST.E.U16 desc[UR4][R6.64+-0xe0], R70 ;  /* 0xffff204606007985 */ /* 0x000fe8000c101504 */
[----:B------:R-:W-:Y:S01]  /*20310*/  ST.E.U16 desc[UR4][R6.64+-0xde], R69 ;  /* 0xffff224506007985 */ /* 0x000fe2000c101504 */
[----:B------:R-:W-:-:S03]  /*20320*/  IMAD.MOV.U32 R157, RZ, RZ, R87 ;  /* 0x000000ffff9d7224 */ /* 0x000fc600078e0057 */
[----:B------:R-:W-:Y:S01]  /*20330*/  ST.E.U16 desc[UR4][R4.64+-0xd0], R151 ;  /* 0xffff309704007985 */ /* 0x000fe2000c101504 */
[----:B------:R-:W-:-:S03]  /*20340*/  IMAD.MOV.U32 R160, RZ, RZ, R141 ;  /* 0x000000ffffa07224 */ /* 0x000fc600078e008d */
[----:B------:R-:W-:Y:S01]  /*20350*/  ST.E.U16 desc[UR4][R4.64+-0xce], R150 ;  /* 0xffff329604007985 */ /* 0x000fe2000c101504 */
[----:B------:R-:W-:-:S03]  /*20360*/  IMAD.MOV.U32 R87, RZ, RZ, R140 ;  /* 0x000000ffff577224 */ /* 0x000fc600078e008c */
[----:B------:R-:W-:Y:S01]  /*20370*/  ST.E.U16 desc[UR4][R10.64+-0xd0], R147 ;  /* 0xffff30930a007985 */ /* 0x000fe2000c101504 */
[----:B------:R-:W-:-:S03]  /*20380*/  IMAD.MOV.U32 R63, RZ, RZ, R85 ;  /* 0x000000ffff3f7224 */ /* 0x000fc600078e0055 */
[----:B------:R1:W-:Y:S01]  /*20390*/  ST.E.U16 desc[UR4][R10.64+-0xce], R146 ;  /* 0xffff32920a007985 */ /* 0x0003e2000c101504 */
[----:B------:R-:W-:-:S03]  /*203a0*/  IMAD.WIDE.U32 R140, R64, -0x2daee0ad, RZ ;  /* 0xd2511f53408c7825 */ /* 0x000fc600078e00ff */
[----:B------:R-:W-:Y:S01]  /*203b0*/  ST.E.U16 desc[UR4][R8.64+-0xd0], R68 ;  /* 0xffff304408007985 */ /* 0x000fe2000c101504 */
[----:B------:R-:W-:-:S03]  /*203c0*/  LOP3.LUT R86, R3, R221, R86, 0x96, !PT ;  /* 0x000000dd03567212 */ /* 0x000fc600078e9656 */
[----:B------:R-:W-:Y:S01]  /*203d0*/  ST.E.U16 desc[UR4][R8.64+-0xce], R67 ;  /* 0xffff324308007985 */ /* 0x000fe2000c101504 */
[----:B------:R-:W-:-:S03]  /*203e0*/  LOP3.LUT R85, R3, R221, R88, 0x96, !PT ;  /* 0x000000dd03557212 */ /* 0x000fc600078e9658 */
[----:B------:R1:W-:Y:S01]  /*203f0*/  ST.E.U16 desc[UR4][R6.64+-0xd0], R66 ;  /* 0xffff304206007985 */ /* 0x0003e2000c101504 */
[----:B------:R-:W-:-:S03]  /*20400*/  LOP3.LUT R3, R159, R225, R178, 0x96, !PT ;  /* 0x000000e19f037212 */ /* 0x000fc600078e96b2 */
[----:B------:R1:W-:Y:S01]  /*20410*/  ST.E.U16 desc[UR4][R6.64+-0xce], R65 ;  /* 0xffff324106007985 */ /* 0x0003e2000c101504 */
[----:B------:R-:W-:-:S03]  /*20420*/  LOP3.LUT R13, R77, R226, R158, 0x96, !PT ;  /* 0x000000e24d0d7212 */ /* 0x000fc600078e969e */
[----:B------:R-:W-:Y:S01]  /*20430*/  ST.E.U16 desc[UR4][R4.64+-0xc0], R132 ;  /* 0xffff408404007985 */ /* 0x000fe2000c101504 */
[----:B------:R-:W-:-:S03]  /*20440*/  IMAD.MOV.U32 R155, RZ, RZ, R89 ;  /* 0x000000ffff9b7224 */ /* 0x000fc600078e0059 */
[----:B------:R-:W-:Y:S01]  /*20450*/  ST.E.U16 desc[UR4][R4.64+-0xbe], R129 ;  /* 0xffff428104007985 */ /* 0x000fe2000c101504 */
[----:B-1----:R-:W-:-:S03]  /*20460*/  IMAD.WIDE.U32 R146, R59, -0x2daee0ad, RZ ;  /* 0xd2511f533b927825 */ /* 0x002fc600078e00ff */
[----:B------:R-:W-:Y:S04]  /*20470*/  ST.E.U16 desc[UR4][R10.64+-0xc0], R126 ;  /* 0xffff407e0a007985 */ /* 0x000fe8000c101504 */
[----:B------:R-:W-:Y:S01]  /*20480*/  ST.E.U16 desc[UR4][R10.64+-0xbe], R127 ;  /* 0xffff427f0a007985 */ /* 0x000fe2000c101504 */
[----:B------:R-:W-:Y:S02]  /*20490*/  IMAD.MOV.U32 R151, RZ, RZ, R63 ;  /* 0x000000ffff977224 */ /* 0x000fe400078e003f */
[----:B------:R-:W-:Y:S01]  /*204a0*/  IMAD.WIDE.U32 R66, R74, -0x2daee0ad, RZ ;  /* 0xd2511f534a427825 */ /* 0x000fe200078e00ff */
[----:B------:R1:W-:Y:S03]  /*204b0*/  ST.E.U16 desc[UR4][R8.64+-0xbe], R55 ;  /* 0xffff423708007985 */ /* 0x0003e6000c101504 */
[----:B------:R-:W-:Y:S01]  /*204c0*/  IMAD.WIDE.U32 R64, R73, -0x2daee0ad, RZ ;  /* 0xd2511f5349407825 */ /* 0x000fe200078e00ff */
[----:B------:R-:W-:Y:S01]  /*204d0*/  ST.E.U16 desc[UR4][R8.64+-0xc0], R56 ;  /* 0xffff403808007985 */ /* 0x000fe2000c101504 */
[----:B------:R-:W-:-:S02]  /*204e0*/  LOP3.LUT R66, R141, R226, R66, 0x96, !PT ;  /* 0x000000e28d427212 */ /* 0x000fc400078e9642 */
[----:B------:R-:W-:Y:S01]  /*204f0*/  IMAD.WIDE.U32 R88, R79, -0x2daee0ad, RZ ;  /* 0xd2511f534f587825 */ /* 0x000fe200078e00ff */
[----:B------:R-:W-:Y:S01]  /*20500*/  LOP3.LUT R63, R65, R225, R178, 0x96, !PT ;  /* 0x000000e1413f7212 */ /* 0x000fe200078e96b2 */
[----:B------:R1:W-:Y:S02]  /*20510*/  ST.E.U16 desc[UR4][R6.64+-0xc0], R58 ;  /* 0xffff403a06007985 */ /* 0x0003e4000c101504 */
[----:B------:R-:W-:Y:S02]  /*20520*/  IMAD.WIDE.U32 R78, R13, -0x326172a9, RZ ;  /* 0xcd9e8d570d4e7825 */ /* 0x000fe400078e00ff */
[----:B------:R1:W-:Y:S02]  /*20530*/  ST.E.U16 desc[UR4][R6.64+-0xbe], R57 ;  /* 0xffff423906007985 */ /* 0x0003e4000c101504 */
[----:B------:R-:W-:Y:S02]  /*20540*/  IMAD.WIDE.U32 R70, R82, -0x2daee0ad, RZ ;  /* 0xd2511f5352467825 */ /* 0x000fe400078e00ff */
[----:B------:R-:W-:Y:S02]  /*20550*/  ST.E.U16 desc[UR4][R4.64+-0xb0], R133 ;  /* 0xffff508504007985 */ /* 0x000fe4000c101504 */
[----:B------:R-:W-:-:S02]  /*20560*/  IMAD.WIDE.U32 R74, R83, -0x2daee0ad, RZ ;  /* 0xd2511f53534a7825 */ /* 0x000fc400078e00ff */
[----:B------:R-:W-:Y:S02]  /*20570*/  ST.E.U16 desc[UR4][R4.64+-0xae], R130 ;  /* 0xffff528204007985 */ /* 0x000fe4000c101504 */
[----:B------:R-:W-:Y:S01]  /*20580*/  IMAD.WIDE.U32 R72, R84, -0x2daee0ad, RZ ;  /* 0xd2511f5354487825 */ /* 0x000fe200078e00ff */
[----:B-1----:R-:W-:Y:S02]  /*20590*/  LOP3.LUT R55, R67, R225, R178, 0x96, !PT ;  /* 0x000000e143377212 */ /* 0x002fe400078e96b2 */
[----:B------:R-:W-:Y:S01]  /*205a0*/  LOP3.LUT R67, R147, R226, R64, 0x96, !PT ;  /* 0x000000e293437212 */ /* 0x000fe200078e9640 */
[----:B------:R-:W-:Y:S01]  /*205b0*/  IMAD.WIDE.U32 R64, R80, -0x2daee0ad, RZ ;  /* 0xd2511f5350407825 */ /* 0x000fe200078e00ff */
[----:B------:R1:W-:Y:S04]  /*205c0*/  ST.E.U16 desc[UR4][R10.64+-0xb0], R128 ;  /* 0xffff50800a007985 */ /* 0x0003e8000c101504 */
[----:B------:R1:W-:Y:S01]  /*205d0*/  ST.E.U16 desc[UR4][R10.64+-0xae], R131 ;  /* 0xffff52830a007985 */ /* 0x0003e2000c101504 */
[----:B------:R-:W-:-:S04]  /*205e0*/  IMAD.WIDE.U32 R58, R81, -0x2daee0ad, RZ ;  /* 0xd2511f53513a7825 */ /* 0x000fc800078e00ff */
[----:B------:R-:W-:Y:S01]  /*205f0*/  IMAD.WIDE.U32 R56, R3, -0x326172a9, RZ ;  /* 0xcd9e8d5703387825 */ /* 0x000fe200078e00ff */
[----:B------:R-:W-:Y:S01]  /*20600*/  ST.E.U16 desc[UR4][R8.64+-0xb0], R52 ;  /* 0xffff503408007985 */ /* 0x000fe2000c101504 */
[-C--:B------:R-:W-:Y:S02]  /*20610*/  LOP3.LUT R68, R65, R225.reuse, R178, 0x96, !PT ;  /* 0x000000e141447212 */ /* 0x080fe400078e96b2 */
[----:B------:R-:W-:Y:S01]  /*20620*/  IMAD.MOV.U32 R158, RZ, RZ, R137 ;  /* 0x000000ffff9e7224 */ /* 0x000fe200078e0089 */
[----:B------:R1:W-:Y:S01]  /*20630*/  ST.E.U16 desc[UR4][R8.64+-0xae], R51 ;  /* 0xffff523308007985 */ /* 0x0003e2000c101504 */
[----:B------:R-:W-:Y:S01]  /*20640*/  IMAD.MOV.U32 R80, RZ, RZ, R136 ;  /* 0x000000ffff507224 */ /* 0x000fe200078e0088 */
[----:B------:R-:W-:Y:S01]  /*20650*/  LOP3.LUT R69, R89, R226, R64, 0x96, !PT ;  /* 0x000000e259457212 */ /* 0x000fe200078e9640 */
[----:B------:R-:W-:Y:S01]  /*20660*/  IMAD.WIDE.U32 R136, R66, -0x326172a9, RZ ;  /* 0xcd9e8d5742887825 */ /* 0x000fe200078e00ff */
[----:B------:R1:W-:Y:S01]  /*20670*/  ST.E.U16 desc[UR4][R6.64+-0xae], R53 ;  /* 0xffff523506007985 */ /* 0x0003e2000c101504 */
[----:B------:R-:W-:-:S02]  /*20680*/  LOP3.LUT R59, R59, R225, R12, 0x96, !PT ;  /* 0x000000e13b3b7212 */ /* 0x000fc400078e960c */
[----:B------:R-:W-:Y:S01]  /*20690*/  IMAD.MOV.U32 R154, RZ, RZ, R120 ;  /* 0x000000ffff9a7224 */ /* 0x000fe200078e0078 */
[----:B------:R-:W-:Y:S01]  /*206a0*/  LOP3.LUT R3, R79, R230, R56, 0x96, !PT ;  /* 0x000000e64f037212 */ /* 0x000fe200078e9638 */
[----:B------:R-:W-:Y:S01]  /*206b0*/  IMAD.MOV.U32 R156, RZ, RZ, R121 ;  /* 0x000000ffff9c7224 */ /* 0x000fe200078e0079 */
[-CC-:B------:R-:W-:Y:S01]  /*206c0*/  LOP3.LUT R71, R71, R225.reuse, R12.reuse, 0x96, !PT ;  /* 0x000000e147477212 */ /* 0x180fe200078e960c */
[----:B------:R-:W-:Y:S01]  /*206d0*/  IMAD.WIDE.U32 R120, R86, -0x2daee0ad, RZ ;  /* 0xd2511f5356787825 */ /* 0x000fe200078e00ff */
[-CC-:B------:R-:W-:Y:S02]  /*206e0*/  LOP3.LUT R84, R75, R225.reuse, R12.reuse, 0x96, !PT ;  /* 0x000000e14b547212 */ /* 0x180fe400078e960c */
[----:B-1----:R-:W-:Y:S01]  /*206f0*/  LOP3.LUT R128, R73, R225, R12, 0x96, !PT ;  /* 0x000000e149807212 */ /* 0x002fe200078e960c */
[----:B------:R-:W-:Y:S02]  /*20700*/  IMAD.MOV.U32 R159, RZ, RZ, R149 ;  /* 0x000000ffff9f7224 */ /* 0x000fe400078e0095 */
[----:B------:R-:W-:-:S02]  /*20710*/  IMAD.MOV.U32 R150, RZ, RZ, R148 ;  /* 0x000000ffff967224 */ /* 0x000fc400078e0094 */
[----:B------:R-:W-:Y:S01]  /*20720*/  IMAD.WIDE.U32 R130, R85, -0x2daee0ad, RZ ;  /* 0xd2511f5355827825 */ /* 0x000fe200078e00ff */
[----:B------:R1:W-:Y:S03]  /*20730*/  ST.E.U16 desc[UR4][R6.64+-0xb0], R54 ;  /* 0xffff503606007985 */ /* 0x0003e6000c101504 */
[----:B------:R-:W-:Y:S01]  /*20740*/  IMAD.WIDE.U32 R64, R91, -0x2daee0ad, RZ ;  /* 0xd2511f535b407825 */ /* 0x000fe200078e00ff */
[----:B------:R-:W-:-:S03]  /*20750*/  LOP3.LUT R51, R57, R220, R62, 0x96, !PT ;  /* 0x000000dc39337212 */ /* 0x000fc600078e963e */
[----:B------:R-:W-:-:S04]  /*20760*/  IMAD.WIDE.U32 R56, R90, -0x2daee0ad, RZ ;  /* 0xd2511f535a387825 */ /* 0x000fc800078e00ff */
[----:B------:R-:W-:Y:S01]  /*20770*/  IMAD.WIDE.U32 R52, R55, -0x326172a9, RZ ;  /* 0xcd9e8d5737347825 */ /* 0x000fe200078e00ff */
[----:B------:R-:W-:-:S03]  /*20780*/  LOP3.LUT R57, R57, R226, R58, 0x96, !PT ;  /* 0x000000e239397212 */ /* 0x000fc600078e963a */
[----:B------:R-:W-:Y:S01]  /*20790*/  IMAD.WIDE.U32 R12, R63, -0x326172a9, RZ ;  /* 0xcd9e8d573f0c7825 */ /* 0x000fe200078e00ff */
[----:B------:R-:W-:Y:S02]  /*207a0*/  LOP3.LUT R91, R53, R220, R62, 0x96, !PT ;  /* 0x000000dc355b7212 */ /* 0x000fe400078e963e */
[----:B------:R-:W-:Y:S01]  /*207b0*/  LOP3.LUT R132, R137, R230, R52, 0x96, !PT ;  /* 0x000000e689847212 */ /* 0x000fe200078e9634 */
[----:B------:R-:W-:Y:S01]  /*207c0*/  IMAD.WIDE.U32 R148, R67, -0x326172a9, RZ ;  /* 0xcd9e8d5743947825 */ /* 0x000fe200078e00ff */
[----:B------:R-:W-:-:S03]  /*207d0*/  LOP3.LUT R129, R121, R226, R74, 0x96, !PT ;  /* 0x000000e279817212 */ /* 0x000fc600078e964a */
[----:B------:R-:W-:Y:S01]  /*207e0*/  IMAD.WIDE.U32 R126, R69, -0x326172a9, RZ ;  /* 0xcd9e8d57457e7825 */ /* 0x000fe200078e00ff */
[----:B------:R-:W-:-:S03]  /*207f0*/  LOP3.LUT R121, R131, R226, R72, 0x96, !PT ;  /* 0x000000e283797212 */ /* 0x000fc600078e9648 */
[----:B-1----:R-:W-:Y:S01]  /*20800*/  IMAD.WIDE.U32 R54, R68, -0x326172a9, RZ ;  /* 0xcd9e8d5744367825 */ /* 0x002fe200078e00ff */
        /* <DEDUP_REMOVED lines=8> */
[----:B------:R-:W-:Y:S01]  /*20890*/  IMAD.WIDE.U32 R54, R57, -0x326172a9, RZ ;  /* 0xcd9e8d5739367825 */ /* 0x000fe200078e00ff */
[----:B------:R-:W-:Y:S02]  /*208a0*/  LOP3.LUT R58, R13, R229, R76, 0x96, !PT ;  /* 0x000000e50d3a7212 */ /* 0x000fe400078e964c */
[----:B------:R-:W-:Y:S01]  /*208b0*/  LOP3.LUT R51, R73, R227, R12, 0x96, !PT ;  /* 0x000000e349337212 */ /* 0x000fe200078e960c */
[----:B------:R-:W-:Y:S01]  /*208c0*/  IMAD.WIDE.U32 R12, R3, -0x2daee0ad, RZ ;  /* 0xd2511f53030c7825 */ /* 0x000fe200078e00ff */
[----:B------:R-:W-:Y:S02]  /*208d0*/  LOP3.LUT R65, R65, R226, R70, 0x96, !PT ;  /* 0x000000e241417212 */ /* 0x000fe400078e9646 */
[----:B------:R-:W-:Y:S01]  /*208e0*/  LOP3.LUT R3, R55, R230, R52, 0x96, !PT ;  /* 0x000000e637037212 */ /* 0x000fe200078e9634 */
[----:B------:R-:W-:Y:S01]  /*208f0*/  IMAD.WIDE.U32 R52, R71, -0x326172a9, RZ ;  /* 0xcd9e8d5747347825 */ /* 0x000fe200078e00ff */
[----:B------:R-:W2:Y:S03]  /*20900*/  LDL.LU R70, [R1+0x1d8] ;  /* 0x0001d80001467983 */ /* 0x000ea60000300800 */
[----:B------:R-:W-:Y:S01]  /*20910*/  IMAD.MOV.U32 R81, RZ, RZ, R169 ;  /* 0x000000ffff517224 */ /* 0x000fe200078e00a9 */
[----:B------:R-:W2:Y:S04]  /*20920*/  LDL.LU R71, [R1+0x1dc] ;  /* 0x0001dc0001477983 */ /* 0x000ea80000300800 */
[----:B------:R-:W2:Y:S01]  /*20930*/  LDL.LU R169, [R1+0x43c] ;  /* 0x00043c0001a97983 */ /* 0x000ea20000300800 */
[----:B---3--:R-:W-:-:S03]  /*20940*/  IMAD.MOV.U32 R82, RZ, RZ, R171 ;  /* 0x000000ffff527224 */ /* 0x008fc600078e00ab */
[----:B------:R-:W3:Y:S04]  /*20950*/  LDL.LU R171, [R1+0x438] ;  /* 0x0004380001ab7983 */ /* 0x000ee80000300800 */
        /* <DEDUP_REMOVED lines=61> */
[----:B------:R-:W-:Y:S04]  /*20d30*/  ST.E.U16 desc[UR4][R8.64+-0x30], R19 ;  /* 0xffffd01308007985 */ /* 0x000fe8000c101504 */
[----:B------:R1:W-:Y:S01]  /*20d40*/  ST.E.U16 desc[UR4][R8.64+-0x2e], R18 ;  /* 0xffffd21208007985 */ /* 0x0003e2000c101504 */
        /* <DEDUP_REMOVED lines=15> */
[----:B------:R2:W-:Y:S04]  /*20e40*/  ST.E.U16 desc[UR4][R10.64+-0xe], R92 ;  /* 0xfffff25c0a007985 */ /* 0x0005e8000c101504 */
[----:B------:R-:W-:Y:S04]  /*20e50*/  ST.E.U16 desc[UR4][R8.64+-0x10], R0 ;  /* 0xfffff00008007985 */ /* 0x000fe8000c101504 */
[----:B------:R2:W-:Y:S04]  /*20e60*/  ST.E.U16 desc[UR4][R8.64+-0xe], R26 ;  /* 0xfffff21a08007985 */ /* 0x0005e8000c101504 */
[----:B------:R-:W-:Y:S04]  /*20e70*/  ST.E.U16 desc[UR4][R6.64+-0x10], R61 ;  /* 0xfffff03d06007985 */ /* 0x000fe8000c101504 */
[----:B------:R2:W-:Y:S01]  /*20e80*/  ST.E.U16 desc[UR4][R6.64+-0xe], R60 ;  /* 0xfffff23c06007985 */ /* 0x0005e2000c101504 */
[----:B----4-:R-:W-:-:S03]  /*20e90*/  IMAD.MOV.U32 R83, RZ, RZ, R188 ;  /* 0x000000ffff537224 */ /* 0x010fc600078e00bc */
[----:B---3--:R-:W3:Y:S04]  /*20ea0*/  LDSM.16.MT88.4 R20, [R171+0x4000] ;  /* 0x00400000ab14783b */ /* 0x008ee80000004200 */
[----:B------:R-:W4:Y:S01]  /*20eb0*/  LDL.LU R188, [R1+0x434] ;  /* 0x0004340001bc7983 */ /* 0x000f220000300800 */
[----:B-1----:R-:W-:-:S04]  /*20ec0*/  IMAD.WIDE.U32 R18, R58, -0x326172a9, RZ ;  /* 0xcd9e8d573a127825 */ /* 0x002fc800078e00ff */
[----:B--2---:R-:W-:-:S04]  /*20ed0*/  IMAD.WIDE.U32 R10, R51, -0x326172a9, RZ ;  /* 0xcd9e8d57330a7825 */ /* 0x004fc800078e00ff */
[----:B------:R-:W-:-:S04]  /*20ee0*/  IMAD.WIDE.U32 R8, R13, -0x326172a9, RZ ;  /* 0xcd9e8d570d087825 */ /* 0x000fc800078e00ff */
[----:B------:R-:W-:Y:S01]  /*20ef0*/  IMAD.WIDE.U32 R6, R12, -0x326172a9, RZ ;  /* 0xcd9e8d570c067825 */ /* 0x000fe200078e00ff */
[----:B------:R-:W-:-:S04]  /*20f00*/  LOP3.LUT R15, R10, 0xffff, RZ, 0xc0, !PT ;  /* 0x0000ffff0a0f7812 */ /* 0x000fc800078ec0ff */
[----:B------:R-:W-:Y:S02]  /*20f10*/  LOP3.LUT R0, R7, R233, R8, 0x96, !PT ;  /* 0x000000e907007212 */ /* 0x000fe400078e9608 */
[----:B------:R-:W-:Y:S02]  /*20f20*/  LOP3.LUT R7, R6, 0xffff, RZ, 0xc0, !PT ;  /* 0x0000ffff06077812 */ /* 0x000fe400078ec0ff */
[----:B------:R-:W-:Y:S02]  /*20f30*/  LOP3.LUT R16, R10, 0xff, RZ, 0xc0, !PT ;  /* 0x000000ff0a107812 */ /* 0x000fe400078ec0ff */
[--C-:B------:R-:W-:Y:S02]  /*20f40*/  SHF.R.U32.HI R17, RZ, 0x10, R10.reuse ;  /* 0x00000010ff117819 */ /* 0x100fe4000001160a */
[----:B------:R-:W-:Y:S02]  /*20f50*/  SHF.R.U32.HI R28, RZ, 0x18, R10 ;  /* 0x00000018ff1c7819 */ /* 0x000fe4000001160a */
[----:B------:R-:W-:-:S02]  /*20f60*/  LOP3.LUT R14, R6, 0xff, RZ, 0xc0, !PT ;  /* 0x000000ff060e7812 */ /* 0x000fc400078ec0ff */
[--C-:B------:R-:W-:Y:S02]  /*20f70*/  SHF.R.U32.HI R8, RZ, 0x10, R6.reuse ;  /* 0x00000010ff087819 */ /* 0x100fe40000011606 */
[----:B------:R-:W-:Y:S02]  /*20f80*/  SHF.R.U32.HI R13, RZ, 0x18, R6 ;  /* 0x00000018ff0d7819 */ /* 0x000fe40000011606 */
[----:B------:R-:W-:Y:S02]  /*20f90*/  SHF.R.U32.HI R10, RZ, 0x8, R7 ;  /* 0x00000008ff0a7819 */ /* 0x000fe40000011607 */
[----:B------:R-:W-:Y:S02]  /*20fa0*/  LOP3.LUT R6, R0, 0xffff, RZ, 0xc0, !PT ;  /* 0x0000ffff00067812 */ /* 0x000fe400078ec0ff */
[----:B------:R-:W-:Y:S02]  /*20fb0*/  LOP3.LUT R3, R11, R233, R18, 0x96, !PT ;  /* 0x000000e90b037212 */ /* 0x000fe400078e9612 */
[----:B------:R-:W-:-:S02]  /*20fc0*/  SHF.R.U32.HI R7, RZ, 0x10, R0 ;  /* 0x00000010ff077819 */ /* 0x000fc40000011600 */
[----:B------:R-:W-:Y:S02]  /*20fd0*/  LOP3.LUT R18, R9, R228, R54, 0x96, !PT ;  /* 0x000000e409127212 */ /* 0x000fe400078e9636 */
[----:B------:R-:W-:Y:S02]  /*20fe0*/  LOP3.LUT R9, R8, 0xff, RZ, 0xc0, !PT ;  /* 0x000000ff08097812 */ /* 0x000fe400078ec0ff */
[----:B------:R-:W-:Y:S02]  /*20ff0*/  SHF.R.U32.HI R8, RZ, 0x8, R6 ;  /* 0x00000008ff087819 */ /* 0x000fe40000011606 */
[----:B------:R-:W-:Y:S02]  /*21000*/  LOP3.LUT R12, R0, 0xff, RZ, 0xc0, !PT ;  /* 0x000000ff000c7812 */ /* 0x000fe400078ec0ff */
[----:B------:R-:W-:Y:S02]  /*21010*/  SHF.R.U32.HI R11, RZ, 0x18, R0 ;  /* 0x00000018ff0b7819 */ /* 0x000fe40000011600 */
[----:B------:R-:W-:-:S02]  /*21020*/  LOP3.LUT R6, R7, 0xff, RZ, 0xc0, !PT ;  /* 0x000000ff07067812 */ /* 0x000fc400078ec0ff */
[----:B------:R-:W-:Y:S02]  /*21030*/  PRMT R93, R199, 0x7054, R199 ;  /* 0x00007054c75d7816 */ /* 0x000fe400000000c7 */
[----:B------:R-:W-:Y:S02]  /*21040*/  PRMT R7, R9, 0x5410, R13 ;  /* 0x0000541009077816 */ /* 0x000fe4000000000d */
[----:B------:R-:W-:Y:S02]  /*21050*/  PRMT R0, R14, 0x5410, R10 ;  /* 0x000054100e007816 */ /* 0x000fe4000000000a */
[----:B------:R-:W-:Y:S02]  /*21060*/  PRMT R8, R12, 0x5410, R8 ;  /* 0x000054100c087816 */ /* 0x000fe40000000008 */
[----:B------:R-:W-:Y:S02]  /*21070*/  PRMT R9, R6, 0x5410, R11 ;  /* 0x0000541006097816 */ /* 0x000fe4000000000b */
[----:B------:R-:W-:-:S02]  /*21080*/  HSET2.LE.AND R6, R7, R93, PT ;  /* 0x0000005d07067233 */ /* 0x000fc40003803000 */
[--C-:B------:R-:W-:Y:S02]  /*21090*/  HSET2.LE.AND R0, R0, R93.reuse, PT ;  /* 0x0000005d00007233 */ /* 0x100fe40003803000 */
[--C-:B------:R-:W-:Y:S02]  /*210a0*/  HSET2.LE.AND R7, R8, R93.reuse, PT ;  /* 0x0000005d08077233 */ /* 0x100fe40003803000 */
[----:B------:R-:W-:Y:S01]  /*210b0*/  HSET2.LE.AND R9, R9, R93, PT ;  /* 0x0000005d09097233 */ /* 0x000fe20003803000 */
[----:B------:R-:W-:Y:S01]  /*210c0*/  IMAD.MOV.U32 R68, RZ, RZ, R80 ;  /* 0x000000ffff447224 */ /* 0x000fe200078e0050 */
[----:B------:R-:W-:Y:S01]  /*210d0*/  LOP3.LUT R10, R162, R0, RZ, 0xc0, !PT ;  /* 0x00000000a20a7212 */ /* 0x000fe200078ec0ff */
[----:B------:R-:W-:Y:S01]  /*210e0*/  IMAD.MOV.U32 R80, RZ, RZ, R87 ;  /* 0x000000ffff507224 */ /* 0x000fe200078e0057 */
[----:B------:R-:W-:Y:S02]  /*210f0*/  LOP3.LUT R11, R161, R6, RZ, 0xc0, !PT ;  /* 0x00000006a10b7212 */ /* 0x000fe400078ec0ff */
[----:B------:R-:W-:-:S02]  /*21100*/  LOP3.LUT R8, R165, R7, RZ, 0xc0, !PT ;  /* 0x00000007a5087212 */ /* 0x000fc400078ec0ff */
[----:B------:R-:W-:Y:S01]  /*21110*/  LOP3.LUT R9, R163, R9, RZ, 0xc0, !PT ;  /* 0x00000009a3097212 */ /* 0x000fe200078ec0ff */
[----:B------:R-:W-:-:S06]  /*21120*/  IMAD.MOV.U32 R69, RZ, RZ, R158 ;  /* 0x000000ffff457224 */ /* 0x000fcc00078e009e */
[C---:B---3--:R-:W-:Y:S01]  /*21130*/  HMMA.16816.F32 R48, R8.reuse, R20, R80 ;  /* 0x000000140830723c */ /* 0x048fe20000001850 */
[----:B------:R-:W2:Y:S04]  /*21140*/  LDL.LU R82, [R1+0x1e8] ;  /* 0x0001e80001527983 */ /* 0x000ea80000300800 */
[----:B------:R-:W2:Y:S01]  /*21150*/  LDL.LU R83, [R1+0x1ec] ;  /* 0x0001ec0001537983 */ /* 0x000ea20000300800 */
[----:B------:R-:W-:Y:S03]  /*21160*/  HMMA.16816.F32 R40, R8, R22, R68 ;  /* 0x000000160828723c */ /* 0x000fe60000001844 */
[----:B------:R-:W3:Y:S04]  /*21170*/  LDL.LU R70, [R1+0x1f8] ;  /* 0x0001f80001467983 */ /* 0x000ee80000300800 */
[----:B------:R-:W3:Y:S01]  /*21180*/  LDL.LU R71, [R1+0x1fc] ;  /* 0x0001fc0001477983 */ /* 0x000ee20000300800 */
[----:B------:R-:W-:-:S03]  /*21190*/  IMAD.MOV.U32 R118, RZ, RZ, R215 ;  /* 0x000000ffff767224 */ /* 0x000fc600078e00d7 */
[----:B------:R-:W3:Y:S04]  /*211a0*/  LDL.LU R116, [R1+0x260] ;  /* 0x0002600001747983 */ /* 0x000ee80000300800 */
[----:B------:R-:W3:Y:S04]  /*211b0*/  LDL.LU R117, [R1+0x264] ;  /* 0x0002640001757983 */ /* 0x000ee80000300800 */
[----:B------:R-:W3:Y:S01]  /*211c0*/  LDL.LU R215, [R1+0x430] ;  /* 0x0004300001d77983 */ /* 0x000ee20000300800 */
[----:B------:R-:W-:-:S03]  /*211d0*/  IMAD.MOV.U32 R119, RZ, RZ, R209 ;  /* 0x000000ffff777224 */ /* 0x000fc600078e00d1 */
[----:B------:R-:W3:Y:S01]  /*211e0*/  LDL.LU R209, [R1+0x42c] ;  /* 0x00042c0001d17983 */ /* 0x000ee20000300800 */
[C---:B------:R-:W-:Y:S02]  /*211f0*/  LOP3.LUT R0, R3.reuse, 0xffff, RZ, 0xc0, !PT ;  /* 0x0000ffff03007812 */ /* 0x040fe400078ec0ff */
[--C-:B------:R-:W-:Y:S02]  /*21200*/  SHF.R.U32.HI R6, RZ, 0x10, R3.reuse ;  /* 0x00000010ff067819 */ /* 0x100fe40000011603 */
[----:B------:R-:W-:Y:S02]  /*21210*/  LOP3.LUT R12, R3, 0xff, RZ, 0xc0, !PT ;  /* 0x000000ff030c7812 */ /* 0x000fe400078ec0ff */
[----:B------:R-:W-:Y:S02]  /*21220*/  SHF.R.U32.HI R0, RZ, 0x8, R0 ;  /* 0x00000008ff007819 */ /* 0x000fe40000011600 */
[----:B------:R-:W-:Y:S02]  /*21230*/  SHF.R.U32.HI R7, RZ, 0x18, R3 ;  /* 0x00000018ff077819 */ /* 0x000fe40000011603 */
[----:B------:R-:W-:-:S02]  /*21240*/  LOP3.LUT R6, R6, 0xff, RZ, 0xc0, !PT ;  /* 0x000000ff06067812 */ /* 0x000fc400078ec0ff */
[----:B------:R-:W-:Y:S02]  /*21250*/  LOP3.LUT R14, R17, 0xff, RZ, 0xc0, !PT ;  /* 0x000000ff110e7812 */ /* 0x000fe400078ec0ff */
[----:B------:R-:W-:Y:S02]  /*21260*/  SHF.R.U32.HI R13, RZ, 0x8, R15 ;  /* 0x00000008ff0d7819 */ /* 0x000fe4000001160f */
[----:B------:R-:W-:Y:S02]  /*21270*/  PRMT R12, R12, 0x5410, R0 ;  /* 0x000054100c0c7816 */ /* 0x000fe40000000000 */
[----:B------:R-:W-:Y:S02]  /*21280*/  PRMT R7, R6, 0x5410, R7 ;  /* 0x0000541006077816 */ /* 0x000fe40000000007 */
[----:B------:R-:W-:Y:S02]  /*21290*/  PRMT R3, R14, 0x5410, R28 ;  /* 0x000054100e037816 */ /* 0x000fe4000000001c */
[----:B------:R-:W-:Y:S01]  /*212a0*/  PRMT R13, R16, 0x5410, R13 ;  /* 0x00005410100d7816 */ /* 0x000fe2000000000d */
[----:B------:R-:W-:Y:S01]  /*212b0*/  IMAD.MOV.U32 R80, RZ, RZ, R159 ;  /* 0x000000ffff507224 */ /* 0x000fe200078e009f */
[--C-:B------:R-:W-:Y:S01]  /*212c0*/  HSET2.LE.AND R6, R12, R93.reuse, PT ;  /* 0x0000005d0c067233 */ /* 0x100fe20003803000 */
[----:B------:R-:W-:Y:S01]  /*212d0*/  IMAD.MOV.U32 R81, RZ, RZ, R150 ;  /* 0x000000ffff517224 */ /* 0x000fe200078e0096 */
[--C-:B------:R-:W-:Y:S01]  /*212e0*/  HSET2.LE.AND R7, R7, R93.reuse, PT ;  /* 0x0000005d07077233 */ /* 0x100fe20003803000 */
[----:B------:R-:W-:Y:S01]  /*212f0*/  IMAD.MOV.U32 R68, RZ, RZ, R151 ;  /* 0x000000ffff447224 */ /* 0x000fe200078e0097 */
[--C-:B------:R-:W-:Y:S01]  /*21300*/  HSET2.LE.AND R3, R3, R93.reuse, PT ;  /* 0x0000005d03037233 */ /* 0x100fe20003803000 */
[----:B------:R-:W-:Y:S01]  /*21310*/  IMAD.MOV.U32 R69, RZ, RZ, R155 ;  /* 0x000000ffff457224 */ /* 0x000fe200078e009b */
[----:B------:R-:W-:Y:S01]  /*21320*/  HSET2.LE.AND R0, R13, R93, PT ;  /* 0x0000005d0d007233 */ /* 0x000fe20003803000 */
[----:B------:R-:W-:Y:S01]  /*21330*/  IMAD.WIDE.U32 R86, R65, -0x326172a9, RZ ;  /* 0xcd9e8d5741567825 */ /* 0x000fe200078e00ff */
[----:B------:R-:W-:Y:S01]  /*21340*/  LOP3.LUT R12, R211, R6, RZ, 0xc0, !PT ;  /* 0x00000006d30c7212 */ /* 0x000fe200078ec0ff */
[----:B------:R-:W-:Y:S01]  /*21350*/  LDSM.16.MT88.4 R28, [R171+0x4400] ;  /* 0x00440000ab1c783b */ /* 0x000fe20000004200 */
[----:B------:R-:W-:Y:S01]  /*21360*/  LOP3.LUT R13, R210, R7, RZ, 0xc0, !PT ;  /* 0x00000007d20d7212 */ /* 0x000fe200078ec0ff */
[----:B------:R-:W-:Y:S01]  /*21370*/  IMAD.WIDE.U32 R6, R18, -0x2daee0ad, RZ ;  /* 0xd2511f5312067825 */ /* 0x000fe200078e00ff */
[----:B------:R-:W-:-:S02]  /*21380*/  LOP3.LUT R47, R53, R220, R2, 0x96, !PT ;  /* 0x000000dc352f7212 */ /* 0x000fc400078e9602 */
[----:B------:R-:W-:Y:S02]  /*21390*/  LOP3.LUT R15, R212, R3, RZ, 0xc0, !PT ;  /* 0x00000003d40f7212 */ /* 0x000fe400078ec0ff */
[----:B------:R-:W-:Y:S02]  /*213a0*/  LOP3.LUT R52, R87, R230, R52, 0x96, !PT ;  /* 0x000000e657347212 */ /* 0x000fe400078e9634 */
[----:B------:R-:W-:Y:S02]  /*213b0*/  LOP3.LUT R3, R19, R228, R78, 0x96, !PT ;  /* 0x000000e413037212 */ /* 0x000fe400078e964e */
[----:B------:R-:W-:Y:S02]  /*213c0*/  LOP3.LUT R14, R168, R0, RZ, 0xc0, !PT ;  /* 0x00000000a80e7212 */ /* 0x000fe400078ec0ff */
[----:B------:R-:W-:Y:S01]  /*213d0*/  LOP3.LUT R0, R7, R231, R56, 0x96, !PT ;  /* 0x000000e707007212 */ /* 0x000fe200078e9638 */
[----:B------:R-:W-:Y:S01]  /*213e0*/  IMAD.WIDE.U32 R32, R66, -0x2daee0ad, RZ ;  /* 0xd2511f5342207825 */ /* 0x000fe200078e00ff */
[----:B------:R-:W-:Y:S01]  /*213f0*/  LOP3.LUT R19, R6, 0xff, RZ, 0xc0, !PT ;  /* 0x000000ff06137812 */ /* 0x000fe200078ec0ff */
[----:B------:R1:W5:Y:S01]  /*21400*/  LDL.LU R168, [R1+0x428] ;  /* 0x0004280001a87983 */ /* 0x0003620000300800 */
[----:B------:R-:W-:Y:S01]  /*21410*/  SHF.R.U32.HI R18, RZ, 0x18, R6 ;  /* 0x00000018ff127819 */ /* 0x000fe20000011606 */
[----:B------:R-:W-:-:S04]  /*21420*/  IMAD.WIDE.U32 R16, R47, -0x2daee0ad, RZ ;  /* 0xd2511f532f107825 */ /* 0x000fc800078e00ff */
[----:B------:R-:W-:Y:S01]  /*21430*/  IMAD.WIDE.U32 R44, R52, -0x2daee0ad, RZ ;  /* 0xd2511f53342c7825 */ /* 0x000fe200078e00ff */
[-C--:B------:R-:W-:Y:S02]  /*21440*/  LOP3.LUT R35, R33, R229.reuse, R88, 0x96, !PT ;  /* 0x000000e521237212 */ /* 0x080fe400078e9658 */
[----:B------:R-:W-:Y:S02]  /*21450*/  LOP3.LUT R34, R17, R229, R64, 0x96, !PT ;  /* 0x000000e511227212 */ /* 0x000fe400078e9640 */
[----:B------:R-:W-:Y:S02]  /*21460*/  LOP3.LUT R33, R45, R227, R16, 0x96, !PT ;  /* 0x000000e32d217212 */ /* 0x000fe400078e9610 */
[----:B------:R-:W-:Y:S02]  /*21470*/  LOP3.LUT R17, R0, 0xff, RZ, 0xc0, !PT ;  /* 0x000000ff00117812 */ /* 0x000fe400078ec0ff */
[----:B------:R-:W-:Y:S01]  /*21480*/  SHF.R.U32.HI R16, RZ, 0x18, R0 ;  /* 0x00000018ff107819 */ /* 0x000fe20000011600 */
[----:B------:R-:W-:-:S04]  /*21490*/  IMAD.WIDE.U32 R84, R84, -0x326172a9, RZ ;  /* 0xcd9e8d5754547825 */ /* 0x000fc800078e00ff */
[----:B------:R-:W-:Y:S01]  /*214a0*/  IMAD.WIDE.U32 R46, R128, -0x326172a9, RZ ;  /* 0xcd9e8d57802e7825 */ /* 0x000fe200078e00ff */
[----:B------:R-:W-:-:S04]  /*214b0*/  LOP3.LUT R90, R85, R220, R2, 0x96, !PT ;  /* 0x000000dc555a7212 */ /* 0x000fc800078e9602 */
[----:B------:R-:W-:Y:S01]  /*214c0*/  LOP3.LUT R92, R47, R220, R2, 0x96, !PT ;  /* 0x000000dc2f5c7212 */ /* 0x000fe200078e9602 */
[----:B----4-:R-:W2:Y:S04]  /*214d0*/  LDSM.16.MT88.4 R24, [R188+0x4000] ;  /* 0x00400000bc18783b */ /* 0x010ea80000004200 */
[----:B------:R-:W4:Y:S01]  /*214e0*/  LDSM.16.MT88.4 R36, [R188+0x4400] ;  /* 0x00440000bc24783b */ /* 0x000f220000004200 */
[C---:B--2---:R-:W-:Y:S06]  /*214f0*/  HMMA.16816.F32 R60, R8.reuse, R24, R80 ;  /* 0x00000018083c723c */ /* 0x044fec0000001850 */
[----:B---3--:R-:W-:Y:S07]  /*21500*/  HMMA.16816.F32 R68, R8, R26, R68 ;  /* 0x0000001a0844723c */ /* 0x008fee0000001844 */
[----:B------:R-:W-:-:S02]  /*21510*/  LOP3.LUT R8, R6, 0xffff, RZ, 0xc0, !PT ;  /* 0x0000ffff06087812 */ /* 0x000fc400078ec0ff */
[----:B------:R-:W-:Y:S01]  /*21520*/  SHF.R.U32.HI R9, RZ, 0x10, R6 ;  /* 0x00000010ff097819 */ /* 0x000fe20000011606 */
[----:B------:R-:W-:Y:S01]  /*21530*/  IMAD.WIDE.U32 R6, R3, -0x2daee0ad, RZ ;  /* 0xd2511f5303067825 */ /* 0x000fe200078e00ff */
[----:B------:R-:W-:Y:S02]  /*21540*/  SHF.R.U32.HI R11, RZ, 0x8, R8 ;  /* 0x00000008ff0b7819 */ /* 0x000fe40000011608 */
[----:B------:R-:W-:Y:S02]  /*21550*/  LOP3.LUT R3, R0, 0xffff, RZ, 0xc0, !PT ;  /* 0x0000ffff00037812 */ /* 0x000fe400078ec0ff */
        /* <DEDUP_REMOVED lines=9> */
[----:B------:R-:W-:Y:S01]  /*215f0*/  HMMA.16816.F32 R56, R12, R20, R116 ;  /* 0x000000140c38723c */ /* 0x000fe20000001874 */
[----:B------:R-:W-:Y:S01]  /*21600*/  PRMT R9, R9, 0x5410, R18 ;  /* 0x0000541009097816 */ /* 0x000fe20000000012 */
[----:B------:R1:W5:Y:S01]  /*21610*/  LDL.LU R169, [R1+0x424] ;  /* 0x0004240001a97983 */ /* 0x0003620000300800 */
[----:B------:R-:W-:-:S02]  /*21620*/  PRMT R11, R17, 0x5410, R10 ;  /* 0x00005410110b7816 */ /* 0x000fc4000000000a */
[----:B------:R-:W-:Y:S01]  /*21630*/  PRMT R10, R8, 0x5410, R16 ;  /* 0x00005410080a7816 */ /* 0x000fe20000000010 */
[----:B------:R-:W-:Y:S01]  /*21640*/  HMMA.16816.F32 R64, R12, R22, R80 ;  /* 0x000000160c40723c */ /* 0x000fe20000001850 */
[--C-:B------:R-:W-:Y:S01]  /*21650*/  HSET2.LE.AND R3, R3, R93.reuse, PT ;  /* 0x0000005d03037233 */ /* 0x100fe20003803000 */
[----:B------:R-:W-:Y:S01]  /*21660*/  IMAD.MOV.U32 R116, RZ, RZ, R209 ;  /* 0x000000ffff747224 */ /* 0x000fe200078e00d1 */
[----:B------:R-:W-:Y:S01]  /*21670*/  LOP3.LUT R0, R7, R231, R72, 0x96, !PT ;  /* 0x000000e707007212 */ /* 0x000fe200078e9648 */
[----:B------:R-:W-:Y:S01]  /*21680*/  IMAD.MOV.U32 R117, RZ, RZ, R208 ;  /* 0x000000ffff757224 */ /* 0x000fe200078e00d0 */
[C---:B------:R-:W-:Y:S01]  /*21690*/  LOP3.LUT R16, R6.reuse, 0xffff, RZ, 0xc0, !PT ;  /* 0x0000ffff06107812 */ /* 0x040fe200078ec0ff */
[----:B------:R-:W-:Y:S01]  /*216a0*/  IMAD.MOV.U32 R118, RZ, RZ, R207 ;  /* 0x000000ffff767224 */ /* 0x000fe200078e00cf */
[----:B------:R-:W-:Y:S01]  /*216b0*/  HSET2.LE.AND R7, R9, R93, PT ;  /* 0x0000005d09077233 */ /* 0x000fe20003803000 */
[----:B------:R-:W-:Y:S01]  /*216c0*/  IMAD.MOV.U32 R119, RZ, RZ, R206 ;  /* 0x000000ffff777224 */ /* 0x000fe200078e00ce */
[----:B------:R-:W-:Y:S01]  /*216d0*/  LOP3.LUT R19, R6, 0xff, RZ, 0xc0, !PT ;  /* 0x000000ff06137812 */ /* 0x000fe200078ec0ff */
[----:B------:R-:W-:Y:S01]  /*216e0*/  IMAD.MOV.U32 R80, RZ, RZ, R205 ;  /* 0x000000ffff507224 */ /* 0x000fe200078e00cd */
[----:B------:R-:W-:Y:S01]  /*216f0*/  SHF.R.U32.HI R18, RZ, 0x18, R6 ;  /* 0x00000018ff127819 */ /* 0x000fe20000011606 */
[----:B------:R-:W-:Y:S01]  /*21700*/  IMAD.MOV.U32 R81, RZ, RZ, R204 ;  /* 0x000000ffff517224 */ /* 0x000fe200078e00cc */
[----:B------:R1:W5:Y:S01]  /*21710*/  LDL.LU R215, [R1+0x420] ;  /* 0x0004200001d77983 */ /* 0x0003620000300800 */
[----:B------:R-:W-:-:S02]  /*21720*/  IMAD.MOV.U32 R82, RZ, RZ, R203 ;  /* 0x000000ffff527224 */ /* 0x000fc400078e00cb */
[----:B------:R-:W-:Y:S01]  /*21730*/  IMAD.MOV.U32 R83, RZ, RZ, R200 ;  /* 0x000000ffff537224 */ /* 0x000fe200078e00c8 */
[--C-:B------:R-:W-:Y:S02]  /*21740*/  HSET2.LE.AND R9, R10, R93.reuse, PT ;  /* 0x0000005d0a097233 */ /* 0x100fe40003803000 */
[----:B------:R-:W-:Y:S01]  /*21750*/  SHF.R.U32.HI R17, RZ, 0x10, R6 ;  /* 0x00000010ff117819 */ /* 0x000fe20000011606 */
[C---:B------:R-:W-:Y:S01]  /*21760*/  HMMA.16816.F32 R76, R12.reuse, R24, R116 ;  /* 0x000000180c4c723c */ /* 0x040fe20000001874 */
[----:B------:R-:W-:Y:S02]  /*21770*/  LOP3.LUT R10, R166, R3, RZ, 0xc0, !PT ;  /* 0x00000003a60a7212 */ /* 0x000fe400078ec0ff */
[----:B------:R-:W-:Y:S01]  /*21780*/  HSET2.LE.AND R8, R11, R93, PT ;  /* 0x0000005d0b087233 */ /* 0x000fe20003803000 */
[----:B------:R-:W-:Y:S01]  /*21790*/  IMAD.WIDE.U32 R20, R34, -0x326172a9, RZ ;  /* 0xcd9e8d5722147825 */ /* 0x000fe200078e00ff */
[----:B------:R-:W-:Y:S01]  /*217a0*/  LOP3.LUT R3, R0, 0xffff, RZ, 0xc0, !PT ;  /* 0x0000ffff00037812 */ /* 0x000fe200078ec0ff */
[----:B------:R-:W-:Y:S01]  /*217b0*/  HMMA.16816.F32 R72, R12, R26, R80 ;  /* 0x0000001a0c48723c */ /* 0x000fe20000001850 */
[----:B------:R-:W-:Y:S01]  /*217c0*/  LOP3.LUT R11, R167, R7, RZ, 0xc0, !PT ;  /* 0x00000007a70b7212 */ /* 0x000fe200078ec0ff */
[----:B------:R-:W-:Y:S01]  /*217d0*/  IMAD.WIDE.U32 R22, R89, -0x2daee0ad, RZ ;  /* 0xd2511f5359167825 */ /* 0x000fe200078e00ff */
[----:B------:R-:W-:Y:S01]  /*217e0*/  SHF.R.U32.HI R6, RZ, 0x10, R0 ;  /* 0x00000010ff067819 */ /* 0x000fe20000011600 */
[----:B------:R-:W2:Y:S01]  /*217f0*/  LDSM.16.MT88.4 R24, [R171+0x4800] ;  /* 0x00480000ab18783b */ /* 0x000ea20000004200 */
[----:B------:R-:W-:-:S02]  /*21800*/  SHF.R.U32.HI R7, RZ, 0x8, R3 ;  /* 0x00000008ff077819 */ /* 0x000fc40000011603 */
[----:B------:R-:W-:Y:S01]  /*21810*/  LOP3.LUT R14, R0, 0xff, RZ, 0xc0, !PT ;  /* 0x000000ff000e7812 */ /* 0x000fe200078ec0ff */
[----:B------:R1:W5:Y:S01]  /*21820*/  LDL.LU R214, [R1+0x41c] ;  /* 0x00041c0001d67983 */ /* 0x0003620000300800 */
[----:B------:R-:W-:Y:S02]  /*21830*/  SHF.R.U32.HI R13, RZ, 0x8, R16 ;  /* 0x00000008ff0d7819 */ /* 0x000fe40000011610 */
[----:B------:R-:W-:Y:S02]  /*21840*/  LOP3.LUT R12, R17, 0xff, RZ, 0xc0, !PT ;  /* 0x000000ff110c7812 */ /* 0x000fe400078ec0ff */
[----:B------:R-:W-:Y:S02]  /*21850*/  LOP3.LUT R8, R182, R8, RZ, 0xc0, !PT ;  /* 0x00000008b6087212 */ /* 0x000fe400078ec0ff */
[----:B------:R-:W-:Y:S01]  /*21860*/  LOP3.LUT R9, R181, R9, RZ, 0xc0, !PT ;  /* 0x00000009b5097212 */ /* 0x000fe200078ec0ff */
[----:B------:R-:W-:Y:S01]  /*21870*/  IMAD.WIDE.U32 R88, R121, -0x326172a9, RZ ;  /* 0xcd9e8d5779587825 */ /* 0x000fe200078e00ff */
[----:B------:R-:W-:Y:S01]  /*21880*/  SHF.R.U32.HI R3, RZ, 0x18, R0 ;  /* 0x00000018ff037819 */ /* 0x000fe20000011600 */
[----:B------:R1:W5:Y:S01]  /*21890*/  LDL.LU R213, [R1+0x418] ;  /* 0x0004180001d57983 */ /* 0x0003620000300800 */
[----:B------:R-:W-:-:S02]  /*218a0*/  LOP3.LUT R0, R6, 0xff, RZ, 0xc0, !PT ;  /* 0x000000ff06007812 */ /* 0x000fc400078ec0ff */
[----:B------:R-:W-:Y:S02]  /*218b0*/  PRMT R6, R14, 0x5410, R7 ;  /* 0x000054100e067816 */ /* 0x000fe40000000007 */
[----:B------:R-:W-:Y:S02]  /*218c0*/  PRMT R13, R19, 0x5410, R13 ;  /* 0x00005410130d7816 */ /* 0x000fe4000000000d */
[----:B------:R-:W-:Y:S01]  /*218d0*/  PRMT R12, R12, 0x5410, R18 ;  /* 0x000054100c0c7816 */ /* 0x000fe20000000012 */
[----:B------:R-:W-:Y:S01]  /*218e0*/  HMMA.16816.F32 R80, R8, R28, R48 ;  /* 0x0000001c0850723c */ /* 0x000fe20000001830 */
[----:B------:R-:W-:Y:S01]  /*218f0*/  PRMT R3, R0, 0x5410, R3 ;  /* 0x0000541000037816 */ /* 0x000fe20000000003 */
[----:B------:R1:W5:Y:S01]  /*21900*/  LDL.LU R212, [R1+0x414] ;  /* 0x0004140001d47983 */ /* 0x0003620000300800 */
[--C-:B------:R-:W-:Y:S02]  /*21910*/  HSET2.LE.AND R0, R6, R93.reuse, PT ;  /* 0x0000005d06007233 */ /* 0x100fe40003803000 */
[----:B------:R-:W-:-:S02]  /*21920*/  HSET2.LE.AND R6, R13, R93, PT ;  /* 0x0000005d0d067233 */ /* 0x000fc40003803000 */
[--C-:B------:R-:W-:Y:S01]  /*21930*/  HSET2.LE.AND R7, R12, R93.reuse, PT ;  /* 0x0000005d0c077233 */ /* 0x100fe20003803000 */
[C---:B------:R-:W-:Y:S01]  /*21940*/  HMMA.16816.F32 R52, R8.reuse, R30, R40 ;  /* 0x0000001e0834723c */ /* 0x040fe20000001828 */
[----:B------:R-:W-:Y:S01]  /*21950*/  HSET2.LE.AND R3, R3, R93, PT ;  /* 0x0000005d03037233 */ /* 0x000fe20003803000 */
[----:B------:R1:W5:Y:S01]  /*21960*/  LDL.LU R211, [R1+0x410] ;  /* 0x0004100001d37983 */ /* 0x0003620000300800 */
[----:B------:R-:W-:Y:S02]  /*21970*/  LOP3.LUT R14, R196, R6, RZ, 0xc0, !PT ;  /* 0x00000006c40e7212 */ /* 0x000fe400078ec0ff */
[----:B------:R-:W-:Y:S01]  /*21980*/  LOP3.LUT R15, R195, R7, RZ, 0xc0, !PT ;  /* 0x00000007c30f7212 */ /* 0x000fe200078ec0ff */
[----:B------:R-:W-:Y:S01]  /*21990*/  IMAD.WIDE.U32 R6, R33, -0x326172a9, RZ ;  /* 0xcd9e8d5721067825 */ /* 0x000fe200078e00ff */
[C---:B----4-:R-:W-:Y:S01]  /*219a0*/  HMMA.16816.F32 R48, R8.reuse, R36, R60 ;  /* 0x000000240830723c */ /* 0x050fe2000000183c */
[----:B------:R-:W-:Y:S01]  /*219b0*/  LOP3.LUT R12, R198, R0, RZ, 0xc0, !PT ;  /* 0x00000000c60c7212 */ /* 0x000fe200078ec0ff */
[----:B------:R1:W5:Y:S04]  /*219c0*/  LDL.LU R210, [R1+0x40c] ;  /* 0x00040c0001d27983 */ /* 0x0003680000300800 */
[----:B------:R-:W-:Y:S01]  /*219d0*/  HMMA.16816.F32 R40, R8, R38, R68 ;  /* 0x000000260828723c */ /* 0x000fe20000001844 */
[----:B------:R-:W-:Y:S01]  /*219e0*/  LOP3.LUT R0, R7, R233, R20, 0x96, !PT ;  /* 0x000000e907007212 */ /* 0x000fe200078e9614 */
[----:B------:R1:W5:Y:S01]  /*219f0*/  LDL.LU R209, [R1+0x408] ;  /* 0x0004080001d17983 */ /* 0x0003620000300800 */
[----:B------:R-:W-:-:S04]  /*21a00*/  LOP3.LUT R2, R23, R227, R32, 0x96, !PT ;  /* 0x000000e317027212 */ /* 0x000fc800078e9620 */
[----:B------:R-:W-:Y:S01]  /*21a10*/  IMAD.WIDE.U32 R8, R35, -0x326172a9, RZ ;  /* 0xcd9e8d5723087825 */ /* 0x000fe200078e00ff */
[C---:B------:R-:W-:Y:S01]  /*21a20*/  LOP3.LUT R7, R6.reuse, 0xffff, RZ, 0xc0, !PT ;  /* 0x0000ffff06077812 */ /* 0x040fe200078ec0ff */
[----:B------:R-:W3:Y:S01]  /*21a30*/  LDSM.16.MT88.4 R32, [R188+0x4800] ;  /* 0x00480000bc20783b */ /* 0x000ee20000004200 */
[----:B------:R-:W-:Y:S02]  /*21a40*/  LOP3.LUT R20, R6, 0xff, RZ, 0xc0, !PT ;  /* 0x000000ff06147812 */ /* 0x000fe400078ec0ff */
[----:B------:R-:W-:Y:S01]  /*21a50*/  LOP3.LUT R23, R9, R228, R126, 0x96, !PT ;  /* 0x000000e409177212 */ /* 0x000fe200078e967e */
[----:B------:R1:W5:Y:S01]  /*21a60*/  LDL.LU R208, [R1+0x404] ;  /* 0x0004040001d07983 */ /* 0x0003620000300800 */
[--C-:B------:R-:W-:Y:S02]  /*21a70*/  SHF.R.U32.HI R9, RZ, 0x10, R6.reuse ;  /* 0x00000010ff097819 */ /* 0x100fe40000011606 */
[----:B------:R-:W-:Y:S01]  /*21a80*/  SHF.R.U32.HI R19, RZ, 0x18, R6 ;  /* 0x00000018ff137819 */ /* 0x000fe20000011606 */
[----:B------:R1:W5:Y:S01]  /*21a90*/  LDL.LU R207, [R1+0x400] ;  /* 0x0004000001cf7983 */ /* 0x0003620000300800 */
[----:B------:R-:W-:-:S02]  /*21aa0*/  LOP3.LUT R6, R0, 0xffff, RZ, 0xc0, !PT ;  /* 0x0000ffff00067812 */ /* 0x000fc400078ec0ff */
[----:B------:R-:W-:Y:S01]  /*21ab0*/  LOP3.LUT R13, R197, R3, RZ, 0xc0, !PT ;  /* 0x00000003c50d7212 */ /* 0x000fe200078ec0ff */
[----:B------:R-:W-:Y:S01]  /*21ac0*/  IMAD.WIDE.U32 R2, R2, -0x326172a9, RZ ;  /* 0xcd9e8d5702027825 */ /* 0x000fe200078e00ff */
[----:B------:R-:W-:Y:S01]  /*21ad0*/  SHF.R.U32.HI R16, RZ, 0x8, R7 ;  /* 0x00000008ff107819 */ /* 0x000fe20000011607 */
[----:B------:R1:W5:Y:S01]  /*21ae0*/  LDL.LU R206, [R1+0x3fc] ;  /* 0x0003fc0001ce7983 */ /* 0x0003620000300800 */
[----:B------:R-:W-:Y:S02]  /*21af0*/  SHF.R.U32.HI R7, RZ, 0x10, R0 ;  /* 0x00000010ff077819 */ /* 0x000fe40000011600 */
[----:B------:R-:W-:Y:S02]  /*21b00*/  LOP3.LUT R11, R9, 0xff, RZ, 0xc0, !PT ;  /* 0x000000ff090b7812 */ /* 0x000fe400078ec0ff */
[----:B------:R-:W-:Y:S02]  /*21b10*/  LOP3.LUT R18, R0, 0xff, RZ, 0xc0, !PT ;  /* 0x000000ff00127812 */ /* 0x000fe400078ec0ff */
[----:B------:R-:W-:-:S02]  /*21b20*/  SHF.R.U32.HI R10, RZ, 0x8, R6 ;  /* 0x00000008ff0a7819 */ /* 0x000fc40000011606 */
[----:B------:R-:W-:Y:S01]  /*21b30*/  SHF.R.U32.HI R17, RZ, 0x18, R0 ;  /* 0x00000018ff117819 */ /* 0x000fe20000011600 */
[C---:B------:R-:W-:Y:S01]  /*21b40*/  HMMA.16816.F32 R68, R12.reuse, R30, R64 ;  /* 0x0000001e0c44723c */ /* 0x040fe20000001840 */
[----:B------:R-:W-:Y:S01]  /*21b50*/  LOP3.LUT R9, R7, 0xff, RZ, 0xc0, !PT ;  /* 0x000000ff07097812 */ /* 0x000fe200078ec0ff */
[----:B------:R1:W5:Y:S01]  /*21b60*/  LDL.LU R205, [R1+0x3f8] ;  /* 0x0003f80001cd7983 */ /* 0x0003620000300800 */
[----:B------:R-:W-:Y:S02]  /*21b70*/  PRMT R6, R20, 0x5410, R16 ;  /* 0x0000541014067816 */ /* 0x000fe40000000010 */
[----:B------:R-:W-:Y:S01]  /*21b80*/  LOP3.LUT R0, R3, R233, R8, 0x96, !PT ;  /* 0x000000e903007212 */ /* 0x000fe200078e9608 */
[----:B------:R-:W-:Y:S01]  /*21b90*/  HMMA.16816.F32 R56, R12, R28, R56 ;  /* 0x0000001c0c38723c */ /* 0x000fe20000001838 */
[----:B------:R-:W-:Y:S01]  /*21ba0*/  PRMT R7, R11, 0x5410, R19 ;  /* 0x000054100b077816 */ /* 0x000fe20000000013 */
[----:B------:R-:W4:Y:S01]  /*21bb0*/  LDSM.16.MT88.4 R28, [R171+0x4c00] ;  /* 0x004c0000ab1c783b */ /* 0x000f220000004200 */
[----:B------:R-:W-:-:S02]  /*21bc0*/  PRMT R8, R18, 0x5410, R10 ;  /* 0x0000541012087816 */ /* 0x000fc4000000000a */
[C---:B------:R-:W-:Y:S01]  /*21bd0*/  LOP3.LUT R16, R2.reuse, 0xffff, RZ, 0xc0, !PT ;  /* 0x0000ffff02107812 */ /* 0x040fe200078ec0ff */
[C---:B------:R-:W-:Y:S01]  /*21be0*/  HMMA.16816.F32 R76, R12.reuse, R36, R76 ;  /* 0x000000240c4c723c */ /* 0x040fe2000000184c */
[--C-:B------:R-:W-:Y:S01]  /*21bf0*/  HSET2.LE.AND R3, R6, R93.reuse, PT ;  /* 0x0000005d06037233 */ /* 0x100fe20003803000 */
[----:B------:R1:W5:Y:S01]  /*21c00*/  LDL.LU R204, [R1+0x3f4] ;  /* 0x0003f40001cc7983 */ /* 0x0003620000300800 */
[--C-:B------:R-:W-:Y:S02]  /*21c10*/  HSET2.LE.AND R6, R7, R93.reuse, PT ;  /* 0x0000005d07067233 */ /* 0x100fe40003803000 */
[----:B------:R-:W-:Y:S01]  /*21c20*/  PRMT R9, R9, 0x5410, R17 ;  /* 0x0000541009097816 */ /* 0x000fe20000000011 */
[----:B------:R-:W-:Y:S01]  /*21c30*/  HMMA.16816.F32 R64, R12, R38, R72 ;  /* 0x000000260c40723c */ /* 0x000fe20000001848 */
[----:B------:R-:W-:Y:S01]  /*21c40*/  HSET2.LE.AND R7, R8, R93, PT ;  /* 0x0000005d08077233 */ /* 0x000fe20003803000 */
[----:B------:R-:W1:Y:S01]  /*21c50*/  LDSM.16.MT88.4 R36, [R188+0x4c00] ;  /* 0x004c0000bc24783b */ /* 0x000e620000004200 */
[----:B------:R-:W-:-:S02]  /*21c60*/  LOP3.LUT R19, R2, 0xff, RZ, 0xc0, !PT ;  /* 0x000000ff02137812 */ /* 0x000fc400078ec0ff */
[--C-:B------:R-:W-:Y:S01]  /*21c70*/  SHF.R.U32.HI R17, RZ, 0x10, R2.reuse ;  /* 0x00000010ff117819 */ /* 0x100fe20000011602 */
[----:B------:R1:W5:Y:S01]  /*21c80*/  LDL.LU R203, [R1+0x3f0] ;  /* 0x0003f00001cb7983 */ /* 0x0003620000300800 */
[----:B------:R-:W-:Y:S02]  /*21c90*/  SHF.R.U32.HI R18, RZ, 0x18, R2 ;  /* 0x00000018ff127819 */ /* 0x000fe40000011602 */
[----:B------:R-:W-:Y:S01]  /*21ca0*/  LOP3.LUT R2, R0, 0xffff, RZ, 0xc0, !PT ;  /* 0x0000ffff00027812 */ /* 0x000fe200078ec0ff */
[----:B------:R1:W5:Y:S01]  /*21cb0*/  LDL.LU R200, [R1+0x3ec] ;  /* 0x0003ec0001c87983 */ /* 0x0003620000300800 */
[----:B------:R-:W-:Y:S02]  /*21cc0*/  LOP3.LUT R10, R184, R3, RZ, 0xc0, !PT ;  /* 0x00000003b80a7212 */ /* 0x000fe400078ec0ff */
[----:B------:R-:W-:Y:S01]  /*21cd0*/  SHF.R.U32.HI R3, RZ, 0x10, R0 ;  /* 0x00000010ff037819 */ /* 0x000fe20000011600 */
[----:B------:R1:W5:Y:S01]  /*21ce0*/  LDL.LU R198, [R1+0x3e8] ;  /* 0x0003e80001c67983 */ /* 0x0003620000300800 */
[----:B------:R-:W-:-:S02]  /*21cf0*/  LOP3.LUT R8, R186, R7, RZ, 0xc0, !PT ;  /* 0x00000007ba087212 */ /* 0x000fc400078ec0ff */
[----:B------:R-:W-:Y:S01]  /*21d00*/  LOP3.LUT R14, R17, 0xff, RZ, 0xc0, !PT ;  /* 0x000000ff110e7812 */ /* 0x000fe200078ec0ff */
[----:B------:R1:W5:Y:S01]  /*21d10*/  LDL.LU R197, [R1+0x3e4] ;  /* 0x0003e40001c57983 */ /* 0x0003620000300800 */
[----:B------:R-:W-:Y:S02]  /*21d20*/  LOP3.LUT R12, R0, 0xff, RZ, 0xc0, !PT ;  /* 0x000000ff000c7812 */ /* 0x000fe400078ec0ff */
[----:B------:R-:W-:Y:S01]  /*21d30*/  SHF.R.U32.HI R7, RZ, 0x8, R2 ;  /* 0x00000008ff077819 */ /* 0x000fe20000011602 */
[----:B------:R1:W5:Y:S01]  /*21d40*/  LDL.LU R196, [R1+0x3e0] ;  /* 0x0003e00001c47983 */ /* 0x0003620000300800 */
[----:B------:R-:W-:Y:S02]  /*21d50*/  LOP3.LUT R11, R183, R6, RZ, 0xc0, !PT ;  /* 0x00000006b70b7212 */ /* 0x000fe400078ec0ff */
[----:B------:R-:W-:Y:S01]  /*21d60*/  LOP3.LUT R2, R3, 0xff, RZ, 0xc0, !PT ;  /* 0x000000ff03027812 */ /* 0x000fe200078ec0ff */
[----:B------:R1:W5:Y:S01]  /*21d70*/  LDL.LU R195, [R1+0x3dc] ;  /* 0x0003dc0001c37983 */ /* 0x0003620000300800 */
[----:B------:R-:W-:-:S02]  /*21d80*/  SHF.R.U32.HI R6, RZ, 0x18, R0 ;  /* 0x00000018ff067819 */ /* 0x000fc40000011600 */
[----:B------:R-:W-:Y:S02]  /*21d90*/  PRMT R3, R14, 0x5410, R18 ;  /* 0x000054100e037816 */ /* 0x000fe40000000012 */
[----:B------:R-:W-:Y:S02]  /*21da0*/  PRMT R7, R12, 0x5410, R7 ;  /* 0x000054100c077816 */ /* 0x000fe40000000007 */
[----:B------:R-:W-:Y:S02]  /*21db0*/  SHF.R.U32.HI R13, RZ, 0x8, R16 ;  /* 0x00000008ff0d7819 */ /* 0x000fe40000011610 */
[----:B------:R-:W-:Y:S02]  /*21dc0*/  PRMT R6, R2, 0x5410, R6 ;  /* 0x0000541002067816 */ /* 0x000fe40000000006 */
[--C-:B------:R-:W-:Y:S02]  /*21dd0*/  HSET2.LE.AND R9, R9, R93.reuse, PT ;  /* 0x0000005d09097233 */ /* 0x100fe40003803000 */
[----:B------:R-:W-:-:S02]  /*21de0*/  HSET2.LE.AND R2, R3, R93, PT ;  /* 0x0000005d03027233 */ /* 0x000fc40003803000 */
[----:B------:R-:W-:Y:S02]  /*21df0*/  PRMT R0, R19, 0x5410, R13 ;  /* 0x0000541013007816 */ /* 0x000fe4000000000d */
[--C-:B------:R-:W-:Y:S02]  /*21e00*/  HSET2.LE.AND R3, R7, R93.reuse, PT ;  /* 0x0000005d07037233 */ /* 0x100fe40003803000 */
[----:B------:R-:W-:Y:S02]  /*21e10*/  LOP3.LUT R12, R21, R228, R86, 0x96, !PT ;  /* 0x000000e4150c7212 */ /* 0x000fe400078e9656 */
[----:B------:R-:W-:Y:S02]  /*21e20*/  LOP3.LUT R9, R185, R9, RZ, 0xc0, !PT ;  /* 0x00000009b9097212 */ /* 0x000fe400078ec0ff */
[----:B------:R-:W-:Y:S02]  /*21e30*/  HSET2.LE.AND R0, R0, R93, PT ;  /* 0x0000005d00007233 */ /* 0x000fe40003803000 */
[----:B------:R-:W-:-:S02]  /*21e40*/  LOP3.LUT R19, R193, R2, RZ, 0xc0, !PT ;  /* 0x00000002c1137212 */ /* 0x000fc400078ec0ff */
[----:B------:R-:W-:Y:S01]  /*21e50*/  LOP3.LUT R16, R192, R3, RZ, 0xc0, !PT ;  /* 0x00000003c0107212 */ /* 0x000fe200078ec0ff */
[----:B------:R-:W-:Y:S01]  /*21e60*/  IMAD.WIDE.U32 R2, R12, -0x2daee0ad, RZ ;  /* 0xd2511f530c027825 */ /* 0x000fe200078e00ff */
[----:B------:R-:W-:Y:S01]  /*21e70*/  LOP3.LUT R18, R194, R0, RZ, 0xc0, !PT ;  /* 0x00000000c2127212 */ /* 0x000fe200078ec0ff */
[C---:B--2---:R-:W-:Y:S01]  /*21e80*/  HMMA.16816.F32 R60, R8.reuse, R26, R52 ;  /* 0x0000001a083c723c */ /* 0x044fe20000001834 */
[----:B------:R-:W-:Y:S01]  /*21e90*/  HSET2.LE.AND R6, R6, R93, PT ;  /* 0x0000005d06067233 */ /* 0x000fe20003803000 */
[----:B------:R2:W5:Y:S01]  /*21ea0*/  LDL.LU R194, [R1+0x3d8] ;  /* 0x0003d80001c27983 */ /* 0x0005620000300800 */
[----:B------:R-:W-:Y:S02]  /*21eb0*/  LOP3.LUT R0, R3, R231, R44, 0x96, !PT ;  /* 0x000000e703007212 */ /* 0x000fe400078e962c */
[C---:B------:R-:W-:Y:S01]  /*21ec0*/  LOP3.LUT R3, R2.reuse, 0xffff, RZ, 0xc0, !PT ;  /* 0x0000ffff02037812 */ /* 0x040fe200078ec0ff */
[----:B---3--:R-:W-:Y:S01]  /*21ed0*/  HMMA.16816.F32 R52, R8, R32, R48 ;  /* 0x000000200834723c */ /* 0x008fe20000001830 */
[----:B------:R-:W-:Y:S01]  /*21ee0*/  LOP3.LUT R15, R2, 0xff, RZ, 0xc0, !PT ;  /* 0x000000ff020f7812 */ /* 0x000fe200078ec0ff */
[----:B------:R2:W5:Y:S01]  /*21ef0*/  LDL.LU R193, [R1+0x3d4] ;  /* 0x0003d40001c17983 */ /* 0x0005620000300800 */
[----:B------:R-:W-:-:S03]  /*21f00*/  SHF.R.U32.HI R14, RZ, 0x18, R2 ;  /* 0x00000018ff0e7819 */ /* 0x000fc60000011602 */
[C---:B------:R-:W-:Y:S01]  /*21f10*/  HMMA.16816.F32 R72, R8.reuse, R24, R80 ;  /* 0x000000180848723c */ /* 0x040fe20000001850 */
[----:B------:R-:W-:Y:S01]  /*21f20*/  SHF.R.U32.HI R13, RZ, 0x8, R3 ;  /* 0x00000008ff0d7819 */ /* 0x000fe20000011603 */
[----:B------:R2:W5:Y:S04]  /*21f30*/  LDL.LU R192, [R1+0x3d0] ;  /* 0x0003d00001c07983 */ /* 0x0005680000300800 */
[----:B------:R-:W-:Y:S01]  /*21f40*/  HMMA.16816.F32 R48, R8, R34, R40 ;  /* 0x000000220830723c */ /* 0x000fe20000001828 */
[----:B------:R-:W-:-:S06]  /*21f50*/  SHF.R.U32.HI R3, RZ, 0x10, R0 ;  /* 0x00000010ff037819 */ /* 0x000fcc0000011600 */
[----:B------:R-:W-:Y:S02]  /*21f60*/  SHF.R.U32.HI R8, RZ, 0x10, R2 ;  /* 0x00000010ff087819 */ /* 0x000fe40000011602 */
[----:B------:R-:W-:Y:S02]  /*21f70*/  LOP3.LUT R2, R0, 0xffff, RZ, 0xc0, !PT ;  /* 0x0000ffff00027812 */ /* 0x000fe400078ec0ff */
[----:B------:R-:W-:Y:S02]  /*21f80*/  LOP3.LUT R11, R8, 0xff, RZ, 0xc0, !PT ;  /* 0x000000ff080b7812 */ /* 0x000fe400078ec0ff */
[----:B------:R-:W-:Y:S02]  /*21f90*/  LOP3.LUT R9, R0, 0xff, RZ, 0xc0, !PT ;  /* 0x000000ff00097812 */ /* 0x000fe400078ec0ff */
[----:B------:R-:W-:Y:S02]  /*21fa0*/  SHF.R.U32.HI R10, RZ, 0x18, R0 ;  /* 0x00000018ff0a7819 */ /* 0x000fe40000011600 */
[----:B------:R-:W-:-:S02]  /*21fb0*/  SHF.R.U32.HI R8, RZ, 0x8, R2 ;  /* 0x00000008ff087819 */ /* 0x000fc40000011602 */
[----:B------:R-:W-:Y:S02]  /*21fc0*/  LOP3.LUT R2, R3, 0xff, RZ, 0xc0, !PT ;  /* 0x000000ff03027812 */ /* 0x000fe400078ec0ff */
[----:B------:R-:W-:Y:S02]  /*21fd0*/  PRMT R0, R15, 0x5410, R13 ;  /* 0x000054100f007816 */ /* 0x000fe4000000000d */
[----:B------:R-:W-:Y:S01]  /*21fe0*/  LOP3.LUT R17, R191, R6, RZ, 0xc0, !PT ;  /* 0x00000006bf117212 */ /* 0x000fe200078ec0ff */
[----:B------:R-:W-:Y:S01]  /*21ff0*/  IMAD.WIDE.U32 R6, R23, -0x2daee0ad, RZ ;  /* 0xd2511f5317067825 */ /* 0x000fe200078e00ff */
[----:B------:R-:W-:Y:S01]  /*22000*/  PRMT R3, R11, 0x5410, R14 ;  /* 0x000054100b037816 */ /* 0x000fe2000000000e */
[----:B------:R2:W5:Y:S01]  /*22010*/  LDL.LU R191, [R1+0x3cc] ;  /* 0x0003cc0001bf7983 */ /* 0x0005620000300800 */
[----:B------:R-:W-:Y:S02]  /*22020*/  PRMT R9, R9, 0x5410, R8 ;  /* 0x0000541009097816 */ /* 0x000fe40000000008 */
[----:B------:R-:W-:-:S02]  /*22030*/  PRMT R8, R2, 0x5410, R10 ;  /* 0x0000541002087816 */ /* 0x000fc4000000000a */
[--C-:B------:R-:W-:Y:S02]  /*22040*/  HSET2.LE.AND R0, R0, R93.reuse, PT ;  /* 0x0000005d00007233 */ /* 0x100fe40003803000 */
[--C-:B------:R-:W-:Y:S02]  /*22050*/  HSET2.LE.AND R2, R3, R93.reuse, PT ;  /* 0x0000005d03027233 */ /* 0x100fe40003803000 */
[----:B------:R-:W-:Y:S02]  /*22060*/  LOP3.LUT R12, R7, R231, R22, 0x96, !PT ;  /* 0x000000e7070c7212 */ /* 0x000fe400078e9616 */
[----:B------:R-:W-:Y:S02]  /*22070*/  LOP3.LUT R13, R6, 0xffff, RZ, 0xc0, !PT ;  /* 0x0000ffff060d7812 */ /* 0x000fe400078ec0ff */
[--C-:B------:R-:W-:Y:S02]  /*22080*/  HSET2.LE.AND R3, R9, R93.reuse, PT ;  /* 0x0000005d09037233 */ /* 0x100fe40003803000 */
[----:B------:R-:W-:Y:S01]  /*22090*/  HSET2.LE.AND R7, R8, R93, PT ;  /* 0x0000005d08077233 */ /* 0x000fe20003803000 */
[----:B------:R-:W-:Y:S01]  /*220a0*/  IMAD.WIDE.U32 R42, R91, -0x2daee0ad, RZ ;  /* 0xd2511f535b2a7825 */ /* 0x000fe200078e00ff */
[----:B------:R-:W-:-:S02]  /*220b0*/  LOP3.LUT R10, R201, R0, RZ, 0xc0, !PT ;  /* 0x00000000c90a7212 */ /* 0x000fc400078ec0ff */
[----:B------:R-:W-:Y:S01]  /*220c0*/  SHF.R.U32.HI R20, RZ, 0x10, R6 ;  /* 0x00000010ff147819 */ /* 0x000fe20000011606 */
[----:B------:R-:W-:Y:S01]  /*220d0*/  IMAD.WIDE.U32 R40, R129, -0x326172a9, RZ ;  /* 0xcd9e8d5781287825 */ /* 0x000fe200078e00ff */
[----:B------:R-:W-:Y:S02]  /*220e0*/  LOP3.LUT R11, R187, R2, RZ, 0xc0, !PT ;  /* 0x00000002bb0b7212 */ /* 0x000fe400078ec0ff */
[----:B------:R-:W-:Y:S01]  /*220f0*/  LOP3.LUT R0, R12, 0xffff, RZ, 0xc0, !PT ;  /* 0x0000ffff0c007812 */ /* 0x000fe200078ec0ff */
[C---:B------:R-:W-:Y:S01]  /*22100*/  HMMA.16816.F32 R68, R16.reuse, R26, R68 ;  /* 0x0000001a1044723c */ /* 0x040fe20000001844 */
[----:B------:R-:W-:Y:S02]  /*22110*/  LOP3.LUT R91, R89, R230, R46, 0x96, !PT ;  /* 0x000000e6595b7212 */ /* 0x000fe400078e962e */
[----:B------:R-:W-:Y:S02]  /*22120*/  SHF.R.U32.HI R2, RZ, 0x10, R12 ;  /* 0x00000010ff027819 */ /* 0x000fe4000001160c */
[----:B------:R-:W-:Y:S01]  /*22130*/  LOP3.LUT R8, R216, R3, RZ, 0xc0, !PT ;  /* 0x00000003d8087212 */ /* 0x000fe200078ec0ff */
[----:B------:R-:W-:Y:S01]  /*22140*/  HMMA.16816.F32 R44, R16, R24, R56 ;  /* 0x00000018102c723c */ /* 0x000fe20000001838 */
[----:B------:R-:W-:-:S02]  /*22150*/  LOP3.LUT R22, R6, 0xff, RZ, 0xc0, !PT ;  /* 0x000000ff06167812 */ /* 0x000fc400078ec0ff */
[----:B------:R-:W-:Y:S02]  /*22160*/  SHF.R.U32.HI R21, RZ, 0x18, R6 ;  /* 0x00000018ff157819 */ /* 0x000fe40000011606 */
[----:B------:R-:W-:Y:S02]  /*22170*/  LOP3.LUT R9, R202, R7, RZ, 0xc0, !PT ;  /* 0x00000007ca097212 */ /* 0x000fe400078ec0ff */
[----:B------:R-:W-:Y:S02]  /*22180*/  SHF.R.U32.HI R3, RZ, 0x8, R13 ;  /* 0x00000008ff037819 */ /* 0x000fe4000001160d */
[----:B------:R-:W-:Y:S02]  /*22190*/  LOP3.LUT R13, R20, 0xff, RZ, 0xc0, !PT ;  /* 0x000000ff140d7812 */ /* 0x000fe400078ec0ff */
[----:B------:R-:W-:Y:S02]  /*221a0*/  LOP3.LUT R7, R12, 0xff, RZ, 0xc0, !PT ;  /* 0x000000ff0c077812 */ /* 0x000fe400078ec0ff */
[----:B------:R-:W-:-:S02]  /*221b0*/  SHF.R.U32.HI R6, RZ, 0x8, R0 ;  /* 0x00000008ff067819 */ /* 0x000fc40000011600 */
[----:B------:R-:W-:Y:S02]  /*221c0*/  SHF.R.U32.HI R12, RZ, 0x18, R12 ;  /* 0x00000018ff0c7819 */ /* 0x000fe4000001160c */
[----:B------:R-:W-:Y:S02]  /*221d0*/  LOP3.LUT R2, R2, 0xff, RZ, 0xc0, !PT ;  /* 0x000000ff02027812 */ /* 0x000fe400078ec0ff */
[----:B------:R-:W-:Y:S02]  /*221e0*/  LOP3.LUT R23, R41, R230, R84, 0x96, !PT ;  /* 0x000000e629177212 */ /* 0x000fe400078e9654 */
[----:B------:R-:W-:Y:S02]  /*221f0*/  PRMT R0, R22, 0x5410, R3 ;  /* 0x0000541016007816 */ /* 0x000fe40000000003 */
[----:B------:R-:W-:Y:S02]  /*22200*/  PRMT R3, R13, 0x5410, R21 ;  /* 0x000054100d037816 */ /* 0x000fe40000000015 */
[----:B------:R-:W-:-:S02]  /*22210*/  PRMT R7, R7, 0x5410, R6 ;  /* 0x0000541007077816 */ /* 0x000fc40000000006 */
[----:B------:R-:W-:Y:S01]  /*22220*/  PRMT R6, R2, 0x5410, R12 ;  /* 0x0000541002067816 */ /* 0x000fe2000000000c */
[----:B------:R-:W-:Y:S01]  /*22230*/  IMAD.WIDE.U32 R14, R90, -0x2daee0ad, RZ ;  /* 0xd2511f535a0e7825 */ /* 0x000fe200078e00ff */
[----:B------:R-:W-:-:S03]  /*22240*/  HSET2.LE.AND R2, R3, R93, PT ;  /* 0x0000005d03027233 */ /* 0x000fc60003803000 */
[----:B------:R-:W-:Y:S01]  /*22250*/  IMAD.WIDE.U32 R24, R23, -0x2daee0ad, RZ ;  /* 0xd2511f5317187825 */ /* 0x000fe200078e00ff */
[C---:B------:R-:W-:Y:S01]  /*22260*/  HMMA.16816.F32 R84, R16.reuse, R32, R76 ;  /* 0x000000201054723c */ /* 0x040fe2000000184c */
[--C-:B------:R-:W-:Y:S01]  /*22270*/  HSET2.LE.AND R0, R0, R93.reuse, PT ;  /* 0x0000005d00007233 */ /* 0x100fe20003803000 */
[----:B------:R-:W3:Y:S01]  /*22280*/  LDSM.16.MT88.4 R20, [R171+0x5000] ;  /* 0x00500000ab14783b */ /* 0x000ee20000004200 */
[--C-:B------:R-:W-:Y:S02]  /*22290*/  HSET2.LE.AND R3, R7, R93.reuse, PT ;  /* 0x0000005d07037233 */ /* 0x100fe40003803000 */
[----:B------:R-:W-:Y:S01]  /*222a0*/  HSET2.LE.AND R6, R6, R93, PT ;  /* 0x0000005d06067233 */ /* 0x000fe20003803000 */
[----:B------:R-:W-:Y:S01]  /*222b0*/  HMMA.16816.F32 R76, R16, R34, R64 ;  /* 0x00000022104c723c */ /* 0x000fe20000001840 */
[----:B------:R-:W-:Y:S02]  /*222c0*/  LOP3.LUT R41, R43, R229, R140, 0x96, !PT ;  /* 0x000000e52b297212 */ /* 0x000fe400078e968c */
[----:B------:R-:W-:-:S04]  /*222d0*/  LOP3.LUT R12, R173, R3, RZ, 0xc0, !PT ;  /* 0x00000003ad0c7212 */ /* 0x000fc800078ec0ff */
[----:B------:R-:W-:Y:S02]  /*222e0*/  LOP3.LUT R16, R25, R227, R14, 0x96, !PT ;  /* 0x000000e319107212 */ /* 0x000fe400078e960e */
[----:B------:R-:W-:Y:S01]  /*222f0*/  LOP3.LUT R17, R15, R229, R120, 0x96, !PT ;  /* 0x000000e50f117212 */ /* 0x000fe200078e9678 */
[----:B------:R-:W-:Y:S01]  /*22300*/  IMAD.WIDE.U32 R34, R132, -0x2daee0ad, RZ ;  /* 0xd2511f5384227825 */ /* 0x000fe200078e00ff */
[----:B------:R-:W-:Y:S02]  /*22310*/  LOP3.LUT R14, R190, R0, RZ, 0xc0, !PT ;  /* 0x00000000be0e7212 */ /* 0x000fe400078ec0ff */
[----:B------:R-:W-:Y:S02]  /*22320*/  LOP3.LUT R15, R189, R2, RZ, 0xc0, !PT ;  /* 0x00000002bd0f7212 */ /* 0x000fe400078ec0ff */
[----:B------:R-:W-:Y:S01]  /*22330*/  LOP3.LUT R13, R172, R6, RZ, 0xc0, !PT ;  /* 0x00000006ac0d7212 */ /* 0x000fe200078ec0ff */
[----:B------:R-:W-:Y:S01]  /*22340*/  IMAD.WIDE.U32 R6, R41, -0x326172a9, RZ ;  /* 0xcd9e8d5729067825 */ /* 0x000fe200078e00ff */
[C---:B----4-:R-:W-:Y:S01]  /*22350*/  HMMA.16816.F32 R80, R8.reuse, R28, R72 ;  /* 0x0000001c0850723c */ /* 0x050fe20000001848 */
[----:B------:R2:W5:Y:S02]  /*22360*/  LDL.LU R190, [R1+0x3c8] ;  /* 0x0003c80001be7983 */ /* 0x0005640000300800 */
[----:B------:R-:W-:Y:S01]  /*22370*/  IMAD.WIDE.U32 R2, R16, -0x326172a9, RZ ;  /* 0xcd9e8d5710027825 */ /* 0x000fe200078e00ff */
[----:B------:R-:W-:Y:S01]  /*22380*/  LOP3.LUT R25, R7, R228, R136, 0x96, !PT ;  /* 0x000000e407197212 */ /* 0x000fe200078e9688 */
[----:B------:R2:W5:Y:S02]  /*22390*/  LDL.LU R189, [R1+0x3c4] ;  /* 0x0003c40001bd7983 */ /* 0x0005640000300800 */
[----:B------:R-:W-:Y:S01]  /*223a0*/  IMAD.WIDE.U32 R26, R17, -0x326172a9, RZ ;  /* 0xcd9e8d57111a7825 */ /* 0x000fe200078e00ff */
[C---:B------:R-:W-:Y:S01]  /*223b0*/  HMMA.16816.F32 R72, R8.reuse, R30, R60 ;  /* 0x0000001e0848723c */ /* 0x040fe2000000183c */
[----:B------:R-:W-:Y:S01]  /*223c0*/  LOP3.LUT R7, R2, 0xffff, RZ, 0xc0, !PT ;  /* 0x0000ffff02077812 */ /* 0x000fe200078ec0ff */
[----:B------:R2:W5:Y:S04]  /*223d0*/  LDL.LU R173, [R1+0x3c0] ;  /* 0x0003c00001ad7983 */ /* 0x0005680000300800 */
[----:B-1----:R-:W-:Y:S01]  /*223e0*/  HMMA.16816.F32 R56, R8, R36, R52 ;  /* 0x000000240838723c */ /* 0x002fe20000001834 */
[----:B------:R-:W-:-:S05]  /*223f0*/  LOP3.LUT R0, R3, R233, R26, 0x96, !PT ;  /* 0x000000e903007212 */ /* 0x000fca00078e961a */
[----:B------:R-:W-:Y:S01]  /*22400*/  HMMA.16816.F32 R48, R8, R38, R48 ;  /* 0x000000260830723c */ /* 0x000fe20000001830 */
[----:B------:R-:W-:Y:S01]  /*22410*/  LOP3.LUT R19, R2, 0xff, RZ, 0xc0, !PT ;  /* 0x000000ff02137812 */ /* 0x000fe200078ec0ff */
[----:B------:R-:W-:Y:S01]  /*22420*/  IMAD.WIDE.U32 R32, R131, -0x2daee0ad, RZ ;  /* 0xd2511f5383207825 */ /* 0x000fe200078e00ff */
[----:B------:R-:W-:Y:S01]  /*22430*/  SHF.R.U32.HI R18, RZ, 0x18, R2 ;  /* 0x00000018ff127819 */ /* 0x000fe20000011602 */
[----:B------:R2:W5:Y:S02]  /*22440*/  LDL.LU R172, [R1+0x3bc] ;  /* 0x0003bc0001ac7983 */ /* 0x0005640000300800 */
[----:B------:R-:W-:Y:S01]  /*22450*/  HMMA.16816.F32 R44, R12, R28, R44 ;  /* 0x0000001c0c2c723c */ /* 0x000fe2000000182c */
[----:B------:R-:W-:Y:S02]  /*22460*/  LOP3.LUT R8, R35, R227, R42, 0x96, !PT ;  /* 0x000000e323087212 */ /* 0x000fe400078e962a */
[----:B------:R-:W-:-:S03]  /*22470*/  SHF.R.U32.HI R9, RZ, 0x10, R2 ;  /* 0x00000010ff097819 */ /* 0x000fc60000011602 */
[----:B------:R-:W-:Y:S01]  /*22480*/  HMMA.16816.F32 R64, R12, R30, R68 ;  /* 0x0000001e0c40723c */ /* 0x000fe20000001844 */
[----:B------:R-:W1:Y:S01]  /*22490*/  LDSM.16.MT88.4 R28, [R188+0x5000] ;  /* 0x00500000bc1c783b */ /* 0x000e620000004200 */
[----:B------:R-:W-:Y:S01]  /*224a0*/  IMAD.WIDE.U32 R2, R8, -0x326172a9, RZ ;  /* 0xcd9e8d5708027825 */ /* 0x000fe200078e00ff */
[----:B------:R-:W-:Y:S02]  /*224b0*/  SHF.R.U32.HI R11, RZ, 0x8, R7 ;  /* 0x00000008ff0b7819 */ /* 0x000fe40000011607 */
[C---:B------:R-:W-:Y:S02]  /*224c0*/  LOP3.LUT R7, R0.reuse, 0xffff, RZ, 0xc0, !PT ;  /* 0x0000ffff00077812 */ /* 0x040fe400078ec0ff */
[----:B------:R-:W-:Y:S02]  /*224d0*/  SHF.R.U32.HI R8, RZ, 0x10, R0 ;  /* 0x00000010ff087819 */ /* 0x000fe40000011600 */
[----:B------:R-:W-:Y:S02]  /*224e0*/  LOP3.LUT R10, R9, 0xff, RZ, 0xc0, !PT ;  /* 0x000000ff090a7812 */ /* 0x000fe400078ec0ff */
[----:B------:R-:W-:-:S02]  /*224f0*/  LOP3.LUT R17, R0, 0xff, RZ, 0xc0, !PT ;  /* 0x000000ff00117812 */ /* 0x000fc400078ec0ff */
[----:B------:R-:W-:Y:S02]  /*22500*/  SHF.R.U32.HI R16, RZ, 0x18, R0 ;  /* 0x00000018ff107819 */ /* 0x000fe40000011600 */
[----:B------:R-:W-:Y:S02]  /*22510*/  SHF.R.U32.HI R9, RZ, 0x8, R7 ;  /* 0x00000008ff097819 */ /* 0x000fe40000011607 */
[----:B------:R-:W-:Y:S02]  /*22520*/  LOP3.LUT R8, R8, 0xff, RZ, 0xc0, !PT ;  /* 0x000000ff08087812 */ /* 0x000fe400078ec0ff */
[----:B------:R-:W-:Y:S02]  /*22530*/  LOP3.LUT R0, R3, R233, R6, 0x96, !PT ;  /* 0x000000e903007212 */ /* 0x000fe400078e9606 */
[----:B------:R-:W-:Y:S02]  /*22540*/  PRMT R6, R19, 0x5410, R11 ;  /* 0x0000541013067816 */ /* 0x000fe4000000000b */
[----:B------:R-:W-:-:S02]  /*22550*/  PRMT R7, R10, 0x5410, R18 ;  /* 0x000054100a077816 */ /* 0x000fc40000000012 */
[----:B------:R-:W-:Y:S02]  /*22560*/  PRMT R9, R17, 0x5410, R9 ;  /* 0x0000541011097816 */ /* 0x000fe40000000009 */
[----:B------:R-:W-:Y:S02]  /*22570*/  PRMT R8, R8, 0x5410, R16 ;  /* 0x0000541008087816 */ /* 0x000fe40000000010 */
[C---:B------:R-:W-:Y:S02]  /*22580*/  LOP3.LUT R16, R2.reuse, 0xffff, RZ, 0xc0, !PT ;  /* 0x0000ffff02107812 */ /* 0x040fe400078ec0ff */
[--C-:B------:R-:W-:Y:S02]  /*22590*/  HSET2.LE.AND R3, R6, R93.reuse, PT ;  /* 0x0000005d06037233 */ /* 0x100fe40003803000 */
[----:B------:R-:W-:Y:S02]  /*225a0*/  HSET2.LE.AND R6, R7, R93, PT ;  /* 0x0000005d07067233 */ /* 0x000fe40003803000 */
[----:B------:R-:W-:-:S02]  /*225b0*/  LOP3.LUT R19, R2, 0xff, RZ, 0xc0, !PT ;  /* 0x000000ff02137812 */ /* 0x000fc400078ec0ff */
[--C-:B------:R-:W-:Y:S02]  /*225c0*/  SHF.R.U32.HI R17, RZ, 0x10, R2.reuse ;  /* 0x00000010ff117819 */ /* 0x100fe40000011602 */
[--C-:B------:R-:W-:Y:S02]  /*225d0*/  HSET2.LE.AND R7, R9, R93.reuse, PT ;  /* 0x0000005d09077233 */ /* 0x100fe40003803000 */
[----:B------:R-:W-:Y:S02]  /*225e0*/  SHF.R.U32.HI R18, RZ, 0x18, R2 ;  /* 0x00000018ff127819 */ /* 0x000fe40000011602 */
[----:B------:R-:W-:Y:S02]  /*225f0*/  LOP3.LUT R2, R0, 0xffff, RZ, 0xc0, !PT ;  /* 0x0000ffff00027812 */ /* 0x000fe400078ec0ff */
[----:B------:R-:W-:Y:S02]  /*22600*/  LOP3.LUT R10, R153, R3, RZ, 0xc0, !PT ;  /* 0x00000003990a7212 */ /* 0x000fe400078ec0ff */
[----:B------:R-:W-:Y:S01]  /*22610*/  SHF.R.U32.HI R3, RZ, 0x10, R0 ;  /* 0x00000010ff037819 */ /* 0x000fe20000011600 */
[----:B------:R-:W-:Y:S01]  /*22620*/  HMMA.16816.F32 R60, R12, R36, R84 ;  /* 0x000000240c3c723c */ /* 0x000fe20000001854 */
[----:B------:R-:W-:-:S02]  /*22630*/  HSET2.LE.AND R9, R8, R93, PT ;  /* 0x0000005d08097233 */ /* 0x000fc40003803000 */
[----:B------:R-:W-:Y:S02]  /*22640*/  LOP3.LUT R11, R152, R6, RZ, 0xc0, !PT ;  /* 0x00000006980b7212 */ /* 0x000fe400078ec0ff */
[----:B------:R-:W-:Y:S01]  /*22650*/  LOP3.LUT R8, R174, R7, RZ, 0xc0, !PT ;  /* 0x00000007ae087212 */ /* 0x000fe200078ec0ff */
[----:B------:R-:W-:Y:S01]  /*22660*/  HMMA.16816.F32 R52, R12, R38, R76 ;  /* 0x000000260c34723c */ /* 0x000fe2000000184c */
[----:B------:R-:W-:Y:S02]  /*22670*/  SHF.R.U32.HI R6, RZ, 0x8, R2 ;  /* 0x00000008ff067819 */ /* 0x000fe40000011602 */
[----:B------:R-:W-:Y:S02]  /*22680*/  LOP3.LUT R7, R0, 0xff, RZ, 0xc0, !PT ;  /* 0x000000ff00077812 */ /* 0x000fe400078ec0ff */
[----:B------:R-:W-:Y:S02]  /*22690*/  SHF.R.U32.HI R2, RZ, 0x18, R0 ;  /* 0x00000018ff027819 */ /* 0x000fe40000011600 */
[----:B------:R-:W-:-:S02]  /*226a0*/  SHF.R.U32.HI R12, RZ, 0x8, R16 ;  /* 0x00000008ff0c7819 */ /* 0x000fc40000011610 */
[----:B------:R-:W-:Y:S02]  /*226b0*/  LOP3.LUT R13, R17, 0xff, RZ, 0xc0, !PT ;  /* 0x000000ff110d7812 */ /* 0x000fe400078ec0ff */
[----:B------:R-:W-:Y:S02]  /*226c0*/  LOP3.LUT R0, R3, 0xff, RZ, 0xc0, !PT ;  /* 0x000000ff03007812 */ /* 0x000fe400078ec0ff */
[----:B------:R-:W-:Y:S02]  /*226d0*/  PRMT R3, R19, 0x5410, R12 ;  /* 0x0000541013037816 */ /* 0x000fe4000000000c */
[----:B------:R-:W-:Y:S02]  /*226e0*/  PRMT R6, R7, 0x5410, R6 ;  /* 0x0000541007067816 */ /* 0x000fe40000000006 */
[----:B------:R-:W-:Y:S02]  /*226f0*/  PRMT R12, R13, 0x5410, R18 ;  /* 0x000054100d0c7816 */ /* 0x000fe40000000012 */
[----:B------:R-:W-:-:S02]  /*22700*/  PRMT R2, R0, 0x5410, R2 ;  /* 0x0000541000027816 */ /* 0x000fc40000000002 */
[--C-:B------:R-:W-:Y:S02]  /*22710*/  HSET2.LE.AND R0, R6, R93.reuse, PT ;  /* 0x0000005d06007233 */ /* 0x100fe40003803000 */
[----:B------:R-:W-:Y:S02]  /*22720*/  LOP3.LUT R9, R164, R9, RZ, 0xc0, !PT ;  /* 0x00000009a4097212 */ /* 0x000fe400078ec0ff */
[--C-:B------:R-:W-:Y:S02]  /*22730*/  HSET2.LE.AND R3, R3, R93.reuse, PT ;  /* 0x0000005d03037233 */ /* 0x100fe40003803000 */
[--C-:B------:R-:W-:Y:S02]  /*22740*/  HSET2.LE.AND R2, R2, R93.reuse, PT ;  /* 0x0000005d02027233 */ /* 0x100fe40003803000 */
[----:B------:R-:W-:Y:S02]  /*22750*/  HSET2.LE.AND R6, R12, R93, PT ;  /* 0x0000005d0c067233 */ /* 0x000fe40003803000 */
[----:B------:R-:W-:-:S02]  /*22760*/  LOP3.LUT R12, R27, R228, R40, 0x96, !PT ;  /* 0x000000e41b0c7212 */ /* 0x000fc400078e9628 */
[----:B------:R-:W-:Y:S02]  /*22770*/  LOP3.LUT R17, R248, R2, RZ, 0xc0, !PT ;  /* 0x00000002f8117212 */ /* 0x000fe400078ec0ff */
[----:B------:R-:W-:Y:S01]  /*22780*/  LOP3.LUT R18, R242, R3, RZ, 0xc0, !PT ;  /* 0x00000003f2127212 */ /* 0x000fe200078ec0ff */
[----:B------:R-:W-:Y:S01]  /*22790*/  IMAD.WIDE.U32 R2, R12, -0x2daee0ad, RZ ;  /* 0xd2511f530c027825 */ /* 0x000fe200078e00ff */
[----:B---3--:R-:W-:Y:S01]  /*227a0*/  HMMA.16816.F32 R80, R8, R20, R80 ;  /* 0x000000140850723c */ /* 0x008fe20000001850 */
[----:B------:R-:W-:Y:S02]  /*227b0*/  LOP3.LUT R19, R240, R6, RZ, 0xc0, !PT ;  /* 0x00000006f0137212 */ /* 0x000fe400078ec0ff */
[----:B------:R-:W-:-:S03]  /*227c0*/  IMAD.WIDE.U32 R36, R91, -0x2daee0ad, RZ ;  /* 0xd2511f535b247825 */ /* 0x000fc600078e00ff */
[----:B------:R-:W-:Y:S01]  /*227d0*/  HMMA.16816.F32 R72, R8, R22, R72 ;  /* 0x000000160848723c */ /* 0x000fe20000001848 */
[----:B------:R-:W-:Y:S01]  /*227e0*/  IMAD.WIDE.U32 R68, R133, -0x2daee0ad, RZ ;  /* 0xd2511f5385447825 */ /* 0x000fe200078e00ff */
[----:B------:R-:W-:-:S04]  /*227f0*/  LOP3.LUT R16, R170, R0, RZ, 0xc0, !PT ;  /* 0x00000000aa107212 */ /* 0x000fc800078ec0ff */
[C---:B-1----:R-:W-:Y:S01]  /*22800*/  HMMA.16816.F32 R140, R8.reuse, R28, R56 ;  /* 0x0000001c088c723c */ /* 0x042fe20000001838 */
[----:B------:R-:W-:Y:S01]  /*22810*/  IMAD.WIDE.U32 R6, R25, -0x2daee0ad, RZ ;  /* 0xd2511f5319067825 */ /* 0x000fe200078e00ff */
[----:B------:R-:W-:Y:S01]  /*22820*/  LOP3.LUT R0, R3, R231, R24, 0x96, !PT ;  /* 0x000000e703007212 */ /* 0x000fe200078e9618 */
[----:B------:R2:W5:Y:S03]  /*22830*/  LDL.LU R170, [R1+0x3b8] ;  /* 0x0003b80001aa7983 */ /* 0x0005660000300800 */
[----:B------:R-:W-:Y:S01]  /*22840*/  HMMA.16816.F32 R40, R8, R30, R48 ;  /* 0x0000001e0828723c */ /* 0x000fe20000001830 */
[----:B------:R-:W-:Y:S01]  /*22850*/  LOP3.LUT R89, R33, R229, R146, 0x96, !PT ;  /* 0x000000e521597212 */ /* 0x000fe200078e9692 */
[----:B------:R-:W1:Y:S05]  /*22860*/  LDSM.16.MT88.4 R24, [R171+0x5400] ;  /* 0x00540000ab18783b */ /* 0x000e6a0000004200 */
[----:B------:R-:W-:Y:S01]  /*22870*/  IMAD.WIDE.U32 R8, R92, -0x2daee0ad, RZ ;  /* 0xd2511f535c087825 */ /* 0x000fe200078e00ff */
[----:B------:R-:W-:-:S02]  /*22880*/  LOP3.LUT R38, R69, R227, R32, 0x96, !PT ;  /* 0x000000e345267212 */ /* 0x000fc400078e9620 */
[----:B------:R-:W-:Y:S02]  /*22890*/  LOP3.LUT R12, R7, R231, R34, 0x96, !PT ;  /* 0x000000e7070c7212 */ /* 0x000fe400078e9622 */
[----:B------:R-:W-:Y:S01]  /*228a0*/  LOP3.LUT R37, R37, R227, R8, 0x96, !PT ;  /* 0x000000e325257212 */ /* 0x000fe200078e9608 */
[----:B------:R-:W3:Y:S01]  /*228b0*/  LDSM.16.MT88.4 R32, [R188+0x5400] ;  /* 0x00540000bc20783b */ /* 0x000ee20000004200 */
[C---:B------:R-:W-:Y:S02]  /*228c0*/  LOP3.LUT R8, R2.reuse, 0xffff, RZ, 0xc0, !PT ;  /* 0x0000ffff02087812 */ /* 0x040fe400078ec0ff */
[----:B------:R-:W-:Y:S02]  /*228d0*/  LOP3.LUT R14, R2, 0xff, RZ, 0xc0, !PT ;  /* 0x000000ff020e7812 */ /* 0x000fe400078ec0ff */
[--C-:B------:R-:W-:Y:S02]  /*228e0*/  SHF.R.U32.HI R11, RZ, 0x10, R2.reuse ;  /* 0x00000010ff0b7819 */ /* 0x100fe40000011602 */
[----:B------:R-:W-:-:S02]  /*228f0*/  SHF.R.U32.HI R13, RZ, 0x18, R2 ;  /* 0x00000018ff0d7819 */ /* 0x000fc40000011602 */
[C---:B------:R-:W-:Y:S02]  /*22900*/  LOP3.LUT R2, R0.reuse, 0xffff, RZ, 0xc0, !PT ;  /* 0x0000ffff00027812 */ /* 0x040fe400078ec0ff */
[----:B------:R-:W-:Y:S02]  /*22910*/  LOP3.LUT R39, R9, R229, R130, 0x96, !PT ;  /* 0x000000e509277212 */ /* 0x000fe400078e9682 */
[----:B------:R-:W-:Y:S02]  /*22920*/  LOP3.LUT R10, R0, 0xff, RZ, 0xc0, !PT ;  /* 0x000000ff000a7812 */ /* 0x000fe400078ec0ff */
[--C-:B------:R-:W-:Y:S02]  /*22930*/  SHF.R.U32.HI R3, RZ, 0x10, R0.reuse ;  /* 0x00000010ff037819 */ /* 0x100fe40000011600 */
        /* <DEDUP_REMOVED lines=11> */
[----:B------:R-:W-:Y:S02]  /*229f0*/  LOP3.LUT R13, R6, 0xffff, RZ, 0xc0, !PT ;  /* 0x0000ffff060d7812 */ /* 0x000fe400078ec0ff */
[--C-:B------:R-:W-:Y:S02]  /*22a00*/  HSET2.LE.AND R2, R2, R93.reuse, PT ;  /* 0x0000005d02027233 */ /* 0x100fe40003803000 */
[----:B------:R-:W-:Y:S01]  /*22a10*/  HSET2.LE.AND R7, R8, R93, PT ;  /* 0x0000005d08077233 */ /* 0x000fe20003803000 */
[----:B------:R-:W-:Y:S01]  /*22a20*/  HMMA.16816.F32 R44, R16, R20, R44 ;  /* 0x00000014102c723c */ /* 0x000fe2000000182c */
[----:B------:R-:W-:-:S02]  /*22a30*/  LOP3.LUT R8, R218, R0, RZ, 0xc0, !PT ;  /* 0x00000000da087212 */ /* 0x000fc400078ec0ff */
[----:B------:R-:W-:Y:S02]  /*22a40*/  LOP3.LUT R10, R217, R3, RZ, 0xc0, !PT ;  /* 0x00000003d90a7212 */ /* 0x000fe400078ec0ff */
[----:B------:R-:W-:Y:S01]  /*22a50*/  LOP3.LUT R0, R12, 0xffff, RZ, 0xc0, !PT ;  /* 0x0000ffff0c007812 */ /* 0x000fe200078ec0ff */
[C---:B------:R-:W-:Y:S01]  /*22a60*/  HMMA.16816.F32 R64, R16.reuse, R22, R64 ;  /* 0x000000161040723c */ /* 0x040fe20000001840 */
[----:B------:R-:W-:Y:S02]  /*22a70*/  SHF.R.U32.HI R20, RZ, 0x10, R6 ;  /* 0x00000010ff147819 */ /* 0x000fe40000011606 */
[----:B------:R-:W-:Y:S01]  /*22a80*/  SHF.R.U32.HI R3, RZ, 0x10, R12 ;  /* 0x00000010ff037819 */ /* 0x000fe2000001160c */
[----:B------:R-:W-:Y:S01]  /*22a90*/  IMAD.WIDE.U32 R14, R89, -0x326172a9, RZ ;  /* 0xcd9e8d57590e7825 */ /* 0x000fe200078e00ff */
[----:B------:R-:W-:Y:S01]  /*22aa0*/  LOP3.LUT R9, R219, R2, RZ, 0xc0, !PT ;  /* 0x00000002db097212 */ /* 0x000fe200078ec0ff */
[----:B------:R-:W-:Y:S01]  /*22ab0*/  HMMA.16816.F32 R60, R16, R28, R60 ;  /* 0x0000001c103c723c */ /* 0x000fe2000000183c */
[----:B------:R-:W-:-:S02]  /*22ac0*/  LOP3.LUT R22, R6, 0xff, RZ, 0xc0, !PT ;  /* 0x000000ff06167812 */ /* 0x000fc400078ec0ff */
[----:B------:R-:W-:Y:S02]  /*22ad0*/  SHF.R.U32.HI R21, RZ, 0x18, R6 ;  /* 0x00000018ff157819 */ /* 0x000fe40000011606 */
[----:B------:R-:W-:Y:S01]  /*22ae0*/  LOP3.LUT R11, R175, R7, RZ, 0xc0, !PT ;  /* 0x00000007af0b7212 */ /* 0x000fe200078ec0ff */
[----:B------:R-:W-:Y:S01]  /*22af0*/  HMMA.16816.F32 R48, R16, R30, R52 ;  /* 0x0000001e1030723c */ /* 0x000fe20000001834 */
[----:B------:R-:W-:Y:S01]  /*22b00*/  SHF.R.U32.HI R13, RZ, 0x8, R13 ;  /* 0x00000008ff0d7819 */ /* 0x000fe2000001160d */
[----:B------:R-:W4:Y:S01]  /*22b10*/  LDSM.16.MT88.4 R28, [R171+0x5800] ;  /* 0x00580000ab1c783b */ /* 0x000f220000004200 */
[----:B------:R-:W-:Y:S02]  /*22b20*/  SHF.R.U32.HI R2, RZ, 0x8, R0 ;  /* 0x00000008ff027819 */ /* 0x000fe40000011600 */
[----:B------:R-:W-:Y:S02]  /*22b30*/  LOP3.LUT R7, R12, 0xff, RZ, 0xc0, !PT ;  /* 0x000000ff0c077812 */ /* 0x000fe400078ec0ff */
[----:B------:R-:W-:-:S02]  /*22b40*/  LOP3.LUT R16, R20, 0xff, RZ, 0xc0, !PT ;  /* 0x000000ff14107812 */ /* 0x000fc400078ec0ff */
[----:B------:R-:W-:Y:S02]  /*22b50*/  SHF.R.U32.HI R6, RZ, 0x18, R12 ;  /* 0x00000018ff067819 */ /* 0x000fe4000001160c */
[----:B------:R-:W-:Y:S02]  /*22b60*/  LOP3.LUT R0, R3, 0xff, RZ, 0xc0, !PT ;  /* 0x000000ff03007812 */ /* 0x000fe400078ec0ff */
[----:B------:R-:W-:Y:S02]  /*22b70*/  LOP3.LUT R18, R15, R228, R148, 0x96, !PT ;  /* 0x000000e40f127212 */ /* 0x000fe400078e9694 */
[----:B------:R-:W-:Y:S02]  /*22b80*/  PRMT R3, R22, 0x5410, R13 ;  /* 0x0000541016037816 */ /* 0x000fe4000000000d */
[----:B------:R-:W-:Y:S02]  /*22b90*/  PRMT R15, R16, 0x5410, R21 ;  /* 0x00005410100f7816 */ /* 0x000fe40000000015 */
[----:B------:R-:W-:-:S02]  /*22ba0*/  PRMT R13, R7, 0x5410, R2 ;  /* 0x00005410070d7816 */ /* 0x000fc40000000002 */
[----:B------:R-:W-:Y:S02]  /*22bb0*/  PRMT R12, R0, 0x5410, R6 ;  /* 0x00005410000c7816 */ /* 0x000fe40000000006 */
[--C-:B------:R-:W-:Y:S02]  /*22bc0*/  HSET2.LE.AND R0, R3, R93.reuse, PT ;  /* 0x0000005d03007233 */ /* 0x100fe40003803000 */
[--C-:B------:R-:W-:Y:S02]  /*22bd0*/  HSET2.LE.AND R2, R15, R93.reuse, PT ;  /* 0x0000005d0f027233 */ /* 0x100fe40003803000 */
[--C-:B------:R-:W-:Y:S02]  /*22be0*/  HSET2.LE.AND R3, R13, R93.reuse, PT ;  /* 0x0000005d0d037233 */ /* 0x100fe40003803000 */
[----:B------:R-:W-:Y:S01]  /*22bf0*/  HSET2.LE.AND R12, R12, R93, PT ;  /* 0x0000005d0c0c7233 */ /* 0x000fe20003803000 */
[----:B------:R-:W-:Y:S01]  /*22c00*/  IMAD.WIDE.U32 R6, R38, -0x326172a9, RZ ;  /* 0xcd9e8d5726067825 */ /* 0x000fe200078e00ff */
[----:B------:R-:W-:-:S02]  /*22c10*/  LOP3.LUT R22, R154, R0, RZ, 0xc0, !PT ;  /* 0x000000009a167212 */ /* 0x000fc400078ec0ff */
[----:B------:R-:W-:Y:S02]  /*22c20*/  LOP3.LUT R23, R156, R2, RZ, 0xc0, !PT ;  /* 0x000000029c177212 */ /* 0x000fe400078ec0ff */
[----:B------:R-:W-:Y:S02]  /*22c30*/  LOP3.LUT R20, R157, R3, RZ, 0xc0, !PT ;  /* 0x000000039d147212 */ /* 0x000fe400078ec0ff */
[----:B------:R-:W-:Y:S01]  /*22c40*/  LOP3.LUT R21, R160, R12, RZ, 0xc0, !PT ;  /* 0x0000000ca0157212 */ /* 0x000fe200078ec0ff */
[C---:B-1----:R-:W-:Y:S01]  /*22c50*/  HMMA.16816.F32 R56, R8.reuse, R24, R80 ;  /* 0x000000180838723c */ /* 0x042fe20000001850 */
[----:B------:R-:W-:Y:S01]  /*22c60*/  LOP3.LUT R16, R7, R233, R14, 0x96, !PT ;  /* 0x000000e907107212 */ /* 0x000fe200078e960e */
[----:B------:R-:W-:Y:S01]  /*22c70*/  IMAD.WIDE.U32 R2, R37, -0x326172a9, RZ ;  /* 0xcd9e8d5725027825 */ /* 0x000fe200078e00ff */
[----:B------:R-:W-:Y:S01]  /*22c80*/  LOP3.LUT R7, R6, 0xffff, RZ, 0xc0, !PT ;  /* 0x0000ffff06077812 */ /* 0x000fe200078ec0ff */
[----:B------:R-:W-:Y:S02]  /*22c90*/  LDSM.16.MT88.4 R160, [R171+0x5c00] ;  /* 0x005c0000aba0783b */ /* 0x000fe40000004200 */
[----:B------:R-:W-:Y:S01]  /*22ca0*/  HMMA.16816.F32 R52, R8, R26, R72 ;  /* 0x0000001a0834723c */ /* 0x000fe20000001848 */
[----:B------:R-:W-:-:S05]  /*22cb0*/  SHF.R.U32.HI R14, RZ, 0x18, R6 ;  /* 0x00000018ff0e7819 */ /* 0x000fca0000011606 */
[C---:B---3--:R-:W-:Y:S06]  /*22cc0*/  HMMA.16816.F32 R140, R8.reuse, R32, R140 ;  /* 0x00000020088c723c */ /* 0x048fec000000188c */
[----:B------:R-:W-:Y:S07]  /*22cd0*/  HMMA.16816.F32 R40, R8, R34, R40 ;  /* 0x000000220828723c */ /* 0x000fee0000001828 */
[----:B------:R-:W-:Y:S01]  /*22ce0*/  IMAD.WIDE.U32 R8, R39, -0x326172a9, RZ ;  /* 0xcd9e8d5727087825 */ /* 0x000fe200078e00ff */
[----:B------:R-:W-:Y:S01]  /*22cf0*/  LOP3.LUT R11, R6, 0xff, RZ, 0xc0, !PT ;  /* 0x000000ff060b7812 */ /* 0x000fe200078ec0ff */
[----:B------:R-:W-:Y:S01]  /*22d00*/  HMMA.16816.F32 R44, R20, R24, R44 ;  /* 0x00000018142c723c */ /* 0x000fe2000000182c */
[----:B------:R-:W-:-:S02]  /*22d10*/  SHF.R.U32.HI R10, RZ, 0x10, R6 ;  /* 0x00000010ff0a7819 */ /* 0x000fc40000011606 */
[----:B------:R-:W-:Y:S02]  /*22d20*/  SHF.R.U32.HI R6, RZ, 0x8, R7 ;  /* 0x00000008ff067819 */ /* 0x000fe40000011607 */
[----:B------:R-:W-:Y:S01]  /*22d30*/  LOP3.LUT R0, R3, R233, R8, 0x96, !PT ;  /* 0x000000e903007212 */ /* 0x000fe200078e9608 */
[----:B------:R-:W-:Y:S01]  /*22d40*/  HMMA.16816.F32 R64, R20, R26, R64 ;  /* 0x0000001a1440723c */ /* 0x000fe20000001840 */
[----:B------:R-:W1:Y:S01]  /*22d50*/  LDSM.16.MT88.4 R24, [R188+0x5800] ;  /* 0x00580000bc18783b */ /* 0x000e620000004200 */
[----:B------:R-:W-:Y:S02]  /*22d60*/  LOP3.LUT R3, R2, 0xffff, RZ, 0xc0, !PT ;  /* 0x0000ffff02037812 */ /* 0x000fe400078ec0ff */
[----:B------:R-:W-:Y:S02]  /*22d70*/  SHF.R.U32.HI R7, RZ, 0x10, R2 ;  /* 0x00000010ff077819 */ /* 0x000fe40000011602 */
[----:B------:R-:W-:Y:S02]  /*22d80*/  PRMT R19, R11, 0x5410, R6 ;  /* 0x000054100b137816 */ /* 0x000fe40000000006 */
[----:B------:R-:W-:-:S02]  /*22d90*/  LOP3.LUT R6, R0, 0xffff, RZ, 0xc0, !PT ;  /* 0x0000ffff00067812 */ /* 0x000fc400078ec0ff */
[----:B------:R-:W-:Y:S02]  /*22da0*/  LOP3.LUT R37, R9, R228, R88, 0x96, !PT ;  /* 0x000000e409257212 */ /* 0x000fe400078e9658 */
[----:B------:R-:W-:Y:S02]  /*22db0*/  LOP3.LUT R13, R10, 0xff, RZ, 0xc0, !PT ;  /* 0x000000ff0a0d7812 */ /* 0x000fe400078ec0ff */
[----:B------:R-:W-:Y:S02]  /*22dc0*/  LOP3.LUT R12, R2, 0xff, RZ, 0xc0, !PT ;  /* 0x000000ff020c7812 */ /* 0x000fe400078ec0ff */
[----:B------:R-:W-:Y:S02]  /*22dd0*/  SHF.R.U32.HI R9, RZ, 0x18, R2 ;  /* 0x00000018ff097819 */ /* 0x000fe40000011602 */
[----:B------:R-:W-:Y:S02]  /*22de0*/  LOP3.LUT R11, R0, 0xff, RZ, 0xc0, !PT ;  /* 0x000000ff000b7812 */ /* 0x000fe400078ec0ff */
[----:B------:R-:W-:-:S02]  /*22df0*/  SHF.R.U32.HI R8, RZ, 0x10, R0 ;  /* 0x00000010ff087819 */ /* 0x000fc40000011600 */
[----:B------:R-:W-:Y:S02]  /*22e00*/  SHF.R.U32.HI R10, RZ, 0x18, R0 ;  /* 0x00000018ff0a7819 */ /* 0x000fe40000011600 */
[----:B------:R-:W-:Y:S02]  /*22e10*/  SHF.R.U32.HI R2, RZ, 0x8, R3 ;  /* 0x00000008ff027819 */ /* 0x000fe40000011603 */
[----:B------:R-:W-:Y:S02]  /*22e20*/  LOP3.LUT R0, R7, 0xff, RZ, 0xc0, !PT ;  /* 0x000000ff07007812 */ /* 0x000fe400078ec0ff */
[----:B------:R-:W-:Y:S02]  /*22e30*/  SHF.R.U32.HI R3, RZ, 0x8, R6 ;  /* 0x00000008ff037819 */ /* 0x000fe40000011606 */
[----:B------:R-:W-:Y:S02]  /*22e40*/  PRMT R6, R0, 0x5410, R9 ;  /* 0x0000541000067816 */ /* 0x000fe40000000009 */
[----:B------:R-:W-:-:S02]  /*22e50*/  LOP3.LUT R7, R8, 0xff, RZ, 0xc0, !PT ;  /* 0x000000ff08077812 */ /* 0x000fc400078ec0ff */
[----:B------:R-:W-:Y:S02]  /*22e60*/  PRMT R0, R11, 0x5410, R3 ;  /* 0x000054100b007816 */ /* 0x000fe40000000003 */
[----:B------:R-:W-:Y:S02]  /*22e70*/  PRMT R8, R12, 0x5410, R2 ;  /* 0x000054100c087816 */ /* 0x000fe40000000002 */
[----:B------:R-:W-:Y:S02]  /*22e80*/  PRMT R7, R7, 0x5410, R10 ;  /* 0x0000541007077816 */ /* 0x000fe4000000000a */
[--C-:B------:R-:W-:Y:S02]  /*22e90*/  HSET2.LE.AND R0, R0, R93.reuse, PT ;  /* 0x0000005d00007233 */ /* 0x100fe40003803000 */
[--C-:B------:R-:W-:Y:S02]  /*22ea0*/  HSET2.LE.AND R8, R8, R93.reuse, PT ;  /* 0x0000005d08087233 */ /* 0x100fe40003803000 */
[----:B------:R-:W-:-:S02]  /*22eb0*/  HSET2.LE.AND R7, R7, R93, PT ;  /* 0x0000005d07077233 */ /* 0x000fc40003803000 */
[----:B------:R-:W-:Y:S02]  /*22ec0*/  PRMT R17, R13, 0x5410, R14 ;  /* 0x000054100d117816 */ /* 0x000fe4000000000e */
[----:B------:R-:W-:Y:S02]  /*22ed0*/  HSET2.LE.AND R9, R6, R93, PT ;  /* 0x0000005d06097233 */ /* 0x000fe40003803000 */
[----:B------:R-:W-:Y:S02]  /*22ee0*/  LOP3.LUT R12, R234, R0, RZ, 0xc0, !PT ;  /* 0x00000000ea0c7212 */ /* 0x000fe400078ec0ff */
[----:B------:R-:W-:Y:S02]  /*22ef0*/  LOP3.LUT R14, R223, R8, RZ, 0xc0, !PT ;  /* 0x00000008df0e7212 */ /* 0x000fe400078ec0ff */
[----:B------:R-:W-:Y:S02]  /*22f00*/  LOP3.LUT R0, R16, 0xffff, RZ, 0xc0, !PT ;  /* 0x0000ffff10007812 */ /* 0x000fe400078ec0ff */
[----:B------:R-:W-:Y:S01]  /*22f10*/  SHF.R.U32.HI R8, RZ, 0x10, R16 ;  /* 0x00000010ff087819 */ /* 0x000fe20000011610 */
[----:B------:R-:W-:Y:S01]  /*22f20*/  IMAD.WIDE.U32 R2, R18, -0x2daee0ad, RZ ;  /* 0xd2511f5312027825 */ /* 0x000fe200078e00ff */
[----:B------:R-:W-:-:S02]  /*22f30*/  LOP3.LUT R13, R232, R7, RZ, 0xc0, !PT ;  /* 0x00000007e80d7212 */ /* 0x000fc400078ec0ff */
[----:B------:R-:W-:Y:S02]  /*22f40*/  LOP3.LUT R15, R222, R9, RZ, 0xc0, !PT ;  /* 0x00000009de0f7212 */ /* 0x000fe400078ec0ff */
[----:B------:R-:W-:Y:S02]  /*22f50*/  SHF.R.U32.HI R7, RZ, 0x8, R0 ;  /* 0x00000008ff077819 */ /* 0x000fe40000011600 */
[----:B------:R-:W-:Y:S02]  /*22f60*/  SHF.R.U32.HI R9, RZ, 0x18, R16 ;  /* 0x00000018ff097819 */ /* 0x000fe40000011610 */
[----:B------:R-:W-:Y:S02]  /*22f70*/  LOP3.LUT R0, R8, 0xff, RZ, 0xc0, !PT ;  /* 0x000000ff08007812 */ /* 0x000fe400078ec0ff */
[----:B------:R-:W-:Y:S02]  /*22f80*/  LOP3.LUT R10, R16, 0xff, RZ, 0xc0, !PT ;  /* 0x000000ff100a7812 */ /* 0x000fe400078ec0ff */
[----:B------:R-:W-:-:S02]  /*22f90*/  LOP3.LUT R6, R3, R231, R68, 0x96, !PT ;  /* 0x000000e703067212 */ /* 0x000fc400078e9644 */
[C---:B------:R-:W-:Y:S02]  /*22fa0*/  LOP3.LUT R16, R2.reuse, 0xffff, RZ, 0xc0, !PT ;  /* 0x0000ffff02107812 */ /* 0x040fe400078ec0ff */
[----:B------:R-:W-:Y:S02]  /*22fb0*/  LOP3.LUT R18, R2, 0xff, RZ, 0xc0, !PT ;  /* 0x000000ff02127812 */ /* 0x000fe400078ec0ff */
[--C-:B------:R-:W-:Y:S02]  /*22fc0*/  SHF.R.U32.HI R38, RZ, 0x10, R2.reuse ;  /* 0x00000010ff267819 */ /* 0x100fe40000011602 */
[----:B------:R-:W-:Y:S01]  /*22fd0*/  SHF.R.U32.HI R39, RZ, 0x18, R2 ;  /* 0x00000018ff277819 */ /* 0x000fe20000011602 */
[----:B------:R-:W-:Y:S01]  /*22fe0*/  IMAD.WIDE.U32 R2, R37, -0x2daee0ad, RZ ;  /* 0xd2511f5325027825 */ /* 0x000fe200078e00ff */
[----:B------:R-:W-:Y:S02]  /*22ff0*/  PRMT R0, R0, 0x5410, R9 ;  /* 0x0000541000007816 */ /* 0x000fe40000000009 */
[----:B------:R-:W-:-:S02]  /*23000*/  PRMT R8, R10, 0x5410, R7 ;  /* 0x000054100a087816 */ /* 0x000fc40000000007 */
[--C-:B------:R-:W-:Y:S02]  /*23010*/  HSET2.LE.AND R7, R19, R93.reuse, PT ;  /* 0x0000005d13077233 */ /* 0x100fe40003803000 */
[----:B------:R-:W-:Y:S02]  /*23020*/  HSET2.LE.AND R9, R0, R93, PT ;  /* 0x0000005d00097233 */ /* 0x000fe40003803000 */
[----:B------:R-:W-:Y:S01]  /*23030*/  LOP3.LUT R0, R3, R231, R36, 0x96, !PT ;  /* 0x000000e703007212 */ /* 0x000fe200078e9624 */
[----:B----4-:R-:W-:Y:S01]  /*23040*/  HMMA.16816.F32 R56, R12, R28, R56 ;  /* 0x0000001c0c38723c */ /* 0x010fe20000001838 */
[----:B------:R-:W-:Y:S02]  /*23050*/  LOP3.LUT R10, R251, R7, RZ, 0xc0, !PT ;  /* 0x00000007fb0a7212 */ /* 0x000fe400078ec0ff */
[----:B------:R-:W-:-:S03]  /*23060*/  LOP3.LUT R7, R0, 0xffff, RZ, 0xc0, !PT ;  /* 0x0000ffff00077812 */ /* 0x000fc600078ec0ff */
[C---:B------:R-:W-:Y:S06]  /*23070*/  HMMA.16816.F32 R52, R12.reuse, R30, R52 ;  /* 0x0000001e0c34723c */ /* 0x040fec0000001834 */
[C---:B-1----:R-:W-:Y:S06]  /*23080*/  HMMA.16816.F32 R140, R12.reuse, R24, R140 ;  /* 0x000000180c8c723c */ /* 0x042fec000000188c */
[----:B------:R-:W-:Y:S01]  /*23090*/  HMMA.16816.F32 R40, R12, R26, R40 ;  /* 0x0000001a0c28723c */ /* 0x000fe20000001828 */
[----:B------:R-:W-:-:S05]  /*230a0*/  SHF.R.U32.HI R7, RZ, 0x8, R7 ;  /* 0x00000008ff077819 */ /* 0x000fca0000011607 */
[----:B------:R-:W-:Y:S01]  /*230b0*/  HMMA.16816.F32 R60, R20, R32, R60 ;  /* 0x00000020143c723c */ /* 0x000fe2000000183c */
[----:B------:R-:W-:-:S05]  /*230c0*/  SHF.R.U32.HI R12, RZ, 0x10, R2 ;  /* 0x00000010ff0c7819 */ /* 0x000fca0000011602 */
[----:B------:R-:W-:Y:S01]  /*230d0*/  HMMA.16816.F32 R32, R20, R34, R48 ;  /* 0x000000221420723c */ /* 0x000fe20000001830 */
[----:B------:R-:W-:Y:S01]  /*230e0*/  LOP3.LUT R13, R12, 0xff, RZ, 0xc0, !PT ;  /* 0x000000ff0c0d7812 */ /* 0x000fe200078ec0ff */
[----:B------:R-:W1:Y:S01]  /*230f0*/  LDSM.16.MT88.4 R20, [R188+0x5c00] ;  /* 0x005c0000bc14783b */ /* 0x000e620000004200 */
[----:B------:R-:W-:Y:S02]  /*23100*/  LOP3.LUT R12, R0, 0xff, RZ, 0xc0, !PT ;  /* 0x000000ff000c7812 */ /* 0x000fe400078ec0ff */
[----:B------:R-:W-:Y:S02]  /*23110*/  SHF.R.U32.HI R15, RZ, 0x18, R2 ;  /* 0x00000018ff0f7819 */ /* 0x000fe40000011602 */
[----:B------:R-:W-:Y:S02]  /*23120*/  SHF.R.U32.HI R14, RZ, 0x8, R16 ;  /* 0x00000008ff0e7819 */ /* 0x000fe40000011610 */
[C---:B------:R-:W-:Y:S02]  /*23130*/  LOP3.LUT R3, R2.reuse, 0xffff, RZ, 0xc0, !PT ;  /* 0x0000ffff02037812 */ /* 0x040fe400078ec0ff */
[----:B------:R-:W-:-:S02]  /*23140*/  LOP3.LUT R16, R2, 0xff, RZ, 0xc0, !PT ;  /* 0x000000ff02107812 */ /* 0x000fc400078ec0ff */
[----:B------:R-:W-:Y:S02]  /*23150*/  SHF.R.U32.HI R2, RZ, 0x10, R0 ;  /* 0x00000010ff027819 */ /* 0x000fe40000011600 */
[----:B------:R-:W-:Y:S02]  /*23160*/  HSET2.LE.AND R11, R17, R93, PT ;  /* 0x0000005d110b7233 */ /* 0x000fe40003803000 */
[----:B------:R-:W-:Y:S02]  /*23170*/  PRMT R7, R12, 0x5410, R7 ;  /* 0x000054100c077816 */ /* 0x000fe40000000007 */
[----:B------:R-:W-:Y:S02]  /*23180*/  PRMT R17, R18, 0x5410, R14 ;  /* 0x0000541012117816 */ /* 0x000fe4000000000e */
[----:B------:R-:W-:Y:S02]  /*23190*/  PRMT R13, R13, 0x5410, R15 ;  /* 0x000054100d0d7816 */ /* 0x000fe4000000000f */
[----:B------:R-:W-:-:S02]  /*231a0*/  SHF.R.U32.HI R14, RZ, 0x8, R3 ;  /* 0x00000008ff0e7819 */ /* 0x000fc40000011603 */
[--C-:B------:R-:W-:Y:S02]  /*231b0*/  HSET2.LE.AND R8, R8, R93.reuse, PT ;  /* 0x0000005d08087233 */ /* 0x100fe40003803000 */
[----:B------:R-:W-:Y:S02]  /*231c0*/  SHF.R.U32.HI R12, RZ, 0x18, R0 ;  /* 0x00000018ff0c7819 */ /* 0x000fe40000011600 */
[----:B------:R-:W-:Y:S02]  /*231d0*/  LOP3.LUT R3, R2, 0xff, RZ, 0xc0, !PT ;  /* 0x000000ff02037812 */ /* 0x000fe400078ec0ff */
[--C-:B------:R-:W-:Y:S01]  /*231e0*/  HSET2.LE.AND R2, R7, R93.reuse, PT ;  /* 0x0000005d07027233 */ /* 0x100fe20003803000 */
[----:B------:R-:W-:Y:S01]  /*231f0*/  IMAD.MOV.U32 R7, RZ, RZ, R180 ;  /* 0x000000ffff077224 */ /* 0x000fe200078e00b4 */
[----:B------:R-:W-:Y:S02]  /*23200*/  HSET2.LE.AND R0, R13, R93, PT ;  /* 0x0000005d0d007233 */ /* 0x000fe40003803000 */
[----:B------:R-:W-:-:S02]  /*23210*/  PRMT R14, R16, 0x5410, R14 ;  /* 0x00005410100e7816 */ /* 0x000fc4000000000e */
[----:B------:R-:W-:Y:S02]  /*23220*/  PRMT R3, R3, 0x5410, R12 ;  /* 0x0000541003037816 */ /* 0x000fe4000000000c */
[----:B------:R-:W-:Y:S02]  /*23230*/  LOP3.LUT R11, R241, R11, RZ, 0xc0, !PT ;  /* 0x0000000bf10b7212 */ /* 0x000fe400078ec0ff */
[----:B------:R-:W-:Y:S02]  /*23240*/  LOP3.LUT R8, R176, R8, RZ, 0xc0, !PT ;  /* 0x00000008b0087212 */ /* 0x000fe400078ec0ff */
[----:B------:R-:W-:Y:S02]  /*23250*/  LOP3.LUT R9, R177, R9, RZ, 0xc0, !PT ;  /* 0x00000009b1097212 */ /* 0x000fe400078ec0ff */
[----:B------:R-:W-:Y:S02]  /*23260*/  SHF.R.U32.HI R12, RZ, 0x10, R6 ;  /* 0x00000010ff0c7819 */ /* 0x000fe40000011606 */
[----:B------:R-:W-:-:S02]  /*23270*/  LOP3.LUT R136, R235, R2, RZ, 0xc0, !PT ;  /* 0x00000002eb887212 */ /* 0x000fc400078ec0ff */
[----:B------:R-:W-:Y:S02]  /*23280*/  LOP3.LUT R139, R7, R0, RZ, 0xc0, !PT ;  /* 0x00000000078b7212 */ /* 0x000fe400078ec0ff */
[--C-:B------:R-:W-:Y:S02]  /*23290*/  HSET2.LE.AND R2, R14, R93.reuse, PT ;  /* 0x0000005d0e027233 */ /* 0x100fe40003803000 */
[C---:B------:R-:W-:Y:S02]  /*232a0*/  LOP3.LUT R7, R6.reuse, 0xffff, RZ, 0xc0, !PT ;  /* 0x0000ffff06077812 */ /* 0x040fe400078ec0ff */
[----:B------:R-:W-:Y:S02]  /*232b0*/  LOP3.LUT R13, R6, 0xff, RZ, 0xc0, !PT ;  /* 0x000000ff060d7812 */ /* 0x000fe400078ec0ff */
[----:B------:R-:W-:Y:S02]  /*232c0*/  HSET2.LE.AND R0, R3, R93, PT ;  /* 0x0000005d03007233 */ /* 0x000fe40003803000 */
[----:B------:R-:W-:-:S02]  /*232d0*/  SHF.R.U32.HI R6, RZ, 0x18, R6 ;  /* 0x00000018ff067819 */ /* 0x000fc40000011606 */
[----:B------:R-:W-:Y:S01]  /*232e0*/  LOP3.LUT R3, R12, 0xff, RZ, 0xc0, !PT ;  /* 0x000000ff0c037812 */ /* 0x000fe200078ec0ff */
[----:B------:R-:W-:Y:S01]  /*232f0*/  HMMA.16816.F32 R164, R8, R28, R44 ;  /* 0x0000001c08a4723c */ /* 0x000fe2000000182c */
[----:B------:R-:W-:Y:S02]  /*23300*/  LOP3.LUT R138, R237, R2, RZ, 0xc0, !PT ;  /* 0x00000002ed8a7212 */ /* 0x000fe400078ec0ff */
[----:B------:R-:W-:-:S03]  /*23310*/  PRMT R2, R3, 0x5410, R6 ;  /* 0x0000541003027816 */ /* 0x000fc60000000006 */
[----:B------:R-:W-:Y:S01]  /*23320*/  HMMA.16816.F32 R28, R8, R30, R64 ;  /* 0x0000001e081c723c */ /* 0x000fe20000001840 */
[----:B------:R-:W-:Y:S02]  /*23330*/  SHF.R.U32.HI R7, RZ, 0x8, R7 ;  /* 0x00000008ff077819 */ /* 0x000fe40000011607 */
[----:B------:R-:W-:-:S03]  /*23340*/  LOP3.LUT R6, R38, 0xff, RZ, 0xc0, !PT ;  /* 0x000000ff26067812 */ /* 0x000fc600078ec0ff */
[----:B------:R-:W-:Y:S01]  /*23350*/  HMMA.16816.F32 R156, R8, R24, R60 ;  /* 0x00000018089c723c */ /* 0x000fe2000000183c */
[----:B------:R-:W-:-:S05]  /*23360*/  LOP3.LUT R137, R236, R0, RZ, 0xc0, !PT ;  /* 0x00000000ec897212 */ /* 0x000fca00078ec0ff */
[----:B------:R-:W-:Y:S01]  /*23370*/  HMMA.16816.F32 R8, R8, R26, R32 ;  /* 0x0000001a0808723c */ /* 0x000fe20000001820 */
[----:B------:R-:W-:Y:S02]  /*23380*/  PRMT R0, R13, 0x5410, R7 ;  /* 0x000054100d007816 */ /* 0x000fe40000000007 */
[----:B------:R-:W-:Y:S02]  /*23390*/  PRMT R6, R6, 0x5410, R39 ;  /* 0x0000541006067816 */ /* 0x000fe40000000027 */
[--C-:B------:R-:W-:Y:S02]  /*233a0*/  HSET2.LE.AND R3, R17, R93.reuse, PT ;  /* 0x0000005d11037233 */ /* 0x100fe40003803000 */
[--C-:B------:R-:W-:Y:S02]  /*233b0*/  HSET2.LE.AND R0, R0, R93.reuse, PT ;  /* 0x0000005d00007233 */ /* 0x100fe40003803000 */
[--C-:B------:R-:W-:Y:S02]  /*233c0*/  HSET2.LE.AND R2, R2, R93.reuse, PT ;  /* 0x0000005d02027233 */ /* 0x100fe40003803000 */
[----:B------:R-:W-:-:S02]  /*233d0*/  HSET2.LE.AND R6, R6, R93, PT ;  /* 0x0000005d06067233 */ /* 0x000fc40003803000 */
[----:B------:R-:W-:Y:S02]  /*233e0*/  LOP3.LUT R146, R239, R3, RZ, 0xc0, !PT ;  /* 0x00000003ef927212 */ /* 0x000fe400078ec0ff */
[----:B------:R-:W-:Y:S02]  /*233f0*/  IADD3 R3, P0, R4, -0x200, RZ ;  /* 0xfffffe0004037810 */ /* 0x000fe40007f1e0ff */
[----:B------:R-:W-:Y:S02]  /*23400*/  LOP3.LUT R144, R244, R0, RZ, 0xc0, !PT ;  /* 0x00000000f4907212 */ /* 0x000fe400078ec0ff */
[----:B------:R-:W-:Y:S01]  /*23410*/  LOP3.LUT R145, R247, R2, RZ, 0xc0, !PT ;  /* 0x00000002f7917212 */ /* 0x000fe200078ec0ff */
[----:B------:R-:W-:Y:S01]  /*23420*/  FADD.FTZ R2, R243, R238 ;  /* 0x000000eef3027221 */ /* 0x000fe20000010000 */
[----:B------:R-:W-:Y:S02]  /*23430*/  LOP3.LUT R147, R245, R6, RZ, 0xc0, !PT ;  /* 0x00000006f5937212 */ /* 0x000fe400078ec0ff */
[----:B------:R-:W-:Y:S01]  /*23440*/  IADD3.X R0, R5, -0x1, RZ, P0, !PT ;  /* 0xffffffff05007810 */ /* 0x000fe200007fe4ff */
[----:B------:R2:W-:Y:S01]  /*23450*/  STL [R1+0xa8], R3 ;  /* 0x0000a80301007387 */ /* 0x0005e20000100800 */
[C---:B------:R-:W-:Y:S03]  /*23460*/  HMMA.16816.F32 R152, R136.reuse, R160, R56 ;  /* 0x000000a08898723c */ /* 0x040fe60000001838 */
[----:B------:R2:W-:Y:S03]  /*23470*/  STL [R1+0x100], R2 ;  /* 0x0001000201007387 */ /* 0x0005e60000100800 */
[----:B------:R-:W-:Y:S01]  /*23480*/  HMMA.16816.F32 R148, R136, R162, R52 ;  /* 0x000000a28894723c */ /* 0x000fe20000001834 */
[----:B------:R2:W-:Y:S05]  /*23490*/  STL [R1+0xa4], R0 ;  /* 0x0000a40001007387 */ /* 0x0005ea0000100800 */
[----:B------:R-:W-:Y:S06]  /*234a0*/  HMMA.16816.F32 R164, R144, R160, R164 ;  /* 0x000000a090a4723c */ /* 0x000fec00000018a4 */
[----:B-1----:R-:W-:Y:S06]  /*234b0*/  HMMA.16816.F32 R140, R136, R20, R140 ;  /* 0x00000014888c723c */ /* 0x002fec000000188c */
        /* <DEDUP_REMOVED lines=9> */
.L_x_1203:
[----:B------:R-:W2:Y:S04]  /*23550*/  LDL R2, [R1+0x364] ;  /* 0x0003640001027983 */ /* 0x000ea80000100800 */
[----:B------:R-:W2:Y:S02]  /*23560*/  LDL R0, [R1+0xa0] ;  /* 0x0000a00001007983 */ /* 0x000ea40000100800 */
[----:B--2---:R-:W-:-:S13]  /*23570*/  ISETP.GT.AND P0, PT, R0, R2, PT ;  /* 0x000000020000720c */ /* 0x004fda0003f04270 */
[----:B------:R-:W-:Y:S05]  /*23580*/  @!P0 BRA `(.L_x_1208) ;  /* 0x0000011400fc8947 */ /* 0x000fea0003800000 */
[----:B------:R-:W2:Y:S04]  /*23590*/  LDL R5, [R1+0x368] ;  /* 0x0003680001057983 */ /* 0x000ea80000100800 */
[----:B------:R-:W3:Y:S04]  /*235a0*/  LDL.LU R4, [R1+0x2a0] ;  /* 0x0002a00001047983 */ /* 0x000ee80000300800 */
[----:B------:R-:W4:Y:S04]  /*235b0*/  LDL.LU R8, [R1+0x2a4] ;  /* 0x0002a40001087983 */ /* 0x000f280000300800 */
[----:B------:R-:W4:Y:S01]  /*235c0*/  LDL.64 R6, [R1+0x120] ;  /* 0x0001200001067983 */ /* 0x000f220000100a00 */
[----:B-----5:R-:W-:Y:S01]  /*235d0*/  ISETP.GE.AND P4, PT, R172, R173, PT ;  /* 0x000000adac00720c */ /* 0x020fe20003f86270 */
[----:B------:R-:W-:Y:S01]  /*235e0*/  IMAD.MOV.U32 R133, RZ, RZ, R38 ;  /* 0x000000ffff857224 */ /* 0x000fe200078e0026 */
[----:B------:R-:W-:Y:S01]  /*235f0*/  MOV R132, R39 ;  /* 0x0000002700847202 */ /* 0x000fe20000000f00 */
[----:B------:R-:W-:Y:S01]  /*23600*/  IMAD.MOV.U32 R135, RZ, RZ, R36 ;  /* 0x000000ffff877224 */ /* 0x000fe200078e0024 */
[----:B------:R-:W-:-:S02]  /*23610*/  MOV R134, R37 ;  /* 0x0000002500867202 */ /* 0x000fc40000000f00 */
[----:B--2---:R-:W-:Y:S01]  /*23620*/  SHF.R.S32.HI R0, RZ, 0x1f, R5 ;  /* 0x0000001fff007819 */ /* 0x004fe20000011405 */
[----:B------:R-:W-:Y:S01]  /*23630*/  IMAD.WIDE.U32 R2, R5, 0x70, RZ ;  /* 0x0000007005027825 */ /* 0x000fe200078e00ff */
[----:B---3--:R-:W-:-:S03]  /*23640*/  SHF.R.S32.HI R2, RZ, 0x1f, R4 ;  /* 0x0000001fff027819 */ /* 0x008fc60000011404 */
[----:B------:R-:W-:-:S04]  /*23650*/  IMAD R0, R0, 0x70, RZ ;  /* 0x0000007000007824 */ /* 0x000fc800078e02ff */
[----:B------:R-:W-:Y:S01]  /*23660*/  IMAD.IADD R0, R3, 0x1, R0 ;  /* 0x0000000103007824 */ /* 0x000fe200078e0200 */
[----:B------:R-:W-:Y:S02]  /*23670*/  SHF.L.U64.HI R3, R4, 0x1, R2 ;  /* 0x0000000104037819 */ /* 0x000fe40000010202 */
[----:B----4-:R-:W-:Y:S02]  /*23680*/  SHF.R.S32.HI R2, RZ, 0x1f, R8 ;  /* 0x0000001fff027819 */ /* 0x010fe40000011408 */
[----:B------:R1:W-:Y:S02]  /*23690*/  STL [R1+0x360], R0 ;  /* 0x0003600001007387 */ /* 0x0003e40000100800 */
[C---:B------:R-:W-:Y:S01]  /*236a0*/  SHF.L.U64.HI R9, R8.reuse, 0x1, R2 ;  /* 0x0000000108097819 */ /* 0x040fe20000010202 */
[----:B------:R-:W-:Y:S01]  /*236b0*/  IMAD.SHL.U32 R8, R8, 0x2, RZ ;  /* 0x0000000208087824 */ /* 0x000fe200078e00ff */
[----:B------:R2:W-:Y:S01]  /*236c0*/  STL [R1+0x358], R3 ;  /* 0x0003580301007387 */ /* 0x0005e20000100800 */
[----:B-1----:R-:W-:-:S02]  /*236d0*/  IMAD R0, R5, 0x38, R4 ;  /* 0x0000003805007824 */ /* 0x002fc400078e0204 */
[----:B------:R-:W-:Y:S02]  /*236e0*/  IMAD.SHL.U32 R4, R4, 0x2, RZ ;  /* 0x0000000204047824 */ /* 0x000fe400078e00ff */
[----:B--2---:R-:W-:Y:S01]  /*236f0*/  IMAD R3, R7, 0x60, RZ ;  /* 0x0000006007037824 */ /* 0x004fe200078e02ff */
[----:B------:R-:W-:Y:S02]  /*23700*/  IADD3 R0, R0, 0x1, RZ ;  /* 0x0000000100007810 */ /* 0x000fe40007ffe0ff */
[----:B------:R1:W-:Y:S02]  /*23710*/  STL [R1+0x35c], R4 ;  /* 0x00035c0401007387 */ /* 0x0003e40000100800 */
[----:B------:R-:W-:Y:S02]  /*23720*/  SHF.R.S32.HI R2, RZ, 0x1f, R0 ;  /* 0x0000001fff027819 */ /* 0x000fe40000011400 */
[----:B------:R-:W-:Y:S02]  /*23730*/  STL [R1+0x350], R9 ;  /* 0x0003500901007387 */ /* 0x000fe40000100800 */
[----:B------:R-:W-:-:S02]  /*23740*/  SHF.L.U64.HI R2, R0, 0x1, R2 ;  /* 0x0000000100027819 */ /* 0x000fc40000010202 */
[----:B------:R-:W-:Y:S01]  /*23750*/  SHF.L.U32 R0, R0, 0x1, RZ ;  /* 0x0000000100007819 */ /* 0x000fe200000006ff */
[----:B-1----:R-:W-:-:S04]  /*23760*/  IMAD.WIDE.U32 R4, R6, 0x60, RZ ;  /* 0x0000006006047825 */ /* 0x002fc800078e00ff */
[----:B------:R-:W-:Y:S01]  /*23770*/  IMAD.IADD R3, R3, 0x1, R5 ;  /* 0x0000000103037824 */ /* 0x000fe200078e0205 */
[----:B------:R-:W-:Y:S04]  /*23780*/  STL.64 [R1+0x3a8], R4 ;  /* 0x0003a80401007387 */ /* 0x000fe80000100a00 */
[----:B------:R1:W-:Y:S02]  /*23790*/  STL [R1+0x354], R8 ;  /* 0x0003540801007387 */ /* 0x0003e40000100800 */
[C---:B-1----:R-:W-:Y:S02]  /*237a0*/  SHF.L.U64.HI R8, R6.reuse, 0x6, R7 ;  /* 0x0000000606087819 */ /* 0x042fe40000010207 */
[----:B------:R-:W-:-:S03]  /*237b0*/  SHF.L.U32 R6, R6, 0x6, RZ ;  /* 0x0000000606067819 */ /* 0x000fc600000006ff */
[----:B------:R1:W-:Y:S04]  /*237c0*/  STL [R1+0x3b0], R8 ;  /* 0x0003b00801007387 */ /* 0x0003e80000100800 */
[----:B------:R1:W-:Y:S04]  /*237d0*/  STL [R1+0x3b4], R6 ;  /* 0x0003b40601007387 */ /* 0x0003e80000100800 */
[----:B------:R1:W-:Y:S04]  /*237e0*/  STL [R1+0x34c], R3 ;  /* 0x00034c0301007387 */ /* 0x0003e80000100800 */
[----:B------:R1:W-:Y:S04]  /*237f0*/  STL [R1+0x344], R0 ;  /* 0x0003440001007387 */ /* 0x0003e80000100800 */
[----:B------:R1:W-:Y:S02]  /*23800*/  STL [R1+0x348], R2 ;  /* 0x0003480201007387 */ /* 0x0003e40000100800 */
.L_x_1211:
[----:B-1----:R-:W2:Y:S01]  /*23810*/  LDL R0, [R1+0xa0] ;  /* 0x0000a00001007983 */ /* 0x002ea20000100800 */
[----:B------:R-:W-:Y:S04]  /*23820*/  DEPBAR.LE SB0, 0x0 ;  /* 0x000080000000791a */ /* 0x000fe80000000000 */
[----:B------:R-:W3:Y:S01]  /*23830*/  LDL.64 R18, [R1+0xe8] ;  /* 0x0000e80001127983 */ /* 0x000ee20000100a00 */
[----:B------:R-:W-:Y:S05]  /*23840*/  WARPSYNC.ALL ;  /* 0x0000000000007948 */ /* 0x000fea0003800000 */
[----:B------:R-:W4:Y:S01]  /*23850*/  LDL.64 R6, [R1+0x378] ;  /* 0x0003780001067983 */ /* 0x000f220000100a00 */
[----:B------:R-:W-:Y:S05]  /*23860*/  BSSY B0, `(.L_x_1209) ;  /* 0x0000572000007945 */ /* 0x000fea0003800000 */
[----:B------:R-:W4:Y:S06]  /*23870*/  LDL.64 R2, [R1+0x380] ;  /* 0x0003800001027983 */ /* 0x000f2c0000100a00 */
[----:B-----5:R-:W5:Y:S06]  /*23880*/  LDL.64 R16, [R1+0xf8] ;  /* 0x0000f80001107983 */ /* 0x020f6c0000100a00 */
[----:B------:R-:W5:Y:S04]  /*23890*/  LDL R236, [R1+0x340] ;  /* 0x0003400001ec7983 */ /* 0x000f680000100800 */
[----:B------:R-:W5:Y:S04]  /*238a0*/  LDL R118, [R1+0x398] ;  /* 0x0003980001767983 */ /* 0x000f680000100800 */
[----:B------:R-:W5:Y:S06]  /*238b0*/  LDL.64 R116, [R1+0x110] ;  /* 0x0001100001747983 */ /* 0x000f6c0000100a00 */
[----:B------:R-:W5:Y:S01]  /*238c0*/  LDL R244, [R1+0x33c] ;  /* 0x00033c0001f47983 */ /* 0x000f620000100800 */
[----:B------:R-:W-:Y:S06]  /*238d0*/  BAR.SYNC.DEFER_BLOCKING 0x0 ;  /* 0x0000000000007b1d */ /* 0x000fec0000010000 */
[----:B------:R-:W-:Y:S06]  /*238e0*/  @P4 STS.64 [R215+0x4008], RZ ;  /* 0x004008ffd7004388 */ /* 0x000fec0000000a00 */
[----:B------:R-:W-:Y:S04]  /*238f0*/  @P4 STS [R215+0x4000], RZ ;  /* 0x004000ffd7004388 */ /* 0x000fe80000000800 */
[----:B------:R-:W-:Y:S01]  /*23900*/  @P4 STS [R215+0x4004], RZ ;  /* 0x004004ffd7004388 */ /* 0x000fe20000000800 */
[----:B------:R-:W1:Y:S01]  /*23910*/  S2R R100, SR_TID.X ;  /* 0x0000000000647919 */ /* 0x000e620000002100 */
        /* <DEDUP_REMOVED lines=10> */
[-C--:B------:R-:W-:Y:S02]  /*239c0*/  IMAD R0, R4, R5.reuse, R0 ;  /* 0x0000000504007224 */ /* 0x080fe400078e0200 */
[----:B------:R-:W-:Y:S04]  /*239d0*/  IMAD.WIDE.U32 R2, R232, R5, R2 ;  /* 0x00000005e8027225 */ /* 0x000fe800078e0002 */
[----:B------:R-:W-:Y:S01]  /*239e0*/  IMAD.IADD R0, R3, 0x1, R0 ;  /* 0x0000000103007824 */ /* 0x000fe200078e0200 */
[C---:B------:R-:W-:Y:S01]  /*239f0*/  @!P4 LEA R5, P0, R18.reuse, R2, 0x5 ;  /* 0x000000021205c211 */ /* 0x040fe200078028ff */
[----:B------:R-:W-:Y:S01]  /*23a00*/  IMAD.SHL.U32 R7, R18, 0x40, RZ ;  /* 0x0000004012077824 */ /* 0x000fe200078e00ff */
[----:B-----5:R-:W-:Y:S01]  /*23a10*/  @!P4 LEA R10, P6, R2, R16, 0x1 ;  /* 0x00000010020ac211 */ /* 0x020fe200078c08ff */
[----:B------:R-:W-:Y:S01]  /*23a20*/  IMAD.IADD R9, R9, 0x1, R13 ;  /* 0x0000000109097824 */ /* 0x000fe200078e020d */
[----:B------:R-:W-:Y:S01]  /*23a30*/  @!P4 LEA.HI.X R13, R18, R0, R19, 0x5, P0 ;  /* 0x00000000120dc211 */ /* 0x000fe200000f2c13 */
[----:B-1----:R-:W-:Y:S01]  /*23a40*/  IMAD.SHL.U32 R202, R202, 0x2, RZ ;  /* 0x00000002caca7824 */ /* 0x002fe200078e00ff */
[-C--:B------:R-:W-:Y:S01]  /*23a50*/  @!P4 LEA.HI.X R11, R2, R17.reuse, R0, 0x1, P6 ;  /* 0x00000011020bc211 */ /* 0x080fe200030f0c00 */
[----:B------:R-:W-:Y:S01]  /*23a60*/  IMAD.WIDE.U32 R222, R118, -0x2daee0ad, RZ ;  /* 0xd2511f5376de7825 */ /* 0x000fe200078e00ff */
[----:B------:R-:W-:Y:S02]  /*23a70*/  @!P4 IADD3 R12, P1, R12, R2, RZ ;  /* 0x000000020c0cc210 */ /* 0x000fe40007f3e0ff */
[----:B------:R-:W-:Y:S01]  /*23a80*/  LOP3.LUT R202, R202, 0x6, RZ, 0xc0, !PT ;  /* 0x00000006caca7812 */ /* 0x000fe200078ec0ff */
[----:B------:R-:W-:Y:S01]  /*23a90*/  @!PT LDS RZ, [RZ] ;  /* 0x00000000fffff984 */ /* 0x000fe20000000800 */
[----:B------:R-:W-:Y:S01]  /*23aa0*/  @!PT LDS RZ, [RZ] ;  /* 0x00000000fffff984 */ /* 0x000fe20000000800 */
[----:B------:R-:W-:Y:S01]  /*23ab0*/  @!PT LDS RZ, [RZ] ;  /* 0x00000000fffff984 */ /* 0x000fe20000000800 */
[----:B------:R-:W-:Y:S01]  /*23ac0*/  @!P4 LDGSTS.E.BYPASS.LTC128B.128 [R215+0x4000], desc[UR4][R10.64] ;  /* 0x040000000ad7cfae */ /* 0x000fe2000b901d44 */
[----:B------:R-:W-:Y:S01]  /*23ad0*/  @!P4 LEA R8, P5, R5, R16, 0x1 ;  /* 0x000000100508c211 */ /* 0x000fe200078a08ff */
[----:B------:R-:W-:Y:S01]  /*23ae0*/  @!P4 IMAD.X R3, R0, 0x1, R9, P1 ;  /* 0x000000010003c824 */ /* 0x000fe200008e0609 */
[----:B------:R-:W-:Y:S01]  /*23af0*/  @!P4 IADD3 R7, P3, R7, R2, RZ ;  /* 0x000000020707c210 */ /* 0x000fe20007f7e0ff */
[----:B------:R-:W-:Y:S01]  /*23b00*/  IMAD R202, R232, 0x80, R202 ;  /* 0x00000080e8ca7824 */ /* 0x000fe200078e02ca */
[----:B------:R-:W-:Y:S02]  /*23b10*/  SHF.R.S32.HI R2, RZ, 0x1f, R100 ;  /* 0x0000001fff027819 */ /* 0x000fe40000011464 */
[-C--:B------:R-:W-:Y:S01]  /*23b20*/  @!P4 LEA.HI.X R9, R5, R17.reuse, R13, 0x1, P5 ;  /* 0x000000110509c211 */ /* 0x080fe200028f0c0d */
[----:B------:R-:W-:Y:S01]  /*23b30*/  @P4 STS.128 [R215+0x4800], RZ ;  /* 0x004800ffd7004388 */ /* 0x000fe20000000c00 */
[----:B------:R-:W-:Y:S01]  /*23b40*/  LEA.HI R2, R2, R100, RZ, 0x5 ;  /* 0x0000006402027211 */ /* 0x000fe200078f28ff */
[----:B------:R-:W-:Y:S01]  /*23b50*/  @!P4 IMAD.X R14, R0, 0x1, R14, P3 ;  /* 0x00000001000ec824 */ /* 0x000fe200018e060e */
[C---:B------:R-:W-:Y:S01]  /*23b60*/  @!P4 LEA R6, P2, R7.reuse, R16, 0x1 ;  /* 0x000000100706c211 */ /* 0x040fe200078408ff */
[----:B------:R-:W-:Y:S01]  /*23b70*/  IMAD.U32 R0, RZ, RZ, UR9 ;  /* 0x00000009ff007e24 */ /* 0x000fe2000f8e00ff */
[----:B------:R-:W-:Y:S02]  /*23b80*/  SHF.R.S32.HI R2, RZ, 0x5, R2 ;  /* 0x00000005ff027819 */ /* 0x000fe40000011402 */
[----:B------:R-:W-:Y:S01]  /*23b90*/  @!P4 LEA.HI.X R7, R7, R17, R14, 0x1, P2 ;  /* 0x000000110707c211 */ /* 0x000fe200010f0c0e */
[----:B------:R-:W-:Y:S01]  /*23ba0*/  @!PT LDS RZ, [RZ] ;  /* 0x00000000fffff984 */ /* 0x000fe20000000800 */
[----:B------:R-:W-:Y:S01]  /*23bb0*/  @!PT LDS RZ, [RZ] ;  /* 0x00000000fffff984 */ /* 0x000fe20000000800 */
[----:B------:R-:W-:Y:S01]  /*23bc0*/  @!PT LDS RZ, [RZ] ;  /* 0x00000000fffff984 */ /* 0x000fe20000000800 */
[----:B------:R-:W-:Y:S01]  /*23bd0*/  @!P4 LDGSTS.E.BYPASS.LTC128B.128 [R215+0x4800], desc[UR4][R8.64] ;  /* 0x0480000008d7cfae */ /* 0x000fe2000b901d44 */
[----:B------:R-:W-:Y:S01]  /*23be0*/  ISETP.GE.AND P3, PT, R202, R206, PT ;  /* 0x000000ceca00720c */ /* 0x000fe20003f66270 */
[----:B------:R-:W-:Y:S01]  /*23bf0*/  IMAD R0, R0, 0x8, R2 ;  /* 0x0000000800007824 */ /* 0x000fe200078e0202 */
[----:B------:R-:W-:Y:S01]  /*23c00*/  @!P4 LEA R4, P0, R12, R16, 0x1 ;  /* 0x000000100c04c211 */ /* 0x000fe200078008ff */
[----:B------:R-:W-:Y:S01]  /*23c10*/  IMAD.SHL.U32 R2, R232, 0x4, RZ ;  /* 0x00000004e8027824 */ /* 0x000fe200078e00ff */
[----:B------:R-:W-:Y:S01]  /*23c20*/  ISETP.GE.AND P2, PT, R202, R205, PT ;  /* 0x000000cdca00720c */ /* 0x000fe20003f46270 */
[----:B------:R-:W-:Y:S01]  /*23c30*/  IMAD.WIDE.U32 R238, R0, -0x326172a9, RZ ;  /* 0xcd9e8d5700ee7825 */ /* 0x000fe200078e00ff */
[----:B------:R-:W-:Y:S01]  /*23c40*/  @!P4 LEA.HI.X R5, R12, R17, R3, 0x1, P0 ;  /* 0x000000110c05c211 */ /* 0x000fe200000f0c03 */
[----:B------:R-:W-:Y:S01]  /*23c50*/  @P4 STS.128 [R215+0x5000], RZ ;  /* 0x005000ffd7004388 */ /* 0x000fe20000000c00 */
[----:B------:R-:W-:Y:S02]  /*23c60*/  ISETP.GE.OR P3, PT, R202, R214, !P3 ;  /* 0x000000d6ca00720c */ /* 0x000fe40005f66670 */
[----:B------:R-:W-:Y:S02]  /*23c70*/  LOP3.LUT R0, R236, R239, RZ, 0x3c, !PT ;  /* 0x000000efec007212 */ /* 0x000fe400078e3cff */
[----:B------:R-:W-:Y:S03]  /*23c80*/  ISETP.GE.OR P2, PT, R202, R213, !P2 ;  /* 0x000000d5ca00720c */ /* 0x000fe60005746670 */
[----:B------:R-:W-:Y:S01]  /*23c90*/  @!PT LDS RZ, [RZ] ;  /* 0x00000000fffff984 */ /* 0x000fe20000000800 */
[----:B------:R-:W-:Y:S01]  /*23ca0*/  @!PT LDS RZ, [RZ] ;  /* 0x00000000fffff984 */ /* 0x000fe20000000800 */
[----:B------:R-:W-:Y:S01]  /*23cb0*/  @!PT LDS RZ, [RZ] ;  /* 0x00000000fffff984 */ /* 0x000fe20000000800 */
[----:B------:R-:W-:Y:S01]  /*23cc0*/  @!P4 LDGSTS.E.BYPASS.LTC128B.128 [R215+0x5000], desc[UR4][R6.64] ;  /* 0x0500000006d7cfae */ /* 0x000fe2000b901d44 */
[----:B------:R-:W-:Y:S05]  /*23cd0*/  IMAD.WIDE.U32 R234, R0, -0x2daee0ad, RZ ;  /* 0xd2511f5300ea7825 */ /* 0x000fea00078e00ff */
[----:B------:R-:W-:Y:S02]  /*23ce0*/  LOP3.LUT R0, R235, R244, R222, 0x96, !PT ;  /* 0x000000f4eb007212 */ /* 0x000fe400078e96de */
[----:B------:R-:W-:Y:S03]  /*23cf0*/  @P4 STS.128 [R215+0x5800], RZ ;  /* 0x005800ffd7004388 */ /* 0x000fe60000000c00 */
[----:B------:R-:W-:Y:S05]  /*23d00*/  IMAD.WIDE.U32 R216, R0, -0x326172a9, RZ ;  /* 0xcd9e8d5700d87825 */ /* 0x000fea00078e00ff */
        /* <DEDUP_REMOVED lines=15> */
[-C--:B------:R-:W-:Y:S07]  /*23e00*/  HMMA.16816.F32 R12, R124, R18.reuse, RZ ;  /* 0x000000127c0c723c */ /* 0x080fee00000018ff */
[----:B------:R-:W2:Y:S01]  /*23e10*/  LDSM.16.M88.4 R112, [R170+0x3800] ;  /* 0x00380000aa70783b */ /* 0x000ea20000000200 */
[C---:B------:R-:W-:Y:S06]  /*23e20*/  HMMA.16816.F32 R16, R128.reuse, R18, RZ ;  /* 0x000000128010723c */ /* 0x040fec00000018ff */
[-C--:B---3--:R-:W-:Y:S01]  /*23e30*/  HMMA.16816.F32 R20, R128, R32.reuse, RZ ;  /* 0x000000208014723c */ /* 0x088fe200000018ff */
[----:B------:R-:W3:Y:S05]  /*23e40*/  LDSM.16.M88.4 R172, [R170+0x3c00] ;  /* 0x003c0000aaac783b */ /* 0x000eea0000000200 */
[C---:B------:R-:W-:Y:S03]  /*23e50*/  HMMA.16816.F32 R24, R124.reuse, R32, RZ ;  /* 0x000000207c18723c */ /* 0x040fe600000018ff */
[----:B------:R-:W-:Y:S03]  /*23e60*/  LDSM.16.M88.4 R176, [R190] ;  /* 0x00000000beb0783b */ /* 0x000fe60000000200 */
[-C--:B------:R-:W-:Y:S05]  /*23e70*/  HMMA.16816.F32 R28, R124, R34.reuse, RZ ;  /* 0x000000227c1c723c */ /* 0x080fea00000018ff */
[----:B------:R-:W3:Y:S01]  /*23e80*/  LDSM.16.M88.4 R180, [R191] ;  /* 0x00000000bfb4783b */ /* 0x000ee20000000200 */
[C---:B------:R-:W-:Y:S06]  /*23e90*/  HMMA.16816.F32 R32, R128.reuse, R34, RZ ;  /* 0x000000228020723c */ /* 0x040fec00000018ff */
[-C--:B----4-:R-:W-:Y:S01]  /*23ea0*/  HMMA.16816.F32 R36, R128, R48.reuse, RZ ;  /* 0x000000308024723c */ /* 0x090fe200000018ff */
[----:B------:R-:W4:Y:S05]  /*23eb0*/  LDSM.16.M88.4 R184, [R190+0x1000] ;  /* 0x00100000beb8783b */ /* 0x000f2a0000000200 */
[C---:B------:R-:W-:Y:S03]  /*23ec0*/  HMMA.16816.F32 R40, R124.reuse, R48, RZ ;  /* 0x000000307c28723c */ /* 0x040fe600000018ff */
[----:B------:R-:W-:Y:S03]  /*23ed0*/  STL.64 [R1+0x330], R238 ;  /* 0x000330ee01007387 */ /* 0x000fe60000100a00 */
[-C--:B------:R-:W-:Y:S03]  /*23ee0*/  HMMA.16816.F32 R44, R124, R50.reuse, RZ ;  /* 0x000000327c2c723c */ /* 0x080fe600000018ff */
[----:B------:R1:W-:Y:S03]  /*23ef0*/  STL [R1+0x2c], R2 ;  /* 0x00002c0201007387 */ /* 0x0003e60000100800 */
[C---:B------:R-:W-:Y:S06]  /*23f00*/  HMMA.16816.F32 R48, R128.reuse, R50, RZ ;  /* 0x000000328030723c */ /* 0x040fec00000018ff */
[-C--:B-----5:R-:W-:Y:S06]  /*23f10*/  HMMA.16816.F32 R52, R128, R64.reuse, RZ ;  /* 0x000000408034723c */ /* 0x0a0fec00000018ff */
[C---:B------:R-:W-:Y:S06]  /*23f20*/  HMMA.16816.F32 R56, R124.reuse, R64, RZ ;  /* 0x000000407c38723c */ /* 0x040fec00000018ff */
[-C--:B------:R-:W-:Y:S01]  /*23f30*/  HMMA.16816.F32 R60, R124, R66.reuse, RZ ;  /* 0x000000427c3c723c */ /* 0x080fe200000018ff */
[----:B-1----:R-:W-:Y:S05]  /*23f40*/  LOP3.LUT R2, R117, R2, RZ, 0x3c, !PT ;  /* 0x0000000275027212 */ /* 0x002fea00078e3cff */
[C---:B------:R-:W-:Y:S02]  /*23f50*/  HMMA.16816.F32 R64, R128.reuse, R66, RZ ;  /* 0x000000428040723c */ /* 0x040fe400000018ff */
[----:B------:R-:W-:Y:S04]  /*23f60*/  LOP3.LUT R2, R2, R223, RZ, 0x3c, !PT ;  /* 0x000000df02027212 */ /* 0x000fe800078e3cff */
[-C--:B------:R-:W-:Y:S05]  /*23f70*/  HMMA.16816.F32 R68, R128, R80.reuse, RZ ;  /* 0x000000508044723c */ /* 0x080fea00000018ff */
[----:B------:R-:W-:Y:S01]  /*23f80*/  IMAD.WIDE.U32 R218, R2, -0x326172a9, RZ ;  /* 0xcd9e8d5702da7825 */ /* 0x000fe200078e00ff */
[C---:B------:R-:W-:Y:S02]  /*23f90*/  HMMA.16816.F32 R72, R124.reuse, R80, RZ ;  /* 0x000000507c48723c */ /* 0x040fe400000018ff */
[----:B------:R-:W-:Y:S04]  /*23fa0*/  LOP3.LUT R0, R217, R221, R218, 0x96, !PT ;  /* 0x000000ddd9007212 */ /* 0x000fe800078e96da */
[-C--:B------:R-:W-:Y:S01]  /*23fb0*/  HMMA.16816.F32 R76, R124, R82.reuse, RZ ;  /* 0x000000527c4c723c */ /* 0x080fe200000018ff */
[----:B------:R-:W-:Y:S05]  /*23fc0*/  LOP3.LUT R2, R219, R224, R238, 0x96, !PT ;  /* 0x000000e0db027212 */ /* 0x000fea00078e96ee */
[----:B------:R-:W-:Y:S01]  /*23fd0*/  IMAD.WIDE.U32 R2, R2, -0x2daee0ad, RZ ;  /* 0xd2511f5302027825 */ /* 0x000fe200078e00ff */
        /* <DEDUP_REMOVED lines=11> */
[-C--:B------:R-:W-:Y:S05]  /*24090*/  HMMA.16816.F32 R124, R124, R174.reuse, RZ ;  /* 0x000000ae7c7c723c */ /* 0x080fea00000018ff */
[----:B------:R-:W-:Y:S01]  /*240a0*/  IMAD.WIDE.U32 R172, R0, -0x2daee0ad, RZ ;  /* 0xd2511f5300ac7825 */ /* 0x000fe200078e00ff */
[----:B------:R-:W-:Y:S04]  /*240b0*/  HMMA.16816.F32 R128, R128, R174, RZ ;  /* 0x000000ae8080723c */ /* 0x000fe800000018ff */
[----:B------:R1:W-:Y:S01]  /*240c0*/  STL.64 [R1+0x60], R172 ;  /* 0x000060ac01007387 */ /* 0x0003e20000100a00 */
[----:B------:R-:W-:Y:S01]  /*240d0*/  LOP3.LUT R0, R173, R226, R2, 0x96, !PT ;  /* 0x000000e2ad007212 */ /* 0x000fe200078e9602 */
[-C--:B------:R-:W-:Y:S05]  /*240e0*/  HMMA.16816.F32 R4, R176, R180.reuse, R4 ;  /* 0x000000b4b004723c */ /* 0x080fea0000001804 */
[----:B------:R-:W-:Y:S01]  /*240f0*/  LOP3.LUT R174, R3, R225, R234, 0x96, !PT ;  /* 0x000000e103ae7212 */ /* 0x000fe200078e96ea */
[C---:B----4-:R-:W-:Y:S04]  /*24100*/  HMMA.16816.F32 R8, R184.reuse, R180, R8 ;  /* 0x000000b4b808723c */ /* 0x050fe80000001808 */
[----:B------:R-:W-:Y:S01]  /*24110*/  STL [R1+0x98], R174 ;  /* 0x000098ae01007387 */ /* 0x000fe20000100800 */
[--C-:B------:R-:W-:Y:S01]  /*24120*/  IMAD.IADD R3, R208, 0x1, -R202.reuse ;  /* 0x00000001d0037824 */ /* 0x100fe200078e0aca */
[-C--:B------:R-:W-:Y:S02]  /*24130*/  HMMA.16816.F32 R12, R184, R182.reuse, R12 ;  /* 0x000000b6b80c723c */ /* 0x080fe4000000180c */
[----:B------:R2:W-:Y:S03]  /*24140*/  STL [R1+0x9c], R0 ;  /* 0x00009c0001007387 */ /* 0x0005e60000100800 */
[----:B------:R-:W-:Y:S01]  /*24150*/  IABS R175, R3 ;  /* 0x0000000300af7213 */ /* 0x000fe20000000000 */
[C---:B------:R-:W-:Y:S05]  /*24160*/  HMMA.16816.F32 R16, R176.reuse, R182, R16 ;  /* 0x000000b6b010723c */ /* 0x040fea0000001810 */
[--C-:B------:R-:W-:Y:S02]  /*24170*/  IMAD.IADD R2, R207, 0x1, -R202.reuse ;  /* 0x00000001cf027824 */ /* 0x100fe400078e0aca */
[C---:B-1----:R-:W-:Y:S04]  /*24180*/  IMAD.IADD R173, R209.reuse, 0x1, -R202 ;  /* 0x00000001d1ad7824 */ /* 0x042fe800078e0aca */
[----:B------:R-:W-:Y:S02]  /*24190*/  IABS R172, R2 ;  /* 0x0000000200ac7213 */ /* 0x000fe40000000000 */
[----:B------:R-:W-:Y:S02]  /*241a0*/  IABS R173, R173 ;  /* 0x000000ad00ad7213 */ /* 0x000fe40000000000 */
[----:B------:R-:W-:Y:S05]  /*241b0*/  I2FP.F32.S32 R172, R172 ;  /* 0x000000ac00ac7245 */ /* 0x000fea0000201400 */
[----:B------:R-:W-:Y:S01]  /*241c0*/  FFMA.FTZ R4, R172, -R200, R4 ;  /* 0x800000c8ac047223 */ /* 0x000fe20000010004 */
[----:B--2---:R-:W-:Y:S04]  /*241d0*/  VIADD R0, R202, 0x1 ;  /* 0x00000001ca007836 */ /* 0x004fe80000000000 */
[----:B------:R-:W-:Y:S01]  /*241e0*/  FSEL R242, R4, -INF , !P3 ;  /* 0xff80000004f27808 */ /* 0x000fe20005800000 */
[--C-:B------:R-:W-:Y:S01]  /*241f0*/  IMAD.IADD R174, R209, 0x1, -R0.reuse ;  /* 0x00000001d1ae7824 */ /* 0x100fe200078e0a00 */
[C---:B------:R-:W-:Y:S01]  /*24200*/  ISETP.GE.AND P6, PT, R0.reuse, R206, PT ;  /* 0x000000ce0000720c */ /* 0x040fe20003fc6270 */
[----:B------:R-:W-:Y:S01]  /*24210*/  IMAD.IADD R2, R207, 0x1, -R0 ;  /* 0x00000001cf027824 */ /* 0x000fe200078e0a00 */
[C---:B------:R-:W-:Y:S01]  /*24220*/  ISETP.GE.AND P5, PT, R0.reuse, R205, PT ;  /* 0x000000cd0000720c */ /* 0x040fe20003fa6270 */
[----:B------:R-:W-:Y:S01]  /*24230*/  STL [R1+0x68], R242 ;  /* 0x000068f201007387 */ /* 0x000fe20000100800 */
[----:B------:R-:W-:Y:S02]  /*24240*/  ISETP.GE.AND P1, PT, R0, R204, PT ;  /* 0x000000cc0000720c */ /* 0x000fe40003f26270 */
[----:B------:R-:W-:Y:S02]  /*24250*/  IABS R3, R2 ;  /* 0x0000000200037213 */ /* 0x000fe40000000000 */
[----:B------:R-:W-:Y:S02]  /*24260*/  IABS R2, R174 ;  /* 0x000000ae00027213 */ /* 0x000fe40000000000 */
[----:B------:R-:W-:Y:S02]  /*24270*/  I2FP.F32.S32 R174, R173 ;  /* 0x000000ad00ae7245 */ /* 0x000fe40000201400 */
[----:B------:R-:W-:Y:S01]  /*24280*/  I2FP.F32.S32 R172, R2 ;  /* 0x0000000200ac7245 */ /* 0x000fe20000201400 */
[----:B------:R-:W-:Y:S01]  /*24290*/  IMAD.IADD R2, R210, 0x1, -R202 ;  /* 0x00000001d2027824 */ /* 0x000fe200078e0aca */
[----:B------:R-:W-:Y:S01]  /*242a0*/  I2FP.F32.S32 R173, R3 ;  /* 0x0000000300ad7245 */ /* 0x000fe20000201400 */
[-C--:B------:R-:W-:Y:S01]  /*242b0*/  FFMA.FTZ R6, R174, -R200.reuse, R6 ;  /* 0x800000c8ae067223 */ /* 0x080fe20000010006 */
[----:B------:R-:W-:Y:S01]  /*242c0*/  I2FP.F32.S32 R3, R175 ;  /* 0x000000af00037245 */ /* 0x000fe20000201400 */
[----:B------:R-:W-:Y:S01]  /*242d0*/  FFMA.FTZ R7, R172, -R200, R7 ;  /* 0x800000c8ac077223 */ /* 0x000fe20000010007 */
[----:B------:R-:W-:Y:S01]  /*242e0*/  IABS R2, R2 ;  /* 0x0000000200027213 */ /* 0x000fe20000000000 */
[-C--:B------:R-:W-:Y:S01]  /*242f0*/  FFMA.FTZ R5, R173, -R200.reuse, R5 ;  /* 0x800000c8ad057223 */ /* 0x080fe20000010005 */
[----:B------:R-:W-:Y:S01]  /*24300*/  ISETP.GE.AND P0, PT, R0, R203, PT ;  /* 0x000000cb0000720c */ /* 0x000fe20003f06270 */
[----:B------:R-:W-:Y:S01]  /*24310*/  FFMA.FTZ R8, R3, -R200, R8 ;  /* 0x800000c803087223 */ /* 0x000fe20000010008 */
[----:B------:R-:W-:Y:S01]  /*24320*/  I2FP.F32.S32 R172, R2 ;  /* 0x0000000200ac7245 */ /* 0x000fe20000201400 */
[----:B------:R-:W-:Y:S01]  /*24330*/  VIADD R3, R202, 0x8 ;  /* 0x00000008ca037836 */ /* 0x000fe20000000000 */
[----:B------:R-:W-:Y:S01]  /*24340*/  ISETP.GE.OR P6, PT, R0, R214, !P6 ;  /* 0x000000d60000720c */ /* 0x000fe200077c6670 */
[--C-:B------:R-:W-:Y:S01]  /*24350*/  IMAD.IADD R2, R210, 0x1, -R0.reuse ;  /* 0x00000001d2027824 */ /* 0x100fe200078e0a00 */
[----:B------:R-:W-:Y:S01]  /*24360*/  ISETP.GE.OR P5, PT, R0, R213, !P5 ;  /* 0x000000d50000720c */ /* 0x000fe20006fa6670 */
[----:B------:R-:W-:Y:S01]  /*24370*/  IMAD.IADD R173, R208, 0x1, -R0 ;  /* 0x00000001d0ad7824 */ /* 0x000fe200078e0a00 */
[----:B------:R-:W-:Y:S01]  /*24380*/  ISETP.GE.OR P1, PT, R0, R212, !P1 ;  /* 0x000000d40000720c */ /* 0x000fe20004f26670 */
[----:B------:R-:W-:Y:S01]  /*24390*/  FFMA.FTZ R10, R172, -R200, R10 ;  /* 0x800000c8ac0a7223 */ /* 0x000fe2000001000a */
[----:B------:R-:W-:Y:S01]  /*243a0*/  ISETP.GE.OR P0, PT, R0, R211, !P0 ;  /* 0x000000d30000720c */ /* 0x000fe20004706670 */
[--C-:B------:R-:W-:Y:S01]  /*243b0*/  IMAD.IADD R0, R208, 0x1, -R3.reuse ;  /* 0x00000001d0007824 */ /* 0x100fe200078e0a03 */
[----:B------:R-:W-:Y:S01]  /*243c0*/  IABS R173, R173 ;  /* 0x000000ad00ad7213 */ /* 0x000fe20000000000 */
[--C-:B------:R-:W-:Y:S01]  /*243d0*/  IMAD.IADD R172, R210, 0x1, -R3.reuse ;  /* 0x00000001d2ac7824 */ /* 0x100fe200078e0a03 */
[----:B------:R-:W-:Y:S01]  /*243e0*/  IABS R175, R2 ;  /* 0x0000000200af7213 */ /* 0x000fe20000000000 */
[----:B------:R-:W-:Y:S01]  /*243f0*/  IMAD.IADD R4, R209, 0x1, -R3 ;  /* 0x00000001d1047824 */ /* 0x000fe200078e0a03 */
[----:B------:R-:W-:Y:S02]  /*24400*/  I2FP.F32.S32 R173, R173 ;  /* 0x000000ad00ad7245 */ /* 0x000fe40000201400 */
[----:B------:R-:W-:Y:S01]  /*24410*/  IABS R2, R0 ;  /* 0x0000000000027213 */ /* 0x000fe20000000000 */
[----:B------:R-:W-:Y:S01]  /*24420*/  VIADD R0, R202, 0x9 ;  /* 0x00000009ca007836 */ /* 0x000fe20000000000 */
[----:B------:R-:W-:Y:S01]  /*24430*/  IABS R172, R172 ;  /* 0x000000ac00ac7213 */ /* 0x000fe20000000000 */
[----:B------:R-:W-:Y:S01]  /*24440*/  FFMA.FTZ R9, R173, -R200, R9 ;  /* 0x800000c8ad097223 */ /* 0x000fe20000010009 */
[----:B------:R-:W-:Y:S01]  /*24450*/  I2FP.F32.S32 R174, R2 ;  /* 0x0000000200ae7245 */ /* 0x000fe20000201400 */
[----:B------:R-:W-:Y:S01]  /*24460*/  IMAD.IADD R173, R208, 0x1, -R0 ;  /* 0x00000001d0ad7824 */ /* 0x000fe200078e0a00 */
[----:B------:R-:W-:Y:S02]  /*24470*/  I2FP.F32.S32 R175, R175 ;  /* 0x000000af00af7245 */ /* 0x000fe40000201400 */
[----:B------:R-:W-:Y:S01]  /*24480*/  FSEL R241, R5, -INF , !P6 ;  /* 0xff80000005f17808 */ /* 0x000fe20007000000 */
[-C--:B------:R-:W-:Y:S01]  /*24490*/  FFMA.FTZ R12, R174, -R200.reuse, R12 ;  /* 0x800000c8ae0c7223 */ /* 0x080fe2000001000c */
[----:B------:R-:W-:Y:S01]  /*244a0*/  IABS R2, R173 ;  /* 0x000000ad00027213 */ /* 0x000fe20000000000 */
[----:B------:R-:W-:Y:S01]  /*244b0*/  FFMA.FTZ R11, R175, -R200, R11 ;  /* 0x800000c8af0b7223 */ /* 0x000fe2000001000b */
[----:B------:R-:W-:Y:S01]  /*244c0*/  I2FP.F32.S32 R173, R172 ;  /* 0x000000ac00ad7245 */ /* 0x000fe20000201400 */
[----:B------:R-:W-:Y:S01]  /*244d0*/  STL [R1+0x74], R241 ;  /* 0x000074f101007387 */ /* 0x000fe20000100800 */
[----:B------:R-:W-:Y:S01]  /*244e0*/  I2FP.F32.S32 R181, R2 ;  /* 0x0000000200b57245 */ /* 0x000fe20000201400 */
[----:B------:R-:W-:Y:S01]  /*244f0*/  IMAD.IADD R172, R210, 0x1, -R0 ;  /* 0x00000001d2ac7824 */ /* 0x000fe200078e0a00 */
[----:B------:R-:W-:Y:S01]  /*24500*/  FSEL R240, R7, -INF , !P5 ;  /* 0xff80000007f07808 */ /* 0x000fe20006800000 */
[-C--:B------:R-:W-:Y:S01]  /*24510*/  FFMA.FTZ R14, R173, -R200.reuse, R14 ;  /* 0x800000c8ad0e7223 */ /* 0x080fe2000001000e */
[----:B------:R-:W-:Y:S01]  /*24520*/  FSEL R238, R6, -INF , !P2 ;  /* 0xff80000006ee7808 */ /* 0x000fe20005000000 */
[----:B------:R-:W-:Y:S01]  /*24530*/  FFMA.FTZ R13, R181, -R200, R13 ;  /* 0x800000c8b50d7223 */ /* 0x000fe2000001000d */
[----:B------:R-:W-:Y:S01]  /*24540*/  IABS R180, R172 ;  /* 0x000000ac00b47213 */ /* 0x000fe20000000000 */
[----:B------:R-:W-:Y:S01]  /*24550*/  IMAD.IADD R6, R207, 0x1, -R3 ;  /* 0x00000001cf067824 */ /* 0x000fe200078e0a03 */
[CC--:B------:R-:W-:Y:S01]  /*24560*/  ISETP.GE.AND P6, PT, R3.reuse, R204.reuse, PT ;  /* 0x000000cc0300720c */ /* 0x0c0fe20003fc6270 */
[----:B------:R-:W1:Y:S01]  /*24570*/  LDSM.16.M88.4 R172, [R198] ;  /* 0x00000000c6ac783b */ /* 0x000e620000000200 */
[-C--:B------:R-:W-:Y:S01]  /*24580*/  ISETP.GE.AND P5, PT, R3, R203.reuse, PT ;  /* 0x000000cb0300720c */ /* 0x080fe20003fa6270 */
[----:B------:R-:W-:Y:S01]  /*24590*/  IMAD.MOV.U32 R2, RZ, RZ, R180 ;  /* 0x000000ffff027224 */ /* 0x000fe200078e00b4 */
[C---:B------:R-:W-:Y:S01]  /*245a0*/  ISETP.GE.AND P3, PT, R202.reuse, R204, PT ;  /* 0x000000ccca00720c */ /* 0x040fe20003f66270 */
[----:B------:R-:W-:Y:S01]  /*245b0*/  IMAD.IADD R5, R207, 0x1, -R0 ;  /* 0x00000001cf057824 */ /* 0x000fe200078e0a00 */
[C---:B------:R-:W-:Y:S01]  /*245c0*/  ISETP.GE.AND P2, PT, R202.reuse, R203, PT ;  /* 0x000000cbca00720c */ /* 0x040fe20003f46270 */
[----:B------:R-:W-:Y:S01]  /*245d0*/  IMAD.MOV.U32 R180, RZ, RZ, R244 ;  /* 0x000000ffffb47224 */ /* 0x000fe200078e00f4 */
[C---:B------:R-:W-:Y:S02]  /*245e0*/  ISETP.GE.OR P6, PT, R3.reuse, R212, !P6 ;  /* 0x000000d40300720c */ /* 0x040fe400077c6670 */
[-C--:B------:R-:W-:Y:S02]  /*245f0*/  ISETP.GE.OR P5, PT, R3, R211.reuse, !P5 ;  /* 0x000000d30300720c */ /* 0x080fe40006fa6670 */
[----:B------:R-:W-:Y:S02]  /*24600*/  I2FP.F32.S32 R2, R2 ;  /* 0x0000000200027245 */ /* 0x000fe40000201400 */
[C---:B------:R-:W-:Y:S02]  /*24610*/  ISETP.GE.OR P3, PT, R202.reuse, R212, !P3 ;  /* 0x000000d4ca00720c */ /* 0x040fe40005f66670 */
[----:B------:R-:W-:Y:S01]  /*24620*/  ISETP.GE.OR P2, PT, R202, R211, !P2 ;  /* 0x000000d3ca00720c */ /* 0x000fe20005746670 */
[----:B------:R-:W-:Y:S01]  /*24630*/  FFMA.FTZ R15, R2, -R200, R15 ;  /* 0x800000c8020f7223 */ /* 0x000fe2000001000f */
[----:B------:R-:W-:Y:S01]  /*24640*/  FSEL R182, R9, -INF , !P1 ;  /* 0xff80000009b67808 */ /* 0x000fe20004800000 */
        /* <DEDUP_REMOVED lines=8> */
[CC--:B------:R-:W-:Y:S02]  /*246d0*/  ISETP.GE.AND P6, PT, R0.reuse, R206.reuse, PT ;  /* 0x000000ce0000720c */ /* 0x0c0fe40003fc6270 */
[CC--:B------:R-:W-:Y:S02]  /*246e0*/  ISETP.GE.AND P5, PT, R0.reuse, R205.reuse, PT ;  /* 0x000000cd0000720c */ /* 0x0c0fe40003fa6270 */
[C---:B------:R-:W-:Y:S02]  /*246f0*/  ISETP.GE.AND P3, PT, R3.reuse, R206, PT ;  /* 0x000000ce0300720c */ /* 0x040fe40003f66270 */
[C---:B------:R-:W-:Y:S01]  /*24700*/  ISETP.GE.AND P2, PT, R3.reuse, R205, PT ;  /* 0x000000cd0300720c */ /* 0x040fe20003f46270 */
[-C--:B-1----:R-:W-:Y:S03]  /*24710*/  HMMA.16816.F32 R20, R176, R172.reuse, R20 ;  /* 0x000000acb014723c */ /* 0x082fe60000001814 */
[C---:B------:R-:W-:Y:S02]  /*24720*/  ISETP.GE.OR P1, PT, R0.reuse, R212, !P1 ;  /* 0x000000d40000720c */ /* 0x040fe40004f26670 */
[C---:B------:R-:W-:Y:S01]  /*24730*/  ISETP.GE.OR P0, PT, R0.reuse, R211, !P0 ;  /* 0x000000d30000720c */ /* 0x040fe20004706670 */
[C---:B------:R-:W-:Y:S04]  /*24740*/  HMMA.16816.F32 R24, R184.reuse, R172, R24 ;  /* 0x000000acb818723c */ /* 0x040fe80000001818 */
[CC--:B------:R-:W-:Y:S02]  /*24750*/  ISETP.GE.OR P6, PT, R0.reuse, R214.reuse, !P6 ;  /* 0x000000d60000720c */ /* 0x0c0fe400077c6670 */
[-C--:B------:R-:W-:Y:S01]  /*24760*/  ISETP.GE.OR P5, PT, R0, R213.reuse, !P5 ;  /* 0x000000d50000720c */ /* 0x080fe20006fa6670 */
[-C--:B------:R-:W-:Y:S03]  /*24770*/  HMMA.16816.F32 R28, R184, R174.reuse, R28 ;  /* 0x000000aeb81c723c */ /* 0x080fe6000000181c */
[----:B------:R-:W-:Y:S01]  /*24780*/  ISETP.GE.OR P3, PT, R3, R214, !P3 ;  /* 0x000000d60300720c */ /* 0x000fe20005f66670 */
[----:B------:R-:W-:Y:S01]  /*24790*/  IMAD.IADD R0, R209, 0x1, -R0 ;  /* 0x00000001d1007824 */ /* 0x000fe200078e0a00 */
[----:B------:R-:W-:Y:S01]  /*247a0*/  ISETP.GE.OR P2, PT, R3, R213, !P2 ;  /* 0x000000d50300720c */ /* 0x000fe20005746670 */
[C---:B------:R-:W-:Y:S05]  /*247b0*/  HMMA.16816.F32 R32, R176.reuse, R174, R32 ;  /* 0x000000aeb020723c */ /* 0x040fea0000001820 */
[----:B------:R-:W-:Y:S01]  /*247c0*/  IABS R7, R6 ;  /* 0x0000000600077213 */ /* 0x000fe20000000000 */
[--C-:B------:R-:W-:Y:S01]  /*247d0*/  IMAD.IADD R3, R207, 0x1, -R2.reuse ;  /* 0x00000001cf037824 */ /* 0x100fe200078e0a02 */
[----:B------:R-:W-:Y:S04]  /*247e0*/  IABS R6, R0 ;  /* 0x0000000000067213 */ /* 0x000fe80000000000 */
[----:B------:R-:W-:Y:S01]  /*247f0*/  IABS R0, R3 ;  /* 0x0000000300007213 */ /* 0x000fe20000000000 */
[----:B------:R-:W-:Y:S01]  /*24800*/  IMAD.MOV.U32 R3, RZ, RZ, R7 ;  /* 0x000000ffff037224 */ /* 0x000fe200078e0007 */
[----:B------:R-:W-:Y:S01]  /*24810*/  IABS R4, R4 ;  /* 0x0000000400047213 */ /* 0x000fe20000000000 */
[----:B------:R-:W-:Y:S01]  /*24820*/  IMAD.IADD R7, R208, 0x1, -R2 ;  /* 0x00000001d0077824 */ /* 0x000fe200078e0a02 */
[----:B------:R-:W-:Y:S02]  /*24830*/  I2FP.F32.S32 R0, R0 ;  /* 0x0000000000007245 */ /* 0x000fe40000201400 */
[----:B------:R-:W-:Y:S02]  /*24840*/  I2FP.F32.S32 R3, R3 ;  /* 0x0000000300037245 */ /* 0x000fe40000201400 */
[----:B------:R-:W-:Y:S01]  /*24850*/  I2FP.F32.S32 R4, R4 ;  /* 0x0000000400047245 */ /* 0x000fe20000201400 */
[-C--:B------:R-:W-:Y:S01]  /*24860*/  FFMA.FTZ R20, R0, -R200.reuse, R20 ;  /* 0x800000c800147223 */ /* 0x080fe20000010014 */
[----:B------:R-:W-:Y:S01]  /*24870*/  IABS R5, R5 ;  /* 0x0000000500057213 */ /* 0x000fe20000000000 */
[----:B------:R-:W-:Y:S01]  /*24880*/  FFMA.FTZ R16, R3, -R200, R16 ;  /* 0x800000c803107223 */ /* 0x000fe20000010010 */
[----:B------:R-:W-:Y:S01]  /*24890*/  I2FP.F32.S32 R6, R6 ;  /* 0x0000000600067245 */ /* 0x000fe20000201400 */
[-C--:B------:R-:W-:Y:S01]  /*248a0*/  FFMA.FTZ R18, R4, -R200.reuse, R18 ;  /* 0x800000c804127223 */ /* 0x080fe20000010012 */
[----:B------:R-:W-:Y:S01]  /*248b0*/  I2FP.F32.S32 R5, R5 ;  /* 0x0000000500057245 */ /* 0x000fe20000201400 */
[----:B------:R-:W-:Y:S01]  /*248c0*/  VIADD R0, R202, 0x11 ;  /* 0x00000011ca007836 */ /* 0x000fe20000000000 */
[----:B------:R-:W-:Y:S01]  /*248d0*/  FSEL R3, R16, -INF , !P3 ;  /* 0xff80000010037808 */ /* 0x000fe20005800000 */
[-C--:B------:R-:W-:Y:S01]  /*248e0*/  FFMA.FTZ R19, R6, -R200.reuse, R19 ;  /* 0x800000c806137223 */ /* 0x080fe20000010013 */
[----:B------:R-:W-:Y:S01]  /*248f0*/  FSEL R4, R18, -INF , !P2 ;  /* 0xff80000012047808 */ /* 0x000fe20005000000 */
[----:B------:R-:W-:Y:S01]  /*24900*/  FFMA.FTZ R17, R5, -R200, R17 ;  /* 0x800000c805117223 */ /* 0x000fe20000010011 */
[----:B------:R-:W-:Y:S01]  /*24910*/  FSEL R14, R13, -INF , !P1 ;  /* 0xff8000000d0e7808 */ /* 0x000fe20004800000 */
[----:B------:R1:W-:Y:S01]  /*24920*/  STL [R1+0x4c], R3 ;  /* 0x00004c0301007387 */ /* 0x0003e20000100800 */
[----:B------:R-:W-:Y:S01]  /*24930*/  FSEL R15, R15, -INF , !P0 ;  /* 0xff8000000f0f7808 */ /* 0x000fe20004000000 */
[----:B------:R-:W-:Y:S01]  /*24940*/  IMAD.MOV.U32 R16, RZ, RZ, R241 ;  /* 0x000000ffff107224 */ /* 0x000fe200078e00f1 */
[C---:B------:R-:W-:Y:S01]  /*24950*/  ISETP.GE.AND P1, PT, R2.reuse, R206, PT ;  /* 0x000000ce0200720c */ /* 0x040fe20003f26270 */
[----:B------:R2:W-:Y:S01]  /*24960*/  STL [R1+0x5c], R4 ;  /* 0x00005c0401007387 */ /* 0x0005e20000100800 */
[C---:B------:R-:W-:Y:S01]  /*24970*/  ISETP.GE.AND P0, PT, R2.reuse, R205, PT ;  /* 0x000000cd0200720c */ /* 0x040fe20003f06270 */
[----:B------:R-:W-:Y:S01]  /*24980*/  IMAD.IADD R6, R209, 0x1, -R0 ;  /* 0x00000001d1067824 */ /* 0x000fe200078e0a00 */
[----:B------:R-:W-:Y:S01]  /*24990*/  ISETP.GE.AND P3, PT, R2, R204, PT ;  /* 0x000000cc0200720c */ /* 0x000fe20003f66270 */
[----:B------:R-:W-:Y:S01]  /*249a0*/  IMAD.IADD R5, R210, 0x1, -R2 ;  /* 0x00000001d2057824 */ /* 0x000fe200078e0a02 */
[C---:B------:R-:W-:Y:S01]  /*249b0*/  ISETP.GE.AND P2, PT, R2.reuse, R203, PT ;  /* 0x000000cb0200720c */ /* 0x040fe20003f46270 */
[----:B------:R-:W-:Y:S01]  /*249c0*/  IMAD.MOV.U32 R18, RZ, RZ, R242 ;  /* 0x000000ffff127224 */ /* 0x000fe200078e00f2 */
[----:B------:R-:W-:Y:S02]  /*249d0*/  IABS R7, R7 ;  /* 0x0000000700077213 */ /* 0x000fe40000000000 */
[C---:B------:R-:W-:Y:S02]  /*249e0*/  ISETP.GE.OR P1, PT, R2.reuse, R214, !P1 ;  /* 0x000000d60200720c */ /* 0x040fe40004f26670 */
[C---:B------:R-:W-:Y:S02]  /*249f0*/  ISETP.GE.OR P0, PT, R2.reuse, R213, !P0 ;  /* 0x000000d50200720c */ /* 0x040fe40004706670 */
[C---:B------:R-:W-:Y:S02]  /*24a00*/  ISETP.GE.OR P3, PT, R2.reuse, R212, !P3 ;  /* 0x000000d40200720c */ /* 0x040fe40005f66670 */
[----:B------:R-:W-:Y:S02]  /*24a10*/  ISETP.GE.OR P2, PT, R2, R211, !P2 ;  /* 0x000000d30200720c */ /* 0x000fe40005746670 */
[----:B------:R-:W-:Y:S01]  /*24a20*/  FSEL R13, R17, -INF , !P6 ;  /* 0xff800000110d7808 */ /* 0x000fe20007000000 */
[----:B------:R-:W-:Y:S01]  /*24a30*/  IMAD.MOV.U32 R17, RZ, RZ, R240 ;  /* 0x000000ffff117224 */ /* 0x000fe200078e00f0 */
[----:B------:R-:W-:Y:S01]  /*24a40*/  ISETP.GE.AND P6, PT, R0, R206, PT ;  /* 0x000000ce0000720c */ /* 0x000fe20003fc6270 */
[----:B-1----:R-:W-:Y:S01]  /*24a50*/  IMAD.IADD R3, R209, 0x1, -R2 ;  /* 0x00000001d1037824 */ /* 0x002fe200078e0a02 */
[----:B------:R-:W-:Y:S01]  /*24a60*/  IABS R2, R6 ;  /* 0x0000000600027213 */ /* 0x000fe20000000000 */
[----:B------:R-:W-:Y:S01]  /*24a70*/  STL [R1+0x40], R13 ;  /* 0x0000400d01007387 */ /* 0x000fe20000100800 */
[----:B------:R-:W-:Y:S01]  /*24a80*/  IABS R6, R5 ;  /* 0x0000000500067213 */ /* 0x000fe20000000000 */
[----:B------:R-:W-:Y:S01]  /*24a90*/  IMAD.MOV.U32 R5, RZ, RZ, R7 ;  /* 0x000000ffff057224 */ /* 0x000fe200078e0007 */
[----:B------:R-:W-:Y:S01]  /*24aa0*/  IABS R8, R3 ;  /* 0x0000000300087213 */ /* 0x000fe20000000000 */
[----:B--2---:R-:W-:Y:S01]  /*24ab0*/  IMAD.IADD R4, R207, 0x1, -R0 ;  /* 0x00000001cf047824 */ /* 0x004fe200078e0a00 */
[----:B------:R-:W-:Y:S02]  /*24ac0*/  I2FP.F32.S32 R6, R6 ;  /* 0x0000000600067245 */ /* 0x000fe40000201400 */
[----:B------:R-:W-:Y:S02]  /*24ad0*/  I2FP.F32.S32 R5, R5 ;  /* 0x0000000500057245 */ /* 0x000fe40000201400 */
[----:B------:R-:W-:Y:S01]  /*24ae0*/  IABS R3, R4 ;  /* 0x0000000400037213 */ /* 0x000fe20000000000 */
[----:B------:R-:W-:Y:S01]  /*24af0*/  FFMA.FTZ R26, R6, -R200, R26 ;  /* 0x800000c8061a7223 */ /* 0x000fe2000001001a */
[----:B------:R-:W-:Y:S01]  /*24b00*/  ISETP.GE.OR P6, PT, R0, R214, !P6 ;  /* 0x000000d60000720c */ /* 0x000fe200077c6670 */
[----:B------:R-:W-:Y:S01]  /*24b10*/  FFMA.FTZ R24, R5, -R200, R24 ;  /* 0x800000c805187223 */ /* 0x000fe20000010018 */
[----:B------:R-:W-:Y:S01]  /*24b20*/  FSEL R5, R20, -INF , !P1 ;  /* 0xff80000014057808 */ /* 0x000fe20004800000 */
[----:B------:R-:W-:Y:S01]  /*24b30*/  IMAD.MOV.U32 R4, RZ, RZ, R8 ;  /* 0x000000ffff047224 */ /* 0x000fe200078e0008 */
[----:B------:R-:W-:Y:S01]  /*24b40*/  I2FP.F32.S32 R3, R3 ;  /* 0x0000000300037245 */ /* 0x000fe20000201400 */
[----:B------:R-:W-:Y:S01]  /*24b50*/  IMAD.IADD R6, R208, 0x1, -R0 ;  /* 0x00000001d0067824 */ /* 0x000fe200078e0a00 */
[C---:B------:R-:W-:Y:S02]  /*24b60*/  ISETP.GE.AND P1, PT, R0.reuse, R204, PT ;  /* 0x000000cc0000720c */ /* 0x040fe40003f26270 */
[----:B------:R-:W-:Y:S01]  /*24b70*/  I2FP.F32.S32 R4, R4 ;  /* 0x0000000400047245 */ /* 0x000fe20000201400 */
[----:B------:R-:W-:Y:S01]  /*24b80*/  FFMA.FTZ R21, R3, -R200, R21 ;  /* 0x800000c803157223 */ /* 0x000fe20000010015 */
[----:B------:R-:W-:Y:S01]  /*24b90*/  ISETP.GE.OR P1, PT, R0, R212, !P1 ;  /* 0x000000d40000720c */ /* 0x000fe20004f26670 */
[----:B------:R-:W-:Y:S01]  /*24ba0*/  VIADD R3, R202, 0x18 ;  /* 0x00000018ca037836 */ /* 0x000fe20000000000 */
[----:B------:R-:W-:Y:S01]  /*24bb0*/  I2FP.F32.S32 R2, R2 ;  /* 0x0000000200027245 */ /* 0x000fe20000201400 */
[-C--:B------:R-:W-:Y:S01]  /*24bc0*/  FFMA.FTZ R22, R4, -R200.reuse, R22 ;  /* 0x800000c804167223 */ /* 0x080fe20000010016 */
[----:B------:R-:W-:Y:S01]  /*24bd0*/  FSEL R4, R19, -INF , !P5 ;  /* 0xff80000013047808 */ /* 0x000fe20006800000 */
[----:B------:R-:W-:Y:S01]  /*24be0*/  IMAD.MOV.U32 R19, RZ, RZ, R239 ;  /* 0x000000ffff137224 */ /* 0x000fe200078e00ef */
[----:B------:R-:W-:Y:S01]  /*24bf0*/  ISETP.GE.AND P5, PT, R0, R205, PT ;  /* 0x000000cd0000720c */ /* 0x000fe20003fa6270 */
[----:B------:R-:W-:Y:S01]  /*24c00*/  FFMA.FTZ R23, R2, -R200, R23 ;  /* 0x800000c802177223 */ /* 0x000fe20000010017 */
[----:B------:R-:W-:Y:S01]  /*24c10*/  IABS R7, R6 ;  /* 0x0000000600077213 */ /* 0x000fe20000000000 */
[----:B------:R1:W-:Y:S01]  /*24c20*/  STL [R1+0x48], R4 ;  /* 0x0000480401007387 */ /* 0x0003e20000100800 */
[----:B------:R-:W-:Y:S01]  /*24c30*/  ISETP.GE.OR P5, PT, R0, R213, !P5 ;  /* 0x000000d50000720c */ /* 0x000fe20006fa6670 */
[----:B------:R-:W-:Y:S01]  /*24c40*/  VIADD R2, R202, 0x19 ;  /* 0x00000019ca027836 */ /* 0x000fe20000000000 */
[----:B------:R-:W-:Y:S01]  /*24c50*/  FSEL R20, R26, -INF , !P2 ;  /* 0xff8000001a147808 */ /* 0x000fe20005000000 */
[----:B------:R2:W-:Y:S01]  /*24c60*/  STL [R1+0x3c], R5 ;  /* 0x00003c0501007387 */ /* 0x0005e20000100800 */
[----:B------:R-:W-:Y:S01]  /*24c70*/  ISETP.GE.AND P2, PT, R3, R205, PT ;  /* 0x000000cd0300720c */ /* 0x000fe20003f46270 */
[--C-:B------:R-:W-:Y:S02]  /*24c80*/  IMAD.IADD R6, R208, 0x1, -R2.reuse ;  /* 0x00000001d0067824 */ /* 0x100fe400078e0a02 */
[----:B------:R-:W-:Y:S01]  /*24c90*/  IMAD.IADD R9, R207, 0x1, -R2 ;  /* 0x00000001cf097824 */ /* 0x000fe200078e0a02 */
[----:B------:R-:W-:Y:S02]  /*24ca0*/  ISETP.GE.OR P2, PT, R3, R213, !P2 ;  /* 0x000000d50300720c */ /* 0x000fe40005746670 */
[----:B-1----:R-:W-:Y:S01]  /*24cb0*/  FSEL R4, R22, -INF , !P0 ;  /* 0xff80000016047808 */ /* 0x002fe20004000000 */
[----:B------:R-:W-:Y:S01]  /*24cc0*/  IMAD.MOV.U32 R22, RZ, RZ, R243 ;  /* 0x000000ffff167224 */ /* 0x000fe200078e00f3 */
[----:B------:R-:W-:Y:S01]  /*24cd0*/  ISETP.GE.AND P0, PT, R0, R203, PT ;  /* 0x000000cb0000720c */ /* 0x000fe20003f06270 */
[----:B--2---:R-:W-:Y:S02]  /*24ce0*/  IMAD.IADD R5, R210, 0x1, -R3 ;  /* 0x00000001d2057824 */ /* 0x004fe400078e0a03 */
[----:B------:R1:W-:Y:S01]  /*24cf0*/  STL [R1+0x44], R4 ;  /* 0x0000440401007387 */ /* 0x0003e20000100800 */
[----:B------:R-:W-:Y:S01]  /*24d00*/  ISETP.GE.OR P0, PT, R0, R211, !P0 ;  /* 0x000000d30000720c */ /* 0x000fe20004706670 */
[----:B------:R-:W-:Y:S05]  /*24d10*/  IMAD.IADD R0, R210, 0x1, -R0 ;  /* 0x00000001d2007824 */ /* 0x000fea00078e0a00 */
[----:B------:R-:W-:Y:S02]  /*24d20*/  IABS R8, R0 ;  /* 0x0000000000087213 */ /* 0x000fe40000000000 */
[----:B------:R-:W-:Y:S02]  /*24d30*/  IABS R0, R5 ;  /* 0x0000000500007213 */ /* 0x000fe40000000000 */
[----:B------:R-:W-:Y:S02]  /*24d40*/  IABS R5, R6 ;  /* 0x0000000600057213 */ /* 0x000fe40000000000 */
[----:B------:R-:W-:Y:S02]  /*24d50*/  I2FP.F32.S32 R0, R0 ;  /* 0x0000000000007245 */ /* 0x000fe40000201400 */
[----:B------:R-:W-:Y:S02]  /*24d60*/  I2FP.F32.S32 R6, R7 ;  /* 0x0000000700067245 */ /* 0x000fe40000201400 */
[----:B------:R-:W-:Y:S01]  /*24d70*/  I2FP.F32.S32 R7, R8 ;  /* 0x0000000800077245 */ /* 0x000fe20000201400 */
[-C--:B------:R-:W-:Y:S01]  /*24d80*/  FFMA.FTZ R30, R0, -R200.reuse, R30 ;  /* 0x800000c8001e7223 */ /* 0x080fe2000001001e */
[----:B------:R-:W-:Y:S01]  /*24d90*/  FSEL R0, R21, -INF , !P6 ;  /* 0xff80000015007808 */ /* 0x000fe20007000000 */
[-C--:B------:R-:W-:Y:S01]  /*24da0*/  FFMA.FTZ R25, R6, -R200.reuse, R25 ;  /* 0x800000c806197223 */ /* 0x080fe20000010019 */
[----:B------:R-:W-:Y:S01]  /*24db0*/  I2FP.F32.S32 R5, R5 ;  /* 0x0000000500057245 */ /* 0x000fe20000201400 */
[----:B------:R-:W-:Y:S01]  /*24dc0*/  FFMA.FTZ R27, R7, -R200, R27 ;  /* 0x800000c8071b7223 */ /* 0x000fe2000001001b */
[----:B------:R-:W-:Y:S01]  /*24dd0*/  ISETP.GE.AND P6, PT, R3, R204, PT ;  /* 0x000000cc0300720c */ /* 0x000fe20003fc6270 */
[----:B------:R2:W-:Y:S01]  /*24de0*/  STL [R1+0x14], R0 ;  /* 0x0000140001007387 */ /* 0x0005e20000100800 */
[----:B-1----:R-:W-:Y:S02]  /*24df0*/  IMAD.IADD R4, R208, 0x1, -R3 ;  /* 0x00000001d0047824 */ /* 0x002fe400078e0a03 */
[----:B------:R-:W-:Y:S01]  /*24e00*/  FFMA.FTZ R29, R5, -R200, R29 ;  /* 0x800000c8051d7223 */ /* 0x000fe2000001001d */
[----:B------:R-:W-:Y:S01]  /*24e10*/  ISETP.GE.OR P6, PT, R3, R212, !P6 ;  /* 0x000000d40300720c */ /* 0x000fe200077c6670 */
[--C-:B------:R-:W-:Y:S01]  /*24e20*/  IMAD.IADD R8, R207, 0x1, -R3.reuse ;  /* 0x00000001cf087824 */ /* 0x100fe200078e0a03 */
[----:B------:R-:W-:Y:S02]  /*24e30*/  FSEL R21, R27, -INF , !P0 ;  /* 0xff8000001b157808 */ /* 0x000fe40004000000 */
[----:B------:R-:W-:Y:S02]  /*24e40*/  IABS R4, R4 ;  /* 0x0000000400047213 */ /* 0x000fe40000000000 */
[C---:B------:R-:W-:Y:S02]  /*24e50*/  ISETP.GE.AND P0, PT, R2.reuse, R203, PT ;  /* 0x000000cb0200720c */ /* 0x040fe40003f06270 */
[----:B------:R-:W-:Y:S02]  /*24e60*/  I2FP.F32.S32 R4, R4 ;  /* 0x0000000400047245 */ /* 0x000fe40000201400 */
[----:B------:R-:W-:Y:S02]  /*24e70*/  ISETP.GE.OR P0, PT, R2, R211, !P0 ;  /* 0x000000d30200720c */ /* 0x000fe40004706670 */
[----:B------:R-:W-:Y:S01]  /*24e80*/  IABS R10, R8 ;  /* 0x00000008000a7213 */ /* 0x000fe20000000000 */
[----:B------:R-:W-:Y:S01]  /*24e90*/  FFMA.FTZ R28, R4, -R200, R28 ;  /* 0x800000c8041c7223 */ /* 0x000fe2000001001c */
[----:B------:R-:W-:Y:S02]  /*24ea0*/  FSEL R4, R23, -INF , !P5 ;  /* 0xff80000017047808 */ /* 0x000fe40006800000 */
[C---:B------:R-:W-:Y:S02]  /*24eb0*/  ISETP.GE.AND P5, PT, R3.reuse, R203, PT ;  /* 0x000000cb0300720c */ /* 0x040fe40003fa6270 */
[----:B------:R-:W-:Y:S01]  /*24ec0*/  IABS R8, R9 ;  /* 0x0000000900087213 */ /* 0x000fe20000000000 */
[----:B------:R-:W-:Y:S01]  /*24ed0*/  STL [R1+0x28], R4 ;  /* 0x0000280401007387 */ /* 0x000fe20000100800 */
[C---:B------:R-:W-:Y:S02]  /*24ee0*/  ISETP.GE.OR P5, PT, R3.reuse, R211, !P5 ;  /* 0x000000d30300720c */ /* 0x040fe40006fa6670 */
[----:B--2---:R-:W-:Y:S01]  /*24ef0*/  FSEL R0, R24, -INF , !P3 ;  /* 0xff80000018007808 */ /* 0x004fe20005800000 */
[----:B------:R-:W1:Y:S01]  /*24f00*/  LDSM.16.M88.4 R4, [R197] ;  /* 0x00000000c504783b */ /* 0x000e620000000200 */
[----:B------:R-:W-:Y:S02]  /*24f10*/  FSEL R172, R30, -INF , !P5 ;  /* 0xff8000001eac7808 */ /* 0x000fe40006800000 */
[C---:B------:R-:W-:Y:S02]  /*24f20*/  ISETP.GE.AND P5, PT, R2.reuse, R205, PT ;  /* 0x000000cd0200720c */ /* 0x040fe40003fa6270 */
[C---:B------:R-:W-:Y:S02]  /*24f30*/  ISETP.GE.AND P3, PT, R3.reuse, R206, PT ;  /* 0x000000ce0300720c */ /* 0x040fe40003f66270 */
[C---:B------:R-:W-:Y:S01]  /*24f40*/  ISETP.GE.OR P5, PT, R2.reuse, R213, !P5 ;  /* 0x000000d50200720c */ /* 0x040fe20006fa6670 */
[----:B------:R2:W-:Y:S01]  /*24f50*/  STL [R1+0x38], R0 ;  /* 0x0000380001007387 */ /* 0x0005e20000100800 */
[----:B------:R-:W-:Y:S01]  /*24f60*/  ISETP.GE.OR P3, PT, R3, R214, !P3 ;  /* 0x000000d60300720c */ /* 0x000fe20005f66670 */
[----:B------:R-:W-:Y:S05]  /*24f70*/  IMAD.IADD R3, R209, 0x1, -R3 ;  /* 0x00000001d1037824 */ /* 0x000fea00078e0a03 */
[----:B------:R-:W-:Y:S02]  /*24f80*/  IABS R3, R3 ;  /* 0x0000000300037213 */ /* 0x000fe40000000000 */
[----:B--2---:R-:W-:Y:S02]  /*24f90*/  FSEL R0, R25, -INF , !P1 ;  /* 0xff80000019007808 */ /* 0x004fe40004800000 */
[C---:B------:R-:W-:Y:S03]  /*24fa0*/  ISETP.GE.AND P1, PT, R2.reuse, R204, PT ;  /* 0x000000cc0200720c */ /* 0x040fe60003f26270 */
[----:B------:R2:W-:Y:S01]  /*24fb0*/  STL [R1+0x34], R0 ;  /* 0x0000340001007387 */ /* 0x0005e20000100800 */
[----:B------:R-:W-:Y:S01]  /*24fc0*/  ISETP.GE.OR P1, PT, R2, R212, !P1 ;  /* 0x000000d40200720c */ /* 0x000fe20004f26670 */
[-C--:B-1----:R-:W-:Y:S06]  /*24fd0*/  HMMA.16816.F32 R36, R176, R4.reuse, R36 ;  /* 0x00000004b024723c */ /* 0x082fec0000001824 */
[C---:B------:R-:W-:Y:S06]  /*24fe0*/  HMMA.16816.F32 R40, R184.reuse, R4, R40 ;  /* 0x00000004b828723c */ /* 0x040fec0000001828 */
[-C--:B------:R-:W-:Y:S05]  /*24ff0*/  HMMA.16816.F32 R44, R184, R6.reuse, R44 ;  /* 0x00000006b82c723c */ /* 0x080fea000000182c */
[----:B------:R-:W-:Y:S01]  /*25000*/  FSEL R4, R29, -INF , !P1 ;  /* 0xff8000001d047808 */ /* 0x000fe20004800000 */
[C---:B------:R-:W-:Y:S05]  /*25010*/  HMMA.16816.F32 R48, R176.reuse, R6, R48 ;  /* 0x00000006b030723c */ /* 0x040fea0000001830 */
[----:B--2---:R-:W-:Y:S02]  /*25020*/  FSEL R0, R28, -INF , !P6 ;  /* 0xff8000001c007808 */ /* 0x004fe40007000000 */
[C---:B------:R-:W-:Y:S03]  /*25030*/  ISETP.GE.AND P6, PT, R2.reuse, R206, PT ;  /* 0x000000ce0200720c */ /* 0x040fe60003fc6270 */
[----:B------:R1:W-:Y:S01]  /*25040*/  STL [R1+0x30], R0 ;  /* 0x0000300001007387 */ /* 0x0003e20000100800 */
[----:B------:R-:W-:Y:S03]  /*25050*/  ISETP.GE.OR P6, PT, R2, R214, !P6 ;  /* 0x000000d60200720c */ /* 0x000fe600077c6670 */
[----:B------:R2:W-:Y:S01]  /*25060*/  STL [R1+0x20], R4 ;  /* 0x0000200401007387 */ /* 0x0005e20000100800 */
[--C-:B-1----:R-:W-:Y:S02]  /*25070*/  IMAD.IADD R0, R210, 0x1, -R2.reuse ;  /* 0x00000001d2007824 */ /* 0x102fe400078e0a02 */
[----:B------:R-:W-:Y:S03]  /*25080*/  IMAD.IADD R2, R209, 0x1, -R2 ;  /* 0x00000001d1027824 */ /* 0x000fe600078e0a02 */
[----:B------:R-:W-:Y:S02]  /*25090*/  IABS R0, R0 ;  /* 0x0000000000007213 */ /* 0x000fe40000000000 */
[----:B------:R-:W-:Y:S02]  /*250a0*/  IABS R9, R2 ;  /* 0x0000000200097213 */ /* 0x000fe40000000000 */
[----:B------:R-:W-:Y:S02]  /*250b0*/  I2FP.F32.S32 R2, R10 ;  /* 0x0000000a00027245 */ /* 0x000fe40000201400 */
[----:B------:R-:W-:Y:S03]  /*250c0*/  I2FP.F32.S32 R0, R0 ;  /* 0x0000000000007245 */ /* 0x000fe60000201400 */
[-C--:B------:R-:W-:Y:S01]  /*250d0*/  FFMA.FTZ R32, R2, -R200.reuse, R32 ;  /* 0x800000c802207223 */ /* 0x080fe20000010020 */
[----:B------:R-:W-:Y:S01]  /*250e0*/  I2FP.F32.S32 R2, R9 ;  /* 0x0000000900027245 */ /* 0x000fe20000201400 */
[-C--:B------:R-:W-:Y:S01]  /*250f0*/  FFMA.FTZ R31, R0, -R200.reuse, R31 ;  /* 0x800000c8001f7223 */ /* 0x080fe2000001001f */
[----:B------:R-:W-:Y:S02]  /*25100*/  I2FP.F32.S32 R0, R3 ;  /* 0x0000000300007245 */ /* 0x000fe40000201400 */
[----:B--2---:R-:W-:Y:S01]  /*25110*/  FSEL R4, R32, -INF , !P3 ;  /* 0xff80000020047808 */ /* 0x004fe20005800000 */
[----:B------:R-:W-:Y:S01]  /*25120*/  FFMA.FTZ R35, R2, -R200, R35 ;  /* 0x800000c802237223 */ /* 0x000fe20000010023 */
[----:B------:R-:W-:Y:S01]  /*25130*/  I2FP.F32.S32 R3, R8 ;  /* 0x0000000800037245 */ /* 0x000fe20000201400 */
[-C--:B------:R-:W-:Y:S01]  /*25140*/  FFMA.FTZ R34, R0, -R200.reuse, R34 ;  /* 0x800000c800227223 */ /* 0x080fe20000010022 */
[----:B------:R-:W-:Y:S01]  /*25150*/  FSEL R173, R31, -INF , !P0 ;  /* 0xff8000001fad7808 */ /* 0x000fe20004000000 */
[----:B------:R1:W-:Y:S01]  /*25160*/  STL [R1+0x8], R4 ;  /* 0x0000080401007387 */ /* 0x0003e20000100800 */
[----:B------:R-:W-:Y:S02]  /*25170*/  VIADD R0, R202, 0x20 ;  /* 0x00000020ca007836 */ /* 0x000fe40000000000 */
[----:B------:R-:W-:Y:S01]  /*25180*/  FFMA.FTZ R33, R3, -R200, R33 ;  /* 0x800000c803217223 */ /* 0x000fe20000010021 */
[----:B------:R-:W-:Y:S01]  /*25190*/  FSEL R5, R34, -INF , !P2 ;  /* 0xff80000022057808 */ /* 0x000fe20005000000 */
[----:B------:R-:W-:Y:S01]  /*251a0*/  VIADD R3, R202, 0x21 ;  /* 0x00000021ca037836 */ /* 0x000fe20000000000 */
[C---:B------:R-:W-:Y:S01]  /*251b0*/  ISETP.GE.AND P0, PT, R0.reuse, R205, PT ;  /* 0x000000cd0000720c */ /* 0x040fe20003f06270 */
[--C-:B------:R-:W-:Y:S01]  /*251c0*/  IMAD.IADD R8, R207, 0x1, -R0.reuse ;  /* 0x00000001cf087824 */ /* 0x100fe200078e0a00 */
[C---:B------:R-:W-:Y:S01]  /*251d0*/  ISETP.GE.AND P1, PT, R0.reuse, R206, PT ;  /* 0x000000ce0000720c */ /* 0x040fe20003f26270 */
[----:B------:R2:W-:Y:S01]  /*251e0*/  STL [R1+0x18], R5 ;  /* 0x0000180501007387 */ /* 0x0005e20000100800 */
[C---:B------:R-:W-:Y:S01]  /*251f0*/  ISETP.GE.OR P0, PT, R0.reuse, R213, !P0 ;  /* 0x000000d50000720c */ /* 0x040fe20004706670 */
[C-C-:B------:R-:W-:Y:S01]  /*25200*/  IMAD.IADD R11, R209.reuse, 0x1, -R3.reuse ;  /* 0x00000001d10b7824 */ /* 0x140fe200078e0a03 */
[----:B------:R-:W-:Y:S01]  /*25210*/  IABS R10, R8 ;  /* 0x00000008000a7213 */ /* 0x000fe20000000000 */
[----:B------:R-:W-:Y:S01]  /*25220*/  IMAD.IADD R2, R209, 0x1, -R0 ;  /* 0x00000001d1027824 */ /* 0x000fe200078e0a00 */
[----:B------:R-:W-:Y:S01]  /*25230*/  ISETP.GE.OR P1, PT, R0, R214, !P1 ;  /* 0x000000d60000720c */ /* 0x000fe20004f26670 */
[----:B------:R-:W-:Y:S01]  /*25240*/  IMAD.IADD R9, R207, 0x1, -R3 ;  /* 0x00000001cf097824 */ /* 0x000fe200078e0a03 */
[----:B------:R-:W-:Y:S02]  /*25250*/  I2FP.F32.S32 R10, R10 ;  /* 0x0000000a000a7245 */ /* 0x000fe40000201400 */
[----:B------:R-:W-:Y:S02]  /*25260*/  IABS R2, R2 ;  /* 0x0000000200027213 */ /* 0x000fe40000000000 */
[----:B------:R-:W-:Y:S01]  /*25270*/  IABS R8, R11 ;  /* 0x0000000b00087213 */ /* 0x000fe20000000000 */
[----:B------:R-:W-:Y:S01]  /*25280*/  FFMA.FTZ R36, R10, -R200, R36 ;  /* 0x800000c80a247223 */ /* 0x000fe20000010024 */
[----:B------:R-:W-:Y:S02]  /*25290*/  I2FP.F32.S32 R2, R2 ;  /* 0x0000000200027245 */ /* 0x000fe40000201400 */
[----:B------:R-:W-:Y:S02]  /*252a0*/  I2FP.F32.S32 R8, R8 ;  /* 0x0000000800087245 */ /* 0x000fe40000201400 */
[----:B-1----:R-:W-:Y:S01]  /*252b0*/  FSEL R4, R33, -INF , !P6 ;  /* 0xff80000021047808 */ /* 0x002fe20007000000 */
[-C--:B------:R-:W-:Y:S01]  /*252c0*/  FFMA.FTZ R38, R2, -R200.reuse, R38 ;  /* 0x800000c802267223 */ /* 0x080fe20000010026 */
[----:B------:R-:W-:Y:S01]  /*252d0*/  IABS R9, R9 ;  /* 0x0000000900097213 */ /* 0x000fe20000000000 */
[----:B------:R-:W-:Y:S01]  /*252e0*/  FFMA.FTZ R39, R8, -R200, R39 ;  /* 0x800000c808277223 */ /* 0x000fe20000010027 */
[----:B------:R-:W-:Y:S01]  /*252f0*/  FSEL R251, R36, -INF , !P1 ;  /* 0xff80000024fb7808 */ /* 0x000fe20004800000 */
[----:B------:R1:W-:Y:S01]  /*25300*/  STL [R1+0x4], R4 ;  /* 0x0000040401007387 */ /* 0x0003e20000100800 */
[----:B------:R-:W-:Y:S01]  /*25310*/  I2FP.F32.S32 R9, R9 ;  /* 0x0000000900097245 */ /* 0x000fe20000201400 */
[----:B------:R-:W-:Y:S01]  /*25320*/  VIADD R2, R202, 0x28 ;  /* 0x00000028ca027836 */ /* 0x000fe20000000000 */
[C---:B------:R-:W-:Y:S01]  /*25330*/  ISETP.GE.AND P6, PT, R3.reuse, R206, PT ;  /* 0x000000ce0300720c */ /* 0x040fe20003fc6270 */
[----:B--2---:R-:W-:Y:S01]  /*25340*/  IMAD.IADD R5, R208, 0x1, -R3 ;  /* 0x00000001d0057824 */ /* 0x004fe200078e0a03 */
[-C--:B------:R-:W-:Y:S01]  /*25350*/  ISETP.GE.AND P1, PT, R3, R204.reuse, PT ;  /* 0x000000cc0300720c */ /* 0x080fe20003f26270 */
[----:B------:R-:W-:Y:S01]  /*25360*/  IMAD.IADD R11, R207, 0x1, -R2 ;  /* 0x00000001cf0b7824 */ /* 0x000fe200078e0a02 */
[----:B------:R-:W-:Y:S01]  /*25370*/  ISETP.GE.AND P3, PT, R0, R204, PT ;  /* 0x000000cc0000720c */ /* 0x000fe20003f66270 */
[----:B------:R-:W-:Y:S01]  /*25380*/  FFMA.FTZ R37, R9, -R200, R37 ;  /* 0x800000c809257223 */ /* 0x000fe20000010025 */
[----:B------:R-:W-:Y:S01]  /*25390*/  IABS R5, R5 ;  /* 0x0000000500057213 */ /* 0x000fe20000000000 */
[----:B------:R-:W-:Y:S01]  /*253a0*/  IMAD.IADD R8, R208, 0x1, -R0 ;  /* 0x00000001d0087824 */ /* 0x000fe200078e0a00 */
[C---:B------:R-:W-:Y:S01]  /*253b0*/  ISETP.GE.AND P2, PT, R0.reuse, R203, PT ;  /* 0x000000cb0000720c */ /* 0x040fe20003f46270 */
[----:B------:R-:W-:Y:S01]  /*253c0*/  IMAD.IADD R10, R209, 0x1, -R2 ;  /* 0x00000001d10a7824 */ /* 0x000fe200078e0a02 */
[----:B------:R-:W-:Y:S01]  /*253d0*/  I2FP.F32.S32 R5, R5 ;  /* 0x0000000500057245 */ /* 0x000fe20000201400 */
[----:B------:R-:W-:Y:S01]  /*253e0*/  IMAD.MOV.U32 R36, RZ, RZ, R238 ;  /* 0x000000ffff247224 */ /* 0x000fe200078e00ee */
[C---:B------:R-:W-:Y:S02]  /*253f0*/  ISETP.GE.OR P6, PT, R3.reuse, R214, !P6 ;  /* 0x000000d60300720c */ /* 0x040fe400077c6670 */
[----:B------:R-:W-:Y:S01]  /*25400*/  ISETP.GE.OR P1, PT, R3, R212, !P1 ;  /* 0x000000d40300720c */ /* 0x000fe20004f26670 */
[----:B------:R-:W-:Y:S01]  /*25410*/  FFMA.FTZ R41, R5, -R200, R41 ;  /* 0x800000c805297223 */ /* 0x000fe20000010029 */
[----:B------:R-:W-:Y:S02]  /*25420*/  IABS R9, R8 ;  /* 0x0000000800097213 */ /* 0x000fe40000000000 */
[C---:B------:R-:W-:Y:S02]  /*25430*/  ISETP.GE.OR P3, PT, R0.reuse, R212, !P3 ;  /* 0x000000d40000720c */ /* 0x040fe40005f66670 */
[----:B------:R-:W-:Y:S02]  /*25440*/  ISETP.GE.OR P2, PT, R0, R211, !P2 ;  /* 0x000000d30000720c */ /* 0x000fe40005746670 */
[----:B-1----:R-:W-:Y:S02]  /*25450*/  FSEL R4, R35, -INF , !P5 ;  /* 0xff80000023047808 */ /* 0x002fe40006800000 */
[----:B------:R-:W-:Y:S02]  /*25460*/  ISETP.GE.AND P5, PT, R3, R205, PT ;  /* 0x000000cd0300720c */ /* 0x000fe40003fa6270 */
[----:B------:R-:W-:Y:S01]  /*25470*/  FSEL R245, R37, -INF , !P6 ;  /* 0xff80000025f57808 */ /* 0x000fe20007000000 */
[----:B------:R1:W-:Y:S01]  /*25480*/  STL [R1+0x10], R4 ;  /* 0x0000100401007387 */ /* 0x0003e20000100800 */
[----:B------:R-:W-:Y:S01]  /*25490*/  ISETP.GE.OR P5, PT, R3, R213, !P5 ;  /* 0x000000d50300720c */ /* 0x000fe20006fa6670 */
[----:B------:R-:W-:Y:S01]  /*254a0*/  IMAD.MOV.U32 R37, RZ, RZ, R236 ;  /* 0x000000ffff257224 */ /* 0x000fe200078e00ec */
[C---:B------:R-:W-:Y:S02]  /*254b0*/  ISETP.GE.AND P6, PT, R2.reuse, R204, PT ;  /* 0x000000cc0200720c */ /* 0x040fe40003fc6270 */
[----:B------:R-:W-:Y:S02]  /*254c0*/  FSEL R249, R39, -INF , !P5 ;  /* 0xff80000027f97808 */ /* 0x000fe40006800000 */
[C---:B------:R-:W-:Y:S02]  /*254d0*/  ISETP.GE.AND P5, PT, R2.reuse, R203, PT ;  /* 0x000000cb0200720c */ /* 0x040fe40003fa6270 */
[C---:B------:R-:W-:Y:S02]  /*254e0*/  ISETP.GE.OR P6, PT, R2.reuse, R212, !P6 ;  /* 0x000000d40200720c */ /* 0x040fe400077c6670 */
[----:B------:R-:W-:Y:S02]  /*254f0*/  ISETP.GE.OR P5, PT, R2, R211, !P5 ;  /* 0x000000d30200720c */ /* 0x000fe40006fa6670 */
[----:B------:R-:W-:Y:S02]  /*25500*/  IABS R10, R10 ;  /* 0x0000000a000a7213 */ /* 0x000fe40000000000 */
[----:B------:R-:W-:Y:S01]  /*25510*/  FSEL R248, R41, -INF , !P1 ;  /* 0xff80000029f87808 */ /* 0x000fe20004800000 */
[----:B------:R-:W-:Y:S01]  /*25520*/  IMAD.MOV.U32 R41, RZ, RZ, R21 ;  /* 0x000000ffff297224 */ /* 0x000fe200078e0015 */
[----:B------:R-:W-:Y:S05]  /*25530*/  I2FP.F32.S32 R10, R10 ;  /* 0x0000000a000a7245 */ /* 0x000fea0000201400 */
[----:B------:R-:W-:Y:S01]  /*25540*/  FFMA.FTZ R50, R10, -R200, R50 ;  /* 0x800000c80a327223 */ /* 0x000fe20000010032 */
[----:B-1----:R-:W-:Y:S01]  /*25550*/  FSEL R4, R38, -INF , !P0 ;  /* 0xff80000026047808 */ /* 0x002fe20004000000 */
[----:B------:R-:W-:Y:S01]  /*25560*/  IMAD.MOV.U32 R38, RZ, RZ, R237 ;  /* 0x000000ffff267224 */ /* 0x000fe200078e00ed */
[C---:B------:R-:W-:Y:S03]  /*25570*/  ISETP.GE.AND P0, PT, R3.reuse, R203, PT ;  /* 0x000000cb0300720c */ /* 0x040fe60003f06270 */
[----:B------:R1:W-:Y:S01]  /*25580*/  STL [R1+0xc], R4 ;  /* 0x00000c0401007387 */ /* 0x0003e20000100800 */
[----:B------:R-:W-:Y:S01]  /*25590*/  ISETP.GE.OR P0, PT, R3, R211, !P0 ;  /* 0x000000d30300720c */ /* 0x000fe20004706670 */
[----:B------:R-:W-:Y:S02]  /*255a0*/  IMAD.IADD R3, R210, 0x1, -R3 ;  /* 0x00000001d2037824 */ /* 0x000fe400078e0a03 */
[----:B------:R-:W2:Y:S03]  /*255b0*/  LDL R39, [R1+0x338] ;  /* 0x0003380001277983 */ /* 0x000ea60000100800 */
[----:B------:R-:W-:Y:S01]  /*255c0*/  IABS R8, R3 ;  /* 0x0000000300087213 */ /* 0x000fe20000000000 */
[----:B------:R-:W-:Y:S03]  /*255d0*/  IMAD.MOV.U32 R3, RZ, RZ, R9 ;  /* 0x000000ffff037224 */ /* 0x000fe600078e0009 */
[----:B------:R-:W-:Y:S02]  /*255e0*/  I2FP.F32.S32 R8, R8 ;  /* 0x0000000800087245 */ /* 0x000fe40000201400 */
[----:B------:R-:W-:Y:S03]  /*255f0*/  I2FP.F32.S32 R3, R3 ;  /* 0x0000000300037245 */ /* 0x000fe60000201400 */
[-C--:B------:R-:W-:Y:S02]  /*25600*/  FFMA.FTZ R43, R8, -R200.reuse, R43 ;  /* 0x800000c8082b7223 */ /* 0x080fe4000001002b */
[----:B------:R-:W-:Y:S01]  /*25610*/  FFMA.FTZ R40, R3, -R200, R40 ;  /* 0x800000c803287223 */ /* 0x000fe20000010028 */
[----:B------:R-:W-:Y:S02]  /*25620*/  VIADD R3, R202, 0x29 ;  /* 0x00000029ca037836 */ /* 0x000fe40000000000 */
[----:B------:R-:W-:Y:S02]  /*25630*/  FSEL R175, R43, -INF , !P0 ;  /* 0xff8000002baf7808 */ /* 0x000fe40004000000 */
[----:B------:R-:W-:Y:S01]  /*25640*/  FSEL R250, R40, -INF , !P3 ;  /* 0xff80000028fa7808 */ /* 0x000fe20005800000 */
[----:B------:R-:W-:Y:S01]  /*25650*/  IMAD.IADD R10, R207, 0x1, -R3 ;  /* 0x00000001cf0a7824 */ /* 0x000fe200078e0a03 */
[----:B------:R-:W-:Y:S01]  /*25660*/  ISETP.GE.AND P3, PT, R2, R206, PT ;  /* 0x000000ce0200720c */ /* 0x000fe20003f66270 */
[----:B-1----:R-:W-:Y:S01]  /*25670*/  IMAD.IADD R4, R210, 0x1, -R0 ;  /* 0x00000001d2047824 */ /* 0x002fe200078e0a00 */
[C---:B------:R-:W-:Y:S01]  /*25680*/  ISETP.GE.AND P1, PT, R3.reuse, R204, PT ;  /* 0x000000cc0300720c */ /* 0x040fe20003f26270 */
[----:B------:R-:W-:Y:S01]  /*25690*/  IMAD.MOV.U32 R40, RZ, RZ, R181 ;  /* 0x000000ffff287224 */ /* 0x000fe200078e00b5 */
[----:B------:R-:W-:Y:S01]  /*256a0*/  ISETP.GE.OR P3, PT, R2, R214, !P3 ;  /* 0x000000d60200720c */ /* 0x000fe20005f66670 */
[--C-:B------:R-:W-:Y:S01]  /*256b0*/  IMAD.IADD R8, R208, 0x1, -R3.reuse ;  /* 0x00000001d0087824 */ /* 0x100fe200078e0a03 */
[----:B------:R-:W-:Y:S01]  /*256c0*/  IABS R4, R4 ;  /* 0x0000000400047213 */ /* 0x000fe20000000000 */
[----:B------:R-:W-:Y:S01]  /*256d0*/  IMAD.IADD R9, R210, 0x1, -R3 ;  /* 0x00000001d2097824 */ /* 0x000fe200078e0a03 */
[C---:B------:R-:W-:Y:S01]  /*256e0*/  ISETP.GE.AND P0, PT, R3.reuse, R203, PT ;  /* 0x000000cb0300720c */ /* 0x040fe20003f06270 */
[----:B------:R-:W-:Y:S01]  /*256f0*/  IMAD.IADD R0, R208, 0x1, -R2 ;  /* 0x00000001d0007824 */ /* 0x000fe200078e0a02 */
[----:B------:R-:W-:Y:S02]  /*25700*/  I2FP.F32.S32 R4, R4 ;  /* 0x0000000400047245 */ /* 0x000fe40000201400 */
[C---:B------:R-:W-:Y:S02]  /*25710*/  ISETP.GE.OR P1, PT, R3.reuse, R212, !P1 ;  /* 0x000000d40300720c */ /* 0x040fe40004f26670 */
[----:B------:R-:W-:Y:S01]  /*25720*/  IABS R0, R0 ;  /* 0x0000000000007213 */ /* 0x000fe20000000000 */
[----:B------:R-:W-:Y:S01]  /*25730*/  FFMA.FTZ R42, R4, -R200, R42 ;  /* 0x800000c8042a7223 */ /* 0x000fe2000001002a */
[C---:B------:R-:W-:Y:S01]  /*25740*/  ISETP.GE.OR P0, PT, R3.reuse, R211, !P0 ;  /* 0x000000d30300720c */ /* 0x040fe20004706670 */
[----:B------:R-:W1:Y:S01]  /*25750*/  LDSM.16.M88.4 R4, [R196] ;  /* 0x00000000c404783b */ /* 0x000e620000000200 */
[----:B------:R-:W-:Y:S02]  /*25760*/  I2FP.F32.S32 R0, R0 ;  /* 0x0000000000007245 */ /* 0x000fe40000201400 */
[----:B------:R-:W-:Y:S02]  /*25770*/  FSEL R174, R42, -INF , !P2 ;  /* 0xff8000002aae7808 */ /* 0x000fe40005000000 */
[----:B------:R-:W-:Y:S01]  /*25780*/  ISETP.GE.AND P2, PT, R2, R205, PT ;  /* 0x000000cd0200720c */ /* 0x000fe20003f46270 */
[----:B------:R-:W-:Y:S01]  /*25790*/  FFMA.FTZ R44, R0, -R200, R44 ;  /* 0x800000c8002c7223 */ /* 0x000fe2000001002c */
[----:B------:R-:W-:Y:S02]  /*257a0*/  IMAD.IADD R0, R210, 0x1, -R2 ;  /* 0x00000001d2007824 */ /* 0x000fe400078e0a02 */
[----:B------:R-:W-:Y:S02]  /*257b0*/  ISETP.GE.OR P2, PT, R2, R213, !P2 ;  /* 0x000000d50200720c */ /* 0x000fe40005746670 */
        /* <DEDUP_REMOVED lines=14> */
[C---:B------:R-:W-:Y:S01]  /*258a0*/  VIADD R0, R202.reuse, 0x31 ;  /* 0x00000031ca007836 */ /* 0x040fe20000000000 */
[----:B------:R-:W-:Y:S01]  /*258b0*/  IABS R11, R10 ;  /* 0x0000000a000b7213 */ /* 0x000fe20000000000 */
[----:B------:R-:W-:Y:S01]  /*258c0*/  VIADD R2, R202, 0x30 ;  /* 0x00000030ca027836 */ /* 0x000fe20000000000 */
[----:B------:R-:W-:Y:S01]  /*258d0*/  FSEL R252, R46, -INF , !P5 ;  /* 0xff8000002efc7808 */ /* 0x000fe20006800000 */
[----:B------:R-:W-:Y:S01]  /*258e0*/  IMAD.IADD R10, R207, 0x1, -R0 ;  /* 0x00000001cf0a7824 */ /* 0x000fe200078e0a00 */
[----:B------:R-:W-:Y:S01]  /*258f0*/  ISETP.GE.AND P5, PT, R3, R205, PT ;  /* 0x000000cd0300720c */ /* 0x000fe20003fa6270 */
[----:B------:R-:W-:Y:S01]  /*25900*/  FFMA.FTZ R48, R9, -R200, R48 ;  /* 0x800000c809307223 */ /* 0x000fe20000010030 */
[----:B------:R-:W-:Y:S01]  /*25910*/  ISETP.GE.OR P6, PT, R3, R214, !P6 ;  /* 0x000000d60300720c */ /* 0x000fe200077c6670 */
[--C-:B------:R-:W-:Y:S01]  /*25920*/  IMAD.IADD R9, R209, 0x1, -R2.reuse ;  /* 0x00000001d1097824 */ /* 0x100fe200078e0a02 */
[----:B------:R-:W-:Y:S01]  /*25930*/  ISETP.GE.OR P5, PT, R3, R213, !P5 ;  /* 0x000000d50300720c */ /* 0x000fe20006fa6670 */
[-C--:B-1----:R-:W-:Y:S03]  /*25940*/  HMMA.16816.F32 R52, R176, R4.reuse, R52 ;  /* 0x00000004b034723c */ /* 0x082fe60000001834 */
[----:B------:R-:W-:Y:S01]  /*25950*/  FSEL R244, R45, -INF , !P1 ;  /* 0xff8000002df47808 */ /* 0x000fe20004800000 */
[----:B------:R-:W-:Y:S01]  /*25960*/  IMAD.IADD R3, R209, 0x1, -R3 ;  /* 0x00000001d1037824 */ /* 0x000fe200078e0a03 */
[----:B------:R-:W-:Y:S01]  /*25970*/  FSEL R246, R47, -INF , !P0 ;  /* 0xff8000002ff67808 */ /* 0x000fe20004000000 */
[C---:B------:R-:W-:Y:S04]  /*25980*/  HMMA.16816.F32 R56, R184.reuse, R4, R56 ;  /* 0x00000004b838723c */ /* 0x040fe80000001838 */
[C---:B------:R-:W-:Y:S01]  /*25990*/  ISETP.GE.AND P1, PT, R2.reuse, R206, PT ;  /* 0x000000ce0200720c */ /* 0x040fe20003f26270 */
[--C-:B------:R-:W-:Y:S01]  /*259a0*/  IMAD.IADD R8, R207, 0x1, -R2.reuse ;  /* 0x00000001cf087824 */ /* 0x100fe200078e0a02 */
[----:B------:R-:W-:Y:S01]  /*259b0*/  IABS R12, R3 ;  /* 0x00000003000c7213 */ /* 0x000fe20000000000 */
[-C--:B------:R-:W-:Y:S03]  /*259c0*/  HMMA.16816.F32 R60, R184, R6.reuse, R60 ;  /* 0x00000006b83c723c */ /* 0x080fe6000000183c */
[----:B------:R-:W-:Y:S01]  /*259d0*/  ISETP.GE.AND P0, PT, R2, R205, PT ;  /* 0x000000cd0200720c */ /* 0x000fe20003f06270 */
[--C-:B------:R-:W-:Y:S01]  /*259e0*/  IMAD.IADD R4, R208, 0x1, -R2.reuse ;  /* 0x00000001d0047824 */ /* 0x100fe200078e0a02 */
[----:B------:R-:W-:Y:S01]  /*259f0*/  IABS R8, R8 ;  /* 0x0000000800087213 */ /* 0x000fe20000000000 */
[C---:B------:R-:W-:Y:S04]  /*25a00*/  HMMA.16816.F32 R64, R176.reuse, R6, R64 ;  /* 0x00000006b040723c */ /* 0x040fe80000001840 */
[----:B------:R-:W-:Y:S01]  /*25a10*/  ISETP.GE.OR P1, PT, R2, R214, !P1 ;  /* 0x000000d60200720c */ /* 0x000fe20004f26670 */
[----:B------:R-:W-:Y:S01]  /*25a20*/  IMAD.IADD R5, R210, 0x1, -R2 ;  /* 0x00000001d2057824 */ /* 0x000fe200078e0a02 */
[----:B------:R-:W-:Y:S02]  /*25a30*/  IABS R3, R9 ;  /* 0x0000000900037213 */ /* 0x000fe40000000000 */
[----:B------:R-:W-:Y:S02]  /*25a40*/  IABS R9, R10 ;  /* 0x0000000a00097213 */ /* 0x000fe40000000000 */
[----:B------:R-:W-:Y:S02]  /*25a50*/  ISETP.GE.OR P0, PT, R2, R213, !P0 ;  /* 0x000000d50200720c */ /* 0x000fe40004706670 */
        /* <DEDUP_REMOVED lines=10> */
[----:B------:R-:W-:Y:S01]  /*25b00*/  ISETP.GE.AND P3, PT, R2, R204, PT ;  /* 0x000000cc0200720c */ /* 0x000fe20003f66270 */
[--C-:B------:R-:W-:Y:S01]  /*25b10*/  IMAD.IADD R8, R208, 0x1, -R0.reuse ;  /* 0x00000001d0087824 */ /* 0x100fe200078e0a00 */
[----:B------:R-:W-:Y:S01]  /*25b20*/  ISETP.GE.AND P2, PT, R2, R203, PT ;  /* 0x000000cb0200720c */ /* 0x000fe20003f46270 */
[--C-:B------:R-:W-:Y:S01]  /*25b30*/  IMAD.IADD R3, R209, 0x1, -R0.reuse ;  /* 0x00000001d1037824 */ /* 0x100fe200078e0a00 */
[----:B------:R-:W-:Y:S02]  /*25b40*/  I2FP.F32.S32 R9, R9 ;  /* 0x0000000900097245 */ /* 0x000fe40000201400 */
[----:B------:R-:W-:Y:S02]  /*25b50*/  FSEL R242, R51, -INF , !P5 ;  /* 0xff80000033f27808 */ /* 0x000fe40006800000 */
[----:B------:R-:W-:Y:S01]  /*25b60*/  FSEL R239, R49, -INF , !P6 ;  /* 0xff80000031ef7808 */ /* 0x000fe20007000000 */
[----:B------:R-:W-:Y:S01]  /*25b70*/  FFMA.FTZ R53, R9, -R200, R53 ;  /* 0x800000c809357223 */ /* 0x000fe20000010035 */
[----:B------:R-:W-:Y:S02]  /*25b80*/  FSEL R50, R52, -INF , !P1 ;  /* 0xff80000034327808 */ /* 0x000fe40004800000 */
[----:B------:R-:W-:Y:S02]  /*25b90*/  FSEL R51, R54, -INF , !P0 ;  /* 0xff80000036337808 */ /* 0x000fe40004000000 */
[C---:B------:R-:W-:Y:S02]  /*25ba0*/  ISETP.GE.OR P3, PT, R2.reuse, R212, !P3 ;  /* 0x000000d40200720c */ /* 0x040fe40005f66670 */
[----:B------:R-:W-:Y:S02]  /*25bb0*/  ISETP.GE.OR P2, PT, R2, R211, !P2 ;  /* 0x000000d30200720c */ /* 0x000fe40005746670 */
[C---:B------:R-:W-:Y:S02]  /*25bc0*/  ISETP.GE.AND P6, PT, R0.reuse, R206, PT ;  /* 0x000000ce0000720c */ /* 0x040fe40003fc6270 */
[C---:B------:R-:W-:Y:S02]  /*25bd0*/  ISETP.GE.AND P5, PT, R0.reuse, R205, PT ;  /* 0x000000cd0000720c */ /* 0x040fe40003fa6270 */
[C---:B------:R-:W-:Y:S02]  /*25be0*/  ISETP.GE.AND P1, PT, R0.reuse, R204, PT ;  /* 0x000000cc0000720c */ /* 0x040fe40003f26270 */
[----:B------:R-:W-:Y:S02]  /*25bf0*/  ISETP.GE.AND P0, PT, R0, R203, PT ;  /* 0x000000cb0000720c */ /* 0x000fe40003f06270 */
[----:B------:R-:W-:Y:S01]  /*25c00*/  IABS R2, R3 ;  /* 0x0000000300027213 */ /* 0x000fe20000000000 */
[----:B------:R-:W-:Y:S01]  /*25c10*/  IMAD.IADD R3, R210, 0x1, -R0 ;  /* 0x00000001d2037824 */ /* 0x000fe200078e0a00 */
[----:B------:R-:W-:Y:S02]  /*25c20*/  IABS R4, R4 ;  /* 0x0000000400047213 */ /* 0x000fe40000000000 */
[----:B------:R-:W-:Y:S02]  /*25c30*/  IABS R9, R8 ;  /* 0x0000000800097213 */ /* 0x000fe40000000000 */
[C---:B------:R-:W-:Y:S02]  /*25c40*/  ISETP.GE.OR P6, PT, R0.reuse, R214, !P6 ;  /* 0x000000d60000720c */ /* 0x040fe400077c6670 */
[C---:B------:R-:W-:Y:S02]  /*25c50*/  ISETP.GE.OR P5, PT, R0.reuse, R213, !P5 ;  /* 0x000000d50000720c */ /* 0x040fe40006fa6670 */
[C---:B------:R-:W-:Y:S02]  /*25c60*/  ISETP.GE.OR P1, PT, R0.reuse, R212, !P1 ;  /* 0x000000d40000720c */ /* 0x040fe40004f26670 */
[----:B------:R-:W-:Y:S02]  /*25c70*/  ISETP.GE.OR P0, PT, R0, R211, !P0 ;  /* 0x000000d30000720c */ /* 0x000fe40004706670 */
[----:B------:R-:W-:Y:S02]  /*25c80*/  I2FP.F32.S32 R0, R2 ;  /* 0x0000000200007245 */ /* 0x000fe40000201400 */
[----:B------:R-:W-:Y:S01]  /*25c90*/  IABS R8, R3 ;  /* 0x0000000300087213 */ /* 0x000fe20000000000 */
[----:B------:R-:W-:Y:S01]  /*25ca0*/  IMAD.MOV.U32 R3, RZ, RZ, R9 ;  /* 0x000000ffff037224 */ /* 0x000fe200078e0009 */
[----:B------:R-:W-:Y:S01]  /*25cb0*/  I2FP.F32.S32 R2, R4 ;  /* 0x0000000400027245 */ /* 0x000fe20000201400 */
[-C--:B------:R-:W-:Y:S01]  /*25cc0*/  FFMA.FTZ R55, R0, -R200.reuse, R55 ;  /* 0x800000c800377223 */ /* 0x080fe20000010037 */
[----:B------:R-:W-:Y:S01]  /*25cd0*/  IABS R5, R5 ;  /* 0x0000000500057213 */ /* 0x000fe20000000000 */
[----:B------:R-:W-:Y:S01]  /*25ce0*/  IMAD.MOV.U32 R4, RZ, RZ, R8 ;  /* 0x000000ffff047224 */ /* 0x000fe200078e0008 */
[----:B------:R-:W-:Y:S01]  /*25cf0*/  FSEL R44, R53, -INF , !P6 ;  /* 0xff800000352c7808 */ /* 0x000fe20007000000 */
[----:B------:R-:W-:Y:S01]  /*25d00*/  FFMA.FTZ R56, R2, -R200, R56 ;  /* 0x800000c802387223 */ /* 0x000fe20000010038 */
[----:B------:R-:W-:Y:S01]  /*25d10*/  I2FP.F32.S32 R2, R3 ;  /* 0x0000000300027245 */ /* 0x000fe20000201400 */
[----:B------:R-:W-:Y:S01]  /*25d20*/  VIADD R3, R202, 0x39 ;  /* 0x00000039ca037836 */ /* 0x000fe20000000000 */
[----:B------:R-:W-:Y:S02]  /*25d30*/  I2FP.F32.S32 R0, R5 ;  /* 0x0000000500007245 */ /* 0x000fe40000201400 */
[----:B------:R-:W-:Y:S01]  /*25d40*/  I2FP.F32.S32 R4, R4 ;  /* 0x0000000400047245 */ /* 0x000fe20000201400 */
[----:B------:R-:W-:Y:S01]  /*25d50*/  IMAD.IADD R8, R208, 0x1, -R3 ;  /* 0x00000001d0087824 */ /* 0x000fe200078e0a03 */
[----:B------:R-:W-:Y:S01]  /*25d60*/  FSEL R46, R55, -INF , !P5 ;  /* 0xff800000372e7808 */ /* 0x000fe20006800000 */
[----:B------:R-:W-:Y:S01]  /*25d70*/  FFMA.FTZ R58, R0, -R200, R58 ;  /* 0x800000c8003a7223 */ /* 0x000fe2000001003a */
[----:B------:R-:W-:Y:S01]  /*25d80*/  FSEL R56, R56, -INF , !P3 ;  /* 0xff80000038387808 */ /* 0x000fe20005800000 */
[----:B------:R-:W-:Y:S01]  /*25d90*/  VIADD R0, R202, 0x38 ;  /* 0x00000038ca007836 */ /* 0x000fe20000000000 */
[----:B------:R-:W-:Y:S01]  /*25da0*/  IABS R12, R8 ;  /* 0x00000008000c7213 */ /* 0x000fe20000000000 */
[----:B------:R-:W-:Y:S01]  /*25db0*/  FFMA.FTZ R57, R2, -R200, R57 ;  /* 0x800000c802397223 */ /* 0x000fe20000010039 */
[----:B------:R-:W-:Y:S01]  /*25dc0*/  FSEL R241, R58, -INF , !P2 ;  /* 0xff8000003af17808 */ /* 0x000fe20005000000 */
[----:B------:R-:W1:Y:S01]  /*25dd0*/  LDSM.16.M88.4 R8, [R195] ;  /* 0x00000000c308783b */ /* 0x000e620000000200 */
[----:B------:R-:W-:Y:S01]  /*25de0*/  ISETP.GE.AND P6, PT, R0, R204, PT ;  /* 0x000000cc0000720c */ /* 0x000fe20003fc6270 */
[--C-:B------:R-:W-:Y:S01]  /*25df0*/  IMAD.IADD R2, R208, 0x1, -R0.reuse ;  /* 0x00000001d0027824 */ /* 0x100fe200078e0a00 */
[----:B------:R-:W-:Y:S01]  /*25e00*/  ISETP.GE.AND P5, PT, R0, R203, PT ;  /* 0x000000cb0000720c */ /* 0x000fe20003fa6270 */
[--C-:B------:R-:W-:Y:S01]  /*25e10*/  IMAD.IADD R5, R210, 0x1, -R0.reuse ;  /* 0x00000001d2057824 */ /* 0x100fe200078e0a00 */
[----:B------:R-:W-:Y:S01]  /*25e20*/  ISETP.GE.OR P6, PT, R0, R212, !P6 ;  /* 0x000000d40000720c */ /* 0x000fe200077c6670 */
[----:B------:R-:W-:Y:S01]  /*25e30*/  IMAD.IADD R6, R207, 0x1, -R0 ;  /* 0x00000001cf067824 */ /* 0x000fe200078e0a00 */
[----:B------:R-:W-:Y:S01]  /*25e40*/  IABS R2, R2 ;  /* 0x0000000200027213 */ /* 0x000fe20000000000 */
[----:B------:R-:W-:Y:S01]  /*25e50*/  FFMA.FTZ R59, R4, -R200, R59 ;  /* 0x800000c8043b7223 */ /* 0x000fe2000001003b */
[----:B------:R-:W-:Y:S01]  /*25e60*/  IABS R5, R5 ;  /* 0x0000000500057213 */ /* 0x000fe20000000000 */
[--C-:B------:R-:W-:Y:S01]  /*25e70*/  IMAD.IADD R4, R210, 0x1, -R3.reuse ;  /* 0x00000001d2047824 */ /* 0x100fe200078e0a03 */
[----:B------:R-:W-:Y:S02]  /*25e80*/  I2FP.F32.S32 R2, R2 ;  /* 0x0000000200027245 */ /* 0x000fe40000201400 */
[----:B------:R-:W-:Y:S02]  /*25e90*/  I2FP.F32.S32 R5, R5 ;  /* 0x0000000500057245 */ /* 0x000fe40000201400 */
[----:B------:R-:W-:Y:S01]  /*25ea0*/  ISETP.GE.OR P5, PT, R0, R211, !P5 ;  /* 0x000000d30000720c */ /* 0x000fe20006fa6670 */
[----:B------:R-:W-:Y:S01]  /*25eb0*/  FFMA.FTZ R60, R2, -R200, R60 ;  /* 0x800000c8023c7223 */ /* 0x000fe2000001003c */
[----:B------:R-:W-:Y:S01]  /*25ec0*/  IABS R4, R4 ;  /* 0x0000000400047213 */ /* 0x000fe20000000000 */
[----:B------:R-:W-:Y:S01]  /*25ed0*/  VIADD R2, R202, 0x40 ;  /* 0x00000040ca027836 */ /* 0x000fe20000000000 */
[----:B------:R-:W-:Y:S01]  /*25ee0*/  FSEL R49, R57, -INF , !P1 ;  /* 0xff80000039317808 */ /* 0x000fe20004800000 */
[----:B------:R-:W-:Y:S01]  /*25ef0*/  FFMA.FTZ R62, R5, -R200, R62 ;  /* 0x800000c8053e7223 */ /* 0x000fe2000001003e */
[----:B------:R-:W-:Y:S01]  /*25f00*/  FSEL R238, R59, -INF , !P0 ;  /* 0xff8000003bee7808 */ /* 0x000fe20004000000 */
[----:B------:R-:W-:Y:S01]  /*25f10*/  IMAD.IADD R5, R207, 0x1, -R3 ;  /* 0x00000001cf057824 */ /* 0x000fe200078e0a03 */
[----:B------:R-:W-:Y:S01]  /*25f20*/  FSEL R48, R60, -INF , !P6 ;  /* 0xff8000003c307808 */ /* 0x000fe20007000000 */
[----:B------:R-:W-:Y:S01]  /*25f30*/  IMAD.MOV.U32 R59, RZ, RZ, R17 ;  /* 0x000000ffff3b7224 */ /* 0x000fe200078e0011 */
[----:B------:R-:W-:Y:S01]  /*25f40*/  FSEL R236, R62, -INF , !P5 ;  /* 0xff8000003eec7808 */ /* 0x000fe20006800000 */
[----:B------:R-:W-:Y:S01]  /*25f50*/  IMAD.MOV.U32 R57, RZ, RZ, R19 ;  /* 0x000000ffff397224 */ /* 0x000fe200078e0013 */
[----:B------:R-:W-:Y:S02]  /*25f60*/  I2FP.F32.S32 R4, R4 ;  /* 0x0000000400047245 */ /* 0x000fe40000201400 */
[C---:B------:R-:W-:Y:S02]  /*25f70*/  ISETP.GE.AND P1, PT, R3.reuse, R204, PT ;  /* 0x000000cc0300720c */ /* 0x040fe40003f26270 */
[C---:B------:R-:W-:Y:S01]  /*25f80*/  ISETP.GE.AND P0, PT, R3.reuse, R203, PT ;  /* 0x000000cb0300720c */ /* 0x040fe20003f06270 */
[----:B------:R-:W-:Y:S01]  /*25f90*/  FFMA.FTZ R63, R4, -R200, R63 ;  /* 0x800000c8043f7223 */ /* 0x000fe2000001003f */
[-C--:B------:R-:W-:Y:S01]  /*25fa0*/  ISETP.GE.AND P6, PT, R3, R206.reuse, PT ;  /* 0x000000ce0300720c */ /* 0x080fe20003fc6270 */
[----:B------:R-:W-:Y:S01]  /*25fb0*/  IMAD.IADD R4, R209, 0x1, -R0 ;  /* 0x00000001d1047824 */ /* 0x000fe200078e0a00 */
        /* <DEDUP_REMOVED lines=10> */
[C---:B------:R-:W-:Y:S01]  /*26060*/  ISETP.GE.OR P3, PT, R0.reuse, R214, !P3 ;  /* 0x000000d60000720c */ /* 0x040fe20005f66670 */
        /* <DEDUP_REMOVED lines=13> */
[----:B------:R-:W-:Y:S01]  /*26140*/  FFMA.FTZ R68, R0, -R200, R68 ;  /* 0x800000c800447223 */ /* 0x000fe20000010044 */
[----:B------:R-:W-:Y:S01]  /*26150*/  I2FP.F32.S32 R12, R12 ;  /* 0x0000000c000c7245 */ /* 0x000fe20000201400 */
[----:B------:R-:W-:Y:S01]  /*26160*/  VIADD R0, R202, 0x41 ;  /* 0x00000041ca007836 */ /* 0x000fe20000000000 */
[----:B------:R-:W-:Y:S01]  /*26170*/  IABS R5, R5 ;  /* 0x0000000500057213 */ /* 0x000fe20000000000 */
[----:B------:R-:W-:Y:S01]  /*26180*/  FFMA.FTZ R64, R3, -R200, R64 ;  /* 0x800000c803407223 */ /* 0x000fe20000010040 */
[----:B------:R-:W-:Y:S01]  /*26190*/  I2FP.F32.S32 R6, R6 ;  /* 0x0000000600067245 */ /* 0x000fe20000201400 */
[----:B------:R-:W-:Y:S01]  /*261a0*/  IMAD.IADD R3, R209, 0x1, -R2 ;  /* 0x00000001d1037824 */ /* 0x000fe200078e0a02 */
[----:B------:R-:W-:Y:S01]  /*261b0*/  I2FP.F32.S32 R5, R5 ;  /* 0x0000000500057245 */ /* 0x000fe20000201400 */
[-C--:B------:R-:W-:Y:S01]  /*261c0*/  FFMA.FTZ R66, R4, -R200.reuse, R66 ;  /* 0x800000c804427223 */ /* 0x080fe20000010042 */
[----:B------:R-:W-:Y:S01]  /*261d0*/  FSEL R237, R63, -INF , !P0 ;  /* 0xff8000003fed7808 */ /* 0x000fe20004000000 */
[----:B------:R-:W-:Y:S01]  /*261e0*/  IMAD.IADD R4, R207, 0x1, -R0 ;  /* 0x00000001cf047824 */ /* 0x000fe200078e0a00 */
[----:B------:R-:W-:Y:S01]  /*261f0*/  IABS R8, R3 ;  /* 0x0000000300087213 */ /* 0x000fe20000000000 */
[-C--:B------:R-:W-:Y:S01]  /*26200*/  FFMA.FTZ R61, R12, -R200.reuse, R61 ;  /* 0x800000c80c3d7223 */ /* 0x080fe2000001003d */
[----:B------:R-:W-:Y:S01]  /*26210*/  FSEL R64, R64, -INF , !P3 ;  /* 0xff80000040407808 */ /* 0x000fe20005800000 */
[----:B------:R-:W-:Y:S01]  /*26220*/  FFMA.FTZ R67, R6, -R200, R67 ;  /* 0x800000c806437223 */ /* 0x000fe20000010043 */
[----:B------:R-:W-:Y:S01]  /*26230*/  IABS R3, R4 ;  /* 0x0000000400037213 */ /* 0x000fe20000000000 */
[----:B------:R-:W-:Y:S01]  /*26240*/  IMAD.MOV.U32 R4, RZ, RZ, R8 ;  /* 0x000000ffff047224 */ /* 0x000fe200078e0008 */
[----:B------:R-:W-:Y:S01]  /*26250*/  FSEL R45, R61, -INF , !P1 ;  /* 0xff8000003d2d7808 */ /* 0x000fe20004800000 */
[----:B------:R-:W-:Y:S01]  /*26260*/  IMAD.IADD R6, R209, 0x1, -R0 ;  /* 0x00000001d1067824 */ /* 0x000fe200078e0a00 */
[----:B------:R-:W-:Y:S01]  /*26270*/  FSEL R66, R66, -INF , !P2 ;  /* 0xff80000042427808 */ /* 0x000fe20005000000 */
[----:B------:R-:W-:Y:S01]  /*26280*/  FFMA.FTZ R65, R5, -R200, R65 ;  /* 0x800000c805417223 */ /* 0x000fe20000010041 */
[----:B------:R-:W-:Y:S01]  /*26290*/  ISETP.GE.AND P1, PT, R2, R206, PT ;  /* 0x000000ce0200720c */ /* 0x000fe20003f26270 */
[----:B------:R-:W-:Y:S01]  /*262a0*/  IMAD.IADD R5, R210, 0x1, -R2 ;  /* 0x00000001d2057824 */ /* 0x000fe200078e0a02 */
[C---:B------:R-:W-:Y:S02]  /*262b0*/  ISETP.GE.AND P0, PT, R2.reuse, R205, PT ;  /* 0x000000cd0200720c */ /* 0x040fe40003f06270 */
[C---:B------:R-:W-:Y:S02]  /*262c0*/  ISETP.GE.AND P3, PT, R2.reuse, R204, PT ;  /* 0x000000cc0200720c */ /* 0x040fe40003f66270 */
[C---:B------:R-:W-:Y:S02]  /*262d0*/  ISETP.GE.AND P2, PT, R2.reuse, R203, PT ;  /* 0x000000cb0200720c */ /* 0x040fe40003f46270 */
[C---:B------:R-:W-:Y:S02]  /*262e0*/  ISETP.GE.OR P1, PT, R2.reuse, R214, !P1 ;  /* 0x000000d60200720c */ /* 0x040fe40004f26670 */
[C---:B------:R-:W-:Y:S02]  /*262f0*/  ISETP.GE.OR P0, PT, R2.reuse, R213, !P0 ;  /* 0x000000d50200720c */ /* 0x040fe40004706670 */
[C---:B------:R-:W-:Y:S02]  /*26300*/  ISETP.GE.OR P3, PT, R2.reuse, R212, !P3 ;  /* 0x000000d40200720c */ /* 0x040fe40005f66670 */
[----:B------:R-:W-:Y:S02]  /*26310*/  ISETP.GE.OR P2, PT, R2, R211, !P2 ;  /* 0x000000d30200720c */ /* 0x000fe40005746670 */
[----:B------:R-:W-:Y:S01]  /*26320*/  I2FP.F32.S32 R4, R4 ;  /* 0x0000000400047245 */ /* 0x000fe20000201400 */
[----:B--2---:R-:W-:Y:S01]  /*26330*/  IMAD.WIDE.U32 R54, R39, -0x326172a9, RZ ;  /* 0xcd9e8d5727367825 */ /* 0x004fe200078e00ff */
[----:B------:R-:W-:Y:S02]  /*26340*/  IABS R2, R6 ;  /* 0x0000000600027213 */ /* 0x000fe40000000000 */
[----:B------:R-:W-:Y:S01]  /*26350*/  IABS R7, R7 ;  /* 0x0000000700077213 */ /* 0x000fe20000000000 */
[----:B------:R-:W-:Y:S01]  /*26360*/  IMAD.MOV.U32 R39, RZ, RZ, R14 ;  /* 0x000000ffff277224 */ /* 0x000fe200078e000e */
[----:B------:R-:W-:Y:S01]  /*26370*/  IABS R6, R5 ;  /* 0x0000000500067213 */ /* 0x000fe20000000000 */
[----:B------:R-:W-:Y:S01]  /*26380*/  STL.64 [R1+0x328], R54 ;  /* 0x0003283601007387 */ /* 0x000fe20000100a00 */
[----:B------:R-:W-:Y:S01]  /*26390*/  I2FP.F32.S32 R3, R3 ;  /* 0x0000000300037245 */ /* 0x000fe20000201400 */
[----:B------:R-:W-:Y:S01]  /*263a0*/  IMAD.MOV.U32 R14, RZ, RZ, R183 ;  /* 0x000000ffff0e7224 */ /* 0x000fe200078e00b7 */
[----:B------:R-:W-:Y:S01]  /*263b0*/  I2FP.F32.S32 R6, R6 ;  /* 0x0000000600067245 */ /* 0x000fe20000201400 */
[----:B------:R-:W-:Y:S01]  /*263c0*/  IMAD.MOV.U32 R5, RZ, RZ, R7 ;  /* 0x000000ffff057224 */ /* 0x000fe200078e0007 */
[----:B------:R-:W-:Y:S01]  /*263d0*/  I2FP.F32.S32 R2, R2 ;  /* 0x0000000200027245 */ /* 0x000fe20000201400 */
[----:B------:R-:W-:Y:S01]  /*263e0*/  IMAD.MOV.U32 R58, RZ, RZ, R14 ;  /* 0x000000ffff3a7224 */ /* 0x000fe200078e000e */
[----:B------:R-:W-:Y:S01]  /*263f0*/  FSEL R65, R65, -INF , !P6 ;  /* 0xff80000041417808 */ /* 0x000fe20007000000 */
[-C--:B------:R-:W-:Y:S01]  /*26400*/  FFMA.FTZ R74, R6, -R200.reuse, R74 ;  /* 0x800000c8064a7223 */ /* 0x080fe2000001004a */
[----:B------:R-:W-:Y:S01]  /*26410*/  FSEL R67, R67, -INF , !P5 ;  /* 0xff80000043437808 */ /* 0x000fe20006800000 */
[----:B------:R-:W-:Y:S01]  /*26420*/  FFMA.FTZ R69, R3, -R200, R69 ;  /* 0x800000c803457223 */ /* 0x000fe20000010045 */
[----:B------:R-:W-:Y:S01]  /*26430*/  FSEL R43, R68, -INF , !P1 ;  /* 0xff800000442b7808 */ /* 0x000fe20004800000 */
[----:B------:R-:W-:Y:S01]  /*26440*/  IMAD.IADD R6, R208, 0x1, -R0 ;  /* 0x00000001d0067824 */ /* 0x000fe200078e0a00 */
[----:B------:R-:W-:Y:S01]  /*26450*/  I2FP.F32.S32 R5, R5 ;  /* 0x0000000500057245 */ /* 0x000fe20000201400 */
[----:B------:R-:W2:Y:S01]  /*26460*/  LDL R68, [R1+0x3c] ;  /* 0x00003c0001447983 */ /* 0x000ea20000100800 */
[----:B------:R-:W-:Y:S01]  /*26470*/  ISETP.GE.AND P6, PT, R0, R206, PT ;  /* 0x000000ce0000720c */ /* 0x000fe20003fc6270 */
[----:B------:R-:W-:Y:S01]  /*26480*/  VIADD R3, R202, 0x48 ;  /* 0x00000048ca037836 */ /* 0x000fe20000000000 */
[C---:B------:R-:W-:Y:S01]  /*26490*/  ISETP.GE.AND P5, PT, R0.reuse, R205, PT ;  /* 0x000000cd0000720c */ /* 0x040fe20003fa6270 */
[----:B------:R-:W-:Y:S01]  /*264a0*/  FFMA.FTZ R72, R5, -R200, R72 ;  /* 0x800000c805487223 */ /* 0x000fe20000010048 */
[----:B------:R-:W-:Y:S01]  /*264b0*/  ISETP.GE.AND P1, PT, R0, R204, PT ;  /* 0x000000cc0000720c */ /* 0x000fe20003f26270 */
[--C-:B------:R-:W-:Y:S01]  /*264c0*/  IMAD.IADD R5, R210, 0x1, -R3.reuse ;  /* 0x00000001d2057824 */ /* 0x100fe200078e0a03 */
[----:B------:R-:W-:Y:S01]  /*264d0*/  ISETP.GE.OR P6, PT, R0, R214, !P6 ;  /* 0x000000d60000720c */ /* 0x000fe200077c6670 */
[----:B------:R-:W-:Y:S01]  /*264e0*/  FFMA.FTZ R70, R4, -R200, R70 ;  /* 0x800000c804467223 */ /* 0x000fe20000010046 */
[----:B------:R-:W-:Y:S01]  /*264f0*/  ISETP.GE.OR P5, PT, R0, R213, !P5 ;  /* 0x000000d50000720c */ /* 0x000fe20006fa6670 */
[----:B------:R-:W-:Y:S01]  /*26500*/  IMAD.IADD R4, R208, 0x1, -R3 ;  /* 0x00000001d0047824 */ /* 0x000fe200078e0a03 */
[----:B------:R-:W-:Y:S01]  /*26510*/  ISETP.GE.OR P1, PT, R0, R212, !P1 ;  /* 0x000000d40000720c */ /* 0x000fe20004f26670 */
[----:B------:R-:W-:Y:S01]  /*26520*/  FFMA.FTZ R71, R2, -R200, R71 ;  /* 0x800000c802477223 */ /* 0x000fe20000010047 */
[----:B------:R-:W-:Y:S01]  /*26530*/  FSEL R70, R70, -INF , !P0 ;  /* 0xff80000046467808 */ /* 0x000fe20004000000 */
[----:B------:R-:W-:Y:S01]  /*26540*/  VIADD R2, R202, 0x49 ;  /* 0x00000049ca027836 */ /* 0x000fe20000000000 */
[----:B------:R-:W-:Y:S01]  /*26550*/  ISETP.GE.AND P0, PT, R0, R203, PT ;  /* 0x000000cb0000720c */ /* 0x000fe20003f06270 */
[----:B------:R-:W-:Y:S01]  /*26560*/  IMAD.MOV.U32 R62, RZ, RZ, R39 ;  /* 0x000000ffff3e7224 */ /* 0x000fe200078e0027 */
[----:B------:R-:W-:Y:S01]  /*26570*/  IABS R7, R6 ;  /* 0x0000000600077213 */ /* 0x000fe20000000000 */
[----:B------:R-:W-:Y:S01]  /*26580*/  IMAD.IADD R6, R208, 0x1, -R2 ;  /* 0x00000001d0067824 */ /* 0x000fe200078e0a02 */
[----:B------:R-:W-:Y:S01]  /*26590*/  ISETP.GE.OR P0, PT, R0, R211, !P0 ;  /* 0x000000d30000720c */ /* 0x000fe20004706670 */
[----:B------:R-:W-:Y:S01]  /*265a0*/  IMAD.IADD R0, R210, 0x1, -R0 ;  /* 0x00000001d2007824 */ /* 0x000fe200078e0a00 */
[----:B------:R-:W-:Y:S01]  /*265b0*/  IABS R4, R4 ;  /* 0x0000000400047213 */ /* 0x000fe20000000000 */
[----:B------:R-:W-:Y:S01]  /*265c0*/  IMAD.IADD R9, R207, 0x1, -R2 ;  /* 0x00000001cf097824 */ /* 0x000fe200078e0a02 */
[----:B------:R-:W-:Y:S02]  /*265d0*/  FSEL R32, R69, -INF , !P6 ;  /* 0xff80000045207808 */ /* 0x000fe40007000000 */
[----:B------:R-:W-:Y:S02]  /*265e0*/  IABS R8, R0 ;  /* 0x0000000000087213 */ /* 0x000fe40000000000 */
        /* <DEDUP_REMOVED lines=9> */
[----:B------:R-:W-:Y:S01]  /*26680*/  I2FP.F32.S32 R0, R0 ;  /* 0x0000000000007245 */ /* 0x000fe20000201400 */
[-C--:B------:R-:W-:Y:S01]  /*26690*/  FFMA.FTZ R76, R4, -R200.reuse, R76 ;  /* 0x800000c8044c7223 */ /* 0x080fe2000001004c */
[----:B------:R-:W-:Y:S01]  /*266a0*/  FSEL R71, R71, -INF , !P5 ;  /* 0xff80000047477808 */ /* 0x000fe20006800000 */
[----:B------:R-:W-:Y:S01]  /*266b0*/  FFMA.FTZ R77, R5, -R200, R77 ;  /* 0x800000c8054d7223 */ /* 0x000fe2000001004d */
[C---:B------:R-:W-:Y:S01]  /*266c0*/  ISETP.GE.AND P6, PT, R3.reuse, R204, PT ;  /* 0x000000cc0300720c */ /* 0x040fe20003fc6270 */
[----:B------:R-:W1:Y:S01]  /*266d0*/  LDSM.16.M88.4 R4, [R194] ;  /* 0x00000000c204783b */ /* 0x000e620000000200 */
[C---:B------:R-:W-:Y:S01]  /*266e0*/  ISETP.GE.AND P5, PT, R3.reuse, R203, PT ;  /* 0x000000cb0300720c */ /* 0x040fe20003fa6270 */
[----:B------:R-:W-:Y:S01]  /*266f0*/  FFMA.FTZ R78, R0, -R200, R78 ;  /* 0x800000c8004e7223 */ /* 0x000fe2000001004e */
[C---:B------:R-:W-:Y:S01]  /*26700*/  ISETP.GE.OR P6, PT, R3.reuse, R212, !P6 ;  /* 0x000000d40300720c */ /* 0x040fe200077c6670 */
[--C-:B------:R-:W-:Y:S01]  /*26710*/  IMAD.IADD R0, R210, 0x1, -R2.reuse ;  /* 0x00000001d2007824 */ /* 0x100fe200078e0a02 */
[C---:B------:R-:W-:Y:S02]  /*26720*/  ISETP.GE.OR P5, PT, R3.reuse, R211, !P5 ;  /* 0x000000d30300720c */ /* 0x040fe40006fa6670 */
[----:B------:R-:W-:Y:S02]  /*26730*/  FSEL R35, R72, -INF , !P3 ;  /* 0xff80000048237808 */ /* 0x000fe40005800000 */
[----:B------:R-:W-:Y:S01]  /*26740*/  FSEL R53, R74, -INF , !P2 ;  /* 0xff8000004a357808 */ /* 0x000fe20005000000 */
[----:B------:R-:W3:Y:S01]  /*26750*/  LDL R72, [R1+0x28] ;  /* 0x0000280001487983 */ /* 0x000ee20000100800 */
[C---:B------:R-:W-:Y:S02]  /*26760*/  ISETP.GE.AND P3, PT, R3.reuse, R206, PT ;  /* 0x000000ce0300720c */ /* 0x040fe40003f66270 */
[----:B------:R-:W-:Y:S01]  /*26770*/  ISETP.GE.AND P2, PT, R3, R205, PT ;  /* 0x000000cd0300720c */ /* 0x000fe20003f46270 */
[----:B------:R-:W4:Y:S01]  /*26780*/  LDL R74, [R1+0x38] ;  /* 0x00003800014a7983 */ /* 0x000f220000100800 */
[----:B------:R-:W-:Y:S02]  /*26790*/  FSEL R34, R73, -INF , !P1 ;  /* 0xff80000049227808 */ /* 0x000fe40004800000 */
[----:B------:R-:W-:Y:S01]  /*267a0*/  FSEL R52, R75, -INF , !P0 ;  /* 0xff8000004b347808 */ /* 0x000fe20004000000 */
[----:B------:R-:W5:Y:S01]  /*267b0*/  LDL R73, [R1+0x44] ;  /* 0x0000440001497983 */ /* 0x000f620000100800 */
[----:B------:R-:W-:Y:S02]  /*267c0*/  FSEL R33, R76, -INF , !P6 ;  /* 0xff8000004c217808 */ /* 0x000fe40007000000 */
[----:B------:R-:W-:Y:S01]  /*267d0*/  FSEL R47, R78, -INF , !P5 ;  /* 0xff8000004e2f7808 */ /* 0x000fe20006800000 */
[----:B------:R-:W2:Y:S01]  /*267e0*/  LDL R75, [R1+0x34] ;  /* 0x00003400014b7983 */ /* 0x000ea20000100800 */
[C---:B------:R-:W-:Y:S02]  /*267f0*/  ISETP.GE.AND P1, PT, R2.reuse, R204, PT ;  /* 0x000000cc0200720c */ /* 0x040fe40003f26270 */
[C---:B------:R-:W-:Y:S01]  /*26800*/  ISETP.GE.AND P0, PT, R2.reuse, R203, PT ;  /* 0x000000cb0200720c */ /* 0x040fe20003f06270 */
[----:B------:R-:W3:Y:S01]  /*26810*/  LDL R78, [R1+0x8] ;  /* 0x00000800014e7983 */ /* 0x000ee20000100800 */
[C---:B------:R-:W-:Y:S02]  /*26820*/  ISETP.GE.AND P6, PT, R2.reuse, R206, PT ;  /* 0x000000ce0200720c */ /* 0x040fe40003fc6270 */
[C---:B------:R-:W-:Y:S01]  /*26830*/  ISETP.GE.AND P5, PT, R2.reuse, R205, PT ;  /* 0x000000cd0200720c */ /* 0x040fe20003fa6270 */
[----:B------:R-:W3:Y:S01]  /*26840*/  LDL R76, [R1+0x4] ;  /* 0x00000400014c7983 */ /* 0x000ee20000100800 */
[C---:B------:R-:W-:Y:S02]  /*26850*/  ISETP.GE.OR P3, PT, R3.reuse, R214, !P3 ;  /* 0x000000d60300720c */ /* 0x040fe40005f66670 */
[----:B------:R-:W-:Y:S01]  /*26860*/  ISETP.GE.OR P2, PT, R3, R213, !P2 ;  /* 0x000000d50300720c */ /* 0x000fe20005746670 */
[C---:B------:R-:W-:Y:S01]  /*26870*/  IMAD.IADD R3, R209.reuse, 0x1, -R3 ;  /* 0x00000001d1037824 */ /* 0x040fe200078e0a03 */
[----:B------:R-:W-:Y:S02]  /*26880*/  IABS R0, R0 ;  /* 0x0000000000007213 */ /* 0x000fe40000000000 */
[C---:B------:R-:W-:Y:S02]  /*26890*/  ISETP.GE.OR P1, PT, R2.reuse, R212, !P1 ;  /* 0x000000d40200720c */ /* 0x040fe40004f26670 */
[C---:B------:R-:W-:Y:S01]  /*268a0*/  ISETP.GE.OR P0, PT, R2.reuse, R211, !P0 ;  /* 0x000000d30200720c */ /* 0x040fe20004706670 */
[-C--:B-1----:R-:W-:Y:S03]  /*268b0*/  HMMA.16816.F32 R84, R176, R4.reuse, R84 ;  /* 0x00000004b054723c */ /* 0x082fe60000001854 */
[C---:B------:R-:W-:Y:S02]  /*268c0*/  ISETP.GE.OR P6, PT, R2.reuse, R214, !P6 ;  /* 0x000000d60200720c */ /* 0x040fe400077c6670 */
[----:B------:R-:W-:Y:S01]  /*268d0*/  ISETP.GE.OR P5, PT, R2, R213, !P5 ;  /* 0x000000d50200720c */ /* 0x000fe20006fa6670 */
[C---:B------:R-:W-:Y:S05]  /*268e0*/  HMMA.16816.F32 R88, R184.reuse, R4, R88 ;  /* 0x00000004b858723c */ /* 0x040fea0000001858 */
[----:B------:R-:W-:Y:S01]  /*268f0*/  IABS R10, R8 ;  /* 0x00000008000a7213 */ /* 0x000fe20000000000 */
[-C--:B------:R-:W-:Y:S05]  /*26900*/  HMMA.16816.F32 R92, R184, R6.reuse, R92 ;  /* 0x00000006b85c723c */ /* 0x080fea000000185c */
[----:B------:R-:W-:Y:S01]  /*26910*/  I2FP.F32.S32 R0, R0 ;  /* 0x0000000000007245 */ /* 0x000fe20000201400 */
[C---:B------:R-:W-:Y:S05]  /*26920*/  HMMA.16816.F32 R96, R176.reuse, R6, R96 ;  /* 0x00000006b060723c */ /* 0x040fea0000001860 */
[----:B------:R-:W-:Y:S01]  /*26930*/  IABS R3, R3 ;  /* 0x0000000300037213 */ /* 0x000fe20000000000 */
[----:B------:R-:W-:Y:S01]  /*26940*/  FFMA.FTZ R79, R0, -R200, R79 ;  /* 0x800000c8004f7223 */ /* 0x000fe2000001004f */
[----:B------:R-:W-:Y:S01]  /*26950*/  IABS R8, R9 ;  /* 0x0000000900087213 */ /* 0x000fe20000000000 */
[----:B------:R-:W-:Y:S03]  /*26960*/  IMAD.IADD R2, R209, 0x1, -R2 ;  /* 0x00000001d1027824 */ /* 0x000fe600078e0a02 */
[----:B------:R-:W-:Y:S02]  /*26970*/  I2FP.F32.S32 R0, R3 ;  /* 0x0000000300007245 */ /* 0x000fe40000201400 */
[----:B------:R-:W-:Y:S02]  /*26980*/  IABS R9, R2 ;  /* 0x0000000200097213 */ /* 0x000fe40000000000 */
[----:B------:R-:W-:Y:S01]  /*26990*/  I2FP.F32.S32 R2, R10 ;  /* 0x0000000a00027245 */ /* 0x000fe20000201400 */
[----:B------:R-:W-:Y:S01]  /*269a0*/  FFMA.FTZ R82, R0, -R200, R82 ;  /* 0x800000c800527223 */ /* 0x000fe20000010052 */
[----:B------:R-:W-:Y:S01]  /*269b0*/  I2FP.F32.S32 R3, R8 ;  /* 0x0000000800037245 */ /* 0x000fe20000201400 */
[----:B------:R-:W-:Y:S01]  /*269c0*/  VIADD R0, R202, 0x50 ;  /* 0x00000050ca007836 */ /* 0x000fe20000000000 */
[----:B------:R-:W-:Y:S01]  /*269d0*/  FSEL R77, R77, -INF , !P1 ;  /* 0xff8000004d4d7808 */ /* 0x000fe20004800000 */
[----:B------:R-:W-:Y:S01]  /*269e0*/  FFMA.FTZ R80, R2, -R200, R80 ;  /* 0x800000c802507223 */ /* 0x000fe20000010050 */
[----:B------:R-:W-:Y:S01]  /*269f0*/  I2FP.F32.S32 R2, R9 ;  /* 0x0000000900027245 */ /* 0x000fe20000201400 */
[--C-:B------:R-:W-:Y:S01]  /*26a00*/  IMAD.IADD R4, R210, 0x1, -R0.reuse ;  /* 0x00000001d2047824 */ /* 0x100fe200078e0a00 */
[----:B------:R-:W-:Y:S01]  /*26a10*/  FSEL R79, R79, -INF , !P0 ;  /* 0xff8000004f4f7808 */ /* 0x000fe20004000000 */
[--C-:B------:R-:W-:Y:S01]  /*26a20*/  IMAD.IADD R8, R207, 0x1, -R0.reuse ;  /* 0x00000001cf087824 */ /* 0x100fe200078e0a00 */
[C---:B------:R-:W-:Y:S01]  /*26a30*/  ISETP.GE.AND P1, PT, R0.reuse, R206, PT ;  /* 0x000000ce0000720c */ /* 0x040fe20003f26270 */
[----:B------:R-:W-:Y:S01]  /*26a40*/  FFMA.FTZ R81, R3, -R200, R81 ;  /* 0x800000c803517223 */ /* 0x000fe20000010051 */
[----:B------:R-:W-:Y:S01]  /*26a50*/  ISETP.GE.AND P0, PT, R0, R205, PT ;  /* 0x000000cd0000720c */ /* 0x000fe20003f06270 */
[----:B------:R-:W-:Y:S01]  /*26a60*/  VIADD R3, R202, 0x51 ;  /* 0x00000051ca037836 */ /* 0x000fe20000000000 */
[----:B------:R-:W-:Y:S01]  /*26a70*/  IABS R10, R8 ;  /* 0x00000008000a7213 */ /* 0x000fe20000000000 */
[----:B------:R-:W-:Y:S01]  /*26a80*/  FFMA.FTZ R83, R2, -R200, R83 ;  /* 0x800000c802537223 */ /* 0x000fe20000010053 */
[----:B------:R-:W-:Y:S01]  /*26a90*/  IABS R4, R4 ;  /* 0x0000000400047213 */ /* 0x000fe20000000000 */
[--C-:B------:R-:W-:Y:S01]  /*26aa0*/  IMAD.IADD R5, R208, 0x1, -R3.reuse ;  /* 0x00000001d0057824 */ /* 0x100fe200078e0a03 */
[----:B------:R-:W-:Y:S01]  /*26ab0*/  I2FP.F32.S32 R10, R10 ;  /* 0x0000000a000a7245 */ /* 0x000fe20000201400 */
[C---:B------:R-:W-:Y:S01]  /*26ac0*/  IMAD.IADD R2, R209.reuse, 0x1, -R0 ;  /* 0x00000001d1027824 */ /* 0x040fe200078e0a00 */
[----:B------:R-:W-:Y:S01]  /*26ad0*/  ISETP.GE.OR P1, PT, R0, R214, !P1 ;  /* 0x000000d60000720c */ /* 0x000fe20004f26670 */
[--C-:B------:R-:W-:Y:S01]  /*26ae0*/  IMAD.IADD R11, R209, 0x1, -R3.reuse ;  /* 0x00000001d10b7824 */ /* 0x100fe200078e0a03 */
[----:B------:R-:W-:Y:S01]  /*26af0*/  IABS R5, R5 ;  /* 0x0000000500057213 */ /* 0x000fe20000000000 */
[----:B------:R-:W-:Y:S01]  /*26b00*/  FFMA.FTZ R84, R10, -R200, R84 ;  /* 0x800000c80a547223 */ /* 0x000fe20000010054 */
[----:B------:R-:W-:Y:S01]  /*26b10*/  IABS R2, R2 ;  /* 0x0000000200027213 */ /* 0x000fe20000000000 */
[C---:B------:R-:W-:Y:S01]  /*26b20*/  IMAD.IADD R9, R207.reuse, 0x1, -R3 ;  /* 0x00000001cf097824 */ /* 0x040fe200078e0a03 */
[----:B------:R-:W-:Y:S02]  /*26b30*/  IABS R8, R11 ;  /* 0x0000000b00087213 */ /* 0x000fe40000000000 */
[----:B------:R-:W-:Y:S02]  /*26b40*/  I2FP.F32.S32 R2, R2 ;  /* 0x0000000200027245 */ /* 0x000fe40000201400 */
[----:B------:R-:W-:Y:S02]  /*26b50*/  I2FP.F32.S32 R8, R8 ;  /* 0x0000000800087245 */ /* 0x000fe40000201400 */
[----:B------:R-:W-:Y:S01]  /*26b60*/  ISETP.GE.OR P0, PT, R0, R213, !P0 ;  /* 0x000000d50000720c */ /* 0x000fe20004706670 */
[----:B------:R-:W-:Y:S01]  /*26b70*/  FFMA.FTZ R86, R2, -R200, R86 ;  /* 0x800000c802567223 */ /* 0x000fe20000010056 */
[----:B------:R-:W-:Y:S01]  /*26b80*/  IABS R9, R9 ;  /* 0x0000000900097213 */ /* 0x000fe20000000000 */
[----:B------:R-:W-:Y:S01]  /*26b90*/  VIADD R2, R202, 0x58 ;  /* 0x00000058ca027836 */ /* 0x000fe20000000000 */
[----:B------:R-:W-:Y:S01]  /*26ba0*/  I2FP.F32.S32 R4, R4 ;  /* 0x0000000400047245 */ /* 0x000fe20000201400 */
[-C--:B------:R-:W-:Y:S01]  /*26bb0*/  FFMA.FTZ R87, R8, -R200.reuse, R87 ;  /* 0x800000c808577223 */ /* 0x080fe20000010057 */
[----:B------:R-:W-:Y:S01]  /*26bc0*/  I2FP.F32.S32 R5, R5 ;  /* 0x0000000500057245 */ /* 0x000fe20000201400 */
[----:B------:R-:W-:Y:S01]  /*26bd0*/  IMAD.IADD R11, R207, 0x1, -R2 ;  /* 0x00000001cf0b7824 */ /* 0x000fe200078e0a02 */
[----:B------:R-:W-:Y:S01]  /*26be0*/  FSEL R29, R81, -INF , !P6 ;  /* 0xff800000511d7808 */ /* 0x000fe20007000000 */
[-C--:B------:R-:W-:Y:S01]  /*26bf0*/  FFMA.FTZ R90, R4, -R200.reuse, R90 ;  /* 0x800000c8045a7223 */ /* 0x080fe2000001005a */
[----:B------:R-:W-:Y:S01]  /*26c00*/  FSEL R31, R83, -INF , !P5 ;  /* 0xff800000531f7808 */ /* 0x000fe20006800000 */
[----:B------:R-:W-:Y:S01]  /*26c10*/  FFMA.FTZ R89, R5, -R200, R89 ;  /* 0x800000c805597223 */ /* 0x000fe20000010059 */
[----:B------:R-:W-:Y:S01]  /*26c20*/  FSEL R28, R84, -INF , !P1 ;  /* 0xff800000541c7808 */ /* 0x000fe20004800000 */
[----:B------:R-:W1:Y:S01]  /*26c30*/  LDSM.16.M88.4 R4, [R193] ;  /* 0x00000000c104783b */ /* 0x000e620000000200 */
[----:B------:R-:W-:Y:S01]  /*26c40*/  FSEL R86, R86, -INF , !P0 ;  /* 0xff80000056567808 */ /* 0x000fe20004000000 */
[----:B------:R-:W-:Y:S01]  /*26c50*/  IMAD.IADD R10, R209, 0x1, -R2 ;  /* 0x00000001d10a7824 */ /* 0x000fe200078e0a02 */
[----:B------:R-:W-:Y:S01]  /*26c60*/  I2FP.F32.S32 R9, R9 ;  /* 0x0000000900097245 */ /* 0x000fe20000201400 */
[----:B------:R-:W-:Y:S01]  /*26c70*/  IMAD.IADD R8, R208, 0x1, -R0 ;  /* 0x00000001d0087824 */ /* 0x000fe200078e0a00 */
[C---:B------:R-:W-:Y:S01]  /*26c80*/  ISETP.GE.AND P6, PT, R3.reuse, R206, PT ;  /* 0x000000ce0300720c */ /* 0x040fe20003fc6270 */
[----:B------:R-:W-:Y:S01]  /*26c90*/  IMAD.MOV.U32 R81, RZ, RZ, R40 ;  /* 0x000000ffff517224 */ /* 0x000fe200078e0028 */
[----:B------:R-:W-:Y:S01]  /*26ca0*/  ISETP.GE.AND P5, PT, R3, R205, PT ;  /* 0x000000cd0300720c */ /* 0x000fe20003fa6270 */
[----:B------:R-:W-:Y:S01]  /*26cb0*/  FFMA.FTZ R85, R9, -R200, R85 ;  /* 0x800000c809557223 */ /* 0x000fe20000010055 */
[CC--:B------:R-:W-:Y:S02]  /*26cc0*/  ISETP.GE.AND P1, PT, R3.reuse, R204.reuse, PT ;  /* 0x000000cc0300720c */ /* 0x0c0fe40003f26270 */
[CC--:B------:R-:W-:Y:S02]  /*26cd0*/  ISETP.GE.AND P0, PT, R3.reuse, R203.reuse, PT ;  /* 0x000000cb0300720c */ /* 0x0c0fe40003f06270 */
[----:B------:R-:W-:Y:S02]  /*26ce0*/  FSEL R80, R80, -INF , !P3 ;  /* 0xff80000050507808 */ /* 0x000fe40005800000 */
[----:B------:R-:W-:Y:S02]  /*26cf0*/  FSEL R82, R82, -INF , !P2 ;  /* 0xff80000052527808 */ /* 0x000fe40005000000 */
[C---:B------:R-:W-:Y:S02]  /*26d00*/  ISETP.GE.AND P3, PT, R0.reuse, R204, PT ;  /* 0x000000cc0000720c */ /* 0x040fe40003f66270 */
[----:B------:R-:W-:Y:S02]  /*26d10*/  ISETP.GE.AND P2, PT, R0, R203, PT ;  /* 0x000000cb0000720c */ /* 0x000fe40003f46270 */
[C---:B------:R-:W-:Y:S02]  /*26d20*/  ISETP.GE.OR P6, PT, R3.reuse, R214, !P6 ;  /* 0x000000d60300720c */ /* 0x040fe400077c6670 */
[C---:B------:R-:W-:Y:S02]  /*26d30*/  ISETP.GE.OR P5, PT, R3.reuse, R213, !P5 ;  /* 0x000000d50300720c */ /* 0x040fe40006fa6670 */
[C---:B------:R-:W-:Y:S02]  /*26d40*/  ISETP.GE.OR P1, PT, R3.reuse, R212, !P1 ;  /* 0x000000d40300720c */ /* 0x040fe40004f26670 */
[-C--:B------:R-:W-:Y:S01]  /*26d50*/  ISETP.GE.OR P0, PT, R3, R211.reuse, !P0 ;  /* 0x000000d30300720c */ /* 0x080fe20004706670 */
[----:B------:R-:W-:Y:S01]  /*26d60*/  IMAD.IADD R3, R210, 0x1, -R3 ;  /* 0x00000001d2037824 */ /* 0x000fe200078e0a03 */
[----:B------:R-:W-:Y:S02]  /*26d70*/  IABS R9, R8 ;  /* 0x0000000800097213 */ /* 0x000fe40000000000 */
[C---:B------:R-:W-:Y:S02]  /*26d80*/  ISETP.GE.OR P3, PT, R0.reuse, R212, !P3 ;  /* 0x000000d40000720c */ /* 0x040fe40005f66670 */
[----:B------:R-:W-:Y:S01]  /*26d90*/  ISETP.GE.OR P2, PT, R0, R211, !P2 ;  /* 0x000000d30000720c */ /* 0x000fe20005746670 */
[----:B------:R-:W-:Y:S01]  /*26da0*/  IMAD.IADD R0, R208, 0x1, -R2 ;  /* 0x00000001d0007824 */ /* 0x000fe200078e0a02 */
[----:B------:R-:W-:Y:S01]  /*26db0*/  IABS R8, R3 ;  /* 0x0000000300087213 */ /* 0x000fe20000000000 */
[----:B------:R-:W-:Y:S01]  /*26dc0*/  IMAD.MOV.U32 R3, RZ, RZ, R9 ;  /* 0x000000ffff037224 */ /* 0x000fe200078e0009 */
[----:B------:R-:W-:Y:S02]  /*26dd0*/  FSEL R85, R85, -INF , !P6 ;  /* 0xff80000055557808 */ /* 0x000fe40007000000 */
[----:B------:R-:W-:Y:S01]  /*26de0*/  IABS R0, R0 ;  /* 0x0000000000007213 */ /* 0x000fe20000000000 */
[-C--:B-1----:R-:W-:Y:S03]  /*26df0*/  HMMA.16816.F32 R100, R176, R4.reuse, R100 ;  /* 0x00000004b064723c */ /* 0x082fe60000001864 */
[----:B------:R-:W-:Y:S02]  /*26e00*/  I2FP.F32.S32 R3, R3 ;  /* 0x0000000300037245 */ /* 0x000fe40000201400 */
[----:B------:R-:W-:Y:S01]  /*26e10*/  I2FP.F32.S32 R0, R0 ;  /* 0x0000000000007245 */ /* 0x000fe20000201400 */
[C---:B------:R-:W-:Y:S04]  /*26e20*/  HMMA.16816.F32 R104, R184.reuse, R4, R104 ;  /* 0x00000004b868723c */ /* 0x040fe80000001868 */
[----:B------:R-:W-:Y:S01]  /*26e30*/  ISETP.GE.AND P6, PT, R2, R204, PT ;  /* 0x000000cc0200720c */ /* 0x000fe20003fc6270 */
[----:B------:R-:W-:Y:S01]  /*26e40*/  FFMA.FTZ R92, R0, -R200, R92 ;  /* 0x800000c8005c7223 */ /* 0x000fe2000001005c */
[----:B------:R-:W-:Y:S01]  /*26e50*/  I2FP.F32.S32 R8, R8 ;  /* 0x0000000800087245 */ /* 0x000fe20000201400 */
[-C--:B------:R-:W-:Y:S03]  /*26e60*/  HMMA.16816.F32 R108, R184, R6.reuse, R108 ;  /* 0x00000006b86c723c */ /* 0x080fe6000000186c */
[C---:B------:R-:W-:Y:S01]  /*26e70*/  ISETP.GE.OR P6, PT, R2.reuse, R212, !P6 ;  /* 0x000000d40200720c */ /* 0x040fe200077c6670 */
[----:B------:R-:W-:Y:S01]  /*26e80*/  FFMA.FTZ R88, R3, -R200, R88 ;  /* 0x800000c803587223 */ /* 0x000fe20000010058 */
[----:B------:R-:W-:Y:S01]  /*26e90*/  FSEL R87, R87, -INF , !P5 ;  /* 0xff80000057577808 */ /* 0x000fe20006800000 */
[C---:B------:R-:W-:Y:S04]  /*26ea0*/  HMMA.16816.F32 R112, R176.reuse, R6, R112 ;  /* 0x00000006b070723c */ /* 0x040fe80000001870 */
[----:B------:R-:W-:Y:S01]  /*26eb0*/  ISETP.GE.AND P5, PT, R2, R203, PT ;  /* 0x000000cb0200720c */ /* 0x000fe20003fa6270 */
[----:B------:R-:W-:Y:S01]  /*26ec0*/  VIADD R3, R202, 0x59 ;  /* 0x00000059ca037836 */ /* 0x000fe20000000000 */
[----:B------:R-:W-:Y:S01]  /*26ed0*/  FSEL R88, R88, -INF , !P3 ;  /* 0xff80000058587808 */ /* 0x000fe20005800000 */
[----:B------:R-:W-:Y:S01]  /*26ee0*/  IMAD.IADD R0, R210, 0x1, -R2 ;  /* 0x00000001d2007824 */ /* 0x000fe200078e0a02 */
[----:B------:R-:W-:Y:S02]  /*26ef0*/  FSEL R30, R90, -INF , !P2 ;  /* 0xff8000005a1e7808 */ /* 0x000fe40005000000 */
[----:B------:R-:W-:Y:S01]  /*26f00*/  ISETP.GE.AND P3, PT, R2, R206, PT ;  /* 0x000000ce0200720c */ /* 0x000fe20003f66270 */
[----:B------:R-:W-:Y:S01]  /*26f10*/  FFMA.FTZ R91, R8, -R200, R91 ;  /* 0x800000c8085b7223 */ /* 0x000fe2000001005b */
[----:B------:R-:W-:Y:S01]  /*26f20*/  ISETP.GE.AND P2, PT, R2, R205, PT ;  /* 0x000000cd0200720c */ /* 0x000fe20003f46270 */
[--C-:B------:R-:W-:Y:S01]  /*26f30*/  IMAD.IADD R8, R208, 0x1, -R3.reuse ;  /* 0x00000001d0087824 */ /* 0x100fe200078e0a03 */
[----:B------:R-:W-:Y:S01]  /*26f40*/  IABS R12, R0 ;  /* 0x00000000000c7213 */ /* 0x000fe20000000000 */
[----:B------:R-:W-:Y:S01]  /*26f50*/  IMAD.IADD R9, R210, 0x1, -R3 ;  /* 0x00000001d2097824 */ /* 0x000fe200078e0a03 */
[C---:B------:R-:W-:Y:S02]  /*26f60*/  ISETP.GE.OR P5, PT, R2.reuse, R211, !P5 ;  /* 0x000000d30200720c */ /* 0x040fe40006fa6670 */
[C---:B------:R-:W-:Y:S02]  /*26f70*/  ISETP.GE.OR P3, PT, R2.reuse, R214, !P3 ;  /* 0x000000d60200720c */ /* 0x040fe40005f66670 */
[----:B------:R-:W-:Y:S02]  /*26f80*/  ISETP.GE.OR P2, PT, R2, R213, !P2 ;  /* 0x000000d50200720c */ /* 0x000fe40005746670 */
[----:B------:R-:W-:Y:S01]  /*26f90*/  IABS R2, R8 ;  /* 0x0000000800027213 */ /* 0x000fe20000000000 */
[----:B------:R-:W-:Y:S01]  /*26fa0*/  IMAD.MOV.U32 R8, RZ, RZ, R12 ;  /* 0x000000ffff087224 */ /* 0x000fe200078e000c */
[----:B------:R-:W-:Y:S02]  /*26fb0*/  IABS R10, R10 ;  /* 0x0000000a000a7213 */ /* 0x000fe40000000000 */
[----:B------:R-:W-:Y:S02]  /*26fc0*/  IABS R0, R9 ;  /* 0x0000000900007213 */ /* 0x000fe40000000000 */
[----:B------:R-:W-:Y:S02]  /*26fd0*/  I2FP.F32.S32 R8, R8 ;  /* 0x0000000800087245 */ /* 0x000fe40000201400 */
[----:B------:R-:W-:Y:S02]  /*26fe0*/  IABS R9, R11 ;  /* 0x0000000b00097213 */ /* 0x000fe40000000000 */
[----:B------:R-:W-:Y:S01]  /*26ff0*/  I2FP.F32.S32 R2, R2 ;  /* 0x0000000200027245 */ /* 0x000fe20000201400 */
[----:B------:R-:W-:Y:S01]  /*27000*/  FFMA.FTZ R94, R8, -R200, R94 ;  /* 0x800000c8085e7223 */ /* 0x000fe2000001005e */
[----:B------:R-:W-:Y:S02]  /*27010*/  I2FP.F32.S32 R10, R10 ;  /* 0x0000000a000a7245 */ /* 0x000fe40000201400 */
[----:B------:R-:W-:Y:S01]  /*27020*/  I2FP.F32.S32 R0, R0 ;  /* 0x0000000000007245 */ /* 0x000fe20000201400 */
[-C--:B------:R-:W-:Y:S01]  /*27030*/  FFMA.FTZ R93, R2, -R200.reuse, R93 ;  /* 0x800000c8025d7223 */ /* 0x080fe2000001005d */
[----:B------:R-:W-:Y:S01]  /*27040*/  FSEL R89, R89, -INF , !P1 ;  /* 0xff80000059597808 */ /* 0x000fe20004800000 */
[----:B------:R-:W-:Y:S01]  /*27050*/  VIADD R2, R202, 0x60 ;  /* 0x00000060ca027836 */ /* 0x000fe20000000000 */
[----:B------:R-:W-:Y:S01]  /*27060*/  FSEL R91, R91, -INF , !P0 ;  /* 0xff8000005b5b7808 */ /* 0x000fe20004000000 */
[----:B------:R-:W-:Y:S01]  /*27070*/  FFMA.FTZ R98, R10, -R200, R98 ;  /* 0x800000c80a627223 */ /* 0x000fe20000010062 */
[----:B------:R-:W-:Y:S01]  /*27080*/  FSEL R26, R92, -INF , !P6 ;  /* 0xff8000005c1a7808 */ /* 0x000fe20007000000 */
[----:B------:R-:W-:Y:S01]  /*27090*/  IMAD.IADD R10, R207, 0x1, -R3 ;  /* 0x00000001cf0a7824 */ /* 0x000fe200078e0a03 */
[----:B------:R-:W-:Y:S01]  /*270a0*/  FSEL R27, R94, -INF , !P5 ;  /* 0xff8000005e1b7808 */ /* 0x000fe20006800000 */
[----:B------:R-:W5:Y:S01]  /*270b0*/  LDL R92, [R1+0x30] ;  /* 0x00003000015c7983 */ /* 0x000f620000100800 */
[----:B------:R-:W-:Y:S01]  /*270c0*/  I2FP.F32.S32 R9, R9 ;  /* 0x0000000900097245 */ /* 0x000fe20000201400 */
[--C-:B------:R-:W-:Y:S01]  /*270d0*/  IMAD.IADD R4, R208, 0x1, -R2.reuse ;  /* 0x00000001d0047824 */ /* 0x100fe200078e0a02 */
[C---:B------:R-:W-:Y:S01]  /*270e0*/  ISETP.GE.AND P1, PT, R3.reuse, R204, PT ;  /* 0x000000cc0300720c */ /* 0x040fe20003f26270 */
[----:B------:R-:W3:Y:S01]  /*270f0*/  LDL R94, [R1+0x20] ;  /* 0x00002000015e7983 */ /* 0x000ee20000100800 */
[C---:B------:R-:W-:Y:S01]  /*27100*/  ISETP.GE.AND P0, PT, R3.reuse, R203, PT ;  /* 0x000000cb0300720c */ /* 0x040fe20003f06270 */
[----:B------:R-:W-:Y:S01]  /*27110*/  IMAD.IADD R5, R210, 0x1, -R2 ;  /* 0x00000001d2057824 */ /* 0x000fe200078e0a02 */
[C---:B------:R-:W-:Y:S01]  /*27120*/  ISETP.GE.AND P6, PT, R3.reuse, R206, PT ;  /* 0x000000ce0300720c */ /* 0x040fe20003fc6270 */
[----:B------:R-:W-:Y:S01]  /*27130*/  FFMA.FTZ R95, R0, -R200, R95 ;  /* 0x800000c8005f7223 */ /* 0x000fe2000001005f */
[C---:B------:R-:W-:Y:S01]  /*27140*/  ISETP.GE.AND P5, PT, R3.reuse, R205, PT ;  /* 0x000000cd0300720c */ /* 0x040fe20003fa6270 */
[----:B------:R-:W-:Y:S01]  /*27150*/  VIADD R0, R202, 0x61 ;  /* 0x00000061ca007836 */ /* 0x000fe20000000000 */
[----:B------:R-:W-:Y:S01]  /*27160*/  ISETP.GE.OR P1, PT, R3, R212, !P1 ;  /* 0x000000d40300720c */ /* 0x000fe20004f26670 */
[----:B------:R-:W-:Y:S01]  /*27170*/  FFMA.FTZ R96, R9, -R200, R96 ;  /* 0x800000c809607223 */ /* 0x000fe20000010060 */
[----:B------:R-:W-:Y:S01]  /*27180*/  ISETP.GE.OR P0, PT, R3, R211, !P0 ;  /* 0x000000d30300720c */ /* 0x000fe20004706670 */
[--C-:B------:R-:W-:Y:S01]  /*27190*/  IMAD.IADD R9, R209, 0x1, -R2.reuse ;  /* 0x00000001d1097824 */ /* 0x100fe200078e0a02 */
[----:B------:R-:W-:Y:S01]  /*271a0*/  ISETP.GE.OR P6, PT, R3, R214, !P6 ;  /* 0x000000d60300720c */ /* 0x000fe200077c6670 */
[----:B------:R-:W-:Y:S01]  /*271b0*/  IMAD.IADD R8, R207, 0x1, -R2 ;  /* 0x00000001cf087824 */ /* 0x000fe200078e0a02 */
        /* <DEDUP_REMOVED lines=10> */
[----:B------:R-:W-:Y:S01]  /*27260*/  LOP3.LUT R12, R219, R224, R54, 0x96, !PT ;  /* 0x000000e0db0c7212 */ /* 0x000fe200078e9636 */
[----:B------:R-:W-:Y:S01]  /*27270*/  IMAD.MOV.U32 R54, RZ, RZ, R20 ;  /* 0x000000ffff367224 */ /* 0x000fe200078e0014 */
[----:B------:R-:W-:Y:S01]  /*27280*/  I2FP.F32.S32 R8, R8 ;  /* 0x0000000800087245 */ /* 0x000fe20000201400 */
[-C--:B------:R-:W-:Y:S01]  /*27290*/  FFMA.FTZ R97, R10, -R200.reuse, R97 ;  /* 0x800000c80a617223 */ /* 0x080fe20000010061 */
[----:B------:R-:W-:Y:S01]  /*272a0*/  I2FP.F32.S32 R3, R3 ;  /* 0x0000000300037245 */ /* 0x000fe20000201400 */
[-C--:B------:R-:W-:Y:S01]  /*272b0*/  FFMA.FTZ R99, R11, -R200.reuse, R99 ;  /* 0x800000c80b637223 */ /* 0x080fe20000010063 */
[----:B------:R-:W-:Y:S01]  /*272c0*/  FSEL R24, R93, -INF , !P1 ;  /* 0xff8000005d187808 */ /* 0x000fe20004800000 */
[----:B------:R-:W-:Y:S01]  /*272d0*/  FFMA.FTZ R100, R8, -R200, R100 ;  /* 0x800000c808647223 */ /* 0x000fe20000010064 */
[----:B------:R-:W-:Y:S01]  /*272e0*/  FSEL R25, R95, -INF , !P0 ;  /* 0xff8000005f197808 */ /* 0x000fe20004000000 */
[----:B------:R-:W3:Y:S01]  /*272f0*/  LDL R93, [R1+0x18] ;  /* 0x00001800015d7983 */ /* 0x000ee20000100800 */
[----:B------:R-:W-:Y:S01]  /*27300*/  ISETP.GE.AND P1, PT, R2, R206, PT ;  /* 0x000000ce0200720c */ /* 0x000fe20003f26270 */
[----:B------:R-:W-:Y:S01]  /*27310*/  IMAD.IADD R8, R208, 0x1, -R0 ;  /* 0x00000001d0087824 */ /* 0x000fe200078e0a00 */
[C---:B------:R-:W-:Y:S01]  /*27320*/  ISETP.GE.AND P0, PT, R2.reuse, R205, PT ;  /* 0x000000cd0200720c */ /* 0x040fe20003f06270 */
[----:B------:R-:W-:Y:S01]  /*27330*/  FFMA.FTZ R102, R3, -R200, R102 ;  /* 0x800000c803667223 */ /* 0x000fe20000010066 */
[C---:B------:R-:W-:Y:S01]  /*27340*/  ISETP.GE.OR P1, PT, R2.reuse, R214, !P1 ;  /* 0x000000d60200720c */ /* 0x040fe20004f26670 */
[--C-:B------:R-:W-:Y:S01]  /*27350*/  IMAD.IADD R3, R209, 0x1, -R0.reuse ;  /* 0x00000001d1037824 */ /* 0x100fe200078e0a00 */
        /* <DEDUP_REMOVED lines=14> */
[----:B------:R-:W-:Y:S02]  /*27440*/  ISETP.GE.OR P2, PT, R2, R211, !P2 ;  /* 0x000000d30200720c */ /* 0x000fe40005746670 */
[----:B------:R-:W-:Y:S02]  /*27450*/  IABS R2, R3 ;  /* 0x0000000300027213 */ /* 0x000fe40000000000 */
[C---:B------:R-:W-:Y:S02]  /*27460*/  ISETP.GE.OR P6, PT, R0.reuse, R214, !P6 ;  /* 0x000000d60000720c */ /* 0x040fe400077c6670 */
[C---:B------:R-:W-:Y:S02]  /*27470*/  ISETP.GE.OR P5, PT, R0.reuse, R213, !P5 ;  /* 0x000000d50000720c */ /* 0x040fe40006fa6670 */
[C---:B------:R-:W-:Y:S02]  /*27480*/  ISETP.GE.OR P1, PT, R0.reuse, R212, !P1 ;  /* 0x000000d40000720c */ /* 0x040fe40004f26670 */
[----:B------:R-:W-:Y:S01]  /*27490*/  ISETP.GE.OR P0, PT, R0, R211, !P0 ;  /* 0x000000d30000720c */ /* 0x000fe20004706670 */
[----:B------:R-:W-:Y:S01]  /*274a0*/  IMAD.IADD R0, R210, 0x1, -R0 ;  /* 0x00000001d2007824 */ /* 0x000fe200078e0a00 */
[----:B------:R-:W-:Y:S02]  /*274b0*/  IABS R3, R4 ;  /* 0x0000000400037213 */ /* 0x000fe40000000000 */
[----:B------:R-:W-:Y:S02]  /*274c0*/  IABS R5, R5 ;  /* 0x0000000500057213 */ /* 0x000fe40000000000 */
[----:B------:R-:W-:Y:S02]  /*274d0*/  I2FP.F32.S32 R3, R3 ;  /* 0x0000000300037245 */ /* 0x000fe40000201400 */
[----:B------:R-:W-:Y:S01]  /*274e0*/  IABS R4, R0 ;  /* 0x0000000000047213 */ /* 0x000fe20000000000 */
[----:B------:R-:W-:Y:S01]  /*274f0*/  IMAD.MOV.U32 R0, RZ, RZ, R5 ;  /* 0x000000ffff007224 */ /* 0x000fe200078e0005 */
[----:B------:R-:W-:Y:S01]  /*27500*/  I2FP.F32.S32 R2, R2 ;  /* 0x0000000200027245 */ /* 0x000fe20000201400 */
[----:B------:R-:W-:Y:S01]  /*27510*/  FFMA.FTZ R104, R3, -R200, R104 ;  /* 0x800000c803687223 */ /* 0x000fe20000010068 */
[----:B------:R-:W-:Y:S01]  /*27520*/  I2FP.F32.S32 R9, R9 ;  /* 0x0000000900097245 */ /* 0x000fe20000201400 */
[----:B------:R-:W-:Y:S01]  /*27530*/  IMAD.MOV.U32 R3, RZ, RZ, R4 ;  /* 0x000000ffff037224 */ /* 0x000fe200078e0004 */
[----:B------:R-:W-:Y:S01]  /*27540*/  I2FP.F32.S32 R0, R0 ;  /* 0x0000000000007245 */ /* 0x000fe20000201400 */
[----:B------:R-:W-:Y:S01]  /*27550*/  FFMA.FTZ R103, R2, -R200, R103 ;  /* 0x800000c802677223 */ /* 0x000fe20000010067 */
[----:B------:R-:W-:Y:S01]  /*27560*/  IABS R8, R8 ;  /* 0x0000000800087213 */ /* 0x000fe20000000000 */
[-C--:B------:R-:W-:Y:S01]  /*27570*/  FFMA.FTZ R101, R9, -R200.reuse, R101 ;  /* 0x800000c809657223 */ /* 0x080fe20000010065 */
[----:B------:R-:W-:Y:S01]  /*27580*/  I2FP.F32.S32 R3, R3 ;  /* 0x0000000300037245 */ /* 0x000fe20000201400 */
[-C--:B------:R-:W-:Y:S01]  /*27590*/  FFMA.FTZ R106, R0, -R200.reuse, R106 ;  /* 0x800000c8006a7223 */ /* 0x080fe2000001006a */
[----:B------:R-:W-:Y:S01]  /*275a0*/  FSEL R103, R103, -INF , !P5 ;  /* 0xff80000067677808 */ /* 0x000fe20006800000 */
[----:B------:R-:W-:Y:S01]  /*275b0*/  IMAD.MOV.U32 R2, RZ, RZ, R8 ;  /* 0x000000ffff027224 */ /* 0x000fe200078e0008 */
[----:B------:R-:W-:Y:S01]  /*275c0*/  FSEL R101, R101, -INF , !P6 ;  /* 0xff80000065657808 */ /* 0x000fe20007000000 */
[----:B------:R-:W-:Y:S01]  /*275d0*/  VIADD R0, R202, 0x69 ;  /* 0x00000069ca007836 */ /* 0x000fe20000000000 */
[----:B------:R-:W-:Y:S01]  /*275e0*/  FSEL R106, R106, -INF , !P2 ;  /* 0xff8000006a6a7808 */ /* 0x000fe20005000000 */
[----:B------:R-:W-:Y:S01]  /*275f0*/  FFMA.FTZ R107, R3, -R200, R107 ;  /* 0x800000c8036b7223 */ /* 0x000fe2000001006b */
[----:B------:R-:W-:Y:S01]  /*27600*/  I2FP.F32.S32 R2, R2 ;  /* 0x0000000200027245 */ /* 0x000fe20000201400 */
[----:B------:R-:W-:Y:S02]  /*27610*/  IMAD.IADD R5, R208, 0x1, -R0 ;  /* 0x00000001d0057824 */ /* 0x000fe400078e0a00 */
[----:B------:R-:W-:Y:S01]  /*27620*/  VIADD R3, R202, 0x68 ;  /* 0x00000068ca037836 */ /* 0x000fe20000000000 */
[----:B------:R-:W-:Y:S01]  /*27630*/  FSEL R107, R107, -INF , !P0 ;  /* 0xff8000006b6b7808 */ /* 0x000fe20004000000 */
[----:B------:R-:W-:Y:S01]  /*27640*/  FFMA.FTZ R105, R2, -R200, R105 ;  /* 0x800000c802697223 */ /* 0x000fe20000010069 */
[----:B------:R-:W-:Y:S01]  /*27650*/  IABS R5, R5 ;  /* 0x0000000500057213 */ /* 0x000fe20000000000 */
[----:B------:R-:W-:Y:S01]  /*27660*/  IMAD.IADD R6, R208, 0x1, -R3 ;  /* 0x00000001d0067824 */ /* 0x000fe200078e0a03 */
[----:B------:R-:W-:Y:S01]  /*27670*/  LOP3.LUT R2, R37, R55, RZ, 0x3c, !PT ;  /* 0x0000003725027212 */ /* 0x000fe200078e3cff */
[----:B------:R-:W-:Y:S01]  /*27680*/  IMAD.MOV.U32 R55, RZ, RZ, R15 ;  /* 0x000000ffff377224 */ /* 0x000fe200078e000f */
[C---:B------:R-:W-:Y:S01]  /*27690*/  ISETP.GE.AND P6, PT, R3.reuse, R204, PT ;  /* 0x000000cc0300720c */ /* 0x040fe20003fc6270 */
[----:B------:R-:W-:Y:S01]  /*276a0*/  IMAD.MOV.U32 R9, RZ, RZ, R5 ;  /* 0x000000ffff097224 */ /* 0x000fe200078e0005 */
[----:B------:R-:W-:Y:S01]  /*276b0*/  IABS R7, R6 ;  /* 0x0000000600077213 */ /* 0x000fe20000000000 */
[----:B------:R-:W-:Y:S01]  /*276c0*/  IMAD.MOV.U32 R219, RZ, RZ, R55 ;  /* 0x000000ffffdb7224 */ /* 0x000fe200078e0037 */
[C---:B------:R-:W-:Y:S01]  /*276d0*/  ISETP.GE.AND P5, PT, R3.reuse, R203, PT ;  /* 0x000000cb0300720c */ /* 0x040fe20003fa6270 */
[----:B------:R-:W3:Y:S01]  /*276e0*/  LDL R55, [R1+0x5c] ;  /* 0x00005c0001377983 */ /* 0x000ee20000100800 */
[C---:B------:R-:W-:Y:S01]  /*276f0*/  ISETP.GE.AND P2, PT, R3.reuse, R205, PT ;  /* 0x000000cd0300720c */ /* 0x040fe20003f46270 */
[----:B------:R-:W-:Y:S01]  /*27700*/  IMAD.IADD R4, R210, 0x1, -R3 ;  /* 0x00000001d2047824 */ /* 0x000fe200078e0a03 */
[C---:B------:R-:W-:Y:S01]  /*27710*/  ISETP.GE.OR P6, PT, R3.reuse, R212, !P6 ;  /* 0x000000d40300720c */ /* 0x040fe200077c6670 */
[----:B------:R-:W-:Y:S01]  /*27720*/  IMAD.MOV.U32 R37, RZ, RZ, R22 ;  /* 0x000000ffff257224 */ /* 0x000fe200078e0016 */
[C---:B------:R-:W-:Y:S01]  /*27730*/  ISETP.GE.OR P5, PT, R3.reuse, R211, !P5 ;  /* 0x000000d30300720c */ /* 0x040fe20006fa6670 */
[----:B------:R-:W-:Y:S01]  /*27740*/  IMAD.MOV.U32 R22, RZ, RZ, R182 ;  /* 0x000000ffff167224 */ /* 0x000fe200078e00b6 */
[----:B------:R-:W-:Y:S01]  /*27750*/  IABS R6, R4 ;  /* 0x0000000400067213 */ /* 0x000fe20000000000 */
[----:B------:R-:W-:Y:S01]  /*27760*/  IMAD.MOV.U32 R4, RZ, RZ, R7 ;  /* 0x000000ffff047224 */ /* 0x000fe200078e0007 */
[C---:B------:R-:W-:Y:S01]  /*27770*/  ISETP.GE.OR P2, PT, R3.reuse, R213, !P2 ;  /* 0x000000d50300720c */ /* 0x040fe20005746670 */
[----:B------:R-:W-:Y:S01]  /*27780*/  IMAD.MOV.U32 R42, RZ, RZ, R22 ;  /* 0x000000ffff2a7224 */ /* 0x000fe200078e0016 */
[----:B------:R-:W-:Y:S01]  /*27790*/  FSEL R22, R104, -INF , !P3 ;  /* 0xff80000068167808 */ /* 0x000fe20005800000 */
[----:B------:R-:W-:Y:S01]  /*277a0*/  IMAD.MOV.U32 R8, RZ, RZ, R6 ;  /* 0x000000ffff087224 */ /* 0x000fe200078e0006 */
[----:B------:R-:W-:Y:S01]  /*277b0*/  I2FP.F32.S32 R10, R4 ;  /* 0x00000004000a7245 */ /* 0x000fe20000201400 */
[----:B------:R-:W3:Y:S01]  /*277c0*/  LDL R104, [R1+0x10] ;  /* 0x0000100001687983 */ /* 0x000ee20000100800 */
[C---:B------:R-:W-:Y:S01]  /*277d0*/  ISETP.GE.AND P3, PT, R3.reuse, R206, PT ;  /* 0x000000ce0300720c */ /* 0x040fe20003f66270 */
[----:B------:R-:W-:Y:S01]  /*277e0*/  IMAD.MOV.U32 R69, RZ, RZ, R42 ;  /* 0x000000ffff457224 */ /* 0x000fe200078e002a */
[----:B------:R-:W-:Y:S01]  /*277f0*/  I2FP.F32.S32 R8, R8 ;  /* 0x0000000800087245 */ /* 0x000fe20000201400 */
[----:B------:R-:W1:Y:S01]  /*27800*/  LDSM.16.M88.4 R4, [R192] ;  /* 0x00000000c004783b */ /* 0x000e620000000200 */
[----:B------:R-:W-:Y:S01]  /*27810*/  ISETP.GE.OR P3, PT, R3, R214, !P3 ;  /* 0x000000d60300720c */ /* 0x000fe20005f66670 */
[----:B------:R-:W-:Y:S04]  /*27820*/  DEPBAR.LE SB0, 0x0 ;  /* 0x000080000000791a */ /* 0x000fe80000000000 */
[----:B------:R-:W-:Y:S01]  /*27830*/  I2FP.F32.S32 R9, R9 ;  /* 0x0000000900097245 */ /* 0x000fe20000201400 */
[----:B------:R-:W-:Y:S01]  /*27840*/  IMAD.WIDE.U32 R182, R2, -0x2daee0ad, RZ ;  /* 0xd2511f5302b67825 */ /* 0x000fe200078e00ff */
[----:B------:R-:W-:Y:S01]  /*27850*/  FSEL R105, R105, -INF , !P1 ;  /* 0xff80000069697808 */ /* 0x000fe20004800000 */
[----:B------:R-:W3:Y:S01]  /*27860*/  LDL R42, [R1+0x4c] ;  /* 0x00004c00012a7983 */ /* 0x000ee20000100800 */
[----:B------:R-:W-:Y:S01]  /*27870*/  ISETP.GE.AND P1, PT, R0, R204, PT ;  /* 0x000000cc0000720c */ /* 0x000fe20003f26270 */
[----:B------:R-:W-:Y:S01]  /*27880*/  IMAD.IADD R2, R210, 0x1, -R0 ;  /* 0x00000001d2027824 */ /* 0x000fe200078e0a00 */
[----:B------:R-:W-:Y:S01]  /*27890*/  LOP3.LUT R180, R183, R180, R222, 0x96, !PT ;  /* 0x000000b4b7b47212 */ /* 0x000fe200078e96de */
[----:B------:R-:W-:Y:S01]  /*278a0*/  BAR.SYNC.DEFER_BLOCKING 0x0 ;  /* 0x0000000000007b1d */ /* 0x000fe20000010000 */
[----:B------:R-:W-:Y:S01]  /*278b0*/  ISETP.GE.AND P0, PT, R0, R203, PT ;  /* 0x000000cb0000720c */ /* 0x000fe20003f06270 */
[----:B------:R-:W-:Y:S01]  /*278c0*/  FFMA.FTZ R110, R8, -R200, R110 ;  /* 0x800000c8086e7223 */ /* 0x000fe2000001006e */
[----:B------:R-:W-:Y:S01]  /*278d0*/  IABS R2, R2 ;  /* 0x0000000200027213 */ /* 0x000fe20000000000 */
[----:B------:R-:W-:Y:S01]  /*278e0*/  IMAD.WIDE.U32 R180, R180, -0x326172a9, RZ ;  /* 0xcd9e8d57b4b47825 */ /* 0x000fe200078e00ff */
[----:B------:R-:W-:Y:S02]  /*278f0*/  ISETP.GE.OR P1, PT, R0, R212, !P1 ;  /* 0x000000d40000720c */ /* 0x000fe40004f26670 */
[----:B------:R-:W-:Y:S01]  /*27900*/  I2FP.F32.S32 R2, R2 ;  /* 0x0000000200027245 */ /* 0x000fe20000201400 */
[----:B------:R-:W-:Y:S01]  /*27910*/  FFMA.FTZ R108, R10, -R200, R108 ;  /* 0x800000c80a6c7223 */ /* 0x000fe2000001006c */
[----:B------:R-:W-:Y:S01]  /*27920*/  LOP3.LUT R11, R181, R221, R218, 0x96, !PT ;  /* 0x000000ddb50b7212 */ /* 0x000fe200078e96da */
[----:B------:R-:W-:Y:S01]  /*27930*/  IMAD.MOV.U32 R218, RZ, RZ, R54 ;  /* 0x000000ffffda7224 */ /* 0x000fe200078e0036 */
[----:B------:R-:W-:Y:S01]  /*27940*/  FSEL R110, R110, -INF , !P5 ;  /* 0xff8000006e6e7808 */ /* 0x000fe20006800000 */
[--C-:B------:R-:W-:Y:S01]  /*27950*/  IMAD.IADD R8, R207, 0x1, -R3.reuse ;  /* 0x00000001cf087824 */ /* 0x100fe200078e0a03 */
[----:B------:R-:W-:Y:S01]  /*27960*/  FSEL R108, R108, -INF , !P6 ;  /* 0xff8000006c6c7808 */ /* 0x000fe20007000000 */
[----:B------:R-:W-:Y:S01]  /*27970*/  IMAD.IADD R3, R209, 0x1, -R3 ;  /* 0x00000001d1037824 */ /* 0x000fe200078e0a03 */
[C---:B------:R-:W-:Y:S01]  /*27980*/  ISETP.GE.AND P6, PT, R0.reuse, R206, PT ;  /* 0x000000ce0000720c */ /* 0x040fe20003fc6270 */
[-C--:B------:R-:W-:Y:S01]  /*27990*/  FFMA.FTZ R109, R9, -R200.reuse, R109 ;  /* 0x800000c8096d7223 */ /* 0x080fe2000001006d */
[----:B------:R-:W-:Y:S01]  /*279a0*/  ISETP.GE.AND P5, PT, R0, R205, PT ;  /* 0x000000cd0000720c */ /* 0x000fe20003fa6270 */
[----:B------:R-:W-:Y:S01]  /*279b0*/  FFMA.FTZ R111, R2, -R200, R111 ;  /* 0x800000c8026f7223 */ /* 0x000fe2000001006f */
[----:B------:R-:W-:Y:S01]  /*279c0*/  IABS R8, R8 ;  /* 0x0000000800087213 */ /* 0x000fe20000000000 */
[----:B------:R-:W-:Y:S01]  /*279d0*/  VIADD R2, R202, 0x70 ;  /* 0x00000070ca027836 */ /* 0x000fe20000000000 */
[----:B------:R-:W-:Y:S01]  /*279e0*/  IABS R3, R3 ;  /* 0x0000000300037213 */ /* 0x000fe20000000000 */
[----:B------:R-:W-:Y:S01]  /*279f0*/  IMAD.IADD R9, R207, 0x1, -R0 ;  /* 0x00000001cf097824 */ /* 0x000fe200078e0a00 */
[C---:B------:R-:W-:Y:S01]  /*27a00*/  ISETP.GE.OR P0, PT, R0.reuse, R211, !P0 ;  /* 0x000000d30000720c */ /* 0x040fe20004706670 */
[----:B------:R-:W3:Y:S01]  /*27a10*/  LDL R54, [R1+0x48] ;  /* 0x0000480001367983 */ /* 0x000ee20000100800 */
[C---:B------:R-:W-:Y:S01]  /*27a20*/  ISETP.GE.OR P6, PT, R0.reuse, R214, !P6 ;  /* 0x000000d60000720c */ /* 0x040fe200077c6670 */
[----:B------:R-:W-:Y:S01]  /*27a30*/  IMAD.MOV.U32 R10, RZ, RZ, R3 ;  /* 0x000000ffff0a7224 */ /* 0x000fe200078e0003 */
[----:B------:R-:W-:Y:S01]  /*27a40*/  I2FP.F32.S32 R8, R8 ;  /* 0x0000000800087245 */ /* 0x000fe20000201400 */
[-C--:B-1----:R-:W-:Y:S05]  /*27a50*/  HMMA.16816.F32 R116, R176, R4.reuse, R116 ;  /* 0x00000004b074723c */ /* 0x082fea0000001874 */
[----:B------:R-:W-:Y:S01]  /*27a60*/  ISETP.GE.OR P5, PT, R0, R213, !P5 ;  /* 0x000000d50000720c */ /* 0x000fe20006fa6670 */
[C---:B------:R-:W-:Y:S05]  /*27a70*/  HMMA.16816.F32 R120, R184.reuse, R4, R120 ;  /* 0x00000004b878723c */ /* 0x040fea0000001878 */
[----:B------:R-:W-:Y:S01]  /*27a80*/  IABS R9, R9 ;  /* 0x0000000900097213 */ /* 0x000fe20000000000 */
[-C--:B------:R-:W-:Y:S01]  /*27a90*/  HMMA.16816.F32 R124, R184, R6.reuse, R124 ;  /* 0x00000006b87c723c */ /* 0x080fe2000000187c */
[----:B------:R-:W3:Y:S04]  /*27aa0*/  LDL R187, [R1+0xc] ;  /* 0x00000c0001bb7983 */ /* 0x000ee80000100800 */
[----:B------:R-:W-:Y:S01]  /*27ab0*/  I2FP.F32.S32 R10, R10 ;  /* 0x0000000a000a7245 */ /* 0x000fe20000201400 */
[----:B------:R-:W-:Y:S01]  /*27ac0*/  HMMA.16816.F32 R128, R176, R6, R128 ;  /* 0x00000006b080723c */ /* 0x000fe20000001880 */
[----:B------:R-:W3:Y:S04]  /*27ad0*/  LDL R7, [R1+0x364] ;  /* 0x0003640001077983 */ /* 0x000ee80000100800 */
[----:B------:R-:W-:Y:S01]  /*27ae0*/  FSEL R109, R109, -INF , !P1 ;  /* 0xff8000006d6d7808 */ /* 0x000fe20004800000 */
[----:B------:R-:W-:Y:S01]  /*27af0*/  IMAD.MOV.U32 R185, RZ, RZ, R58 ;  /* 0x000000ffffb97224 */ /* 0x000fe200078e003a */
[----:B------:R-:W-:Y:S01]  /*27b00*/  FSEL R111, R111, -INF , !P0 ;  /* 0xff8000006f6f7808 */ /* 0x000fe20004000000 */
[----:B------:R-:W3:Y:S01]  /*27b10*/  LDL R58, [R1+0x14] ;  /* 0x00001400013a7983 */ /* 0x000ee20000100800 */
[C---:B------:R-:W-:Y:S02]  /*27b20*/  ISETP.GE.AND P1, PT, R2.reuse, R206, PT ;  /* 0x000000ce0200720c */ /* 0x040fe40003f26270 */
[C---:B------:R-:W-:Y:S01]  /*27b30*/  ISETP.GE.AND P0, PT, R2.reuse, R205, PT ;  /* 0x000000cd0200720c */ /* 0x040fe20003f06270 */
[----:B------:R-:W-:Y:S01]  /*27b40*/  IMAD.IADD R0, R209, 0x1, -R0 ;  /* 0x00000001d1007824 */ /* 0x000fe200078e0a00 */
[C---:B------:R-:W-:Y:S01]  /*27b50*/  ISETP.GE.OR P1, PT, R2.reuse, R214, !P1 ;  /* 0x000000d60200720c */ /* 0x040fe20004f26670 */
[----:B------:R-:W-:Y:S01]  /*27b60*/  IMAD.IADD R3, R207, 0x1, -R2 ;  /* 0x00000001cf037824 */ /* 0x000fe200078e0a02 */
[----:B------:R-:W-:Y:S01]  /*27b70*/  ISETP.GE.OR P0, PT, R2, R213, !P0 ;  /* 0x000000d50200720c */ /* 0x000fe20004706670 */
[----:B------:R-:W-:Y:S01]  /*27b80*/  FFMA.FTZ R112, R8, -R200, R112 ;  /* 0x800000c808707223 */ /* 0x000fe20000010070 */
[----:B------:R-:W-:Y:S01]  /*27b90*/  IABS R8, R0 ;  /* 0x0000000000087213 */ /* 0x000fe20000000000 */
[----:B------:R-:W-:Y:S01]  /*27ba0*/  FFMA.FTZ R114, R10, -R200, R114 ;  /* 0x800000c80a727223 */ /* 0x000fe20000010072 */
[----:B------:R-:W-:Y:S01]  /*27bb0*/  IABS R0, R3 ;  /* 0x0000000300007213 */ /* 0x000fe20000000000 */
[----:B------:R-:W-:Y:S01]  /*27bc0*/  IMAD.MOV.U32 R3, RZ, RZ, R9 ;  /* 0x000000ffff037224 */ /* 0x000fe200078e0009 */
[----:B------:R-:W-:Y:S01]  /*27bd0*/  FSEL R112, R112, -INF , !P3 ;  /* 0xff80000070707808 */ /* 0x000fe20005800000 */
[----:B------:R-:W-:Y:S01]  /*27be0*/  IMAD.MOV.U32 R10, RZ, RZ, R8 ;  /* 0x000000ffff0a7224 */ /* 0x000fe200078e0008 */
[----:B------:R-:W-:Y:S01]  /*27bf0*/  I2FP.F32.S32 R0, R0 ;  /* 0x0000000000007245 */ /* 0x000fe20000201400 */
[----:B------:R-:W-:Y:S01]  /*27c00*/  IMAD.WIDE.U32 R8, R12, -0x2daee0ad, RZ ;  /* 0xd2511f530c087825 */ /* 0x000fe200078e00ff */
[----:B------:R-:W-:Y:S02]  /*27c10*/  I2FP.F32.S32 R3, R3 ;  /* 0x0000000300037245 */ /* 0x000fe40000201400 */
[----:B------:R-:W-:Y:S01]  /*27c20*/  I2FP.F32.S32 R10, R10 ;  /* 0x0000000a000a7245 */ /* 0x000fe20000201400 */
[-C--:B------:R-:W-:Y:S01]  /*27c30*/  FFMA.FTZ R116, R0, -R200.reuse, R116 ;  /* 0x800000c800747223 */ /* 0x080fe20000010074 */
[----:B------:R-:W-:Y:S01]  /*27c40*/  FSEL R114, R114, -INF , !P2 ;  /* 0xff80000072727808 */ /* 0x000fe20005000000 */
[----:B------:R-:W-:Y:S01]  /*27c50*/  FFMA.FTZ R113, R3, -R200, R113 ;  /* 0x800000c803717223 */ /* 0x000fe20000010071 */
[----:B------:R-:W-:Y:S01]  /*27c60*/  ISETP.GE.AND P3, PT, R2, R204, PT ;  /* 0x000000cc0200720c */ /* 0x000fe20003f66270 */
[----:B------:R-:W-:Y:S01]  /*27c70*/  VIADD R3, R202, 0x71 ;  /* 0x00000071ca037836 */ /* 0x000fe20000000000 */
[----:B------:R-:W-:Y:S01]  /*27c80*/  ISETP.GE.AND P2, PT, R2, R203, PT ;  /* 0x000000cb0200720c */ /* 0x000fe20003f46270 */
[----:B------:R-:W-:Y:S01]  /*27c90*/  IMAD.IADD R0, R209, 0x1, -R2 ;  /* 0x00000001d1007824 */ /* 0x000fe200078e0a02 */
[----:B------:R-:W-:Y:S01]  /*27ca0*/  LOP3.LUT R14, R9, R225, R182, 0x96, !PT ;  /* 0x000000e1090e7212 */ /* 0x000fe200078e96b6 */
[----:B------:R-:W-:Y:S01]  /*27cb0*/  FFMA.FTZ R115, R10, -R200, R115 ;  /* 0x800000c80a737223 */ /* 0x000fe20000010073 */
[C---:B------:R-:W-:Y:S01]  /*27cc0*/  ISETP.GE.OR P3, PT, R2.reuse, R212, !P3 ;  /* 0x000000d40200720c */ /* 0x040fe20005f66670 */
[--C-:B------:R-:W-:Y:S01]  /*27cd0*/  IMAD.IADD R4, R207, 0x1, -R3.reuse ;  /* 0x00000001cf047824 */ /* 0x100fe200078e0a03 */
[----:B------:R-:W-:Y:S01]  /*27ce0*/  IABS R10, R0 ;  /* 0x00000000000a7213 */ /* 0x000fe20000000000 */
[----:B------:R-:W-:Y:S01]  /*27cf0*/  IMAD.WIDE.U32 R20, R11, -0x2daee0ad, RZ ;  /* 0xd2511f530b147825 */ /* 0x000fe200078e00ff */
[----:B------:R-:W-:Y:S02]  /*27d00*/  ISETP.GE.OR P2, PT, R2, R211, !P2 ;  /* 0x000000d30200720c */ /* 0x000fe40005746670 */
[----:B------:R-:W-:Y:S01]  /*27d10*/  FSEL R113, R113, -INF , !P6 ;  /* 0xff80000071717808 */ /* 0x000fe20007000000 */
[----:B------:R-:W-:Y:S01]  /*27d20*/  IMAD.IADD R9, R208, 0x1, -R2 ;  /* 0x00000001d0097824 */ /* 0x000fe200078e0a02 */
[----:B------:R-:W-:Y:S01]  /*27d30*/  LOP3.LUT R15, R21, R226, R8, 0x96, !PT ;  /* 0x000000e2150f7212 */ /* 0x000fe200078e9608 */
[----:B------:R-:W-:Y:S01]  /*27d40*/  IMAD.IADD R5, R210, 0x1, -R2 ;  /* 0x00000001d2057824 */ /* 0x000fe200078e0a02 */
[----:B------:R-:W-:Y:S01]  /*27d50*/  IABS R2, R4 ;  /* 0x0000000400027213 */ /* 0x000fe20000000000 */
[----:B------:R-:W-:Y:S01]  /*27d60*/  IMAD.MOV.U32 R4, RZ, RZ, R10 ;  /* 0x000000ffff047224 */ /* 0x000fe200078e000a */
[----:B------:R-:W-:Y:S01]  /*27d70*/  IABS R9, R9 ;  /* 0x0000000900097213 */ /* 0x000fe20000000000 */
[----:B------:R-:W-:Y:S01]  /*27d80*/  IMAD.IADD R8, R209, 0x1, -R3 ;  /* 0x00000001d1087824 */ /* 0x000fe200078e0a03 */
[----:B------:R-:W-:Y:S01]  /*27d90*/  I2FP.F32.S32 R2, R2 ;  /* 0x0000000200027245 */ /* 0x000fe20000201400 */
[----:B------:R-:W-:Y:S01]  /*27da0*/  IMAD.MOV.U32 R178, RZ, RZ, R36 ;  /* 0x000000ffffb27224 */ /* 0x000fe200078e0024 */
[----:B------:R-:W-:Y:S01]  /*27db0*/  I2FP.F32.S32 R4, R4 ;  /* 0x0000000400047245 */ /* 0x000fe20000201400 */
[----:B------:R-:W-:Y:S01]  /*27dc0*/  IMAD.MOV.U32 R179, RZ, RZ, R38 ;  /* 0x000000ffffb37224 */ /* 0x000fe200078e0026 */
[----:B------:R-:W-:Y:S01]  /*27dd0*/  IABS R0, R8 ;  /* 0x0000000800007213 */ /* 0x000fe20000000000 */
[----:B------:R-:W-:Y:S01]  /*27de0*/  FFMA.FTZ R117, R2, -R200, R117 ;  /* 0x800000c802757223 */ /* 0x000fe20000010075 */
[----:B------:R-:W-:Y:S01]  /*27df0*/  IABS R8, R5 ;  /* 0x0000000500087213 */ /* 0x000fe20000000000 */
[----:B------:R-:W-:Y:S01]  /*27e00*/  IMAD.MOV.U32 R5, RZ, RZ, R9 ;  /* 0x000000ffff057224 */ /* 0x000fe200078e0009 */
[----:B------:R-:W-:Y:S01]  /*27e10*/  I2FP.F32.S32 R0, R0 ;  /* 0x0000000000007245 */ /* 0x000fe20000201400 */
[-C--:B------:R-:W-:Y:S01]  /*27e20*/  FFMA.FTZ R118, R4, -R200.reuse, R118 ;  /* 0x800000c804767223 */ /* 0x080fe20000010076 */
[----:B------:R-:W-:Y:S01]  /*27e30*/  FSEL R115, R115, -INF , !P5 ;  /* 0xff80000073737808 */ /* 0x000fe20006800000 */
[----:B------:R-:W-:Y:S01]  /*27e40*/  VIADD R2, R202, 0x78 ;  /* 0x00000078ca027836 */ /* 0x000fe20000000000 */
[----:B------:R-:W-:Y:S01]  /*27e50*/  I2FP.F32.S32 R4, R5 ;  /* 0x0000000500047245 */ /* 0x000fe20000201400 */
[-C--:B------:R-:W-:Y:S01]  /*27e60*/  FFMA.FTZ R119, R0, -R200.reuse, R119 ;  /* 0x800000c800777223 */ /* 0x080fe20000010077 */
[----:B------:R-:W-:Y:S01]  /*27e70*/  FSEL R116, R116, -INF , !P1 ;  /* 0xff80000074747808 */ /* 0x000fe20004800000 */
[----:B------:R-:W-:Y:S01]  /*27e80*/  VIADD R0, R202, 0x79 ;  /* 0x00000079ca007836 */ /* 0x000fe20000000000 */
[----:B------:R-:W-:Y:S01]  /*27e90*/  FSEL R118, R118, -INF , !P0 ;  /* 0xff80000076767808 */ /* 0x000fe20004000000 */
[----:B------:R-:W-:Y:S01]  /*27ea0*/  FFMA.FTZ R120, R4, -R200, R120 ;  /* 0x800000c804787223 */ /* 0x000fe20000010078 */
[----:B------:R-:W-:Y:S01]  /*27eb0*/  I2FP.F32.S32 R5, R8 ;  /* 0x0000000800057245 */ /* 0x000fe20000201400 */
[C---:B------:R-:W-:Y:S01]  /*27ec0*/  IMAD.IADD R8, R208.reuse, 0x1, -R3 ;  /* 0x00000001d0087824 */ /* 0x040fe200078e0a03 */
[C---:B------:R-:W-:Y:S01]  /*27ed0*/  ISETP.GE.AND P6, PT, R3.reuse, R206, PT ;  /* 0x000000ce0300720c */ /* 0x040fe20003fc6270 */
[----:B------:R-:W-:Y:S01]  /*27ee0*/  IMAD.IADD R4, R208, 0x1, -R2 ;  /* 0x00000001d0047824 */ /* 0x000fe200078e0a02 */
[----:B------:R-:W-:Y:S01]  /*27ef0*/  ISETP.GE.AND P5, PT, R3, R205, PT ;  /* 0x000000cd0300720c */ /* 0x000fe20003fa6270 */
[----:B------:R-:W-:Y:S01]  /*27f00*/  FFMA.FTZ R122, R5, -R200, R122 ;  /* 0x800000c8057a7223 */ /* 0x000fe2000001007a */
[C---:B------:R-:W-:Y:S01]  /*27f10*/  ISETP.GE.AND P1, PT, R3.reuse, R204, PT ;  /* 0x000000cc0300720c */ /* 0x040fe20003f26270 */
[C---:B------:R-:W-:Y:S01]  /*27f20*/  IMAD.IADD R5, R210.reuse, 0x1, -R2 ;  /* 0x00000001d2057824 */ /* 0x040fe200078e0a02 */
[C---:B------:R-:W-:Y:S01]  /*27f30*/  ISETP.GE.AND P0, PT, R3.reuse, R203, PT ;  /* 0x000000cb0300720c */ /* 0x040fe20003f06270 */
[----:B------:R-:W-:Y:S01]  /*27f40*/  IMAD.MOV.U32 R63, RZ, RZ, R37 ;  /* 0x000000ffff3f7224 */ /* 0x000fe200078e0025 */
[C---:B------:R-:W-:Y:S01]  /*27f50*/  ISETP.GE.OR P6, PT, R3.reuse, R214, !P6 ;  /* 0x000000d60300720c */ /* 0x040fe200077c6670 */
[----:B------:R-:W-:Y:S01]  /*27f60*/  IMAD.MOV.U32 R184, RZ, RZ, R41 ;  /* 0x000000ffffb87224 */ /* 0x000fe200078e0029 */
        /* <DEDUP_REMOVED lines=20> */
[C---:B------:R-:W-:Y:S01]  /*280b0*/  ISETP.GE.AND P6, PT, R2.reuse, R204, PT ;  /* 0x000000cc0200720c */ /* 0x040fe20003fc6270 */
[----:B------:R-:W-:Y:S01]  /*280c0*/  IMAD.IADD R3, R209, 0x1, -R2 ;  /* 0x00000001d1037824 */ /* 0x000fe200078e0a02 */
[----:B------:R-:W-:Y:S01]  /*280d0*/  ISETP.GE.AND P5, PT, R2, R203, PT ;  /* 0x000000cb0200720c */ /* 0x000fe20003fa6270 */
[----:B------:R-:W-:Y:S01]  /*280e0*/  IMAD.IADD R4, R207, 0x1, -R0 ;  /* 0x00000001cf047824 */ /* 0x000fe200078e0a00 */
[----:B------:R-:W-:Y:S02]  /*280f0*/  I2FP.F32.S32 R5, R5 ;  /* 0x0000000500057245 */ /* 0x000fe40000201400 */
[----:B------:R-:W-:Y:S02]  /*28100*/  FSEL R120, R120, -INF , !P3 ;  /* 0xff80000078787808 */ /* 0x000fe40005800000 */
[----:B------:R-:W-:Y:S01]  /*28110*/  FSEL R122, R122, -INF , !P2 ;  /* 0xff8000007a7a7808 */ /* 0x000fe20005000000 */
[----:B------:R-:W-:Y:S01]  /*28120*/  FFMA.FTZ R125, R5, -R200, R125 ;  /* 0x800000c8057d7223 */ /* 0x000fe2000001007d */
[C---:B------:R-:W-:Y:S01]  /*28130*/  ISETP.GE.OR P6, PT, R2.reuse, R212, !P6 ;  /* 0x000000d40200720c */ /* 0x040fe200077c6670 */
[----:B------:R-:W-:Y:S01]  /*28140*/  IMAD.IADD R5, R207, 0x1, -R2 ;  /* 0x00000001cf057824 */ /* 0x000fe200078e0a02 */
[C---:B------:R-:W-:Y:S02]  /*28150*/  ISETP.GE.OR P5, PT, R2.reuse, R211, !P5 ;  /* 0x000000d30200720c */ /* 0x040fe40006fa6670 */
        /* <DEDUP_REMOVED lines=12> */
[--C-:B------:R-:W-:Y:S01]  /*28220*/  IMAD.IADD R2, R210, 0x1, -R0.reuse ;  /* 0x00000001d2027824 */ /* 0x100fe200078e0a00 */
[C---:B------:R-:W-:Y:S02]  /*28230*/  ISETP.GE.OR P1, PT, R0.reuse, R212, !P1 ;  /* 0x000000d40000720c */ /* 0x040fe40004f26670 */
        /* <DEDUP_REMOVED lines=9> */
[----:B------:R-:W-:Y:S02]  /*282d0*/  I2FP.F32.S32 R3, R3 ;  /* 0x0000000300037245 */ /* 0x000fe40000201400 */
[----:B------:R-:W-:Y:S02]  /*282e0*/  I2FP.F32.S32 R2, R2 ;  /* 0x0000000200027245 */ /* 0x000fe40000201400 */
[----:B------:R-:W-:Y:S01]  /*282f0*/  I2FP.F32.S32 R0, R0 ;  /* 0x0000000000007245 */ /* 0x000fe20000201400 */
[----:B------:R-:W-:Y:S01]  /*28300*/  FFMA.FTZ R130, R3, -R200, R130 ;  /* 0x800000c803827223 */ /* 0x000fe20000010082 */
[----:B------:R-:W-:Y:S01]  /*28310*/  I2FP.F32.S32 R4, R4 ;  /* 0x0000000400047245 */ /* 0x000fe20000201400 */
[----:B------:R-:W-:Y:S01]  /*28320*/  FFMA.FTZ R131, R2, -R200, R131 ;  /* 0x800000c802837223 */ /* 0x000fe20000010083 */
        /* <DEDUP_REMOVED lines=16> */
[----:B--2---:R-:W-:Y:S02]  /*28430*/  FMNMX.FTZ R2, R75, R2, !PT ;  /* 0x000000024b027209 */ /* 0x004fe40007810000 */
[----:B------:R-:W-:Y:S02]  /*28440*/  FMNMX.FTZ R0, R184, R0, !PT ;  /* 0x00000000b8007209 */ /* 0x000fe40007810000 */
[----:B-----5:R-:W-:Y:S02]  /*28450*/  FMNMX.FTZ R2, R92, R2, !PT ;  /* 0x000000025c027209 */ /* 0x020fe40007810000 */
[----:B------:R-:W-:Y:S02]  /*28460*/  FMNMX.FTZ R0, R172, R0, !PT ;  /* 0x00000000ac007209 */ /* 0x000fe40007810000 */
        /* <DEDUP_REMOVED lines=90> */
[----:B------:R-:W-:Y:S01]  /*28a10*/  FSEL R125, R125, -INF , !P1 ;  /* 0xff8000007d7d7808 */ /* 0x000fe20004800000 */
[----:B------:R-:W-:Y:S01]  /*28a20*/  FFMA.FTZ R128, R5, -R200, R128 ;  /* 0x800000c805807223 */ /* 0x000fe20000010080 */
[----:B------:R-:W-:Y:S02]  /*28a30*/  FMNMX.FTZ R39, R101, R39, !PT ;  /* 0x0000002765277209 */ /* 0x000fe40007810000 */
[----:B------:R-:W-:Y:S02]  /*28a40*/  FMNMX.FTZ R3, R115, R3, !PT ;  /* 0x0000000373037209 */ /* 0x000fe40007810000 */
[----:B------:R-:W-:Y:S02]  /*28a50*/  FMNMX.FTZ R39, R112, R39, !PT ;  /* 0x0000002770277209 */ /* 0x000fe40007810000 */
[----:B------:R-:W-:Y:S02]  /*28a60*/  FMNMX.FTZ R2, R109, R2, !PT ;  /* 0x000000026d027209 */ /* 0x000fe40007810000 */
[----:B------:R-:W-:Y:S02]  /*28a70*/  FMNMX.FTZ R39, R113, R39, !PT ;  /* 0x0000002771277209 */ /* 0x000fe40007810000 */
[----:B------:R-:W-:Y:S02]  /*28a80*/  FMNMX.FTZ R0, R111, R0, !PT ;  /* 0x000000006f007209 */ /* 0x000fe40007810000 */
[----:B------:R-:W-:Y:S02]  /*28a90*/  ISETP.GT.AND P1, PT, R232, R7, PT ;  /* 0x00000007e800720c */ /* 0x000fe40003f24270 */
[----:B------:R-:W-:Y:S02]  /*28aa0*/  FMNMX.FTZ R39, R116, R39, !PT ;  /* 0x0000002774277209 */ /* 0x000fe40007810000 */
[----:B------:R-:W-:Y:S02]  /*28ab0*/  FMNMX.FTZ R3, R118, R3, !PT ;  /* 0x0000000376037209 */ /* 0x000fe40007810000 */
[----:B------:R-:W-:Y:S02]  /*28ac0*/  FMNMX.FTZ R2, R120, R2, !PT ;  /* 0x0000000278027209 */ /* 0x000fe40007810000 */
[----:B------:R-:W-:Y:S02]  /*28ad0*/  FMNMX.FTZ R0, R122, R0, !PT ;  /* 0x000000007a007209 */ /* 0x000fe40007810000 */
[----:B------:R-:W-:Y:S02]  /*28ae0*/  FSEL R128, R128, -INF , !P3 ;  /* 0xff80000080807808 */ /* 0x000fe40005800000 */
[----:B------:R-:W-:Y:S02]  /*28af0*/  FMNMX.FTZ R39, R117, R39, !PT ;  /* 0x0000002775277209 */ /* 0x000fe40007810000 */
[----:B------:R-:W-:Y:S02]  /*28b00*/  FSEL R130, R130, -INF , !P2 ;  /* 0xff80000082827808 */ /* 0x000fe40005000000 */
        /* <DEDUP_REMOVED lines=21> */
[----:B------:R-:W5:Y:S04]  /*28c60*/  LDL.64 R10, [R1+0x3a8] ;  /* 0x0003a800010a7983 */ /* 0x000f680000100a00 */
[----:B------:R-:W5:Y:S04]  /*28c70*/  LDL R7, [R1+0x34c] ;  /* 0x00034c0001077983 */ /* 0x000f680000100800 */
[----:B------:R1:W-:Y:S04]  /*28c80*/  @P4 STS [R215+0x2000], RZ ;  /* 0x002000ffd7004388 */ /* 0x0003e80000000800 */
[----:B------:R1:W-:Y:S04]  /*28c90*/  @P4 STS [R215+0x2004], RZ ;  /* 0x002004ffd7004388 */ /* 0x0003e80000000800 */
[----:B------:R1:W-:Y:S01]  /*28ca0*/  @P4 STS.64 [R215+0x2008], RZ ;  /* 0x002008ffd7004388 */ /* 0x0003e20000000a00 */
[----:B--2---:R-:W-:Y:S03]  /*28cb0*/  VIADD R0, R13, 0xfffffffe ;  /* 0xfffffffe0d007836 */ /* 0x004fe60000000000 */
[----:B------:R-:W2:Y:S01]  /*28cc0*/  LDL R13, [R1+0x3b4] ;  /* 0x0003b400010d7983 */ /* 0x000ea20000100800 */
[C---:B---3--:R-:W-:Y:S01]  /*28cd0*/  SHF.L.U64.HI R4, R16.reuse, 0x7, R17 ;  /* 0x0000000710047819 */ /* 0x048fe20000010211 */
[----:B------:R-:W-:Y:S01]  /*28ce0*/  IMAD.SHL.U32 R6, R16, 0x80, RZ ;  /* 0x0000008010067824 */ /* 0x000fe200078e00ff */
[----:B------:R-:W-:Y:S01]  /*28cf0*/  SHF.R.S32.HI R5, RZ, 0x1f, R0 ;  /* 0x0000001fff057819 */ /* 0x000fe20000011400 */
[----:B----4-:R-:W-:Y:S02]  /*28d00*/  IMAD.MOV.U32 R3, RZ, RZ, R41 ;  /* 0x000000ffff037224 */ /* 0x010fe400078e0029 */
[----:B------:R-:W-:Y:S02]  /*28d10*/  IMAD R4, R4, R0, RZ ;  /* 0x0000000004047224 */ /* 0x000fe400078e02ff */
[----:B-----5:R-:W-:Y:S04]  /*28d20*/  IMAD.MOV.U32 R2, RZ, RZ, R18 ;  /* 0x000000ffff027224 */ /* 0x020fe800078e0012 */
        /* <DEDUP_REMOVED lines=11> */
[C---:B---3--:R-:W-:Y:S02]  /*28de0*/  @!P4 LEA R4, P0, R3.reuse, R8, 0x1 ;  /* 0x000000080304c211 */ /* 0x048fe400078008ff */
[----:B------:R-:W-:Y:S04]  /*28df0*/  @!P4 LEA.HI.X R5, R16, R0, R17, 0x5, P1 ;  /* 0x000000001005c211 */ /* 0x000fe800008f2c11 */
[-C--:B------:R-:W-:Y:S05]  /*28e00*/  @!P4 LEA.HI.X R5, R3, R9.reuse, R5, 0x1, P0 ;  /* 0x000000090305c211 */ /* 0x080fea00000f0c05 */
[----:B------:R-:W-:Y:S01]  /*28e10*/  @!PT LDS RZ, [RZ] ;  /* 0x00000000fffff984 */ /* 0x000fe20000000800 */
[----:B------:R-:W-:Y:S01]  /*28e20*/  @!PT LDS RZ, [RZ] ;  /* 0x00000000fffff984 */ /* 0x000fe20000000800 */
[----:B------:R-:W-:Y:S01]  /*28e30*/  @!PT LDS RZ, [RZ] ;  /* 0x00000000fffff984 */ /* 0x000fe20000000800 */
[----:B------:R3:W-:Y:S04]  /*28e40*/  @!P4 LDGSTS.E.BYPASS.LTC128B.128 [R215+0x2800], desc[UR4][R4.64] ;  /* 0x0280000004d7cfae */ /* 0x0007e8000b901d44 */
[----:B------:R1:W-:Y:S01]  /*28e50*/  @P4 STS.128 [R215+0x3000], RZ ;  /* 0x003000ffd7004388 */ /* 0x0003e20000000c00 */
[----:B--2---:R-:W-:Y:S04]  /*28e60*/  @!P4 IADD3 R3, P1, R13, R2, RZ ;  /* 0x000000020d03c210 */ /* 0x004fe80007f3e0ff */
[C---:B---3--:R-:W-:Y:S01]  /*28e70*/  @!P4 LEA R4, P0, R3.reuse, R8, 0x1 ;  /* 0x000000080304c211 */ /* 0x048fe200078008ff */
[----:B------:R-:W-:Y:S05]  /*28e80*/  @!P4 IMAD.X R5, R0, 0x1, R12, P1 ;  /* 0x000000010005c824 */ /* 0x000fea00008e060c */
[-C--:B------:R-:W-:Y:S02]  /*28e90*/  @!P4 LEA.HI.X R5, R3, R9.reuse, R5, 0x1, P0 ;  /* 0x000000090305c211 */ /* 0x080fe400000f0c05 */
[----:B------:R-:W-:Y:S03]  /*28ea0*/  @!P4 IADD3 R3, P1, R10, R2, RZ ;  /* 0x000000020a03c210 */ /* 0x000fe60007f3e0ff */
        /* <DEDUP_REMOVED lines=13> */
.L_x_1210:
[----:B------:R-:W-:Y:S05]  /*28f80*/  BSYNC B0 ;  /* 0x0000000000007941 */ /* 0x000fea0003800000 */
.L_x_1209:
[----:B------:R-:W-:Y:S01]  /*28f90*/  LOP3.LUT R201, R201, 0xfffeffff, RZ, 0xc0, !PT ;  /* 0xfffeffffc9c97812 */ /* 0x000fe200078ec0ff */
[----:B-1----:R-:W2:Y:S01]  /*28fa0*/  LDL.LU R2, [R1+0x98] ;  /* 0x0000980001027983 */ /* 0x002ea20000300800 */
[----:B------:R-:W-:Y:S03]  /*28fb0*/  IMAD.WIDE.U32 R4, R14, -0x326172a9, RZ ;  /* 0xcd9e8d570e047825 */ /* 0x000fe600078e00ff */
[----:B------:R-:W-:Y:S01]  /*28fc0*/  @P4 LOP3.LUT R201, R201, 0x10000, RZ, 0xfc, !PT ;  /* 0x00010000c9c94812 */ /* 0x000fe200078efcff */
[----:B------:R-:W3:Y:S01]  /*28fd0*/  LDL.LU R0, [R1+0x9c] ;  /* 0x00009c0001007983 */ /* 0x000ee20000300800 */
[----:B------:R-:W-:Y:S02]  /*28fe0*/  IMAD.MOV.U32 R222, RZ, RZ, R57 ;  /* 0x000000ffffde7224 */ /* 0x000fe400078e0039 */
[----:B------:R-:W-:Y:S01]  /*28ff0*/  LOP3.LUT R201, R201, 0x7fffffff, RZ, 0xc0, !PT ;  /* 0x7fffffffc9c97812 */ /* 0x000fe200078ec0ff */
[----:B------:R-:W4:Y:S01]  /*29000*/  LDL.LU.64 R60, [R1+0x60] ;  /* 0x00006000013c7983 */ /* 0x000f220000300a00 */
[----:B------:R-:W-:Y:S05]  /*29010*/  IMAD.MOV.U32 R235, RZ, RZ, R59 ;  /* 0x000000ffffeb7224 */ /* 0x000fea00078e003b */
[----:B------:R1:W-:Y:S04]  /*29020*/  STL [R1+0x428], R232 ;  /* 0x000428e801007387 */ /* 0x0003e80000100800 */
[----:B------:R1:W-:Y:S04]  /*29030*/  STL [R1+0x424], R171 ;  /* 0x000424ab01007387 */ /* 0x0003e80000100800 */
[----:B------:R1:W-:Y:S04]  /*29040*/  STL [R1+0x420], R188 ;  /* 0x000420bc01007387 */ /* 0x0003e80000100800 */
[----:B------:R1:W-:Y:S04]  /*29050*/  STL [R1+0x41c], R215 ;  /* 0x00041cd701007387 */ /* 0x0003e80000100800 */
[----:B------:R1:W-:Y:S04]  /*29060*/  STL [R1+0x418], R214 ;  /* 0x000418d601007387 */ /* 0x0003e80000100800 */
[----:B------:R1:W-:Y:S04]  /*29070*/  STL [R1+0x414], R213 ;  /* 0x000414d501007387 */ /* 0x0003e80000100800 */
[----:B------:R1:W-:Y:S02]  /*29080*/  STL [R1+0x410], R212 ;  /* 0x000410d401007387 */ /* 0x0003e40000100800 */
[----:B-1----:R-:W-:Y:S02]  /*29090*/  IMAD.MOV.U32 R232, RZ, RZ, R172 ;  /* 0x000000ffffe87224 */ /* 0x002fe400078e00ac */
[----:B------:R1:W-:Y:S01]  /*290a0*/  STL [R1+0x40c], R211 ;  /* 0x00040cd301007387 */ /* 0x0003e20000100800 */
[----:B------:R-:W-:Y:S03]  /*290b0*/  IMAD.MOV.U32 R171, RZ, RZ, R175 ;  /* 0x000000ffffab7224 */ /* 0x000fe600078e00af */
[----:B------:R1:W-:Y:S01]  /*290c0*/  STL [R1+0x408], R210 ;  /* 0x000408d201007387 */ /* 0x0003e20000100800 */
[----:B------:R-:W-:Y:S03]  /*290d0*/  IMAD.MOV.U32 R188, RZ, RZ, R174 ;  /* 0x000000ffffbc7224 */ /* 0x000fe600078e00ae */
[----:B------:R1:W-:Y:S01]  /*290e0*/  STL [R1+0x404], R209 ;  /* 0x000404d101007387 */ /* 0x0003e20000100800 */
[----:B------:R-:W-:Y:S03]  /*290f0*/  IMAD.MOV.U32 R215, RZ, RZ, R173 ;  /* 0x000000ffffd77224 */ /* 0x000fe600078e00ad */
[----:B------:R-:W-:Y:S01]  /*29100*/  STL [R1+0x400], R208 ;  /* 0x000400d001007387 */ /* 0x000fe20000100800 */
[----:B------:R-:W-:Y:S03]  /*29110*/  IMAD.MOV.U32 R214, RZ, RZ, R62 ;  /* 0x000000ffffd67224 */ /* 0x000fe600078e003e */
[----:B------:R-:W-:Y:S01]  /*29120*/  STL [R1+0x3fc], R207 ;  /* 0x0003fccf01007387 */ /* 0x000fe20000100800 */
[----:B------:R-:W-:Y:S03]  /*29130*/  IMAD.MOV.U32 R213, RZ, RZ, R63 ;  /* 0x000000ffffd57224 */ /* 0x000fe600078e003f */
[----:B------:R-:W-:Y:S01]  /*29140*/  STL [R1+0x3f8], R206 ;  /* 0x0003f8ce01007387 */ /* 0x000fe20000100800 */
[----:B------:R-:W-:Y:S02]  /*29150*/  IMAD.MOV.U32 R212, RZ, RZ, R235 ;  /* 0x000000ffffd47224 */ /* 0x000fe400078e00eb */
[----:B------:R-:W-:Y:S01]  /*29160*/  IMAD.MOV.U32 R235, RZ, RZ, R179 ;  /* 0x000000ffffeb7224 */ /* 0x000fe200078e00b3 */
[----:B------:R-:W-:Y:S01]  /*29170*/  STL.64 [R1+0x3f0], R204 ;  /* 0x0003f0cc01007387 */ /* 0x000fe20000100a00 */
[----:B-1----:R-:W-:Y:S02]  /*29180*/  IMAD.MOV.U32 R211, RZ, RZ, R178 ;  /* 0x000000ffffd37224 */ /* 0x002fe400078e00b2 */
[----:B------:R-:W-:Y:S03]  /*29190*/  IMAD.MOV.U32 R210, RZ, RZ, R212 ;  /* 0x000000ffffd27224 */ /* 0x000fe600078e00d4 */
[----:B------:R-:W-:Y:S01]  /*291a0*/  STL [R1+0x3ec], R203 ;  /* 0x0003eccb01007387 */ /* 0x000fe20000100800 */
[----:B------:R-:W-:Y:S02]  /*291b0*/  IMAD.MOV.U32 R212, RZ, RZ, R69 ;  /* 0x000000ffffd47224 */ /* 0x000fe400078e0045 */
[----:B------:R-:W-:Y:S01]  /*291c0*/  IMAD.MOV.U32 R209, RZ, RZ, R211 ;  /* 0x000000ffffd17224 */ /* 0x000fe200078e00d3 */
[----:B------:R-:W-:Y:S01]  /*291d0*/  STL [R1+0x3e8], R200 ;  /* 0x0003e8c801007387 */ /* 0x000fe20000100800 */
[----:B------:R-:W-:Y:S03]  /*291e0*/  IMAD.MOV.U32 R211, RZ, RZ, R81 ;  /* 0x000000ffffd37224 */ /* 0x000fe600078e0051 */
[----:B------:R-:W-:Y:S04]  /*291f0*/  STL [R1+0x3e4], R198 ;  /* 0x0003e4c601007387 */ /* 0x000fe80000100800 */
[----:B------:R-:W-:Y:S04]  /*29200*/  STL [R1+0x3e0], R195 ;  /* 0x0003e0c301007387 */ /* 0x000fe80000100800 */
[----:B------:R-:W-:Y:S06]  /*29210*/  STL.64 [R1+0x3d8], R196 ;  /* 0x0003d8c401007387 */ /* 0x000fec0000100a00 */
[----:B------:R-:W-:Y:S04]  /*29220*/  STL [R1+0x3d4], R194 ;  /* 0x0003d4c201007387 */ /* 0x000fe80000100800 */
[----:B------:R-:W-:Y:S04]  /*29230*/  STL [R1+0x3d0], R193 ;  /* 0x0003d0c101007387 */ /* 0x000fe80000100800 */
[----:B------:R-:W-:Y:S04]  /*29240*/  STL [R1+0x3cc], R192 ;  /* 0x0003ccc001007387 */ /* 0x000fe80000100800 */
[----:B------:R-:W-:Y:S04]  /*29250*/  STL [R1+0x3c8], R189 ;  /* 0x0003c8bd01007387 */ /* 0x000fe80000100800 */
[----:B------:R-:W-:Y:S04]  /*29260*/  STL [R1+0x42c], R189 ;  /* 0x00042cbd01007387 */ /* 0x000fe80000100800 */
[----:B------:R-:W-:Y:S06]  /*29270*/  STL.64 [R1+0x3c0], R190 ;  /* 0x0003c0be01007387 */ /* 0x000fec0000100a00 */
[----:B------:R-:W-:Y:S04]  /*29280*/  STL [R1+0x3b8], R170 ;  /* 0x0003b8aa01007387 */ /* 0x000fe80000100800 */
[----:B------:R-:W-:Y:S04]  /*29290*/  STL [R1+0x430], R170 ;  /* 0x000430aa01007387 */ /* 0x000fe80000100800 */
[----:B------:R-:W-:Y:S04]  /*292a0*/  STL [R1+0x43c], R170 ;  /* 0x00043caa01007387 */ /* 0x000fe80000100800 */
[----:B------:R-:W4:Y:S04]  /*292b0*/  LDL.LU R83, [R1+0xa4] ;  /* 0x0000a40001537983 */ /* 0x000f280000300800 */
[----:B------:R-:W1:Y:S08]  /*292c0*/  SHFL.BFLY PT, R10, R39, 0x2, 0x1f ;  /* 0x0c401f00270a7f89 */ /* 0x000e7000000e0000 */
[----:B------:R-:W1:Y:S08]  /*292d0*/  SHFL.BFLY PT, R12, R37, 0x2, 0x1f ;  /* 0x0c401f00250c7f89 */ /* 0x000e7000000e0000 */
[----:B------:R-:W1:Y:S08]  /*292e0*/  SHFL.BFLY PT, R11, R38, 0x2, 0x1f ;  /* 0x0c401f00260b7f89 */ /* 0x000e7000000e0000 */
[----:B------:R-:W1:Y:S02]  /*292f0*/  SHFL.BFLY PT, R13, R36, 0x2, 0x1f ;  /* 0x0c401f00240d7f89 */ /* 0x000e6400000e0000 */
[----:B-1----:R-:W-:Y:S02]  /*29300*/  FMNMX.FTZ R39, R39, R10, !PT ;  /* 0x0000000a27277209 */ /* 0x002fe40007810000 */
[----:B------:R-:W-:Y:S02]  /*29310*/  FMNMX.FTZ R37, R37, R12, !PT ;  /* 0x0000000c25257209 */ /* 0x000fe40007810000 */
[----:B------:R-:W-:Y:S02]  /*29320*/  FMNMX.FTZ R38, R38, R11, !PT ;  /* 0x0000000b26267209 */ /* 0x000fe40007810000 */
[----:B------:R-:W-:Y:S05]  /*29330*/  FMNMX.FTZ R36, R36, R13, !PT ;  /* 0x0000000d24247209 */ /* 0x000fea0007810000 */
[----:B------:R-:W1:Y:S02]  /*29340*/  SHFL.BFLY PT, R12, R36, 0x1, 0x1f ;  /* 0x0c201f00240c7f89 */ /* 0x000e6400000e0000 */
[----:B-1----:R-:W-:Y:S04]  /*29350*/  FMNMX.FTZ R36, R36, R12, !PT ;  /* 0x0000000c24247209 */ /* 0x002fe80007810000 */
[----:B------:R-:W-:Y:S01]  /*29360*/  FSETP.NEU.FTZ.AND P0, PT, R36, -INF , PT ;  /* 0xff8000002400780b */ /* 0x000fe20003f1d000 */
[----:B--2---:R-:W-:Y:S04]  /*29370*/  IMAD.WIDE.U32 R8, R2, -0x326172a9, RZ ;  /* 0xcd9e8d5702087825 */ /* 0x004fe800078e00ff */
[----:B------:R-:W-:Y:S01]  /*29380*/  IMAD.WIDE.U32 R2, R15, -0x326172a9, RZ ;  /* 0xcd9e8d570f027825 */ /* 0x000fe200078e00ff */
[----:B------:R-:W-:Y:S03]  /*29390*/  LOP3.LUT R9, R9, R220, R216, 0x96, !PT ;  /* 0x000000dc09097212 */ /* 0x000fe600078e96d8 */
[----:B---3--:R-:W-:Y:S01]  /*293a0*/  IMAD.WIDE.U32 R6, R0, -0x326172a9, RZ ;  /* 0xcd9e8d5700067825 */ /* 0x008fe200078e00ff */
[----:B------:R-:W-:Y:S02]  /*293b0*/  LOP3.LUT R4, R3, R230, R4, 0x96, !PT ;  /* 0x000000e603047212 */ /* 0x000fe400078e9604 */
[----:B------:R-:W-:Y:S01]  /*293c0*/  LOP3.LUT R0, R5, R220, R180, 0x96, !PT ;  /* 0x000000dc05007212 */ /* 0x000fe200078e96b4 */
[----:B------:R-:W-:Y:S01]  /*293d0*/  IMAD.WIDE.U32 R16, R9, -0x2daee0ad, RZ ;  /* 0xd2511f5309107825 */ /* 0x000fe200078e00ff */
[----:B------:R-:W-:Y:S02]  /*293e0*/  LOP3.LUT R8, R7, R230, R8, 0x96, !PT ;  /* 0x000000e607087212 */ /* 0x000fe400078e9608 */
[----:B------:R-:W1:Y:S01]  /*293f0*/  SHFL.BFLY PT, R7, R37, 0x1, 0x1f ;  /* 0x0c201f0025077f89 */ /* 0x000e6200000e0000 */
[----:B------:R-:W-:Y:S01]  /*29400*/  IMAD.WIDE.U32 R18, R4, -0x2daee0ad, RZ ;  /* 0xd2511f5304127825 */ /* 0x000fe200078e00ff */
[-C--:B----4-:R-:W-:Y:S06]  /*29410*/  LOP3.LUT R3, R17, R229.reuse, R60, 0x96, !PT ;  /* 0x000000e511037212 */ /* 0x090fec00078e963c */
[----:B------:R-:W2:Y:S01]  /*29420*/  LDL.LU R60, [R1+0xa8] ;  /* 0x0000a800013c7983 */ /* 0x000ea20000300800 */
[----:B------:R-:W-:Y:S03]  /*29430*/  IMAD.WIDE.U32 R14, R0, -0x2daee0ad, RZ ;  /* 0xd2511f53000e7825 */ /* 0x000fe600078e00ff */
[----:B------:R-:W3:Y:S01]  /*29440*/  LDL R57, [R1+0x35c] ;  /* 0x00035c0001397983 */ /* 0x000ee20000100800 */
[----:B------:R-:W-:Y:S01]  /*29450*/  IMAD.WIDE.U32 R40, R8, -0x2daee0ad, RZ ;  /* 0xd2511f5308287825 */ /* 0x000fe200078e00ff */
[----:B------:R-:W-:Y:S02]  /*29460*/  LOP3.LUT R0, R15, R229, R20, 0x96, !PT ;  /* 0x000000e50f007212 */ /* 0x000fe400078e9614 */
[-C--:B------:R-:W-:Y:S01]  /*29470*/  LOP3.LUT R4, R19, R227.reuse, R14, 0x96, !PT ;  /* 0x000000e313047212 */ /* 0x080fe200078e960e */
[----:B------:R-:W4:Y:S01]  /*29480*/  LDL R177, [R1+0x358] ;  /* 0x0003580001b17983 */ /* 0x000f220000100800 */
[----:B------:R-:W-:Y:S01]  /*29490*/  LOP3.LUT R8, R41, R227, R16, 0x96, !PT ;  /* 0x000000e329087212 */ /* 0x000fe200078e9610 */
[----:B------:R-:W-:Y:S02]  /*294a0*/  IMAD.WIDE.U32 R10, R0, -0x326172a9, RZ ;  /* 0xcd9e8d57000a7825 */ /* 0x000fe400078e00ff */
[----:B------:R-:W4:Y:S02]  /*294b0*/  LDL R176, [R1+0x344] ;  /* 0x0003440001b07983 */ /* 0x000f240000100800 */
[----:B------:R-:W-:Y:S01]  /*294c0*/  IMAD.WIDE.U32 R14, R3, -0x326172a9, RZ ;  /* 0xcd9e8d57030e7825 */ /* 0x000fe200078e00ff */
[-C--:B------:R-:W-:Y:S01]  /*294d0*/  LOP3.LUT R2, R11, R228.reuse, R2, 0x96, !PT ;  /* 0x000000e40b027212 */ /* 0x080fe200078e9602 */
[----:B------:R-:W4:Y:S02]  /*294e0*/  LDL R170, [R1+0x348] ;  /* 0x0003480001aa7983 */ /* 0x000f240000100800 */
[----:B------:R-:W-:Y:S01]  /*294f0*/  IMAD.WIDE.U32 R4, R4, -0x326172a9, RZ ;  /* 0xcd9e8d5704047825 */ /* 0x000fe200078e00ff */
[----:B-1----:R-:W-:Y:S01]  /*29500*/  FMNMX.FTZ R37, R37, R7, !PT ;  /* 0x0000000725257209 */ /* 0x002fe20007810000 */
[----:B------:R-:W1:Y:S01]  /*29510*/  SHFL.BFLY PT, R0, R39, 0x1, 0x1f ;  /* 0x0c201f0027007f89 */ /* 0x000e6200000e0000 */
[----:B------:R-:W-:Y:S01]  /*29520*/  LOP3.LUT R6, R15, R228, R6, 0x96, !PT ;  /* 0x000000e40f067212 */ /* 0x000fe200078e9606 */
[----:B------:R-:W-:Y:S01]  /*29530*/  IMAD.WIDE.U32 R8, R8, -0x326172a9, RZ ;  /* 0xcd9e8d5708087825 */ /* 0x000fe200078e00ff */
[----:B------:R-:W-:Y:S05]  /*29540*/  FSETP.NEU.FTZ.AND P1, PT, R37, -INF , PT ;  /* 0xff8000002500780b */ /* 0x000fea0003f3d000 */
[----:B------:R-:W1:Y:S01]  /*29550*/  SHFL.BFLY PT, R3, R38, 0x1, 0x1f ;  /* 0x0c201f0026037f89 */ /* 0x000e6200000e0000 */
[----:B------:R-:W-:Y:S02]  /*29560*/  SHF.R.U32.HI R13, RZ, 0x18, R4 ;  /* 0x00000018ff0d7819 */ /* 0x000fe40000011604 */
[-C--:B------:R-:W-:Y:S05]  /*29570*/  LOP3.LUT R11, R9, R233.reuse, R14, 0x96, !PT ;  /* 0x000000e9090b7212 */ /* 0x080fea00078e960e */
[----:B------:R-:W4:Y:S01]  /*29580*/  LDL R12, [R1+0x368] ;  /* 0x00036800010c7983 */ /* 0x000f220000100800 */
[----:B------:R-:W-:Y:S02]  /*29590*/  LOP3.LUT R10, R5, R233, R10, 0x96, !PT ;  /* 0x000000e9050a7212 */ /* 0x000fe400078e960a */
[C---:B------:R-:W-:Y:S01]  /*295a0*/  LOP3.LUT R186, R4.reuse, 0xff, RZ, 0xc0, !PT ;  /* 0x000000ff04ba7812 */ /* 0x040fe200078ec0ff */
[----:B------:R-:W4:Y:S01]  /*295b0*/  LDL R7, [R1+0x360] ;  /* 0x0003600001077983 */ /* 0x000f220000100800 */
[----:B------:R-:W-:Y:S02]  /*295c0*/  SHF.R.U32.HI R14, RZ, 0x10, R4 ;  /* 0x00000010ff0e7819 */ /* 0x000fe40000011604 */
[----:B------:R-:W-:Y:S01]  /*295d0*/  LOP3.LUT R17, R4, 0xffff, RZ, 0xc0, !PT ;  /* 0x0000ffff04117812 */ /* 0x000fe200078ec0ff */
[----:B------:R-:W-:Y:S01]  /*295e0*/  IMAD.WIDE.U32 R4, R6, -0x2daee0ad, RZ ;  /* 0xd2511f5306047825 */ /* 0x000fe200078e00ff */
[C---:B------:R-:W-:Y:S02]  /*295f0*/  LOP3.LUT R95, R8.reuse, 0xff, RZ, 0xc0, !PT ;  /* 0x000000ff085f7812 */ /* 0x040fe400078ec0ff */
[--C-:B------:R-:W-:Y:S02]  /*29600*/  SHF.R.U32.HI R202, RZ, 0x18, R8.reuse ;  /* 0x00000018ffca7819 */ /* 0x100fe40000011608 */
[----:B------:R-:W-:Y:S02]  /*29610*/  SHF.R.U32.HI R15, RZ, 0x10, R8 ;  /* 0x00000010ff0f7819 */ /* 0x000fe40000011608 */
[----:B------:R-:W-:Y:S01]  /*29620*/  LOP3.LUT R21, R8, 0xffff, RZ, 0xc0, !PT ;  /* 0x0000ffff08157812 */ /* 0x000fe200078ec0ff */
[----:B------:R-:W-:Y:S01]  /*29630*/  IMAD.WIDE.U32 R8, R2, -0x2daee0ad, RZ ;  /* 0xd2511f5302087825 */ /* 0x000fe200078e00ff */
[----:B-1----:R-:W-:Y:S02]  /*29640*/  FMNMX.FTZ R39, R39, R0, !PT ;  /* 0x0000000027277209 */ /* 0x002fe40007810000 */
[----:B------:R-:W-:Y:S02]  /*29650*/  FSEL R0, R37, RZ, P1 ;  /* 0x000000ff25007208 */ /* 0x000fe40000800000 */
[C---:B------:R-:W-:Y:S02]  /*29660*/  FSETP.NEU.FTZ.AND P3, PT, R39.reuse, -INF , PT ;  /* 0xff8000002700780b */ /* 0x040fe40003f7d000 */
[----:B------:R-:W-:Y:S02]  /*29670*/  FMNMX.FTZ R38, R38, R3, !PT ;  /* 0x0000000326267209 */ /* 0x000fe40007810000 */
[----:B------:R-:W-:Y:S02]  /*29680*/  FSEL R3, R39, RZ, P3 ;  /* 0x000000ff27037208 */ /* 0x000fe40001800000 */
[----:B------:R-:W-:Y:S02]  /*29690*/  FSETP.NEU.FTZ.AND P2, PT, R38, -INF , PT ;  /* 0xff8000002600780b */ /* 0x000fe40003f5d000 */
[----:B------:R-:W-:Y:S01]  /*296a0*/  LOP3.LUT R90, R4, 0xff, RZ, 0xc0, !PT ;  /* 0x000000ff045a7812 */ /* 0x000fe200078ec0ff */
[----:B------:R-:W-:Y:S01]  /*296b0*/  FADD.FTZ R6, -R3, R132 ;  /* 0x0000008403067221 */ /* 0x000fe20000010100 */
[----:B------:R-:W-:Y:S01]  /*296c0*/  FSEL R2, R38, RZ, P2 ;  /* 0x000000ff26027208 */ /* 0x000fe20001000000 */
[----:B------:R-:W-:Y:S01]  /*296d0*/  FADD.FTZ R3, -R0, R134 ;  /* 0x0000008600037221 */ /* 0x000fe20000010100 */
[----:B------:R-:W-:Y:S02]  /*296e0*/  FSEL R0, R36, RZ, P0 ;  /* 0x000000ff24007208 */ /* 0x000fe40000000000 */
[----:B------:R-:W-:Y:S02]  /*296f0*/  @P3 LOP3.LUT R201, R201, 0x80000000, RZ, 0xfc, !PT ;  /* 0x80000000c9c93812 */ /* 0x000fe400078efcff */
[--C-:B------:R-:W-:Y:S02]  /*29700*/  SHF.R.U32.HI R61, RZ, 0x18, R4.reuse ;  /* 0x00000018ff3d7819 */ /* 0x100fe40000011604 */
[----:B------:R-:W-:Y:S02]  /*29710*/  SHF.R.U32.HI R84, RZ, 0x10, R4 ;  /* 0x00000010ff547819 */ /* 0x000fe40000011604 */
[----:B------:R-:W-:Y:S01]  /*29720*/  LOP3.LUT R96, R4, 0xffff, RZ, 0xc0, !PT ;  /* 0x0000ffff04607812 */ /* 0x000fe200078ec0ff */
[----:B------:R-:W-:Y:S01]  /*29730*/  FADD.FTZ R4, -R2, R133 ;  /* 0x0000008502047221 */ /* 0x000fe20000010100 */
[----:B------:R-:W-:Y:S01]  /*29740*/  LOP3.LUT R201, R201, 0xbfffffff, RZ, 0xc0, !PT ;  /* 0xbfffffffc9c97812 */ /* 0x000fe200078ec0ff */
[----:B------:R-:W-:Y:S01]  /*29750*/  FADD.FTZ R2, -R0, R135 ;  /* 0x0000008700027221 */ /* 0x000fe20000010100 */
[----:B------:R-:W-:Y:S02]  /*29760*/  LOP3.LUT R0, R11, 0xff, RZ, 0xc0, !PT ;  /* 0x000000ff0b007812 */ /* 0x000fe400078ec0ff */
[----:B------:R-:W-:Y:S02]  /*29770*/  LOP3.LUT R134, R15, 0xff, RZ, 0xc0, !PT ;  /* 0x000000ff0f867812 */ /* 0x000fe400078ec0ff */
[-C--:B------:R-:W-:Y:S02]  /*29780*/  LOP3.LUT R59, R9, R231.reuse, R18, 0x96, !PT ;  /* 0x000000e7093b7212 */ /* 0x080fe400078e9612 */
[----:B------:R-:W-:Y:S01]  /*29790*/  LOP3.LUT R40, R5, R231, R40, 0x96, !PT ;  /* 0x000000e705287212 */ /* 0x000fe200078e9628 */
[----:B------:R-:W4:Y:S01]  /*297a0*/  LDL R18, [R1+0x354] ;  /* 0x0003540001127983 */ /* 0x000f220000100800 */
[----:B------:R-:W-:Y:S02]  /*297b0*/  LOP3.LUT R183, R8, 0xffff, RZ, 0xc0, !PT ;  /* 0x0000ffff08b77812 */ /* 0x000fe400078ec0ff */
[----:B------:R-:W-:Y:S01]  /*297c0*/  SHF.R.U32.HI R16, RZ, 0x18, R11 ;  /* 0x00000018ff107819 */ /* 0x000fe2000001160b */
[----:B------:R-:W4:Y:S01]  /*297d0*/  LDL R5, [R1+0x350] ;  /* 0x0003500001057983 */ /* 0x000f220000100800 */
[----:B------:R-:W-:Y:S02]  /*297e0*/  LOP3.LUT R19, R10, 0xff, RZ, 0xc0, !PT ;  /* 0x000000ff0a137812 */ /* 0x000fe400078ec0ff */
[----:B------:R-:W-:Y:S01]  /*297f0*/  LOP3.LUT R84, R84, 0xff, RZ, 0xc0, !PT ;  /* 0x000000ff54547812 */ /* 0x000fe200078ec0ff */
[----:B------:R-:W4:Y:S04]  /*29800*/  LDL.LU R206, [R1+0x68] ;  /* 0x0000680001ce7983 */ /* 0x000f280000300800 */
[----:B------:R-:W4:Y:S04]  /*29810*/  LDL.LU R207, [R1+0x74] ;  /* 0x0000740001cf7983 */ /* 0x000f280000300800 */
[----:B------:R-:W4:Y:S04]  /*29820*/  LDL.LU R208, [R1+0x40] ;  /* 0x0000400001d07983 */ /* 0x000f280000300800 */
[----:B------:R-:W-:Y:S04]  /*29830*/  STL [R1+0x438], R168 ;  /* 0x000438a801007387 */ /* 0x000fe80000100800 */
[----:B------:R-:W-:Y:S04]  /*29840*/  STL [R1+0x434], R169 ;  /* 0x000434a901007387 */ /* 0x000fe80000100800 */
[----:B------:R-:W-:Y:S04]  /*29850*/  STL [R1+0x440], R39 ;  /* 0x0004402701007387 */ /* 0x000fe80000100800 */
[----:B------:R1:W-:Y:S01]  /*29860*/  STL [R1+0x444], R38 ;  /* 0x0004442601007387 */ /* 0x0003e20000100800 */
[----:B------:R-:W-:Y:S01]  /*29870*/  IMAD.MOV.U32 R175, RZ, RZ, R83 ;  /* 0x000000ffffaf7224 */ /* 0x000fe200078e0053 */
[----:B------:R-:W-:Y:S02]  /*29880*/  SHF.R.U32.HI R83, RZ, 0x10, R8 ;  /* 0x00000010ff537819 */ /* 0x000fe40000011608 */
[----:B------:R-:W-:Y:S04]  /*29890*/  STL [R1+0x448], R37 ;  /* 0x0004482501007387 */ /* 0x000fe80000100800 */
[----:B------:R-:W-:Y:S04]  /*298a0*/  STL [R1+0x44c], R37 ;  /* 0x00044c2501007387 */ /* 0x000fe80000100800 */
[----:B------:R-:W-:Y:S01]  /*298b0*/  STL [R1+0x450], R36 ;  /* 0x0004502401007387 */ /* 0x000fe20000100800 */
[----:B--2---:R-:W-:Y:S01]  /*298c0*/  IMAD.MOV.U32 R174, RZ, RZ, R60 ;  /* 0x000000ffffae7224 */ /* 0x004fe200078e003c */
[----:B------:R-:W-:Y:S04]  /*298d0*/  SHF.R.U32.HI R60, RZ, 0x18, R8 ;  /* 0x00000018ff3c7819 */ /* 0x000fe80000011608 */
[----:B---3--:R-:W-:Y:S02]  /*298e0*/  IADD3 R172, P5, R174, R57, RZ ;  /* 0x00000039aeac7210 */ /* 0x008fe40007fbe0ff */
[----:B------:R-:W-:Y:S03]  /*298f0*/  LOP3.LUT R57, R8, 0xff, RZ, 0xc0, !PT ;  /* 0x000000ff08397812 */ /* 0x000fe600078ec0ff */
[C---:B----4-:R-:W-:Y:S01]  /*29900*/  IMAD.X R173, R175.reuse, 0x1, R177, P5 ;  /* 0x00000001afad7824 */ /* 0x050fe200028e06b1 */
[----:B------:R-:W-:Y:S05]  /*29910*/  IADD3 R176, P5, R174, R176, RZ ;  /* 0x000000b0aeb07210 */ /* 0x000fea0007fbe0ff */
[----:B------:R-:W-:Y:S01]  /*29920*/  IMAD.X R177, R175, 0x1, R170, P5 ;  /* 0x00000001afb17824 */ /* 0x000fe200028e06aa */
[----:B------:R-:W-:Y:S01]  /*29930*/  ISETP.GE.U32.AND P5, PT, R199, R13, PT ;  /* 0x0000000dc700720c */ /* 0x000fe20003fa6070 */
[----:B------:R-:W-:Y:S11]  /*29940*/  IMAD R62, R12, 0x70, RZ ;  /* 0x000000700c3e7824 */ /* 0x000ff600078e02ff */
[----:B------:R-:W-:Y:S01]  /*29950*/  @!UPT UIADD3 URZ, URZ, URZ, URZ ;  /* 0x0000003f3f3ff290 */ /* 0x000fe2000fffe03f */
[----:B------:R-:W-:Y:S02]  /*29960*/  @P5 LOP3.LUT R201, R201, 0x40000000, RZ, 0xfc, !PT ;  /* 0x40000000c9c95812 */ /* 0x000fe400078efcff */
[C---:B------:R-:W-:Y:S02]  /*29970*/  ISETP.GE.U32.AND P5, PT, R199.reuse, R0, PT ;  /* 0x00000000c700720c */ /* 0x040fe40003fa6070 */
[--C-:B------:R-:W-:Y:S02]  /*29980*/  SHF.R.U32.HI R0, RZ, 0x18, R10.reuse ;  /* 0x00000018ff007819 */ /* 0x100fe4000001160a */
[----:B------:R-:W-:Y:S02]  /*29990*/  IADD3 R62, P3, R62, R172, RZ ;  /* 0x000000ac3e3e7210 */ /* 0x000fe40007f7e0ff */
[----:B------:R-:W-:Y:S02]  /*299a0*/  ISETP.GE.U32.AND P4, PT, R199, R0, PT ;  /* 0x00000000c700720c */ /* 0x000fe40003f86070 */
[----:B------:R-:W-:Y:S01]  /*299b0*/  SHF.R.U32.HI R0, RZ, 0x10, R11 ;  /* 0x00000010ff007819 */ /* 0x000fe2000001160b */
[----:B------:R-:W-:Y:S01]  /*299c0*/  IMAD.X R63, R7, 0x1, R173, P3 ;  /* 0x00000001073f7824 */ /* 0x000fe200018e06ad */
[----:B------:R-:W-:Y:S02]  /*299d0*/  LOP3.LUT P3, RZ, R201, 0x80000000, RZ, 0xc0, !PT ;  /* 0x80000000c9ff7812 */ /* 0x000fe4000786c0ff */
[----:B------:R-:W-:Y:S02]  /*299e0*/  LOP3.LUT R15, R0, 0xff, RZ, 0xc0, !PT ;  /* 0x000000ff000f7812 */ /* 0x000fe400078ec0ff */
[----:B------:R-:W-:Y:S02]  /*299f0*/  SHF.R.U32.HI R0, RZ, 0x10, R10 ;  /* 0x00000010ff007819 */ /* 0x000fe4000001160a */
[----:B------:R-:W-:Y:S02]  /*29a00*/  LOP3.LUT R11, R11, 0xffff, RZ, 0xc0, !PT ;  /* 0x0000ffff0b0b7812 */ /* 0x000fe400078ec0ff */
[----:B------:R-:W-:Y:S02]  /*29a10*/  LOP3.LUT R20, R0, 0xff, RZ, 0xc0, !PT ;  /* 0x000000ff00147812 */ /* 0x000fe400078ec0ff */
[----:B------:R-:W-:Y:S02]  /*29a20*/  SHF.R.U32.HI R0, RZ, 0x8, R21 ;  /* 0x00000008ff007819 */ /* 0x000fe40000011615 */
[----:B------:R-:W-:Y:S02]  /*29a30*/  LOP3.LUT R10, R10, 0xffff, RZ, 0xc0, !PT ;  /* 0x0000ffff0a0a7812 */ /* 0x000fe400078ec0ff */
[----:B------:R-:W-:Y:S02]  /*29a40*/  LOP3.LUT R69, R0, 0xffff, RZ, 0xc0, !PT ;  /* 0x0000ffff00457812 */ /* 0x000fe400078ec0ff */
[----:B------:R-:W-:Y:S01]  /*29a50*/  SHF.R.U32.HI R10, RZ, 0x8, R10 ;  /* 0x00000008ff0a7819 */ /* 0x000fe2000001160a */
[----:B------:R-:W2:Y:S03]  /*29a60*/  LD.E R0, desc[UR4][R168.64+0xdc] ;  /* 0x0000dc04a8007980 */ /* 0x000ea6000c101900 */
[----:B------:R-:W-:Y:S02]  /*29a70*/  LOP3.LUT R10, R10, 0xffff, RZ, 0xc0, !PT ;  /* 0x0000ffff0a0a7812 */ /* 0x000fe400078ec0ff */
[----:B------:R-:W-:Y:S05]  /*29a80*/  IADD3 R178, P6, R174, R18, RZ ;  /* 0x00000012aeb27210 */ /* 0x000fea0007fde0ff */
[----:B------:R-:W-:Y:S01]  /*29a90*/  IMAD.X R179, R175, 0x1, R5, P6 ;  /* 0x00000001afb37824 */ /* 0x000fe200030e0605 */
[----:B------:R-:W-:Y:S04]  /*29aa0*/  LOP3.LUT R5, R14, 0xff, RZ, 0xc0, !PT ;  /* 0x000000ff0e057812 */ /* 0x000fe800078ec0ff */
[----:B------:R-:W-:Y:S02]  /*29ab0*/  ISETP.GE.U32.AND P6, PT, R199, R5, PT ;  /* 0x00000005c700720c */ /* 0x000fe40003fc6070 */
[----:B------:R-:W-:Y:S04]  /*29ac0*/  SHF.R.U32.HI R5, RZ, 0x8, R17 ;  /* 0x00000008ff057819 */ /* 0x000fe80000011611 */
        /* <DEDUP_REMOVED lines=13> */
[--C-:B------:R-:W-:Y:S01]  /*29ba0*/  FFMA.FTZ R17, R32, R0, -R8.reuse ;  /* 0x0000000020117223 */ /* 0x100fe20000010808 */
[----:B------:R-:W-:Y:S01]  /*29bb0*/  ISETP.GE.U32.AND P3, PT, R199, R16, PT ;  /* 0x00000010c700720c */ /* 0x000fe20003f66070 */
[--C-:B------:R-:W-:Y:S01]  /*29bc0*/  FFMA.FTZ R14, R80, R0, -R8.reuse ;  /* 0x00000000500e7223 */ /* 0x100fe20000010808 */
[----:B------:R-:W-:Y:S01]  /*29bd0*/  FSEL R9, R9, RZ, P0 ;  /* 0x000000ff09097208 */ /* 0x000fe20000000000 */
[----:B------:R2:W-:Y:S01]  /*29be0*/  STL [R1+0x8], R18 ;  /* 0x0000081201007387 */ /* 0x0005e20000100800 */
[----:B------:R-:W-:Y:S01]  /*29bf0*/  ISETP.GE.U32.AND P0, PT, R199, R10, PT ;  /* 0x0000000ac700720c */ /* 0x000fe20003f06070 */
[-CC-:B------:R-:W-:Y:S01]  /*29c00*/  FFMA.FTZ R13, R206, R0.reuse, -R8.reuse ;  /* 0x00000000ce0d7223 */ /* 0x180fe20000010808 */
[-CC-:B------:R-:W-:Y:S01]  /*29c10*/  FFMA.FTZ R12, R207, R0.reuse, -R8.reuse ;  /* 0x00000000cf0c7223 */ /* 0x180fe20000010808 */
[----:B------:R3:W-:Y:S01]  /*29c20*/  STL [R1+0x14], R17 ;  /* 0x0000141101007387 */ /* 0x0007e20000100800 */
[-CC-:B------:R-:W-:Y:S01]  /*29c30*/  FFMA.FTZ R41, R208, R0.reuse, -R8.reuse ;  /* 0x00000000d0297223 */ /* 0x180fe20000010808 */
[----:B------:R-:W-:Y:S02]  /*29c40*/  IMAD.MOV.U32 R206, RZ, RZ, R209 ;  /* 0x000000ffffce7224 */ /* 0x000fe400078e00d1 */
[-C--:B-1----:R-:W-:Y:S01]  /*29c50*/  FFMA.FTZ R38, R112, R0.reuse, -R8 ;  /* 0x0000000070267223 */ /* 0x082fe20000010808 */
[----:B------:R1:W-:Y:S01]  /*29c60*/  STL [R1+0x40], R14 ;  /* 0x0000400e01007387 */ /* 0x0003e20000100800 */
[----:B------:R-:W-:Y:S02]  /*29c70*/  IMAD.MOV.U32 R207, RZ, RZ, R210 ;  /* 0x000000ffffcf7224 */ /* 0x000fe400078e00d2 */
[-C--:B------:R-:W-:Y:S01]  /*29c80*/  FFMA.FTZ R39, R113, R0.reuse, -R8 ;  /* 0x0000000071277223 */ /* 0x080fe20000010808 */
[----:B------:R-:W-:Y:S02]  /*29c90*/  IMAD.MOV.U32 R209, RZ, RZ, R212 ;  /* 0x000000ffffd17224 */ /* 0x000fe400078e00d4 */
[-C--:B------:R-:W-:Y:S01]  /*29ca0*/  FFMA.FTZ R21, R86, R0.reuse, -R7 ;  /* 0x0000000056157223 */ /* 0x080fe20000010807 */
[----:B------:R-:W-:Y:S02]  /*29cb0*/  IMAD.MOV.U32 R208, RZ, RZ, R211 ;  /* 0x000000ffffd07224 */ /* 0x000fe400078e00d3 */
[-CC-:B------:R-:W-:Y:S01]  /*29cc0*/  FFMA.FTZ R194, R102, R0.reuse, -R7.reuse ;  /* 0x0000000066c27223 */ /* 0x180fe20000010807 */
[----:B------:R-:W-:Y:S02]  /*29cd0*/  IMAD.MOV.U32 R211, RZ, RZ, R214 ;  /* 0x000000ffffd37224 */ /* 0x000fe400078e00d6 */
[-C--:B------:R-:W-:Y:S01]  /*29ce0*/  FFMA.FTZ R168, R114, R0.reuse, -R7 ;  /* 0x0000000072a87223 */ /* 0x080fe20000010807 */
[----:B------:R-:W-:Y:S02]  /*29cf0*/  IMAD.MOV.U32 R210, RZ, RZ, R213 ;  /* 0x000000ffffd27224 */ /* 0x000fe400078e00d5 */
[-C--:B------:R-:W-:Y:S01]  /*29d00*/  FFMA.FTZ R169, R115, R0.reuse, -R7 ;  /* 0x0000000073a97223 */ /* 0x080fe20000010807 */
[----:B------:R-:W-:Y:S02]  /*29d10*/  IMAD.MOV.U32 R212, RZ, RZ, R215 ;  /* 0x000000ffffd47224 */ /* 0x000fe400078e00d7 */
[-C--:B------:R-:W-:Y:S01]  /*29d20*/  FFMA.FTZ R135, R240, R0.reuse, -R8 ;  /* 0x00000000f0877223 */ /* 0x080fe20000010808 */
[----:B------:R-:W-:Y:S02]  /*29d30*/  IMAD.MOV.U32 R213, RZ, RZ, R232 ;  /* 0x000000ffffd57224 */ /* 0x000fe400078e00e8 */
[-C--:B------:R-:W-:Y:S01]  /*29d40*/  FFMA.FTZ R132, R251, R0.reuse, -R8 ;  /* 0x00000000fb847223 */ /* 0x080fe20000010808 */
[----:B------:R-:W-:Y:S02]  /*29d50*/  IMAD.MOV.U32 R215, RZ, RZ, R218 ;  /* 0x000000ffffd77224 */ /* 0x000fe400078e00da */
[-CC-:B------:R-:W-:Y:S01]  /*29d60*/  FFMA.FTZ R42, R42, R0.reuse, -R8.reuse ;  /* 0x000000002a2a7223 */ /* 0x180fe20000010808 */
[-CC-:B--2---:R-:W-:Y:S01]  /*29d70*/  FFMA.FTZ R18, R29, R0.reuse, -R8.reuse ;  /* 0x000000001d127223 */ /* 0x184fe20000010808 */
[----:B------:R-:W-:Y:S02]  /*29d80*/  IMAD.MOV.U32 R205, RZ, RZ, R209 ;  /* 0x000000ffffcd7224 */ /* 0x000fe400078e00d1 */
[-CC-:B------:R-:W-:Y:S01]  /*29d90*/  FFMA.FTZ R76, R76, R0.reuse, -R8.reuse ;  /* 0x000000004c4c7223 */ /* 0x180fe20000010808 */
[----:B------:R-:W-:Y:S02]  /*29da0*/  IMAD.MOV.U32 R209, RZ, RZ, R211 ;  /* 0x000000ffffd17224 */ /* 0x000fe400078e00d3 */
[-CC-:B---3--:R-:W-:Y:S01]  /*29db0*/  FFMA.FTZ R17, R28, R0.reuse, -R8.reuse ;  /* 0x000000001c117223 */ /* 0x188fe20000010808 */
[----:B------:R2:W-:Y:S01]  /*29dc0*/  STL [R1+0x3c], R18 ;  /* 0x00003c1201007387 */ /* 0x0005e20000100800 */
[----:B------:R-:W-:Y:S02]  /*29dd0*/  IMAD.MOV.U32 R211, RZ, RZ, R213 ;  /* 0x000000ffffd37224 */ /* 0x000fe400078e00d5 */
[-CC-:B------:R-:W-:Y:S01]  /*29de0*/  FFMA.FTZ R133, R245, R0.reuse, -R8.reuse ;  /* 0x00000000f5857223 */ /* 0x180fe20000010808 */
[-C--:B-1----:R-:W-:Y:S01]  /*29df0*/  FFMA.FTZ R14, R85, R0.reuse, -R8 ;  /* 0x00000000550e7223 */ /* 0x082fe20000010808 */
[----:B------:R1:W-:Y:S01]  /*29e00*/  STL [R1+0x60], R17 ;  /* 0x0000601101007387 */ /* 0x0003e20000100800 */
[----:B------:R-:W-:Y:S02]  /*29e10*/  IMAD.MOV.U32 R214, RZ, RZ, R184 ;  /* 0x000000ffffd67224 */ /* 0x000fe400078e00b8 */
[-CC-:B------:R-:W-:Y:S01]  /*29e20*/  FFMA.FTZ R184, R239, R0.reuse, -R8.reuse ;  /* 0x00000000efb87223 */ /* 0x180fe20000010808 */
[----:B------:R-:W-:Y:S01]  /*29e30*/  IMAD.MOV.U32 R213, RZ, RZ, R215 ;  /* 0x000000ffffd57224 */ /* 0x000fe200078e00d7 */
[----:B------:R3:W-:Y:S01]  /*29e40*/  STL [R1+0x4c], R14 ;  /* 0x00004c0e01007387 */ /* 0x0007e20000100800 */
        /* <DEDUP_REMOVED lines=12> */
[-CC-:B------:R-:W-:Y:S01]  /*29f10*/  FFMA.FTZ R206, R129, R0.reuse, -R8.reuse ;  /* 0x0000000081ce7223 */ /* 0x180fe20000010808 */
[----:B------:R-:W-:Y:S02]  /*29f20*/  IMAD.MOV.U32 R232, RZ, RZ, R219 ;  /* 0x000000ffffe87224 */ /* 0x000fe400078e00db */
[-CC-:B------:R-:W-:Y:S01]  /*29f30*/  FFMA.FTZ R68, R68, R0.reuse, -R8.reuse ;  /* 0x0000000044447223 */ /* 0x180fe20000010808 */
[-CC-:B------:R-:W-:Y:S01]  /*29f40*/  FFMA.FTZ R58, R58, R0.reuse, -R8.reuse ;  /* 0x000000003a3a7223 */ /* 0x180fe20000010808 */
[-CC-:B--2---:R-:W-:Y:S01]  /*29f50*/  FFMA.FTZ R18, R97, R0.reuse, -R8.reuse ;  /* 0x0000000061127223 */ /* 0x184fe20000010808 */
[-CC-:B------:R-:W-:Y:S01]  /*29f60*/  FFMA.FTZ R78, R78, R0.reuse, -R8.reuse ;  /* 0x000000004e4e7223 */ /* 0x180fe20000010808 */
[-C--:B------:R-:W-:Y:S01]  /*29f70*/  FFMA.FTZ R219, R44, R0.reuse, -R8 ;  /* 0x000000002cdb7223 */ /* 0x080fe20000010808 */
[----:B------:R-:W-:Y:S02]  /*29f80*/  IMAD.MOV.U32 R198, RZ, RZ, R204 ;  /* 0x000000ffffc67224 */ /* 0x000fe400078e00cc */
[-C--:B-1----:R-:W-:Y:S01]  /*29f90*/  FFMA.FTZ R17, R100, R0.reuse, -R8 ;  /* 0x0000000064117223 */ /* 0x082fe20000010808 */
[----:B------:R-:W-:Y:S02]  /*29fa0*/  IMAD.MOV.U32 R204, RZ, RZ, R209 ;  /* 0x000000ffffcc7224 */ /* 0x000fe400078e00d1 */
[-C--:B------:R-:W-:Y:S01]  /*29fb0*/  FFMA.FTZ R116, R187, R0.reuse, -R7 ;  /* 0x00000000bb747223 */ /* 0x080fe20000010807 */
[----:B------:R-:W-:Y:S02]  /*29fc0*/  IMAD.MOV.U32 R209, RZ, RZ, R210 ;  /* 0x000000ffffd17224 */ /* 0x000fe400078e00d2 */
[-C--:B---3--:R-:W-:Y:S01]  /*29fd0*/  FFMA.FTZ R14, R23, R0.reuse, -R8 ;  /* 0x00000000170e7223 */ /* 0x088fe20000010808 */
[----:B------:R-:W-:Y:S02]  /*29fe0*/  IMAD.MOV.U32 R210, RZ, RZ, R213 ;  /* 0x000000ffffd27224 */ /* 0x000fe400078e00d5 */
[-C--:B------:R-:W-:Y:S01]  /*29ff0*/  FFMA.FTZ R115, R248, R0.reuse, -R5 ;  /* 0x00000000f8737223 */ /* 0x080fe20000010805 */
[----:B------:R-:W-:Y:S02]  /*2a000*/  IMAD.MOV.U32 R213, RZ, RZ, R235 ;  /* 0x000000ffffd57224 */ /* 0x000fe400078e00eb */
[-C--:B------:R-:W-:Y:S01]  /*2a010*/  FFMA.FTZ R235, R46, R0.reuse, -R7 ;  /* 0x000000002eeb7223 */ /* 0x080fe20000010807 */
[----:B------:R1:W-:Y:S01]  /*2a020*/  STL [R1+0x64], R14 ;  /* 0x0000640e01007387 */ /* 0x0003e20000100800 */
[----:B------:R-:W-:Y:S02]  /*2a030*/  IMAD.MOV.U32 R193, RZ, RZ, R198 ;  /* 0x000000ffffc17224 */ /* 0x000fe400078e00c6 */
[-C--:B------:R-:W-:Y:S01]  /*2a040*/  FFMA.FTZ R129, R244, R0.reuse, -R5 ;  /* 0x00000000f4817223 */ /* 0x080fe20000010805 */
[----:B------:R-:W-:Y:S01]  /*2a050*/  IMAD.MOV.U32 R195, RZ, RZ, R204 ;  /* 0x000000ffffc37224 */ /* 0x000fe200078e00cc */
[----:B------:R2:W-:Y:S01]  /*2a060*/  STL [R1+0x68], R18 ;  /* 0x0000681201007387 */ /* 0x0005e20000100800 */
[----:B------:R-:W-:Y:S02]  /*2a070*/  IMAD.MOV.U32 R204, RZ, RZ, R210 ;  /* 0x000000ffffcc7224 */ /* 0x000fe400078e00d2 */
[-C--:B------:R-:W-:Y:S01]  /*2a080*/  FFMA.FTZ R117, R249, R0.reuse, -R7 ;  /* 0x00000000f9757223 */ /* 0x080fe20000010807 */
[-C--:B------:R-:W-:Y:S01]  /*2a090*/  FFMA.FTZ R44, R195, R0.reuse, -R5 ;  /* 0x00000000c32c7223 */ /* 0x080fe20000010805 */
[----:B------:R3:W-:Y:S01]  /*2a0a0*/  STL [R1+0x98], R17 ;  /* 0x0000981101007387 */ /* 0x0007e20000100800 */
        /* <DEDUP_REMOVED lines=16> */
[-C--:B-1----:R-:W-:Y:S01]  /*2a1b0*/  FFMA.FTZ R14, R101, R0.reuse, -R8 ;  /* 0x00000000650e7223 */ /* 0x082fe20000010808 */
[-CC-:B------:R-:W-:Y:S01]  /*2a1c0*/  FFMA.FTZ R8, R203, R0.reuse, -R7.reuse ;  /* 0x00000000cb087223 */ /* 0x180fe20000010807 */
[----:B------:R-:W-:Y:S02]  /*2a1d0*/  IMAD.MOV.U32 R203, RZ, RZ, R208 ;  /* 0x000000ffffcb7224 */ /* 0x000fe400078e00d0 */
[-CC-:B------:R-:W-:Y:S01]  /*2a1e0*/  FFMA.FTZ R54, R54, R0.reuse, -R7.reuse ;  /* 0x0000000036367223 */ /* 0x180fe20000010807 */
[-C--:B--2---:R-:W-:Y:S01]  /*2a1f0*/  FFMA.FTZ R18, R71, R0.reuse, -R7 ;  /* 0x0000000047127223 */ /* 0x084fe20000010807 */
[----:B------:R1:W-:Y:S01]  /*2a200*/  STL [R1+0x9c], R14 ;  /* 0x00009c0e01007387 */ /* 0x0003e20000100800 */
[----:B------:R-:W-:Y:S02]  /*2a210*/  IMAD.MOV.U32 R208, RZ, RZ, R211 ;  /* 0x000000ffffd07224 */ /* 0x000fe400078e00d3 */
[-CC-:B------:R-:W-:Y:S01]  /*2a220*/  FFMA.FTZ R73, R73, R0.reuse, -R7.reuse ;  /* 0x0000000049497223 */ /* 0x180fe20000010807 */
[-CC-:B---3--:R-:W-:Y:S01]  /*2a230*/  FFMA.FTZ R17, R82, R0.reuse, -R7.reuse ;  /* 0x0000000052117223 */ /* 0x188fe20000010807 */
[----:B------:R2:W-:Y:S01]  /*2a240*/  STL [R1+0x454], R38 ;  /* 0x0004542601007387 */ /* 0x0005e20000100800 */
[----:B------:R-:W-:Y:S02]  /*2a250*/  IMAD.MOV.U32 R211, RZ, RZ, R232 ;  /* 0x000000ffffd37224 */ /* 0x000fe400078e00e8 */
[-C--:B------:R-:W-:Y:S01]  /*2a260*/  FFMA.FTZ R72, R72, R0.reuse, -R7 ;  /* 0x0000000048487223 */ /* 0x080fe20000010807 */
[----:B------:R-:W-:Y:S01]  /*2a270*/  IMAD.MOV.U32 R232, RZ, RZ, R185 ;  /* 0x000000ffffe87224 */ /* 0x000fe200078e00b9 */
[----:B------:R-:W-:Y:S01]  /*2a280*/  STL [R1+0x458], R39 ;  /* 0x0004582701007387 */ /* 0x000fe20000100800 */
[----:B------:R-:W-:Y:S02]  /*2a290*/  IMAD.MOV.U32 R198, RZ, RZ, R211 ;  /* 0x000000ffffc67224 */ /* 0x000fe400078e00d3 */
[-C--:B------:R-:W-:Y:S01]  /*2a2a0*/  FFMA.FTZ R185, R243, R0.reuse, -R7 ;  /* 0x00000000f3b97223 */ /* 0x080fe20000010807 */
[----:B------:R-:W-:Y:S01]  /*2a2b0*/  IMAD.MOV.U32 R211, RZ, RZ, R213 ;  /* 0x000000ffffd37224 */ /* 0x000fe200078e00d5 */
[----:B------:R3:W-:Y:S01]  /*2a2c0*/  STL [R1+0x45c], R215 ;  /* 0x00045cd701007387 */ /* 0x0007e20000100800 */
[-CC-:B------:R-:W-:Y:S01]  /*2a2d0*/  FFMA.FTZ R213, R118, R0.reuse, -R7.reuse ;  /* 0x0000000076d57223 */ /* 0x180fe20000010807 */
[-C--:B------:R-:W-:Y:S01]  /*2a2e0*/  FFMA.FTZ R243, R66, R0.reuse, -R7 ;  /* 0x0000000042f37223 */ /* 0x080fe20000010807 */
[----:B------:R-:W-:Y:S01]  /*2a2f0*/  IMAD.MOV.U32 R197, RZ, RZ, R203 ;  /* 0x000000ffffc57224 */ /* 0x000fe200078e00cb */
[----:B------:R-:W-:Y:S01]  /*2a300*/  STL [R1+0x460], R214 ;  /* 0x000460d601007387 */ /* 0x000fe20000100800 */
[----:B------:R-:W-:Y:S01]  /*2a310*/  MUFU.EX2 R66, R13 ;  /* 0x0000000d00427308 */ /* 0x000fe20000000800 */
[-C--:B------:R-:W-:Y:S01]  /*2a320*/  FFMA.FTZ R203, R130, R0.reuse, -R7 ;  /* 0x0000000082cb7223 */ /* 0x080fe20000010807 */
[-CC-:B------:R-:W-:Y:S01]  /*2a330*/  FFMA.FTZ R46, R197, R0.reuse, -R5.reuse ;  /* 0x00000000c52e7223 */ /* 0x180fe20000010805 */
[----:B------:R-:W-:Y:S01]  /*2a340*/  STL [R1+0x464], R207 ;  /* 0x000464cf01007387 */ /* 0x000fe20000100800 */
[----:B------:R-:W-:Y:S02]  /*2a350*/  IMAD.MOV.U32 R197, RZ, RZ, R198 ;  /* 0x000000ffffc57224 */ /* 0x000fe400078e00c6 */
[-C--:B------:R-:W-:Y:S01]  /*2a360*/  FFMA.FTZ R130, R56, R0.reuse, -R5 ;  /* 0x0000000038827223 */ /* 0x080fe20000010805 */
[----:B------:R-:W-:Y:S01]  /*2a370*/  IMAD.MOV.U32 R192, RZ, RZ, R232 ;  /* 0x000000ffffc07224 */ /* 0x000fe200078e00e8 */
[----:B------:R4:W-:Y:S01]  /*2a380*/  STL [R1+0x468], R206 ;  /* 0x000468ce01007387 */ /* 0x0009e20000100800 */
[-C--:B-1----:R-:W-:Y:S01]  /*2a390*/  FFMA.FTZ R14, R200, R0.reuse, -R7 ;  /* 0x00000000c80e7223 */ /* 0x082fe20000010807 */
[----:B------:R-:W-:Y:S01]  /*2a3a0*/  IMAD.MOV.U32 R200, RZ, RZ, R205 ;  /* 0x000000ffffc87224 */ /* 0x000fe200078e00cd */
[----:B------:R-:W1:Y:S01]  /*2a3b0*/  MUFU.EX2 R118, R12 ;  /* 0x0000000c00767308 */ /* 0x000e620000000800 */
[----:B------:R4:W-:Y:S01]  /*2a3c0*/  STL [R1+0x4], R18 ;  /* 0x0000041201007387 */ /* 0x0009e20000100800 */
[----:B------:R-:W-:Y:S02]  /*2a3d0*/  IMAD.MOV.U32 R205, RZ, RZ, R212 ;  /* 0x000000ffffcd7224 */ /* 0x000fe400078e00d4 */
[-C--:B--2---:R-:W-:Y:S01]  /*2a3e0*/  FFMA.FTZ R38, R105, R0.reuse, -R5 ;  /* 0x0000000069267223 */ /* 0x084fe20000010805 */
[----:B------:R-:W-:Y:S01]  /*2a3f0*/  IMAD.MOV.U32 R212, RZ, RZ, R222 ;  /* 0x000000ffffd47224 */ /* 0x000fe200078e00de */
[----:B------:R2:W-:Y:S01]  /*2a400*/  STL [R1+0x28], R17 ;  /* 0x0000281101007387 */ /* 0x0005e20000100800 */
[----:B------:R-:W-:Y:S02]  /*2a410*/  IMAD.MOV.U32 R196, RZ, RZ, R200 ;  /* 0x000000ffffc47224 */ /* 0x000fe400078e00c8 */
[-C--:B------:R-:W-:Y:S01]  /*2a420*/  FFMA.FTZ R200, R131, R0.reuse, -R7 ;  /* 0x0000000083c87223 */ /* 0x080fe20000010807 */
[----:B------:R-:W-:Y:S02]  /*2a430*/  IMAD.MOV.U32 R210, RZ, RZ, R212 ;  /* 0x000000ffffd27224 */ /* 0x000fe400078e00d4 */
[-C--:B------:R-:W-:Y:S01]  /*2a440*/  FFMA.FTZ R131, R49, R0.reuse, -R5 ;  /* 0x0000000031837223 */ /* 0x080fe20000010805 */
[-C--:B---3--:R-:W-:Y:S01]  /*2a450*/  FFMA.FTZ R215, R103, R0.reuse, -R7 ;  /* 0x0000000067d77223 */ /* 0x088fe20000010807 */
[-CC-:B------:R-:W-:Y:S01]  /*2a460*/  FFMA.FTZ R39, R22, R0.reuse, -R5.reuse ;  /* 0x0000000016277223 */ /* 0x180fe20000010805 */
[-CC-:B------:R-:W-:Y:S01]  /*2a470*/  FFMA.FTZ R232, R109, R0.reuse, -R5.reuse ;  /* 0x000000006de87223 */ /* 0x180fe20000010805 */
[-C--:B------:R-:W-:Y:S01]  /*2a480*/  FFMA.FTZ R198, R124, R0.reuse, -R5 ;  /* 0x000000007cc67223 */ /* 0x080fe20000010805 */
[----:B------:R-:W-:Y:S01]  /*2a490*/  MUFU.EX2 R109, R8 ;  /* 0x00000008006d7308 */ /* 0x000fe20000000800 */
[-C--:B------:R-:W-:Y:S01]  /*2a4a0*/  FFMA.FTZ R212, R119, R0.reuse, -R7 ;  /* 0x0000000077d47223 */ /* 0x080fe20000010807 */
[--C-:B------:R-:W-:Y:S01]  /*2a4b0*/  FFMA.FTZ R85, R208, R0, -R9.reuse ;  /* 0x00000000d0557223 */ /* 0x100fe20000010809 */
[----:B-1----:R-:W-:Y:S01]  /*2a4c0*/  F2FP.F16.F32.PACK_AB R49, R118, R66 ;  /* 0x000000427631723e */ /* 0x002fe200000000ff */
[-CC-:B------:R-:W-:Y:S01]  /*2a4d0*/  FFMA.FTZ R112, R188, R0.reuse, -R9.reuse ;  /* 0x00000000bc707223 */ /* 0x180fe20000010809 */
[-CC-:B------:R-:W-:Y:S01]  /*2a4e0*/  FFMA.FTZ R119, R252, R0.reuse, -R9.reuse ;  /* 0x00000000fc777223 */ /* 0x180fe20000010809 */
[-C--:B------:R-:W-:Y:S01]  /*2a4f0*/  FFMA.FTZ R45, R197, R0.reuse, -R9 ;  /* 0x00000000c52d7223 */ /* 0x080fe20000010809 */
[----:B------:R-:W-:Y:S01]  /*2a500*/  PRMT R48, R49, 0x7632, R48 ;  /* 0x0000763231307816 */ /* 0x000fe20000000030 */
[-C--:B----4-:R-:W-:Y:S02]  /*2a510*/  FFMA.FTZ R206, R24, R0.reuse, -R5 ;  /* 0x0000000018ce7223 */ /* 0x090fe40000010805 */
[----:B------:R-:W1:Y:S01]  /*2a520*/  MUFU.EX2 R14, R14 ;  /* 0x0000000e000e7308 */ /* 0x000e620000000800 */
[-CC-:B------:R-:W-:Y:S01]  /*2a530*/  FFMA.FTZ R222, R51, R0.reuse, -R7.reuse ;  /* 0x0000000033de7223 */ /* 0x180fe20000010807 */
[----:B------:R-:W-:Y:S01]  /*2a540*/  PRMT R100, R49, 0x5410, R48 ;  /* 0x0000541031647816 */ /* 0x000fe20000000030 */
[-C--:B------:R-:W-:Y:S01]  /*2a550*/  FFMA.FTZ R18, R87, R0.reuse, -R7 ;  /* 0x0000000057127223 */ /* 0x080fe20000010807 */
[-CC-:B------:R-:W-:Y:S01]  /*2a560*/  FFMA.FTZ R70, R204, R0.reuse, -R9.reuse ;  /* 0x00000000cc467223 */ /* 0x180fe20000010809 */
[-CC-:B------:R-:W-:Y:S01]  /*2a570*/  FFMA.FTZ R71, R205, R0.reuse, -R9.reuse ;  /* 0x00000000cd477223 */ /* 0x180fe20000010809 */
[-C--:B------:R-:W-:Y:S01]  /*2a580*/  FFMA.FTZ R207, R27, R0.reuse, -R9 ;  /* 0x000000001bcf7223 */ /* 0x080fe20000010809 */
[-C--:B--2---:R-:W-:Y:S01]  /*2a590*/  FFMA.FTZ R17, R31, R0.reuse, -R7 ;  /* 0x000000001f117223 */ /* 0x084fe20000010807 */
[-CC-:B------:R-:W-:Y:S01]  /*2a5a0*/  FFMA.FTZ R214, R25, R0.reuse, -R9.reuse ;  /* 0x0000000019d67223 */ /* 0x180fe20000010809 */
[-CC-:B------:R-:W-:Y:S01]  /*2a5b0*/  FFMA.FTZ R36, R106, R0.reuse, -R9.reuse ;  /* 0x000000006a247223 */ /* 0x180fe20000010809 */
[-CC-:B------:R-:W-:Y:S01]  /*2a5c0*/  FFMA.FTZ R37, R107, R0.reuse, -R9.reuse ;  /* 0x000000006b257223 */ /* 0x180fe20000010809 */
[-CC-:B------:R-:W-:Y:S01]  /*2a5d0*/  FFMA.FTZ R188, R111, R0.reuse, -R9.reuse ;  /* 0x000000006fbc7223 */ /* 0x180fe20000010809 */
[----:B------:R2:W-:Y:S01]  /*2a5e0*/  STL [R1+0x18], R17 ;  /* 0x0000181101007387 */ /* 0x0005e20000100800 */
[-CC-:B------:R-:W-:Y:S01]  /*2a5f0*/  FFMA.FTZ R208, R123, R0.reuse, -R9.reuse ;  /* 0x000000007bd07223 */ /* 0x180fe20000010809 */
[-CC-:B------:R-:W-:Y:S01]  /*2a600*/  FFMA.FTZ R113, R171, R0.reuse, -R9.reuse ;  /* 0x00000000ab717223 */ /* 0x180fe20000010809 */
[--C-:B------:R-:W-:Y:S01]  /*2a610*/  FFMA.FTZ R171, R110, R0, -R9.reuse ;  /* 0x000000006eab7223 */ /* 0x100fe20000010809 */
[----:B------:R-:W-:Y:S01]  /*2a620*/  STL [R1+0x48], R21 ;  /* 0x0000481501007387 */ /* 0x000fe20000100800 */
[----:B-1----:R-:W-:Y:S01]  /*2a630*/  F2FP.F16.F32.PACK_AB R51, R109, R14 ;  /* 0x0000000e6d33723e */ /* 0x002fe200000000ff */
[-CC-:B------:R-:W-:Y:S01]  /*2a640*/  FFMA.FTZ R236, R236, R0.reuse, -R9.reuse ;  /* 0x00000000ecec7223 */ /* 0x180fe20000010809 */
[-CC-:B------:R-:W-:Y:S01]  /*2a650*/  FFMA.FTZ R237, R237, R0.reuse, -R9.reuse ;  /* 0x00000000eded7223 */ /* 0x180fe20000010809 */
[----:B------:R1:W-:Y:S01]  /*2a660*/  STL [R1+0x44], R18 ;  /* 0x0000441201007387 */ /* 0x0003e20000100800 */
[----:B------:R-:W-:Y:S01]  /*2a670*/  PRMT R50, R51, 0x7632, R50 ;  /* 0x0000763233327816 */ /* 0x000fe20000000032 */
[-CC-:B------:R-:W-:Y:S01]  /*2a680*/  FFMA.FTZ R247, R79, R0.reuse, -R9.reuse ;  /* 0x000000004ff77223 */ /* 0x180fe20000010809 */
[-CC-:B------:R-:W-:Y:S01]  /*2a690*/  FFMA.FTZ R250, R30, R0.reuse, -R9.reuse ;  /* 0x000000001efa7223 */ /* 0x180fe20000010809 */
[-C--:B------:R-:W-:Y:S01]  /*2a6a0*/  FFMA.FTZ R252, R91, R0.reuse, -R9 ;  /* 0x000000005bfc7223 */ /* 0x080fe20000010809 */
[----:B------:R-:W-:Y:S01]  /*2a6b0*/  PRMT R101, R51, 0x5410, R50 ;  /* 0x0000541033657816 */ /* 0x000fe20000000032 */
[-CC-:B------:R-:W-:Y:S01]  /*2a6c0*/  FFMA.FTZ R93, R93, R0.reuse, -R7.reuse ;  /* 0x000000005d5d7223 */ /* 0x180fe20000010807 */
[-CC-:B------:R-:W-:Y:S01]  /*2a6d0*/  FFMA.FTZ R104, R104, R0.reuse, -R7.reuse ;  /* 0x0000000068687223 */ /* 0x180fe20000010807 */
[-C--:B------:R-:W-:Y:S01]  /*2a6e0*/  FFMA.FTZ R245, R67, R0.reuse, -R7 ;  /* 0x0000000043f57223 */ /* 0x080fe20000010807 */
[-CC-:B------:R-:W-:Y:S01]  /*2a6f0*/  FFMA.FTZ R125, R238, R0.reuse, -R9.reuse ;  /* 0x00000000ee7d7223 */ /* 0x180fe20000010809 */
[-CC-:B------:R-:W-:Y:S01]  /*2a700*/  FFMA.FTZ R238, R53, R0.reuse, -R9.reuse ;  /* 0x0000000035ee7223 */ /* 0x180fe20000010809 */
[-CC-:B------:R-:W-:Y:S01]  /*2a710*/  FFMA.FTZ R124, R241, R0.reuse, -R9.reuse ;  /* 0x00000000f17c7223 */ /* 0x180fe20000010809 */
[-C--:B------:R-:W-:Y:S01]  /*2a720*/  FFMA.FTZ R241, R52, R0.reuse, -R9 ;  /* 0x0000000034f17223 */ /* 0x080fe20000010809 */
[----:B------:R-:W3:Y:S01]  /*2a730*/  MUFU.EX2 R35, R4 ;  /* 0x0000000400237308 */ /* 0x000ee20000000800 */
[-C--:B--2---:R-:W-:Y:S09]  /*2a740*/  FFMA.FTZ R17, R98, R0.reuse, -R7 ;  /* 0x0000000062117223 */ /* 0x084ff20000010807 */
[----:B------:R-:W-:Y:S01]  /*2a750*/  MUFU.EX2 R91, R41 ;  /* 0x00000029005b7308 */ /* 0x000fe20000000800 */
[----:B------:R2:W-:Y:S01]  /*2a760*/  STL [R1+0x5c], R17 ;  /* 0x00005c1101007387 */ /* 0x0005e20000100800 */
[-CC-:B-1----:R-:W-:Y:S03]  /*2a770*/  FFMA.FTZ R18, R196, R0.reuse, -R5.reuse ;  /* 0x00000000c4127223 */ /* 0x182fe60000010805 */
[----:B------:R1:W-:Y:S01]  /*2a780*/  STL [R1+0x46c], R194 ;  /* 0x00046cc201007387 */ /* 0x0003e20000100800 */
[----:B------:R-:W-:Y:S02]  /*2a790*/  IMAD.MOV.U32 R196, RZ, RZ, R210 ;  /* 0x000000ffffc47224 */ /* 0x000fe400078e00d2 */
[----:B------:R-:W-:Y:S02]  /*2a7a0*/  FFMA.FTZ R210, R121, R0, -R5 ;  /* 0x0000000079d27223 */ /* 0x000fe40000010805 */
[----:B------:R4:W-:Y:S01]  /*2a7b0*/  MUFU.EX2 R108, R18 ;  /* 0x00000012006c7308 */ /* 0x0009e20000000800 */
[C---:B---3--:R-:W-:Y:S01]  /*2a7c0*/  FMUL.FTZ R34, R35.reuse, R146 ;  /* 0x0000009223227220 */ /* 0x048fe20000410000 */
[----:B------:R-:W-:Y:S08]  /*2a7d0*/  FFMA.FTZ R43, R196, R0, -R9 ;  /* 0x00000000c42b7223 */ /* 0x000ff00000010809 */
[----:B------:R-:W3:Y:S10]  /*2a7e0*/  MUFU.EX2 R79, R42 ;  /* 0x0000002a004f7308 */ /* 0x000ef40000000800 */
[----:B------:R-:W-:Y:S01]  /*2a7f0*/  MUFU.EX2 R87, R44 ;  /* 0x0000002c00577308 */ /* 0x000fe20000000800 */
[----:B----4-:R-:W-:Y:S01]  /*2a800*/  FMUL.FTZ R18, R35, R162 ;  /* 0x000000a223127220 */ /* 0x010fe20000410000 */
[-C--:B--2---:R-:W-:Y:S01]  /*2a810*/  FFMA.FTZ R17, R99, R0.reuse, -R7 ;  /* 0x0000000063117223 */ /* 0x084fe20000010807 */
[-C--:B-1----:R-:W-:Y:S04]  /*2a820*/  FFMA.FTZ R194, R26, R0.reuse, -R5 ;  /* 0x000000001ac27223 */ /* 0x082fe80000010805 */
[----:B------:R1:W-:Y:S03]  /*2a830*/  STL [R1+0x6c], R17 ;  /* 0x00006c1101007387 */ /* 0x0003e60000100800 */
[----:B------:R-:W-:Y:S01]  /*2a840*/  MUFU.EX2 R82, R46 ;  /* 0x0000002e00527308 */ /* 0x000fe20000000800 */
[----:B---3--:R-:W-:Y:S01]  /*2a850*/  F2FP.F16.F32.PACK_AB R42, R91, R79 ;  /* 0x0000004f5b2a723e */ /* 0x008fe200000000ff */
[----:B------:R2:W-:Y:S03]  /*2a860*/  STL [R1+0x470], R215 ;  /* 0x000470d701007387 */ /* 0x0005e60000100800 */
[----:B------:R-:W-:Y:S01]  /*2a870*/  PRMT R41, R42, 0x7632, R41 ;  /* 0x000076322a297816 */ /* 0x000fe20000000029 */
[----:B------:R3:W-:Y:S04]  /*2a880*/  STL [R1+0x474], R168 ;  /* 0x000474a801007387 */ /* 0x0007e80000100800 */
[----:B------:R-:W-:Y:S01]  /*2a890*/  MUFU.EX2 R89, R54 ;  /* 0x0000003600597308 */ /* 0x000fe20000000800 */
[----:B------:R4:W-:Y:S04]  /*2a8a0*/  STL [R1+0x478], R169 ;  /* 0x000478a901007387 */ /* 0x0009e80000100800 */
[----:B------:R4:W4:Y:S05]  /*2a8b0*/  LDL.S16 R29, [R1+0x2a8] ;  /* 0x0002a800011d7983 */ /* 0x00092a0000100600 */
[----:B------:R-:W-:Y:S01]  /*2a8c0*/  MUFU.EX2 R80, R43 ;  /* 0x0000002b00507308 */ /* 0x000fe20000000800 */
[----:B------:R4:W4:Y:S04]  /*2a8d0*/  LDL.S16 R28, [R1+0x2a4] ;  /* 0x0002a400011c7983 */ /* 0x0009280000100600 */
[----:B------:R4:W4:Y:S01]  /*2a8e0*/  LDL.S16 R23, [R1+0x2a0] ;  /* 0x0002a00001177983 */ /* 0x0009220000100600 */
[-C--:B-1----:R-:W-:Y:S01]  /*2a8f0*/  FFMA.FTZ R17, R193, R0.reuse, -R5 ;  /* 0x00000000c1117223 */ /* 0x082fe20000010805 */
[----:B------:R-:W-:Y:S02]  /*2a900*/  IMAD.MOV.U32 R193, RZ, RZ, R211 ;  /* 0x000000ffffc17224 */ /* 0x000fe400078e00d3 */
[-CC-:B------:R-:W-:Y:S01]  /*2a910*/  FFMA.FTZ R211, R120, R0.reuse, -R5.reuse ;  /* 0x0000000078d37223 */ /* 0x180fe20000010805 */
[----:B------:R1:W4:Y:S01]  /*2a920*/  LDL.S16 R21, [R1+0x29c] ;  /* 0x00029c0001157983 */ /* 0x0003220000100600 */
[-C--:B--2---:R-:W-:Y:S01]  /*2a930*/  FFMA.FTZ R215, R88, R0.reuse, -R5 ;  /* 0x0000000058d77223 */ /* 0x084fe20000010805 */
[-CC-:B------:R-:W-:Y:S01]  /*2a940*/  FFMA.FTZ R120, R246, R0.reuse, -R9.reuse ;  /* 0x00000000f6787223 */ /* 0x180fe20000010809 */
[----:B------:R-:W2:Y:S01]  /*2a950*/  MUFU.EX2 R17, R17 ;  /* 0x0000001100117308 */ /* 0x000ea20000000800 */
[-C--:B------:R-:W-:Y:S01]  /*2a960*/  FFMA.FTZ R246, R47, R0.reuse, -R9 ;  /* 0x000000002ff67223 */ /* 0x080fe20000010809 */
[-C--:B---3--:R-:W-:Y:S01]  /*2a970*/  FFMA.FTZ R168, R77, R0.reuse, -R5 ;  /* 0x000000004da87223 */ /* 0x088fe20000010805 */
[-CC-:B------:R-:W-:Y:S01]  /*2a980*/  FFMA.FTZ R88, R209, R0.reuse, -R9.reuse ;  /* 0x00000000d1587223 */ /* 0x180fe20000010809 */
[-C--:B------:R-:W-:Y:S01]  /*2a990*/  FFMA.FTZ R209, R122, R0.reuse, -R9 ;  /* 0x000000007ad17223 */ /* 0x080fe20000010809 */
[----:B----4-:R-:W-:Y:S01]  /*2a9a0*/  FFMA.FTZ R169, R33, R0, -R5 ;  /* 0x0000000021a97223 */ /* 0x010fe20000010805 */
[----:B------:R-:W-:Y:S04]  /*2a9b0*/  SHF.R.U32.HI R5, RZ, 0x8, R11 ;  /* 0x00000008ff057819 */ /* 0x000fe8000001160b */
[----:B------:R3:W4:Y:S01]  /*2a9c0*/  MUFU.EX2 R77, R55 ;  /* 0x00000037004d7308 */ /* 0x0007220000000800 */
[----:B------:R-:W-:Y:S04]  /*2a9d0*/  LOP3.LUT R5, R5, 0xffff, RZ, 0xc0, !PT ;  /* 0x0000ffff05057812 */ /* 0x000fe800078ec0ff */
[----:B------:R-:W-:Y:S05]  /*2a9e0*/  ISETP.GE.U32.AND P1, PT, R199, R5, PT ;  /* 0x00000005c700720c */ /* 0x000fea0003f26070 */
[----:B------:R-:W-:Y:S01]  /*2a9f0*/  MUFU.EX2 R75, R75 ;  /* 0x0000004b004b7308 */ /* 0x000fe20000000800 */
[----:B--2---:R-:W-:Y:S04]  /*2aa00*/  F2FP.F16.F32.PACK_AB R47, R108, R17 ;  /* 0x000000116c2f723e */ /* 0x004fe800000000ff */
[C---:B------:R-:W-:Y:S05]  /*2aa10*/  PRMT R53, R47.reuse, 0x7632, R53 ;  /* 0x000076322f357816 */ /* 0x040fea0000000035 */
[----:B------:R-:W-:Y:S01]  /*2aa20*/  MUFU.EX2 R78, R78 ;  /* 0x0000004e004e7308 */ /* 0x000fe20000000800 */
[----:B------:R-:W-:Y:S02]  /*2aa30*/  PRMT R102, R47, 0x5410, R53 ;  /* 0x000054102f667816 */ /* 0x000fe40000000035 */
[----:B---3--:R-:W-:Y:S02]  /*2aa40*/  LOP3.LUT R55, R40, 0xff, RZ, 0xc0, !PT ;  /* 0x000000ff28377812 */ /* 0x008fe400078ec0ff */
[----:B----4-:R-:W-:Y:S05]  /*2aa50*/  F2FP.F16.F32.PACK_AB R44, R89, R77 ;  /* 0x0000004d592c723e */ /* 0x010fea00000000ff */
[----:B------:R-:W-:Y:S01]  /*2aa60*/  MUFU.EX2 R86, R45 ;  /* 0x0000002d00567308 */ /* 0x000fe20000000800 */
[----:B------:R-:W-:Y:S09]  /*2aa70*/  PRMT R43, R44, 0x7632, R43 ;  /* 0x000076322c2b7816 */ /* 0x000ff2000000002b */
[----:B------:R-:W-:Y:S10]  /*2aa80*/  MUFU.EX2 R68, R68 ;  /* 0x0000004400447308 */ /* 0x000ff40000000800 */
[----:B------:R-:W-:Y:S10]  /*2aa90*/  MUFU.EX2 R73, R73 ;  /* 0x0000004900497308 */ /* 0x000ff40000000800 */
[----:B------:R-:W-:Y:S10]  /*2aaa0*/  MUFU.EX2 R72, R72 ;  /* 0x0000004800487308 */ /* 0x000ff40000000800 */
[----:B------:R-:W2:Y:S02]  /*2aab0*/  MUFU.EX2 R6, R6 ;  /* 0x0000000600067308 */ /* 0x000ea40000000800 */
[C---:B--2---:R-:W-:Y:S01]  /*2aac0*/  FMUL.FTZ R32, R6.reuse, R144 ;  /* 0x0000009006207220 */ /* 0x044fe20000410000 */
[----:B------:R-:W-:Y:S01]  /*2aad0*/  FMUL.FTZ R33, R6, R145 ;  /* 0x0000009106217220 */ /* 0x000fe20000410000 */
[----:B------:R-:W-:Y:S02]  /*2aae0*/  @!P5 HADD2 R29, -R49.H0_H0, -RZ.H0_H0 ;  /* 0xa00000ff311dd230 */ /* 0x000fe40000000900 */
[----:B------:R-:W-:Y:S03]  /*2aaf0*/  @!P1 HADD2 R28, -R48.H0_H0, -RZ.H0_H0 ;  /* 0xa00000ff301c9230 */ /* 0x000fe60000000900 */
[----:B------:R-:W-:Y:S01]  /*2ab00*/  PRMT R7, R29, 0x7610, R7 ;  /* 0x000076101d077816 */ /* 0x000fe20000000007 */
[----:B------:R-:W-:Y:S01]  /*2ab10*/  @!P5 STL.S16 [R1+0x2a8], R29 ;  /* 0x0002a81d0100d387 */ /* 0x000fe20000100600 */
[----:B------:R-:W-:Y:S01]  /*2ab20*/  @!P2 HADD2 R23, -R51.H0_H0, -RZ.H0_H0 ;  /* 0xa00000ff3317a230 */ /* 0x000fe20000000900 */
[----:B------:R-:W-:Y:S02]  /*2ab30*/  PRMT R5, R28, 0x7610, R5 ;  /* 0x000076101c057816 */ /* 0x000fe40000000005 */
[----:B------:R-:W-:Y:S01]  /*2ab40*/  @!P1 STL.S16 [R1+0x2a4], R28 ;  /* 0x0002a41c01009387 */ /* 0x000fe20000100600 */
[----:B------:R-:W-:Y:S01]  /*2ab50*/  @!P5 PRMT R49, R7, 0x5410, RZ ;  /* 0x000054100731d816 */ /* 0x000fe200000000ff */
[----:B------:R-:W-:Y:S01]  /*2ab60*/  @!P3 HADD2 R21, -R50.H0_H0, -RZ.H0_H0 ;  /* 0xa00000ff3215b230 */ /* 0x000fe20000000900 */
[----:B------:R-:W-:Y:S01]  /*2ab70*/  PRMT R11, R23, 0x7610, R11 ;  /* 0x00007610170b7816 */ /* 0x000fe2000000000b */
[----:B------:R2:W-:Y:S01]  /*2ab80*/  @!P2 STL.S16 [R1+0x2a0], R23 ;  /* 0x0002a0170100a387 */ /* 0x0005e20000100600 */
[----:B------:R-:W-:Y:S01]  /*2ab90*/  @!P1 PRMT R48, R5, 0x5410, RZ ;  /* 0x0000541005309816 */ /* 0x000fe200000000ff */
[-CC-:B------:R-:W-:Y:S01]  /*2aba0*/  FFMA.FTZ R5, R192, R0.reuse, -R9.reuse ;  /* 0x00000000c0057223 */ /* 0x180fe20000010809 */
[----:B------:R-:W-:Y:S01]  /*2abb0*/  PRMT R10, R21, 0x7610, R10 ;  /* 0x00007610150a7816 */ /* 0x000fe2000000000a */
[----:B------:R3:W-:Y:S01]  /*2abc0*/  @!P3 STL.S16 [R1+0x29c], R21 ;  /* 0x00029c150100b387 */ /* 0x0007e20000100600 */
[----:B------:R-:W-:Y:S01]  /*2abd0*/  @!P2 PRMT R51, R11, 0x5410, RZ ;  /* 0x000054100b33a816 */ /* 0x000fe200000000ff */
[-CC-:B------:R-:W-:Y:S01]  /*2abe0*/  FFMA.FTZ R192, R127, R0.reuse, -R9.reuse ;  /* 0x000000007fc07223 */ /* 0x180fe20000010809 */
[----:B------:R-:W-:Y:S01]  /*2abf0*/  @!P3 PRMT R50, R10, 0x5410, RZ ;  /* 0x000054100a32b816 */ /* 0x000fe200000000ff */
[----:B------:R-:W4:Y:S01]  /*2ac00*/  LDL.LU R22, [R1+0x10c] ;  /* 0x00010c0001167983 */ /* 0x000f220000300800 */
[----:B------:R-:W-:Y:S01]  /*2ac10*/  ISETP.GE.U32.AND P2, PT, R199, R19, PT ;  /* 0x00000013c700720c */ /* 0x000fe20003f46070 */
[--C-:B------:R-:W-:Y:S01]  /*2ac20*/  FFMA.FTZ R7, R193, R0, -R9.reuse ;  /* 0x00000000c1077223 */ /* 0x100fe20000010809 */
[----:B------:R-:W-:Y:S01]  /*2ac30*/  ISETP.GE.U32.AND P3, PT, R199, R20, PT ;  /* 0x00000014c700720c */ /* 0x000fe20003f66070 */
[----:B------:R-:W-:Y:S01]  /*2ac40*/  MUFU.EX2 R5, R5 ;  /* 0x0000000500057308 */ /* 0x000fe20000000800 */
[C---:B------:R-:W-:Y:S01]  /*2ac50*/  LOP3.LUT P5, RZ, R201.reuse, 0x40000000, RZ, 0xc0, !PT ;  /* 0x40000000c9ff7812 */ /* 0x040fe200078ac0ff */
[----:B------:R-:W-:Y:S01]  /*2ac60*/  FFMA.FTZ R193, R126, R0, -R9 ;  /* 0x000000007ec17223 */ /* 0x000fe20000010809 */
[----:B------:R-:W-:Y:S01]  /*2ac70*/  LOP3.LUT R201, R201, 0xffdfffff, RZ, 0xc0, !PT ;  /* 0xffdfffffc9c97812 */ /* 0x000fe200078ec0ff */
[----:B------:R-:W-:Y:S01]  /*2ac80*/  FMUL.FTZ R0, R0, R2 ;  /* 0x0000000200007220 */ /* 0x000fe20000410000 */
[----:B------:R-:W-:Y:S01]  /*2ac90*/  ST.E.U16 desc[UR4][R174.64], R49 ;  /* 0x00000031ae007985 */ /* 0x000fe2000c101504 */
[----:B------:R-:W-:Y:S01]  /*2aca0*/  FMUL.FTZ R20, R6, R156 ;  /* 0x0000009c06147220 */ /* 0x000fe20000410000 */
[C---:B------:R-:W-:Y:S03]  /*2acb0*/  FMUL.FTZ R19, R35.reuse, R163 ;  /* 0x000000a323137220 */ /* 0x040fe60000410000 */
[----:B------:R-:W1:Y:S01]  /*2acc0*/  MUFU.EX2 R103, R7 ;  /* 0x0000000700677308 */ /* 0x000e620000000800 */
[----:B------:R-:W-:Y:S04]  /*2acd0*/  ST.E.U16 desc[UR4][R174.64+0x2], R48 ;  /* 0x00000230ae007985 */ /* 0x000fe8000c101504 */
[----:B------:R-:W-:Y:S01]  /*2ace0*/  ST.E.U16 desc[UR4][R172.64+0x2], R50 ;  /* 0x00000232ac007985 */ /* 0x000fe2000c101504 */
[----:B--2---:R-:W-:Y:S04]  /*2acf0*/  FMUL.FTZ R23, R35, R159 ;  /* 0x0000009f23177220 */ /* 0x004fe80000410000 */
[----:B------:R-:W2:Y:S01]  /*2ad00*/  MUFU.EX2 R0, R0 ;  /* 0x0000000000007308 */ /* 0x000ea20000000800 */
[----:B---3--:R-:W3:Y:S04]  /*2ad10*/  LDL.LU R21, [R1+0x108] ;  /* 0x0001080001157983 */ /* 0x008ee80000300800 */
[----:B------:R-:W3:Y:S05]  /*2ad20*/  LDL.LU R16, [R1+0x100] ;  /* 0x0001000001107983 */ /* 0x000eea0000300800 */
[----:B------:R-:W-:Y:S01]  /*2ad30*/  MUFU.EX2 R163, R214 ;  /* 0x000000d600a37308 */ /* 0x000fe20000000800 */
[----:B-1----:R-:W-:Y:S01]  /*2ad40*/  F2FP.F16.F32.PACK_AB R52, R103, R5 ;  /* 0x000000056734723e */ /* 0x002fe200000000ff */
[----:B------:R1:W3:Y:S01]  /*2ad50*/  LDL.S16 R15, [R1+0x2b8] ;  /* 0x0002b800010f7983 */ /* 0x0002e20000100600 */
[C---:B------:R-:W-:Y:S02]  /*2ad60*/  FMUL.FTZ R7, R35.reuse, R167 ;  /* 0x000000a723077220 */ /* 0x040fe40000410000 */
[C---:B------:R-:W-:Y:S01]  /*2ad70*/  PRMT R56, R52.reuse, 0x7632, R56 ;  /* 0x0000763234387816 */ /* 0x040fe20000000038 */
[----:B------:R1:W3:Y:S04]  /*2ad80*/  LDL.S16 R13, [R1+0x2b4] ;  /* 0x0002b400010d7983 */ /* 0x0002e80000100600 */
[----:B------:R-:W1:Y:S01]  /*2ad90*/  MUFU.EX2 R2, R3 ;  /* 0x0000000300027308 */ /* 0x000e620000000800 */
[----:B------:R-:W-:Y:S01]  /*2ada0*/  PRMT R99, R52, 0x5410, R56 ;  /* 0x0000541034637816 */ /* 0x000fe20000000038 */
[----:B------:R-:W3:Y:S01]  /*2adb0*/  LDL.LU R12, [R1+0x104] ;  /* 0x00010400010c7983 */ /* 0x000ee20000300800 */
[C---:B--2---:R-:W-:Y:S01]  /*2adc0*/  FMUL.FTZ R26, R0.reuse, R142 ;  /* 0x0000008e001a7220 */ /* 0x044fe20000410000 */
[C---:B------:R-:W-:Y:S01]  /*2add0*/  FMUL.FTZ R27, R0.reuse, R143 ;  /* 0x0000008f001b7220 */ /* 0x040fe20000410000 */
[C---:B------:R-:W-:Y:S01]  /*2ade0*/  FMUL.FTZ R30, R0.reuse, R138 ;  /* 0x0000008a001e7220 */ /* 0x040fe20000410000 */
[----:B------:R2:W2:Y:S01]  /*2adf0*/  LDL.S16 R11, [R1+0x2c8] ;  /* 0x0002c800010b7983 */ /* 0x0004a20000100600 */
[----:B------:R-:W-:Y:S03]  /*2ae00*/  FMUL.FTZ R31, R0, R139 ;  /* 0x0000008b001f7220 */ /* 0x000fe60000410000 */
[----:B------:R2:W2:Y:S04]  /*2ae10*/  LDL.S16 R10, [R1+0x2c4] ;  /* 0x0002c400010a7983 */ /* 0x0004a80000100600 */
[----:B------:R-:W-:Y:S01]  /*2ae20*/  ST.E.U16 desc[UR4][R172.64], R51 ;  /* 0x00000033ac007985 */ /* 0x000fe2000c101504 */
[C---:B-1----:R-:W-:Y:S01]  /*2ae30*/  FMUL.FTZ R29, R2.reuse, R137 ;  /* 0x00000089021d7220 */ /* 0x042fe20000410000 */
[C---:B------:R-:W-:Y:S01]  /*2ae40*/  FMUL.FTZ R28, R2.reuse, R136 ;  /* 0x00000088021c7220 */ /* 0x040fe20000410000 */
[C---:B------:R-:W-:Y:S01]  /*2ae50*/  FMUL.FTZ R24, R2.reuse, R140 ;  /* 0x0000008c02187220 */ /* 0x040fe20000410000 */
[----:B------:R-:W-:Y:S01]  /*2ae60*/  FMUL.FTZ R25, R2, R141 ;  /* 0x0000008d02197220 */ /* 0x000fe20000410000 */
[----:B----4-:R-:W-:Y:S01]  /*2ae70*/  FFMA.FTZ R66, R6, R22, R66 ;  /* 0x0000001606427223 */ /* 0x010fe20000010042 */
[C---:B------:R-:W-:Y:S01]  /*2ae80*/  FMUL.FTZ R22, R35.reuse, R158 ;  /* 0x0000009e23167220 */ /* 0x040fe20000410000 */
[----:B---3--:R-:W-:Y:S01]  /*2ae90*/  FFMA.FTZ R65, R35, R21, R14 ;  /* 0x0000001523417223 */ /* 0x008fe2000001000e */
[----:B------:R-:W-:Y:S01]  /*2aea0*/  FMUL.FTZ R14, R0, R150 ;  /* 0x00000096000e7220 */ /* 0x000fe20000410000 */
[----:B------:R-:W-:Y:S01]  /*2aeb0*/  FMUL.FTZ R21, R6, R157 ;  /* 0x0000009d06157220 */ /* 0x000fe20000410000 */
[----:B------:R-:W-:Y:S01]  /*2aec0*/  FFMA.FTZ R67, R2, R16, R17 ;  /* 0x0000001002437223 */ /* 0x000fe20000010011 */
[C---:B------:R-:W-:Y:S01]  /*2aed0*/  FMUL.FTZ R17, R6.reuse, R161 ;  /* 0x000000a106117220 */ /* 0x040fe20000410000 */
[----:B------:R-:W-:Y:S02]  /*2aee0*/  FMUL.FTZ R16, R6, R160 ;  /* 0x000000a006107220 */ /* 0x000fe40000410000 */
[----:B------:R-:W-:Y:S01]  /*2aef0*/  MUFU.EX2 R160, R252 ;  /* 0x000000fc00a07308 */ /* 0x000fe20000000800 */
[----:B------:R-:W-:Y:S02]  /*2af00*/  @!P2 HADD2 R15, -R47.H0_H0, -RZ.H0_H0 ;  /* 0xa00000ff2f0fa230 */ /* 0x000fe40000000900 */
[----:B------:R-:W-:Y:S03]  /*2af10*/  @!P0 HADD2 R13, -R53.H0_H0, -RZ.H0_H0 ;  /* 0xa00000ff350d8230 */ /* 0x000fe60000000900 */
[----:B------:R-:W-:Y:S01]  /*2af20*/  PRMT R9, R15, 0x7610, R9 ;  /* 0x000076100f097816 */ /* 0x000fe20000000009 */
[----:B------:R1:W-:Y:S03]  /*2af30*/  @!P2 STL.S16 [R1+0x2b8], R15 ;  /* 0x0002b80f0100a387 */ /* 0x0003e60000100600 */
[----:B------:R-:W-:Y:S01]  /*2af40*/  MUFU.EX2 R252, R37 ;  /* 0x0000002500fc7308 */ /* 0x000fe20000000800 */
[----:B------:R-:W-:Y:S01]  /*2af50*/  FFMA.FTZ R64, R0, R12, R5 ;  /* 0x0000000c00407223 */ /* 0x000fe20000010005 */
[----:B------:R-:W-:Y:S01]  /*2af60*/  @!P2 PRMT R47, R9, 0x5410, RZ ;  /* 0x00005410092fa816 */ /* 0x000fe200000000ff */
[----:B------:R3:W-:Y:S01]  /*2af70*/  @!P0 STL.S16 [R1+0x2b4], R13 ;  /* 0x0002b40d01008387 */ /* 0x0007e20000100600 */
[----:B------:R-:W-:Y:S01]  /*2af80*/  ISETP.GE.U32.AND P2, PT, R199, R95, PT ;  /* 0x0000005fc700720c */ /* 0x000fe20003f46070 */
[----:B--2---:R-:W-:Y:S01]  /*2af90*/  @!P3 HADD2 R11, -R52.H0_H0, -RZ.H0_H0 ;  /* 0xa00000ff340bb230 */ /* 0x004fe20000000900 */
        /* <DEDUP_REMOVED lines=19> */
[----:B-1----:R-:W-:Y:S01]  /*2b0d0*/  FMUL.FTZ R15, R0, R151 ;  /* 0x00000097000f7220 */ /* 0x002fe20000410000 */
[----:B------:R-:W-:Y:S01]  /*2b0e0*/  MUFU.EX2 R165, R207 ;  /* 0x000000cf00a57308 */ /* 0x000fe20000000800 */
[----:B------:R-:W-:Y:S01]  /*2b0f0*/  ST.E.U16 desc[UR4][R178.64], R52 ;  /* 0x00000034b2007985 */ /* 0x000fe2000c101504 */
[----:B---3--:R-:W-:Y:S01]  /*2b100*/  FMUL.FTZ R13, R2, R149 ;  /* 0x00000095020d7220 */ /* 0x008fe20000410000 */
[----:B------:R-:W-:Y:S01]  /*2b110*/  SHF.R.U32.HI R2, RZ, 0x18, R59 ;  /* 0x00000018ff027819 */ /* 0x000fe2000001163b */
[----:B------:R-:W-:Y:S01]  /*2b120*/  FMUL.FTZ R4, R6, R164 ;  /* 0x000000a406047220 */ /* 0x000fe20000410000 */
[----:B------:R-:W-:Y:S01]  /*2b130*/  ST.E.U16 desc[UR4][R178.64+0x2], R56 ;  /* 0x00000238b2007985 */ /* 0x000fe2000c101504 */
[C---:B------:R-:W-:Y:S01]  /*2b140*/  FMUL.FTZ R6, R35.reuse, R166 ;  /* 0x000000a623067220 */ /* 0x040fe20000410000 */
[----:B------:R-:W-:Y:S01]  /*2b150*/  FMUL.FTZ R35, R35, R147 ;  /* 0x0000009323237220 */ /* 0x000fe20000410000 */
[----:B--2---:R-:W-:Y:S02]  /*2b160*/  SHF.R.U32.HI R47, RZ, 0x8, R183 ;  /* 0x00000008ff2f7819 */ /* 0x004fe400000116b7 */
[----:B------:R-:W-:Y:S01]  /*2b170*/  MUFU.EX2 R164, R170 ;  /* 0x000000aa00a47308 */ /* 0x000fe20000000800 */
[----:B------:R-:W-:Y:S01]  /*2b180*/  @P4 LOP3.LUT R201, R201, 0x200000, RZ, 0xfc, !PT ;  /* 0x00200000c9c94812 */ /* 0x000fe200078efcff */
[C---:B----4-:R-:W-:Y:S01]  /*2b190*/  FMUL.FTZ R11, R0.reuse, R155 ;  /* 0x0000009b000b7220 */ /* 0x050fe20000410000 */
[----:B------:R-:W-:Y:S02]  /*2b1a0*/  LOP3.LUT R47, R47, 0xffff, RZ, 0xc0, !PT ;  /* 0x0000ffff2f2f7812 */ /* 0x000fe400078ec0ff */
[----:B------:R-:W-:Y:S01]  /*2b1b0*/  LOP3.LUT R201, R201, 0xffbfffff, RZ, 0xc0, !PT ;  /* 0xffbfffffc9c97812 */ /* 0x000fe200078ec0ff */
[----:B------:R-:W-:Y:S02]  /*2b1c0*/  FMUL.FTZ R10, R0, R154 ;  /* 0x0000009a000a7220 */ /* 0x000fe40000410000 */
[----:B------:R2:W3:Y:S02]  /*2b1d0*/  LDL.S16 R0, [R1+0x2bc] ;  /* 0x0002bc0001007983 */ /* 0x0004e40000100600 */
[----:B------:R-:W-:Y:S10]  /*2b1e0*/  MUFU.EX2 R63, R74 ;  /* 0x0000004a003f7308 */ /* 0x000ff40000000800 */
[----:B------:R-:W-:Y:S10]  /*2b1f0*/  MUFU.EX2 R62, R70 ;  /* 0x00000046003e7308 */ /* 0x000ff40000000800 */
[----:B------:R-:W-:Y:S01]  /*2b200*/  MUFU.EX2 R170, R250 ;  /* 0x000000fa00aa7308 */ /* 0x000fe20000000800 */
[----:B------:R-:W-:Y:S05]  /*2b210*/  @!P2 HADD2 R3, -R42.H0_H0, -RZ.H0_H0 ;  /* 0xa00000ff2a03a230 */ /* 0x000fea0000000900 */
[----:B------:R-:W-:Y:S01]  /*2b220*/  PRMT R121, R3, 0x7610, R121 ;  /* 0x0000761003797816 */ /* 0x000fe20000000079 */
[----:B------:R1:W-:Y:S01]  /*2b230*/  @!P2 STL.S16 [R1+0x2c0], R3 ;  /* 0x0002c0030100a387 */ /* 0x0003e20000100600 */
[----:B------:R-:W-:Y:S02]  /*2b240*/  ISETP.GE.U32.AND P2, PT, R199, R57, PT ;  /* 0x00000039c700720c */ /* 0x000fe40003f46070 */
[----:B------:R-:W-:Y:S11]  /*2b250*/  SHF.R.U32.HI R57, RZ, 0x18, R40 ;  /* 0x00000018ff397819 */ /* 0x000ff60000011628 */
[----:B------:R-:W-:Y:S01]  /*2b260*/  @P2 LOP3.LUT R201, R201, 0x400000, RZ, 0xfc, !PT ;  /* 0x00400000c9c92812 */ /* 0x000fe200078efcff */
[----:B---3--:R-:W-:Y:S03]  /*2b270*/  @!P3 HADD2 R0, -R41.H0_H0, -RZ.H0_H0 ;  /* 0xa00000ff2900b230 */ /* 0x008fe60000000900 */
        /* <DEDUP_REMOVED lines=8> */
[----:B------:R2:W2:Y:S01]  /*2b300*/  LDL.S16 R138, [R1+0x2e8] ;  /* 0x0002e800018a7983 */ /* 0x0004a20000100600 */
[C---:B------:R-:W-:Y:S02]  /*2b310*/  ISETP.GE.U32.AND P0, PT, R199.reuse, R81, PT ;  /* 0x00000051c700720c */ /* 0x040fe40003f06070 */
[----:B------:R-:W-:Y:S01]  /*2b320*/  ISETP.GE.U32.AND P1, PT, R199, R2, PT ;  /* 0x00000002c700720c */ /* 0x000fe20003f26070 */
[----:B------:R2:W2:Y:S01]  /*2b330*/  LDL.S16 R137, [R1+0x2e0] ;  /* 0x0002e00001897983 */ /* 0x0004a20000100600 */
[----:B------:R-:W-:Y:S01]  /*2b340*/  SHF.R.U32.HI R2, RZ, 0x10, R59 ;  /* 0x00000010ff027819 */ /* 0x000fe2000001163b */
[----:B------:R-:W3:Y:S01]  /*2b350*/  MUFU.EX2 R81, R58 ;  /* 0x0000003a00517308 */ /* 0x000ee20000000800 */
[----:B-1----:R-:W-:Y:S01]  /*2b360*/  SHF.R.U32.HI R3, RZ, 0x8, R96 ;  /* 0x00000008ff037819 */ /* 0x002fe20000011660 */
[----:B------:R1:W2:Y:S01]  /*2b370*/  LDL.S16 R136, [R1+0x2dc] ;  /* 0x0002dc0001887983 */ /* 0x0002a20000100600 */
[----:B------:R-:W-:Y:S02]  /*2b380*/  LOP3.LUT R60, R2, 0xff, RZ, 0xc0, !PT ;  /* 0x000000ff023c7812 */ /* 0x000fe400078ec0ff */
[----:B------:R-:W-:Y:S01]  /*2b390*/  F2FP.F16.F32.PACK_AB R2, R87, R82 ;  /* 0x000000525702723e */ /* 0x000fe200000000ff */
[----:B------:R1:W2:Y:S01]  /*2b3a0*/  LDL.S16 R127, [R1+0x2d8] ;  /* 0x0002d800017f7983 */ /* 0x0002a20000100600 */
[----:B------:R-:W-:Y:S02]  /*2b3b0*/  LOP3.LUT R61, R3, 0xffff, RZ, 0xc0, !PT ;  /* 0x0000ffff033d7812 */ /* 0x000fe400078ec0ff */
[----:B------:R-:W-:Y:S01]  /*2b3c0*/  PRMT R96, R44, 0x5410, R43 ;  /* 0x000054102c607816 */ /* 0x000fe2000000002b */
[----:B------:R1:W2:Y:S01]  /*2b3d0*/  LDL.S16 R126, [R1+0x2d4] ;  /* 0x0002d400017e7983 */ /* 0x0002a20000100600 */
[C---:B---3--:R-:W-:Y:S02]  /*2b3e0*/  LOP3.LUT R0, R59.reuse, 0xff, RZ, 0xc0, !PT ;  /* 0x000000ff3b007812 */ /* 0x048fe400078ec0ff */
[----:B------:R-:W-:Y:S01]  /*2b3f0*/  LOP3.LUT R59, R59, 0xffff, RZ, 0xc0, !PT ;  /* 0x0000ffff3b3b7812 */ /* 0x000fe200078ec0ff */
[----:B------:R1:W3:Y:S01]  /*2b400*/  LDL.S16 R123, [R1+0x308] ;  /* 0x00030800017b7983 */ /* 0x0002e20000100600 */
[C---:B------:R-:W-:Y:S02]  /*2b410*/  ISETP.GE.U32.AND P4, PT, R199.reuse, R0, PT ;  /* 0x00000000c700720c */ /* 0x040fe40003f86070 */
[----:B------:R-:W-:Y:S01]  /*2b420*/  LOP3.LUT R0, R40, 0xffff, RZ, 0xc0, !PT ;  /* 0x0000ffff28007812 */ /* 0x000fe200078ec0ff */
[----:B------:R1:W3:Y:S01]  /*2b430*/  LDL.S16 R122, [R1+0x2e4] ;  /* 0x0002e400017a7983 */ /* 0x0002e20000100600 */
[----:B------:R-:W-:Y:S02]  /*2b440*/  SHF.R.U32.HI R40, RZ, 0x10, R40 ;  /* 0x00000010ff287819 */ /* 0x000fe40000011628 */
[----:B------:R-:W-:Y:S02]  /*2b450*/  SHF.R.U32.HI R0, RZ, 0x8, R0 ;  /* 0x00000008ff007819 */ /* 0x000fe40000011600 */
[----:B------:R-:W-:Y:S02]  /*2b460*/  LOP3.LUT R40, R40, 0xff, RZ, 0xc0, !PT ;  /* 0x000000ff28287812 */ /* 0x000fe400078ec0ff */
[----:B------:R-:W-:Y:S02]  /*2b470*/  LOP3.LUT R54, R0, 0xffff, RZ, 0xc0, !PT ;  /* 0x0000ffff00367812 */ /* 0x000fe400078ec0ff */
[----:B------:R-:W-:Y:S02]  /*2b480*/  ISETP.GE.U32.AND P2, PT, R199, R40, PT ;  /* 0x00000028c700720c */ /* 0x000fe40003f46070 */
[----:B------:R-:W-:Y:S02]  /*2b490*/  @P4 LOP3.LUT R201, R201, 0x1000000, RZ, 0xfc, !PT ;  /* 0x01000000c9c94812 */ /* 0x000fe400078efcff */
[----:B------:R-:W-:Y:S02]  /*2b4a0*/  ISETP.GE.U32.AND P4, PT, R199, R186, PT ;  /* 0x000000bac700720c */ /* 0x000fe40003f86070 */
[----:B------:R-:W-:Y:S01]  /*2b4b0*/  LOP3.LUT R201, R201, 0xfdffffff, RZ, 0xc0, !PT ;  /* 0xfdffffffc9c97812 */ /* 0x000fe200078ec0ff */
[----:B------:R-:W-:Y:S01]  /*2b4c0*/  MUFU.EX2 R186, R206 ;  /* 0x000000ce00ba7308 */ /* 0x000fe20000000800 */
[----:B------:R-:W-:Y:S02]  /*2b4d0*/  PRMT R0, R2, 0x7632, R0 ;  /* 0x0000763202007816 */ /* 0x000fe40000000000 */
[----:B------:R-:W-:Y:S02]  /*2b4e0*/  @P3 LOP3.LUT R201, R201, 0x2000000, RZ, 0xfc, !PT ;  /* 0x02000000c9c93812 */ /* 0x000fe400078efcff */
[----:B------:R-:W-:Y:S02]  /*2b4f0*/  ISETP.GE.U32.AND P3, PT, R199, R202, PT ;  /* 0x000000cac700720c */ /* 0x000fe40003f66070 */
[----:B------:R-:W-:Y:S02]  /*2b500*/  LOP3.LUT R201, R201, 0xfbffffff, RZ, 0xc0, !PT ;  /* 0xfbffffffc9c97812 */ /* 0x000fe400078ec0ff */
[----:B------:R-:W-:Y:S02]  /*2b510*/  F2FP.F16.F32.PACK_AB R40, R86, R80 ;  /* 0x000000505628723e */ /* 0x000fe400000000ff */
[----:B------:R-:W-:Y:S02]  /*2b520*/  @P1 LOP3.LUT R201, R201, 0x4000000, RZ, 0xfc, !PT ;  /* 0x04000000c9c91812 */ /* 0x000fe400078efcff */
[----:B------:R-:W-:Y:S02]  /*2b530*/  ISETP.GE.U32.AND P1, PT, R199, R134, PT ;  /* 0x00000086c700720c */ /* 0x000fe40003f26070 */
[----:B------:R-:W-:Y:S02]  /*2b540*/  LOP3.LUT R201, R201, 0xf7ffffff, RZ, 0xc0, !PT ;  /* 0xf7ffffffc9c97812 */ /* 0x000fe400078ec0ff */
[----:B------:R-:W-:Y:S02]  /*2b550*/  PRMT R3, R40, 0x7632, R3 ;  /* 0x0000763228037816 */ /* 0x000fe40000000003 */
[----:B------:R-:W-:Y:S02]  /*2b560*/  @P2 LOP3.LUT R201, R201, 0x8000000, RZ, 0xfc, !PT ;  /* 0x08000000c9c92812 */ /* 0x000fe400078efcff */
[----:B------:R-:W-:Y:S02]  /*2b570*/  ISETP.GE.U32.AND P2, PT, R199, R55, PT ;  /* 0x00000037c700720c */ /* 0x000fe40003f46070 */
[----:B------:R-:W-:Y:S02]  /*2b580*/  LOP3.LUT R201, R201, 0xefffffff, RZ, 0xc0, !PT ;  /* 0xefffffffc9c97812 */ /* 0x000fe400078ec0ff */
[----:B------:R-:W-:Y:S02]  /*2b590*/  F2FP.F16.F32.PACK_AB R46, R81, R68 ;  /* 0x00000044512e723e */ /* 0x000fe400000000ff */
[----:B------:R-:W-:Y:S02]  /*2b5a0*/  @P1 LOP3.LUT R201, R201, 0x10000000, RZ, 0xfc, !PT ;  /* 0x10000000c9c91812 */ /* 0x000fe400078efcff */
[----:B------:R-:W-:Y:S02]  /*2b5b0*/  PRMT R45, R46, 0x7632, R45 ;  /* 0x000076322e2d7816 */ /* 0x000fe4000000002d */
[----:B------:R-:W-:Y:S02]  /*2b5c0*/  LOP3.LUT R201, R201, 0xdfffffff, RZ, 0xc0, !PT ;  /* 0xdfffffffc9c97812 */ /* 0x000fe400078ec0ff */
[----:B------:R-:W-:Y:S02]  /*2b5d0*/  F2FP.F16.F32.PACK_AB R58, R72, R73 ;  /* 0x00000049483a723e */ /* 0x000fe400000000ff */
[----:B------:R-:W-:Y:S01]  /*2b5e0*/  @P3 LOP3.LUT R201, R201, 0x20000000, RZ, 0xfc, !PT ;  /* 0x20000000c9c93812 */ /* 0x000fe200078efcff */
[----:B----4-:R-:W-:Y:S02]  /*2b5f0*/  @!P1 HADD2 R139, -R44.H0_H0, -RZ.H0_H0 ;  /* 0xa00000ff2c8b9230 */ /* 0x010fe40000000900 */
[----:B--2---:R-:W-:Y:S03]  /*2b600*/  @!P3 HADD2 R138, -R43.H0_H0, -RZ.H0_H0 ;  /* 0xa00000ff2b8ab230 */ /* 0x004fe60000000900 */
[----:B------:R-:W-:Y:S01]  /*2b610*/  PRMT R83, R139, 0x7610, R83 ;  /* 0x000076108b537816 */ /* 0x000fe20000000053 */
[----:B------:R-:W-:Y:S01]  /*2b620*/  @!P1 STL.S16 [R1+0x2ec], R139 ;  /* 0x0002ec8b01009387 */ /* 0x000fe20000100600 */
[C---:B------:R-:W-:Y:S01]  /*2b630*/  ISETP.GE.U32.AND P1, PT, R199.reuse, R95, PT ;  /* 0x0000005fc700720c */ /* 0x040fe20003f26070 */
[----:B------:R-:W-:Y:S01]  /*2b640*/  @!P4 HADD2 R137, -R2.H0_H0, -RZ.H0_H0 ;  /* 0xa00000ff0289c230 */ /* 0x000fe20000000900 */
[----:B------:R-:W-:Y:S01]  /*2b650*/  PRMT R95, R42, 0x5410, R41 ;  /* 0x000054102a5f7816 */ /* 0x000fe20000000029 */
[----:B------:R-:W-:Y:S01]  /*2b660*/  @!P3 STL.S16 [R1+0x2e8], R138 ;  /* 0x0002e88a0100b387 */ /* 0x000fe20000100600 */
[-C--:B------:R-:W-:Y:S01]  /*2b670*/  ISETP.GE.U32.AND P3, PT, R199, R54.reuse, PT ;  /* 0x00000036c700720c */ /* 0x080fe20003f66070 */
[----:B------:R-:W-:Y:S01]  /*2b680*/  @!P0 HADD2 R136, -R0.H0_H0, -RZ.H0_H0 ;  /* 0xa00000ff00888230 */ /* 0x000fe20000000900 */
[----:B------:R-:W-:Y:S01]  /*2b690*/  PRMT R98, R138, 0x7610, R98 ;  /* 0x000076108a627816 */ /* 0x000fe20000000062 */
[----:B------:R-:W-:Y:S01]  /*2b6a0*/  @!P4 STL.S16 [R1+0x2e0], R137 ;  /* 0x0002e0890100c387 */ /* 0x000fe20000100600 */
[----:B------:R-:W-:Y:S01]  /*2b6b0*/  PRMT R110, R137, 0x7610, R110 ;  /* 0x00007610896e7816 */ /* 0x000fe2000000006e */
[----:B------:R-:W-:Y:S01]  /*2b6c0*/  @!P6 HADD2 R127, -R40.H0_H0, -RZ.H0_H0 ;  /* 0xa00000ff287fe230 */ /* 0x000fe20000000900 */
[----:B------:R-:W-:Y:S01]  /*2b6d0*/  PRMT R97, R136, 0x7610, R97 ;  /* 0x0000761088617816 */ /* 0x000fe20000000061 */
[----:B------:R2:W-:Y:S02]  /*2b6e0*/  @!P0 STL.S16 [R1+0x2dc], R136 ;  /* 0x0002dc8801008387 */ /* 0x0005e40000100600 */
[----:B------:R-:W-:Y:S01]  /*2b6f0*/  @!P1 PRMT R42, R121, 0x5410, RZ ;  /* 0x00005410792a9816 */ /* 0x000fe200000000ff */
[----:B------:R-:W-:Y:S01]  /*2b700*/  @!P5 HADD2 R126, -R3.H0_H0, -RZ.H0_H0 ;  /* 0xa00000ff037ed230 */ /* 0x000fe20000000900 */
[----:B------:R-:W-:Y:S01]  /*2b710*/  LOP3.LUT P1, RZ, R201, 0x10000000, RZ, 0xc0, !PT ;  /* 0x10000000c9ff7812 */ /* 0x000fe2000782c0ff */
[----:B------:R-:W-:Y:S01]  /*2b720*/  @!P6 STL.S16 [R1+0x2d8], R127 ;  /* 0x0002d87f0100e387 */ /* 0x000fe20000100600 */
[----:B------:R-:W-:Y:S01]  /*2b730*/  PRMT R107, R127, 0x7610, R107 ;  /* 0x000076107f6b7816 */ /* 0x000fe2000000006b */
[----:B---3--:R-:W-:Y:S01]  /*2b740*/  @!P2 HADD2 R123, -R46.H0_H0, -RZ.H0_H0 ;  /* 0xa00000ff2e7ba230 */ /* 0x008fe20000000900 */
[----:B------:R-:W-:Y:S01]  /*2b750*/  PRMT R106, R126, 0x7610, R106 ;  /* 0x000076107e6a7816 */ /* 0x000fe2000000006a */
[----:B------:R-:W-:Y:S01]  /*2b760*/  @!P5 STL.S16 [R1+0x2d4], R126 ;  /* 0x0002d47e0100d387 */ /* 0x000fe20000100600 */
[----:B------:R-:W-:Y:S02]  /*2b770*/  @!P3 HADD2 R122, -R45.H0_H0, -RZ.H0_H0 ;  /* 0xa00000ff2d7ab230 */ /* 0x000fe40000000900 */
[----:B------:R-:W-:Y:S01]  /*2b780*/  PRMT R105, R123, 0x7610, R105 ;  /* 0x000076107b697816 */ /* 0x000fe20000000069 */
[----:B------:R-:W-:Y:S01]  /*2b790*/  @!P2 STL.S16 [R1+0x308], R123 ;  /* 0x0003087b0100a387 */ /* 0x000fe20000100600 */
[----:B------:R-:W-:Y:S02]  /*2b7a0*/  ISETP.GE.U32.AND P2, PT, R199, R69, PT ;  /* 0x00000045c700720c */ /* 0x000fe40003f46070 */
[----:B------:R-:W-:Y:S01]  /*2b7b0*/  PRMT R69, R122, 0x7610, R69 ;  /* 0x000076107a457816 */ /* 0x000fe20000000045 */
[----:B------:R-:W-:Y:S01]  /*2b7c0*/  @!P3 STL.S16 [R1+0x2e4], R122 ;  /* 0x0002e47a0100b387 */ /* 0x000fe20000100600 */
[----:B------:R-:W-:Y:S02]  /*2b7d0*/  @!P1 PRMT R44, R83, 0x5410, RZ ;  /* 0x00005410532c9816 */ /* 0x000fe400000000ff */
[C---:B------:R-:W-:Y:S01]  /*2b7e0*/  LOP3.LUT P3, RZ, R201.reuse, 0x20000000, RZ, 0xc0, !PT ;  /* 0x20000000c9ff7812 */ /* 0x040fe2000786c0ff */
[----:B------:R1:W3:Y:S01]  /*2b7f0*/  LDL.S16 R83, [R1+0x298] ;  /* 0x0002980001537983 */ /* 0x0002e20000100600 */
[----:B------:R-:W-:Y:S03]  /*2b800*/  LOP3.LUT P1, RZ, R201, 0x4000000, RZ, 0xc0, !PT ;  /* 0x04000000c9ff7812 */ /* 0x000fe6000782c0ff */
[----:B------:R1:W4:Y:S01]  /*2b810*/  LDL.S16 R49, [R1+0x294] ;  /* 0x0002940001317983 */ /* 0x0003220000100600 */
[----:B--2---:R-:W-:Y:S01]  /*2b820*/  MUFU.EX2 R136, R246 ;  /* 0x000000f600887308 */ /* 0x004fe20000000800 */
[----:B------:R-:W-:Y:S02]  /*2b830*/  @!P2 PRMT R41, R111, 0x5410, RZ ;  /* 0x000054106f29a816 */ /* 0x000fe400000000ff */
[----:B------:R-:W-:Y:S01]  /*2b840*/  LOP3.LUT P2, RZ, R201, 0x8000000, RZ, 0xc0, !PT ;  /* 0x08000000c9ff7812 */ /* 0x000fe2000784c0ff */
[----:B------:R1:W2:Y:S03]  /*2b850*/  LDL.S16 R48, [R1+0x28c] ;  /* 0x00028c0001307983 */ /* 0x0002a60000100600 */
[----:B------:R-:W-:Y:S01]  /*2b860*/  @!P3 PRMT R43, R98, 0x5410, RZ ;  /* 0x00005410622bb816 */ /* 0x000fe200000000ff */
[----:B------:R-:W-:Y:S01]  /*2b870*/  ST.E.U16 desc[UR4][R174.64+0x10], R42 ;  /* 0x0000102aae007985 */ /* 0x000fe2000c101504 */
[----:B------:R-:W-:Y:S02]  /*2b880*/  PRMT R98, R2, 0x5410, R0 ;  /* 0x0000541002627816 */ /* 0x000fe40000000000 */
[----:B------:R-:W-:Y:S01]  /*2b890*/  @!P0 PRMT R0, R97, 0x5410, RZ ;  /* 0x0000541061008816 */ /* 0x000fe200000000ff */
[----:B------:R-:W-:Y:S01]  /*2b8a0*/  ST.E.U16 desc[UR4][R174.64+0x12], R41 ;  /* 0x00001229ae007985 */ /* 0x000fe2000c101504 */
[----:B------:R-:W-:Y:S02]  /*2b8b0*/  PRMT R97, R40, 0x5410, R3 ;  /* 0x0000541028617816 */ /* 0x000fe40000000003 */
[----:B------:R-:W-:Y:S01]  /*2b8c0*/  @!P6 PRMT R40, R107, 0x5410, RZ ;  /* 0x000054106b28e816 */ /* 0x000fe200000000ff */
[----:B------:R1:W-:Y:S01]  /*2b8d0*/  ST.E.U16 desc[UR4][R172.64+0x10], R44 ;  /* 0x0000102cac007985 */ /* 0x0003e2000c101504 */
[C---:B------:R-:W-:Y:S02]  /*2b8e0*/  ISETP.GE.U32.AND P6, PT, R199.reuse, R54, PT ;  /* 0x00000036c700720c */ /* 0x040fe40003fc6070 */
[----:B------:R-:W-:Y:S01]  /*2b8f0*/  @!P5 PRMT R3, R106, 0x5410, RZ ;  /* 0x000054106a03d816 */ /* 0x000fe200000000ff */
[----:B------:R-:W-:Y:S01]  /*2b900*/  ST.E.U16 desc[UR4][R172.64+0x12], R43 ;  /* 0x0000122bac007985 */ /* 0x000fe2000c101504 */
[----:B------:R-:W-:Y:S02]  /*2b910*/  PRMT R106, R46, 0x5410, R45 ;  /* 0x000054102e6a7816 */ /* 0x000fe4000000002d */
[----:B------:R-:W-:Y:S01]  /*2b920*/  ISETP.GE.U32.AND P5, PT, R199, R55, PT ;  /* 0x00000037c700720c */ /* 0x000fe20003fa6070 */
[----:B------:R-:W-:Y:S01]  /*2b930*/  ST.E.U16 desc[UR4][R176.64+0x10], R0 ;  /* 0x00001000b0007985 */ /* 0x000fe2000c101504 */
[----:B------:R-:W-:Y:S02]  /*2b940*/  @!P4 PRMT R2, R110, 0x5410, RZ ;  /* 0x000054106e02c816 */ /* 0x000fe400000000ff */
[----:B------:R-:W-:Y:S02]  /*2b950*/  LOP3.LUT P4, RZ, R201, 0x1000000, RZ, 0xc0, !PT ;  /* 0x01000000c9ff7812 */ /* 0x000fe4000788c0ff */
[----:B------:R-:W-:Y:S01]  /*2b960*/  F2FP.F16.F32.PACK_AB R55, R75, R63 ;  /* 0x0000003f4b37723e */ /* 0x000fe200000000ff */
[----:B------:R-:W-:Y:S01]  /*2b970*/  ST.E.U16 desc[UR4][R176.64+0xe], R2 ;  /* 0x00000e02b0007985 */ /* 0x000fe2000c101504 */
[----:B------:R-:W-:Y:S02]  /*2b980*/  @!P6 PRMT R45, R69, 0x5410, RZ ;  /* 0x00005410452de816 */ /* 0x000fe400000000ff */
[----:B------:R-:W-:Y:S01]  /*2b990*/  ISETP.GE.U32.AND P6, PT, R199, R57, PT ;  /* 0x00000039c700720c */ /* 0x000fe20003fc6070 */
[----:B------:R2:W2:Y:S01]  /*2b9a0*/  LDL.S16 R69, [R1+0x274] ;  /* 0x0002740001457983 */ /* 0x0004a20000100600 */
[C---:B------:R-:W-:Y:S02]  /*2b9b0*/  PRMT R57, R58.reuse, 0x7632, R57 ;  /* 0x000076323a397816 */ /* 0x040fe40000000039 */
[----:B------:R-:W-:Y:S01]  /*2b9c0*/  @!P5 PRMT R46, R105, 0x5410, RZ ;  /* 0x00005410692ed816 */ /* 0x000fe200000000ff */
[----:B------:R1:W-:Y:S01]  /*2b9d0*/  ST.E.U16 desc[UR4][R178.64+0x10], R40 ;  /* 0x00001028b2007985 */ /* 0x0003e2000c101504 */
[----:B------:R-:W-:Y:S02]  /*2b9e0*/  ISETP.GE.U32.AND P5, PT, R199, R47, PT ;  /* 0x0000002fc700720c */ /* 0x000fe40003fa6070 */
[----:B------:R-:W-:Y:S01]  /*2b9f0*/  PRMT R105, R58, 0x5410, R57 ;  /* 0x000054103a697816 */ /* 0x000fe20000000039 */
[----:B------:R-:W-:Y:S01]  /*2ba00*/  ST.E.U16 desc[UR4][R178.64+0x12], R3 ;  /* 0x00001203b2007985 */ /* 0x000fe2000c101504 */
[----:B------:R-:W-:Y:S01]  /*2ba10*/  PRMT R54, R55, 0x7632, R54 ;  /* 0x0000763237367816 */ /* 0x000fe20000000036 */
[----:B-1----:R-:W-:Y:S01]  /*2ba20*/  MUFU.EX2 R44, R185 ;  /* 0x000000b9002c7308 */ /* 0x002fe20000000800 */
[----:B------:R-:W-:Y:S01]  /*2ba30*/  LOP3.LUT P3, RZ, R201, 0x2000000, RZ, 0xc0, !PT ;  /* 0x02000000c9ff7812 */ /* 0x000fe2000786c0ff */
[----:B------:R-:W-:Y:S01]  /*2ba40*/  ST.E.U16 desc[UR4][R174.64+0x22], R45 ;  /* 0x0000222dae007985 */ /* 0x000fe2000c101504 */
[----:B------:R-:W-:Y:S02]  /*2ba50*/  PRMT R107, R55, 0x5410, R54 ;  /* 0x00005410376b7816 */ /* 0x000fe40000000036 */
[----:B------:R-:W-:Y:S01]  /*2ba60*/  LOP3.LUT P0, RZ, R201, 0x800000, RZ, 0xc0, !PT ;  /* 0x00800000c9ff7812 */ /* 0x000fe2000780c0ff */
[----:B------:R-:W-:Y:S04]  /*2ba70*/  ST.E.U16 desc[UR4][R174.64+0x20], R46 ;  /* 0x0000202eae007985 */ /* 0x000fe8000c101504 */
[----:B------:R-:W-:Y:S10]  /*2ba80*/  MUFU.EX2 R40, R124 ;  /* 0x0000007c00287308 */ /* 0x000ff40000000800 */
[----:B------:R-:W-:Y:S01]  /*2ba90*/  MUFU.EX2 R124, R245 ;  /* 0x000000f5007c7308 */ /* 0x000fe20000000800 */
[----:B---3--:R-:W-:Y:S02]  /*2baa0*/  @!P2 HADD2 R83, -R58.H0_H0, -RZ.H0_H0 ;  /* 0xa00000ff3a53a230 */ /* 0x008fe40000000900 */
[----:B----4-:R-:W-:Y:S03]  /*2bab0*/  @!P6 HADD2 R49, -R57.H0_H0, -RZ.H0_H0 ;  /* 0xa00000ff3931e230 */ /* 0x010fe60000000900 */
[----:B------:R-:W-:Y:S01]  /*2bac0*/  PRMT R50, R83, 0x7610, R50 ;  /* 0x0000761053327816 */ /* 0x000fe20000000032 */
[----:B------:R1:W-:Y:S01]  /*2bad0*/  @!P2 STL.S16 [R1+0x298], R83 ;  /* 0x000298530100a387 */ /* 0x0003e20000100600 */
[----:B------:R-:W-:Y:S03]  /*2bae0*/  PRMT R47, R49, 0x7610, R47 ;  /* 0x00007610312f7816 */ /* 0x000fe6000000002f */
[----:B------:R3:W-:Y:S01]  /*2baf0*/  @!P6 STL.S16 [R1+0x294], R49 ;  /* 0x000294310100e387 */ /* 0x0007e20000100600 */
[----:B------:R-:W-:Y:S01]  /*2bb00*/  @!P2 PRMT R58, R50, 0x5410, RZ ;  /* 0x00005410323aa816 */ /* 0x000fe200000000ff */
[----:B------:R-:W-:Y:S01]  /*2bb10*/  FADD.FTZ R50, R109, R65 ;  /* 0x000000416d327221 */ /* 0x000fe20000010000 */
[----:B------:R-:W-:Y:S01]  /*2bb20*/  @!P6 PRMT R57, R47, 0x5410, RZ ;  /* 0x000054102f39e816 */ /* 0x000fe200000000ff */
[----:B------:R4:W4:Y:S01]  /*2bb30*/  LDL.S16 R111, [R1+0x270] ;  /* 0x00027000016f7983 */ /* 0x0009220000100600 */
[----:B------:R-:W-:Y:S01]  /*2bb40*/  SHF.R.U32.HI R47, RZ, 0x8, R59 ;  /* 0x00000008ff2f7819 */ /* 0x000fe2000001163b */
[----:B------:R-:W-:Y:S01]  /*2bb50*/  FADD.FTZ R50, R77, R50 ;  /* 0x000000324d327221 */ /* 0x000fe20000010000 */
[----:B------:R-:W-:Y:S01]  /*2bb60*/  LOP3.LUT P2, RZ, R201, 0x400000, RZ, 0xc0, !PT ;  /* 0x00400000c9ff7812 */ /* 0x000fe2000784c0ff */
[----:B------:R4:W4:Y:S01]  /*2bb70*/  LDL.S16 R110, [R1+0x290] ;  /* 0x00029000016e7983 */ /* 0x0009220000100600 */
[----:B------:R-:W-:Y:S03]  /*2bb80*/  LOP3.LUT R47, R47, 0xffff, RZ, 0xc0, !PT ;  /* 0x0000ffff2f2f7812 */ /* 0x000fe600078ec0ff */
[----:B------:R-:W-:Y:S01]  /*2bb90*/  ST.E.U16 desc[UR4][R172.64+0x20], R58 ;  /* 0x0000203aac007985 */ /* 0x000fe2000c101504 */
[----:B------:R-:W-:Y:S03]  /*2bba0*/  ISETP.GE.U32.AND P6, PT, R199, R47, PT ;  /* 0x0000002fc700720c */ /* 0x000fe60003fc6070 */
[----:B------:R2:W-:Y:S04]  /*2bbb0*/  ST.E.U16 desc[UR4][R172.64+0x22], R57 ;  /* 0x00002239ac007985 */ /* 0x0005e8000c101504 */
[----:B-1----:R1:W4:Y:S01]  /*2bbc0*/  LDL.S16 R83, [R1+0x26c] ;  /* 0x00026c0001537983 */ /* 0x0023220000100600 */
[----:B---3--:R-:W-:Y:S05]  /*2bbd0*/  FADD.FTZ R49, R118, R66 ;  /* 0x0000004276317221 */ /* 0x008fea0000010000 */
[----:B--2---:R-:W-:Y:S02]  /*2bbe0*/  @!P6 HADD2 R48, -R54.H0_H0, -RZ.H0_H0 ;  /* 0xa00000ff3630e230 */ /* 0x004fe40000000900 */
[----:B------:R-:W-:Y:S02]  /*2bbf0*/  @!P4 HADD2 R69, -R55.H0_H0, -RZ.H0_H0 ;  /* 0xa00000ff3745c230 */ /* 0x000fe40000000900 */
[----:B------:R-:W-:Y:S01]  /*2bc00*/  FADD.FTZ R49, R79, R49 ;  /* 0x000000314f317221 */ /* 0x000fe20000010000 */
[----:B------:R-:W-:Y:S02]  /*2bc10*/  PRMT R47, R48, 0x7610, R47 ;  /* 0x00007610302f7816 */ /* 0x000fe4000000002f */
[----:B------:R-:W-:Y:S01]  /*2bc20*/  PRMT R59, R69, 0x7610, R59 ;  /* 0x00007610453b7816 */ /* 0x000fe2000000003b */
[----:B------:R2:W-:Y:S01]  /*2bc30*/  @!P4 STL.S16 [R1+0x274], R69 ;  /* 0x000274450100c387 */ /* 0x0005e20000100600 */
[----:B------:R-:W-:Y:S01]  /*2bc40*/  @!P6 PRMT R54, R47, 0x5410, RZ ;  /* 0x000054102f36e816 */ /* 0x000fe200000000ff */
[----:B------:R-:W-:Y:S01]  /*2bc50*/  FADD.FTZ R49, R91, R49 ;  /* 0x000000315b317221 */ /* 0x000fe20000010000 */
[----:B------:R-:W-:Y:S01]  /*2bc60*/  @!P4 PRMT R55, R59, 0x5410, RZ ;  /* 0x000054103b37c816 */ /* 0x000fe200000000ff */
[----:B------:R3:W-:Y:S01]  /*2bc70*/  @!P6 STL.S16 [R1+0x28c], R48 ;  /* 0x00028c300100e387 */ /* 0x0007e20000100600 */
[----:B------:R-:W-:Y:S01]  /*2bc80*/  ISETP.GE.U32.AND P6, PT, R199, R60, PT ;  /* 0x0000003cc700720c */ /* 0x000fe20003fc6070 */
[----:B------:R-:W-:Y:S01]  /*2bc90*/  FADD.FTZ R47, R108, R67 ;  /* 0x000000436c2f7221 */ /* 0x000fe20000010000 */
[C---:B------:R-:W-:Y:S01]  /*2bca0*/  LOP3.LUT P4, RZ, R201.reuse, 0x200000, RZ, 0xc0, !PT ;  /* 0x00200000c9ff7812 */ /* 0x040fe2000788c0ff */
[----:B------:R1:W4:Y:S01]  /*2bcb0*/  LDL.S16 R59, [R1+0x244] ;  /* 0x00024400013b7983 */ /* 0x0003220000100600 */
[----:B------:R-:W-:Y:S01]  /*2bcc0*/  LOP3.LUT R201, R201, 0xfff7ffff, RZ, 0xc0, !PT ;  /* 0xfff7ffffc9c97812 */ /* 0x000fe200078ec0ff */
[----:B------:R-:W-:Y:S01]  /*2bcd0*/  FADD.FTZ R47, R82, R47 ;  /* 0x0000002f522f7221 */ /* 0x000fe20000010000 */
[----:B------:R-:W-:Y:S01]  /*2bce0*/  MUFU.EX2 R57, R236 ;  /* 0x000000ec00397308 */ /* 0x000fe20000000800 */
[----:B------:R-:W4:Y:S04]  /*2bcf0*/  LDL.LU R154, [R1+0x2c] ;  /* 0x00002c00019a7983 */ /* 0x000f280000300800 */
[----:B------:R-:W4:Y:S05]  /*2bd00*/  LDL.64 R204, [R1+0x110] ;  /* 0x0001100001cc7983 */ /* 0x000f2a0000100a00 */
[----:B------:R-:W-:Y:S01]  /*2bd10*/  MUFU.EX2 R82, R85 ;  /* 0x0000005500527308 */ /* 0x000fe20000000800 */
[----:B------:R-:W4:Y:S09]  /*2bd20*/  LDL.LU.64 R196, [R1+0x330] ;  /* 0x0003300001c47983 */ /* 0x000f320000300a00 */
[----:B--2---:R-:W2:Y:S01]  /*2bd30*/  MUFU.EX2 R69, R71 ;  /* 0x0000004700457308 */ /* 0x004ea20000000800 */
[----:B------:R-:W-:Y:S01]  /*2bd40*/  ST.E.U16 desc[UR4][R176.64+0x20], R54 ;  /* 0x00002036b0007985 */ /* 0x000fe2000c101504 */
[----:B---3--:R-:W-:Y:S03]  /*2bd50*/  FADD.FTZ R48, R103, R64 ;  /* 0x0000004067307221 */ /* 0x008fe60000010000 */
[----:B------:R-:W-:Y:S01]  /*2bd60*/  ST.E.U16 desc[UR4][R176.64+0x1e], R55 ;  /* 0x00001e37b0007985 */ /* 0x000fe2000c101504 */
[----:B------:R-:W-:Y:S04]  /*2bd70*/  FADD.FTZ R48, R80, R48 ;  /* 0x0000003050307221 */ /* 0x000fe80000010000 */
[----:B------:R-:W-:Y:S10]  /*2bd80*/  MUFU.EX2 R236, R215 ;  /* 0x000000d700ec7308 */ /* 0x000ff40000000800 */
[----:B------:R-:W-:Y:S01]  /*2bd90*/  MUFU.EX2 R80, R88 ;  /* 0x0000005800507308 */ /* 0x000fe20000000800 */
[----:B--2---:R-:W-:Y:S04]  /*2bda0*/  F2FP.F16.F32.PACK_AB R71, R69, R62 ;  /* 0x0000003e4547723e */ /* 0x004fe800000000ff */
[C---:B------:R-:W-:Y:S05]  /*2bdb0*/  PRMT R70, R71.reuse, 0x7632, R70 ;  /* 0x0000763247467816 */ /* 0x040fea0000000046 */
[----:B------:R-:W-:Y:S01]  /*2bdc0*/  MUFU.EX2 R88, R115 ;  /* 0x0000007300587308 */ /* 0x000fe20000000800 */
[----:B------:R-:W-:Y:S09]  /*2bdd0*/  PRMT R108, R71, 0x5410, R70 ;  /* 0x00005410476c7816 */ /* 0x000ff20000000046 */
[----:B------:R-:W-:Y:S01]  /*2bde0*/  MUFU.EX2 R58, R237 ;  /* 0x000000ed003a7308 */ /* 0x000fe20000000800 */
[----:B----4-:R-:W-:Y:S05]  /*2bdf0*/  @!P6 HADD2 R111, -R71.H0_H0, -RZ.H0_H0 ;  /* 0xa00000ff476fe230 */ /* 0x010fea0000000900 */
[----:B------:R-:W-:Y:S01]  /*2be00*/  PRMT R65, R111, 0x7610, R65 ;  /* 0x000076106f417816 */ /* 0x000fe20000000041 */
[----:B------:R-:W-:Y:S03]  /*2be10*/  @!P6 STL.S16 [R1+0x270], R111 ;  /* 0x0002706f0100e387 */ /* 0x000fe60000100600 */
[----:B------:R-:W-:Y:S02]  /*2be20*/  @!P6 PRMT R71, R65, 0x5410, RZ ;  /* 0x000054104147e816 */ /* 0x000fe400000000ff */
[-C--:B------:R-:W-:Y:S03]  /*2be30*/  ISETP.GE.U32.AND P6, PT, R199, R90.reuse, PT ;  /* 0x0000005ac700720c */ /* 0x080fe60003fc6070 */
[----:B------:R-:W-:Y:S01]  /*2be40*/  ST.E.U16 desc[UR4][R178.64+0x20], R71 ;  /* 0x00002047b2007985 */ /* 0x000fe2000c101504 */
[----:B------:R-:W-:Y:S05]  /*2be50*/  @!P3 HADD2 R83, -R70.H0_H0, -RZ.H0_H0 ;  /* 0xa00000ff4653b230 */ /* 0x000fea0000000900 */
[----:B------:R-:W-:Y:S01]  /*2be60*/  PRMT R64, R83, 0x7610, R64 ;  /* 0x0000761053407816 */ /* 0x000fe20000000040 */
[----:B------:R2:W-:Y:S03]  /*2be70*/  @!P3 STL.S16 [R1+0x26c], R83 ;  /* 0x00026c530100b387 */ /* 0x0005e60000100600 */
[----:B------:R-:W-:Y:S02]  /*2be80*/  @!P3 PRMT R70, R64, 0x5410, RZ ;  /* 0x000054104046b816 */ /* 0x000fe400000000ff */
[----:B------:R-:W-:Y:S03]  /*2be90*/  ISETP.GE.U32.AND P3, PT, R199, R90, PT ;  /* 0x0000005ac700720c */ /* 0x000fe60003f66070 */
[----:B------:R-:W-:Y:S01]  /*2bea0*/  ST.E.U16 desc[UR4][R178.64+0x22], R70 ;  /* 0x00002246b2007985 */ /* 0x000fe2000c101504 */
[----:B--2---:R-:W2:Y:S02]  /*2beb0*/  MUFU.EX2 R83, R76 ;  /* 0x0000004c00537308 */ /* 0x004ea40000000800 */
[----:B--2---:R-:W-:Y:S04]  /*2bec0*/  F2FP.F16.F32.PACK_AB R77, R83, R78 ;  /* 0x0000004e534d723e */ /* 0x004fe800000000ff */
[C---:B------:R-:W-:Y:S01]  /*2bed0*/  PRMT R76, R77.reuse, 0x7632, R76 ;  /* 0x000076324d4c7816 */ /* 0x040fe2000000004c */
[----:B------:R-:W-:Y:S03]  /*2bee0*/  @!P6 HADD2 R110, -R77.H0_H0, -RZ.H0_H0 ;  /* 0xa00000ff4d6ee230 */ /* 0x000fe60000000900 */
[----:B------:R-:W-:Y:S02]  /*2bef0*/  PRMT R103, R77, 0x5410, R76 ;  /* 0x000054104d677816 */ /* 0x000fe4000000004c */
[----:B------:R-:W-:Y:S01]  /*2bf00*/  PRMT R60, R110, 0x7610, R60 ;  /* 0x000076106e3c7816 */ /* 0x000fe2000000003c */
[----:B------:R2:W-:Y:S01]  /*2bf10*/  @!P6 STL.S16 [R1+0x290], R110 ;  /* 0x0002906e0100e387 */ /* 0x0005e20000100600 */
[----:B------:R-:W-:Y:S01]  /*2bf20*/  ISETP.GE.U32.AND P6, PT, R199, R61, PT ;  /* 0x0000003dc700720c */ /* 0x000fe20003fc6070 */
[----:B------:R-:W-:Y:S01]  /*2bf30*/  FADD.FTZ R61, R68, R49 ;  /* 0x00000031443d7221 */ /* 0x000fe20000010000 */
[----:B------:R-:W-:Y:S01]  /*2bf40*/  @!P3 PRMT R77, R60, 0x5410, RZ ;  /* 0x000054103c4db816 */ /* 0x000fe200000000ff */
[----:B------:R-:W-:Y:S01]  /*2bf50*/  FADD.FTZ R60, R87, R47 ;  /* 0x0000002f573c7221 */ /* 0x000fe20000010000 */
[----:B------:R-:W-:Y:S02]  /*2bf60*/  VIADD R47, R154, 0x1 ;  /* 0x000000019a2f7836 */ /* 0x000fe40000000000 */
[----:B------:R-:W-:Y:S01]  /*2bf70*/  FADD.FTZ R66, R81, R61 ;  /* 0x0000003d51427221 */ /* 0x000fe20000010000 */
[----:B------:R-:W-:Y:S01]  /*2bf80*/  ST.E.U16 desc[UR4][R174.64+0x30], R77 ;  /* 0x0000304dae007985 */ /* 0x000fe2000c101504 */
[----:B------:R-:W-:Y:S01]  /*2bf90*/  MUFU.EX2 R81, R94 ;  /* 0x0000005e00517308 */ /* 0x000fe20000000800 */
[----:B------:R-:W-:Y:S01]  /*2bfa0*/  LOP3.LUT R159, R205, R47, RZ, 0x3c, !PT ;  /* 0x0000002fcd9f7212 */ /* 0x000fe200078e3cff */
[----:B------:R-:W-:Y:S01]  /*2bfb0*/  FADD.FTZ R47, R86, R48 ;  /* 0x00000030562f7221 */ /* 0x000fe20000010000 */
[----:B------:R-:W-:Y:S02]  /*2bfc0*/  FADD.FTZ R64, R63, R60 ;  /* 0x0000003c3f407221 */ /* 0x000fe40000010000 */
[----:B------:R-:W-:Y:S02]  /*2bfd0*/  @!P6 HADD2 R59, -R76.H0_H0, -RZ.H0_H0 ;  /* 0xa00000ff4c3be230 */ /* 0x000fe40000000900 */
[----:B------:R-:W-:Y:S01]  /*2bfe0*/  FADD.FTZ R47, R62, R47 ;  /* 0x0000002f3e2f7221 */ /* 0x000fe20000010000 */
[----:B------:R-:W-:Y:S02]  /*2bff0*/  FADD.FTZ R68, R75, R64 ;  /* 0x000000404b447221 */ /* 0x000fe40000010000 */
[----:B------:R-:W-:Y:S01]  /*2c000*/  MUFU.EX2 R75, R132 ;  /* 0x00000084004b7308 */ /* 0x000fe20000000800 */
[----:B------:R-:W-:Y:S01]  /*2c010*/  PRMT R51, R59, 0x7610, R51 ;  /* 0x000076103b337816 */ /* 0x000fe20000000033 */
[----:B------:R3:W-:Y:S01]  /*2c020*/  @!P6 STL.S16 [R1+0x244], R59 ;  /* 0x0002443b0100e387 */ /* 0x0007e20000100600 */
[----:B------:R-:W-:Y:S02]  /*2c030*/  FADD.FTZ R69, R69, R47 ;  /* 0x0000002f45457221 */ /* 0x000fe40000010000 */
[----:B------:R-:W-:Y:S01]  /*2c040*/  @!P6 PRMT R76, R51, 0x5410, RZ ;  /* 0x00005410334ce816 */ /* 0x000fe200000000ff */
[----:B------:R1:W4:Y:S01]  /*2c050*/  LDL.S16 R118, [R1+0x1a4] ;  /* 0x0001a40001767983 */ /* 0x0003220000100600 */
[----:B------:R-:W-:Y:S03]  /*2c060*/  ISETP.GE.U32.AND P6, PT, R199, R84, PT ;  /* 0x00000054c700720c */ /* 0x000fe60003fc6070 */
[----:B------:R-:W-:Y:S01]  /*2c070*/  MUFU.EX2 R47, R93 ;  /* 0x0000005d002f7308 */ /* 0x000fe20000000800 */
[----:B------:R1:W4:Y:S04]  /*2c080*/  LDL.S16 R111, [R1+0x220] ;  /* 0x00022000016f7983 */ /* 0x0003280000100600 */
[----:B--2---:R1:W2:Y:S04]  /*2c090*/  LDL.S16 R110, [R1+0x1fc] ;  /* 0x0001fc00016e7983 */ /* 0x0042a80000100600 */
[----:B------:R1:W2:Y:S04]  /*2c0a0*/  LDL.S16 R109, [R1+0x1c0] ;  /* 0x0001c000016d7983 */ /* 0x0002a80000100600 */
[----:B------:R-:W-:Y:S01]  /*2c0b0*/  ST.E.U16 desc[UR4][R174.64+0x32], R76 ;  /* 0x0000324cae007985 */ /* 0x000fe2000c101504 */
[----:B---3--:R-:W-:Y:S01]  /*2c0c0*/  FADD.FTZ R59, R89, R50 ;  /* 0x00000032593b7221 */ /* 0x008fe20000010000 */
[----:B------:R-:W-:Y:S01]  /*2c0d0*/  LOP3.LUT R50, R159, R223, RZ, 0x3c, !PT ;  /* 0x000000df9f327212 */ /* 0x000fe200078e3cff */
[----:B------:R-:W-:Y:S02]  /*2c0e0*/  MUFU.EX2 R89, R113 ;  /* 0x0000007100597308 */ /* 0x000fe40000000800 */
[----:B------:R-:W-:Y:S02]  /*2c0f0*/  FADD.FTZ R59, R73, R59 ;  /* 0x0000003b493b7221 */ /* 0x000fe40000010000 */
[----:B------:R-:W-:Y:S04]  /*2c100*/  IMAD.WIDE.U32 R50, R50, -0x326172a9, RZ ;  /* 0xcd9e8d5732327825 */ /* 0x000fe800078e00ff */
[----:B------:R-:W-:Y:S02]  /*2c110*/  FADD.FTZ R67, R72, R59 ;  /* 0x0000003b48437221 */ /* 0x000fe40000010000 */
[----:B------:R-:W3:Y:S01]  /*2c120*/  MUFU.EX2 R73, R104 ;  /* 0x0000006800497308 */ /* 0x000ee20000000800 */
[----:B------:R-:W-:Y:S01]  /*2c130*/  LOP3.LUT R48, R51, R224, R196, 0x96, !PT ;  /* 0x000000e033307212 */ /* 0x000fe200078e96c4 */
[----:B------:R-:W-:Y:S01]  /*2c140*/  FADD.FTZ R59, R78, R66 ;  /* 0x000000424e3b7221 */ /* 0x000fe20000010000 */
[-CC-:B------:R-:W-:Y:S02]  /*2c150*/  LOP3.LUT R62, R217, R221.reuse, R50.reuse, 0x96, !PT ;  /* 0x000000ddd93e7212 */ /* 0x180fe400078e9632 */
[----:B------:R-:W-:Y:S01]  /*2c160*/  LOP3.LUT R50, R181, R221, R50, 0x96, !PT ;  /* 0x000000ddb5327212 */ /* 0x000fe200078e9632 */
[----:B------:R-:W-:Y:S04]  /*2c170*/  IMAD.WIDE.U32 R48, R48, -0x2daee0ad, RZ ;  /* 0xd2511f5330307825 */ /* 0x000fe800078e00ff */
[----:B------:R-:W-:Y:S01]  /*2c180*/  IMAD.WIDE.U32 R62, R62, -0x2daee0ad, RZ ;  /* 0xd2511f533e3e7825 */ /* 0x000fe200078e00ff */
[----:B------:R-:W-:Y:S04]  /*2c190*/  LOP3.LUT R60, R49, R225, R234, 0x96, !PT ;  /* 0x000000e1313c7212 */ /* 0x000fe800078e96ea */
[----:B------:R-:W-:Y:S01]  /*2c1a0*/  LOP3.LUT R63, R63, R226, R48, 0x96, !PT ;  /* 0x000000e23f3f7212 */ /* 0x000fe200078e9630 */
[----:B------:R-:W-:Y:S01]  /*2c1b0*/  IMAD.WIDE.U32 R60, R60, -0x326172a9, RZ ;  /* 0xcd9e8d573c3c7825 */ /* 0x000fe200078e00ff */
[----:B---3--:R-:W-:Y:S04]  /*2c1c0*/  F2FP.F16.F32.PACK_AB R79, R73, R47 ;  /* 0x0000002f494f723e */ /* 0x008fe800000000ff */
[----:B------:R-:W-:Y:S02]  /*2c1d0*/  LOP3.LUT R48, R61, R220, R216, 0x96, !PT ;  /* 0x000000dc3d307212 */ /* 0x000fe400078e96d8 */
[C---:B------:R-:W-:Y:S03]  /*2c1e0*/  PRMT R78, R79.reuse, 0x7632, R78 ;  /* 0x000076324f4e7816 */ /* 0x040fe6000000004e */
[----:B------:R-:W-:Y:S01]  /*2c1f0*/  IMAD.WIDE.U32 R48, R48, -0x2daee0ad, RZ ;  /* 0xd2511f5330307825 */ /* 0x000fe200078e00ff */
[----:B------:R-:W-:Y:S04]  /*2c200*/  PRMT R104, R79, 0x5410, R78 ;  /* 0x000054104f687816 */ /* 0x000fe8000000004e */
[----:B------:R-:W-:Y:S01]  /*2c210*/  LOP3.LUT R61, R49, R229, R62, 0x96, !PT ;  /* 0x000000e5313d7212 */ /* 0x000fe200078e963e */
[----:B------:R-:W-:Y:S05]  /*2c220*/  IMAD.WIDE.U32 R62, R63, -0x326172a9, RZ ;  /* 0xcd9e8d573f3e7825 */ /* 0x000fea00078e00ff */
[----:B------:R-:W-:Y:S01]  /*2c230*/  LOP3.LUT R64, R63, R230, R60, 0x96, !PT ;  /* 0x000000e63f407212 */ /* 0x000fe200078e963c */
[----:B------:R-:W-:Y:S01]  /*2c240*/  IMAD.WIDE.U32 R60, R61, -0x326172a9, RZ ;  /* 0xcd9e8d573d3c7825 */ /* 0x000fe200078e00ff */
[----:B------:R-:W3:Y:S03]  /*2c250*/  MUFU.EX2 R63, R92 ;  /* 0x0000005c003f7308 */ /* 0x000ee60000000800 */
[----:B------:R-:W-:Y:S01]  /*2c260*/  IMAD.WIDE.U32 R64, R64, -0x2daee0ad, RZ ;  /* 0xd2511f5340407825 */ /* 0x000fe200078e00ff */
[----:B------:R-:W-:Y:S03]  /*2c270*/  LOP3.LUT R74, R61, R228, R62, 0x96, !PT ;  /* 0x000000e43d4a7212 */ /* 0x000fe600078e963e */
[----:B------:R-:W-:Y:S01]  /*2c280*/  FADD.FTZ R61, R47, R67 ;  /* 0x000000432f3d7221 */ /* 0x000fe20000010000 */
[----:B------:R-:W-:Y:S01]  /*2c290*/  FADD.FTZ R62, R83, R59 ;  /* 0x0000003b533e7221 */ /* 0x000fe20000010000 */
[----:B------:R-:W-:Y:S05]  /*2c2a0*/  LOP3.LUT R48, R65, R227, R48, 0x96, !PT ;  /* 0x000000e341307212 */ /* 0x000fea00078e9630 */
[----:B------:R-:W-:Y:S01]  /*2c2b0*/  IMAD.WIDE.U32 R48, R48, -0x326172a9, RZ ;  /* 0xcd9e8d5730307825 */ /* 0x000fe200078e00ff */
[----:B---3--:R-:W-:Y:S04]  /*2c2c0*/  F2FP.F16.F32.PACK_AB R67, R81, R63 ;  /* 0x0000003f5143723e */ /* 0x008fe800000000ff */
[----:B------:R-:W-:Y:S01]  /*2c2d0*/  LOP3.LUT R47, R49, R233, R60, 0x96, !PT ;  /* 0x000000e9312f7212 */ /* 0x000fe200078e963c */
[----:B------:R-:W-:Y:S01]  /*2c2e0*/  FADD.FTZ R60, R63, R68 ;  /* 0x000000443f3c7221 */ /* 0x000fe20000010000 */
[----:B------:R-:W-:Y:S01]  /*2c2f0*/  PRMT R66, R67, 0x7632, R66 ;  /* 0x0000763243427816 */ /* 0x000fe20000000042 */
[----:B------:R-:W-:Y:S01]  /*2c300*/  FADD.FTZ R63, R73, R61 ;  /* 0x0000003d493f7221 */ /* 0x000fe20000010000 */
[C---:B------:R-:W-:Y:S01]  /*2c310*/  LOP3.LUT R59, R47.reuse, 0xffff, RZ, 0xc0, !PT ;  /* 0x0000ffff2f3b7812 */ /* 0x040fe200078ec0ff */
[----:B------:R-:W3:Y:S01]  /*2c320*/  MUFU.EX2 R61, R133 ;  /* 0x00000085003d7308 */ /* 0x000ee20000000800 */
[----:B------:R-:W-:Y:S02]  /*2c330*/  LOP3.LUT R72, R47, 0xff, RZ, 0xc0, !PT ;  /* 0x000000ff2f487812 */ /* 0x000fe400078ec0ff */
[----:B------:R-:W-:Y:S04]  /*2c340*/  SHF.R.U32.HI R59, RZ, 0x8, R59 ;  /* 0x00000008ff3b7819 */ /* 0x000fe8000001163b */
[----:B------:R-:W-:Y:S02]  /*2c350*/  LOP3.LUT R59, R59, 0xffff, RZ, 0xc0, !PT ;  /* 0x0000ffff3b3b7812 */ /* 0x000fe400078ec0ff */
[----:B---3--:R-:W-:Y:S01]  /*2c360*/  F2FP.F16.F32.PACK_AB R73, R61, R75 ;  /* 0x0000004b3d49723e */ /* 0x008fe200000000ff */
[----:B----4-:R-:W-:Y:S02]  /*2c370*/  @!P6 HADD2 R118, -R79.H0_H0, -RZ.H0_H0 ;  /* 0xa00000ff4f76e230 */ /* 0x010fe40000000900 */
[----:B------:R-:W-:Y:S03]  /*2c380*/  @!P4 HADD2 R111, -R78.H0_H0, -RZ.H0_H0 ;  /* 0xa00000ff4e6fc230 */ /* 0x000fe60000000900 */
[----:B------:R-:W-:Y:S01]  /*2c390*/  PRMT R84, R118, 0x7610, R84 ;  /* 0x0000761076547816 */ /* 0x000fe20000000054 */
[----:B------:R-:W-:Y:S01]  /*2c3a0*/  @!P6 STL.S16 [R1+0x1a4], R118 ;  /* 0x0001a4760100e387 */ /* 0x000fe20000100600 */
[----:B--2---:R-:W-:Y:S01]  /*2c3b0*/  @!P2 HADD2 R110, -R67.H0_H0, -RZ.H0_H0 ;  /* 0xa00000ff436ea230 */ /* 0x004fe20000000900 */
[----:B------:R-:W-:Y:S02]  /*2c3c0*/  PRMT R65, R111, 0x7610, R65 ;  /* 0x000076106f417816 */ /* 0x000fe40000000041 */
[----:B------:R1:W2:Y:S01]  /*2c3d0*/  LDL.S16 R85, [R1+0x1bc] ;  /* 0x0001bc0001557983 */ /* 0x0002a20000100600 */
[----:B------:R-:W-:Y:S01]  /*2c3e0*/  @!P6 PRMT R79, R84, 0x5410, RZ ;  /* 0x00005410544fe816 */ /* 0x000fe200000000ff */
[----:B------:R-:W-:Y:S01]  /*2c3f0*/  @!P5 HADD2 R109, -R66.H0_H0, -RZ.H0_H0 ;  /* 0xa00000ff426dd230 */ /* 0x000fe20000000900 */
[----:B------:R-:W-:Y:S01]  /*2c400*/  @!P4 PRMT R78, R65, 0x5410, RZ ;  /* 0x00005410414ec816 */ /* 0x000fe200000000ff */
[----:B------:R-:W-:Y:S01]  /*2c410*/  @!P4 STL.S16 [R1+0x220], R111 ;  /* 0x0002206f0100c387 */ /* 0x000fe20000100600 */
[----:B------:R-:W-:Y:S01]  /*2c420*/  PRMT R86, R110, 0x7610, R86 ;  /* 0x000076106e567816 */ /* 0x000fe20000000056 */
[----:B------:R-:W-:Y:S01]  /*2c430*/  FADD.FTZ R65, R81, R60 ;  /* 0x0000003c51417221 */ /* 0x000fe20000010000 */
[----:B------:R-:W-:Y:S01]  /*2c440*/  PRMT R87, R109, 0x7610, R87 ;  /* 0x000076106d577816 */ /* 0x000fe20000000057 */
[----:B------:R3:W-:Y:S01]  /*2c450*/  @!P2 STL.S16 [R1+0x1fc], R110 ;  /* 0x0001fc6e0100a387 */ /* 0x0007e20000100600 */
[----:B------:R-:W-:Y:S01]  /*2c460*/  ISETP.GE.U32.AND P4, PT, R199, R59, PT ;  /* 0x0000003bc700720c */ /* 0x000fe20003f86070 */
[----:B------:R-:W-:Y:S01]  /*2c470*/  FADD.FTZ R60, R82, R69 ;  /* 0x00000045523c7221 */ /* 0x000fe20000010000 */
[C---:B------:R-:W-:Y:S01]  /*2c480*/  F2FP.F16.F32.PACK_AB R69, R80.reuse, R82 ;  /* 0x000000525045723e */ /* 0x040fe200000000ff */
[----:B------:R1:W4:Y:S01]  /*2c490*/  LDL.S16 R83, [R1+0x1f8] ;  /* 0x0001f80001537983 */ /* 0x0003220000100600 */
[--C-:B------:R-:W-:Y:S01]  /*2c4a0*/  SHF.R.U32.HI R59, RZ, 0x18, R47.reuse ;  /* 0x00000018ff3b7819 */ /* 0x100fe2000001162f */
[----:B------:R-:W-:Y:S01]  /*2c4b0*/  FADD.FTZ R80, R80, R60 ;  /* 0x0000003c50507221 */ /* 0x000fe20000010000 */
[----:B------:R-:W-:Y:S01]  /*2c4c0*/  PRMT R68, R69, 0x7632, R68 ;  /* 0x0000763245447816 */ /* 0x000fe20000000044 */
[----:B------:R1:W-:Y:S01]  /*2c4d0*/  @!P5 STL.S16 [R1+0x1c0], R109 ;  /* 0x0001c06d0100d387 */ /* 0x0003e20000100600 */
[----:B------:R-:W-:Y:S01]  /*2c4e0*/  SHF.R.U32.HI R47, RZ, 0x10, R47 ;  /* 0x00000010ff2f7819 */ /* 0x000fe2000001162f */
[----:B------:R-:W-:Y:S01]  /*2c4f0*/  MUFU.EX2 R84, R116 ;  /* 0x0000007400547308 */ /* 0x000fe20000000800 */
[----:B------:R-:W-:Y:S01]  /*2c500*/  ISETP.GE.U32.AND P6, PT, R199, R59, PT ;  /* 0x0000003bc700720c */ /* 0x000fe20003fc6070 */
[----:B------:R2:W4:Y:S01]  /*2c510*/  LDL.S16 R92, [R1+0x1a0] ;  /* 0x0001a000015c7983 */ /* 0x0005220000100600 */
[----:B------:R-:W-:Y:S02]  /*2c520*/  LOP3.LUT R47, R47, 0xff, RZ, 0xc0, !PT ;  /* 0x000000ff2f2f7812 */ /* 0x000fe400078ec0ff */
[----:B------:R-:W-:Y:S01]  /*2c530*/  LOP3.LUT R59, R48, 0xff, RZ, 0xc0, !PT ;  /* 0x000000ff303b7812 */ /* 0x000fe200078ec0ff */
[----:B------:R2:W4:Y:S04]  /*2c540*/  LDL.S16 R91, [R1+0x19c] ;  /* 0x00019c00015b7983 */ /* 0x0005280000100600 */
[----:B------:R-:W1:Y:S01]  /*2c550*/  MUFU.EX2 R82, R114 ;  /* 0x0000007200527308 */ /* 0x000e620000000800 */
[----:B------:R-:W-:Y:S01]  /*2c560*/  ISETP.GE.U32.AND P3, PT, R199, R59, PT ;  /* 0x0000003bc700720c */ /* 0x000fe20003f66070 */
[----:B------:R-:W-:Y:S01]  /*2c570*/  ST.E.U16 desc[UR4][R172.64+0x30], R79 ;  /* 0x0000304fac007985 */ /* 0x000fe2000c101504 */
[----:B------:R-:W-:Y:S03]  /*2c580*/  FADD.FTZ R59, R75, R62 ;  /* 0x0000003e4b3b7221 */ /* 0x000fe60000010000 */
[----:B------:R-:W-:Y:S01]  /*2c590*/  ST.E.U16 desc[UR4][R172.64+0x32], R78 ;  /* 0x0000324eac007985 */ /* 0x000fe2000c101504 */
[----:B---3--:R-:W-:Y:S01]  /*2c5a0*/  PRMT R110, R69, 0x5410, R68 ;  /* 0x00005410456e7816 */ /* 0x008fe20000000044 */
[----:B------:R-:W-:Y:S01]  /*2c5b0*/  FADD.FTZ R62, R61, R59 ;  /* 0x0000003b3d3e7221 */ /* 0x000fe20000010000 */
[--C-:B------:R-:W-:Y:S02]  /*2c5c0*/  SHF.R.U32.HI R59, RZ, 0x18, R48.reuse ;  /* 0x00000018ff3b7819 */ /* 0x100fe40000011630 */
[----:B------:R-:W-:Y:S02]  /*2c5d0*/  SHF.R.U32.HI R61, RZ, 0x10, R48 ;  /* 0x00000010ff3d7819 */ /* 0x000fe40000011630 */
[----:B-1----:R-:W-:Y:S02]  /*2c5e0*/  PRMT R109, R67, 0x5410, R66 ;  /* 0x00005410436d7816 */ /* 0x002fe40000000042 */
[----:B------:R-:W-:Y:S02]  /*2c5f0*/  @!P5 PRMT R66, R87, 0x5410, RZ ;  /* 0x000054105742d816 */ /* 0x000fe400000000ff */
[----:B------:R-:W-:Y:S02]  /*2c600*/  @!P2 PRMT R67, R86, 0x5410, RZ ;  /* 0x000054105643a816 */ /* 0x000fe400000000ff */
[----:B------:R-:W-:Y:S01]  /*2c610*/  ISETP.GE.U32.AND P5, PT, R199, R72, PT ;  /* 0x00000048c700720c */ /* 0x000fe20003fa6070 */
[----:B------:R-:W1:Y:S01]  /*2c620*/  MUFU.EX2 R86, R117 ;  /* 0x0000007500567308 */ /* 0x000e620000000800 */
[----:B------:R-:W-:Y:S01]  /*2c630*/  PRMT R72, R73, 0x7632, R72 ;  /* 0x0000763249487816 */ /* 0x000fe20000000048 */
[----:B------:R-:W-:Y:S01]  /*2c640*/  ST.E.U16 desc[UR4][R176.64+0x2e], R67 ;  /* 0x00002e43b0007985 */ /* 0x000fe2000c101504 */
[----:B------:R-:W-:Y:S01]  /*2c650*/  ISETP.GE.U32.AND P2, PT, R199, R59, PT ;  /* 0x0000003bc700720c */ /* 0x000fe20003f46070 */
[----:B------:R-:W-:Y:S01]  /*2c660*/  FADD.FTZ R59, R82, R65 ;  /* 0x00000041523b7221 */ /* 0x000fe20000010000 */
[----:B------:R-:W-:Y:S01]  /*2c670*/  PRMT R113, R73, 0x5410, R72 ;  /* 0x0000541049717816 */ /* 0x000fe20000000048 */
[----:B------:R-:W-:Y:S01]  /*2c680*/  ST.E.U16 desc[UR4][R176.64+0x30], R66 ;  /* 0x00003042b0007985 */ /* 0x000fe2000c101504 */
[----:B-1----:R-:W-:Y:S01]  /*2c690*/  F2FP.F16.F32.PACK_AB R75, R86, R84 ;  /* 0x00000054564b723e */ /* 0x002fe200000000ff */
[----:B--2---:R-:W-:Y:S05]  /*2c6a0*/  @!P1 HADD2 R85, -R69.H0_H0, -RZ.H0_H0 ;  /* 0xa00000ff45559230 */ /* 0x004fea0000000900 */
[----:B------:R-:W-:Y:S01]  /*2c6b0*/  PRMT R60, R85, 0x7610, R60 ;  /* 0x00007610553c7816 */ /* 0x000fe2000000003c */
[----:B------:R1:W-:Y:S03]  /*2c6c0*/  @!P1 STL.S16 [R1+0x1bc], R85 ;  /* 0x0001bc5501009387 */ /* 0x0003e60000100600 */
[----:B------:R-:W-:Y:S01]  /*2c6d0*/  @!P1 PRMT R69, R60, 0x5410, RZ ;  /* 0x000054103c459816 */ /* 0x000fe200000000ff */
[----:B------:R2:W3:Y:S01]  /*2c6e0*/  LDL.S16 R87, [R1+0x198] ;  /* 0x0001980001577983 */ /* 0x0004e20000100600 */
[----:B------:R-:W-:Y:S01]  /*2c6f0*/  ISETP.GE.U32.AND P1, PT, R199, R47, PT ;  /* 0x0000002fc700720c */ /* 0x000fe20003f26070 */
[----:B----4-:R-:W-:Y:S01]  /*2c700*/  @!P0 HADD2 R83, -R68.H0_H0, -RZ.H0_H0 ;  /* 0xa00000ff44538230 */ /* 0x010fe20000000900 */
[----:B------:R-:W-:Y:S01]  /*2c710*/  LOP3.LUT R60, R48, 0xffff, RZ, 0xc0, !PT ;  /* 0x0000ffff303c7812 */ /* 0x000fe200078ec0ff */
[----:B------:R-:W-:Y:S01]  /*2c720*/  IMAD.WIDE.U32 R48, R74, -0x2daee0ad, RZ ;  /* 0xd2511f534a307825 */ /* 0x000fe200078e00ff */
[----:B------:R-:W-:Y:S01]  /*2c730*/  PRMT R74, R75, 0x7632, R74 ;  /* 0x000076324b4a7816 */ /* 0x000fe2000000004a */
[----:B------:R-:W-:Y:S01]  /*2c740*/  ST.E.U16 desc[UR4][R178.64+0x30], R69 ;  /* 0x00003045b2007985 */ /* 0x000fe2000c101504 */
[----:B------:R-:W-:Y:S01]  /*2c750*/  PRMT R81, R83, 0x7610, R81 ;  /* 0x0000761053517816 */ /* 0x000fe20000000051 */
[----:B------:R-:W-:Y:S01]  /*2c760*/  FADD.FTZ R47, R84, R63 ;  /* 0x0000003f542f7221 */ /* 0x000fe20000010000 */
[C---:B------:R-:W-:Y:S01]  /*2c770*/  F2FP.F16.F32.PACK_AB R63, R88.reuse, R82 ;  /* 0x00000052583f723e */ /* 0x040fe200000000ff */
[----:B------:R-:W-:Y:S01]  /*2c780*/  @!P5 HADD2 R92, -R73.H0_H0, -RZ.H0_H0 ;  /* 0xa00000ff495cd230 */ /* 0x000fe20000000900 */
[----:B------:R-:W-:Y:S01]  /*2c790*/  @!P0 PRMT R68, R81, 0x5410, RZ ;  /* 0x0000541051448816 */ /* 0x000fe200000000ff */
[----:B------:R-:W-:Y:S01]  /*2c7a0*/  FADD.FTZ R88, R88, R59 ;  /* 0x0000003b58587221 */ /* 0x000fe20000010000 */
[----:B------:R-:W-:Y:S01]  /*2c7b0*/  LOP3.LUT R81, R49, R231, R64, 0x96, !PT ;  /* 0x000000e731517212 */ /* 0x000fe200078e9640 */
[----:B------:R-:W-:Y:S01]  /*2c7c0*/  @!P4 HADD2 R91, -R72.H0_H0, -RZ.H0_H0 ;  /* 0xa00000ff485bc230 */ /* 0x000fe20000000900 */
[----:B------:R-:W-:Y:S01]  /*2c7d0*/  PRMT R114, R75, 0x5410, R74 ;  /* 0x000054104b727816 */ /* 0x000fe2000000004a */
[----:B------:R-:W-:Y:S01]  /*2c7e0*/  FADD.FTZ R86, R86, R47 ;  /* 0x0000002f56567221 */ /* 0x000fe20000010000 */
[----:B------:R-:W-:Y:S01]  /*2c7f0*/  SHF.R.U32.HI R47, RZ, 0x8, R60 ;  /* 0x00000008ff2f7819 */ /* 0x000fe2000001163c */
[----:B------:R-:W-:Y:S01]  /*2c800*/  ST.E.U16 desc[UR4][R178.64+0x32], R68 ;  /* 0x00003244b2007985 */ /* 0x000fe2000c101504 */
[----:B------:R-:W-:Y:S01]  /*2c810*/  PRMT R64, R91, 0x7610, R64 ;  /* 0x000076105b407816 */ /* 0x000fe20000000040 */
[----:B------:R-:W-:Y:S01]  /*2c820*/  MUFU.EX2 R82, R135 ;  /* 0x0000008700527308 */ /* 0x000fe20000000800 */
[----:B------:R-:W-:Y:S01]  /*2c830*/  LOP3.LUT R84, R47, 0xffff, RZ, 0xc0, !PT ;  /* 0x0000ffff2f547812 */ /* 0x000fe200078ec0ff */
[----:B-1----:R2:W4:Y:S01]  /*2c840*/  LDL.S16 R85, [R1+0x194] ;  /* 0x0001940001557983 */ /* 0x0025220000100600 */
[----:B------:R-:W-:Y:S02]  /*2c850*/  @!P4 PRMT R72, R64, 0x5410, RZ ;  /* 0x000054104048c816 */ /* 0x000fe400000000ff */
[----:B------:R-:W-:Y:S01]  /*2c860*/  LOP3.LUT R47, R61, 0xff, RZ, 0xc0, !PT ;  /* 0x000000ff3d2f7812 */ /* 0x000fe200078ec0ff */
[----:B------:R1:W-:Y:S01]  /*2c870*/  @!P0 STL.S16 [R1+0x1f8], R83 ;  /* 0x0001f85301008387 */ /* 0x0003e20000100600 */
[----:B------:R-:W-:Y:S03]  /*2c880*/  PRMT R90, R92, 0x7610, R90 ;  /* 0x000076105c5a7816 */ /* 0x000fe6000000005a */
[----:B------:R-:W2:Y:S01]  /*2c890*/  MUFU.EX2 R64, R184 ;  /* 0x000000b800407308 */ /* 0x000ea20000000800 */
[----:B------:R-:W4:Y:S01]  /*2c8a0*/  LDL.LU.64 R190, [R1+0x328] ;  /* 0x0003280001be7983 */ /* 0x000f220000300a00 */
[----:B------:R-:W-:Y:S05]  /*2c8b0*/  @!P5 PRMT R73, R90, 0x5410, RZ ;  /* 0x000054105a49d816 */ /* 0x000fea00000000ff */
[----:B------:R1:W-:Y:S04]  /*2c8c0*/  @!P5 STL.S16 [R1+0x1a0], R92 ;  /* 0x0001a05c0100d387 */ /* 0x0003e80000100600 */
[----:B------:R-:W-:Y:S01]  /*2c8d0*/  @!P4 STL.S16 [R1+0x19c], R91 ;  /* 0x00019c5b0100c387 */ /* 0x000fe20000100600 */
[----:B------:R-:W-:Y:S03]  /*2c8e0*/  ISETP.GE.U32.AND P4, PT, R199, R47, PT ;  /* 0x0000002fc700720c */ /* 0x000fe60003f86070 */
[----:B------:R-:W-:Y:S01]  /*2c8f0*/  ST.E.U16 desc[UR4][R174.64+0x40], R73 ;  /* 0x00004049ae007985 */ /* 0x000fe2000c101504 */
[----:B--2---:R-:W-:Y:S03]  /*2c900*/  F2FP.F16.F32.PACK_AB R61, R64, R82 ;  /* 0x00000052403d723e */ /* 0x004fe600000000ff */
[----:B------:R2:W-:Y:S01]  /*2c910*/  ST.E.U16 desc[UR4][R174.64+0x42], R72 ;  /* 0x00004248ae007985 */ /* 0x0005e2000c101504 */
[----:B-1----:R-:W1:Y:S01]  /*2c920*/  MUFU.EX2 R83, R112 ;  /* 0x0000007000537308 */ /* 0x002e620000000800 */
[----:B------:R-:W-:Y:S02]  /*2c930*/  SHF.R.U32.HI R92, RZ, 0x18, R48 ;  /* 0x00000018ff5c7819 */ /* 0x000fe40000011630 */
[----:B-1----:R-:W-:Y:S01]  /*2c940*/  F2FP.F16.F32.PACK_AB R65, R89, R83 ;  /* 0x000000535941723e */ /* 0x002fe200000000ff */
[--C-:B------:R-:W-:Y:S01]  /*2c950*/  FADD.FTZ R47, R83, R80.reuse ;  /* 0x00000050532f7221 */ /* 0x100fe20000010000 */
[----:B------:R-:W-:Y:S03]  /*2c960*/  PRMT R80, R61, 0x7632, R80 ;  /* 0x000076323d507816 */ /* 0x000fe60000000050 */
[----:B------:R-:W-:Y:S01]  /*2c970*/  FADD.FTZ R89, R89, R47 ;  /* 0x0000002f59597221 */ /* 0x000fe20000010000 */
[----:B------:R-:W-:Y:S02]  /*2c980*/  SHF.R.U32.HI R47, RZ, 0x18, R81 ;  /* 0x00000018ff2f7819 */ /* 0x000fe40000011651 */
[----:B--2---:R-:W-:Y:S02]  /*2c990*/  F2FP.F16.F32.PACK_AB R72, R160, R170 ;  /* 0x000000aaa048723e */ /* 0x004fe400000000ff */
[----:B------:R-:W-:Y:S01]  /*2c9a0*/  ISETP.GE.U32.AND P0, PT, R199, R47, PT ;  /* 0x0000002fc700720c */ /* 0x000fe20003f06070 */
[--C-:B------:R-:W-:Y:S01]  /*2c9b0*/  FADD.FTZ R47, R82, R62.reuse ;  /* 0x0000003e522f7221 */ /* 0x100fe20000010000 */
[C---:B------:R-:W-:Y:S01]  /*2c9c0*/  PRMT R62, R63.reuse, 0x7632, R62 ;  /* 0x000076323f3e7816 */ /* 0x040fe2000000003e */
[----:B------:R-:W-:Y:S03]  /*2c9d0*/  IMAD.WIDE.U32 R82, R50, -0x2daee0ad, RZ ;  /* 0xd2511f5332527825 */ /* 0x000fe600078e00ff */
[----:B------:R-:W-:Y:S01]  /*2c9e0*/  PRMT R118, R63, 0x5410, R62 ;  /* 0x000054103f767816 */ /* 0x000fe2000000003e */
[----:B------:R-:W-:Y:S01]  /*2c9f0*/  FADD.FTZ R93, R64, R47 ;  /* 0x0000002f405d7221 */ /* 0x000fe20000010000 */
[----:B------:R-:W-:Y:S02]  /*2ca00*/  SHF.R.U32.HI R47, RZ, 0x10, R81 ;  /* 0x00000010ff2f7819 */ /* 0x000fe40000011651 */
[----:B------:R-:W-:Y:S02]  /*2ca10*/  PRMT R64, R65, 0x7632, R64 ;  /* 0x0000763241407816 */ /* 0x000fe40000000040 */
[----:B------:R-:W-:Y:S02]  /*2ca20*/  LOP3.LUT R47, R47, 0xff, RZ, 0xc0, !PT ;  /* 0x000000ff2f2f7812 */ /* 0x000fe400078ec0ff */
[----:B------:R-:W-:Y:S02]  /*2ca30*/  @P0 LOP3.LUT R201, R201, 0x80000, RZ, 0xfc, !PT ;  /* 0x00080000c9c90812 */ /* 0x000fe400078efcff */
[----:B------:R-:W-:Y:S02]  /*2ca40*/  PRMT R117, R65, 0x5410, R64 ;  /* 0x0000541041757816 */ /* 0x000fe40000000040 */
[----:B------:R-:W-:Y:S01]  /*2ca50*/  LOP3.LUT R201, R201, 0xffefffff, RZ, 0xc0, !PT ;  /* 0xffefffffc9c97812 */ /* 0x000fe200078ec0ff */
[----:B---3--:R-:W-:Y:S05]  /*2ca60*/  @!P1 HADD2 R87, -R75.H0_H0, -RZ.H0_H0 ;  /* 0xa00000ff4b579230 */ /* 0x008fea0000000900 */
[----:B------:R-:W-:Y:S01]  /*2ca70*/  PRMT R60, R87, 0x7610, R60 ;  /* 0x00007610573c7816 */ /* 0x000fe2000000003c */
[----:B------:R1:W-:Y:S03]  /*2ca80*/  @!P1 STL.S16 [R1+0x198], R87 ;  /* 0x0001985701009387 */ /* 0x0003e60000100600 */
[----:B------:R-:W-:Y:S02]  /*2ca90*/  @!P1 PRMT R75, R60, 0x5410, RZ ;  /* 0x000054103c4b9816 */ /* 0x000fe400000000ff */
[C---:B------:R-:W-:Y:S03]  /*2caa0*/  LOP3.LUT R60, R48.reuse, 0xffff, RZ, 0xc0, !PT ;  /* 0x0000ffff303c7812 */ /* 0x040fe600078ec0ff */
[----:B------:R2:W-:Y:S01]  /*2cab0*/  ST.E.U16 desc[UR4][R172.64+0x40], R75 ;  /* 0x0000404bac007985 */ /* 0x0005e2000c101504 */
[----:B------:R-:W-:Y:S04]  /*2cac0*/  SHF.R.U32.HI R41, RZ, 0x8, R60 ;  /* 0x00000008ff297819 */ /* 0x000fe8000001163c */
[----:B------:R-:W-:Y:S01]  /*2cad0*/  LOP3.LUT R41, R41, 0xffff, RZ, 0xc0, !PT ;  /* 0x0000ffff29297812 */ /* 0x000fe200078ec0ff */
[----:B----4-:R-:W-:Y:S05]  /*2cae0*/  @!P6 HADD2 R85, -R74.H0_H0, -RZ.H0_H0 ;  /* 0xa00000ff4a55e230 */ /* 0x010fea0000000900 */
[----:B------:R-:W-:Y:S01]  /*2caf0*/  PRMT R59, R85, 0x7610, R59 ;  /* 0x00007610553b7816 */ /* 0x000fe2000000003b */
[----:B------:R3:W-:Y:S03]  /*2cb00*/  @!P6 STL.S16 [R1+0x194], R85 ;  /* 0x000194550100e387 */ /* 0x0007e60000100600 */
[----:B------:R-:W-:Y:S01]  /*2cb10*/  @!P6 PRMT R74, R59, 0x5410, RZ ;  /* 0x000054103b4ae816 */ /* 0x000fe200000000ff */
[----:B------:R4:W4:Y:S01]  /*2cb20*/  LDL.S16 R94, [R1+0x288] ;  /* 0x00028800015e7983 */ /* 0x0009220000100600 */
[----:B------:R-:W-:Y:S02]  /*2cb30*/  LOP3.LUT R59, R48, 0xff, RZ, 0xc0, !PT ;  /* 0x000000ff303b7812 */ /* 0x000fe400078ec0ff */
[C---:B------:R-:W-:Y:S01]  /*2cb40*/  ISETP.GE.U32.AND P6, PT, R199.reuse, R47, PT ;  /* 0x0000002fc700720c */ /* 0x040fe20003fc6070 */
[----:B------:R4:W4:Y:S01]  /*2cb50*/  LDL.S16 R116, [R1+0x2b0] ;  /* 0x0002b00001747983 */ /* 0x0009220000100600 */
[----:B------:R-:W-:Y:S02]  /*2cb60*/  ISETP.GE.U32.AND P1, PT, R199, R59, PT ;  /* 0x0000003bc700720c */ /* 0x000fe40003f26070 */
[C---:B-1----:R-:W-:Y:S01]  /*2cb70*/  LOP3.LUT R87, R81.reuse, 0xff, RZ, 0xc0, !PT ;  /* 0x000000ff51577812 */ /* 0x042fe200078ec0ff */
[----:B------:R1:W4:Y:S01]  /*2cb80*/  LDL.S16 R115, [R1+0x250] ;  /* 0x0002500001737983 */ /* 0x0003220000100600 */
[----:B------:R-:W-:Y:S02]  /*2cb90*/  LOP3.LUT R81, R81, 0xffff, RZ, 0xc0, !PT ;  /* 0x0000ffff51517812 */ /* 0x000fe400078ec0ff */
[----:B--2---:R-:W-:Y:S01]  /*2cba0*/  PRMT R75, R72, 0x7632, R75 ;  /* 0x00007632484b7816 */ /* 0x004fe2000000004b */
[----:B------:R1:W2:Y:S01]  /*2cbb0*/  LDL.S16 R112, [R1+0x268] ;  /* 0x0002680001707983 */ /* 0x0002a20000100600 */
[----:B------:R-:W-:Y:S03]  /*2cbc0*/  SHF.R.U32.HI R81, RZ, 0x8, R81 ;  /* 0x00000008ff517819 */ /* 0x000fe60000011651 */
[----:B------:R-:W-:Y:S01]  /*2cbd0*/  @P6 LOP3.LUT R201, R201, 0x100000, RZ, 0xfc, !PT ;  /* 0x00100000c9c96812 */ /* 0x000fe200078efcff */
[----:B------:R1:W2:Y:S01]  /*2cbe0*/  LDL.S16 R111, [R1+0x240] ;  /* 0x00024000016f7983 */ /* 0x0002a20000100600 */
[----:B------:R-:W-:Y:S02]  /*2cbf0*/  LOP3.LUT R81, R81, 0xffff, RZ, 0xc0, !PT ;  /* 0x0000ffff51517812 */ /* 0x000fe400078ec0ff */
[----:B---3--:R-:W-:Y:S01]  /*2cc00*/  SHF.R.U32.HI R85, RZ, 0x10, R48 ;  /* 0x00000010ff557819 */ /* 0x008fe20000011630 */
[----:B------:R-:W-:Y:S01]  /*2cc10*/  ST.E.U16 desc[UR4][R172.64+0x42], R74 ;  /* 0x0000424aac007985 */ /* 0x000fe2000c101504 */
[----:B------:R-:W-:Y:S05]  /*2cc20*/  LOP3.LUT R48, R51, R224, R190, 0x96, !PT ;  /* 0x000000e033307212 */ /* 0x000fea00078e96be */
[----:B------:R-:W-:Y:S05]  /*2cc30*/  IMAD.WIDE.U32 R48, R48, -0x2daee0ad, RZ ;  /* 0xd2511f5330307825 */ /* 0x000fea00078e00ff */
        /* <DEDUP_REMOVED lines=26> */
[----:B--2---:R-:W-:Y:S03]  /*2cde0*/  @!P3 HADD2 R111, -R61.H0_H0, -RZ.H0_H0 ;  /* 0xa00000ff3d6fb230 */ /* 0x004fe60000000900 */
[----:B------:R-:W-:Y:S04]  /*2cdf0*/  LOP3.LUT R50, R50, 0xffff, RZ, 0xc0, !PT ;  /* 0x0000ffff32327812 */ /* 0x000fe800078ec0ff */
[C---:B------:R-:W-:Y:S01]  /*2ce00*/  ISETP.GE.U32.AND P5, PT, R199.reuse, R50, PT ;  /* 0x00000032c700720c */ /* 0x040fe20003fa6070 */
[----:B---3--:R1:W2:Y:S11]  /*2ce10*/  LDL.S16 R94, [R1+0x23c] ;  /* 0x00023c00015e7983 */ /* 0x0082b60000100600 */
        /* <DEDUP_REMOVED lines=19> */
[----:B------:R-:W-:Y:S02]  /*2cf50*/  @!P0 PRMT R65, R51, 0x5410, RZ ;  /* 0x0000541033418816 */ /* 0x000fe400000000ff */
[C---:B------:R-:W-:Y:S01]  /*2cf60*/  ISETP.GE.U32.AND P0, PT, R199.reuse, R84, PT ;  /* 0x00000054c700720c */ /* 0x040fe20003f06070 */
[----:B------:R1:W4:Y:S01]  /*2cf70*/  LDL.S16 R51, [R1+0x218] ;  /* 0x0002180001337983 */ /* 0x0003220000100600 */
[----:B------:R-:W-:Y:S03]  /*2cf80*/  MUFU.EX2 R84, R129 ;  /* 0x0000008100547308 */ /* 0x000fe60000000800 */
[----:B------:R1:W-:Y:S01]  /*2cf90*/  @!P5 STL.S16 [R1+0x268], R112 ;  /* 0x000268700100d387 */ /* 0x0003e20000100600 */
[----:B------:R-:W-:Y:S02]  /*2cfa0*/  ISETP.GE.U32.AND P5, PT, R199, R41, PT ;  /* 0x00000029c700720c */ /* 0x000fe40003fa6070 */
[----:B------:R-:W-:Y:S01]  /*2cfb0*/  LOP3.LUT R41, R85, 0xff, RZ, 0xc0, !PT ;  /* 0x000000ff55297812 */ /* 0x000fe200078ec0ff */
[----:B------:R1:W-:Y:S03]  /*2cfc0*/  @!P3 STL.S16 [R1+0x240], R111 ;  /* 0x0002406f0100b387 */ /* 0x0003e60000100600 */
[----:B------:R-:W-:Y:S01]  /*2cfd0*/  MUFU.EX2 R85, R218 ;  /* 0x000000da00557308 */ /* 0x000fe20000000800 */
[----:B------:R-:W-:Y:S04]  /*2cfe0*/  ST.E.U16 desc[UR4][R178.64+0x40], R65 ;  /* 0x00004041b2007985 */ /* 0x000fe8000c101504 */
[----:B------:R-:W-:Y:S05]  /*2cff0*/  ST.E.U16 desc[UR4][R178.64+0x42], R64 ;  /* 0x00004240b2007985 */ /* 0x000fea000c101504 */
[----:B------:R-:W-:Y:S01]  /*2d000*/  MUFU.EX2 R218, R168 ;  /* 0x000000a800da7308 */ /* 0x000fe20000000800 */
[----:B-1----:R-:W-:Y:S02]  /*2d010*/  PRMT R112, R61, 0x5410, R80 ;  /* 0x000054103d707816 */ /* 0x002fe40000000050 */
[----:B------:R-:W-:Y:S02]  /*2d020*/  @!P3 PRMT R61, R47, 0x5410, RZ ;  /* 0x000054102f3db816 */ /* 0x000fe400000000ff */
[----:B------:R-:W-:Y:S05]  /*2d030*/  ISETP.GE.U32.AND P3, PT, R199, R41, PT ;  /* 0x00000029c700720c */ /* 0x000fea0003f66070 */
[----:B------:R-:W1:Y:S01]  /*2d040*/  MUFU.EX2 R47, R187 ;  /* 0x000000bb002f7308 */ /* 0x000e620000000800 */
[----:B------:R1:W-:Y:S02]  /*2d050*/  ST.E.U16 desc[UR4][R174.64+0x50], R61 ;  /* 0x0000503dae007985 */ /* 0x0003e4000c101504 */
[----:B-1----:R-:W-:Y:S04]  /*2d060*/  F2FP.F16.F32.PACK_AB R60, R47, R44 ;  /* 0x0000002c2f3c723e */ /* 0x002fe800000000ff */
[C---:B------:R-:W-:Y:S04]  /*2d070*/  PRMT R59, R60.reuse, 0x7632, R59 ;  /* 0x000076323c3b7816 */ /* 0x040fe8000000003b */
[----:B------:R-:W-:Y:S01]  /*2d080*/  PRMT R111, R60, 0x5410, R59 ;  /* 0x000054103c6f7816 */ /* 0x000fe2000000003b */
        /* <DEDUP_REMOVED lines=8> */
[----:B------:R2:W2:Y:S01]  /*2d110*/  LDL.S16 R53, [R1+0x1dc] ;  /* 0x0001dc0001357983 */ /* 0x0004a20000100600 */
        /* <DEDUP_REMOVED lines=10> */
[----:B----4-:R-:W-:Y:S02]  /*2d1c0*/  @!P2 HADD2 R51, -R59.H0_H0, -RZ.H0_H0 ;  /* 0xa00000ff3b33a230 */ /* 0x010fe40000000900 */
[----:B------:R-:W-:Y:S05]  /*2d1d0*/  FADD.FTZ R85, R85, R93 ;  /* 0x0000005d55557221 */ /* 0x000fea0000010000 */
[----:B------:R-:W-:Y:S01]  /*2d1e0*/  MUFU.EX2 R93, R244 ;  /* 0x000000f4005d7308 */ /* 0x000fe20000000800 */
[----:B------:R-:W-:Y:S01]  /*2d1f0*/  PRMT R41, R51, 0x7610, R41 ;  /* 0x0000761033297816 */ /* 0x000fe20000000029 */
[----:B------:R1:W-:Y:S01]  /*2d200*/  @!P2 STL.S16 [R1+0x218], R51 ;  /* 0x000218330100a387 */ /* 0x0003e20000100600 */
[----:B------:R-:W-:Y:S02]  /*2d210*/  FADD.FTZ R46, R94, R85 ;  /* 0x000000555e2e7221 */ /* 0x000fe40000010000 */
        /* <DEDUP_REMOVED lines=13> */
[----:B------:R-:W-:Y:S03]  /*2d2f0*/  @!P0 HADD2 R53, -R56.H0_H0, -RZ.H0_H0 ;  /* 0xa00000ff38358230 */ /* 0x000fe60000000900 */
[----:B------:R-:W-:Y:S01]  /*2d300*/  PRMT R41, R115, 0x7610, R41 ;  /* 0x0000761073297816 */ /* 0x000fe20000000029 */
[----:B------:R1:W-:Y:S01]  /*2d310*/  @!P2 STL.S16 [R1+0x1b8], R115 ;  /* 0x0001b8730100a387 */ /* 0x0003e20000100600 */
[----:B------:R-:W-:Y:S03]  /*2d320*/  PRMT R83, R53, 0x7610, R83 ;  /* 0x0000761035537816 */ /* 0x000fe60000000053 */
[----:B------:R2:W-:Y:S04]  /*2d330*/  @!P0 STL.S16 [R1+0x1dc], R53 ;  /* 0x0001dc3501008387 */ /* 0x0005e80000100600 */
[----:B------:R3:W3:Y:S01]  /*2d340*/  LDL.S16 R81, [R1+0x1d8] ;  /* 0x0001d80001517983 */ /* 0x0006e20000100600 */
        /* <DEDUP_REMOVED lines=8> */
[----:B------:R-:W-:Y:S02]  /*2d3d0*/  LOP3.LUT R41, R41, 0xffff, RZ, 0xc0, !PT ;  /* 0x0000ffff29297812 */ /* 0x000fe400078ec0ff */
[----:B------:R-:W-:Y:S02]  /*2d3e0*/  PRMT R121, R56, 0x5410, R49 ;  /* 0x0000541038797816 */ /* 0x000fe40000000031 */
[----:B------:R-:W-:Y:S02]  /*2d3f0*/  ISETP.GE.U32.AND P2, PT, R199, R41, PT ;  /* 0x00000029c700720c */ /* 0x000fe40003f46070 */
[----:B------:R-:W-:Y:S01]  /*2d400*/  @!P0 PRMT R56, R83, 0x5410, RZ ;  /* 0x0000541053388816 */ /* 0x000fe200000000ff */
[----:B------:R-:W-:Y:S01]  /*2d410*/  IMAD.WIDE.U32 R82, R82, -0x2daee0ad, RZ ;  /* 0xd2511f5352527825 */ /* 0x000fe200078e00ff */
[----:B------:R-:W-:Y:S09]  /*2d420*/  LOP3.LUT P0, RZ, R201, 0x80000, RZ, 0xc0, !PT ;  /* 0x00080000c9ff7812 */ /* 0x000ff2000780c0ff */
[----:B----4-:R-:W-:Y:S05]  /*2d430*/  @!P2 HADD2 R44, -R50.H0_H0, -RZ.H0_H0 ;  /* 0xa00000ff322ca230 */ /* 0x010fea0000000900 */
[----:B------:R-:W-:Y:S01]  /*2d440*/  PRMT R41, R44, 0x7610, R41 ;  /* 0x000076102c297816 */ /* 0x000fe20000000029 */
[----:B------:R2:W-:Y:S03]  /*2d450*/  @!P2 STL.S16 [R1+0x1f4], R44 ;  /* 0x0001f42c0100a387 */ /* 0x0005e60000100600 */
[----:B------:R-:W-:Y:S01]  /*2d460*/  @!P2 PRMT R50, R41, 0x5410, RZ ;  /* 0x000054102932a816 */ /* 0x000fe200000000ff */
[--C-:B-1----:R-:W-:Y:S01]  /*2d470*/  FADD.FTZ R41, R53, R89.reuse ;  /* 0x0000005935297221 */ /* 0x102fe20000010000 */
[----:B------:R-:W-:Y:S01]  /*2d480*/  ISETP.GE.U32.AND P2, PT, R199, R48, PT ;  /* 0x00000030c700720c */ /* 0x000fe20003f46070 */
[----:B------:R4:W4:Y:S04]  /*2d490*/  LDL.S16 R122, [R1+0x190] ;  /* 0x00019000017a7983 */ /* 0x0009280000100600 */
[----:B------:R-:W-:Y:S01]  /*2d4a0*/  ST.E.U16 desc[UR4][R176.64+0x50], R50 ;  /* 0x00005032b0007985 */ /* 0x000fe2000c101504 */
[----:B--2---:R-:W1:Y:S02]  /*2d4b0*/  MUFU.EX2 R44, R120 ;  /* 0x00000078002c7308 */ /* 0x004e640000000800 */
[----:B-1----:R-:W-:Y:S04]  /*2d4c0*/  F2FP.F16.F32.PACK_AB R53, R44, R53 ;  /* 0x000000352c35723e */ /* 0x002fe800000000ff */
[----:B------:R-:W-:Y:S01]  /*2d4d0*/  PRMT R52, R53, 0x7632, R52 ;  /* 0x0000763235347816 */ /* 0x000fe20000000034 */
[----:B------:R-:W-:Y:S04]  /*2d4e0*/  @!P6 HADD2 R116, -R53.H0_H0, -RZ.H0_H0 ;  /* 0xa00000ff3574e230 */ /* 0x000fe80000000900 */
[----:B---3--:R-:W-:Y:S01]  /*2d4f0*/  @!P2 HADD2 R91, -R52.H0_H0, -RZ.H0_H0 ;  /* 0xa00000ff345ba230 */ /* 0x008fe20000000900 */
[----:B------:R-:W-:Y:S01]  /*2d500*/  PRMT R89, R116, 0x7610, R89 ;  /* 0x0000761074597816 */ /* 0x000fe20000000059 */
[----:B------:R1:W-:Y:S03]  /*2d510*/  @!P6 STL.S16 [R1+0x1b4], R116 ;  /* 0x0001b4740100e387 */ /* 0x0003e60000100600 */
[----:B------:R-:W-:Y:S01]  /*2d520*/  PRMT R88, R91, 0x7610, R88 ;  /* 0x000076105b587816 */ /* 0x000fe20000000058 */
[----:B------:R2:W-:Y:S01]  /*2d530*/  @!P2 STL.S16 [R1+0x1f0], R91 ;  /* 0x0001f05b0100a387 */ /* 0x0005e20000100600 */
[----:B-1----:R-:W-:Y:S02]  /*2d540*/  PRMT R116, R53, 0x5410, R52 ;  /* 0x0000541035747816 */ /* 0x002fe40000000034 */
[----:B------:R-:W-:Y:S02]  /*2d550*/  @!P6 PRMT R53, R89, 0x5410, RZ ;  /* 0x000054105935e816 */ /* 0x000fe400000000ff */
[----:B------:R-:W-:Y:S01]  /*2d560*/  @!P2 PRMT R52, R88, 0x5410, RZ ;  /* 0x000054105834a816 */ /* 0x000fe200000000ff */
[----:B------:R3:W3:Y:S01]  /*2d570*/  LDL.S16 R89, [R1+0x18c] ;  /* 0x00018c0001597983 */ /* 0x0006e20000100600 */
[----:B------:R-:W-:Y:S01]  /*2d580*/  LOP3.LUT P6, RZ, R201, 0x100000, RZ, 0xc0, !PT ;  /* 0x00100000c9ff7812 */ /* 0x000fe200078cc0ff */
[----:B--2---:R-:W-:Y:S01]  /*2d590*/  MUFU.EX2 R91, R235 ;  /* 0x000000eb005b7308 */ /* 0x004fe20000000800 */
[----:B------:R-:W-:Y:S01]  /*2d5a0*/  ISETP.GE.U32.AND P2, PT, R199, R92, PT ;  /* 0x0000005cc700720c */ /* 0x000fe20003f46070 */
[----:B------:R-:W-:Y:S01]  /*2d5b0*/  ST.E.U16 desc[UR4][R178.64+0x50], R53 ;  /* 0x00005035b2007985 */ /* 0x000fe2000c101504 */
[----:B------:R-:W-:Y:S03]  /*2d5c0*/  LOP3.LUT R201, R201, 0xfffdffff, RZ, 0xc0, !PT ;  /* 0xfffdffffc9c97812 */ /* 0x000fe600078ec0ff */
[----:B------:R-:W-:Y:S04]  /*2d5d0*/  ST.E.U16 desc[UR4][R178.64+0x52], R52 ;  /* 0x00005234b2007985 */ /* 0x000fe8000c101504 */
[----:B------:R-:W-:Y:S01]  /*2d5e0*/  MUFU.EX2 R92, R131 ;  /* 0x00000083005c7308 */ /* 0x000fe20000000800 */
[----:B------:R-:W-:Y:S09]  /*2d5f0*/  ST.E.U16 desc[UR4][R174.64+0x60], R56 ;  /* 0x00006038ae007985 */ /* 0x000ff2000c101504 */
[----:B------:R-:W-:Y:S01]  /*2d600*/  MUFU.EX2 R235, R38 ;  /* 0x0000002600eb7308 */ /* 0x000fe20000000800 */
[----:B------:R-:W-:Y:S05]  /*2d610*/  @!P4 HADD2 R81, -R49.H0_H0, -RZ.H0_H0 ;  /* 0xa00000ff3151c230 */ /* 0x000fea0000000900 */
[----:B------:R-:W-:Y:S01]  /*2d620*/  PRMT R43, R81, 0x7610, R43 ;  /* 0x00007610512b7816 */ /* 0x000fe2000000002b */
[----:B------:R1:W-:Y:S03]  /*2d630*/  @!P4 STL.S16 [R1+0x1d8], R81 ;  /* 0x0001d8510100c387 */ /* 0x0003e60000100600 */
[----:B------:R-:W-:Y:S01]  /*2d640*/  @!P4 PRMT R49, R43, 0x5410, RZ ;  /* 0x000054102b31c816 */ /* 0x000fe200000000ff */
[----:B------:R2:W2:Y:S01]  /*2d650*/  LDL.S16 R88, [R1+0x168] ;  /* 0x0001680001587983 */ /* 0x0004a20000100600 */
[----:B------:R-:W-:Y:S01]  /*2d660*/  FADD.FTZ R43, R44, R41 ;  /* 0x000000292c2b7221 */ /* 0x000fe20000010000 */
[----:B------:R-:W-:Y:S01]  /*2d670*/  LOP3.LUT R41, R83, R231, R90, 0x96, !PT ;  /* 0x000000e753297212 */ /* 0x000fe200078e965a */
[----:B------:R-:W1:Y:S01]  /*2d680*/  MUFU.EX2 R44, R130 ;  /* 0x00000082002c7308 */ /* 0x000e620000000800 */
[----:B------:R2:W2:Y:S02]  /*2d690*/  LDL.S16 R126, [R1+0x164] ;  /* 0x00016400017e7983 */ /* 0x0004a40000100600 */
        /* <DEDUP_REMOVED lines=8> */
[----:B-1----:R-:W-:Y:S01]  /*2d720*/  F2FP.F16.F32.PACK_AB R2, R92, R44 ;  /* 0x0000002c5c02723e */ /* 0x002fe200000000ff */
[----:B------:R-:W1:Y:S01]  /*2d730*/  MUFU.EX2 R81, R222 ;  /* 0x000000de00517308 */ /* 0x000e620000000800 */
[----:B------:R-:W-:Y:S02]  /*2d740*/  LOP3.LUT R0, R0, 0xffff, RZ, 0xc0, !PT ;  /* 0x0000ffff00007812 */ /* 0x000fe400078ec0ff */
[----:B-1----:R-:W-:Y:S01]  /*2d750*/  F2FP.F16.F32.PACK_AB R48, R91, R81 ;  /* 0x000000515b30723e */ /* 0x002fe200000000ff */
[----:B------:R-:W-:Y:S02]  /*2d760*/  IMAD.MOV.U32 R222, RZ, RZ, R170 ;  /* 0x000000ffffde7224 */ /* 0x000fe400078e00aa */
[----:B------:R-:W-:Y:S01]  /*2d770*/  FADD.FTZ R86, R81, R86 ;  /* 0x0000005651567221 */ /* 0x000fe20000010000 */
[----:B------:R-:W-:Y:S01]  /*2d780*/  PRMT R47, R48, 0x7632, R47 ;  /* 0x00007632302f7816 */ /* 0x000fe2000000002f */
[----:B----4-:R-:W-:Y:S05]  /*2d790*/  @!P6 HADD2 R122, -R48.H0_H0, -RZ.H0_H0 ;  /* 0xa00000ff307ae230 */ /* 0x010fea0000000900 */
[----:B------:R-:W-:Y:S01]  /*2d7a0*/  PRMT R90, R122, 0x7610, R90 ;  /* 0x000076107a5a7816 */ /* 0x000fe2000000005a */
[----:B------:R1:W-:Y:S04]  /*2d7b0*/  @!P6 STL.S16 [R1+0x190], R122 ;  /* 0x0001907a0100e387 */ /* 0x0003e80000100600 */
[----:B------:R4:W4:Y:S04]  /*2d7c0*/  LDL.S16 R120, [R1+0x160] ;  /* 0x0001600001787983 */ /* 0x0009280000100600 */
[----:B------:R2:W4:Y:S01]  /*2d7d0*/  LDL.S16 R119, [R1+0x15c] ;  /* 0x00015c0001777983 */ /* 0x0005220000100600 */
[----:B-1----:R-:W-:Y:S02]  /*2d7e0*/  PRMT R122, R48, 0x5410, R47 ;  /* 0x00005410307a7816 */ /* 0x002fe4000000002f */
[----:B------:R-:W-:Y:S02]  /*2d7f0*/  @!P6 PRMT R48, R90, 0x5410, RZ ;  /* 0x000054105a30e816 */ /* 0x000fe400000000ff */
[----:B------:R-:W-:Y:S01]  /*2d800*/  ISETP.GE.U32.AND P6, PT, R199, R0, PT ;  /* 0x00000000c700720c */ /* 0x000fe20003fc6070 */
[----:B------:R-:W-:Y:S01]  /*2d810*/  MUFU.EX2 R90, R239 ;  /* 0x000000ef005a7308 */ /* 0x000fe20000000800 */
[C---:B------:R-:W-:Y:S01]  /*2d820*/  PRMT R0, R2.reuse, 0x7632, R0 ;  /* 0x0000763202007816 */ /* 0x040fe20000000000 */
[----:B------:R-:W-:Y:S03]  /*2d830*/  ST.E.U16 desc[UR4][R172.64+0x60], R48 ;  /* 0x00006030ac007985 */ /* 0x000fe6000c101504 */
[----:B------:R-:W-:Y:S01]  /*2d840*/  PRMT R123, R2, 0x5410, R0 ;  /* 0x00005410027b7816 */ /* 0x000fe20000000000 */
[----:B---3--:R-:W-:Y:S05]  /*2d850*/  @!P0 HADD2 R89, -R47.H0_H0, -RZ.H0_H0 ;  /* 0xa00000ff2f598230 */ /* 0x008fea0000000900 */
[----:B------:R-:W-:Y:S01]  /*2d860*/  PRMT R87, R89, 0x7610, R87 ;  /* 0x0000761059577816 */ /* 0x000fe20000000057 */
[----:B------:R1:W-:Y:S03]  /*2d870*/  @!P0 STL.S16 [R1+0x18c], R89 ;  /* 0x00018c5901008387 */ /* 0x0003e60000100600 */
[----:B------:R-:W-:Y:S02]  /*2d880*/  @!P0 PRMT R47, R87, 0x5410, RZ ;  /* 0x00005410572f8816 */ /* 0x000fe400000000ff */
[----:B------:R-:W-:Y:S01]  /*2d890*/  ISETP.GE.U32.AND P0, PT, R199, R3, PT ;  /* 0x00000003c700720c */ /* 0x000fe20003f06070 */
[----:B------:R-:W3:Y:S02]  /*2d8a0*/  MUFU.EX2 R87, R125 ;  /* 0x0000007d00577308 */ /* 0x000ee40000000800 */
[----:B------:R-:W-:Y:S08]  /*2d8b0*/  ST.E.U16 desc[UR4][R172.64+0x62], R47 ;  /* 0x0000622fac007985 */ /* 0x000ff0000c101504 */
[----:B------:R-:W3:Y:S01]  /*2d8c0*/  MUFU.EX2 R125, R240 ;  /* 0x000000f0007d7308 */ /* 0x000ee20000000800 */
[----:B--2---:R-:W-:Y:S02]  /*2d8d0*/  @!P4 HADD2 R88, -R2.H0_H0, -RZ.H0_H0 ;  /* 0xa00000ff0258c230 */ /* 0x004fe40000000900 */
[----:B------:R-:W-:Y:S03]  /*2d8e0*/  @!P6 HADD2 R126, -R0.H0_H0, -RZ.H0_H0 ;  /* 0xa00000ff007ee230 */ /* 0x000fe60000000900 */
[----:B------:R-:W-:Y:S01]  /*2d8f0*/  PRMT R84, R88, 0x7610, R84 ;  /* 0x0000761058547816 */ /* 0x000fe20000000054 */
[----:B------:R2:W-:Y:S01]  /*2d900*/  @!P4 STL.S16 [R1+0x168], R88 ;  /* 0x000168580100c387 */ /* 0x0005e20000100600 */
[----:B------:R-:W-:Y:S03]  /*2d910*/  PRMT R81, R126, 0x7610, R81 ;  /* 0x000076107e517816 */ /* 0x000fe60000000051 */
[----:B-1----:R1:W4:Y:S01]  /*2d920*/  LDL.S16 R89, [R1+0x188] ;  /* 0x0001880001597983 */ /* 0x0023220000100600 */
[----:B------:R-:W-:Y:S01]  /*2d930*/  @!P4 PRMT R2, R84, 0x5410, RZ ;  /* 0x000054105402c816 */ /* 0x000fe200000000ff */
[----:B------:R-:W-:Y:S01]  /*2d940*/  FADD.FTZ R84, R40, R43 ;  /* 0x0000002b28547221 */ /* 0x000fe20000010000 */
[----:B------:R-:W-:Y:S01]  /*2d950*/  @!P6 PRMT R0, R81, 0x5410, RZ ;  /* 0x000054105100e816 */ /* 0x000fe200000000ff */
[----:B------:R-:W-:Y:S01]  /*2d960*/  FADD.FTZ R81, R44, R42 ;  /* 0x0000002a2c517221 */ /* 0x000fe20000010000 */
[----:B---3--:R-:W-:Y:S01]  /*2d970*/  F2FP.F16.F32.PACK_AB R40, R87, R40 ;  /* 0x000000285728723e */ /* 0x008fe200000000ff */
[----:B------:R-:W-:Y:S01]  /*2d980*/  ST.E.U16 desc[UR4][R176.64+0x5e], R2 ;  /* 0x00005e02b0007985 */ /* 0x000fe2000c101504 */
[----:B------:R-:W-:Y:S01]  /*2d990*/  F2FP.F16.F32.PACK_AB R42, R125, R90 ;  /* 0x0000005a7d2a723e */ /* 0x000fe200000000ff */
[----:B------:R-:W-:Y:S01]  /*2d9a0*/  FADD.FTZ R92, R92, R81 ;  /* 0x000000515c5c7221 */ /* 0x000fe20000010000 */
[----:B------:R-:W-:Y:S01]  /*2d9b0*/  PRMT R3, R40, 0x7632, R3 ;  /* 0x0000763228037816 */ /* 0x000fe20000000003 */
[----:B------:R-:W-:Y:S04]  /*2d9c0*/  ST.E.U16 desc[UR4][R176.64+0x60], R0 ;  /* 0x00006000b0007985 */ /* 0x000fe8000c101504 */
[----:B--2---:R1:W2:Y:S04]  /*2d9d0*/  LDL.S16 R88, [R1+0x184] ;  /* 0x0001840001587983 */ /* 0x0042a80000100600 */
[----:B------:R3:W-:Y:S01]  /*2d9e0*/  @!P6 STL.S16 [R1+0x164], R126 ;  /* 0x0001647e0100e387 */ /* 0x0007e20000100600 */
[----:B------:R-:W-:Y:S02]  /*2d9f0*/  ISETP.GE.U32.AND P6, PT, R199, R41, PT ;  /* 0x00000029c700720c */ /* 0x000fe40003fc6070 */
[----:B------:R-:W-:Y:S01]  /*2da00*/  LOP3.LUT R41, R82, 0xff, RZ, 0xc0, !PT ;  /* 0x000000ff52297812 */ /* 0x000fe200078ec0ff */
[----:B----4-:R-:W-:Y:S01]  /*2da10*/  @!P0 HADD2 R120, -R40.H0_H0, -RZ.H0_H0 ;  /* 0xa00000ff28788230 */ /* 0x010fe20000000900 */
[----:B---3--:R-:W-:Y:S09]  /*2da20*/  PRMT R126, R40, 0x5410, R3 ;  /* 0x00005410287e7816 */ /* 0x008ff20000000003 */
[----:B------:R-:W-:Y:S01]  /*2da30*/  @!P6 HADD2 R119, -R3.H0_H0, -RZ.H0_H0 ;  /* 0xa00000ff0377e230 */ /* 0x000fe20000000900 */
[----:B------:R-:W-:Y:S01]  /*2da40*/  PRMT R43, R120, 0x7610, R43 ;  /* 0x00007610782b7816 */ /* 0x000fe2000000002b */
[----:B------:R3:W-:Y:S03]  /*2da50*/  @!P0 STL.S16 [R1+0x160], R120 ;  /* 0x0001607801008387 */ /* 0x0007e60000100600 */
[----:B------:R-:W-:Y:S01]  /*2da60*/  @!P0 PRMT R40, R43, 0x5410, RZ ;  /* 0x000054102b288816 */ /* 0x000fe200000000ff */
[----:B------:R-:W-:Y:S01]  /*2da70*/  @!P6 STL.S16 [R1+0x15c], R119 ;  /* 0x00015c770100e387 */ /* 0x000fe20000100600 */
[----:B------:R-:W-:Y:S02]  /*2da80*/  ISETP.GE.U32.AND P0, PT, R199, R41, PT ;  /* 0x00000029c700720c */ /* 0x000fe40003f06070 */
[----:B------:R-:W-:Y:S01]  /*2da90*/  LOP3.LUT R41, R82, 0xffff, RZ, 0xc0, !PT ;  /* 0x0000ffff52297812 */ /* 0x000fe200078ec0ff */
[----:B------:R4:W-:Y:S01]  /*2daa0*/  ST.E.U16 desc[UR4][R178.64+0x60], R40 ;  /* 0x00006028b2007985 */ /* 0x0009e2000c101504 */
[----:B------:R-:W-:Y:S02]  /*2dab0*/  PRMT R44, R119, 0x7610, R44 ;  /* 0x00007610772c7816 */ /* 0x000fe4000000002c */
[----:B------:R-:W-:Y:S02]  /*2dac0*/  SHF.R.U32.HI R41, RZ, 0x8, R41 ;  /* 0x00000008ff297819 */ /* 0x000fe40000011629 */
[----:B------:R-:W-:Y:S02]  /*2dad0*/  @!P6 PRMT R3, R44, 0x5410, RZ ;  /* 0x000054102c03e816 */ /* 0x000fe400000000ff */
[----:B------:R-:W-:Y:S02]  /*2dae0*/  LOP3.LUT R43, R41, 0xffff, RZ, 0xc0, !PT ;  /* 0x0000ffff292b7812 */ /* 0x000fe400078ec0ff */
[----:B------:R-:W-:Y:S01]  /*2daf0*/  PRMT R41, R42, 0x7632, R41 ;  /* 0x000076322a297816 */ /* 0x000fe20000000029 */
[----:B------:R1:W-:Y:S01]  /*2db00*/  ST.E.U16 desc[UR4][R178.64+0x62], R3 ;  /* 0x00006203b2007985 */ /* 0x0003e2000c101504 */
[----:B------:R-:W-:Y:S01]  /*2db10*/  ISETP.GE.U32.AND P6, PT, R199, R43, PT ;  /* 0x0000002bc700720c */ /* 0x000fe20003fc6070 */
[----:B------:R-:W-:Y:S01]  /*2db20*/  VIADD R43, R154, 0x2 ;  /* 0x000000029a2b7836 */ /* 0x000fe20000000000 */
[--C-:B------:R-:W-:Y:S02]  /*2db30*/  SHF.R.U32.HI R44, RZ, 0x18, R82.reuse ;  /* 0x00000018ff2c7819 */ /* 0x100fe40000011652 */
[----:B------:R-:W-:Y:S02]  /*2db40*/  SHF.R.U32.HI R82, RZ, 0x10, R82 ;  /* 0x00000010ff527819 */ /* 0x000fe40000011652 */
[----:B------:R-:W-:Y:S02]  /*2db50*/  LOP3.LUT R158, R205, R43, RZ, 0x3c, !PT ;  /* 0x0000002bcd9e7212 */ /* 0x000fe400078e3cff */
[----:B------:R-:W-:Y:S02]  /*2db60*/  LOP3.LUT R43, R82, 0xff, RZ, 0xc0, !PT ;  /* 0x000000ff522b7812 */ /* 0x000fe400078ec0ff */
[----:B---3--:R-:W-:Y:S02]  /*2db70*/  PRMT R120, R42, 0x5410, R41 ;  /* 0x000054102a787816 */ /* 0x008fe40000000029 */
[----:B----4-:R-:W-:Y:S04]  /*2db80*/  F2FP.F16.F32.PACK_AB R40, R163, R165 ;  /* 0x000000a5a328723e */ /* 0x010fe800000000ff */
[----:B-1----:R-:W-:Y:S01]  /*2db90*/  PRMT R3, R40, 0x7632, R3 ;  /* 0x0000763228037816 */ /* 0x002fe20000000003 */
[----:B------:R-:W-:Y:S05]  /*2dba0*/  @!P1 HADD2 R89, -R42.H0_H0, -RZ.H0_H0 ;  /* 0xa00000ff2a599230 */ /* 0x000fea0000000900 */
[----:B------:R-:W-:Y:S01]  /*2dbb0*/  PRMT R83, R89, 0x7610, R83 ;  /* 0x0000761059537816 */ /* 0x000fe20000000053 */
[----:B------:R-:W-:Y:S03]  /*2dbc0*/  @!P1 STL.S16 [R1+0x188], R89 ;  /* 0x0001885901009387 */ /* 0x000fe60000100600 */
[----:B------:R-:W-:Y:S02]  /*2dbd0*/  @!P1 PRMT R42, R83, 0x5410, RZ ;  /* 0x00005410532a9816 */ /* 0x000fe400000000ff */
[----:B------:R-:W-:Y:S03]  /*2dbe0*/  ISETP.GE.U32.AND P1, PT, R199, R44, PT ;  /* 0x0000002cc700720c */ /* 0x000fe60003f26070 */
[----:B------:R-:W-:Y:S01]  /*2dbf0*/  ST.E.U16 desc[UR4][R174.64+0x70], R42 ;  /* 0x0000702aae007985 */ /* 0x000fe2000c101504 */
[----:B--2---:R-:W-:Y:S05]  /*2dc00*/  @!P5 HADD2 R88, -R41.H0_H0, -RZ.H0_H0 ;  /* 0xa00000ff2958d230 */ /* 0x004fea0000000900 */
[----:B------:R-:W-:Y:S01]  /*2dc10*/  PRMT R45, R88, 0x7610, R45 ;  /* 0x00007610582d7816 */ /* 0x000fe2000000002d */
[----:B------:R1:W-:Y:S03]  /*2dc20*/  @!P5 STL.S16 [R1+0x184], R88 ;  /* 0x000184580100d387 */ /* 0x0003e60000100600 */
[----:B------:R-:W-:Y:S01]  /*2dc30*/  @!P5 PRMT R41, R45, 0x5410, RZ ;  /* 0x000054102d29d816 */ /* 0x000fe200000000ff */
[----:B------:R2:W3:Y:S01]  /*2dc40*/  LDL.S16 R119, [R1+0x180] ;  /* 0x0001800001777983 */ /* 0x0004e20000100600 */
[----:B------:R-:W-:Y:S01]  /*2dc50*/  ISETP.GE.U32.AND P5, PT, R199, R43, PT ;  /* 0x0000002bc700720c */ /* 0x000fe20003fa6070 */
[----:B------:R-:W-:Y:S01]  /*2dc60*/  FADD.FTZ R43, R91, R86 ;  /* 0x000000565b2b7221 */ /* 0x000fe20000010000 */
[----:B------:R-:W-:Y:S01]  /*2dc70*/  FADD.FTZ R86, R87, R84 ;  /* 0x0000005457567221 */ /* 0x000fe20000010000 */
[----:B------:R2:W4:Y:S01]  /*2dc80*/  LDL.S16 R129, [R1+0x1d4] ;  /* 0x0001d40001817983 */ /* 0x0005220000100600 */
[----:B------:R-:W-:Y:S02]  /*2dc90*/  FADD.FTZ R87, R90, R46 ;  /* 0x0000002e5a577221 */ /* 0x000fe40000010000 */
[----:B------:R-:W1:Y:S01]  /*2dca0*/  MUFU.EX2 R46, R243 ;  /* 0x000000f3002e7308 */ /* 0x000e620000000800 */
[----:B------:R-:W2:Y:S04]  /*2dcb0*/  LDL.LU R155, [R1+0x8] ;  /* 0x00000800019b7983 */ /* 0x000ea80000300800 */
[----:B------:R2:W2:Y:S04]  /*2dcc0*/  LDL.S16 R128, [R1+0x1b0] ;  /* 0x0001b00001807983 */ /* 0x0004a80000100600 */
[----:B------:R-:W2:Y:S04]  /*2dcd0*/  LDL.LU R127, [R1+0x14] ;  /* 0x00001400017f7983 */ /* 0x000ea80000300800 */
[----:B------:R2:W2:Y:S01]  /*2dce0*/  LDL.S16 R131, [R1+0x158] ;  /* 0x0001580001837983 */ /* 0x0004a20000100600 */
[----:B-1----:R-:W-:Y:S01]  /*2dcf0*/  LOP3.LUT R88, R158, R223, RZ, 0x3c, !PT ;  /* 0x000000df9e587212 */ /* 0x002fe200078e3cff */
[----:B------:R-:W-:Y:S02]  /*2dd00*/  FADD.FTZ R81, R46, R43 ;  /* 0x0000002b2e517221 */ /* 0x000fe40000010000 */
[----:B------:R-:W-:Y:S02]  /*2dd10*/  ST.E.U16 desc[UR4][R174.64+0x72], R41 ;  /* 0x00007229ae007985 */ /* 0x000fe4000c101504 */
[----:B------:R-:W-:Y:S05]  /*2dd20*/  IMAD.WIDE.U32 R88, R88, -0x326172a9, RZ ;  /* 0xcd9e8d5758587825 */ /* 0x000fea00078e00ff */
[----:B------:R-:W-:Y:S02]  /*2dd30*/  LOP3.LUT R82, R89, R224, R196, 0x96, !PT ;  /* 0x000000e059527212 */ /* 0x000fe400078e96c4 */
        /* <DEDUP_REMOVED lines=22> */
[----:B------:R-:W2:Y:S01]  /*2dea0*/  MUFU.EX2 R85, R242 ;  /* 0x000000f200557308 */ /* 0x000ea20000000800 */
        /* <DEDUP_REMOVED lines=9> */
[----:B---3--:R-:W-:Y:S02]  /*2df40*/  @!P3 HADD2 R119, -R44.H0_H0, -RZ.H0_H0 ;  /* 0xa00000ff2c77b230 */ /* 0x008fe40000000900 */
[----:B----4-:R-:W-:Y:S03]  /*2df50*/  @!P2 HADD2 R129, -R43.H0_H0, -RZ.H0_H0 ;  /* 0xa00000ff2b81a230 */ /* 0x010fe60000000900 */
[----:B------:R-:W-:Y:S01]  /*2df60*/  PRMT R55, R119, 0x7610, R55 ;  /* 0x0000761077377816 */ /* 0x000fe20000000037 */
[----:B------:R1:W-:Y:S01]  /*2df70*/  @!P3 STL.S16 [R1+0x180], R119 ;  /* 0x000180770100b387 */ /* 0x0003e20000100600 */
[----:B--2---:R-:W2:Y:S01]  /*2df80*/  MUFU.EX2 R84, R155 ;  /* 0x0000009b00547308 */ /* 0x004ea20000000800 */
[----:B------:R-:W-:Y:S02]  /*2df90*/  PRMT R91, R129, 0x7610, R91 ;  /* 0x00007610815b7816 */ /* 0x000fe4000000005b */
[----:B------:R3:W4:Y:S04]  /*2dfa0*/  LDL.S16 R130, [R1+0x154] ;  /* 0x0001540001827983 */ /* 0x0007280000100600 */
        /* <DEDUP_REMOVED lines=20> */
[----:B------:R-:W-:Y:S01]  /*2e0f0*/  @!P6 HADD2 R131, -R45.H0_H0, -RZ.H0_H0 ;  /* 0xa00000ff2d83e230 */ /* 0x000fe20000000900 */
[----:B------:R-:W-:Y:S01]  /*2e100*/  @!P0 PRMT R46, R92, 0x5410, RZ ;  /* 0x000054105c2e8816 */ /* 0x000fe200000000ff */
[----:B--2---:R-:W-:Y:S01]  /*2e110*/  FADD.FTZ R85, R84, R85 ;  /* 0x0000005554557221 */ /* 0x004fe20000010000 */
[----:B------:R-:W-:Y:S01]  /*2e120*/  ISETP.GE.U32.AND P0, PT, R199, R55, PT ;  /* 0x00000037c700720c */ /* 0x000fe20003f06070 */
[----:B------:R-:W-:Y:S01]  /*2e130*/  MUFU.EX2 R92, R241 ;  /* 0x000000f1005c7308 */ /* 0x000fe20000000800 */
[----:B------:R-:W-:Y:S01]  /*2e140*/  PRMT R124, R131, 0x7610, R124 ;  /* 0x00007610837c7816 */ /* 0x000fe2000000007c */
[----:B------:R-:W-:Y:S01]  /*2e150*/  ST.E.U16 desc[UR4][R176.64+0x6e], R46 ;  /* 0x00006e2eb0007985 */ /* 0x000fe2000c101504 */
[C---:B------:R-:W-:Y:S02]  /*2e160*/  PRMT R55, R57.reuse, 0x7632, R55 ;  /* 0x0000763239377816 */ /* 0x040fe40000000037 */
[----:B------:R-:W-:Y:S02]  /*2e170*/  @!P6 PRMT R45, R124, 0x5410, RZ ;  /* 0x000054107c2de816 */ /* 0x000fe400000000ff */
[----:B------:R-:W-:Y:S02]  /*2e180*/  PRMT R124, R57, 0x5410, R55 ;  /* 0x00005410397c7816 */ /* 0x000fe40000000037 */
[----:B------:R-:W-:Y:S01]  /*2e190*/  SHF.R.U32.HI R54, RZ, 0x10, R54 ;  /* 0x00000010ff367819 */ /* 0x000fe20000011636 */
[----:B------:R-:W-:Y:S03]  /*2e1a0*/  ST.E.U16 desc[UR4][R176.64+0x70], R45 ;  /* 0x0000702db0007985 */ /* 0x000fe6000c101504 */
[----:B------:R-:W-:Y:S01]  /*2e1b0*/  LOP3.LUT R54, R54, 0xff, RZ, 0xc0, !PT ;  /* 0x000000ff36367812 */ /* 0x000fe200078ec0ff */
[----:B-1----:R1:W2:Y:S02]  /*2e1c0*/  MUFU.EX2 R128, R127 ;  /* 0x0000007f00807308 */ /* 0x0022a40000000800 */
[----:B-1----:R-:W2:Y:S04]  /*2e1d0*/  LDL.LU R127, [R1+0x4] ;  /* 0x00000400017f7983 */ /* 0x002ea80000300800 */
[----:B------:R1:W2:Y:S04]  /*2e1e0*/  LDL.S16 R129, [R1+0x214] ;  /* 0x0002140001817983 */ /* 0x0002a80000100600 */
[----:B------:R1:W-:Y:S01]  /*2e1f0*/  @!P6 STL.S16 [R1+0x158], R131 ;  /* 0x000158830100e387 */ /* 0x0003e20000100600 */
[----:B----4-:R-:W-:Y:S05]  /*2e200*/  @!P5 HADD2 R130, -R57.H0_H0, -RZ.H0_H0 ;  /* 0xa00000ff3982d230 */ /* 0x010fea0000000900 */
[----:B------:R-:W-:Y:S01]  /*2e210*/  PRMT R133, R130, 0x7610, R133 ;  /* 0x0000761082857816 */ /* 0x000fe20000000085 */
[----:B------:R4:W-:Y:S01]  /*2e220*/  @!P5 STL.S16 [R1+0x154], R130 ;  /* 0x000154820100d387 */ /* 0x0009e20000100600 */
[----:B---3--:R-:W-:Y:S02]  /*2e230*/  @!P1 HADD2 R132, -R55.H0_H0, -RZ.H0_H0 ;  /* 0xa00000ff37849230 */ /* 0x008fe40000000900 */
[----:B------:R-:W-:Y:S01]  /*2e240*/  @!P5 PRMT R57, R133, 0x5410, RZ ;  /* 0x000054108539d816 */ /* 0x000fe200000000ff */
[----:B-1----:R3:W3:Y:S01]  /*2e250*/  LDL.S16 R131, [R1+0x234] ;  /* 0x0002340001837983 */ /* 0x0026e20000100600 */
[C---:B------:R-:W-:Y:S02]  /*2e260*/  ISETP.GE.U32.AND P5, PT, R199.reuse, R54, PT ;  /* 0x00000036c700720c */ /* 0x040fe40003fa6070 */
[----:B--2---:R-:W-:Y:S01]  /*2e270*/  F2FP.F16.F32.PACK_AB R54, R128, R84 ;  /* 0x000000548036723e */ /* 0x004fe200000000ff */
[----:B------:R2:W2:Y:S01]  /*2e280*/  LDL.S16 R134, [R1+0x1d0] ;  /* 0x0001d00001867983 */ /* 0x0004a20000100600 */
[C---:B------:R-:W-:Y:S01]  /*2e290*/  F2FP.F16.F32.PACK_AB R84, R92.reuse, R86 ;  /* 0x000000565c54723e */ /* 0x040fe200000000ff */
[----:B------:R-:W-:Y:S01]  /*2e2a0*/  FADD.FTZ R92, R92, R58 ;  /* 0x0000003a5c5c7221 */ /* 0x000fe20000010000 */
[----:B------:R-:W-:Y:S01]  /*2e2b0*/  LOP3.LUT R58, R82, 0xffff, RZ, 0xc0, !PT ;  /* 0x0000ffff523a7812 */ /* 0x000fe200078ec0ff */
[----:B------:R1:W2:Y:S01]  /*2e2c0*/  LDL.S16 R133, [R1+0x1cc] ;  /* 0x0001cc0001857983 */ /* 0x0002a20000100600 */
[----:B------:R-:W-:Y:S01]  /*2e2d0*/  PRMT R81, R54, 0x7632, R81 ;  /* 0x0000763236517816 */ /* 0x000fe20000000051 */
[----:B------:R-:W-:Y:S01]  /*2e2e0*/  FADD.FTZ R128, R128, R85 ;  /* 0x0000005580807221 */ /* 0x000fe20000010000 */
[----:B------:R-:W-:Y:S01]  /*2e2f0*/  SHF.R.U32.HI R58, RZ, 0x8, R58 ;  /* 0x00000008ff3a7819 */ /* 0x000fe2000001163a */
[----:B------:R1:W-:Y:S01]  /*2e300*/  @!P1 STL.S16 [R1+0x150], R132 ;  /* 0x0001508401009387 */ /* 0x0003e20000100600 */
[----:B------:R-:W-:Y:S02]  /*2e310*/  SHF.R.U32.HI R82, RZ, 0x10, R82 ;  /* 0x00000010ff527819 */ /* 0x000fe40000011652 */
[----:B------:R-:W-:Y:S01]  /*2e320*/  LOP3.LUT R138, R58, 0xffff, RZ, 0xc0, !PT ;  /* 0x0000ffff3a8a7812 */ /* 0x000fe200078ec0ff */
[----:B------:R-:W-:Y:S01]  /*2e330*/  ST.E.U16 desc[UR4][R178.64+0x70], R57 ;  /* 0x00007039b2007985 */ /* 0x000fe2000c101504 */
[----:B------:R-:W-:Y:S02]  /*2e340*/  LOP3.LUT R58, R82, 0xff, RZ, 0xc0, !PT ;  /* 0x000000ff523a7812 */ /* 0x000fe400078ec0ff */
[----:B------:R-:W-:Y:S02]  /*2e350*/  PRMT R87, R132, 0x7610, R87 ;  /* 0x0000761084577816 */ /* 0x000fe40000000057 */
[----:B------:R-:W-:Y:S01]  /*2e360*/  ISETP.GE.U32.AND P4, PT, R199, R58, PT ;  /* 0x0000003ac700720c */ /* 0x000fe20003f86070 */
[----:B----4-:R-:W4:Y:S01]  /*2e370*/  MUFU.EX2 R130, R251 ;  /* 0x000000fb00827308 */ /* 0x010f220000000800 */
[----:B------:R-:W-:Y:S02]  /*2e380*/  @!P1 PRMT R55, R87, 0x5410, RZ ;  /* 0x0000541057379816 */ /* 0x000fe400000000ff */
[----:B------:R-:W-:Y:S03]  /*2e390*/  ISETP.GE.U32.AND P1, PT, R199, R71, PT ;  /* 0x00000047c700720c */ /* 0x000fe60003f26070 */
[----:B------:R-:W-:Y:S04]  /*2e3a0*/  ST.E.U16 desc[UR4][R178.64+0x72], R55 ;  /* 0x00007237b2007985 */ /* 0x000fe8000c101504 */
[----:B-1----:R-:W-:Y:S01]  /*2e3b0*/  MUFU.EX2 R132, R248 ;  /* 0x000000f800847308 */ /* 0x002fe20000000800 */
[----:B----4-:R-:W-:Y:S09]  /*2e3c0*/  FADD.FTZ R85, R130, R91 ;  /* 0x0000005b82557221 */ /* 0x010ff20000010000 */
[----:B------:R-:W-:Y:S10]  /*2e3d0*/  MUFU.EX2 R248, R194 ;  /* 0x000000c200f87308 */ /* 0x000ff40000000800 */
[----:B------:R-:W1:Y:S01]  /*2e3e0*/  MUFU.EX2 R127, R127 ;  /* 0x0000007f007f7308 */ /* 0x000e620000000800 */
[----:B------:R-:W-:Y:S05]  /*2e3f0*/  @!P3 HADD2 R129, -R54.H0_H0, -RZ.H0_H0 ;  /* 0xa00000ff3681b230 */ /* 0x000fea0000000900 */
[----:B------:R-:W-:Y:S01]  /*2e400*/  PRMT R86, R129, 0x7610, R86 ;  /* 0x0000761081567816 */ /* 0x000fe20000000056 */
[----:B------:R4:W-:Y:S01]  /*2e410*/  @!P3 STL.S16 [R1+0x214], R129 ;  /* 0x000214810100b387 */ /* 0x0009e20000100600 */
[C---:B-1----:R-:W-:Y:S01]  /*2e420*/  F2FP.F16.F32.PACK_AB R83, R127.reuse, R130 ;  /* 0x000000827f53723e */ /* 0x042fe200000000ff */
        /* <DEDUP_REMOVED lines=12> */
[----:B---3--:R-:W-:Y:S02]  /*2e4f0*/  @!P2 HADD2 R131, -R81.H0_H0, -RZ.H0_H0 ;  /* 0xa00000ff5183a230 */ /* 0x008fe40000000900 */
[----:B--2---:R-:W-:Y:S03]  /*2e500*/  @!P5 HADD2 R134, -R83.H0_H0, -RZ.H0_H0 ;  /* 0xa00000ff5386d230 */ /* 0x004fe60000000900 */
[----:B------:R-:W-:Y:S01]  /*2e510*/  PRMT R130, R131, 0x7610, R130 ;  /* 0x0000761083827816 */ /* 0x000fe20000000082 */
[----:B------:R1:W-:Y:S01]  /*2e520*/  @!P2 STL.S16 [R1+0x234], R131 ;  /* 0x000234830100a387 */ /* 0x0003e20000100600 */
[----:B------:R-:W-:Y:S01]  /*2e530*/  @!P0 HADD2 R133, -R82.H0_H0, -RZ.H0_H0 ;  /* 0xa00000ff52858230 */ /* 0x000fe20000000900 */
[----:B------:R-:W-:Y:S02]  /*2e540*/  PRMT R94, R134, 0x7610, R94 ;  /* 0x00007610865e7816 */ /* 0x000fe4000000005e */
[----:B------:R2:W-:Y:S01]  /*2e550*/  @!P5 STL.S16 [R1+0x1d0], R134 ;  /* 0x0001d0860100d387 */ /* 0x0005e20000100600 */
[----:B------:R-:W-:Y:S02]  /*2e560*/  @!P2 PRMT R81, R130, 0x5410, RZ ;  /* 0x000054108251a816 */ /* 0x000fe400000000ff */
[----:B------:R-:W-:Y:S01]  /*2e570*/  PRMT R91, R133, 0x7610, R91 ;  /* 0x00007610855b7816 */ /* 0x000fe2000000005b */
[----:B------:R3:W-:Y:S01]  /*2e580*/  @!P0 STL.S16 [R1+0x1cc], R133 ;  /* 0x0001cc8501008387 */ /* 0x0007e20000100600 */
[----:B------:R-:W-:Y:S02]  /*2e590*/  PRMT R130, R83, 0x5410, R82 ;  /* 0x0000541053827816 */ /* 0x000fe40000000052 */
[----:B------:R-:W-:Y:S01]  /*2e5a0*/  @!P5 PRMT R83, R94, 0x5410, RZ ;  /* 0x000054105e53d816 */ /* 0x000fe200000000ff */
[----:B------:R4:W4:Y:S01]  /*2e5b0*/  LDL.S16 R151, [R1+0x284] ;  /* 0x0002840001977983 */ /* 0x0009220000100600 */
[----:B------:R-:W-:Y:S02]  /*2e5c0*/  @!P0 PRMT R82, R91, 0x5410, RZ ;  /* 0x000054105b528816 */ /* 0x000fe400000000ff */
[C---:B------:R-:W-:Y:S01]  /*2e5d0*/  LOP3.LUT R91, R86.reuse, 0xff, RZ, 0xc0, !PT ;  /* 0x000000ff565b7812 */ /* 0x040fe200078ec0ff */
[----:B------:R2:W4:Y:S01]  /*2e5e0*/  LDL.S16 R148, [R1+0x2ac] ;  /* 0x0002ac0001947983 */ /* 0x0005220000100600 */
[----:B------:R-:W-:Y:S02]  /*2e5f0*/  LOP3.LUT R94, R86, 0xffff, RZ, 0xc0, !PT ;  /* 0x0000ffff565e7812 */ /* 0x000fe400078ec0ff */
[----:B------:R-:W-:Y:S01]  /*2e600*/  LOP3.LUT R86, R89, R224, R190, 0x96, !PT ;  /* 0x000000e059567212 */ /* 0x000fe200078e96be */
[----:B------:R2:W4:Y:S01]  /*2e610*/  LDL.S16 R156, [R1+0x264] ;  /* 0x00026400019c7983 */ /* 0x0005220000100600 */
[C---:B------:R-:W-:Y:S01]  /*2e620*/  ISETP.GE.U32.AND P0, PT, R199.reuse, R58, PT ;  /* 0x0000003ac700720c */ /* 0x040fe20003f06070 */
[----:B------:R-:W-:Y:S01]  /*2e630*/  FADD.FTZ R58, R136, R92 ;  /* 0x0000005c883a7221 */ /* 0x000fe20000010000 */
[----:B------:R-:W-:Y:S01]  /*2e640*/  ISETP.GE.U32.AND P3, PT, R199, R91, PT ;  /* 0x0000005bc700720c */ /* 0x000fe20003f66070 */
[----:B------:R-:W-:Y:S01]  /*2e650*/  IMAD.WIDE.U32 R86, R86, -0x2daee0ad, RZ ;  /* 0xd2511f5356567825 */ /* 0x000fe200078e00ff */
[----:B-1----:R-:W1:Y:S01]  /*2e660*/  MUFU.EX2 R131, R249 ;  /* 0x000000f900837308 */ /* 0x002e620000000800 */
[----:B------:R4:W4:Y:S03]  /*2e670*/  LDL.S16 R146, [R1+0x280] ;  /* 0x0002800001927983 */ /* 0x0009260000100600 */
[----:B------:R-:W-:Y:S01]  /*2e680*/  LOP3.LUT R92, R87, R225, R182, 0x96, !PT ;  /* 0x000000e1575c7212 */ /* 0x000fe200078e96b6 */
[----:B------:R-:W4:Y:S05]  /*2e690*/  LDL.LU R150, [R1+0x40] ;  /* 0x0000400001967983 */ /* 0x000f2a0000300800 */
[----:B------:R-:W-:Y:S01]  /*2e6a0*/  MUFU.EX2 R249, R36 ;  /* 0x0000002400f97308 */ /* 0x000fe20000000800 */
[----:B------:R-:W-:Y:S01]  /*2e6b0*/  @P0 LOP3.LUT R201, R201, 0x20000, RZ, 0xfc, !PT ;  /* 0x00020000c9c90812 */ /* 0x000fe200078efcff */
[----:B------:R-:W4:Y:S01]  /*2e6c0*/  LDL.LU R155, [R1+0x3c] ;  /* 0x00003c00019b7983 */ /* 0x000f220000300800 */
[----:B------:R-:W-:Y:S01]  /*2e6d0*/  ISETP.GE.U32.AND P0, PT, R199, R138, PT ;  /* 0x0000008ac700720c */ /* 0x000fe20003f06070 */
[----:B------:R-:W-:Y:S01]  /*2e6e0*/  IMAD.WIDE.U32 R92, R92, -0x326172a9, RZ ;  /* 0xcd9e8d575c5c7825 */ /* 0x000fe200078e00ff */
[----:B------:R-:W-:Y:S01]  /*2e6f0*/  LOP3.LUT R201, R201, 0xfffbffff, RZ, 0xc0, !PT ;  /* 0xfffbffffc9c97812 */ /* 0x000fe200078ec0ff */
[----:B------:R-:W-:Y:S04]  /*2e700*/  ST.E.U16 desc[UR4][R174.64+0x82], R81 ;  /* 0x00008251ae007985 */ /* 0x000fe8000c101504 */
[----:B--2---:R-:W2:Y:S01]  /*2e710*/  MUFU.EX2 R134, R247 ;  /* 0x000000f700867308 */ /* 0x004ea20000000800 */
[----:B-1----:R-:W-:Y:S01]  /*2e720*/  F2FP.F16.F32.PACK_AB R90, R131, R132 ;  /* 0x00000084835a723e */ /* 0x002fe200000000ff */
[----:B---3--:R-:W-:Y:S01]  /*2e730*/  IMAD.WIDE.U32 R132, R88, -0x2daee0ad, RZ ;  /* 0xd2511f5358847825 */ /* 0x008fe200078e00ff */
[----:B------:R-:W-:Y:S01]  /*2e740*/  @P3 LOP3.LUT R201, R201, 0x40000, RZ, 0xfc, !PT ;  /* 0x00040000c9c93812 */ /* 0x000fe200078efcff */
[----:B------:R1:W-:Y:S01]  /*2e750*/  ST.E.U16 desc[UR4][R172.64+0x80], R83 ;  /* 0x00008053ac007985 */ /* 0x0003e2000c101504 */
[----:B------:R-:W-:Y:S01]  /*2e760*/  PRMT R89, R90, 0x7632, R89 ;  /* 0x000076325a597816 */ /* 0x000fe20000000059 */
[----:B------:R-:W-:Y:S01]  /*2e770*/  FADD.FTZ R131, R131, R85 ;  /* 0x0000005583837221 */ /* 0x000fe20000010000 */
[----:B------:R-:W-:Y:S01]  /*2e780*/  LOP3.LUT R85, R133, R226, R86, 0x96, !PT ;  /* 0x000000e285557212 */ /* 0x000fe200078e9656 */
[----:B------:R-:W-:Y:S01]  /*2e790*/  ST.E.U16 desc[UR4][R172.64+0x82], R82 ;  /* 0x00008252ac007985 */ /* 0x000fe2000c101504 */
[----:B------:R-:W-:Y:S02]  /*2e7a0*/  LOP3.LUT R86, R93, R220, R180, 0x96, !PT ;  /* 0x000000dc5d567212 */ /* 0x000fe400078e96b4 */
[----:B------:R-:W-:Y:S03]  /*2e7b0*/  ISETP.GE.U32.AND P3, PT, R199, R140, PT ;  /* 0x0000008cc700720c */ /* 0x000fe60003f66070 */
[----:B------:R-:W-:Y:S01]  /*2e7c0*/  IMAD.WIDE.U32 R86, R86, -0x2daee0ad, RZ ;  /* 0xd2511f5356567825 */ /* 0x000fe200078e00ff */
[C---:B--2---:R-:W-:Y:S03]  /*2e7d0*/  F2FP.F16.F32.PACK_AB R88, R134.reuse, R136 ;  /* 0x000000888658723e */ /* 0x044fe600000000ff */
[----:B------:R-:W-:Y:S01]  /*2e7e0*/  FADD.FTZ R184, R134, R58 ;  /* 0x0000003a86b87221 */ /* 0x000fe20000010000 */
[----:B------:R-:W-:Y:S01]  /*2e7f0*/  LOP3.LUT R87, R87, R229, R132, 0x96, !PT ;  /* 0x000000e557577212 */ /* 0x000fe200078e9684 */
[----:B------:R-:W-:Y:S01]  /*2e800*/  IMAD.WIDE.U32 R132, R85, -0x326172a9, RZ ;  /* 0xcd9e8d5755847825 */ /* 0x000fe200078e00ff */
[----:B------:R-:W-:Y:S02]  /*2e810*/  SHF.R.U32.HI R58, RZ, 0x10, R71 ;  /* 0x00000010ff3a7819 */ /* 0x000fe40000011647 */
[----:B------:R-:W-:Y:S02]  /*2e820*/  PRMT R134, R90, 0x5410, R89 ;  /* 0x000054105a867816 */ /* 0x000fe40000000059 */
[----:B------:R-:W-:Y:S02]  /*2e830*/  LOP3.LUT R92, R133, R230, R92, 0x96, !PT ;  /* 0x000000e6855c7212 */ /* 0x000fe400078e965c */
[----:B------:R-:W-:Y:S02]  /*2e840*/  LOP3.LUT R58, R58, 0xff, RZ, 0xc0, !PT ;  /* 0x000000ff3a3a7812 */ /* 0x000fe400078ec0ff */
[----:B------:R-:W-:Y:S01]  /*2e850*/  LOP3.LUT R71, R71, 0xffff, RZ, 0xc0, !PT ;  /* 0x0000ffff47477812 */ /* 0x000fe200078ec0ff */
[----:B------:R-:W-:Y:S01]  /*2e860*/  IMAD.WIDE.U32 R142, R92, -0x2daee0ad, RZ ;  /* 0xd2511f535c8e7825 */ /* 0x000fe200078e00ff */
[----:B------:R-:W-:Y:S02]  /*2e870*/  ISETP.GE.U32.AND P6, PT, R199, R58, PT ;  /* 0x0000003ac700720c */ /* 0x000fe40003fc6070 */
[C---:B------:R-:W-:Y:S01]  /*2e880*/  PRMT R92, R84.reuse, 0x7632, R92 ;  /* 0x00007632545c7816 */ /* 0x040fe2000000005c */
[----:B-1----:R-:W-:Y:S01]  /*2e890*/  IMAD.MOV.U32 R83, RZ, RZ, R248 ;  /* 0x000000ffff537224 */ /* 0x002fe200078e00f8 */
[----:B------:R-:W-:Y:S01]  /*2e8a0*/  LOP3.LUT R136, R143, R227, R86, 0x96, !PT ;  /* 0x000000e38f887212 */ /* 0x000fe200078e9656 */
[----:B------:R-:W-:Y:S01]  /*2e8b0*/  IMAD.WIDE.U32 R86, R87, -0x326172a9, RZ ;  /* 0xcd9e8d5757567825 */ /* 0x000fe200078e00ff */
[----:B------:R-:W-:Y:S02]  /*2e8c0*/  PRMT R133, R84, 0x5410, R92 ;  /* 0x0000541054857816 */ /* 0x000fe4000000005c */
[----:B------:R-:W-:Y:S01]  /*2e8d0*/  SHF.R.U32.HI R71, RZ, 0x8, R71 ;  /* 0x00000008ff477819 */ /* 0x000fe20000011647 */
[----:B------:R-:W-:Y:S01]  /*2e8e0*/  IMAD.WIDE.U32 R136, R136, -0x326172a9, RZ ;  /* 0xcd9e8d5788887825 */ /* 0x000fe200078e00ff */
[----:B------:R-:W-:Y:S02]  /*2e8f0*/  LOP3.LUT R91, R87, R228, R132, 0x96, !PT ;  /* 0x000000e4575b7212 */ /* 0x000fe400078e9684 */
[----:B------:R-:W-:Y:S02]  /*2e900*/  PRMT R87, R88, 0x7632, R87 ;  /* 0x0000763258577816 */ /* 0x000fe40000000057 */
[----:B------:R-:W-:Y:S02]  /*2e910*/  LOP3.LUT R58, R137, R233, R86, 0x96, !PT ;  /* 0x000000e9893a7212 */ /* 0x000fe400078e9656 */
[----:B------:R-:W-:Y:S02]  /*2e920*/  LOP3.LUT R71, R71, 0xffff, RZ, 0xc0, !PT ;  /* 0x0000ffff47477812 */ /* 0x000fe400078ec0ff */
[----:B------:R-:W-:Y:S02]  /*2e930*/  LOP3.LUT R85, R58, 0xff, RZ, 0xc0, !PT ;  /* 0x000000ff3a557812 */ /* 0x000fe400078ec0ff */
[--C-:B------:R-:W-:Y:S02]  /*2e940*/  SHF.R.U32.HI R70, RZ, 0x10, R58.reuse ;  /* 0x00000010ff467819 */ /* 0x100fe4000001163a */
[C---:B------:R-:W-:Y:S02]  /*2e950*/  ISETP.GE.U32.AND P2, PT, R199.reuse, R85, PT ;  /* 0x00000055c700720c */ /* 0x040fe40003f46070 */
[----:B------:R-:W-:Y:S04]  /*2e960*/  LOP3.LUT R70, R70, 0xff, RZ, 0xc0, !PT ;  /* 0x000000ff46467812 */ /* 0x000fe800078ec0ff */
[----:B------:R-:W-:Y:S07]  /*2e970*/  ISETP.GE.U32.AND P5, PT, R199, R70, PT ;  /* 0x00000046c700720c */ /* 0x000fee0003fa6070 */
[----:B----4-:R-:W-:Y:S05]  /*2e980*/  @!P2 HADD2 R151, -R90.H0_H0, -RZ.H0_H0 ;  /* 0xa00000ff5a97a230 */ /* 0x010fea0000000900 */
[----:B------:R-:W-:Y:S01]  /*2e990*/  PRMT R85, R151, 0x7610, R85 ;  /* 0x0000761097557816 */ /* 0x000fe20000000055 */
[----:B------:R-:W-:Y:S01]  /*2e9a0*/  @!P2 STL.S16 [R1+0x284], R151 ;  /* 0x000284970100a387 */ /* 0x000fe20000100600 */
[----:B------:R-:W-:Y:S02]  /*2e9b0*/  @!P5 HADD2 R156, -R84.H0_H0, -RZ.H0_H0 ;  /* 0xa00000ff549cd230 */ /* 0x000fe40000000900 */
[----:B------:R-:W-:Y:S01]  /*2e9c0*/  @!P2 PRMT R90, R85, 0x5410, RZ ;  /* 0x00005410555aa816 */ /* 0x000fe200000000ff */
[----:B------:R2:W3:Y:S01]  /*2e9d0*/  LDL.S16 R153, [R1+0x258] ;  /* 0x0002580001997983 */ /* 0x0004e20000100600 */
[----:B------:R-:W-:Y:S02]  /*2e9e0*/  LOP3.LUT R85, R58, 0xffff, RZ, 0xc0, !PT ;  /* 0x0000ffff3a557812 */ /* 0x000fe400078ec0ff */
[----:B------:R-:W-:Y:S01]  /*2e9f0*/  SHF.R.U32.HI R58, RZ, 0x18, R58 ;  /* 0x00000018ff3a7819 */ /* 0x000fe2000001163a */
[----:B------:R-:W-:Y:S01]  /*2ea00*/  ST.E.U16 desc[UR4][R176.64+0x7e], R90 ;  /* 0x00007e5ab0007985 */ /* 0x000fe2000c101504 */
[----:B------:R-:W-:Y:S04]  /*2ea10*/  SHF.R.U32.HI R85, RZ, 0x8, R85 ;  /* 0x00000008ff557819 */ /* 0x000fe80000011655 */
[----:B------:R-:W-:Y:S04]  /*2ea20*/  LOP3.LUT R85, R85, 0xffff, RZ, 0xc0, !PT ;  /* 0x0000ffff55557812 */ /* 0x000fe800078ec0ff */
[----:B------:R-:W-:Y:S02]  /*2ea30*/  ISETP.GE.U32.AND P2, PT, R199, R85, PT ;  /* 0x00000055c700720c */ /* 0x000fe40003f46070 */
[----:B------:R-:W-:Y:S04]  /*2ea40*/  PRMT R85, R156, 0x7610, R85 ;  /* 0x000076109c557816 */ /* 0x000fe80000000055 */
[----:B------:R-:W-:Y:S02]  /*2ea50*/  @!P5 PRMT R84, R85, 0x5410, RZ ;  /* 0x000054105554d816 */ /* 0x000fe400000000ff */
[----:B------:R-:W1:Y:S05]  /*2ea60*/  MUFU.EX2 R85, R150 ;  /* 0x0000009600557308 */ /* 0x000e6a0000000800 */
[----:B------:R-:W-:Y:S05]  /*2ea70*/  @!P2 HADD2 R148, -R89.H0_H0, -RZ.H0_H0 ;  /* 0xa00000ff5994a230 */ /* 0x000fea0000000900 */
[----:B------:R-:W-:Y:S01]  /*2ea80*/  PRMT R86, R148, 0x7610, R86 ;  /* 0x0000761094567816 */ /* 0x000fe20000000056 */
[----:B------:R4:W-:Y:S03]  /*2ea90*/  @!P2 STL.S16 [R1+0x2ac], R148 ;  /* 0x0002ac940100a387 */ /* 0x0009e60000100600 */
[----:B------:R-:W-:Y:S02]  /*2eaa0*/  @!P2 PRMT R89, R86, 0x5410, RZ ;  /* 0x000054105659a816 */ /* 0x000fe400000000ff */
[----:B------:R-:W-:Y:S01]  /*2eab0*/  ISETP.GE.U32.AND P2, PT, R199, R58, PT ;  /* 0x0000003ac700720c */ /* 0x000fe20003f46070 */
[----:B------:R-:W2:Y:S02]  /*2eac0*/  MUFU.EX2 R86, R155 ;  /* 0x0000009b00567308 */ /* 0x000ea40000000800 */
[----:B------:R-:W-:Y:S04]  /*2ead0*/  ST.E.U16 desc[UR4][R176.64+0x80], R89 ;  /* 0x00008059b0007985 */ /* 0x000fe8000c101504 */
[----:B------:R-:W-:Y:S06]  /*2eae0*/  ST.E.U16 desc[UR4][R178.64+0x80], R84 ;  /* 0x00008054b2007985 */ /* 0x000fec000c101504 */
[----:B------:R-:W-:Y:S05]  /*2eaf0*/  @!P2 HADD2 R146, -R92.H0_H0, -RZ.H0_H0 ;  /* 0xa00000ff5c92a230 */ /* 0x000fea0000000900 */
[----:B------:R-:W-:Y:S01]  /*2eb00*/  PRMT R70, R146, 0x7610, R70 ;  /* 0x0000761092467816 */ /* 0x000fe20000000046 */
[----:B----4-:R4:W4:Y:S03]  /*2eb10*/  LDL.S16 R148, [R1+0x254] ;  /* 0x0002540001947983 */ /* 0x0109260000100600 */
[----:B------:R-:W-:Y:S01]  /*2eb20*/  @!P2 PRMT R92, R70, 0x5410, RZ ;  /* 0x00005410465ca816 */ /* 0x000fe200000000ff */
[----:B-1----:R-:W-:Y:S01]  /*2eb30*/  FADD.FTZ R70, R85, R128 ;  /* 0x0000008055467221 */ /* 0x002fe20000010000 */
[C---:B--2---:R-:W-:Y:S01]  /*2eb40*/  F2FP.F16.F32.PACK_AB R85, R86.reuse, R85 ;  /* 0x000000555655723e */ /* 0x044fe200000000ff */
[----:B------:R-:W2:Y:S02]  /*2eb50*/  LDL.LU R152, [R1+0x28] ;  /* 0x0000280001987983 */ /* 0x000ea40000300800 */
[----:B------:R-:W-:Y:S01]  /*2eb60*/  FADD.FTZ R167, R86, R70 ;  /* 0x0000004656a77221 */ /* 0x000fe20000010000 */
[C---:B------:R-:W-:Y:S01]  /*2eb70*/  PRMT R77, R85.reuse, 0x7632, R77 ;  /* 0x00007632554d7816 */ /* 0x040fe2000000004d */
[----:B------:R-:W2:Y:S03]  /*2eb80*/  LDL.LU R151, [R1+0x18] ;  /* 0x0000180001977983 */ /* 0x000ea60000300800 */
[----:B------:R-:W-:Y:S01]  /*2eb90*/  PRMT R128, R85, 0x5410, R77 ;  /* 0x0000541055807816 */ /* 0x000fe2000000004d */
[----:B------:R-:W-:Y:S04]  /*2eba0*/  @!P5 STL.S16 [R1+0x264], R156 ;  /* 0x0002649c0100d387 */ /* 0x000fe80000100600 */
[----:B------:R1:W-:Y:S04]  /*2ebb0*/  @!P2 STL.S16 [R1+0x280], R146 ;  /* 0x000280920100a387 */ /* 0x0003e80000100600 */
[----:B------:R2:W2:Y:S04]  /*2ebc0*/  LDL.S16 R76, [R1+0x22c] ;  /* 0x00022c00014c7983 */ /* 0x0004a80000100600 */
[----:B------:R-:W-:Y:S04]  /*2ebd0*/  ST.E.U16 desc[UR4][R178.64+0x82], R92 ;  /* 0x0000825cb2007985 */ /* 0x000fe8000c101504 */
[----:B-1----:R1:W2:Y:S04]  /*2ebe0*/  LDL.S16 R146, [R1+0x230] ;  /* 0x0002300001927983 */ /* 0x0022a80000100600 */
[----:B------:R-:W2:Y:S04]  /*2ebf0*/  LDL.LU R150, [R1+0x60] ;  /* 0x0000600001967983 */ /* 0x000ea80000300800 */
[----:B------:R-:W2:Y:S01]  /*2ec00*/  LDL.LU R155, [R1+0x4c] ;  /* 0x00004c00019b7983 */ /* 0x000ea20000300800 */
[----:B---3--:R-:W-:Y:S05]  /*2ec10*/  @!P3 HADD2 R153, -R85.H0_H0, -RZ.H0_H0 ;  /* 0xa00000ff5599b230 */ /* 0x008fea0000000900 */
[----:B------:R-:W-:Y:S01]  /*2ec20*/  PRMT R149, R153, 0x7610, R149 ;  /* 0x0000761099957816 */ /* 0x000fe20000000095 */
[----:B------:R-:W-:Y:S03]  /*2ec30*/  @!P3 STL.S16 [R1+0x258], R153 ;  /* 0x000258990100b387 */ /* 0x000fe60000100600 */
[----:B------:R-:W-:Y:S05]  /*2ec40*/  @!P3 PRMT R85, R149, 0x5410, RZ ;  /* 0x000054109555b816 */ /* 0x000fea00000000ff */
[----:B------:R-:W-:Y:S01]  /*2ec50*/  ST.E.U16 desc[UR4][R174.64+0x90], R85 ;  /* 0x00009055ae007985 */ /* 0x000fe2000c101504 */
[----:B----4-:R-:W-:Y:S05]  /*2ec60*/  @!P0 HADD2 R148, -R77.H0_H0, -RZ.H0_H0 ;  /* 0xa00000ff4d948230 */ /* 0x010fea0000000900 */
[----:B------:R-:W-:Y:S01]  /*2ec70*/  PRMT R58, R148, 0x7610, R58 ;  /* 0x00007610943a7816 */ /* 0x000fe2000000003a */
[----:B------:R3:W-:Y:S01]  /*2ec80*/  @!P0 STL.S16 [R1+0x254], R148 ;  /* 0x0002549401008387 */ /* 0x0007e20000100600 */
[----:B--2---:R-:W2:Y:S02]  /*2ec90*/  MUFU.EX2 R79, R152 ;  /* 0x00000098004f7308 */ /* 0x004ea40000000800 */
[----:B------:R-:W-:Y:S01]  /*2eca0*/  @!P0 PRMT R77, R58, 0x5410, RZ ;  /* 0x000054103a4d8816 */ /* 0x000fe200000000ff */
[----:B------:R1:W4:Y:S01]  /*2ecb0*/  LDL.S16 R149, [R1+0x1ec] ;  /* 0x0001ec0001957983 */ /* 0x0003220000100600 */
[----:B------:R-:W-:Y:S02]  /*2ecc0*/  SHF.R.U32.HI R58, RZ, 0x8, R94 ;  /* 0x00000008ff3a7819 */ /* 0x000fe4000001165e */
[C---:B------:R-:W-:Y:S01]  /*2ecd0*/  ISETP.GE.U32.AND P0, PT, R199.reuse, R139, PT ;  /* 0x0000008bc700720c */ /* 0x040fe20003f06070 */
[----:B------:R-:W-:Y:S01]  /*2ece0*/  ST.E.U16 desc[UR4][R174.64+0x92], R77 ;  /* 0x0000924dae007985 */ /* 0x000fe2000c101504 */
[----:B------:R-:W-:Y:S02]  /*2ecf0*/  LOP3.LUT R58, R58, 0xffff, RZ, 0xc0, !PT ;  /* 0x0000ffff3a3a7812 */ /* 0x000fe400078ec0ff */
[----:B------:R-:W1:Y:S02]  /*2ed00*/  MUFU.EX2 R187, R151 ;  /* 0x0000009700bb7308 */ /* 0x000e640000000800 */
[----:B------:R-:W-:Y:S02]  /*2ed10*/  ISETP.GE.U32.AND P5, PT, R199, R58, PT ;  /* 0x0000003ac700720c */ /* 0x000fe40003fa6070 */
[----:B------:R-:W-:Y:S01]  /*2ed20*/  LOP3.LUT R58, R135, 0xff, RZ, 0xc0, !PT ;  /* 0x000000ff873a7812 */ /* 0x000fe200078ec0ff */
[----:B--2---:R-:W-:Y:S03]  /*2ed30*/  FADD.FTZ R183, R79, R127 ;  /* 0x0000007f4fb77221 */ /* 0x004fe60000010000 */
[----:B------:R-:W-:Y:S01]  /*2ed40*/  ISETP.GE.U32.AND P2, PT, R199, R58, PT ;  /* 0x0000003ac700720c */ /* 0x000fe20003f46070 */
[----:B---3--:R2:W3:Y:S01]  /*2ed50*/  LDL.S16 R148, [R1+0x210] ;  /* 0x0002100001947983 */ /* 0x0084e20000100600 */
[----:B-1----:R-:W-:Y:S04]  /*2ed60*/  F2FP.F16.F32.PACK_AB R79, R187, R79 ;  /* 0x0000004fbb4f723e */ /* 0x002fe800000000ff */
[C---:B------:R-:W-:Y:S04]  /*2ed70*/  PRMT R78, R79.reuse, 0x7632, R78 ;  /* 0x000076324f4e7816 */ /* 0x040fe8000000004e */
[----:B------:R-:W-:Y:S01]  /*2ed80*/  PRMT R127, R79, 0x5410, R78 ;  /* 0x000054104f7f7816 */ /* 0x000fe2000000004e */
[----:B------:R-:W-:Y:S02]  /*2ed90*/  @!P4 HADD2 R146, -R79.H0_H0, -RZ.H0_H0 ;  /* 0xa00000ff4f92c230 */ /* 0x000fe40000000900 */
[----:B------:R-:W-:Y:S01]  /*2eda0*/  @!P1 HADD2 R76, -R78.H0_H0, -RZ.H0_H0 ;  /* 0xa00000ff4e4c9230 */ /* 0x000fe20000000900 */
[----:B------:R-:W-:Y:S02]  /*2edb0*/  MUFU.EX2 R237, R150 ;  /* 0x0000009600ed7308 */ /* 0x000fe40000000800 */
[----:B------:R-:W-:Y:S01]  /*2edc0*/  PRMT R132, R146, 0x7610, R132 ;  /* 0x0000761092847816 */ /* 0x000fe20000000084 */
[----:B------:R-:W-:Y:S01]  /*2edd0*/  @!P4 STL.S16 [R1+0x230], R146 ;  /* 0x000230920100c387 */ /* 0x000fe20000100600 */
[----:B------:R-:W-:Y:S02]  /*2ede0*/  PRMT R58, R76, 0x7610, R58 ;  /* 0x000076104c3a7816 */ /* 0x000fe4000000003a */
[----:B------:R-:W-:Y:S01]  /*2edf0*/  @!P4 PRMT R79, R132, 0x5410, RZ ;  /* 0x00005410844fc816 */ /* 0x000fe200000000ff */
[----:B------:R1:W-:Y:S01]  /*2ee00*/  @!P1 STL.S16 [R1+0x22c], R76 ;  /* 0x00022c4c01009387 */ /* 0x0003e20000100600 */
[----:B------:R-:W-:Y:S02]  /*2ee10*/  @!P1 PRMT R78, R58, 0x5410, RZ ;  /* 0x000054103a4e9816 */ /* 0x000fe400000000ff */
[----:B------:R-:W2:Y:S01]  /*2ee20*/  MUFU.EX2 R240, R155 ;  /* 0x0000009b00f07308 */ /* 0x000ea20000000800 */
[----:B------:R-:W-:Y:S01]  /*2ee30*/  LOP3.LUT R58, R136, 0xff, RZ, 0xc0, !PT ;  /* 0x000000ff883a7812 */ /* 0x000fe200078ec0ff */
[----:B------:R-:W-:Y:S01]  /*2ee40*/  ST.E.U16 desc[UR4][R172.64+0x90], R79 ;  /* 0x0000904fac007985 */ /* 0x000fe2000c101504 */
[C---:B------:R-:W-:Y:S02]  /*2ee50*/  ISETP.GE.U32.AND P4, PT, R199.reuse, R71, PT ;  /* 0x00000047c700720c */ /* 0x040fe40003f86070 */
[----:B------:R-:W-:Y:S01]  /*2ee60*/  ISETP.GE.U32.AND P1, PT, R199, R58, PT ;  /* 0x0000003ac700720c */ /* 0x000fe20003f26070 */
[----:B------:R-:W-:Y:S01]  /*2ee70*/  ST.E.U16 desc[UR4][R172.64+0x92], R78 ;  /* 0x0000924eac007985 */ /* 0x000fe2000c101504 */
[----:B------:R-:W-:Y:S04]  /*2ee80*/  F2FP.F16.F32.PACK_AB R71, R164, R236 ;  /* 0x000000eca447723e */ /* 0x000fe800000000ff */
[----:B------:R-:W-:Y:S02]  /*2ee90*/  PRMT R74, R71, 0x7632, R74 ;  /* 0x00007632474a7816 */ /* 0x000fe4000000004a */
[----:B--2---:R-:W-:Y:S04]  /*2eea0*/  F2FP.F16.F32.PACK_AB R94, R240, R237 ;  /* 0x000000edf05e723e */ /* 0x004fe800000000ff */
[----:B------:R-:W-:Y:S01]  /*2eeb0*/  PRMT R93, R94, 0x7632, R93 ;  /* 0x000076325e5d7816 */ /* 0x000fe2000000005d */
[----:B-1----:R1:W2:Y:S02]  /*2eec0*/  MUFU.EX2 R76, R169 ;  /* 0x000000a9004c7308 */ /* 0x0022a40000000800 */
[----:B-1----:R-:W3:Y:S01]  /*2eed0*/  LDL.LU R169, [R1+0x478] ;  /* 0x0004780001a97983 */ /* 0x002ee20000300800 */
[----:B--2---:R-:W-:Y:S01]  /*2eee0*/  FADD.FTZ R166, R76, R131 ;  /* 0x000000834ca67221 */ /* 0x004fe20000010000 */
[----:B------:R-:W-:Y:S02]  /*2eef0*/  F2FP.F16.F32.PACK_AB R76, R218, R76 ;  /* 0x0000004cda4c723e */ /* 0x000fe400000000ff */
[----:B------:R-:W2:Y:S02]  /*2ef00*/  LDL.LU R168, [R1+0x474] ;  /* 0x0004740001a87983 */ /* 0x000ea40000300800 */
[C---:B------:R-:W-:Y:S02]  /*2ef10*/  PRMT R86, R76.reuse, 0x7632, R86 ;  /* 0x000076324c567816 */ /* 0x040fe40000000056 */
[----:B------:R1:W2:Y:S02]  /*2ef20*/  LDL.S16 R138, [R1+0x224] ;  /* 0x00022400018a7983 */ /* 0x0002a40000100600 */
[----:B------:R-:W-:Y:S02]  /*2ef30*/  PRMT R131, R76, 0x5410, R86 ;  /* 0x000054104c837816 */ /* 0x000fe40000000056 */
[----:B------:R1:W2:Y:S04]  /*2ef40*/  LDL.S16 R132, [R1+0x1ac] ;  /* 0x0001ac0001847983 */ /* 0x0002a80000100600 */
[----:B------:R1:W2:Y:S01]  /*2ef50*/  LDL.S16 R146, [R1+0x1e8] ;  /* 0x0001e80001927983 */ /* 0x0002a20000100600 */
[----:B----4-:R-:W-:Y:S05]  /*2ef60*/  @!P1 HADD2 R149, -R76.H0_H0, -RZ.H0_H0 ;  /* 0xa00000ff4c959230 */ /* 0x010fea0000000900 */
[----:B------:R-:W-:Y:S01]  /*2ef70*/  PRMT R58, R149, 0x7610, R58 ;  /* 0x00007610953a7816 */ /* 0x000fe2000000003a */
[----:B------:R-:W-:Y:S03]  /*2ef80*/  @!P1 STL.S16 [R1+0x1ec], R149 ;  /* 0x0001ec9501009387 */ /* 0x000fe60000100600 */
[----:B------:R-:W-:Y:S02]  /*2ef90*/  @!P1 PRMT R76, R58, 0x5410, RZ ;  /* 0x000054103a4c9816 */ /* 0x000fe400000000ff */
[----:B------:R-:W-:Y:S03]  /*2efa0*/  LOP3.LUT R58, R136, 0xffff, RZ, 0xc0, !PT ;  /* 0x0000ffff883a7812 */ /* 0x000fe600078ec0ff */
[----:B------:R-:W-:Y:S01]  /*2efb0*/  ST.E.U16 desc[UR4][R176.64+0x8e], R76 ;  /* 0x00008e4cb0007985 */ /* 0x000fe2000c101504 */
[----:B------:R-:W-:Y:S04]  /*2efc0*/  SHF.R.U32.HI R58, RZ, 0x8, R58 ;  /* 0x00000008ff3a7819 */ /* 0x000fe8000001163a */
[----:B------:R-:W-:Y:S01]  /*2efd0*/  LOP3.LUT R58, R58, 0xffff, RZ, 0xc0, !PT ;  /* 0x0000ffff3a3a7812 */ /* 0x000fe200078ec0ff */
[----:B---3--:R-:W-:Y:S03]  /*2efe0*/  @!P0 HADD2 R148, -R94.H0_H0, -RZ.H0_H0 ;  /* 0xa00000ff5e948230 */ /* 0x008fe60000000900 */
[C---:B------:R-:W-:Y:S02]  /*2eff0*/  ISETP.GE.U32.AND P1, PT, R199.reuse, R58, PT ;  /* 0x0000003ac700720c */ /* 0x040fe40003f26070 */
[----:B------:R-:W-:Y:S01]  /*2f000*/  PRMT R140, R148, 0x7610, R140 ;  /* 0x00007610948c7816 */ /* 0x000fe2000000008c */
[----:B------:R-:W-:Y:S04]  /*2f010*/  @!P0 STL.S16 [R1+0x210], R148 ;  /* 0x0002109401008387 */ /* 0x000fe80000100600 */
[----:B------:R1:W3:Y:S04]  /*2f020*/  LDL.S16 R67, [R1+0x1c8] ;  /* 0x0001c80001437983 */ /* 0x0002e80000100600 */
[----:B------:R-:W4:Y:S04]  /*2f030*/  LDL.LU R150, [R1+0x48] ;  /* 0x0000480001967983 */ /* 0x000f280000300800 */
[----:B------:R-:W4:Y:S01]  /*2f040*/  LDL.LU R155, [R1+0x44] ;  /* 0x00004400019b7983 */ /* 0x000f220000300800 */
[----:B--2---:R-:W-:Y:S05]  /*2f050*/  @!P1 HADD2 R138, -R86.H0_H0, -RZ.H0_H0 ;  /* 0xa00000ff568a9230 */ /* 0x004fea0000000900 */
[----:B------:R-:W-:Y:S01]  /*2f060*/  PRMT R58, R138, 0x7610, R58 ;  /* 0x000076108a3a7816 */ /* 0x000fe2000000003a */
[----:B------:R2:W-:Y:S03]  /*2f070*/  @!P1 STL.S16 [R1+0x224], R138 ;  /* 0x0002248a01009387 */ /* 0x0005e60000100600 */
[----:B------:R-:W-:Y:S02]  /*2f080*/  @!P1 PRMT R86, R58, 0x5410, RZ ;  /* 0x000054103a569816 */ /* 0x000fe400000000ff */
[--C-:B------:R-:W-:Y:S02]  /*2f090*/  SHF.R.U32.HI R58, RZ, 0x10, R136.reuse ;  /* 0x00000010ff3a7819 */ /* 0x100fe40000011688 */
[----:B------:R-:W-:Y:S01]  /*2f0a0*/  SHF.R.U32.HI R136, RZ, 0x18, R136 ;  /* 0x00000018ff887819 */ /* 0x000fe20000011688 */
[----:B------:R-:W-:Y:S01]  /*2f0b0*/  ST.E.U16 desc[UR4][R176.64+0x90], R86 ;  /* 0x00009056b0007985 */ /* 0x000fe2000c101504 */
[----:B------:R-:W-:Y:S02]  /*2f0c0*/  LOP3.LUT R58, R58, 0xff, RZ, 0xc0, !PT ;  /* 0x000000ff3a3a7812 */ /* 0x000fe400078ec0ff */
[C---:B------:R-:W-:Y:S02]  /*2f0d0*/  ISETP.GE.U32.AND P1, PT, R199.reuse, R136, PT ;  /* 0x00000088c700720c */ /* 0x040fe40003f26070 */
[----:B------:R-:W-:Y:S11]  /*2f0e0*/  ISETP.GE.U32.AND P3, PT, R199, R58, PT ;  /* 0x0000003ac700720c */ /* 0x000ff60003f66070 */
[----:B------:R-:W-:Y:S01]  /*2f0f0*/  @!P1 HADD2 R146, -R87.H0_H0, -RZ.H0_H0 ;  /* 0xa00000ff57929230 */ /* 0x000fe20000000900 */
[----:B--2---:R1:W2:Y:S01]  /*2f100*/  LDL.S16 R138, [R1+0x17c] ;  /* 0x00017c00018a7983 */ /* 0x0042a20000100600 */
[----:B------:R-:W-:Y:S03]  /*2f110*/  @!P3 HADD2 R132, -R88.H0_H0, -RZ.H0_H0 ;  /* 0xa00000ff5884b230 */ /* 0x000fe60000000900 */
[----:B------:R-:W-:Y:S02]  /*2f120*/  PRMT R139, R146, 0x7610, R139 ;  /* 0x00007610928b7816 */ /* 0x000fe4000000008b */
[----:B------:R-:W-:Y:S01]  /*2f130*/  PRMT R147, R132, 0x7610, R147 ;  /* 0x0000761084937816 */ /* 0x000fe20000000093 */
[----:B------:R1:W-:Y:S04]  /*2f140*/  @!P3 STL.S16 [R1+0x1ac], R132 ;  /* 0x0001ac840100b387 */ /* 0x0003e80000100600 */
[----:B------:R4:W-:Y:S01]  /*2f150*/  @!P1 STL.S16 [R1+0x1e8], R146 ;  /* 0x0001e89201009387 */ /* 0x0009e20000100600 */
[----:B-1----:R-:W-:Y:S02]  /*2f160*/  PRMT R132, R88, 0x5410, R87 ;  /* 0x0000541058847816 */ /* 0x002fe40000000057 */
[----:B------:R-:W-:Y:S02]  /*2f170*/  @!P3 PRMT R88, R147, 0x5410, RZ ;  /* 0x000054109358b816 */ /* 0x000fe400000000ff */
[----:B------:R-:W-:Y:S01]  /*2f180*/  @!P1 PRMT R87, R139, 0x5410, RZ ;  /* 0x000054108b579816 */ /* 0x000fe200000000ff */
[----:B------:R1:W2:Y:S01]  /*2f190*/  LDL.S16 R147, [R1+0x1c4] ;  /* 0x0001c40001937983 */ /* 0x0002a20000100600 */
[----:B------:R-:W-:Y:S02]  /*2f1a0*/  ISETP.GE.U32.AND P1, PT, R199, R141, PT ;  /* 0x0000008dc700720c */ /* 0x000fe40003f26070 */
[----:B------:R-:W-:Y:S01]  /*2f1b0*/  PRMT R139, R94, 0x5410, R93 ;  /* 0x000054105e8b7816 */ /* 0x000fe2000000005d */
[----:B------:R-:W-:Y:S01]  /*2f1c0*/  ST.E.U16 desc[UR4][R178.64+0x92], R87 ;  /* 0x00009257b2007985 */ /* 0x000fe2000c101504 */
[----:B------:R-:W-:Y:S02]  /*2f1d0*/  @!P0 PRMT R94, R140, 0x5410, RZ ;  /* 0x000054108c5e8816 */ /* 0x000fe400000000ff */
[C---:B------:R-:W-:Y:S01]  /*2f1e0*/  LOP3.LUT P0, RZ, R201.reuse, 0x20000, RZ, 0xc0, !PT ;  /* 0x00020000c9ff7812 */ /* 0x040fe2000780c0ff */
[----:B------:R-:W-:Y:S01]  /*2f1f0*/  ST.E.U16 desc[UR4][R178.64+0x90], R88 ;  /* 0x00009058b2007985 */ /* 0x000fe2000c101504 */
[----:B------:R-:W-:Y:S03]  /*2f200*/  LOP3.LUT P3, RZ, R201, 0x40000, RZ, 0xc0, !PT ;  /* 0x00040000c9ff7812 */ /* 0x000fe6000786c0ff */
[----:B------:R-:W-:Y:S01]  /*2f210*/  ST.E.U16 desc[UR4][R174.64+0xa0], R94 ;  /* 0x0000a05eae007985 */ /* 0x000fe2000c101504 */
[----:B---3--:R-:W-:Y:S01]  /*2f220*/  @!P4 HADD2 R67, -R93.H0_H0, -RZ.H0_H0 ;  /* 0xa00000ff5d43c230 */ /* 0x008fe20000000900 */
[----:B----4-:R3:W-:Y:S04]  /*2f230*/  MUFU.EX2 R238, R150 ;  /* 0x0000009600ee7308 */ /* 0x0107e80000000800 */
[----:B------:R-:W-:Y:S01]  /*2f240*/  PRMT R58, R67, 0x7610, R58 ;  /* 0x00007610433a7816 */ /* 0x000fe2000000003a */
[----:B------:R4:W-:Y:S03]  /*2f250*/  @!P4 STL.S16 [R1+0x1c8], R67 ;  /* 0x0001c8430100c387 */ /* 0x0009e60000100600 */
[----:B------:R-:W-:Y:S01]  /*2f260*/  @!P4 PRMT R93, R58, 0x5410, RZ ;  /* 0x000054103a5dc816 */ /* 0x000fe200000000ff */
[----:B------:R-:W2:Y:S01]  /*2f270*/  LDL.LU R215, [R1+0x470] ;  /* 0x0004700001d77983 */ /* 0x000ea20000300800 */
[----:B------:R-:W-:Y:S01]  /*2f280*/  LOP3.LUT P4, RZ, R201, 0x10000, RZ, 0xc0, !PT ;  /* 0x00010000c9ff7812 */ /* 0x000fe2000788c0ff */
[----:B------:R-:W1:Y:S02]  /*2f290*/  MUFU.EX2 R243, R155 ;  /* 0x0000009b00f37308 */ /* 0x000e640000000800 */
[----:B------:R2:W2:Y:S04]  /*2f2a0*/  LDL.S16 R141, [R1+0x14c] ;  /* 0x00014c00018d7983 */ /* 0x0004a80000100600 */
[----:B------:R2:W2:Y:S04]  /*2f2b0*/  LDL.S16 R146, [R1+0x148] ;  /* 0x0001480001927983 */ /* 0x0004a80000100600 */
[----:B---3--:R-:W3:Y:S04]  /*2f2c0*/  LDL.LU R150, [R1+0x64] ;  /* 0x0000640001967983 */ /* 0x008ee80000300800 */
[----:B------:R-:W-:Y:S01]  /*2f2d0*/  ST.E.U16 desc[UR4][R174.64+0xa2], R93 ;  /* 0x0000a25dae007985 */ /* 0x000fe2000c101504 */
[----:B-1----:R-:W-:Y:S01]  /*2f2e0*/  F2FP.F16.F32.PACK_AB R68, R243, R238 ;  /* 0x000000eef344723e */ /* 0x002fe200000000ff */
[----:B----4-:R-:W-:Y:S03]  /*2f2f0*/  IMAD.WIDE.U32 R66, R91, -0x2daee0ad, RZ ;  /* 0xd2511f535b427825 */ /* 0x010fe600078e00ff */
[C---:B------:R-:W-:Y:S02]  /*2f300*/  PRMT R73, R68.reuse, 0x7610, R73 ;  /* 0x0000761044497816 */ /* 0x040fe40000000049 */
[----:B------:R-:W-:Y:S02]  /*2f310*/  PRMT R91, R68, 0x7632, R91 ;  /* 0x00007632445b7816 */ /* 0x000fe4000000005b */
[----:B------:R-:W-:Y:S04]  /*2f320*/  LOP3.LUT R58, R67, R231, R142, 0x96, !PT ;  /* 0x000000e7433a7212 */ /* 0x000fe800078e968e */
[----:B------:R-:W-:Y:S01]  /*2f330*/  LOP3.LUT R69, R58, 0xff, RZ, 0xc0, !PT ;  /* 0x000000ff3a457812 */ /* 0x000fe200078ec0ff */
[----:B--2---:R-:W-:Y:S05]  /*2f340*/  @!P6 HADD2 R138, -R73.H0_H0, -RZ.H0_H0 ;  /* 0xa00000ff498ae230 */ /* 0x004fea0000000900 */
[----:B------:R-:W-:Y:S01]  /*2f350*/  PRMT R68, R138, 0x7610, R68 ;  /* 0x000076108a447816 */ /* 0x000fe20000000044 */
[----:B------:R1:W-:Y:S04]  /*2f360*/  @!P6 STL.S16 [R1+0x17c], R138 ;  /* 0x00017c8a0100e387 */ /* 0x0003e80000100600 */
[----:B------:R-:W2:Y:S04]  /*2f370*/  LDL.LU R155, [R1+0x68] ;  /* 0x00006800019b7983 */ /* 0x000ea80000300800 */
[----:B------:R4:W4:Y:S01]  /*2f380*/  LDL.S16 R140, [R1+0x144] ;  /* 0x00014400018c7983 */ /* 0x0009220000100600 */
[----:B-1----:R-:W-:Y:S02]  /*2f390*/  PRMT R138, R73, 0x5410, R91 ;  /* 0x00005410498a7816 */ /* 0x002fe4000000005b */
[----:B------:R-:W-:Y:S02]  /*2f3a0*/  @!P6 PRMT R73, R68, 0x5410, RZ ;  /* 0x000054104449e816 */ /* 0x000fe400000000ff */
[----:B------:R-:W-:Y:S01]  /*2f3b0*/  LOP3.LUT R68, R58, 0xffff, RZ, 0xc0, !PT ;  /* 0x0000ffff3a447812 */ /* 0x000fe200078ec0ff */
[----:B------:R-:W-:Y:S02]  /*2f3c0*/  @!P0 HADD2 R147, -R91.H0_H0, -RZ.H0_H0 ;  /* 0xa00000ff5b938230 */ /* 0x000fe40000000900 */
[----:B------:R-:W-:Y:S01]  /*2f3d0*/  ST.E.U16 desc[UR4][R172.64+0xa0], R73 ;  /* 0x0000a049ac007985 */ /* 0x000fe2000c101504 */
[----:B------:R-:W-:Y:S02]  /*2f3e0*/  SHF.R.U32.HI R68, RZ, 0x8, R68 ;  /* 0x00000008ff447819 */ /* 0x000fe40000011644 */
[----:B------:R-:W-:Y:S01]  /*2f3f0*/  PRMT R142, R147, 0x7610, R142 ;  /* 0x00007610938e7816 */ /* 0x000fe2000000008e */
[----:B------:R1:W-:Y:S01]  /*2f400*/  @!P0 STL.S16 [R1+0x1c4], R147 ;  /* 0x0001c49301008387 */ /* 0x0003e20000100600 */
[----:B------:R-:W-:Y:S02]  /*2f410*/  LOP3.LUT R68, R68, 0xffff, RZ, 0xc0, !PT ;  /* 0x0000ffff44447812 */ /* 0x000fe400078ec0ff */
[----:B------:R-:W-:Y:S02]  /*2f420*/  @!P0 PRMT R91, R142, 0x5410, RZ ;  /* 0x000054108e5b8816 */ /* 0x000fe400000000ff */
[C---:B------:R-:W-:Y:S01]  /*2f430*/  ISETP.GE.U32.AND P0, PT, R199.reuse, R69, PT ;  /* 0x00000045c700720c */ /* 0x040fe20003f06070 */
[----:B------:R2:W4:Y:S01]  /*2f440*/  LDL.S16 R142, [R1+0x140] ;  /* 0x00014000018e7983 */ /* 0x0005220000100600 */
[----:B------:R-:W-:Y:S02]  /*2f450*/  ISETP.GE.U32.AND P6, PT, R199, R68, PT ;  /* 0x00000044c700720c */ /* 0x000fe40003fc6070 */
[--C-:B------:R-:W-:Y:S01]  /*2f460*/  SHF.R.U32.HI R68, RZ, 0x10, R58.reuse ;  /* 0x00000010ff447819 */ /* 0x100fe2000001163a */
[----:B------:R-:W-:Y:S01]  /*2f470*/  ST.E.U16 desc[UR4][R172.64+0xa2], R91 ;  /* 0x0000a25bac007985 */ /* 0x000fe2000c101504 */
[----:B------:R-:W-:Y:S02]  /*2f480*/  SHF.R.U32.HI R58, RZ, 0x18, R58 ;  /* 0x00000018ff3a7819 */ /* 0x000fe4000001163a */
[----:B------:R-:W-:Y:S02]  /*2f490*/  LOP3.LUT R68, R68, 0xff, RZ, 0xc0, !PT ;  /* 0x000000ff44447812 */ /* 0x000fe400078ec0ff */
[----:B-1----:R-:W-:Y:S01]  /*2f4a0*/  LOP3.LUT R147, R205, R61, RZ, 0x3c, !PT ;  /* 0x0000003dcd937212 */ /* 0x002fe200078e3cff */
[----:B------:R-:W-:Y:S02]  /*2f4b0*/  MUFU.EX2 R247, R215 ;  /* 0x000000d700f77308 */ /* 0x000fe40000000800 */
[----:B------:R-:W-:Y:S02]  /*2f4c0*/  @!P0 HADD2 R141, -R71.H0_H0, -RZ.H0_H0 ;  /* 0xa00000ff478d8230 */ /* 0x000fe40000000900 */
[----:B------:R-:W-:Y:S03]  /*2f4d0*/  @!P6 HADD2 R146, -R74.H0_H0, -RZ.H0_H0 ;  /* 0xa00000ff4a92e230 */ /* 0x000fe60000000900 */
[----:B------:R-:W-:Y:S01]  /*2f4e0*/  PRMT R135, R141, 0x7610, R135 ;  /* 0x000076108d877816 */ /* 0x000fe20000000087 */
[----:B------:R1:W-:Y:S02]  /*2f4f0*/  @!P0 STL.S16 [R1+0x14c], R141 ;  /* 0x00014c8d01008387 */ /* 0x0003e40000100600 */
[----:B---3--:R-:W-:Y:S01]  /*2f500*/  MUFU.EX2 R162, R150 ;  /* 0x0000009600a27308 */ /* 0x008fe20000000800 */
[----:B------:R-:W-:Y:S02]  /*2f510*/  PRMT R145, R146, 0x7610, R145 ;  /* 0x0000761092917816 */ /* 0x000fe40000000091 */
[----:B-1----:R-:W-:Y:S02]  /*2f520*/  PRMT R141, R71, 0x5410, R74 ;  /* 0x00005410478d7816 */ /* 0x002fe4000000004a */
[----:B------:R-:W-:Y:S02]  /*2f530*/  @!P0 PRMT R71, R135, 0x5410, RZ ;  /* 0x0000541087478816 */ /* 0x000fe400000000ff */
[----:B------:R-:W-:Y:S01]  /*2f540*/  ISETP.GE.U32.AND P0, PT, R199, R68, PT ;  /* 0x00000044c700720c */ /* 0x000fe20003f06070 */
[----:B------:R3:W3:Y:S01]  /*2f550*/  LDL.S16 R135, [R1+0x178] ;  /* 0x0001780001877983 */ /* 0x0006e20000100600 */
[----:B------:R-:W-:Y:S03]  /*2f560*/  @!P6 PRMT R74, R145, 0x5410, RZ ;  /* 0x00005410914ae816 */ /* 0x000fe600000000ff */
[----:B------:R-:W-:Y:S01]  /*2f570*/  @!P6 STL.S16 [R1+0x148], R146 ;  /* 0x000148920100e387 */ /* 0x000fe20000100600 */
[----:B------:R-:W-:Y:S02]  /*2f580*/  ISETP.GE.U32.AND P6, PT, R199, R58, PT ;  /* 0x0000003ac700720c */ /* 0x000fe40003fc6070 */
[----:B------:R-:W-:Y:S01]  /*2f590*/  LOP3.LUT R58, R66, 0xff, RZ, 0xc0, !PT ;  /* 0x000000ff423a7812 */ /* 0x000fe200078ec0ff */
[----:B------:R1:W3:Y:S04]  /*2f5a0*/  LDL.S16 R62, [R1+0x174] ;  /* 0x00017400013e7983 */ /* 0x0002e80000100600 */
[----:B------:R-:W-:Y:S04]  /*2f5b0*/  ST.E.U16 desc[UR4][R176.64+0x9e], R71 ;  /* 0x00009e47b0007985 */ /* 0x000fe8000c101504 */
[----:B------:R-:W-:Y:S01]  /*2f5c0*/  ST.E.U16 desc[UR4][R176.64+0xa0], R74 ;  /* 0x0000a04ab0007985 */ /* 0x000fe2000c101504 */
[----:B--2---:R-:W2:Y:S01]  /*2f5d0*/  MUFU.EX2 R239, R155 ;  /* 0x0000009b00ef7308 */ /* 0x004ea20000000800 */
[----:B----4-:R-:W-:Y:S05]  /*2f5e0*/  @!P0 HADD2 R140, -R72.H0_H0, -RZ.H0_H0 ;  /* 0xa00000ff488c8230 */ /* 0x010fea0000000900 */
[----:B------:R-:W-:Y:S01]  /*2f5f0*/  PRMT R143, R140, 0x7610, R143 ;  /* 0x000076108c8f7816 */ /* 0x000fe2000000008f */
[----:B------:R4:W-:Y:S01]  /*2f600*/  @!P0 STL.S16 [R1+0x144], R140 ;  /* 0x0001448c01008387 */ /* 0x0009e20000100600 */
[----:B--2---:R-:W-:Y:S01]  /*2f610*/  F2FP.F16.F32.PACK_AB R70, R239, R162 ;  /* 0x000000a2ef46723e */ /* 0x004fe200000000ff */
[----:B------:R-:W-:Y:S02]  /*2f620*/  IMAD.MOV.U32 R88, RZ, RZ, R239 ;  /* 0x000000ffff587224 */ /* 0x000fe400078e00ef */
[----:B------:R-:W-:Y:S01]  /*2f630*/  MUFU.EX2 R239, R210 ;  /* 0x000000d200ef7308 */ /* 0x000fe20000000800 */
[----:B------:R-:W-:Y:S02]  /*2f640*/  PRMT R69, R70, 0x7632, R69 ;  /* 0x0000763246457816 */ /* 0x000fe40000000045 */
[----:B----4-:R-:W-:Y:S02]  /*2f650*/  PRMT R140, R72, 0x5410, R75 ;  /* 0x00005410488c7816 */ /* 0x010fe4000000004b */
[----:B------:R-:W-:Y:S02]  /*2f660*/  @!P0 PRMT R72, R143, 0x5410, RZ ;  /* 0x000054108f488816 */ /* 0x000fe400000000ff */
[----:B------:R-:W-:Y:S01]  /*2f670*/  ISETP.GE.U32.AND P0, PT, R199, R58, PT ;  /* 0x0000003ac700720c */ /* 0x000fe20003f06070 */
[----:B------:R-:W-:Y:S01]  /*2f680*/  @!P6 HADD2 R142, -R75.H0_H0, -RZ.H0_H0 ;  /* 0xa00000ff4b8ee230 */ /* 0x000fe20000000900 */
[----:B------:R-:W-:Y:S01]  /*2f690*/  LOP3.LUT R58, R66, 0xffff, RZ, 0xc0, !PT ;  /* 0x0000ffff423a7812 */ /* 0x000fe200078ec0ff */
[----:B------:R-:W-:Y:S03]  /*2f6a0*/  ST.E.U16 desc[UR4][R178.64+0xa0], R72 ;  /* 0x0000a048b2007985 */ /* 0x000fe6000c101504 */
[----:B------:R-:W-:Y:S01]  /*2f6b0*/  SHF.R.U32.HI R58, RZ, 0x8, R58 ;  /* 0x00000008ff3a7819 */ /* 0x000fe2000001163a */
[----:B------:R-:W-:Y:S01]  /*2f6c0*/  @!P6 STL.S16 [R1+0x140], R142 ;  /* 0x0001408e0100e387 */ /* 0x000fe20000100600 */
[----:B------:R-:W-:Y:S02]  /*2f6d0*/  PRMT R137, R142, 0x7610, R137 ;  /* 0x000076108e897816 */ /* 0x000fe40000000089 */
[----:B------:R-:W-:Y:S01]  /*2f6e0*/  LOP3.LUT R58, R58, 0xffff, RZ, 0xc0, !PT ;  /* 0x0000ffff3a3a7812 */ /* 0x000fe200078ec0ff */
[----:B------:R-:W2:Y:S01]  /*2f6f0*/  LDL.LU R155, [R1+0x5c] ;  /* 0x00005c00019b7983 */ /* 0x000ea20000300800 */
[----:B------:R-:W-:Y:S02]  /*2f700*/  @!P6 PRMT R75, R137, 0x5410, RZ ;  /* 0x00005410894be816 */ /* 0x000fe400000000ff */
[----:B------:R-:W-:Y:S01]  /*2f710*/  ISETP.GE.U32.AND P6, PT, R199, R58, PT ;  /* 0x0000003ac700720c */ /* 0x000fe20003fc6070 */
[----:B------:R-:W4:Y:S01]  /*2f720*/  LDL.LU R154, [R1+0x6c] ;  /* 0x00006c00019a7983 */ /* 0x000f220000300800 */
[--C-:B------:R-:W-:Y:S02]  /*2f730*/  SHF.R.U32.HI R58, RZ, 0x18, R66.reuse ;  /* 0x00000018ff3a7819 */ /* 0x100fe40000011642 */
[----:B------:R-:W-:Y:S01]  /*2f740*/  SHF.R.U32.HI R66, RZ, 0x10, R66 ;  /* 0x00000010ff427819 */ /* 0x000fe20000011642 */
[----:B------:R-:W-:Y:S01]  /*2f750*/  ST.E.U16 desc[UR4][R178.64+0xa2], R75 ;  /* 0x0000a24bb2007985 */ /* 0x000fe2000c101504 */
[----:B---3--:R-:W-:Y:S05]  /*2f760*/  @!P3 HADD2 R135, -R70.H0_H0, -RZ.H0_H0 ;  /* 0xa00000ff4687b230 */ /* 0x008fea0000000900 */
[----:B------:R-:W-:Y:S01]  /*2f770*/  PRMT R63, R135, 0x7610, R63 ;  /* 0x00007610873f7816 */ /* 0x000fe2000000003f */
[----:B------:R3:W-:Y:S01]  /*2f780*/  @!P3 STL.S16 [R1+0x178], R135 ;  /* 0x000178870100b387 */ /* 0x0007e20000100600 */
[----:B------:R-:W-:Y:S05]  /*2f790*/  @!P5 HADD2 R62, -R69.H0_H0, -RZ.H0_H0 ;  /* 0xa00000ff453ed230 */ /* 0x000fea0000000900 */
[----:B------:R-:W-:Y:S01]  /*2f7a0*/  PRMT R136, R62, 0x7610, R136 ;  /* 0x000076103e887816 */ /* 0x000fe20000000088 */
[----:B------:R1:W-:Y:S04]  /*2f7b0*/  @!P5 STL.S16 [R1+0x174], R62 ;  /* 0x0001743e0100d387 */ /* 0x0003e80000100600 */
[----:B------:R2:W4:Y:S04]  /*2f7c0*/  LDL.S16 R80, [R1+0x170] ;  /* 0x0001700001507983 */ /* 0x0005280000100600 */
[----:B------:R2:W4:Y:S01]  /*2f7d0*/  LDL.S16 R137, [R1+0x16c] ;  /* 0x00016c0001897983 */ /* 0x0005220000100600 */
[----:B---3--:R-:W-:Y:S02]  /*2f7e0*/  PRMT R135, R70, 0x5410, R69 ;  /* 0x0000541046877816 */ /* 0x008fe40000000045 */
[----:B------:R-:W-:Y:S02]  /*2f7f0*/  @!P3 PRMT R70, R63, 0x5410, RZ ;  /* 0x000054103f46b816 */ /* 0x000fe400000000ff */
[----:B------:R-:W-:Y:S02]  /*2f800*/  ISETP.GE.U32.AND P3, PT, R199, R58, PT ;  /* 0x0000003ac700720c */ /* 0x000fe40003f66070 */
[----:B------:R-:W-:Y:S01]  /*2f810*/  LOP3.LUT R58, R66, 0xff, RZ, 0xc0, !PT ;  /* 0x000000ff423a7812 */ /* 0x000fe200078ec0ff */
[----:B------:R-:W-:Y:S01]  /*2f820*/  ST.E.U16 desc[UR4][R174.64+0xb0], R70 ;  /* 0x0000b046ae007985 */ /* 0x000fe2000c101504 */
[-C--:B-1----:R-:W-:Y:S02]  /*2f830*/  LOP3.LUT R62, R147, R223.reuse, RZ, 0x3c, !PT ;  /* 0x000000df933e7212 */ /* 0x082fe400078e3cff */
[----:B------:R-:W-:Y:S02]  /*2f840*/  @!P5 PRMT R69, R136, 0x5410, RZ ;  /* 0x000054108845d816 */ /* 0x000fe400000000ff */
[----:B------:R-:W-:Y:S01]  /*2f850*/  ISETP.GE.U32.AND P5, PT, R199, R58, PT ;  /* 0x0000003ac700720c */ /* 0x000fe20003fa6070 */
[----:B------:R-:W-:Y:S01]  /*2f860*/  IMAD.WIDE.U32 R62, R62, -0x326172a9, RZ ;  /* 0xcd9e8d573e3e7825 */ /* 0x000fe200078e00ff */
[----:B------:R-:W-:Y:S01]  /*2f870*/  F2FP.F16.F32.PACK_AB R66, R186, R248 ;  /* 0x000000f8ba42723e */ /* 0x000fe200000000ff */
[----:B------:R-:W-:Y:S01]  /*2f880*/  ST.E.U16 desc[UR4][R174.64+0xb2], R69 ;  /* 0x0000b245ae007985 */ /* 0x000fe2000c101504 */
[----:B------:R-:W-:Y:S01]  /*2f890*/  LOP3.LUT R147, R147, R223, RZ, 0x3c, !PT ;  /* 0x000000df93937212 */ /* 0x000fe200078e3cff */
[----:B------:R-:W-:Y:S01]  /*2f8a0*/  MUFU.EX2 R248, R168 ;  /* 0x000000a800f87308 */ /* 0x000fe20000000800 */
[----:B------:R-:W-:Y:S02]  /*2f8b0*/  LOP3.LUT R58, R63, R224, R196, 0x96, !PT ;  /* 0x000000e03f3a7212 */ /* 0x000fe400078e96c4 */
[-CC-:B------:R-:W-:Y:S02]  /*2f8c0*/  LOP3.LUT R60, R217, R221.reuse, R62.reuse, 0x96, !PT ;  /* 0x000000ddd93c7212 */ /* 0x180fe400078e963e */
[----:B------:R-:W-:Y:S01]  /*2f8d0*/  PRMT R65, R66, 0x7632, R65 ;  /* 0x0000763242417816 */ /* 0x000fe20000000041 */
[----:B------:R-:W-:Y:S01]  /*2f8e0*/  IMAD.WIDE.U32 R58, R58, -0x2daee0ad, RZ ;  /* 0xd2511f533a3a7825 */ /* 0x000fe200078e00ff */
[----:B------:R-:W-:Y:S03]  /*2f8f0*/  LOP3.LUT R62, R181, R221, R62, 0x96, !PT ;  /* 0x000000ddb53e7212 */ /* 0x000fe600078e963e */
        /* <DEDUP_REMOVED lines=9> */
[----:B------:R-:W-:Y:S05]  /*2f990*/  IMAD.WIDE.U32 R58, R58, -0x2daee0ad, RZ ;  /* 0xd2511f533a3a7825 */ /* 0x000fea00078e00ff */
[----:B------:R-:W-:Y:S01]  /*2f9a0*/  LOP3.LUT R51, R59, R227, R52, 0x96, !PT ;  /* 0x000000e33b337212 */ /* 0x000fe200078e9634 */
[----:B------:R-:W-:Y:S05]  /*2f9b0*/  IMAD.WIDE.U32 R52, R53, -0x326172a9, RZ ;  /* 0xcd9e8d5735347825 */ /* 0x000fea00078e00ff */
[----:B------:R-:W-:Y:S01]  /*2f9c0*/  LOP3.LUT R53, R53, R228, R50, 0x96, !PT ;  /* 0x000000e435357212 */ /* 0x000fe200078e9632 */
[----:B--2---:R1:W-:Y:S01]  /*2f9d0*/  MUFU.EX2 R161, R155 ;  /* 0x0000009b00a17308 */ /* 0x0043e20000000800 */
[----:B------:R-:W-:Y:S05]  /*2f9e0*/  IMAD.WIDE.U32 R50, R51, -0x326172a9, RZ ;  /* 0xcd9e8d5733327825 */ /* 0x000fea00078e00ff */
[----:B------:R-:W-:Y:S02]  /*2f9f0*/  LOP3.LUT R49, R51, R233, R52, 0x96, !PT ;  /* 0x000000e933317212 */ /* 0x000fe400078e9634 */
[----:B------:R-:W-:Y:S02]  /*2fa00*/  SHF.R.U32.HI R149, RZ, 0x18, R50 ;  /* 0x00000018ff957819 */ /* 0x000fe40000011632 */
[----:B----4-:R-:W2:Y:S01]  /*2fa10*/  MUFU.EX2 R241, R154 ;  /* 0x0000009a00f17308 */ /* 0x010ea20000000800 */
[----:B------:R-:W-:Y:S02]  /*2fa20*/  LOP3.LUT R48, R49, 0xff, RZ, 0xc0, !PT ;  /* 0x000000ff31307812 */ /* 0x000fe400078ec0ff */
[----:B------:R-:W-:Y:S01]  /*2fa30*/  SHF.R.U32.HI R0, RZ, 0x18, R49 ;  /* 0x00000018ff007819 */ /* 0x000fe20000011631 */
[----:B-1----:R-:W3:Y:S04]  /*2fa40*/  LDL.LU R155, [R1+0x98] ;  /* 0x00009800019b7983 */ /* 0x002ee80000300800 */
[----:B------:R-:W4:Y:S04]  /*2fa50*/  LDL.LU R194, [R1+0x46c] ;  /* 0x00046c0001c27983 */ /* 0x000f280000300800 */
[----:B------:R-:W4:Y:S01]  /*2fa60*/  LDL.LU R206, [R1+0x468] ;  /* 0x0004680001ce7983 */ /* 0x000f220000300800 */
[----:B--2---:R-:W-:Y:S03]  /*2fa70*/  F2FP.F16.F32.PACK_AB R68, R241, R161 ;  /* 0x000000a1f144723e */ /* 0x004fe600000000ff */
[----:B------:R-:W2:Y:S01]  /*2fa80*/  LDL.LU R154, [R1+0x9c] ;  /* 0x00009c00019a7983 */ /* 0x000ea20000300800 */
[----:B------:R-:W-:Y:S03]  /*2fa90*/  PRMT R67, R68, 0x7632, R67 ;  /* 0x0000763244437816 */ /* 0x000fe60000000043 */
[----:B------:R1:W2:Y:S04]  /*2faa0*/  LDL.S16 R136, [R1+0x13c] ;  /* 0x00013c0001887983 */ /* 0x0002a80000100600 */
[----:B------:R-:W2:Y:S01]  /*2fab0*/  LDL.LU R207, [R1+0x464] ;  /* 0x0004640001cf7983 */ /* 0x000ea20000300800 */
[----:B------:R-:W-:Y:S02]  /*2fac0*/  @!P2 HADD2 R80, -R68.H0_H0, -RZ.H0_H0 ;  /* 0xa00000ff4450a230 */ /* 0x000fe40000000900 */
[----:B------:R-:W-:Y:S03]  /*2fad0*/  @!P1 HADD2 R137, -R67.H0_H0, -RZ.H0_H0 ;  /* 0xa00000ff43899230 */ /* 0x000fe60000000900 */
[----:B------:R-:W-:Y:S01]  /*2fae0*/  PRMT R52, R80, 0x7610, R52 ;  /* 0x0000761050347816 */ /* 0x000fe20000000034 */
[----:B------:R1:W-:Y:S01]  /*2faf0*/  @!P2 STL.S16 [R1+0x170], R80 ;  /* 0x000170500100a387 */ /* 0x0003e20000100600 */
[----:B------:R-:W-:Y:S03]  /*2fb00*/  PRMT R59, R137, 0x7610, R59 ;  /* 0x00007610893b7816 */ /* 0x000fe6000000003b */
[----:B------:R-:W2:Y:S04]  /*2fb10*/  LDL.LU R214, [R1+0x460] ;  /* 0x0004600001d67983 */ /* 0x000ea80000300800 */
[----:B------:R2:W2:Y:S01]  /*2fb20*/  LDL.S16 R60, [R1+0x138] ;  /* 0x00013800013c7983 */ /* 0x0004a20000100600 */
[----:B-1----:R-:W-:Y:S02]  /*2fb30*/  PRMT R80, R68, 0x5410, R67 ;  /* 0x0000541044507816 */ /* 0x002fe40000000043 */
[----:B------:R-:W-:Y:S02]  /*2fb40*/  @!P2 PRMT R68, R52, 0x5410, RZ ;  /* 0x000054103444a816 */ /* 0x000fe400000000ff */
[----:B------:R-:W-:Y:S01]  /*2fb50*/  @!P1 PRMT R67, R59, 0x5410, RZ ;  /* 0x000054103b439816 */ /* 0x000fe200000000ff */
[----:B------:R1:W2:Y:S01]  /*2fb60*/  LDL.S16 R52, [R1+0x134] ;  /* 0x0001340001347983 */ /* 0x0002a20000100600 */
[----:B------:R-:W-:Y:S02]  /*2fb70*/  ISETP.GE.U32.AND P2, PT, R199, R48, PT ;  /* 0x00000030c700720c */ /* 0x000fe40003f46070 */
[----:B------:R-:W-:Y:S01]  /*2fb80*/  LOP3.LUT R48, R49, 0xffff, RZ, 0xc0, !PT ;  /* 0x0000ffff31307812 */ /* 0x000fe200078ec0ff */
[----:B------:R1:W-:Y:S01]  /*2fb90*/  @!P1 STL.S16 [R1+0x16c], R137 ;  /* 0x00016c8901009387 */ /* 0x0003e20000100600 */
[----:B------:R-:W-:Y:S02]  /*2fba0*/  SHF.R.U32.HI R49, RZ, 0x10, R49 ;  /* 0x00000010ff317819 */ /* 0x000fe40000011631 */
[----:B------:R-:W-:Y:S01]  /*2fbb0*/  SHF.R.U32.HI R47, RZ, 0x8, R48 ;  /* 0x00000008ff2f7819 */ /* 0x000fe20000011630 */
[----:B------:R2:W2:Y:S01]  /*2fbc0*/  LDL.S16 R59, [R1+0x1a8] ;  /* 0x0001a800013b7983 */ /* 0x0004a20000100600 */
[----:B------:R-:W-:Y:S02]  /*2fbd0*/  LOP3.LUT R49, R49, 0xff, RZ, 0xc0, !PT ;  /* 0x000000ff31317812 */ /* 0x000fe400078ec0ff */
[----:B------:R-:W-:Y:S01]  /*2fbe0*/  LOP3.LUT R47, R47, 0xffff, RZ, 0xc0, !PT ;  /* 0x0000ffff2f2f7812 */ /* 0x000fe200078ec0ff */
[----:B------:R-:W-:Y:S03]  /*2fbf0*/  ST.E.U16 desc[UR4][R172.64+0xb0], R68 ;  /* 0x0000b044ac007985 */ /* 0x000fe6000c101504 */
[C---:B------:R-:W-:Y:S01]  /*2fc00*/  ISETP.GE.U32.AND P1, PT, R199.reuse, R47, PT ;  /* 0x0000002fc700720c */ /* 0x040fe20003f26070 */
[----:B------:R-:W-:Y:S01]  /*2fc10*/  ST.E.U16 desc[UR4][R172.64+0xb2], R67 ;  /* 0x0000b243ac007985 */ /* 0x000fe2000c101504 */
[----:B-1----:R-:W-:Y:S01]  /*2fc20*/  PRMT R137, R66, 0x5410, R65 ;  /* 0x0000541042897816 */ /* 0x002fe20000000041 */
[----:B---3--:R-:W-:Y:S10]  /*2fc30*/  MUFU.EX2 R202, R155 ;  /* 0x0000009b00ca7308 */ /* 0x008ff40000000800 */
[----:B----4-:R-:W1:Y:S01]  /*2fc40*/  MUFU.EX2 R194, R194 ;  /* 0x000000c200c27308 */ /* 0x010e620000000800 */
[----:B--2---:R-:W-:Y:S09]  /*2fc50*/  @!P0 HADD2 R136, -R66.H0_H0, -RZ.H0_H0 ;  /* 0xa00000ff42888230 */ /* 0x004ff20000000900 */
[----:B------:R-:W2:Y:S01]  /*2fc60*/  MUFU.EX2 R219, R154 ;  /* 0x0000009a00db7308 */ /* 0x000ea20000000800 */
[----:B------:R-:W-:Y:S01]  /*2fc70*/  PRMT R56, R136, 0x7610, R56 ;  /* 0x0000761088387816 */ /* 0x000fe20000000038 */
[----:B------:R3:W-:Y:S03]  /*2fc80*/  @!P0 STL.S16 [R1+0x13c], R136 ;  /* 0x00013c8801008387 */ /* 0x0007e60000100600 */
[----:B------:R-:W-:Y:S01]  /*2fc90*/  @!P0 PRMT R66, R56, 0x5410, RZ ;  /* 0x0000541038428816 */ /* 0x000fe200000000ff */
[----:B------:R4:W4:Y:S01]  /*2fca0*/  LDL.S16 R143, [R1+0x20c] ;  /* 0x00020c00018f7983 */ /* 0x0009220000100600 */
[----:B------:R-:W-:Y:S02]  /*2fcb0*/  ISETP.GE.U32.AND P0, PT, R199, R0, PT ;  /* 0x00000000c700720c */ /* 0x000fe40003f06070 */
[----:B-1----:R-:W-:Y:S01]  /*2fcc0*/  F2FP.F16.F32.PACK_AB R61, R247, R194 ;  /* 0x000000c2f73d723e */ /* 0x002fe200000000ff */
[----:B------:R1:W4:Y:S03]  /*2fcd0*/  LDL.S16 R142, [R1+0x208] ;  /* 0x00020800018e7983 */ /* 0x0003260000100600 */
[----:B------:R-:W-:Y:S01]  /*2fce0*/  PRMT R64, R61, 0x7632, R64 ;  /* 0x000076323d407816 */ /* 0x000fe20000000040 */
[----:B------:R1:W4:Y:S01]  /*2fcf0*/  LDL.S16 R56, [R1+0x204] ;  /* 0x0002040001387983 */ /* 0x0003220000100600 */
[----:B--2---:R-:W-:Y:S03]  /*2fd00*/  F2FP.F16.F32.PACK_AB R2, R219, R202 ;  /* 0x000000cadb02723e */ /* 0x004fe600000000ff */
[----:B------:R-:W-:Y:S01]  /*2fd10*/  ST.E.U16 desc[UR4][R176.64+0xae], R66 ;  /* 0x0000ae42b0007985 */ /* 0x000fe2000c101504 */
[----:B---3--:R-:W-:Y:S01]  /*2fd20*/  PRMT R136, R40, 0x5410, R3 ;  /* 0x0000541028887816 */ /* 0x008fe20000000003 */
[----:B------:R-:W-:Y:S05]  /*2fd30*/  @!P6 HADD2 R60, -R65.H0_H0, -RZ.H0_H0 ;  /* 0xa00000ff413ce230 */ /* 0x000fea0000000900 */
[----:B------:R-:W-:Y:S01]  /*2fd40*/  PRMT R0, R60, 0x7610, R0 ;  /* 0x000076103c007816 */ /* 0x000fe20000000000 */
[----:B------:R2:W-:Y:S03]  /*2fd50*/  @!P6 STL.S16 [R1+0x138], R60 ;  /* 0x0001383c0100e387 */ /* 0x0005e60000100600 */
[----:B------:R-:W-:Y:S02]  /*2fd60*/  @!P6 PRMT R65, R0, 0x5410, RZ ;  /* 0x000054100041e816 */ /* 0x000fe400000000ff */
[----:B------:R-:W-:Y:S03]  /*2fd70*/  LOP3.LUT R0, R50, 0xffff, RZ, 0xc0, !PT ;  /* 0x0000ffff32007812 */ /* 0x000fe600078ec0ff */
[----:B------:R-:W-:Y:S01]  /*2fd80*/  ST.E.U16 desc[UR4][R176.64+0xb0], R65 ;  /* 0x0000b041b0007985 */ /* 0x000fe2000c101504 */
[----:B------:R-:W-:Y:S01]  /*2fd90*/  SHF.R.U32.HI R0, RZ, 0x8, R0 ;  /* 0x00000008ff007819 */ /* 0x000fe20000011600 */
[----:B------:R-:W-:Y:S05]  /*2fda0*/  @!P5 HADD2 R52, -R40.H0_H0, -RZ.H0_H0 ;  /* 0xa00000ff2834d230 */ /* 0x000fea0000000900 */
[----:B------:R-:W-:Y:S01]  /*2fdb0*/  PRMT R144, R52, 0x7610, R144 ;  /* 0x0000761034907816 */ /* 0x000fe20000000090 */
[----:B------:R3:W-:Y:S01]  /*2fdc0*/  @!P5 STL.S16 [R1+0x134], R52 ;  /* 0x000134340100d387 */ /* 0x0007e20000100600 */
[----:B------:R-:W-:Y:S02]  /*2fdd0*/  @!P3 HADD2 R59, -R3.H0_H0, -RZ.H0_H0 ;  /* 0xa00000ff033bb230 */ /* 0x000fe40000000900 */
[----:B------:R-:W-:Y:S01]  /*2fde0*/  @!P5 PRMT R40, R144, 0x5410, RZ ;  /* 0x000054109028d816 */ /* 0x000fe200000000ff */
[----:B------:R-:W4:Y:S01]  /*2fdf0*/  LDL.LU R215, [R1+0x45c] ;  /* 0x00045c0001d77983 */ /* 0x000f220000300800 */
[----:B------:R-:W-:Y:S02]  /*2fe00*/  ISETP.GE.U32.AND P5, PT, R199, R49, PT ;  /* 0x00000031c700720c */ /* 0x000fe40003fa6070 */
[----:B------:R-:W-:Y:S01]  /*2fe10*/  PRMT R42, R59, 0x7610, R42 ;  /* 0x000076103b2a7816 */ /* 0x000fe2000000002a */
[----:B------:R-:W-:Y:S01]  /*2fe20*/  ST.E.U16 desc[UR4][R178.64+0xb0], R40 ;  /* 0x0000b028b2007985 */ /* 0x000fe2000c101504 */
[----:B------:R-:W-:Y:S02]  /*2fe30*/  PRMT R144, R61, 0x5410, R64 ;  /* 0x000054103d907816 */ /* 0x000fe40000000040 */
[----:B------:R-:W-:Y:S01]  /*2fe40*/  @!P3 PRMT R3, R42, 0x5410, RZ ;  /* 0x000054102a03b816 */ /* 0x000fe200000000ff */
[----:B------:R-:W-:Y:S01]  /*2fe50*/  IMAD.WIDE.U32 R42, R53, -0x2daee0ad, RZ ;  /* 0xd2511f53352a7825 */ /* 0x000fe200078e00ff */
[----:B--2---:R-:W-:Y:S02]  /*2fe60*/  LOP3.LUT R60, R50, 0xff, RZ, 0xc0, !PT ;  /* 0x000000ff323c7812 */ /* 0x004fe400078ec0ff */
[----:B------:R-:W-:Y:S01]  /*2fe70*/  SHF.R.U32.HI R50, RZ, 0x10, R50 ;  /* 0x00000010ff327819 */ /* 0x000fe20000011632 */
[----:B------:R-:W-:Y:S01]  /*2fe80*/  ST.E.U16 desc[UR4][R178.64+0xb2], R3 ;  /* 0x0000b203b2007985 */ /* 0x000fe2000c101504 */
[----:B------:R-:W-:Y:S02]  /*2fe90*/  LOP3.LUT R155, R42, 0xff, RZ, 0xc0, !PT ;  /* 0x000000ff2a9b7812 */ /* 0x000fe400078ec0ff */
[----:B------:R-:W-:Y:S01]  /*2fea0*/  SHF.R.U32.HI R157, RZ, 0x18, R42 ;  /* 0x00000018ff9d7819 */ /* 0x000fe2000001162a */
[----:B---3--:R1:W2:Y:S04]  /*2feb0*/  LDL.S16 R52, [R1+0x200] ;  /* 0x0002000001347983 */ /* 0x0082a80000100600 */
[----:B------:R3:W-:Y:S02]  /*2fec0*/  @!P3 STL.S16 [R1+0x1a8], R59 ;  /* 0x0001a83b0100b387 */ /* 0x0007e40000100600 */
[----:B---3--:R-:W-:Y:S02]  /*2fed0*/  LOP3.LUT R59, R0, 0xffff, RZ, 0xc0, !PT ;  /* 0x0000ffff003b7812 */ /* 0x008fe400078ec0ff */
[----:B------:R-:W-:Y:S01]  /*2fee0*/  PRMT R0, R2, 0x7632, R0 ;  /* 0x0000763202007816 */ /* 0x000fe20000000000 */
[----:B----4-:R-:W-:Y:S04]  /*2fef0*/  @!P2 HADD2 R143, -R2.H0_H0, -RZ.H0_H0 ;  /* 0xa00000ff028fa230 */ /* 0x010fe80000000900 */
[----:B------:R-:W-:Y:S01]  /*2ff00*/  @!P1 HADD2 R142, -R0.H0_H0, -RZ.H0_H0 ;  /* 0xa00000ff008e9230 */ /* 0x000fe20000000900 */
[----:B------:R-:W-:Y:S01]  /*2ff10*/  PRMT R41, R143, 0x7610, R41 ;  /* 0x000076108f297816 */ /* 0x000fe20000000029 */
[----:B------:R3:W-:Y:S01]  /*2ff20*/  @!P2 STL.S16 [R1+0x20c], R143 ;  /* 0x00020c8f0100a387 */ /* 0x0007e20000100600 */
[----:B------:R-:W-:Y:S02]  /*2ff30*/  @!P5 HADD2 R56, -R61.H0_H0, -RZ.H0_H0 ;  /* 0xa00000ff3d38d230 */ /* 0x000fe40000000900 */
[----:B------:R-:W-:Y:S01]  /*2ff40*/  PRMT R48, R142, 0x7610, R48 ;  /* 0x000076108e307816 */ /* 0x000fe20000000030 */
[----:B------:R4:W-:Y:S02]  /*2ff50*/  @!P1 STL.S16 [R1+0x208], R142 ;  /* 0x0002088e01009387 */ /* 0x0009e40000100600 */
[----:B------:R-:W-:Y:S02]  /*2ff60*/  PRMT R44, R56, 0x7610, R44 ;  /* 0x00007610382c7816 */ /* 0x000fe4000000002c */
[----:B------:R1:W-:Y:S02]  /*2ff70*/  @!P5 STL.S16 [R1+0x204], R56 ;  /* 0x000204380100d387 */ /* 0x0003e40000100600 */
[----:B------:R-:W-:Y:S02]  /*2ff80*/  @!P5 PRMT R61, R44, 0x5410, RZ ;  /* 0x000054102c3dd816 */ /* 0x000fe400000000ff */
[----:B---3--:R-:W-:Y:S02]  /*2ff90*/  PRMT R143, R2, 0x5410, R0 ;  /* 0x00005410028f7816 */ /* 0x008fe40000000000 */
[----:B------:R-:W-:Y:S02]  /*2ffa0*/  @!P2 PRMT R2, R41, 0x5410, RZ ;  /* 0x000054102902a816 */ /* 0x000fe400000000ff */
[----:B------:R-:W-:Y:S01]  /*2ffb0*/  LOP3.LUT R41, R43, R231, R58, 0x96, !PT ;  /* 0x000000e72b297212 */ /* 0x000fe200078e963a */
[----:B----4-:R-:W3:Y:S01]  /*2ffc0*/  MUFU.EX2 R142, R39 ;  /* 0x00000027008e7308 */ /* 0x010ee20000000800 */
[----:B------:R-:W-:Y:S01]  /*2ffd0*/  @!P1 PRMT R0, R48, 0x5410, RZ ;  /* 0x0000541030009816 */ /* 0x000fe200000000ff */
[----:B------:R-:W-:Y:S01]  /*2ffe0*/  ST.E.U16 desc[UR4][R174.64+0xc0], R2 ;  /* 0x0000c002ae007985 */ /* 0x000fe2000c101504 */
[C---:B------:R-:W-:Y:S02]  /*2fff0*/  LOP3.LUT R44, R41.reuse, 0xffff, RZ, 0xc0, !PT ;  /* 0x0000ffff292c7812 */ /* 0x040fe400078ec0ff */
[----:B------:R-:W-:Y:S01]  /*30000*/  LOP3.LUT R151, R41, 0xff, RZ, 0xc0, !PT ;  /* 0x000000ff29977812 */ /* 0x000fe200078ec0ff */
[----:B------:R-:W-:Y:S01]  /*30010*/  ST.E.U16 desc[UR4][R174.64+0xc2], R0 ;  /* 0x0000c200ae007985 */ /* 0x000fe2000c101504 */
[----:B------:R-:W-:Y:S02]  /*30020*/  SHF.R.U32.HI R44, RZ, 0x8, R44 ;  /* 0x00000008ff2c7819 */ /* 0x000fe4000001162c */
[--C-:B------:R-:W-:Y:S01]  /*30030*/  SHF.R.U32.HI R153, RZ, 0x18, R41.reuse ;  /* 0x00000018ff997819 */ /* 0x100fe20000011629 */
[----:B------:R-:W-:Y:S01]  /*30040*/  ST.E.U16 desc[UR4][R172.64+0xc0], R61 ;  /* 0x0000c03dac007985 */ /* 0x000fe2000c101504 */
[----:B------:R-:W-:Y:S02]  /*30050*/  LOP3.LUT R150, R44, 0xffff, RZ, 0xc0, !PT ;  /* 0x0000ffff2c967812 */ /* 0x000fe400078ec0ff */
[----:B------:R-:W-:Y:S02]  /*30060*/  SHF.R.U32.HI R44, RZ, 0x10, R41 ;  /* 0x00000010ff2c7819 */ /* 0x000fe40000011629 */
[----:B------:R-:W-:Y:S02]  /*30070*/  LOP3.LUT R41, R42, 0xffff, RZ, 0xc0, !PT ;  /* 0x0000ffff2a297812 */ /* 0x000fe400078ec0ff */
[----:B------:R-:W-:Y:S02]  /*30080*/  LOP3.LUT R152, R44, 0xff, RZ, 0xc0, !PT ;  /* 0x000000ff2c987812 */ /* 0x000fe400078ec0ff */
[----:B------:R-:W-:Y:S02]  /*30090*/  SHF.R.U32.HI R44, RZ, 0x10, R42 ;  /* 0x00000010ff2c7819 */ /* 0x000fe4000001162a */
[----:B------:R-:W-:Y:S01]  /*300a0*/  LOP3.LUT R42, R63, R224, R190, 0x96, !PT ;  /* 0x000000e03f2a7212 */ /* 0x000fe200078e96be */
[----:B------:R-:W-:Y:S01]  /*300b0*/  IMAD.WIDE.U32 R62, R62, -0x2daee0ad, RZ ;  /* 0xd2511f533e3e7825 */ /* 0x000fe200078e00ff */
[----:B------:R-:W-:Y:S02]  /*300c0*/  SHF.R.U32.HI R41, RZ, 0x8, R41 ;  /* 0x00000008ff297819 */ /* 0x000fe40000011629 */
[----:B-1----:R-:W-:Y:S01]  /*300d0*/  LOP3.LUT R56, R50, 0xff, RZ, 0xc0, !PT ;  /* 0x000000ff32387812 */ /* 0x002fe200078ec0ff */
[----:B------:R-:W-:Y:S01]  /*300e0*/  IMAD.WIDE.U32 R42, R42, -0x2daee0ad, RZ ;  /* 0xd2511f532a2a7825 */ /* 0x000fe200078e00ff */
[----:B------:R-:W-:Y:S02]  /*300f0*/  LOP3.LUT R154, R41, 0xffff, RZ, 0xc0, !PT ;  /* 0x0000ffff299a7812 */ /* 0x000fe400078ec0ff */
[----:B------:R-:W-:Y:S02]  /*30100*/  LOP3.LUT R156, R44, 0xff, RZ, 0xc0, !PT ;  /* 0x000000ff2c9c7812 */ /* 0x000fe400078ec0ff */
[----:B------:R-:W-:Y:S02]  /*30110*/  LOP3.LUT R48, R43, R225, R182, 0x96, !PT ;  /* 0x000000e12b307212 */ /* 0x000fe400078e96b6 */
[----:B------:R-:W-:Y:S02]  /*30120*/  LOP3.LUT R41, R63, R226, R42, 0x96, !PT ;  /* 0x000000e23f297212 */ /* 0x000fe400078e962a */
[----:B---3--:R-:W-:Y:S01]  /*30130*/  F2FP.F16.F32.PACK_AB R63, R235, R142 ;  /* 0x0000008eeb3f723e */ /* 0x008fe200000000ff */
[----:B------:R-:W-:Y:S05]  /*30140*/  IMAD.WIDE.U32 R48, R48, -0x326172a9, RZ ;  /* 0xcd9e8d5730307825 */ /* 0x000fea00078e00ff */
[----:B------:R-:W-:Y:S05]  /*30150*/  LOP3.LUT R42, R49, R220, R180, 0x96, !PT ;  /* 0x000000dc312a7212 */ /* 0x000fea00078e96b4 */
[----:B------:R-:W-:Y:S05]  /*30160*/  IMAD.WIDE.U32 R42, R42, -0x2daee0ad, RZ ;  /* 0xd2511f532a2a7825 */ /* 0x000fea00078e00ff */
[--C-:B------:R-:W-:Y:S02]  /*30170*/  LOP3.LUT R49, R43, R229, R62.reuse, 0x96, !PT ;  /* 0x000000e52b317212 */ /* 0x100fe400078e963e */
[----:B------:R-:W-:Y:S01]  /*30180*/  PRMT R62, R63, 0x7632, R62 ;  /* 0x000076323f3e7816 */ /* 0x000fe2000000003e */
[----:B--2---:R-:W-:Y:S05]  /*30190*/  @!P0 HADD2 R52, -R64.H0_H0, -RZ.H0_H0 ;  /* 0xa00000ff40348230 */ /* 0x004fea0000000900 */
[----:B------:R-:W-:Y:S01]  /*301a0*/  PRMT R47, R52, 0x7610, R47 ;  /* 0x00007610342f7816 */ /* 0x000fe2000000002f */
[----:B------:R1:W-:Y:S03]  /*301b0*/  @!P0 STL.S16 [R1+0x200], R52 ;  /* 0x0002003401008387 */ /* 0x0003e60000100600 */
[----:B------:R-:W-:Y:S01]  /*301c0*/  @!P0 PRMT R64, R47, 0x5410, RZ ;  /* 0x000054102f408816 */ /* 0x000fe200000000ff */
[----:B------:R2:W3:Y:S04]  /*301d0*/  LDL.S16 R146, [R1+0x318] ;  /* 0x0003180001927983 */ /* 0x0004e80000100600 */
[----:B------:R2:W4:Y:S04]  /*301e0*/  LDL.S16 R145, [R1+0x320] ;  /* 0x0003200001917983 */ /* 0x0005280000100600 */
[----:B------:R-:W2:Y:S04]  /*301f0*/  LDL.LU R39, [R1+0x458] ;  /* 0x0004580001277983 */ /* 0x000ea80000300800 */
[----:B------:R-:W2:Y:S04]  /*30200*/  LDL.LU R38, [R1+0x454] ;  /* 0x0004540001267983 */ /* 0x000ea80000300800 */
[----:B------:R-:W-:Y:S01]  /*30210*/  ST.E.U16 desc[UR4][R172.64+0xc2], R64 ;  /* 0x0000c240ac007985 */ /* 0x000fe2000c101504 */
[----:B-1----:R-:W-:Y:S05]  /*30220*/  IMAD.WIDE.U32 R52, R41, -0x326172a9, RZ ;  /* 0xcd9e8d5729347825 */ /* 0x002fea00078e00ff */
[----:B------:R-:W-:Y:S05]  /*30230*/  LOP3.LUT R48, R53, R230, R48, 0x96, !PT ;  /* 0x000000e635307212 */ /* 0x000fea00078e9630 */
[----:B------:R-:W-:Y:S04]  /*30240*/  IMAD.WIDE.U32 R50, R48, -0x2daee0ad, RZ ;  /* 0xd2511f5330327825 */ /* 0x000fe800078e00ff */
        /* <DEDUP_REMOVED lines=26> */
[----:B---3--:R-:W-:Y:S05]  /*303f0*/  @!P5 HADD2 R146, -R63.H0_H0, -RZ.H0_H0 ;  /* 0xa00000ff3f92d230 */ /* 0x008fea0000000900 */
[----:B------:R-:W-:Y:S01]  /*30400*/  PRMT R42, R146, 0x7610, R42 ;  /* 0x00007610922a7816 */ /* 0x000fe2000000002a */
[----:B------:R1:W-:Y:S02]  /*30410*/  @!P5 STL.S16 [R1+0x318], R146 ;  /* 0x000318920100d387 */ /* 0x0003e40000100600 */
[----:B-1----:R-:W-:Y:S02]  /*30420*/  PRMT R146, R63, 0x5410, R62 ;  /* 0x000054103f927816 */ /* 0x002fe4000000003e */
[----:B------:R-:W-:Y:S02]  /*30430*/  @!P5 PRMT R63, R42, 0x5410, RZ ;  /* 0x000054102a3fd816 */ /* 0x000fe400000000ff */
[----:B------:R-:W-:Y:S03]  /*30440*/  LOP3.LUT R42, R41, 0xffff, RZ, 0xc0, !PT ;  /* 0x0000ffff292a7812 */ /* 0x000fe600078ec0ff */
[----:B------:R-:W-:Y:S01]  /*30450*/  ST.E.U16 desc[UR4][R176.64+0xbe], R63 ;  /* 0x0000be3fb0007985 */ /* 0x000fe2000c101504 */
[----:B------:R-:W-:Y:S04]  /*30460*/  SHF.R.U32.HI R42, RZ, 0x8, R42 ;  /* 0x00000008ff2a7819 */ /* 0x000fe8000001162a */
[----:B------:R-:W-:Y:S04]  /*30470*/  LOP3.LUT R42, R42, 0xffff, RZ, 0xc0, !PT ;  /* 0x0000ffff2a2a7812 */ /* 0x000fe800078ec0ff */
[----:B------:R-:W-:Y:S11]  /*30480*/  ISETP.GE.U32.AND P5, PT, R199, R42, PT ;  /* 0x0000002ac700720c */ /* 0x000ff60003fa6070 */
[----:B------:R-:W-:Y:S02]  /*30490*/  @!UPT UIADD3 URZ, URZ, URZ, URZ ;  /* 0x0000003f3f3ff290 */ /* 0x000fe4000fffe03f */
[----:B----4-:R-:W-:Y:S05]  /*304a0*/  @!P5 HADD2 R145, -R62.H0_H0, -RZ.H0_H0 ;  /* 0xa00000ff3e91d230 */ /* 0x010fea0000000900 */
        /* <DEDUP_REMOVED lines=9> */
[----:B------:R-:W-:Y:S01]  /*30540*/  ISETP.GE.U32.AND P6, PT, R199, R42, PT ;  /* 0x0000002ac700720c */ /* 0x000fe20003fc6070 */
[----:B-1----:R3:W4:Y:S04]  /*30550*/  LDL.S16 R145, [R1+0x314] ;  /* 0x0003140001917983 */ /* 0x0027280000100600 */
[----:B------:R-:W3:Y:S04]  /*30560*/  LDL.LU R36, [R1+0x450] ;  /* 0x0004500001247983 */ /* 0x000ee80000300800 */
[----:B------:R-:W2:Y:S04]  /*30570*/  LDL.LU R37, [R1+0x44c] ;  /* 0x00044c0001257983 */ /* 0x000ea80000300800 */
[----:B------:R1:W3:Y:S04]  /*30580*/  LDL.S16 R251, [R1+0x31c] ;  /* 0x00031c0001fb7983 */ /* 0x0002e80000100600 */
[----:B------:R1:W3:Y:S04]  /*30590*/  LDL.S16 R170, [R1+0x310] ;  /* 0x0003100001aa7983 */ /* 0x0002e80000100600 */
[----:B------:R1:W3:Y:S01]  /*305a0*/  LDL.S16 R142, [R1+0x30c] ;  /* 0x00030c00018e7983 */ /* 0x0002e20000100600 */
[----:B----4-:R-:W-:Y:S05]  /*305b0*/  @!P6 HADD2 R145, -R50.H0_H0, -RZ.H0_H0 ;  /* 0xa00000ff3291e230 */ /* 0x010fea0000000900 */
[----:B------:R4:W-:Y:S01]  /*305c0*/  @!P6 STL.S16 [R1+0x314], R145 ;  /* 0x000314910100e387 */ /* 0x0009e20000100600 */
[----:B--2---:R-:W-:Y:S01]  /*305d0*/  PRMT R37, R145, 0x7610, R37 ;  /* 0x0000761091257816 */ /* 0x004fe20000000025 */
[----:B---3--:R-:W-:Y:S05]  /*305e0*/  @!P5 HADD2 R251, -R49.H0_H0, -RZ.H0_H0 ;  /* 0xa00000ff31fbd230 */ /* 0x008fea0000000900 */
[----:B------:R-:W-:Y:S02]  /*305f0*/  PRMT R242, R251, 0x7610, R242 ;  /* 0x00007610fbf27816 */ /* 0x000fe400000000f2 */
[----:B----4-:R-:W-:Y:S02]  /*30600*/  PRMT R145, R50, 0x5410, R49 ;  /* 0x0000541032917816 */ /* 0x010fe40000000031 */
[----:B------:R-:W-:Y:S02]  /*30610*/  @!P6 PRMT R50, R37, 0x5410, RZ ;  /* 0x000054102532e816 */ /* 0x000fe400000000ff */
[----:B------:R-:W-:Y:S01]  /*30620*/  @!P5 PRMT R49, R242, 0x5410, RZ ;  /* 0x00005410f231d816 */ /* 0x000fe200000000ff */
[----:B------:R-:W2:Y:S01]  /*30630*/  LDL.LU R37, [R1+0x448] ;  /* 0x0004480001257983 */ /* 0x000ea20000300800 */
[C---:B------:R-:W-:Y:S01]  /*30640*/  ISETP.GE.U32.AND P6, PT, R199.reuse, R59, PT ;  /* 0x0000003bc700720c */ /* 0x040fe20003fc6070 */
[----:B------:R-:W3:Y:S02]  /*30650*/  MUFU.EX2 R242, R39 ;  /* 0x0000002700f27308 */ /* 0x000ee40000000800 */
[----:B------:R4:W-:Y:S01]  /*30660*/  @!P5 STL.S16 [R1+0x31c], R251 ;  /* 0x00031cfb0100d387 */ /* 0x0009e20000100600 */
[C---:B------:R-:W-:Y:S03]  /*30670*/  ISETP.GE.U32.AND P5, PT, R199.reuse, R60, PT ;  /* 0x0000003cc700720c */ /* 0x040fe60003fa6070 */
[----:B------:R-:W-:Y:S04]  /*30680*/  ST.E.U16 desc[UR4][R178.64+0xc0], R50 ;  /* 0x0000c032b2007985 */ /* 0x000fe8000c101504 */
[----:B------:R-:W-:Y:S01]  /*30690*/  ST.E.U16 desc[UR4][R178.64+0xc2], R49 ;  /* 0x0000c231b2007985 */ /* 0x000fe2000c101504 */
[----:B---3--:R-:W-:Y:S01]  /*306a0*/  IMAD.MOV.U32 R90, RZ, RZ, R242 ;  /* 0x000000ffff5a7224 */ /* 0x008fe200078e00f2 */
[----:B----4-:R-:W3:Y:S02]  /*306b0*/  MUFU.EX2 R251, R38 ;  /* 0x0000002600fb7308 */ /* 0x010ee40000000800 */
[----:B---3--:R-:W-:Y:S01]  /*306c0*/  F2FP.F16.F32.PACK_AB R58, R242, R251 ;  /* 0x000000fbf23a723e */ /* 0x008fe200000000ff */
[----:B------:R-:W3:Y:S07]  /*306d0*/  LDL.LU R38, [R1+0x444] ;  /* 0x0004440001267983 */ /* 0x000eee0000300800 */
[----:B------:R-:W-:Y:S01]  /*306e0*/  MUFU.EX2 R242, R188 ;  /* 0x000000bc00f27308 */ /* 0x000fe20000000800 */
[----:B------:R-:W-:Y:S01]  /*306f0*/  PRMT R57, R58, 0x7632, R57 ;  /* 0x000076323a397816 */ /* 0x000fe20000000039 */
[----:B------:R-:W-:Y:S01]  /*30700*/  @!P5 HADD2 R170, -R58.H0_H0, -RZ.H0_H0 ;  /* 0xa00000ff3aaad230 */ /* 0x000fe20000000900 */
[----:B------:R-:W4:Y:S03]  /*30710*/  LDL.LU R39, [R1+0x440] ;  /* 0x0004400001277983 */ /* 0x000f260000300800 */
[----:B------:R-:W-:Y:S01]  /*30720*/  @!P6 HADD2 R142, -R57.H0_H0, -RZ.H0_H0 ;  /* 0xa00000ff398ee230 */ /* 0x000fe20000000900 */
[----:B------:R-:W-:Y:S01]  /*30730*/  PRMT R250, R170, 0x7610, R250 ;  /* 0x00007610aafa7816 */ /* 0x000fe200000000fa */
[----:B------:R1:W-:Y:S04]  /*30740*/  @!P5 STL.S16 [R1+0x310], R170 ;  /* 0x000310aa0100d387 */ /* 0x0003e80000100600 */
[----:B-1----:R-:W2:Y:S04]  /*30750*/  LDL.LU R170, [R1+0x43c] ;  /* 0x00043c0001aa7983 */ /* 0x002ea80000300800 */
[----:B------:R1:W-:Y:S04]  /*30760*/  @!P6 STL.S16 [R1+0x30c], R142 ;  /* 0x00030c8e0100e387 */ /* 0x0003e80000100600 */
[----:B------:R1:W3:Y:S01]  /*30770*/  LDL.S16 R81, [R1+0x300] ;  /* 0x0003000001517983 */ /* 0x0002e20000100600 */
[----:B--2---:R-:W-:Y:S02]  /*30780*/  PRMT R170, R142, 0x7610, R170 ;  /* 0x000076108eaa7816 */ /* 0x004fe400000000aa */
[----:B-1----:R-:W-:Y:S02]  /*30790*/  PRMT R142, R58, 0x5410, R57 ;  /* 0x000054103a8e7816 */ /* 0x002fe40000000039 */
[----:B------:R-:W-:Y:S02]  /*307a0*/  @!P6 PRMT R57, R170, 0x5410, RZ ;  /* 0x00005410aa39e816 */ /* 0x000fe400000000ff */
[----:B------:R-:W-:Y:S01]  /*307b0*/  @!P5 PRMT R58, R250, 0x5410, RZ ;  /* 0x00005410fa3ad816 */ /* 0x000fe200000000ff */
[----:B------:R2:W4:Y:S01]  /*307c0*/  LDL.S16 R170, [R1+0x304] ;  /* 0x0003040001aa7983 */ /* 0x0005220000100600 */
[C---:B------:R-:W-:Y:S01]  /*307d0*/  ISETP.GE.U32.AND P6, PT, R199.reuse, R149, PT ;  /* 0x00000095c700720c */ /* 0x040fe20003fc6070 */
[----:B------:R-:W1:Y:S01]  /*307e0*/  MUFU.EX2 R250, R169 ;  /* 0x000000a900fa7308 */ /* 0x000e620000000800 */
[----:B------:R-:W-:Y:S01]  /*307f0*/  ISETP.GE.U32.AND P5, PT, R199, R56, PT ;  /* 0x00000038c700720c */ /* 0x000fe20003fa6070 */
[----:B------:R2:W5:Y:S04]  /*30800*/  LDL.LU R168, [R1+0x438] ;  /* 0x0004380001a87983 */ /* 0x0005680000300800 */
[----:B------:R-:W-:Y:S04]  /*30810*/  ST.E.U16 desc[UR4][R174.64+0xd0], R58 ;  /* 0x0000d03aae007985 */ /* 0x000fe8000c101504 */
[----:B------:R-:W-:Y:S01]  /*30820*/  ST.E.U16 desc[UR4][R174.64+0xd2], R57 ;  /* 0x0000d239ae007985 */ /* 0x000fe2000c101504 */
[----:B-1----:R-:W-:Y:S03]  /*30830*/  F2FP.F16.F32.PACK_AB R60, R250, R248 ;  /* 0x000000f8fa3c723e */ /* 0x002fe600000000ff */
[----:B------:R2:W5:Y:S01]  /*30840*/  LDL.LU R169, [R1+0x434] ;  /* 0x0004340001a97983 */ /* 0x0005620000300800 */
[----:B------:R-:W-:Y:S03]  /*30850*/  PRMT R59, R60, 0x7632, R59 ;  /* 0x000076323c3b7816 */ /* 0x000fe6000000003b */
[----:B------:R2:W2:Y:S04]  /*30860*/  LDL.S16 R149, [R1+0x2fc] ;  /* 0x0002fc0001957983 */ /* 0x0004a80000100600 */
[----:B------:R1:W2:Y:S01]  /*30870*/  LDL.S16 R82, [R1+0x2f8] ;  /* 0x0002f80001527983 */ /* 0x0002a20000100600 */
[----:B---3--:R-:W-:Y:S05]  /*30880*/  @!P6 HADD2 R81, -R59.H0_H0, -RZ.H0_H0 ;  /* 0xa00000ff3b51e230 */ /* 0x008fea0000000900 */
[----:B------:R-:W-:Y:S01]  /*30890*/  PRMT R245, R81, 0x7610, R245 ;  /* 0x0000761051f57816 */ /* 0x000fe200000000f5 */
[----:B----4-:R-:W-:Y:S05]  /*308a0*/  @!P5 HADD2 R170, -R60.H0_H0, -RZ.H0_H0 ;  /* 0xa00000ff3caad230 */ /* 0x010fea0000000900 */
[----:B------:R-:W-:Y:S01]  /*308b0*/  PRMT R246, R170, 0x7610, R246 ;  /* 0x00007610aaf67816 */ /* 0x000fe200000000f6 */
[----:B------:R3:W-:Y:S04]  /*308c0*/  @!P5 STL.S16 [R1+0x304], R170 ;  /* 0x000304aa0100d387 */ /* 0x0007e80000100600 */
[----:B---3--:R-:W3:Y:S04]  /*308d0*/  LDL.LU R170, [R1+0x430] ;  /* 0x0004300001aa7983 */ /* 0x008ee80000300800 */
[----:B------:R4:W-:Y:S02]  /*308e0*/  @!P6 STL.S16 [R1+0x300], R81 ;  /* 0x000300510100e387 */ /* 0x0009e40000100600 */
[----:B----4-:R-:W-:Y:S02]  /*308f0*/  PRMT R81, R60, 0x5410, R59 ;  /* 0x000054103c517816 */ /* 0x010fe4000000003b */
[----:B------:R-:W-:Y:S02]  /*30900*/  @!P5 PRMT R60, R246, 0x5410, RZ ;  /* 0x00005410f63cd816 */ /* 0x000fe400000000ff */
[----:B------:R-:W-:Y:S01]  /*30910*/  @!P6 PRMT R59, R245, 0x5410, RZ ;  /* 0x00005410f53be816 */ /* 0x000fe200000000ff */
[----:B------:R-:W-:Y:S01]  /*30920*/  MUFU.EX2 R246, R232 ;  /* 0x000000e800f67308 */ /* 0x000fe20000000800 */
[C---:B------:R-:W-:Y:S01]  /*30930*/  ISETP.GE.U32.AND P5, PT, R199.reuse, R151, PT ;  /* 0x00000097c700720c */ /* 0x040fe20003fa6070 */
[----:B------:R-:W-:Y:S01]  /*30940*/  ST.E.U16 desc[UR4][R172.64+0xd0], R60 ;  /* 0x0000d03cac007985 */ /* 0x000fe2000c101504 */
[----:B------:R-:W-:Y:S03]  /*30950*/  ISETP.GE.U32.AND P6, PT, R199, R150, PT ;  /* 0x00000096c700720c */ /* 0x000fe60003fc6070 */
[----:B------:R-:W-:Y:S04]  /*30960*/  ST.E.U16 desc[UR4][R172.64+0xd2], R59 ;  /* 0x0000d23bac007985 */ /* 0x000fe8000c101504 */
[----:B------:R-:W4:Y:S02]  /*30970*/  MUFU.EX2 R245, R189 ;  /* 0x000000bd00f57308 */ /* 0x000f240000000800 */
[----:B----4-:R-:W-:Y:S01]  /*30980*/  F2FP.F16.F32.PACK_AB R46, R246, R245 ;  /* 0x000000f5f62e723e */ /* 0x010fe200000000ff */
[----:B------:R-:W4:Y:S03]  /*30990*/  LDL.LU R189, [R1+0x42c] ;  /* 0x00042c0001bd7983 */ /* 0x000f260000300800 */
[----:B------:R-:W-:Y:S01]  /*309a0*/  PRMT R45, R46, 0x7632, R45 ;  /* 0x000076322e2d7816 */ /* 0x000fe2000000002d */
[----:B--2---:R-:W-:Y:S01]  /*309b0*/  @!P3 HADD2 R149, -R46.H0_H0, -RZ.H0_H0 ;  /* 0xa00000ff2e95b230 */ /* 0x004fe20000000900 */
[----:B------:R-:W2:Y:S03]  /*309c0*/  LDL.LU R232, [R1+0x428] ;  /* 0x0004280001e87983 */ /* 0x000ea60000300800 */
[----:B------:R-:W-:Y:S01]  /*309d0*/  @!P2 HADD2 R82, -R45.H0_H0, -RZ.H0_H0 ;  /* 0xa00000ff2d52a230 */ /* 0x000fe20000000900 */
[----:B------:R-:W-:Y:S01]  /*309e0*/  PRMT R89, R149, 0x7610, R89 ;  /* 0x0000761095597816 */ /* 0x000fe20000000059 */
[----:B------:R1:W-:Y:S03]  /*309f0*/  @!P3 STL.S16 [R1+0x2fc], R149 ;  /* 0x0002fc950100b387 */ /* 0x0003e60000100600 */
[----:B------:R-:W-:Y:S01]  /*30a00*/  PRMT R84, R82, 0x7610, R84 ;  /* 0x0000761052547816 */ /* 0x000fe20000000054 */
[----:B------:R1:W-:Y:S04]  /*30a10*/  @!P2 STL.S16 [R1+0x2f8], R82 ;  /* 0x0002f8520100a387 */ /* 0x0003e80000100600 */
[----:B------:R2:W3:Y:S01]  /*30a20*/  LDL.S16 R77, [R1+0x2f4] ;  /* 0x0002f400014d7983 */ /* 0x0004e20000100600 */
[----:B-1----:R-:W-:Y:S03]  /*30a30*/  IMAD.MOV.U32 R149, RZ, RZ, R247 ;  /* 0x000000ffff957224 */ /* 0x002fe600078e00f7 */
[----:B------:R1:W4:Y:S01]  /*30a40*/  LDL.S16 R247, [R1+0x2f0] ;  /* 0x0002f00001f77983 */ /* 0x0003220000100600 */
[----:B------:R-:W-:Y:S02]  /*30a50*/  PRMT R82, R46, 0x5410, R45 ;  /* 0x000054102e527816 */ /* 0x000fe4000000002d */
[----:B------:R-:W-:Y:S01]  /*30a60*/  @!P3 PRMT R46, R89, 0x5410, RZ ;  /* 0x00005410592eb816 */ /* 0x000fe200000000ff */
[----:B------:R-:W-:Y:S01]  /*30a70*/  IMAD.MOV.U32 R89, RZ, RZ, R240 ;  /* 0x000000ffff597224 */ /* 0x000fe200078e00f0 */
[----:B------:R-:W-:Y:S01]  /*30a80*/  @!P2 PRMT R45, R84, 0x5410, RZ ;  /* 0x00005410542da816 */ /* 0x000fe200000000ff */
[----:B------:R-:W1:Y:S02]  /*30a90*/  MUFU.EX2 R240, R171 ;  /* 0x000000ab00f07308 */ /* 0x000e640000000800 */
[----:B------:R-:W-:Y:S04]  /*30aa0*/  ST.E.U16 desc[UR4][R176.64+0xce], R46 ;  /* 0x0000ce2eb0007985 */ /* 0x000fe8000c101504 */
[----:B------:R-:W-:Y:S01]  /*30ab0*/  ST.E.U16 desc[UR4][R176.64+0xd0], R45 ;  /* 0x0000d02db0007985 */ /* 0x000fe2000c101504 */
[----:B-1----:R-:W-:Y:S03]  /*30ac0*/  F2FP.F16.F32.PACK_AB R48, R242, R240 ;  /* 0x000000f0f230723e */ /* 0x002fe600000000ff */
[----:B------:R-:W2:Y:S01]  /*30ad0*/  LDL.LU R171, [R1+0x424] ;  /* 0x0004240001ab7983 */ /* 0x000ea20000300800 */
[C---:B------:R-:W-:Y:S03]  /*30ae0*/  PRMT R47, R48.reuse, 0x7632, R47 ;  /* 0x00007632302f7816 */ /* 0x040fe6000000002f */
[----:B------:R-:W2:Y:S04]  /*30af0*/  LDL.LU R188, [R1+0x420] ;  /* 0x0004200001bc7983 */ /* 0x000ea80000300800 */
[----:B------:R1:W2:Y:S04]  /*30b00*/  LDL.S16 R85, [R1+0x2d0] ;  /* 0x0002d00001557983 */ /* 0x0002a80000100600 */
[----:B------:R1:W2:Y:S01]  /*30b10*/  LDL.S16 R84, [R1+0x2cc] ;  /* 0x0002cc0001547983 */ /* 0x0002a20000100600 */
[----:B---3--:R-:W-:Y:S05]  /*30b20*/  @!P1 HADD2 R77, -R48.H0_H0, -RZ.H0_H0 ;  /* 0xa00000ff304d9230 */ /* 0x008fea0000000900 */
[----:B------:R-:W-:Y:S01]  /*30b30*/  PRMT R244, R77, 0x7610, R244 ;  /* 0x000076104df47816 */ /* 0x000fe200000000f4 */
[----:B------:R3:W-:Y:S01]  /*30b40*/  @!P1 STL.S16 [R1+0x2f4], R77 ;  /* 0x0002f44d01009387 */ /* 0x0007e20000100600 */
[----:B----4-:R-:W-:Y:S05]  /*30b50*/  @!P0 HADD2 R247, -R47.H0_H0, -RZ.H0_H0 ;  /* 0xa00000ff2ff78230 */ /* 0x010fea0000000900 */
[----:B------:R-:W-:Y:S01]  /*30b60*/  PRMT R92, R247, 0x7610, R92 ;  /* 0x00007610f75c7816 */ /* 0x000fe2000000005c */
[----:B------:R4:W-:Y:S01]  /*30b70*/  @!P0 STL.S16 [R1+0x2f0], R247 ;  /* 0x0002f0f701008387 */ /* 0x0009e20000100600 */
[----:B---3--:R-:W-:Y:S02]  /*30b80*/  PRMT R77, R48, 0x5410, R47 ;  /* 0x00005410304d7816 */ /* 0x008fe4000000002f */
[----:B------:R-:W-:Y:S02]  /*30b90*/  @!P1 PRMT R48, R244, 0x5410, RZ ;  /* 0x00005410f4309816 */ /* 0x000fe400000000ff */
[----:B------:R-:W-:Y:S01]  /*30ba0*/  @!P0 PRMT R47, R92, 0x5410, RZ ;  /* 0x000054105c2f8816 */ /* 0x000fe200000000ff */
[----:B------:R3:W-:Y:S01]  /*30bb0*/  MUFU.EX2 R244, R215 ;  /* 0x000000d700f47308 */ /* 0x0007e20000000800 */
[----:B------:R-:W-:Y:S01]  /*30bc0*/  ISETP.GE.U32.AND P1, PT, R199, R51, PT ;  /* 0x00000033c700720c */ /* 0x000fe20003f26070 */
[----:B------:R-:W-:Y:S01]  /*30bd0*/  IMAD.MOV.U32 R92, RZ, RZ, R149 ;  /* 0x000000ffff5c7224 */ /* 0x000fe200078e0095 */
[----:B------:R-:W-:Y:S01]  /*30be0*/  ST.E.U16 desc[UR4][R178.64+0xd0], R48 ;  /* 0x0000d030b2007985 */ /* 0x000fe2000c101504 */
[----:B------:R-:W-:Y:S02]  /*30bf0*/  IMAD.MOV.U32 R149, RZ, RZ, R222 ;  /* 0x000000ffff957224 */ /* 0x000fe400078e00de */
[----:B------:R-:W-:Y:S01]  /*30c00*/  IMAD.MOV.U32 R222, RZ, RZ, R238 ;  /* 0x000000ffffde7224 */ /* 0x000fe200078e00ee */
[----:B------:R-:W-:Y:S03]  /*30c10*/  ST.E.U16 desc[UR4][R178.64+0xd2], R47 ;  /* 0x0000d22fb2007985 */ /* 0x000fe6000c101504 */
[----:B------:R-:W1:Y:S01]  /*30c20*/  MUFU.EX2 R238, R211 ;  /* 0x000000d300ee7308 */ /* 0x000e620000000800 */
[----:B------:R-:W-:Y:S02]  /*30c30*/  IMAD.MOV.U32 R151, RZ, RZ, R92 ;  /* 0x000000ffff977224 */ /* 0x000fe400078e005c */
[----:B------:R-:W-:Y:S02]  /*30c40*/  IMAD.MOV.U32 R92, RZ, RZ, R149 ;  /* 0x000000ffff5c7224 */ /* 0x000fe400078e0095 */
[----:B------:R-:W-:Y:S05]  /*30c50*/  IMAD.MOV.U32 R149, RZ, RZ, R235 ;  /* 0x000000ffff957224 */ /* 0x000fea00078e00eb */
[----:B----4-:R-:W4:Y:S01]  /*30c60*/  MUFU.EX2 R247, R214 ;  /* 0x000000d600f77308 */ /* 0x010f220000000800 */
[----:B---3--:R3:W5:Y:S01]  /*30c70*/  LDL.LU R215, [R1+0x41c] ;  /* 0x00041c0001d77983 */ /* 0x0087620000300800 */
[----:B------:R-:W-:Y:S02]  /*30c80*/  IMAD.MOV.U32 R94, RZ, RZ, R149 ;  /* 0x000000ffff5e7224 */ /* 0x000fe400078e0095 */
[----:B------:R-:W-:Y:S06]  /*30c90*/  IMAD.MOV.U32 R149, RZ, RZ, R187 ;  /* 0x000000ffff957224 */ /* 0x000fec00078e00bb */
[----:B------:R-:W-:Y:S01]  /*30ca0*/  MUFU.EX2 R235, R208 ;  /* 0x000000d000eb7308 */ /* 0x000fe20000000800 */
[----:B-1----:R-:W-:Y:S09]  /*30cb0*/  F2FP.F16.F32.PACK_AB R42, R239, R238 ;  /* 0x000000eeef2a723e */ /* 0x002ff200000000ff */
[----:B------:R-:W-:Y:S01]  /*30cc0*/  MUFU.EX2 R187, R195 ;  /* 0x000000c300bb7308 */ /* 0x000fe20000000800 */
[----:B----4-:R-:W-:Y:S01]  /*30cd0*/  F2FP.F16.F32.PACK_AB R54, R247, R244 ;  /* 0x000000f4f736723e */ /* 0x010fe200000000ff */
[----:B------:R3:W5:Y:S03]  /*30ce0*/  LDL.LU R214, [R1+0x418] ;  /* 0x0004180001d67983 */ /* 0x0007660000300800 */
[C---:B------:R-:W-:Y:S01]  /*30cf0*/  PRMT R53, R54.reuse, 0x7632, R53 ;  /* 0x0000763236357816 */ /* 0x040fe20000000035 */
[----:B--2---:R-:W-:Y:S03]  /*30d00*/  @!P5 HADD2 R85, -R54.H0_H0, -RZ.H0_H0 ;  /* 0xa00000ff3655d230 */ /* 0x004fe60000000900 */
[----:B------:R-:W-:Y:S01]  /*30d10*/  PRMT R78, R54, 0x5410, R53 ;  /* 0x00005410364e7816 */ /* 0x000fe20000000035 */
[----:B------:R-:W-:Y:S01]  /*30d20*/  @!P6 HADD2 R84, -R53.H0_H0, -RZ.H0_H0 ;  /* 0xa00000ff3554e230 */ /* 0x000fe20000000900 */
[----:B------:R-:W-:Y:S01]  /*30d30*/  PRMT R79, R85, 0x7610, R79 ;  /* 0x00007610554f7816 */ /* 0x000fe2000000004f */
[----:B------:R1:W-:Y:S03]  /*30d40*/  @!P5 STL.S16 [R1+0x2d0], R85 ;  /* 0x0002d0550100d387 */ /* 0x0003e60000100600 */
[----:B------:R-:W-:Y:S01]  /*30d50*/  PRMT R76, R84, 0x7610, R76 ;  /* 0x00007610544c7816 */ /* 0x000fe2000000004c */
[----:B------:R2:W-:Y:S01]  /*30d60*/  @!P6 STL.S16 [R1+0x2cc], R84 ;  /* 0x0002cc540100e387 */ /* 0x0005e20000100600 */
[----:B------:R-:W-:Y:S01]  /*30d70*/  @!P5 PRMT R54, R79, 0x5410, RZ ;  /* 0x000054104f36d816 */ /* 0x000fe200000000ff */
[----:B------:R-:W-:Y:S01]  /*30d80*/  IMAD.MOV.U32 R79, RZ, RZ, R89 ;  /* 0x000000ffff4f7224 */ /* 0x000fe200078e0059 */
[----:B------:R-:W-:Y:S01]  /*30d90*/  @!P6 PRMT R53, R76, 0x5410, RZ ;  /* 0x000054104c35e816 */ /* 0x000fe200000000ff */
[----:B------:R-:W-:Y:S01]  /*30da0*/  IMAD.MOV.U32 R89, RZ, RZ, R83 ;  /* 0x000000ffff597224 */ /* 0x000fe200078e0053 */
[C---:B------:R-:W-:Y:S01]  /*30db0*/  ISETP.GE.U32.AND P5, PT, R199.reuse, R152, PT ;  /* 0x00000098c700720c */ /* 0x040fe20003fa6070 */
[----:B------:R3:W4:Y:S01]  /*30dc0*/  LDL.S16 R76, [R1+0x27c] ;  /* 0x00027c00014c7983 */ /* 0x0007220000100600 */
[----:B------:R-:W-:Y:S01]  /*30dd0*/  ISETP.GE.U32.AND P6, PT, R199, R153, PT ;  /* 0x00000099c700720c */ /* 0x000fe20003fc6070 */
[----:B------:R-:W-:Y:S02]  /*30de0*/  IMAD.MOV.U32 R83, RZ, RZ, R243 ;  /* 0x000000ffff537224 */ /* 0x000fe400078e00f3 */
[----:B------:R-:W-:Y:S01]  /*30df0*/  MUFU.EX2 R243, R212 ;  /* 0x000000d400f37308 */ /* 0x000fe20000000800 */
[----:B------:R-:W-:Y:S01]  /*30e00*/  IMAD.MOV.U32 R152, RZ, RZ, R236 ;  /* 0x000000ffff987224 */ /* 0x000fe200078e00ec */
[----:B------:R-:W-:Y:S01]  /*30e10*/  ST.E.U16 desc[UR4][R174.64+0xe0], R54 ;  /* 0x0000e036ae007985 */ /* 0x000fe2000c101504 */
[----:B------:R-:W-:Y:S02]  /*30e20*/  IMAD.MOV.U32 R93, RZ, RZ, R89 ;  /* 0x000000ffff5d7224 */ /* 0x000fe400078e0059 */
[----:B------:R-:W-:Y:S01]  /*30e30*/  IMAD.MOV.U32 R89, RZ, RZ, R202 ;  /* 0x000000ffff597224 */ /* 0x000fe200078e00ca */
[----:B------:R-:W-:Y:S04]  /*30e40*/  ST.E.U16 desc[UR4][R174.64+0xe2], R53 ;  /* 0x0000e235ae007985 */ /* 0x000fe8000c101504 */
[----:B------:R-:W-:Y:S01]  /*30e50*/  MUFU.EX2 R236, R207 ;  /* 0x000000cf00ec7308 */ /* 0x000fe20000000800 */
[----:B-1----:R-:W-:Y:S02]  /*30e60*/  IMAD.MOV.U32 R85, RZ, RZ, R241 ;  /* 0x000000ffff557224 */ /* 0x002fe400078e00f1 */
[----:B--2---:R-:W-:Y:S07]  /*30e70*/  IMAD.MOV.U32 R84, RZ, RZ, R90 ;  /* 0x000000ffff547224 */ /* 0x004fee00078e005a */
[----:B------:R-:W1:Y:S01]  /*30e80*/  MUFU.EX2 R241, R213 ;  /* 0x000000d500f17308 */ /* 0x000e620000000800 */
[----:B------:R-:W-:Y:S01]  /*30e90*/  IMAD.MOV.U32 R90, RZ, RZ, R41 ;  /* 0x000000ffff5a7224 */ /* 0x000fe200078e0029 */
[----:B------:R-:W-:Y:S01]  /*30ea0*/  SHF.R.U32.HI R41, RZ, 0x8, R43 ;  /* 0x00000008ff297819 */ /* 0x000fe2000001162b */
[----:B------:R-:W-:Y:S02]  /*30eb0*/  IMAD.MOV.U32 R150, RZ, RZ, R85 ;  /* 0x000000ffff967224 */ /* 0x000fe400078e0055 */
[----:B------:R-:W-:Y:S01]  /*30ec0*/  IMAD.MOV.U32 R85, RZ, RZ, R84 ;  /* 0x000000ffff557224 */ /* 0x000fe200078e0054 */
[----:B------:R-:W-:Y:S01]  /*30ed0*/  LOP3.LUT R41, R41, 0xffff, RZ, 0xc0, !PT ;  /* 0x0000ffff29297812 */ /* 0x000fe200078ec0ff */
[----:B------:R-:W-:Y:S03]  /*30ee0*/  IMAD.MOV.U32 R84, RZ, RZ, R83 ;  /* 0x000000ffff547224 */ /* 0x000fe600078e0053 */
[----:B------:R-:W2:Y:S01]  /*30ef0*/  MUFU.EX2 R202, R198 ;  /* 0x000000c600ca7308 */ /* 0x000ea20000000800 */
[----:B------:R-:W-:Y:S01]  /*30f00*/  IMAD.MOV.U32 R83, RZ, RZ, R222 ;  /* 0x000000ffff537224 */ /* 0x000fe200078e00de */
[----:B------:R-:W-:Y:S03]  /*30f10*/  ISETP.GE.U32.AND P0, PT, R199, R41, PT ;  /* 0x00000029c700720c */ /* 0x000fe60003f06070 */
[----:B------:R-:W-:Y:S01]  /*30f20*/  IMAD.MOV.U32 R153, RZ, RZ, R83 ;  /* 0x000000ffff997224 */ /* 0x000fe200078e0053 */
[----:B------:R-:W-:Y:S04]  /*30f30*/  LOP3.LUT R83, R159, R223, RZ, 0x3c, !PT ;  /* 0x000000df9f537212 */ /* 0x000fe800078e3cff */
[----:B------:R3:W3:Y:S01]  /*30f40*/  MUFU.EX2 R222, R209 ;  /* 0x000000d100de7308 */ /* 0x0006e20000000800 */
[----:B-1----:R-:W-:Y:S01]  /*30f50*/  F2FP.F16.F32.PACK_AB R56, R243, R241 ;  /* 0x000000f1f338723e */ /* 0x002fe200000000ff */
[----:B------:R1:W5:Y:S03]  /*30f60*/  LDL.LU R213, [R1+0x414] ;  /* 0x0004140001d57983 */ /* 0x0003660000300800 */
[----:B------:R-:W-:Y:S01]  /*30f70*/  PRMT R55, R56, 0x7632, R55 ;  /* 0x0000763238377816 */ /* 0x000fe20000000037 */
[----:B------:R1:W3:Y:S01]  /*30f80*/  LDL.S16 R87, [R1+0x278] ;  /* 0x0002780001577983 */ /* 0x0002e20000100600 */
[----:B--2---:R-:W-:Y:S03]  /*30f90*/  F2FP.F16.F32.PACK_AB R2, R187, R202 ;  /* 0x000000cabb02723e */ /* 0x004fe600000000ff */
[----:B------:R1:W5:Y:S01]  /*30fa0*/  LDL.LU R212, [R1+0x410] ;  /* 0x0004100001d47983 */ /* 0x0003620000300800 */
[----:B------:R-:W-:Y:S01]  /*30fb0*/  PRMT R0, R2, 0x7632, R0 ;  /* 0x0000763202007816 */ /* 0x000fe20000000000 */
[----:B----4-:R-:W-:Y:S05]  /*30fc0*/  @!P5 HADD2 R76, -R56.H0_H0, -RZ.H0_H0 ;  /* 0xa00000ff384cd230 */ /* 0x010fea0000000900 */
[----:B------:R-:W-:Y:S01]  /*30fd0*/  PRMT R51, R76, 0x7610, R51 ;  /* 0x000076104c337816 */ /* 0x000fe20000000033 */
[----:B------:R2:W-:Y:S02]  /*30fe0*/  @!P5 STL.S16 [R1+0x27c], R76 ;  /* 0x00027c4c0100d387 */ /* 0x0005e40000100600 */
[----:B--2---:R-:W-:Y:S02]  /*30ff0*/  PRMT R76, R56, 0x5410, R55 ;  /* 0x00005410384c7816 */ /* 0x004fe40000000037 */
[----:B------:R-:W-:Y:S02]  /*31000*/  @!P5 PRMT R56, R51, 0x5410, RZ ;  /* 0x000054103338d816 */ /* 0x000fe400000000ff */
[----:B------:R-:W-:Y:S01]  /*31010*/  ISETP.GE.U32.AND P5, PT, R199, R155, PT ;  /* 0x0000009bc700720c */ /* 0x000fe20003fa6070 */
[----:B------:R-:W-:Y:S02]  /*31020*/  IMAD.MOV.U32 R155, RZ, RZ, R150 ;  /* 0x000000ffff9b7224 */ /* 0x000fe400078e0096 */
[----:B------:R-:W-:Y:S01]  /*31030*/  IMAD.MOV.U32 R150, RZ, RZ, R92 ;  /* 0x000000ffff967224 */ /* 0x000fe200078e005c */
[----:B------:R2:W-:Y:S01]  /*31040*/  ST.E.U16 desc[UR4][R172.64+0xe0], R56 ;  /* 0x0000e038ac007985 */ /* 0x0005e2000c101504 */
[----:B------:R-:W-:Y:S02]  /*31050*/  IMAD.MOV.U32 R92, RZ, RZ, R84 ;  /* 0x000000ffff5c7224 */ /* 0x000fe400078e0054 */
[----:B---3--:R-:W-:Y:S02]  /*31060*/  @!P6 HADD2 R87, -R55.H0_H0, -RZ.H0_H0 ;  /* 0xa00000ff3757e230 */ /* 0x008fe40000000900 */
[----:B------:R-:W-:Y:S03]  /*31070*/  IMAD.MOV.U32 R53, RZ, RZ, R150 ;  /* 0x000000ffff357224 */ /* 0x000fe600078e0096 */
[----:B------:R-:W-:Y:S01]  /*31080*/  PRMT R41, R87, 0x7610, R41 ;  /* 0x0000761057297816 */ /* 0x000fe20000000029 */
[----:B------:R3:W-:Y:S03]  /*31090*/  @!P6 STL.S16 [R1+0x278], R87 ;  /* 0x000278570100e387 */ /* 0x0007e60000100600 */
[----:B------:R-:W-:Y:S01]  /*310a0*/  @!P6 PRMT R55, R41, 0x5410, RZ ;  /* 0x000054102937e816 */ /* 0x000fe200000000ff */
[----:B------:R1:W5:Y:S01]  /*310b0*/  LDL.LU R211, [R1+0x40c] ;  /* 0x00040c0001d37983 */ /* 0x0003620000300800 */
[----:B------:R-:W-:Y:S02]  /*310c0*/  LOP3.LUT R41, R44, 0xff, RZ, 0xc0, !PT ;  /* 0x000000ff2c297812 */ /* 0x000fe400078ec0ff */
[C---:B------:R-:W-:Y:S01]  /*310d0*/  ISETP.GE.U32.AND P6, PT, R199.reuse, R154, PT ;  /* 0x0000009ac700720c */ /* 0x040fe20003fc6070 */
[----:B------:R-:W-:Y:S01]  /*310e0*/  ST.E.U16 desc[UR4][R172.64+0xe2], R55 ;  /* 0x0000e237ac007985 */ /* 0x000fe2000c101504 */
[----:B------:R-:W-:Y:S01]  /*310f0*/  ISETP.GE.U32.AND P2, PT, R199, R41, PT ;  /* 0x00000029c700720c */ /* 0x000fe20003f46070 */
[----:B------:R-:W-:Y:S01]  /*31100*/  IMAD.MOV.U32 R154, RZ, RZ, R151 ;  /* 0x000000ffff9a7224 */ /* 0x000fe200078e0097 */
[C---:B------:R-:W-:Y:S01]  /*31110*/  PRMT R41, R42.reuse, 0x7632, R41 ;  /* 0x000076322a297816 */ /* 0x040fe20000000029 */
[----:B------:R-:W-:Y:S02]  /*31120*/  IMAD.MOV.U32 R151, RZ, RZ, R85 ;  /* 0x000000ffff977224 */ /* 0x000fe400078e0055 */
[----:B--2---:R-:W-:Y:S02]  /*31130*/  IMAD.MOV.U32 R56, RZ, RZ, R92 ;  /* 0x000000ffff387224 */ /* 0x004fe400078e005c */
[----:B---3--:R-:W-:Y:S02]  /*31140*/  IMAD.MOV.U32 R87, RZ, RZ, R79 ;  /* 0x000000ffff577224 */ /* 0x008fe400078e004f */
[----:B------:R1:W2:Y:S04]  /*31150*/  LDL.S16 R79, [R1+0x24c] ;  /* 0x00024c00014f7983 */ /* 0x0002a80000100600 */
[----:B------:R1:W5:Y:S04]  /*31160*/  LDL.LU R210, [R1+0x408] ;  /* 0x0004080001d27983 */ /* 0x0003680000300800 */
[----:B------:R1:W3:Y:S01]  /*31170*/  LDL.S16 R51, [R1+0x260] ;  /* 0x0002600001337983 */ /* 0x0002e20000100600 */
[----:B--2---:R-:W-:Y:S05]  /*31180*/  @!P2 HADD2 R79, -R42.H0_H0, -RZ.H0_H0 ;  /* 0xa00000ff2a4fa230 */ /* 0x004fea0000000900 */
[----:B------:R-:W-:Y:S01]  /*31190*/  PRMT R43, R79, 0x7610, R43 ;  /* 0x000076104f2b7816 */ /* 0x000fe2000000002b */
[----:B------:R2:W-:Y:S02]  /*311a0*/  @!P2 STL.S16 [R1+0x24c], R79 ;  /* 0x00024c4f0100a387 */ /* 0x0005e40000100600 */
        /* <DEDUP_REMOVED lines=11> */
[----:B------:R-:W-:Y:S01]  /*31260*/  @!P2 PRMT R41, R43, 0x5410, RZ ;  /* 0x000054102b29a816 */ /* 0x000fe200000000ff */
[----:B------:R1:W5:Y:S01]  /*31270*/  LDL.LU R209, [R1+0x404] ;  /* 0x0004040001d17983 */ /* 0x0003620000300800 */
[--C-:B------:R-:W-:Y:S03]  /*31280*/  SHF.R.U32.HI R43, RZ, 0x10, R44.reuse ;  /* 0x00000010ff2b7819 */ /* 0x100fe6000001162c */
[----:B------:R1:W5:Y:S01]  /*31290*/  LDL.LU R208, [R1+0x400] ;  /* 0x0004000001d07983 */ /* 0x0003620000300800 */
[----:B------:R-:W-:Y:S03]  /*312a0*/  LOP3.LUT R43, R43, 0xff, RZ, 0xc0, !PT ;  /* 0x000000ff2b2b7812 */ /* 0x000fe600078ec0ff */
[----:B------:R1:W3:Y:S01]  /*312b0*/  LDL.S16 R73, [R1+0x248] ;  /* 0x0002480001497983 */ /* 0x0002e20000100600 */
[----:B------:R-:W-:Y:S03]  /*312c0*/  ISETP.GE.U32.AND P3, PT, R199, R43, PT ;  /* 0x0000002bc700720c */ /* 0x000fe60003f66070 */
[----:B------:R1:W4:Y:S04]  /*312d0*/  LDL.S16 R71, [R1+0x25c] ;  /* 0x00025c0001477983 */ /* 0x0003280000100600 */
[----:B------:R-:W-:Y:S01]  /*312e0*/  ST.E.U16 desc[UR4][R176.64+0xe0], R41 ;  /* 0x0000e029b0007985 */ /* 0x000fe2000c101504 */
[----:B--2---:R-:W-:Y:S02]  /*312f0*/  SHF.R.U32.HI R51, RZ, 0x18, R44 ;  /* 0x00000018ff337819 */ /* 0x004fe4000001162c */
[----:B------:R-:W-:Y:S02]  /*31300*/  F2FP.F16.F32.PACK_AB R44, R235, R222 ;  /* 0x000000deeb2c723e */ /* 0x000fe400000000ff */
[----:B------:R-:W-:Y:S02]  /*31310*/  ISETP.GE.U32.AND P2, PT, R199, R51, PT ;  /* 0x00000033c700720c */ /* 0x000fe40003f46070 */
[C---:B------:R-:W-:Y:S01]  /*31320*/  PRMT R43, R44.reuse, 0x7632, R43 ;  /* 0x000076322c2b7816 */ /* 0x040fe2000000002b */
[----:B---3--:R-:W-:Y:S10]  /*31330*/  @!P3 HADD2 R73, -R44.H0_H0, -RZ.H0_H0 ;  /* 0xa00000ff2c49b230 */ /* 0x008ff40000000900 */
[----:B----4-:R-:W-:Y:S01]  /*31340*/  @!P2 HADD2 R71, -R43.H0_H0, -RZ.H0_H0 ;  /* 0xa00000ff2b47a230 */ /* 0x010fe20000000900 */
[----:B------:R-:W-:Y:S01]  /*31350*/  PRMT R86, R73, 0x7610, R86 ;  /* 0x0000761049567816 */ /* 0x000fe20000000056 */
[----:B------:R2:W-:Y:S03]  /*31360*/  @!P3 STL.S16 [R1+0x248], R73 ;  /* 0x000248490100b387 */ /* 0x0005e60000100600 */
[----:B------:R-:W-:Y:S01]  /*31370*/  PRMT R51, R71, 0x7610, R51 ;  /* 0x0000761047337816 */ /* 0x000fe20000000033 */
[----:B------:R3:W-:Y:S04]  /*31380*/  @!P2 STL.S16 [R1+0x25c], R71 ;  /* 0x00025c470100a387 */ /* 0x0007e80000100600 */
[----:B------:R1:W5:Y:S01]  /*31390*/  LDL.LU R207, [R1+0x3fc] ;  /* 0x0003fc0001cf7983 */ /* 0x0003620000300800 */
[----:B--2---:R-:W-:Y:S02]  /*313a0*/  PRMT R73, R44, 0x5410, R43 ;  /* 0x000054102c497816 */ /* 0x004fe4000000002b */
[----:B------:R-:W-:Y:S01]  /*313b0*/  @!P3 PRMT R44, R86, 0x5410, RZ ;  /* 0x00005410562cb816 */ /* 0x000fe200000000ff */
[----:B------:R-:W-:Y:S01]  /*313c0*/  IMAD.MOV.U32 R86, RZ, RZ, R237 ;  /* 0x000000ffff567224 */ /* 0x000fe200078e00ed */
[----:B------:R-:W-:Y:S01]  /*313d0*/  @!P2 PRMT R43, R51, 0x5410, RZ ;  /* 0x00005410332ba816 */ /* 0x000fe200000000ff */
[----:B------:R-:W2:Y:S01]  /*313e0*/  MUFU.EX2 R237, R206 ;  /* 0x000000ce00ed7308 */ /* 0x000ea20000000800 */
[----:B------:R-:W-:Y:S01]  /*313f0*/  LOP3.LUT R51, R52, 0xff, RZ, 0xc0, !PT ;  /* 0x000000ff34337812 */ /* 0x000fe200078ec0ff */
[----:B------:R-:W-:Y:S01]  /*31400*/  ST.E.U16 desc[UR4][R178.64+0xe0], R44 ;  /* 0x0000e02cb2007985 */ /* 0x000fe2000c101504 */
[C---:B------:R-:W-:Y:S01]  /*31410*/  ISETP.GE.U32.AND P2, PT, R199.reuse, R148, PT ;  /* 0x00000094c700720c */ /* 0x040fe20003f46070 */
[----:B------:R-:W-:Y:S01]  /*31420*/  IMAD.MOV.U32 R148, RZ, RZ, R90 ;  /* 0x000000ffff947224 */ /* 0x000fe200078e005a */
[----:B------:R-:W-:Y:S01]  /*31430*/  ISETP.GE.U32.AND P3, PT, R199, R51, PT ;  /* 0x00000033c700720c */ /* 0x000fe20003f66070 */
[----:B------:R-:W-:Y:S01]  /*31440*/  ST.E.U16 desc[UR4][R178.64+0xe2], R43 ;  /* 0x0000e22bb2007985 */ /* 0x000fe2000c101504 */
[----:B------:R-:W-:Y:S01]  /*31450*/  IMAD.MOV.U32 R159, RZ, RZ, R86 ;  /* 0x000000ffff9f7224 */ /* 0x000fe200078e0056 */
[----:B------:R-:W-:Y:S01]  /*31460*/  LOP3.LUT R86, R158, R223, RZ, 0x3c, !PT ;  /* 0x000000df9e567212 */ /* 0x000fe200078e3cff */
[----:B------:R-:W-:Y:S02]  /*31470*/  IMAD.MOV.U32 R158, RZ, RZ, R88 ;  /* 0x000000ffff9e7224 */ /* 0x000fe400078e0058 */
[----:B------:R-:W-:Y:S02]  /*31480*/  IMAD.MOV.U32 R88, RZ, RZ, R218 ;  /* 0x000000ffff587224 */ /* 0x000fe400078e00da */
[----:B------:R-:W-:Y:S01]  /*31490*/  MUFU.EX2 R218, R200 ;  /* 0x000000c800da7308 */ /* 0x000fe20000000800 */
[----:B------:R-:W-:Y:S01]  /*314a0*/  IMAD.WIDE.U32 R58, R86, -0x326172a9, RZ ;  /* 0xcd9e8d57563a7825 */ /* 0x000fe200078e00ff */
[----:B--2---:R-:W-:Y:S01]  /*314b0*/  F2FP.F16.F32.PACK_AB R52, R237, R236 ;  /* 0x000000eced34723e */ /* 0x004fe200000000ff */
[----:B------:R1:W5:Y:S03]  /*314c0*/  LDL.LU R206, [R1+0x3f8] ;  /* 0x0003f80001ce7983 */ /* 0x0003660000300800 */
[----:B------:R-:W-:Y:S01]  /*314d0*/  PRMT R51, R52, 0x7632, R51 ;  /* 0x0000763234337816 */ /* 0x000fe20000000033 */
[----:B---3--:R1:W2:Y:S04]  /*314e0*/  LDL.S16 R71, [R1+0x238] ;  /* 0x0002380001477983 */ /* 0x0082a80000100600 */
[----:B------:R1:W3:Y:S01]  /*314f0*/  LDL.S16 R74, [R1+0x228] ;  /* 0x00022800014a7983 */ /* 0x0002e20000100600 */
[----:B--2---:R-:W-:Y:S02]  /*31500*/  @!P5 HADD2 R71, -R52.H0_H0, -RZ.H0_H0 ;  /* 0xa00000ff3447d230 */ /* 0x004fe40000000900 */
[----:B---3--:R-:W-:Y:S03]  /*31510*/  @!P6 HADD2 R74, -R51.H0_H0, -RZ.H0_H0 ;  /* 0xa00000ff334ae230 */ /* 0x008fe60000000900 */
[----:B------:R-:W-:Y:S01]  /*31520*/  PRMT R91, R71, 0x7610, R91 ;  /* 0x00007610475b7816 */ /* 0x000fe2000000005b */
[----:B------:R2:W-:Y:S01]  /*31530*/  @!P5 STL.S16 [R1+0x238], R71 ;  /* 0x000238470100d387 */ /* 0x0005e20000100600 */
[----:B------:R-:W-:Y:S03]  /*31540*/  PRMT R72, R74, 0x7610, R72 ;  /* 0x000076104a487816 */ /* 0x000fe60000000048 */
[----:B------:R3:W-:Y:S01]  /*31550*/  @!P6 STL.S16 [R1+0x228], R74 ;  /* 0x0002284a0100e387 */ /* 0x0007e20000100600 */
[----:B--2---:R-:W-:Y:S02]  /*31560*/  PRMT R71, R52, 0x5410, R51 ;  /* 0x0000541034477816 */ /* 0x004fe40000000033 */
[----:B------:R-:W-:Y:S01]  /*31570*/  @!P6 PRMT R51, R72, 0x5410, RZ ;  /* 0x000054104833e816 */ /* 0x000fe200000000ff */
[----:B------:R-:W-:Y:S01]  /*31580*/  IMAD.SHL.U32 R72, R232, 0x4, RZ ;  /* 0x00000004e8487824 */ /* 0x000fe200078e00ff */
[----:B------:R-:W-:Y:S02]  /*31590*/  @!P5 PRMT R52, R91, 0x5410, RZ ;  /* 0x000054105b34d816 */ /* 0x000fe400000000ff */
[----:B------:R-:W-:Y:S01]  /*315a0*/  ISETP.GE.U32.AND P5, PT, R199, R156, PT ;  /* 0x0000009cc700720c */ /* 0x000fe20003fa6070 */
[----:B------:R-:W-:Y:S01]  /*315b0*/  ST.E.U16 desc[UR4][R174.64+0xf2], R51 ;  /* 0x0000f233ae007985 */ /* 0x000fe2000c101504 */
[----:B------:R-:W-:Y:S01]  /*315c0*/  LOP3.LUT R72, R223, R205, R72, 0x96, !PT ;  /* 0x000000cddf487212 */ /* 0x000fe200078e9648 */
[----:B------:R-:W-:Y:S01]  /*315d0*/  IMAD.MOV.U32 R223, RZ, RZ, R87 ;  /* 0x000000ffffdf7224 */ /* 0x000fe200078e0057 */
[----:B------:R-:W-:Y:S01]  /*315e0*/  ISETP.GE.U32.AND P6, PT, R199, R157, PT ;  /* 0x0000009dc700720c */ /* 0x000fe20003fc6070 */
[----:B------:R-:W-:Y:S01]  /*315f0*/  IMAD.MOV.U32 R87, RZ, RZ, R219 ;  /* 0x000000ffff577224 */ /* 0x000fe200078e00db */
[----:B------:R1:W5:Y:S01]  /*31600*/  LDL.LU.64 R204, [R1+0x3f0] ;  /* 0x0003f00001cc7983 */ /* 0x0003620000300a00 */
[----:B------:R2:W4:Y:S01]  /*31610*/  MUFU.EX2 R219, R203 ;  /* 0x000000cb00db7308 */ /* 0x0005220000000800 */
[----:B------:R-:W-:Y:S04]  /*31620*/  IMAD.WIDE.U32 R90, R72, -0x326172a9, RZ ;  /* 0xcd9e8d57485a7825 */ /* 0x000fe800078e00ff */
[----:B------:R-:W-:Y:S01]  /*31630*/  ST.E.U16 desc[UR4][R174.64+0xf0], R52 ;  /* 0x0000f034ae007985 */ /* 0x000fe2000c101504 */
[----:B---3--:R-:W-:Y:S01]  /*31640*/  LOP3.LUT R74, R91, R224, R196, 0x96, !PT ;  /* 0x000000e05b4a7212 */ /* 0x008fe200078e96c4 */
[----:B------:R-:W-:Y:S01]  /*31650*/  IMAD.MOV.U32 R157, RZ, RZ, R94 ;  /* 0x000000ffff9d7224 */ /* 0x000fe200078e005e */
[----:B------:R-:W-:Y:S03]  /*31660*/  LOP3.LUT R69, R217, R221, R90, 0x96, !PT ;  /* 0x000000ddd9457212 */ /* 0x000fe600078e965a */
[----:B------:R-:W-:Y:S04]  /*31670*/  IMAD.WIDE.U32 R74, R74, -0x2daee0ad, RZ ;  /* 0xd2511f534a4a7825 */ /* 0x000fe800078e00ff */
[----:B------:R-:W-:Y:S01]  /*31680*/  IMAD.WIDE.U32 R68, R69, -0x2daee0ad, RZ ;  /* 0xd2511f5345447825 */ /* 0x000fe200078e00ff */
[----:B------:R-:W-:Y:S01]  /*31690*/  LOP3.LUT R84, R75, R225, R234, 0x96, !PT ;  /* 0x000000e14b547212 */ /* 0x000fe200078e96ea */
[----:B--2---:R1:W5:Y:S03]  /*316a0*/  LDL.LU R203, [R1+0x3ec] ;  /* 0x0003ec0001cb7983 */ /* 0x0043660000300800 */
[----:B------:R-:W-:Y:S01]  /*316b0*/  LOP3.LUT R74, R69, R226, R74, 0x96, !PT ;  /* 0x000000e2454a7212 */ /* 0x000fe200078e964a */
[----:B------:R1:W5:Y:S01]  /*316c0*/  LDL.LU R200, [R1+0x3e8] ;  /* 0x0003e80001c87983 */ /* 0x0003620000300800 */
[----:B------:R-:W-:Y:S03]  /*316d0*/  IMAD.WIDE.U32 R84, R84, -0x326172a9, RZ ;  /* 0xcd9e8d5754547825 */ /* 0x000fe600078e00ff */
[----:B------:R1:W5:Y:S01]  /*316e0*/  LDL.LU R198, [R1+0x3e4] ;  /* 0x0003e40001c67983 */ /* 0x0003620000300800 */
[----:B------:R-:W-:Y:S01]  /*316f0*/  IMAD.WIDE.U32 R74, R74, -0x326172a9, RZ ;  /* 0xcd9e8d574a4a7825 */ /* 0x000fe200078e00ff */
[----:B------:R-:W-:Y:S02]  /*31700*/  LOP3.LUT R66, R85, R220, R216, 0x96, !PT ;  /* 0x000000dc55427212 */ /* 0x000fe400078e96d8 */
[----:B------:R1:W5:Y:S02]  /*31710*/  LDL.LU R195, [R1+0x3e0] ;  /* 0x0003e00001c37983 */ /* 0x0003640000300800 */
[----:B------:R-:W-:Y:S01]  /*31720*/  LOP3.LUT R84, R75, R230, R84, 0x96, !PT ;  /* 0x000000e64b547212 */ /* 0x000fe200078e9654 */
[----:B------:R-:W-:Y:S01]  /*31730*/  IMAD.WIDE.U32 R66, R66, -0x2daee0ad, RZ ;  /* 0xd2511f5342427825 */ /* 0x000fe200078e00ff */
[----:B------:R1:W2:Y:S03]  /*31740*/  LDL.S16 R156, [R1+0x130] ;  /* 0x00013000019c7983 */ /* 0x0002a60000100600 */
[----:B------:R-:W-:Y:S01]  /*31750*/  IMAD.WIDE.U32 R84, R84, -0x2daee0ad, RZ ;  /* 0xd2511f5354547825 */ /* 0x000fe200078e00ff */
[----:B------:R-:W-:Y:S01]  /*31760*/  LOP3.LUT R68, R67, R229, R68, 0x96, !PT ;  /* 0x000000e543447212 */ /* 0x000fe200078e9644 */
[----:B------:R1:W3:Y:S02]  /*31770*/  LDL.S16 R61, [R1+0x12c] ;  /* 0x00012c00013d7983 */ /* 0x0002e40000100600 */
[----:B------:R-:W-:Y:S01]  /*31780*/  IMAD.MOV.U32 R75, RZ, RZ, R223 ;  /* 0x000000ffff4b7224 */ /* 0x000fe200078e00df */
[----:B------:R-:W-:Y:S01]  /*31790*/  LOP3.LUT R66, R85, R227, R66, 0x96, !PT ;  /* 0x000000e355427212 */ /* 0x000fe200078e9642 */
[----:B------:R1:W3:Y:S01]  /*317a0*/  LDL.S16 R223, [R1+0x11c] ;  /* 0x00011c0001df7983 */ /* 0x0002e20000100600 */
[----:B------:R-:W-:Y:S03]  /*317b0*/  IMAD.WIDE.U32 R68, R68, -0x326172a9, RZ ;  /* 0xcd9e8d5744447825 */ /* 0x000fe600078e00ff */
[----:B------:R1:W3:Y:S01]  /*317c0*/  LDL.S16 R85, [R1+0x128] ;  /* 0x0001280001557983 */ /* 0x0002e20000100600 */
[----:B------:R-:W-:Y:S01]  /*317d0*/  IMAD.WIDE.U32 R66, R66, -0x326172a9, RZ ;  /* 0xcd9e8d5742427825 */ /* 0x000fe200078e00ff */
[----:B------:R-:W-:Y:S02]  /*317e0*/  LOP3.LUT R74, R69, R228, R74, 0x96, !PT ;  /* 0x000000e4454a7212 */ /* 0x000fe400078e964a */
[C---:B------:R-:W-:Y:S02]  /*317f0*/  LOP3.LUT R40, R66.reuse, 0xffff, RZ, 0xc0, !PT ;  /* 0x0000ffff42287812 */ /* 0x040fe400078ec0ff */
[----:B------:R-:W-:Y:S02]  /*31800*/  LOP3.LUT R65, R67, R233, R68, 0x96, !PT ;  /* 0x000000e943417212 */ /* 0x000fe400078e9644 */
[----:B------:R-:W-:Y:S02]  /*31810*/  LOP3.LUT R68, R66, 0xff, RZ, 0xc0, !PT ;  /* 0x000000ff42447812 */ /* 0x000fe400078ec0ff */
[----:B------:R-:W-:Y:S02]  /*31820*/  SHF.R.U32.HI R40, RZ, 0x8, R40 ;  /* 0x00000008ff287819 */ /* 0x000fe40000011628 */
[----:B------:R-:W-:Y:S02]  /*31830*/  SHF.R.U32.HI R69, RZ, 0x10, R66 ;  /* 0x00000010ff457819 */ /* 0x000fe40000011642 */
[----:B------:R-:W-:Y:S02]  /*31840*/  PRMT R72, R68, 0x5410, R40 ;  /* 0x0000541044487816 */ /* 0x000fe40000000028 */
[----:B----4-:R-:W-:Y:S02]  /*31850*/  F2FP.F16.F32.PACK_AB R40, R218, R219 ;  /* 0x000000dbda28723e */ /* 0x010fe400000000ff */
[----:B------:R-:W-:Y:S01]  /*31860*/  SHF.R.U32.HI R70, RZ, 0x18, R66 ;  /* 0x00000018ff467819 */ /* 0x000fe20000011642 */
[----:B------:R-:W-:Y:S01]  /*31870*/  IMAD.WIDE.U32 R66, R74, -0x2daee0ad, RZ ;  /* 0xd2511f534a427825 */ /* 0x000fe200078e00ff */
[----:B------:R-:W-:Y:S02]  /*31880*/  PRMT R3, R40, 0x7632, R3 ;  /* 0x0000763228037816 */ /* 0x000fe40000000003 */
[----:B------:R-:W-:Y:S02]  /*31890*/  LOP3.LUT R68, R69, 0xff, RZ, 0xc0, !PT ;  /* 0x000000ff45447812 */ /* 0x000fe400078ec0ff */
[----:B------:R-:W-:Y:S02]  /*318a0*/  LOP3.LUT R84, R67, R231, R84, 0x96, !PT ;  /* 0x000000e743547212 */ /* 0x000fe400078e9654 */
[----:B------:R-:W-:Y:S02]  /*318b0*/  PRMT R74, R68, 0x5410, R70 ;  /* 0x00005410444a7816 */ /* 0x000fe40000000046 */
[----:B------:R-:W-:Y:S02]  /*318c0*/  SHF.R.U32.HI R94, RZ, 0x10, R66 ;  /* 0x00000010ff5e7819 */ /* 0x000fe40000011642 */
[----:B------:R-:W-:Y:S01]  /*318d0*/  LOP3.LUT R64, R65, 0xff, RZ, 0xc0, !PT ;  /* 0x000000ff41407812 */ /* 0x000fe200078ec0ff */
[----:B--2---:R-:W-:Y:S05]  /*318e0*/  @!P5 HADD2 R156, -R40.H0_H0, -RZ.H0_H0 ;  /* 0xa00000ff289cd230 */ /* 0x004fea0000000900 */
[----:B------:R-:W-:Y:S01]  /*318f0*/  PRMT R185, R156, 0x7610, R185 ;  /* 0x000076109cb97816 */ /* 0x000fe200000000b9 */
[----:B---3--:R-:W-:Y:S01]  /*31900*/  @!P6 HADD2 R61, -R3.H0_H0, -RZ.H0_H0 ;  /* 0xa00000ff033de230 */ /* 0x008fe20000000900 */
[----:B------:R2:W-:Y:S01]  /*31910*/  @!P5 STL.S16 [R1+0x130], R156 ;  /* 0x0001309c0100d387 */ /* 0x0005e20000100600 */
[----:B------:R-:W-:Y:S03]  /*31920*/  @!P0 HADD2 R223, -R0.H0_H0, -RZ.H0_H0 ;  /* 0xa00000ff00df8230 */ /* 0x000fe60000000900 */
[----:B------:R-:W-:Y:S01]  /*31930*/  PRMT R69, R61, 0x7610, R69 ;  /* 0x000076103d457816 */ /* 0x000fe20000000045 */
[----:B------:R3:W-:Y:S01]  /*31940*/  @!P6 STL.S16 [R1+0x12c], R61 ;  /* 0x00012c3d0100e387 */ /* 0x0007e20000100600 */
[----:B------:R-:W-:Y:S01]  /*31950*/  @!P1 HADD2 R85, -R2.H0_H0, -RZ.H0_H0 ;  /* 0xa00000ff02559230 */ /* 0x000fe20000000900 */
[----:B------:R-:W-:Y:S02]  /*31960*/  PRMT R189, R223, 0x7610, R189 ;  /* 0x00007610dfbd7816 */ /* 0x000fe400000000bd */
[----:B------:R-:W-:Y:S02]  /*31970*/  PRMT R57, R69, 0x7610, R57 ;  /* 0x0000761045397816 */ /* 0x000fe40000000039 */
[----:B------:R-:W-:Y:S01]  /*31980*/  PRMT R68, R85, 0x7610, R68 ;  /* 0x0000761055447816 */ /* 0x000fe20000000044 */
[----:B------:R4:W-:Y:S01]  /*31990*/  @!P1 STL.S16 [R1+0x128], R85 ;  /* 0x0001285501009387 */ /* 0x0009e20000100600 */
[----:B------:R-:W-:Y:S03]  /*319a0*/  PRMT R86, R57, 0x7610, R86 ;  /* 0x0000761039567816 */ /* 0x000fe60000000056 */
[----:B------:R1:W-:Y:S01]  /*319b0*/  @!P0 STL.S16 [R1+0x11c], R223 ;  /* 0x00011cdf01008387 */ /* 0x0003e20000100600 */
[----:B--2---:R-:W-:Y:S01]  /*319c0*/  IMAD.MOV.U32 R156, RZ, RZ, R87 ;  /* 0x000000ffff9c7224 */ /* 0x004fe200078e0057 */
[----:B------:R-:W-:Y:S02]  /*319d0*/  LOP3.LUT R87, R66, 0xffff, RZ, 0xc0, !PT ;  /* 0x0000ffff42577812 */ /* 0x000fe400078ec0ff */
[----:B---3--:R-:W-:Y:S04]  /*319e0*/  LOP3.LUT R61, R65, 0xffff, RZ, 0xc0, !PT ;  /* 0x0000ffff413d7812 */ /* 0x008fe800078ec0ff */
[----:B------:R-:W-:Y:S01]  /*319f0*/  SHF.R.U32.HI R61, RZ, 0x8, R61 ;  /* 0x00000008ff3d7819 */ /* 0x000fe2000001163d */
[----:B----4-:R-:W-:Y:S03]  /*31a00*/  IMAD.MOV.U32 R85, RZ, RZ, R89 ;  /* 0x000000ffff557224 */ /* 0x010fe600078e0059 */
[----:B------:R-:W-:Y:S01]  /*31a10*/  PRMT R70, R64, 0x5410, R61 ;  /* 0x0000541040467816 */ /* 0x000fe2000000003d */
[----:B------:R-:W-:Y:S01]  /*31a20*/  IMAD.MOV.U32 R89, RZ, RZ, R149 ;  /* 0x000000ffff597224 */ /* 0x000fe200078e0095 */
[----:B------:R-:W-:Y:S01]  /*31a30*/  LOP3.LUT R149, R66, 0xff, RZ, 0xc0, !PT ;  /* 0x000000ff42957812 */ /* 0x000fe200078ec0ff */
[----:B-1----:R-:W-:Y:S01]  /*31a40*/  IMAD.MOV.U32 R223, RZ, RZ, R148 ;  /* 0x000000ffffdf7224 */ /* 0x002fe200078e0094 */
[----:B------:R-:W-:Y:S01]  /*31a50*/  SHF.R.U32.HI R148, RZ, 0x18, R66 ;  /* 0x00000018ff947819 */ /* 0x000fe20000011642 */
[----:B------:R-:W-:Y:S01]  /*31a60*/  IMAD.WIDE.U32 R66, R83, -0x326172a9, RZ ;  /* 0xcd9e8d5753427825 */ /* 0x000fe200078e00ff */
[--C-:B------:R-:W-:Y:S02]  /*31a70*/  SHF.R.U32.HI R61, RZ, 0x10, R65.reuse ;  /* 0x00000010ff3d7819 */ /* 0x100fe40000011641 */
[----:B------:R-:W-:Y:S01]  /*31a80*/  SHF.R.U32.HI R65, RZ, 0x18, R65 ;  /* 0x00000018ff417819 */ /* 0x000fe20000011641 */
[----:B------:R-:W-:Y:S01]  /*31a90*/  IMAD.MOV.U32 R64, RZ, RZ, R75 ;  /* 0x000000ffff407224 */ /* 0x000fe200078e004b */
[----:B------:R-:W-:Y:S01]  /*31aa0*/  LOP3.LUT R62, R67, R224, R196, 0x96, !PT ;  /* 0x000000e0433e7212 */ /* 0x000fe200078e96c4 */
[----:B------:R-:W-:Y:S01]  /*31ab0*/  IMAD.MOV.U32 R49, RZ, RZ, R89 ;  /* 0x000000ffff317224 */ /* 0x000fe200078e0059 */
[----:B------:R-:W-:Y:S01]  /*31ac0*/  LOP3.LUT R61, R61, 0xff, RZ, 0xc0, !PT ;  /* 0x000000ff3d3d7812 */ /* 0x000fe200078ec0ff */
[----:B------:R-:W-:Y:S01]  /*31ad0*/  IMAD.MOV.U32 R50, RZ, RZ, R64 ;  /* 0x000000ffff327224 */ /* 0x000fe200078e0040 */
[-CC-:B------:R-:W-:Y:S01]  /*31ae0*/  LOP3.LUT R64, R217, R221.reuse, R66.reuse, 0x96, !PT ;  /* 0x000000ddd9407212 */ /* 0x180fe200078e9642 */
[----:B------:R-:W-:Y:S01]  /*31af0*/  IMAD.WIDE.U32 R62, R62, -0x2daee0ad, RZ ;  /* 0xd2511f533e3e7825 */ /* 0x000fe200078e00ff */
[----:B------:R-:W-:Y:S02]  /*31b00*/  PRMT R75, R61, 0x5410, R65 ;  /* 0x000054103d4b7816 */ /* 0x000fe40000000041 */
[----:B------:R-:W-:Y:S01]  /*31b10*/  LOP3.LUT R66, R181, R221, R66, 0x96, !PT ;  /* 0x000000ddb5427212 */ /* 0x000fe200078e9642 */
[----:B------:R-:W-:Y:S01]  /*31b20*/  IMAD.WIDE.U32 R64, R64, -0x2daee0ad, RZ ;  /* 0xd2511f5340407825 */ /* 0x000fe200078e00ff */
[----:B------:R-:W-:Y:S03]  /*31b30*/  LOP3.LUT R63, R63, R225, R234, 0x96, !PT ;  /* 0x000000e13f3f7212 */ /* 0x000fe600078e96ea */
[----:B------:R-:W-:Y:S01]  /*31b40*/  IMAD.MOV.U32 R57, RZ, RZ, R49 ;  /* 0x000000ffff397224 */ /* 0x000fe200078e0031 */
[----:B------:R-:W-:Y:S01]  /*31b50*/  LOP3.LUT R65, R65, R226, R62, 0x96, !PT ;  /* 0x000000e241417212 */ /* 0x000fe200078e963e */
[----:B------:R-:W-:Y:S01]  /*31b60*/  IMAD.WIDE.U32 R62, R63, -0x326172a9, RZ ;  /* 0xcd9e8d573f3e7825 */ /* 0x000fe200078e00ff */
[----:B------:R-:W-:Y:S03]  /*31b70*/  LOP3.LUT R49, R59, R224, R196, 0x96, !PT ;  /* 0x000000e03b317212 */ /* 0x000fe600078e96c4 */
[----:B------:R-:W-:Y:S01]  /*31b80*/  IMAD.MOV.U32 R83, RZ, RZ, R157 ;  /* 0x000000ffff537224 */ /* 0x000fe200078e009d */
[----:B------:R-:W-:Y:S01]  /*31b90*/  LOP3.LUT R60, R63, R220, R216, 0x96, !PT ;  /* 0x000000dc3f3c7212 */ /* 0x000fe200078e96d8 */
[----:B------:R-:W-:Y:S02]  /*31ba0*/  IMAD.MOV.U32 R157, RZ, RZ, R156 ;  /* 0x000000ffff9d7224 */ /* 0x000fe400078e009c */
[----:B------:R-:W-:Y:S02]  /*31bb0*/  IMAD.MOV.U32 R156, RZ, RZ, R88 ;  /* 0x000000ffff9c7224 */ /* 0x000fe400078e0058 */
[----:B------:R-:W-:Y:S04]  /*31bc0*/  IMAD.WIDE.U32 R60, R60, -0x2daee0ad, RZ ;  /* 0xd2511f533c3c7825 */ /* 0x000fe800078e00ff */
[----:B------:R-:W-:Y:S01]  /*31bd0*/  IMAD.WIDE.U32 R48, R49, -0x2daee0ad, RZ ;  /* 0xd2511f5331307825 */ /* 0x000fe200078e00ff */
[----:B------:R-:W-:Y:S03]  /*31be0*/  LOP3.LUT R63, R61, R229, R64, 0x96, !PT ;  /* 0x000000e53d3f7212 */ /* 0x000fe600078e9640 */
        /* <DEDUP_REMOVED lines=16> */
[----:B------:R-:W-:Y:S01]  /*31cf0*/  IMAD.WIDE.U32 R48, R49, -0x326172a9, RZ ;  /* 0xcd9e8d5731307825 */ /* 0x000fe200078e00ff */
[----:B------:R-:W-:Y:S03]  /*31d00*/  PRMT R63, R86, 0x7610, R63 ;  /* 0x00007610563f7816 */ /* 0x000fe6000000003f */
[----:B------:R-:W-:Y:S01]  /*31d10*/  IMAD.MOV.U32 R86, RZ, RZ, R153 ;  /* 0x000000ffff567224 */ /* 0x000fe200078e0099 */
[----:B------:R-:W-:Y:S01]  /*31d20*/  LOP3.LUT R46, R49, R220, R216, 0x96, !PT ;  /* 0x000000dc312e7212 */ /* 0x000fe200078e96d8 */
[----:B------:R-:W-:Y:S01]  /*31d30*/  IMAD.MOV.U32 R49, RZ, RZ, R197 ;  /* 0x000000ffff317224 */ /* 0x000fe200078e00c5 */
[----:B------:R-:W-:Y:S03]  /*31d40*/  PRMT R64, R63, 0x7610, R64 ;  /* 0x000076103f407816 */ /* 0x000fe60000000040 */
[----:B------:R-:W-:Y:S01]  /*31d50*/  IMAD.WIDE.U32 R46, R46, -0x2daee0ad, RZ ;  /* 0xd2511f532e2e7825 */ /* 0x000fe200078e00ff */
[----:B------:R-:W-:Y:S02]  /*31d60*/  PRMT R65, R64, 0x7610, R65 ;  /* 0x0000761040417816 */ /* 0x000fe40000000041 */
[----:B------:R-:W-:Y:S02]  /*31d70*/  PRMT R64, R40, 0x5410, R3 ;  /* 0x0000541028407816 */ /* 0x000fe40000000003 */
[----:B------:R-:W-:Y:S01]  /*31d80*/  LOP3.LUT R156, R47, R229, R62, 0x96, !PT ;  /* 0x000000e52f9c7212 */ /* 0x000fe200078e963e */
[----:B------:R-:W-:Y:S01]  /*31d90*/  IMAD.MOV.U32 R62, RZ, RZ, R151 ;  /* 0x000000ffff3e7224 */ /* 0x000fe200078e0097 */
[----:B------:R-:W-:Y:S01]  /*31da0*/  @!P6 PRMT R3, R65, 0x5410, RZ ;  /* 0x000054104103e816 */ /* 0x000fe200000000ff */
[----:B------:R-:W-:Y:S01]  /*31db0*/  IMAD.WIDE.U32 R150, R45, -0x326172a9, RZ ;  /* 0xcd9e8d572d967825 */ /* 0x000fe200078e00ff */
[----:B------:R-:W-:Y:S02]  /*31dc0*/  PRMT R65, R2, 0x5410, R0 ;  /* 0x0000541002417816 */ /* 0x000fe40000000000 */
[----:B------:R-:W-:Y:S01]  /*31dd0*/  @!P0 PRMT R0, R189, 0x5410, RZ ;  /* 0x00005410bd008816 */ /* 0x000fe200000000ff */
[----:B------:R-:W-:Y:S01]  /*31de0*/  ST.E.U16 desc[UR4][R172.64+0xf2], R3 ;  /* 0x0000f203ac007985 */ /* 0x000fe2000c101504 */
[----:B------:R-:W-:Y:S01]  /*31df0*/  LOP3.LUT R48, R151, R230, R48, 0x96, !PT ;  /* 0x000000e697307212 */ /* 0x000fe200078e9630 */
[----:B------:R-:W-:Y:S02]  /*31e00*/  IMAD.MOV.U32 R45, RZ, RZ, R154 ;  /* 0x000000ffff2d7224 */ /* 0x000fe400078e009a */
[----:B------:R-:W-:Y:S02]  /*31e10*/  IMAD.MOV.U32 R151, RZ, RZ, R155 ;  /* 0x000000ffff977224 */ /* 0x000fe400078e009b */
[----:B------:R-:W-:Y:S04]  /*31e20*/  IMAD.WIDE.U32 R154, R48, -0x2daee0ad, RZ ;  /* 0xd2511f53309a7825 */ /* 0x000fe800078e00ff */
[----:B------:R-:W-:Y:S01]  /*31e30*/  IMAD.MOV.U32 R48, RZ, RZ, R196 ;  /* 0x000000ffff307224 */ /* 0x000fe200078e00c4 */
[----:B------:R-:W-:Y:S01]  /*31e40*/  LOP3.LUT R155, R155, R227, R46, 0x96, !PT ;  /* 0x000000e39b9b7212 */ /* 0x000fe200078e962e */
[----:B------:R-:W-:Y:S01]  /*31e50*/  IMAD.WIDE.U32 R46, R147, -0x326172a9, RZ ;  /* 0xcd9e8d57932e7825 */ /* 0x000fe200078e00ff */
[----:B------:R2:W5:Y:S03]  /*31e60*/  LDL.LU.64 R196, [R1+0x3d8] ;  /* 0x0003d80001c47983 */ /* 0x0005660000300a00 */
[----:B------:R-:W-:Y:S01]  /*31e70*/  IMAD.MOV.U32 R147, RZ, RZ, R151 ;  /* 0x000000ffff937224 */ /* 0x000fe200078e0097 */
[----:B------:R-:W-:Y:S01]  /*31e80*/  LOP3.LUT R48, R47, R224, R48, 0x96, !PT ;  /* 0x000000e02f307212 */ /* 0x000fe200078e9630 */
[----:B------:R-:W-:Y:S01]  /*31e90*/  IMAD.MOV.U32 R151, RZ, RZ, R45 ;  /* 0x000000ffff977224 */ /* 0x000fe200078e002d */
[-CC-:B------:R-:W-:Y:S02]  /*31ea0*/  LOP3.LUT R45, R217, R221.reuse, R46.reuse, 0x96, !PT ;  /* 0x000000ddd92d7212 */ /* 0x180fe400078e962e */
[----:B------:R-:W-:Y:S01]  /*31eb0*/  LOP3.LUT R46, R181, R221, R46, 0x96, !PT ;  /* 0x000000ddb52e7212 */ /* 0x000fe200078e962e */
[----:B------:R-:W-:Y:S05]  /*31ec0*/  IMAD.WIDE.U32 R48, R48, -0x2daee0ad, RZ ;  /* 0xd2511f5330307825 */ /* 0x000fea00078e00ff */
[----:B------:R-:W-:Y:S01]  /*31ed0*/  LOP3.LUT R49, R49, R225, R234, 0x96, !PT ;  /* 0x000000e131317212 */ /* 0x000fe200078e96ea */
[----:B------:R-:W-:Y:S02]  /*31ee0*/  IMAD.MOV.U32 R234, RZ, RZ, R93 ;  /* 0x000000ffffea7224 */ /* 0x000fe400078e005d */
[----:B------:R-:W-:Y:S04]  /*31ef0*/  IMAD.WIDE.U32 R92, R45, -0x2daee0ad, RZ ;  /* 0xd2511f532d5c7825 */ /* 0x000fe800078e00ff */
[----:B------:R-:W-:Y:S01]  /*31f00*/  IMAD.MOV.U32 R217, RZ, RZ, R234 ;  /* 0x000000ffffd97224 */ /* 0x000fe200078e00ea */
[----:B------:R-:W-:Y:S01]  /*31f10*/  LOP3.LUT R45, R93, R226, R48, 0x96, !PT ;  /* 0x000000e25d2d7212 */ /* 0x000fe200078e9630 */
[----:B------:R-:W-:Y:S02]  /*31f20*/  IMAD.MOV.U32 R234, RZ, RZ, R62 ;  /* 0x000000ffffea7224 */ /* 0x000fe400078e003e */
[----:B------:R-:W-:Y:S02]  /*31f30*/  IMAD.MOV.U32 R62, RZ, RZ, R53 ;  /* 0x000000ffff3e7224 */ /* 0x000fe400078e0035 */
[----:B------:R-:W-:Y:S02]  /*31f40*/  IMAD.MOV.U32 R53, RZ, RZ, R50 ;  /* 0x000000ffff357224 */ /* 0x000fe400078e0032 */
[----:B------:R-:W-:Y:S02]  /*31f50*/  IMAD.MOV.U32 R50, RZ, RZ, R85 ;  /* 0x000000ffff327224 */ /* 0x000fe400078e0055 */
[----:B------:R-:W-:Y:S02]  /*31f60*/  IMAD.MOV.U32 R85, RZ, RZ, R158 ;  /* 0x000000ffff557224 */ /* 0x000fe400078e009e */
[----:B------:R-:W-:Y:S02]  /*31f70*/  IMAD.MOV.U32 R158, RZ, RZ, R152 ;  /* 0x000000ffff9e7224 */ /* 0x000fe400078e0098 */
[----:B------:R-:W-:Y:S04]  /*31f80*/  IMAD.WIDE.U32 R48, R49, -0x326172a9, RZ ;  /* 0xcd9e8d5731307825 */ /* 0x000fe800078e00ff */
[----:B------:R-:W-:Y:S01]  /*31f90*/  IMAD.WIDE.U32 R152, R45, -0x326172a9, RZ ;  /* 0xcd9e8d572d987825 */ /* 0x000fe200078e00ff */
[----:B------:R-:W-:Y:S03]  /*31fa0*/  LOP3.LUT R216, R49, R220, R216, 0x96, !PT ;  /* 0x000000dc31d87212 */ /* 0x000fe600078e96d8 */
[----:B------:R-:W-:Y:S01]  /*31fb0*/  IMAD.MOV.U32 R45, RZ, RZ, R147 ;  /* 0x000000ffff2d7224 */ /* 0x000fe200078e0093 */
[----:B------:R-:W-:Y:S02]  /*31fc0*/  LOP3.LUT R147, R153, R230, R48, 0x96, !PT ;  /* 0x000000e699937212 */ /* 0x000fe400078e9630 */
[----:B------:R-:W-:Y:S01]  /*31fd0*/  LOP3.LUT R48, R91, R224, R190, 0x96, !PT ;  /* 0x000000e05b307212 */ /* 0x000fe200078e96be */
[----:B------:R-:W-:Y:S01]  /*31fe0*/  IMAD.MOV.U32 R49, RZ, RZ, R45 ;  /* 0x000000ffff317224 */ /* 0x000fe200078e002d */
        /* <DEDUP_REMOVED lines=9> */
[----:B------:R-:W-:Y:S04]  /*32080*/  IMAD.WIDE.U32 R54, R42, -0x326172a9, RZ ;  /* 0xcd9e8d572a367825 */ /* 0x000fe800078e00ff */
[----:B------:R-:W-:Y:S01]  /*32090*/  IMAD.MOV.U32 R42, RZ, RZ, R45 ;  /* 0x000000ffff2a7224 */ /* 0x000fe200078e002d */
[----:B------:R-:W-:Y:S01]  /*320a0*/  LOP3.LUT R44, R55, R220, R180, 0x96, !PT ;  /* 0x000000dc372c7212 */ /* 0x000fe200078e96b4 */
[----:B------:R-:W-:Y:S02]  /*320b0*/  IMAD.MOV.U32 R55, RZ, RZ, R194 ;  /* 0x000000ffff377224 */ /* 0x000fe400078e00c2 */
[----:B------:R2:W5:Y:S02]  /*320c0*/  LDL.LU R194, [R1+0x3d4] ;  /* 0x0003d40001c27983 */ /* 0x0005640000300800 */
[----:B------:R-:W-:Y:S05]  /*320d0*/  IMAD.WIDE.U32 R44, R44, -0x2daee0ad, RZ ;  /* 0xd2511f532c2c7825 */ /* 0x000fea00078e00ff */
[----:B------:R-:W-:Y:S01]  /*320e0*/  LOP3.LUT R48, R45, R229, R56, 0x96, !PT ;  /* 0x000000e52d307212 */ /* 0x000fe200078e9638 */
[----:B------:R-:W-:Y:S04]  /*320f0*/  IMAD.WIDE.U32 R56, R49, -0x326172a9, RZ ;  /* 0xcd9e8d5731387825 */ /* 0x000fe800078e00ff */
[----:B------:R-:W-:Y:S01]  /*32100*/  IMAD.MOV.U32 R49, RZ, RZ, R41 ;  /* 0x000000ffff317224 */ /* 0x000fe200078e0029 */
[----:B------:R-:W-:Y:S01]  /*32110*/  LOP3.LUT R41, R57, R230, R54, 0x96, !PT ;  /* 0x000000e639297212 */ /* 0x000fe200078e9636 */
[----:B------:R-:W-:Y:S04]  /*32120*/  IMAD.MOV.U32 R54, RZ, RZ, R62 ;  /* 0x000000ffff367224 */ /* 0x000fe800078e003e */
[----:B------:R-:W-:Y:S04]  /*32130*/  IMAD.WIDE.U32 R62, R41, -0x2daee0ad, RZ ;  /* 0xd2511f53293e7825 */ /* 0x000fe800078e00ff */
[----:B------:R-:W-:Y:S01]  /*32140*/  IMAD.MOV.U32 R41, RZ, RZ, R49 ;  /* 0x000000ffff297224 */ /* 0x000fe200078e0031 */
[----:B------:R-:W-:Y:S01]  /*32150*/  LOP3.LUT R44, R63, R227, R44, 0x96, !PT ;  /* 0x000000e33f2c7212 */ /* 0x000fe200078e962c */
[----:B------:R-:W-:Y:S01]  /*32160*/  IMAD.WIDE.U32 R48, R48, -0x326172a9, RZ ;  /* 0xcd9e8d5730307825 */ /* 0x000fe200078e00ff */
[----:B------:R-:W-:Y:S02]  /*32170*/  PRMT R63, R185, 0x7610, R63 ;  /* 0x00007610b93f7816 */ /* 0x000fe4000000003f */
[----:B------:R-:W-:Y:S01]  /*32180*/  MUFU.EX2 R185, R192 ;  /* 0x000000c000b97308 */ /* 0x000fe20000000800 */
[----:B------:R-:W-:Y:S01]  /*32190*/  IMAD.MOV.U32 R57, RZ, RZ, R41 ;  /* 0x000000ffff397224 */ /* 0x000fe200078e0029 */
[----:B------:R-:W-:Y:S01]  /*321a0*/  @!P5 PRMT R40, R63, 0x5410, RZ ;  /* 0x000054103f28d816 */ /* 0x000fe200000000ff */
[----:B------:R-:W-:Y:S01]  /*321b0*/  IMAD.WIDE.U32 R44, R44, -0x326172a9, RZ ;  /* 0xcd9e8d572c2c7825 */ /* 0x000fe200078e00ff */
[----:B------:R-:W-:Y:S03]  /*321c0*/  LOP3.LUT R49, R49, R228, R56, 0x96, !PT ;  /* 0x000000e431317212 */ /* 0x000fe600078e9638 */
[----:B------:R1:W-:Y:S01]  /*321d0*/  ST.E.U16 desc[UR4][R172.64+0xf0], R40 ;  /* 0x0000f028ac007985 */ /* 0x0003e2000c101504 */
[----:B------:R-:W-:Y:S01]  /*321e0*/  LOP3.LUT R41, R45, R233, R48, 0x96, !PT ;  /* 0x000000e92d297212 */ /* 0x000fe200078e9630 */
[----:B------:R-:W-:Y:S02]  /*321f0*/  IMAD.MOV.U32 R56, RZ, RZ, R55 ;  /* 0x000000ffff387224 */ /* 0x000fe400078e0037 */
[----:B------:R-:W-:Y:S01]  /*32200*/  IMAD.MOV.U32 R55, RZ, RZ, R42 ;  /* 0x000000ffff377224 */ /* 0x000fe200078e002a */
[C---:B------:R-:W-:Y:S01]  /*32210*/  LOP3.LUT R42, R44.reuse, 0xffff, RZ, 0xc0, !PT ;  /* 0x0000ffff2c2a7812 */ /* 0x040fe200078ec0ff */
[----:B------:R3:W-:Y:S01]  /*32220*/  ST.E.U16 desc[UR4][R176.64+0xf0], R0 ;  /* 0x0000f000b0007985 */ /* 0x0007e2000c101504 */
[----:B------:R-:W-:Y:S01]  /*32230*/  LOP3.LUT R45, R44, 0xff, RZ, 0xc0, !PT ;  /* 0x000000ff2c2d7812 */ /* 0x000fe200078ec0ff */
[----:B------:R-:W-:Y:S01]  /*32240*/  IMAD.MOV.U32 R48, RZ, RZ, R50 ;  /* 0x000000ffff307224 */ /* 0x000fe200078e0032 */
[----:B------:R-:W-:Y:S02]  /*32250*/  SHF.R.U32.HI R42, RZ, 0x8, R42 ;  /* 0x00000008ff2a7819 */ /* 0x000fe4000001162a */
[----:B------:R-:W-:Y:S02]  /*32260*/  LOP3.LUT R43, R41, 0xff, RZ, 0xc0, !PT ;  /* 0x000000ff292b7812 */ /* 0x000fe400078ec0ff */
[----:B------:R-:W-:Y:S01]  /*32270*/  PRMT R50, R45, 0x5410, R42 ;  /* 0x000054102d327816 */ /* 0x000fe2000000002a */
[----:B------:R-:W-:Y:S01]  /*32280*/  IMAD.MOV.U32 R45, RZ, RZ, R53 ;  /* 0x000000ffff2d7224 */ /* 0x000fe200078e0035 */
[--C-:B------:R-:W-:Y:S02]  /*32290*/  SHF.R.U32.HI R42, RZ, 0x10, R44.reuse ;  /* 0x00000010ff2a7819 */ /* 0x100fe4000001162c */
[----:B------:R-:W-:Y:S01]  /*322a0*/  SHF.R.U32.HI R44, RZ, 0x18, R44 ;  /* 0x00000018ff2c7819 */ /* 0x000fe2000001162c */
[----:B------:R-:W-:Y:S01]  /*322b0*/  IMAD.MOV.U32 R63, RZ, RZ, R45 ;  /* 0x000000ffff3f7224 */ /* 0x000fe200078e002d */
[----:B------:R-:W-:Y:S01]  /*322c0*/  LOP3.LUT R42, R42, 0xff, RZ, 0xc0, !PT ;  /* 0x000000ff2a2a7812 */ /* 0x000fe200078ec0ff */
[----:B------:R-:W-:Y:S02]  /*322d0*/  IMAD.MOV.U32 R45, RZ, RZ, R54 ;  /* 0x000000ffff2d7224 */ /* 0x000fe400078e0036 */
[----:B------:R-:W-:Y:S01]  /*322e0*/  IMAD.MOV.U32 R54, RZ, RZ, R217 ;  /* 0x000000ffff367224 */ /* 0x000fe200078e00d9 */
[----:B------:R-:W-:Y:S01]  /*322f0*/  PRMT R53, R42, 0x5410, R44 ;  /* 0x000054102a357816 */ /* 0x000fe2000000002c */
[----:B------:R-:W-:Y:S01]  /*32300*/  IMAD.MOV.U32 R44, RZ, RZ, R48 ;  /* 0x000000ffff2c7224 */ /* 0x000fe200078e0030 */
[----:B------:R-:W-:Y:S01]  /*32310*/  LOP3.LUT R42, R41, 0xffff, RZ, 0xc0, !PT ;  /* 0x0000ffff292a7812 */ /* 0x000fe200078ec0ff */
[----:B------:R-:W-:Y:S01]  /*32320*/  IMAD.MOV.U32 R217, RZ, RZ, R151 ;  /* 0x000000ffffd97224 */ /* 0x000fe200078e0097 */
[----:B-1----:R-:W-:Y:S01]  /*32330*/  PRMT R40, R68, 0x7610, R40 ;  /* 0x0000761044287816 */ /* 0x002fe20000000028 */
[----:B------:R-:W-:Y:S01]  /*32340*/  IMAD.MOV.U32 R52, RZ, RZ, R44 ;  /* 0x000000ffff347224 */ /* 0x000fe200078e002c */
[----:B------:R-:W-:Y:S01]  /*32350*/  SHF.R.U32.HI R42, RZ, 0x8, R42 ;  /* 0x00000008ff2a7819 */ /* 0x000fe2000001162a */
[----:B------:R-:W-:Y:S01]  /*32360*/  IMAD.MOV.U32 R44, RZ, RZ, R57 ;  /* 0x000000ffff2c7224 */ /* 0x000fe200078e0039 */
[----:B------:R-:W-:Y:S01]  /*32370*/  @!P1 PRMT R2, R40, 0x5410, RZ ;  /* 0x0000541028029816 */ /* 0x000fe200000000ff */
[----:B------:R-:W-:Y:S01]  /*32380*/  IMAD.MOV.U32 R173, RZ, RZ, R52 ;  /* 0x000000ffffad7224 */ /* 0x000fe200078e0034 */
[----:B------:R-:W-:Y:S01]  /*32390*/  PRMT R48, R43, 0x5410, R42 ;  /* 0x000054102b307816 */ /* 0x000fe2000000002a */
[----:B------:R-:W-:Y:S01]  /*323a0*/  IMAD.WIDE.U32 R42, R49, -0x2daee0ad, RZ ;  /* 0xd2511f53312a7825 */ /* 0x000fe200078e00ff */
[--C-:B---3--:R-:W-:Y:S01]  /*323b0*/  SHF.R.U32.HI R0, RZ, 0x10, R41.reuse ;  /* 0x00000010ff007819 */ /* 0x108fe20000011629 */
[----:B------:R1:W-:Y:S01]  /*323c0*/  ST.E.U16 desc[UR4][R176.64+0xee], R2 ;  /* 0x0000ee02b0007985 */ /* 0x0003e2000c101504 */
[----:B------:R-:W-:Y:S01]  /*323d0*/  SHF.R.U32.HI R41, RZ, 0x18, R41 ;  /* 0x00000018ff297819 */ /* 0x000fe20000011629 */
[----:B------:R-:W-:Y:S01]  /*323e0*/  IMAD.MOV.U32 R49, RZ, RZ, R186 ;  /* 0x000000ffff317224 */ /* 0x000fe200078e00ba */
[----:B------:R-:W-:Y:S01]  /*323f0*/  LOP3.LUT R3, R0, 0xff, RZ, 0xc0, !PT ;  /* 0x000000ff00037812 */ /* 0x000fe200078ec0ff */
[----:B------:R3:W1:Y:S01]  /*32400*/  MUFU.EX2 R186, R193 ;  /* 0x000000c100ba7308 */ /* 0x0006620000000800 */
[----:B------:R-:W-:Y:S01]  /*32410*/  SHF.R.U32.HI R57, RZ, 0x10, R42 ;  /* 0x00000010ff397819 */ /* 0x000fe2000001162a */
[----:B------:R-:W-:Y:S01]  /*32420*/  IMAD.MOV.U32 R52, RZ, RZ, R44 ;  /* 0x000000ffff347224 */ /* 0x000fe200078e002c */
[----:B------:R-:W-:Y:S01]  /*32430*/  SHF.R.U32.HI R68, RZ, 0x18, R42 ;  /* 0x00000018ff447819 */ /* 0x000fe2000001162a */
[----:B------:R-:W-:Y:S01]  /*32440*/  IMAD.MOV.U32 R51, RZ, RZ, R49 ;  /* 0x000000ffff337224 */ /* 0x000fe200078e0031 */
[----:B------:R-:W-:Y:S01]  /*32450*/  LOP3.LUT R62, R43, R231, R62, 0x96, !PT ;  /* 0x000000e72b3e7212 */ /* 0x000fe200078e963e */
[----:B------:R-:W-:Y:S01]  /*32460*/  IMAD.MOV.U32 R49, RZ, RZ, R56 ;  /* 0x000000ffff317224 */ /* 0x000fe200078e0038 */
[C---:B------:R-:W-:Y:S01]  /*32470*/  LOP3.LUT R56, R42.reuse, 0xffff, RZ, 0xc0, !PT ;  /* 0x0000ffff2a387812 */ /* 0x040fe200078ec0ff */
[----:B------:R-:W-:Y:S01]  /*32480*/  IMAD.MOV.U32 R151, RZ, RZ, R83 ;  /* 0x000000ffff977224 */ /* 0x000fe200078e0053 */
[----:B------:R-:W-:Y:S01]  /*32490*/  LOP3.LUT R83, R42, 0xff, RZ, 0xc0, !PT ;  /* 0x000000ff2a537812 */ /* 0x000fe200078ec0ff */
[----:B------:R-:W-:Y:S01]  /*324a0*/  IMAD.MOV.U32 R172, RZ, RZ, R51 ;  /* 0x000000ffffac7224 */ /* 0x000fe200078e0033 */
[----:B------:R-:W-:Y:S01]  /*324b0*/  LOP3.LUT R42, R67, R224, R190, 0x96, !PT ;  /* 0x000000e0432a7212 */ /* 0x000fe200078e96be */
[----:B------:R-:W-:Y:S02]  /*324c0*/  IMAD.MOV.U32 R51, RZ, RZ, R63 ;  /* 0x000000ffff337224 */ /* 0x000fe400078e003f */
[----:B------:R-:W-:Y:S02]  /*324d0*/  IMAD.MOV.U32 R63, RZ, RZ, R45 ;  /* 0x000000ffff3f7224 */ /* 0x000fe400078e002d */
[----:B------:R-:W-:Y:S01]  /*324e0*/  IMAD.WIDE.U32 R42, R42, -0x2daee0ad, RZ ;  /* 0xd2511f532a2a7825 */ /* 0x000fe200078e00ff */
[----:B---3--:R2:W5:Y:S03]  /*324f0*/  LDL.LU R193, [R1+0x3d0] ;  /* 0x0003d00001c17983 */ /* 0x0085660000300800 */
[----:B------:R-:W-:Y:S01]  /*32500*/  IMAD.MOV.U32 R45, RZ, RZ, R54 ;  /* 0x000000ffff2d7224 */ /* 0x000fe200078e0036 */
[----:B------:R-:W-:Y:S01]  /*32510*/  LOP3.LUT R44, R43, R225, R182, 0x96, !PT ;  /* 0x000000e12b2c7212 */ /* 0x000fe200078e96b6 */
[----:B------:R2:W5:Y:S01]  /*32520*/  LDL.LU R192, [R1+0x3cc] ;  /* 0x0003cc0001c07983 */ /* 0x0005620000300800 */
[----:B-1----:R-:W-:Y:S01]  /*32530*/  F2FP.F16.F32.PACK_AB R2, R185, R186 ;  /* 0x000000bab902723e */ /* 0x002fe200000000ff */
[----:B------:R-:W-:Y:S02]  /*32540*/  IMAD.MOV.U32 R54, RZ, RZ, R217 ;  /* 0x000000ffff367224 */ /* 0x000fe400078e00d9 */
[----:B------:R2:W5:Y:S01]  /*32550*/  LDL.LU R189, [R1+0x3c8] ;  /* 0x0003c80001bd7983 */ /* 0x0005620000300800 */
[----:B------:R-:W-:Y:S01]  /*32560*/  PRMT R0, R2, 0x7632, R0 ;  /* 0x0000763202007816 */ /* 0x000fe20000000000 */
[----:B------:R-:W-:Y:S02]  /*32570*/  IMAD.WIDE.U32 R66, R66, -0x2daee0ad, RZ ;  /* 0xd2511f5342427825 */ /* 0x000fe400078e00ff */
[----:B------:R2:W3:Y:S02]  /*32580*/  LDL.S16 R176, [R1+0x1e4] ;  /* 0x0001e40001b07983 */ /* 0x0004e40000100600 */
[----:B------:R-:W-:Y:S01]  /*32590*/  IMAD.MOV.U32 R217, RZ, RZ, R151 ;  /* 0x000000ffffd97224 */ /* 0x000fe200078e0097 */
[----:B------:R-:W-:Y:S01]  /*325a0*/  PRMT R151, R199, 0x7054, R199 ;  /* 0x00007054c7977816 */ /* 0x000fe200000000c7 */
[----:B------:R2:W4:Y:S01]  /*325b0*/  LDL.S16 R177, [R1+0x1e0] ;  /* 0x0001e00001b17983 */ /* 0x0005220000100600 */
[----:B------:R-:W-:Y:S01]  /*325c0*/  LOP3.LUT R43, R67, R226, R42, 0x96, !PT ;  /* 0x000000e2432b7212 */ /* 0x000fe200078e962a */
[----:B------:R-:W-:Y:S01]  /*325d0*/  IMAD.MOV.U32 R40, RZ, RZ, R49 ;  /* 0x000000ffff287224 */ /* 0x000fe200078e0031 */
[----:B------:R-:W-:Y:S01]  /*325e0*/  PRMT R49, R3, 0x5410, R41 ;  /* 0x0000541003317816 */ /* 0x000fe20000000029 */
[----:B------:R-:W-:Y:S01]  /*325f0*/  IMAD.MOV.U32 R3, RZ, RZ, R45 ;  /* 0x000000ffff037224 */ /* 0x000fe200078e002d */
[--C-:B------:R-:W-:Y:S01]  /*32600*/  HSET2.LE.AND R42, R72, R151.reuse, PT ;  /* 0x00000097482a7233 */ /* 0x100fe20003803000 */
[----:B------:R-:W-:Y:S01]  /*32610*/  IMAD.MOV.U32 R72, RZ, RZ, R55 ;  /* 0x000000ffff487224 */ /* 0x000fe200078e0037 */
[--C-:B------:R-:W-:Y:S01]  /*32620*/  HSET2.LE.AND R50, R50, R151.reuse, PT ;  /* 0x0000009732327233 */ /* 0x100fe20003803000 */
[----:B------:R-:W-:Y:S01]  /*32630*/  IMAD.WIDE.U32 R44, R44, -0x326172a9, RZ ;  /* 0xcd9e8d572c2c7825 */ /* 0x000fe200078e00ff */
[--C-:B------:R-:W-:Y:S02]  /*32640*/  HSET2.LE.AND R48, R48, R151.reuse, PT ;  /* 0x0000009730307233 */ /* 0x100fe40003803000 */
[----:B------:R-:W-:Y:S01]  /*32650*/  LOP3.LUT R42, R95, R42, RZ, 0xc0, !PT ;  /* 0x0000002a5f2a7212 */ /* 0x000fe200078ec0ff */
[----:B------:R-:W-:Y:S01]  /*32660*/  IMAD.MOV.U32 R95, RZ, RZ, R90 ;  /* 0x000000ffff5f7224 */ /* 0x000fe200078e005a */
[--C-:B------:R-:W-:Y:S01]  /*32670*/  HSET2.LE.AND R49, R49, R151.reuse, PT ;  /* 0x0000009731317233 */ /* 0x100fe20003803000 */
[----:B------:R-:W-:Y:S01]  /*32680*/  IMAD.MOV.U32 R67, RZ, RZ, R91 ;  /* 0x000000ffff437224 */ /* 0x000fe200078e005b */
[----:B------:R-:W-:Y:S02]  /*32690*/  LOP3.LUT R50, R98, R50, RZ, 0xc0, !PT ;  /* 0x0000003262327212 */ /* 0x000fe400078ec0ff */
[----:B------:R-:W-:Y:S02]  /*326a0*/  LOP3.LUT R48, R102, R48, RZ, 0xc0, !PT ;  /* 0x0000003066307212 */ /* 0x000fe400078ec0ff */
[----:B------:R-:W-:Y:S01]  /*326b0*/  LOP3.LUT R49, R99, R49, RZ, 0xc0, !PT ;  /* 0x0000003163317212 */ /* 0x000fe200078ec0ff */
[----:B------:R-:W-:Y:S01]  /*326c0*/  IMAD.MOV.U32 R99, RZ, RZ, R72 ;  /* 0x000000ffff637224 */ /* 0x000fe200078e0048 */
[----:B------:R-:W-:Y:S01]  /*326d0*/  SHF.R.U32.HI R72, RZ, 0x10, R60 ;  /* 0x00000010ff487819 */ /* 0x000fe2000001163c */
[----:B---3--:R-:W-:Y:S02]  /*326e0*/  @!P3 HADD2 R176, -R2.H0_H0, -RZ.H0_H0 ;  /* 0xa00000ff02b0b230 */ /* 0x008fe40000000900 */
[----:B----4-:R-:W-:Y:S03]  /*326f0*/  @!P2 HADD2 R177, -R0.H0_H0, -RZ.H0_H0 ;  /* 0xa00000ff00b1a230 */ /* 0x010fe60000000900 */
[----:B------:R-:W-:Y:S01]  /*32700*/  PRMT R170, R176, 0x7610, R170 ;  /* 0x00007610b0aa7816 */ /* 0x000fe200000000aa */
[----:B------:R1:W-:Y:S01]  /*32710*/  @!P3 STL.S16 [R1+0x1e4], R176 ;  /* 0x0001e4b00100b387 */ /* 0x0003e20000100600 */
[----:B------:R-:W-:Y:S03]  /*32720*/  PRMT R93, R177, 0x7610, R93 ;  /* 0x00007610b15d7816 */ /* 0x000fe6000000005d */
[----:B------:R3:W-:Y:S01]  /*32730*/  @!P2 STL.S16 [R1+0x1e0], R177 ;  /* 0x0001e0b10100a387 */ /* 0x0007e20000100600 */
[----:B-1----:R-:W-:Y:S02]  /*32740*/  IMAD.MOV.U32 R176, RZ, RZ, R172 ;  /* 0x000000ffffb07224 */ /* 0x002fe400078e00ac */
[----:B------:R-:W-:Y:S01]  /*32750*/  IMAD.MOV.U32 R172, RZ, RZ, R40 ;  /* 0x000000ffffac7224 */ /* 0x000fe200078e0028 */
[----:B------:R-:W-:Y:S01]  /*32760*/  LOP3.LUT R40, R45, R220, R180, 0x96, !PT ;  /* 0x000000dc2d287212 */ /* 0x000fe200078e96b4 */
[----:B---3--:R-:W-:Y:S02]  /*32770*/  IMAD.MOV.U32 R177, RZ, RZ, R173 ;  /* 0x000000ffffb17224 */ /* 0x008fe400078e00ad */
[----:B------:R-:W-:Y:S02]  /*32780*/  IMAD.MOV.U32 R173, RZ, RZ, R54 ;  /* 0x000000ffffad7224 */ /* 0x000fe400078e0036 */
[----:B------:R-:W-:Y:S01]  /*32790*/  IMAD.WIDE.U32 R54, R43, -0x326172a9, RZ ;  /* 0xcd9e8d572b367825 */ /* 0x000fe200078e00ff */
[--C-:B------:R-:W-:Y:S03]  /*327a0*/  HSET2.LE.AND R43, R74, R151.reuse, PT ;  /* 0x000000974a2b7233 */ /* 0x100fe60003803000 */
[----:B------:R-:W-:Y:S01]  /*327b0*/  IMAD.WIDE.U32 R40, R40, -0x2daee0ad, RZ ;  /* 0xd2511f5328287825 */ /* 0x000fe200078e00ff */
[----:B------:R-:W-:Y:S02]  /*327c0*/  LOP3.LUT R44, R55, R230, R44, 0x96, !PT ;  /* 0x000000e6372c7212 */ /* 0x000fe400078e962c */
[----:B------:R-:W-:Y:S01]  /*327d0*/  LOP3.LUT R43, R96, R43, RZ, 0xc0, !PT ;  /* 0x0000002b602b7212 */ /* 0x000fe200078ec0ff */
[----:B------:R-:W-:Y:S01]  /*327e0*/  IMAD.MOV.U32 R45, RZ, RZ, R85 ;  /* 0x000000ffff2d7224 */ /* 0x000fe200078e0055 */
[----:B------:R-:W-:Y:S01]  /*327f0*/  LOP3.LUT R66, R41, R229, R66, 0x96, !PT ;  /* 0x000000e529427212 */ /* 0x000fe200078e9642 */
[----:B------:R-:W-:Y:S01]  /*32800*/  IMAD.WIDE.U32 R90, R44, -0x2daee0ad, RZ ;  /* 0xd2511f532c5a7825 */ /* 0x000fe200078e00ff */
[----:B------:R-:W-:Y:S03]  /*32810*/  LOP3.LUT R44, R59, R224, R190, 0x96, !PT ;  /* 0x000000e03b2c7212 */ /* 0x000fe600078e96be */
[----:B------:R-:W-:Y:S01]  /*32820*/  IMAD.MOV.U32 R59, RZ, RZ, R158 ;  /* 0x000000ffff3b7224 */ /* 0x000fe200078e009e */
[----:B------:R-:W-:Y:S01]  /*32830*/  LOP3.LUT R85, R91, R227, R40, 0x96, !PT ;  /* 0x000000e35b557212 */ /* 0x000fe200078e9628 */
[----:B------:R-:W-:Y:S01]  /*32840*/  IMAD.MOV.U32 R96, RZ, RZ, R161 ;  /* 0x000000ffff607224 */ /* 0x000fe200078e00a1 */
[--C-:B------:R-:W-:Y:S01]  /*32850*/  HSET2.LE.AND R40, R70, R151.reuse, PT ;  /* 0x0000009746287233 */ /* 0x100fe20003803000 */
[----:B------:R-:W-:Y:S02]  /*32860*/  IMAD.MOV.U32 R74, RZ, RZ, R45 ;  /* 0x000000ffff4a7224 */ /* 0x000fe400078e002d */
[----:B------:R-:W-:Y:S03]  /*32870*/  IMAD.WIDE.U32 R44, R44, -0x2daee0ad, RZ ;  /* 0xd2511f532c2c7825 */ /* 0x000fe600078e00ff */
[----:B------:R-:W-:Y:S01]  /*32880*/  LOP3.LUT R40, R100, R40, RZ, 0xc0, !PT ;  /* 0x0000002864287212 */ /* 0x000fe200078ec0ff */
[----:B------:R-:W-:Y:S01]  /*32890*/  IMAD.MOV.U32 R100, RZ, RZ, R160 ;  /* 0x000000ffff647224 */ /* 0x000fe200078e00a0 */
[-C--:B------:R-:W-:Y:S01]  /*328a0*/  LOP3.LUT R45, R45, R225.reuse, R182, 0x96, !PT ;  /* 0x000000e12d2d7212 */ /* 0x080fe200078e96b6 */
[----:B------:R-:W-:Y:S04]  /*328b0*/  IMAD.WIDE.U32 R160, R58, -0x2daee0ad, RZ ;  /* 0xd2511f533aa07825 */ /* 0x000fe800078e00ff */
[----:B------:R-:W-:Y:S02]  /*328c0*/  IMAD.MOV.U32 R70, RZ, RZ, R67 ;  /* 0x000000ffff467224 */ /* 0x000fe400078e0043 */
[----:B------:R-:W-:Y:S01]  /*328d0*/  IMAD.MOV.U32 R67, RZ, RZ, R3 ;  /* 0x000000ffff437224 */ /* 0x000fe200078e0003 */
[----:B------:R-:W-:Y:S01]  /*328e0*/  LOP3.LUT R3, R161, R226, R44, 0x96, !PT ;  /* 0x000000e2a1037212 */ /* 0x000fe200078e962c */
[----:B------:R-:W-:Y:S02]  /*328f0*/  IMAD.MOV.U32 R58, RZ, RZ, R159 ;  /* 0x000000ffff3a7224 */ /* 0x000fe400078e009f */
[----:B------:R-:W-:Y:S04]  /*32900*/  IMAD.WIDE.U32 R44, R45, -0x326172a9, RZ ;  /* 0xcd9e8d572d2c7825 */ /* 0x000fe800078e00ff */
[----:B------:R-:W-:Y:S01]  /*32910*/  IMAD.WIDE.U32 R158, R3, -0x326172a9, RZ ;  /* 0xcd9e8d57039e7825 */ /* 0x000fe200078e00ff */
[----:B------:R-:W-:Y:S02]  /*32920*/  PRMT R3, R93, 0x7610, R3 ;  /* 0x000076105d037816 */ /* 0x000fe40000000003 */
[----:B------:R-:W-:Y:S02]  /*32930*/  LOP3.LUT R93, R45, R220, R180, 0x96, !PT ;  /* 0x000000dc2d5d7212 */ /* 0x000fe400078e96b4 */
[----:B------:R-:W-:Y:S02]  /*32940*/  LOP3.LUT R91, R159, R230, R44, 0x96, !PT ;  /* 0x000000e69f5b7212 */ /* 0x000fe400078e962c */
[----:B------:R-:W-:Y:S01]  /*32950*/  LOP3.LUT R44, R47, R224, R190, 0x96, !PT ;  /* 0x000000e02f2c7212 */ /* 0x000fe200078e96be */
[----:B------:R-:W-:Y:S01]  /*32960*/  IMAD.MOV.U32 R47, RZ, RZ, R58 ;  /* 0x000000ffff2f7224 */ /* 0x000fe200078e003a */
[----:B------:R-:W-:Y:S01]  /*32970*/  PRMT R41, R3, 0x7610, R41 ;  /* 0x0000761003297816 */ /* 0x000fe20000000029 */
[----:B------:R-:W-:Y:S01]  /*32980*/  IMAD.MOV.U32 R58, RZ, RZ, R100 ;  /* 0x000000ffff3a7224 */ /* 0x000fe200078e0064 */
[----:B------:R2:W5:Y:S01]  /*32990*/  LDL.LU.64 R190, [R1+0x3c0] ;  /* 0x0003c00001be7983 */ /* 0x0005620000300a00 */
[----:B------:R-:W-:Y:S04]  /*329a0*/  IMAD.WIDE.U32 R44, R44, -0x2daee0ad, RZ ;  /* 0xd2511f532c2c7825 */ /* 0x000fe800078e00ff */
[----:B------:R-:W-:Y:S01]  /*329b0*/  IMAD.MOV.U32 R100, RZ, RZ, R96 ;  /* 0x000000ffff647224 */ /* 0x000fe200078e0060 */
[----:B------:R-:W-:Y:S01]  /*329c0*/  LOP3.LUT R45, R45, R225, R182, 0x96, !PT ;  /* 0x000000e12d2d7212 */ /* 0x000fe200078e96b6 */
[----:B------:R-:W-:Y:S02]  /*329d0*/  IMAD.MOV.U32 R96, RZ, RZ, R70 ;  /* 0x000000ffff607224 */ /* 0x000fe400078e0046 */
[----:B------:R-:W-:Y:S02]  /*329e0*/  IMAD.MOV.U32 R70, RZ, RZ, R74 ;  /* 0x000000ffff467224 */ /* 0x000fe400078e004a */
[----:B------:R-:W-:Y:S02]  /*329f0*/  IMAD.MOV.U32 R74, RZ, RZ, R163 ;  /* 0x000000ffff4a7224 */ /* 0x000fe400078e00a3 */
[----:B------:R-:W-:Y:S02]  /*32a00*/  IMAD.MOV.U32 R182, RZ, RZ, R162 ;  /* 0x000000ffffb67224 */ /* 0x000fe400078e00a2 */
[----:B------:R-:W-:Y:S04]  /*32a10*/  IMAD.WIDE.U32 R162, R46, -0x2daee0ad, RZ ;  /* 0xd2511f532ea27825 */ /* 0x000fe800078e00ff */
[----:B------:R-:W-:Y:S01]  /*32a20*/  IMAD.MOV.U32 R46, RZ, RZ, R165 ;  /* 0x000000ffff2e7224 */ /* 0x000fe200078e00a5 */
[----:B------:R-:W-:Y:S01]  /*32a30*/  LOP3.LUT R3, R163, R226, R44, 0x96, !PT ;  /* 0x000000e2a3037212 */ /* 0x000fe200078e962c */
[----:B------:R-:W-:Y:S04]  /*32a40*/  IMAD.WIDE.U32 R44, R45, -0x326172a9, RZ ;  /* 0xcd9e8d572d2c7825 */ /* 0x000fe800078e00ff */
[----:B------:R-:W-:Y:S01]  /*32a50*/  IMAD.WIDE.U32 R164, R3, -0x326172a9, RZ ;  /* 0xcd9e8d5703a47825 */ /* 0x000fe200078e00ff */
[----:B------:R-:W-:Y:S02]  /*32a60*/  PRMT R3, R41, 0x7610, R3 ;  /* 0x0000761029037816 */ /* 0x000fe40000000003 */
[--C-:B------:R-:W-:Y:S01]  /*32a70*/  HSET2.LE.AND R41, R75, R151.reuse, PT ;  /* 0x000000974b297233 */ /* 0x100fe20003803000 */
[----:B------:R-:W-:Y:S01]  /*32a80*/  IMAD.MOV.U32 R75, RZ, RZ, R95 ;  /* 0x000000ffff4b7224 */ /* 0x000fe200078e005f */
[--C-:B------:R-:W-:Y:S02]  /*32a90*/  LOP3.LUT R95, R165, R230, R44.reuse, 0x96, !PT ;  /* 0x000000e6a55f7212 */ /* 0x100fe400078e962c */
[----:B------:R-:W-:Y:S02]  /*32aa0*/  PRMT R44, R170, 0x7610, R44 ;  /* 0x00007610aa2c7816 */ /* 0x000fe4000000002c */
[----:B------:R-:W-:Y:S01]  /*32ab0*/  LOP3.LUT R180, R45, R220, R180, 0x96, !PT ;  /* 0x000000dc2db47212 */ /* 0x000fe200078e96b4 */
[----:B------:R2:W5:Y:S01]  /*32ac0*/  LDL.LU R170, [R1+0x3b8] ;  /* 0x0003b80001aa7983 */ /* 0x0005620000300800 */
[----:B------:R-:W-:Y:S02]  /*32ad0*/  PRMT R45, R3, 0x7610, R45 ;  /* 0x00007610032d7816 */ /* 0x000fe4000000002d */
[----:B------:R-:W-:Y:S02]  /*32ae0*/  PRMT R3, R2, 0x5410, R0 ;  /* 0x0000541002037816 */ /* 0x000fe40000000000 */
[----:B------:R-:W-:Y:S02]  /*32af0*/  @!P3 PRMT R2, R44, 0x5410, RZ ;  /* 0x000054102c02b816 */ /* 0x000fe400000000ff */
[----:B------:R-:W-:Y:S02]  /*32b00*/  @!P2 PRMT R0, R45, 0x5410, RZ ;  /* 0x000054102d00a816 */ /* 0x000fe400000000ff */
[----:B------:R-:W-:Y:S01]  /*32b10*/  LOP3.LUT R41, R101, R41, RZ, 0xc0, !PT ;  /* 0x0000002965297212 */ /* 0x000fe200078ec0ff */
[----:B------:R1:W-:Y:S01]  /*32b20*/  ST.E.U16 desc[UR4][R178.64+0xf0], R2 ;  /* 0x0000f002b2007985 */ /* 0x0003e2000c101504 */
[----:B------:R-:W-:Y:S02]  /*32b30*/  IMAD.MOV.U32 R101, RZ, RZ, R75 ;  /* 0x000000ffff657224 */ /* 0x000fe400078e004b */
[----:B------:R-:W-:Y:S01]  /*32b40*/  IMAD.MOV.U32 R75, RZ, RZ, R181 ;  /* 0x000000ffff4b7224 */ /* 0x000fe200078e00b5 */
[----:B------:R3:W-:Y:S01]  /*32b50*/  ST.E.U16 desc[UR4][R178.64+0xf2], R0 ;  /* 0x0000f200b2007985 */ /* 0x0007e2000c101504 */
[----:B------:R-:W-:Y:S02]  /*32b60*/  IMAD.MOV.U32 R181, RZ, RZ, R46 ;  /* 0x000000ffffb57224 */ /* 0x000fe400078e002e */
[----:B------:R-:W-:Y:S01]  /*32b70*/  IMAD.MOV.U32 R98, RZ, RZ, R75 ;  /* 0x000000ffff627224 */ /* 0x000fe200078e004b */
[----:B------:R-:W-:Y:S01]  /*32b80*/  SHF.R.U32.HI R75, RZ, 0x18, R60 ;  /* 0x00000018ff4b7819 */ /* 0x000fe2000001163c */
[----:B-1----:R-:W-:Y:S02]  /*32b90*/  IMAD.MOV.U32 R2, RZ, RZ, R47 ;  /* 0x000000ffff027224 */ /* 0x002fe400078e002f */
[----:B------:R-:W1:Y:S01]  /*32ba0*/  LDSM.16.MT88.4 R44, [R171+0x4000] ;  /* 0x00400000ab2c783b */ /* 0x000e620000004200 */
[----:B---3--:R-:W-:Y:S01]  /*32bb0*/  LOP3.LUT R0, R94, 0xff, RZ, 0xc0, !PT ;  /* 0x000000ff5e007812 */ /* 0x008fe200078ec0ff */
[----:B------:R-:W-:Y:S01]  /*32bc0*/  IMAD.MOV.U32 R179, RZ, RZ, R51 ;  /* 0x000000ffffb37224 */ /* 0x000fe200078e0033 */
[--C-:B------:R-:W-:Y:S01]  /*32bd0*/  HSET2.LE.AND R51, R53, R151.reuse, PT ;  /* 0x0000009735337233 */ /* 0x100fe20003803000 */
[----:B------:R-:W-:Y:S02]  /*32be0*/  IMAD.MOV.U32 R94, RZ, RZ, R59 ;  /* 0x000000ffff5e7224 */ /* 0x000fe400078e003b */
[----:B------:R-:W-:Y:S02]  /*32bf0*/  IMAD.MOV.U32 R178, RZ, RZ, R181 ;  /* 0x000000ffffb27224 */ /* 0x000fe400078e00b5 */
[----:B------:R-:W-:Y:S01]  /*32c00*/  LOP3.LUT R51, R97, R51, RZ, 0xc0, !PT ;  /* 0x0000003361337212 */ /* 0x000fe200078ec0ff */
[----:B------:R-:W-:Y:S02]  /*32c10*/  IMAD.MOV.U32 R181, RZ, RZ, R67 ;  /* 0x000000ffffb57224 */ /* 0x000fe400078e0043 */
[----:B------:R-:W-:Y:S04]  /*32c20*/  IMAD.WIDE.U32 R66, R66, -0x326172a9, RZ ;  /* 0xcd9e8d5742427825 */ /* 0x000fe800078e00ff */
[----:B------:R-:W-:Y:S02]  /*32c30*/  IMAD.MOV.U32 R102, RZ, RZ, R179 ;  /* 0x000000ffff667224 */ /* 0x000fe400078e00b3 */
[----:B------:R-:W-:Y:S02]  /*32c40*/  IMAD.MOV.U32 R97, RZ, RZ, R101 ;  /* 0x000000ffff617224 */ /* 0x000fe400078e0065 */
[----:B------:R-:W-:Y:S02]  /*32c50*/  IMAD.MOV.U32 R179, RZ, RZ, R182 ;  /* 0x000000ffffb37224 */ /* 0x000fe400078e00b6 */
[----:B------:R-:W-:Y:S02]  /*32c60*/  IMAD.MOV.U32 R101, RZ, RZ, R100 ;  /* 0x000000ffff657224 */ /* 0x000fe400078e0064 */
[----:B------:R-:W-:Y:S01]  /*32c70*/  IMAD.MOV.U32 R182, RZ, RZ, R74 ;  /* 0x000000ffffb67224 */ /* 0x000fe200078e004a */
[C---:B------:R-:W-:Y:S01]  /*32c80*/  LOP3.LUT R74, R60.reuse, 0xff, RZ, 0xc0, !PT ;  /* 0x000000ff3c4a7812 */ /* 0x040fe200078ec0ff */
[----:B------:R-:W-:Y:S01]  /*32c90*/  IMAD.MOV.U32 R100, RZ, RZ, R70 ;  /* 0x000000ffff647224 */ /* 0x000fe200078e0046 */
[----:B------:R-:W-:Y:S01]  /*32ca0*/  LOP3.LUT R70, R60, 0xffff, RZ, 0xc0, !PT ;  /* 0x0000ffff3c467812 */ /* 0x000fe200078ec0ff */
[----:B------:R-:W-:Y:S01]  /*32cb0*/  IMAD.MOV.U32 R60, RZ, RZ, R86 ;  /* 0x000000ffff3c7224 */ /* 0x000fe200078e0056 */
[----:B------:R-:W-:Y:S01]  /*32cc0*/  LOP3.LUT R86, R67, R228, R54, 0x96, !PT ;  /* 0x000000e443567212 */ /* 0x000fe200078e9636 */
[----:B------:R-:W-:Y:S01]  /*32cd0*/  IMAD.MOV.U32 R67, RZ, RZ, R2 ;  /* 0x000000ffff437224 */ /* 0x000fe200078e0002 */
[----:B------:R-:W-:Y:S01]  /*32ce0*/  SHF.R.U32.HI R2, RZ, 0x8, R87 ;  /* 0x00000008ff027819 */ /* 0x000fe20000011657 */
[----:B------:R-:W-:Y:S01]  /*32cf0*/  IMAD.MOV.U32 R87, RZ, RZ, R99 ;  /* 0x000000ffff577224 */ /* 0x000fe200078e0063 */
[----:B------:R-:W-:Y:S01]  /*32d00*/  PRMT R61, R0, 0x5410, R148 ;  /* 0x00005410003d7816 */ /* 0x000fe20000000094 */
[----:B------:R-:W-:Y:S01]  /*32d10*/  IMAD.MOV.U32 R99, RZ, RZ, R58 ;  /* 0x000000ffff637224 */ /* 0x000fe200078e003a */
[C---:B------:R-:W-:Y:S01]  /*32d20*/  LOP3.LUT R0, R84.reuse, 0xffff, RZ, 0xc0, !PT ;  /* 0x0000ffff54007812 */ /* 0x040fe200078ec0ff */
[----:B------:R-:W-:Y:S03]  /*32d30*/  IMAD.MOV.U32 R148, RZ, RZ, R67 ;  /* 0x000000ffff947224 */ /* 0x000fe600078e0043 */
[----:B------:R-:W-:Y:S01]  /*32d40*/  SHF.R.U32.HI R0, RZ, 0x8, R0 ;  /* 0x00000008ff007819 */ /* 0x000fe20000011600 */
[-C--:B-1----:R-:W-:Y:S06]  /*32d50*/  HMMA.16816.F32 R4, R40, R44.reuse, R4 ;  /* 0x0000002c2804723c */ /* 0x082fec0000001804 */
[C---:B------:R-:W-:Y:S06]  /*32d60*/  HMMA.16816.F32 R8, R48.reuse, R44, R8 ;  /* 0x0000002c3008723c */ /* 0x040fec0000001808 */
[-C--:B------:R-:W-:Y:S05]  /*32d70*/  HMMA.16816.F32 R12, R48, R46.reuse, R12 ;  /* 0x0000002e300c723c */ /* 0x080fea000000180c */
[----:B------:R-:W-:Y:S01]  /*32d80*/  IMAD.MOV.U32 R44, RZ, RZ, R52 ;  /* 0x000000ffff2c7224 */ /* 0x000fe200078e0034 */
[C---:B------:R-:W-:Y:S01]  /*32d90*/  HMMA.16816.F32 R16, R40.reuse, R46, R16 ;  /* 0x0000002e2810723c */ /* 0x040fe20000001810 */
[----:B------:R-:W1:Y:S04]  /*32da0*/  LDSM.16.MT88.4 R52, [R188+0x4000] ;  /* 0x00400000bc34783b */ /* 0x000e680000004200 */
[----:B------:R-:W-:Y:S01]  /*32db0*/  IMAD.MOV.U32 R45, RZ, RZ, R63 ;  /* 0x000000ffff2d7224 */ /* 0x000fe200078e003f */
[----:B------:R-:W-:Y:S01]  /*32dc0*/  PRMT R63, R149, 0x5410, R2 ;  /* 0x00005410953f7816 */ /* 0x000fe20000000002 */
[----:B------:R-:W-:Y:S01]  /*32dd0*/  IMAD.MOV.U32 R47, RZ, RZ, R44 ;  /* 0x000000ffff2f7224 */ /* 0x000fe200078e002c */
[----:B------:R-:W-:Y:S03]  /*32de0*/  LOP3.LUT R2, R57, 0xff, RZ, 0xc0, !PT ;  /* 0x000000ff39027812 */ /* 0x000fe600078ec0ff */
[----:B------:R-:W-:Y:S01]  /*32df0*/  SHF.R.U32.HI R44, RZ, 0x8, R56 ;  /* 0x00000008ff2c7819 */ /* 0x000fe20000011638 */
[----:B------:R-:W-:Y:S01]  /*32e00*/  IMAD.MOV.U32 R46, RZ, RZ, R45 ;  /* 0x000000ffff2e7224 */ /* 0x000fe200078e002d */
[----:B------:R-:W-:Y:S01]  /*32e10*/  LOP3.LUT R45, R84, 0xff, RZ, 0xc0, !PT ;  /* 0x000000ff542d7812 */ /* 0x000fe200078ec0ff */
[----:B------:R-:W3:Y:S01]  /*32e20*/  LDSM.16.MT88.4 R56, [R171+0x4400] ;  /* 0x00440000ab38783b */ /* 0x000ee20000004200 */
[----:B------:R-:W-:Y:S01]  /*32e30*/  PRMT R68, R2, 0x5410, R68 ;  /* 0x0000541002447816 */ /* 0x000fe20000000044 */
[----:B------:R-:W-:Y:S01]  /*32e40*/  IMAD.MOV.U32 R149, RZ, RZ, R60 ;  /* 0x000000ffff957224 */ /* 0x000fe200078e003c */
[----:B------:R-:W-:Y:S01]  /*32e50*/  IADD3 R2, P0, R174, -0x100, RZ ;  /* 0xffffff00ae027810 */ /* 0x000fe20007f1e0ff */
[----:B------:R-:W-:Y:S01]  /*32e60*/  IMAD.MOV.U32 R174, RZ, RZ, R47 ;  /* 0x000000ffffae7224 */ /* 0x000fe200078e002f */
[----:B------:R-:W-:Y:S02]  /*32e70*/  PRMT R60, R45, 0x5410, R0 ;  /* 0x000054102d3c7816 */ /* 0x000fe40000000000 */
[----:B------:R-:W-:Y:S01]  /*32e80*/  IADD3.X R45, R175, -0x1, RZ, P0, !PT ;  /* 0xffffffffaf2d7810 */ /* 0x000fe200007fe4ff */
[----:B------:R4:W-:Y:S01]  /*32e90*/  STL [R1+0xa8], R2 ;  /* 0x0000a80201007387 */ /* 0x0009e20000100800 */
[----:B------:R-:W-:Y:S01]  /*32ea0*/  SHF.R.U32.HI R0, RZ, 0x10, R84 ;  /* 0x00000010ff007819 */ /* 0x000fe20000011654 */
[----:B------:R-:W-:Y:S01]  /*32eb0*/  IMAD.MOV.U32 R175, RZ, RZ, R46 ;  /* 0x000000ffffaf7224 */ /* 0x000fe200078e002e */
[----:B------:R-:W-:Y:S01]  /*32ec0*/  PRMT R67, R83, 0x5410, R44 ;  /* 0x0000541053437816 */ /* 0x000fe2000000002c */
[----:B------:R2:W-:Y:S01]  /*32ed0*/  STL [R1+0xa4], R45 ;  /* 0x0000a42d01007387 */ /* 0x0005e20000100800 */
[----:B------:R-:W-:Y:S02]  /*32ee0*/  SHF.R.U32.HI R84, RZ, 0x18, R84 ;  /* 0x00000018ff547819 */ /* 0x000fe40000011654 */
[----:B------:R-:W-:Y:S02]  /*32ef0*/  LOP3.LUT R44, R0, 0xff, RZ, 0xc0, !PT ;  /* 0x000000ff002c7812 */ /* 0x000fe400078ec0ff */
[----:B------:R-:W-:Y:S02]  /*32f00*/  LOP3.LUT R0, R62, 0xff, RZ, 0xc0, !PT ;  /* 0x000000ff3e007812 */ /* 0x000fe400078ec0ff */
[--C-:B------:R-:W-:Y:S02]  /*32f10*/  HSET2.LE.AND R46, R63, R151.reuse, PT ;  /* 0x000000973f2e7233 */ /* 0x100fe40003803000 */
[--C-:B------:R-:W-:Y:S03]  /*32f20*/  HSET2.LE.AND R47, R61, R151.reuse, PT ;  /* 0x000000973d2f7233 */ /* 0x100fe60003803000 */
[----:B------:R-:W-:Y:S01]  /*32f30*/  LOP3.LUT R46, R103, R46, RZ, 0xc0, !PT ;  /* 0x0000002e672e7212 */ /* 0x000fe200078ec0ff */
[----:B------:R-:W-:Y:S01]  /*32f40*/  IMAD.MOV.U32 R103, RZ, RZ, R87 ;  /* 0x000000ffff677224 */ /* 0x000fe200078e0057 */
[----:B------:R-:W-:Y:S01]  /*32f50*/  LOP3.LUT R47, R104, R47, RZ, 0xc0, !PT ;  /* 0x0000002f682f7212 */ /* 0x000fe200078ec0ff */
[-C--:B-1----:R-:W-:Y:S03]  /*32f60*/  HMMA.16816.F32 R20, R40, R52.reuse, R20 ;  /* 0x000000342814723c */ /* 0x082fe60000001814 */
[----:B----4-:R-:W-:Y:S03]  /*32f70*/  LOP3.LUT R2, R62, 0xffff, RZ, 0xc0, !PT ;  /* 0x0000ffff3e027812 */ /* 0x010fe600078ec0ff */
[C---:B------:R-:W-:Y:S05]  /*32f80*/  HMMA.16816.F32 R24, R48.reuse, R52, R24 ;  /* 0x000000343018723c */ /* 0x040fea0000001818 */
[----:B------:R-:W-:Y:S02]  /*32f90*/  SHF.R.U32.HI R2, RZ, 0x8, R2 ;  /* 0x00000008ff027819 */ /* 0x000fe40000011602 */
[----:B--2---:R-:W-:Y:S01]  /*32fa0*/  PRMT R45, R44, 0x5410, R84 ;  /* 0x000054102c2d7816 */ /* 0x004fe20000000054 */
[-C--:B------:R-:W-:Y:S01]  /*32fb0*/  HMMA.16816.F32 R28, R48, R54.reuse, R28 ;  /* 0x00000036301c723c */ /* 0x080fe2000000181c */
[----:B------:R-:W1:Y:S02]  /*32fc0*/  LDSM.16.MT88.4 R48, [R188+0x4400] ;  /* 0x00440000bc30783b */ /* 0x000e640000004200 */
[----:B------:R-:W-:Y:S01]  /*32fd0*/  SHF.R.U32.HI R44, RZ, 0x10, R62 ;  /* 0x00000010ff2c7819 */ /* 0x000fe2000001163e */
[----:B------:R-:W-:Y:S01]  /*32fe0*/  IMAD.WIDE.U32 R52, R85, -0x326172a9, RZ ;  /* 0xcd9e8d5755347825 */ /* 0x000fe200078e00ff */
[----:B------:R-:W-:Y:S01]  /*32ff0*/  PRMT R2, R0, 0x5410, R2 ;  /* 0x0000541000027816 */ /* 0x000fe20000000002 */
[----:B------:R-:W-:Y:S05]  /*33000*/  HMMA.16816.F32 R32, R40, R54, R32 ;  /* 0x000000362820723c */ /* 0x000fea0000001820 */
[----:B------:R-:W-:Y:S02]  /*33010*/  SHF.R.U32.HI R62, RZ, 0x18, R62 ;  /* 0x00000018ff3e7819 */ /* 0x000fe4000001163e */
[----:B------:R-:W-:Y:S04]  /*33020*/  LOP3.LUT R0, R44, 0xff, RZ, 0xc0, !PT ;  /* 0x000000ff2c007812 */ /* 0x000fe800078ec0ff */
[--C-:B------:R-:W-:Y:S02]  /*33030*/  HSET2.LE.AND R44, R60, R151.reuse, PT ;  /* 0x000000973c2c7233 */ /* 0x100fe40003803000 */
[--C-:B------:R-:W-:Y:S02]  /*33040*/  HSET2.LE.AND R45, R45, R151.reuse, PT ;  /* 0x000000972d2d7233 */ /* 0x100fe40003803000 */
[----:B------:R-:W-:Y:S02]  /*33050*/  PRMT R0, R0, 0x5410, R62 ;  /* 0x0000541000007816 */ /* 0x000fe4000000003e */
[----:B------:R-:W-:Y:S02]  /*33060*/  LOP3.LUT R44, R106, R44, RZ, 0xc0, !PT ;  /* 0x0000002c6a2c7212 */ /* 0x000fe400078ec0ff */
[----:B------:R-:W-:Y:S02]  /*33070*/  LOP3.LUT R45, R105, R45, RZ, 0xc0, !PT ;  /* 0x0000002d692d7212 */ /* 0x000fe400078ec0ff */
[--C-:B------:R-:W-:Y:S02]  /*33080*/  HSET2.LE.AND R42, R67, R151.reuse, PT ;  /* 0x00000097432a7233 */ /* 0x100fe40003803000 */
[--C-:B------:R-:W-:Y:S02]  /*33090*/  HSET2.LE.AND R40, R2, R151.reuse, PT ;  /* 0x0000009702287233 */ /* 0x100fe40003803000 */
[--C-:B------:R-:W-:Y:S01]  /*330a0*/  HSET2.LE.AND R41, R0, R151.reuse, PT ;  /* 0x0000009700297233 */ /* 0x100fe20003803000 */
[-C--:B---3--:R-:W-:Y:S05]  /*330b0*/  HMMA.16816.F32 R4, R44, R56.reuse, R4 ;  /* 0x000000382c04723c */ /* 0x088fea0000001804 */
[--C-:B------:R-:W-:Y:S02]  /*330c0*/  HSET2.LE.AND R43, R68, R151.reuse, PT ;  /* 0x00000097442b7233 */ /* 0x100fe40003803000 */
[----:B------:R-:W-:Y:S04]  /*330d0*/  LOP3.LUT R40, R107, R40, RZ, 0xc0, !PT ;  /* 0x000000286b287212 */ /* 0x000fe800078ec0ff */
[----:B------:R-:W-:Y:S02]  /*330e0*/  LOP3.LUT R41, R108, R41, RZ, 0xc0, !PT ;  /* 0x000000296c297212 */ /* 0x000fe400078ec0ff */
[----:B------:R-:W-:Y:S02]  /*330f0*/  LOP3.LUT R42, R109, R42, RZ, 0xc0, !PT ;  /* 0x0000002a6d2a7212 */ /* 0x000fe400078ec0ff */
[----:B------:R-:W-:Y:S02]  /*33100*/  LOP3.LUT R43, R110, R43, RZ, 0xc0, !PT ;  /* 0x0000002b6e2b7212 */ /* 0x000fe400078ec0ff */
[C---:B------:R-:W-:Y:S02]  /*33110*/  LOP3.LUT R55, R52.reuse, 0xffff, RZ, 0xc0, !PT ;  /* 0x0000ffff34377812 */ /* 0x040fe400078ec0ff */
[--C-:B------:R-:W-:Y:S02]  /*33120*/  SHF.R.U32.HI R54, RZ, 0x10, R52.reuse ;  /* 0x00000010ff367819 */ /* 0x100fe40000011634 */
[----:B------:R-:W-:Y:S01]  /*33130*/  LOP3.LUT R61, R52, 0xff, RZ, 0xc0, !PT ;  /* 0x000000ff343d7812 */ /* 0x000fe200078ec0ff */
[C---:B------:R-:W-:Y:S04]  /*33140*/  HMMA.16816.F32 R8, R40.reuse, R56, R8 ;  /* 0x000000382808723c */ /* 0x040fe80000001808 */
[----:B------:R-:W-:Y:S02]  /*33150*/  SHF.R.U32.HI R60, RZ, 0x18, R52 ;  /* 0x00000018ff3c7819 */ /* 0x000fe40000011634 */
[----:B------:R-:W-:Y:S01]  /*33160*/  SHF.R.U32.HI R52, RZ, 0x8, R70 ;  /* 0x00000008ff347819 */ /* 0x000fe20000011646 */
[-C--:B------:R-:W-:Y:S04]  /*33170*/  HMMA.16816.F32 R12, R40, R58.reuse, R12 ;  /* 0x0000003a280c723c */ /* 0x080fe8000000180c */
[----:B------:R-:W-:Y:S01]  /*33180*/  LOP3.LUT R0, R53, R233, R66, 0x96, !PT ;  /* 0x000000e935007212 */ /* 0x000fe200078e9642 */
[----:B------:R-:W-:Y:S01]  /*33190*/  IMAD.WIDE.U32 R66, R86, -0x2daee0ad, RZ ;  /* 0xd2511f5356427825 */ /* 0x000fe200078e00ff */
[----:B------:R-:W-:Y:S01]  /*331a0*/  PRMT R63, R74, 0x5410, R52 ;  /* 0x000054104a3f7816 */ /* 0x000fe20000000034 */
[C---:B------:R-:W-:Y:S01]  /*331b0*/  HMMA.16816.F32 R16, R44.reuse, R58, R16 ;  /* 0x0000003a2c10723c */ /* 0x040fe20000001810 */
[----:B------:R-:W2:Y:S03]  /*331c0*/  LDSM.16.MT88.4 R56, [R171+0x4800] ;  /* 0x00480000ab38783b */ /* 0x000ea60000004200 */
[----:B------:R-:W-:Y:S01]  /*331d0*/  LOP3.LUT R2, R72, 0xff, RZ, 0xc0, !PT ;  /* 0x000000ff48027812 */ /* 0x000fe200078ec0ff */
[----:B------:R-:W-:Y:S01]  /*331e0*/  IMAD.WIDE.U32 R52, R89, -0x2daee0ad, RZ ;  /* 0xd2511f5359347825 */ /* 0x000fe200078e00ff */
[----:B------:R-:W-:Y:S01]  /*331f0*/  LOP3.LUT R54, R54, 0xff, RZ, 0xc0, !PT ;  /* 0x000000ff36367812 */ /* 0x000fe200078ec0ff */
[-C--:B-1----:R-:W-:Y:S04]  /*33200*/  HMMA.16816.F32 R20, R44, R48.reuse, R20 ;  /* 0x000000302c14723c */ /* 0x082fe80000001814 */
[----:B------:R-:W-:Y:S01]  /*33210*/  PRMT R62, R2, 0x5410, R75 ;  /* 0x00005410023e7816 */ /* 0x000fe2000000004b */
[----:B------:R-:W-:Y:S01]  /*33220*/  IMAD.WIDE.U32 R86, R91, -0x2daee0ad, RZ ;  /* 0xd2511f535b567825 */ /* 0x000fe200078e00ff */
[C---:B------:R-:W-:Y:S01]  /*33230*/  LOP3.LUT R74, R52.reuse, 0xffff, RZ, 0xc0, !PT ;  /* 0x0000ffff344a7812 */ /* 0x040fe200078ec0ff */
[C---:B------:R-:W-:Y:S04]  /*33240*/  HMMA.16816.F32 R24, R40.reuse, R48, R24 ;  /* 0x000000302818723c */ /* 0x040fe80000001818 */
[----:B------:R-:W-:Y:S02]  /*33250*/  LOP3.LUT R75, R52, 0xff, RZ, 0xc0, !PT ;  /* 0x000000ff344b7812 */ /* 0x000fe400078ec0ff */
[--C-:B------:R-:W-:Y:S01]  /*33260*/  SHF.R.U32.HI R83, RZ, 0x10, R52.reuse ;  /* 0x00000010ff537819 */ /* 0x100fe20000011634 */
[-C--:B------:R-:W-:Y:S04]  /*33270*/  HMMA.16816.F32 R28, R40, R50.reuse, R28 ;  /* 0x00000032281c723c */ /* 0x080fe8000000181c */
[----:B------:R-:W-:Y:S02]  /*33280*/  SHF.R.U32.HI R84, RZ, 0x18, R52 ;  /* 0x00000018ff547819 */ /* 0x000fe40000011634 */
[----:B------:R-:W-:Y:S01]  /*33290*/  SHF.R.U32.HI R55, RZ, 0x8, R55 ;  /* 0x00000008ff377819 */ /* 0x000fe20000011637 */
[----:B------:R-:W-:Y:S04]  /*332a0*/  HMMA.16816.F32 R32, R44, R50, R32 ;  /* 0x000000322c20723c */ /* 0x000fe80000001820 */
[----:B------:R-:W-:Y:S02]  /*332b0*/  LOP3.LUT R52, R69, 0xffff, RZ, 0xc0, !PT ;  /* 0x0000ffff45347812 */ /* 0x000fe400078ec0ff */
[----:B------:R-:W-:Y:S02]  /*332c0*/  LOP3.LUT R2, R0, 0xffff, RZ, 0xc0, !PT ;  /* 0x0000ffff00027812 */ /* 0x000fe400078ec0ff */
[----:B------:R-:W-:Y:S03]  /*332d0*/  PRMT R70, R54, 0x5410, R60 ;  /* 0x0000541036467816 */ /* 0x000fe6000000003c */
        /* <DEDUP_REMOVED lines=19> */
[----:B------:R-:W1:Y:S01]  /*33410*/  LDSM.16.MT88.4 R60, [R188+0x4800] ;  /* 0x00480000bc3c783b */ /* 0x000e620000004200 */
[----:B------:R-:W-:Y:S02]  /*33420*/  LOP3.LUT R0, R53, 0xff, RZ, 0xc0, !PT ;  /* 0x000000ff35007812 */ /* 0x000fe400078ec0ff */
[--C-:B------:R-:W-:Y:S02]  /*33430*/  HSET2.LE.AND R53, R69, R151.reuse, PT ;  /* 0x0000009745357233 */ /* 0x100fe40003803000 */
        /* <DEDUP_REMOVED lines=26> */
[-C--:B-1----:R-:W-:Y:S04]  /*335e0*/  HMMA.16816.F32 R20, R52, R60.reuse, R20 ;  /* 0x0000003c3414723c */ /* 0x082fe80000001814 */
        /* <DEDUP_REMOVED lines=38> */
[----:B------:R-:W1:Y:S01]  /*33850*/  LDSM.16.MT88.4 R56, [R188+0x4c00] ;  /* 0x004c0000bc38783b */ /* 0x000e620000004200 */
[--C-:B------:R-:W-:Y:S01]  /*33860*/  HSET2.LE.AND R42, R67, R151.reuse, PT ;  /* 0x00000097432a7233 */ /* 0x100fe20003803000 */
[-C--:B---3--:R-:W-:Y:S05]  /*33870*/  HMMA.16816.F32 R4, R44, R48.reuse, R4 ;  /* 0x000000302c04723c */ /* 0x088fea0000001804 */
        /* <DEDUP_REMOVED lines=21> */
[-C--:B-1----:R-:W-:Y:S04]  /*339d0*/  HMMA.16816.F32 R20, R44, R56.reuse, R20 ;  /* 0x000000382c14723c */ /* 0x082fe80000001814 */
        /* <DEDUP_REMOVED lines=15> */
[----:B------:R-:W1:Y:S01]  /*33ad0*/  LDSM.16.MT88.4 R48, [R171+0x5000] ;  /* 0x00500000ab30783b */ /* 0x000e620000004200 */
        /* <DEDUP_REMOVED lines=24> */
[----:B------:R-:W2:Y:S01]  /*33c60*/  LDSM.16.MT88.4 R52, [R188+0x5000] ;  /* 0x00500000bc34783b */ /* 0x000ea20000004200 */
        /* <DEDUP_REMOVED lines=30> */
[-C--:B--2---:R-:W-:Y:S04]  /*33e50*/  HMMA.16816.F32 R20, R40, R52.reuse, R20 ;  /* 0x000000342814723c */ /* 0x084fe80000001814 */
        /* <DEDUP_REMOVED lines=15> */
[----:B------:R-:W1:Y:S01]  /*33f50*/  LDSM.16.MT88.4 R48, [R171+0x5400] ;  /* 0x00540000ab30783b */ /* 0x000e620000004200 */
        /* <DEDUP_REMOVED lines=18> */
[----:B------:R-:W2:Y:S01]  /*34080*/  LDSM.16.MT88.4 R52, [R188+0x5400] ;  /* 0x00540000bc34783b */ /* 0x000ea20000004200 */
        /* <DEDUP_REMOVED lines=14> */
[-C--:B-1----:R-:W-:Y:S05]  /*34170*/  HMMA.16816.F32 R4, R44, R48.reuse, R4 ;  /* 0x000000302c04723c */ /* 0x082fea0000001804 */
        /* <DEDUP_REMOVED lines=17> */
[-C--:B--2---:R-:W-:Y:S04]  /*34290*/  HMMA.16816.F32 R20, R44, R52.reuse, R20 ;  /* 0x000000342c14723c */ /* 0x084fe80000001814 */
        /* <DEDUP_REMOVED lines=9> */
[--C-:B------:R-:W-:Y:S02]  /*34330*/  HSET2.LE.AND R42, R68, R151.reuse, PT ;  /* 0x00000097442a7233 */ /* 0x100fe40003803000 */
[----:B------:R-:W-:Y:S02]  /*34340*/  PRMT R69, R56, 0x5410, R67 ;  /* 0x0000541038457816 */ /* 0x000fe40000000043 */
[----:B------:R-:W-:Y:S01]  /*34350*/  PRMT R63, R61, 0x5410, R48 ;  /* 0x000054103d3f7816 */ /* 0x000fe20000000030 */
[----:B------:R-:W1:Y:S02]  /*34360*/  LDSM.16.MT88.4 R56, [R171+0x5800] ;  /* 0x00580000ab38783b */ /* 0x000e640000004200 */
[--C-:B------:R-:W-:Y:S01]  /*34370*/  HSET2.LE.AND R43, R69, R151.reuse, PT ;  /* 0x00000097452b7233 */ /* 0x100fe20003803000 */
[----:B------:R-:W-:Y:S01]  /*34380*/  IMAD.WIDE.U32 R66, R74, -0x2daee0ad, RZ ;  /* 0xd2511f534a427825 */ /* 0x000fe200078e00ff */
[----:B------:R-:W-:Y:S02]  /*34390*/  LOP3.LUT R70, R49, R228, R164, 0x96, !PT ;  /* 0x000000e431467212 */ /* 0x000fe400078e96a4 */
[----:B------:R-:W-:Y:S02]  /*343a0*/  LOP3.LUT R42, R82, R42, RZ, 0xc0, !PT ;  /* 0x0000002a522a7212 */ /* 0x000fe400078ec0ff */
[----:B------:R-:W-:Y:S01]  /*343b0*/  LOP3.LUT R48, R60, 0xffff, RZ, 0xc0, !PT ;  /* 0x0000ffff3c307812 */ /* 0x000fe200078ec0ff */
[----:B------:R-:W-:Y:S01]  /*343c0*/  IMAD.WIDE.U32 R44, R70, -0x2daee0ad, RZ ;  /* 0xd2511f53462c7825 */ /* 0x000fe200078e00ff */
[----:B------:R-:W-:Y:S02]  /*343d0*/  LOP3.LUT R43, R77, R43, RZ, 0xc0, !PT ;  /* 0x0000002b4d2b7212 */ /* 0x000fe400078ec0ff */
[----:B------:R-:W-:Y:S02]  /*343e0*/  SHF.R.U32.HI R49, RZ, 0x10, R60 ;  /* 0x00000010ff317819 */ /* 0x000fe4000001163c */
        /* <DEDUP_REMOVED lines=16> */
[----:B------:R-:W-:Y:S02]  /*344f0*/  LOP3.LUT R48, R143, R48, RZ, 0xc0, !PT ;  /* 0x000000308f307212 */ /* 0x000fe400078ec0ff */
[--C-:B------:R-:W-:Y:S02]  /*34500*/  HSET2.LE.AND R51, R62, R151.reuse, PT ;  /* 0x000000973e337233 */ /* 0x100fe40003803000 */
[----:B------:R-:W-:Y:S02]  /*34510*/  LOP3.LUT R50, R142, R50, RZ, 0xc0, !PT ;  /* 0x000000328e327212 */ /* 0x000fe400078ec0ff */
[--C-:B------:R-:W-:Y:S02]  /*34520*/  HSET2.LE.AND R40, R61, R151.reuse, PT ;  /* 0x000000973d287233 */ /* 0x100fe40003803000 */
[----:B------:R-:W-:Y:S01]  /*34530*/  LOP3.LUT R51, R81, R51, RZ, 0xc0, !PT ;  /* 0x0000003351337212 */ /* 0x000fe200078ec0ff */
[----:B------:R-:W2:Y:S01]  /*34540*/  LDSM.16.MT88.4 R60, [R188+0x5800] ;  /* 0x00580000bc3c783b */ /* 0x000ea20000004200 */
[----:B------:R-:W-:Y:S02]  /*34550*/  PRMT R0, R0, 0x5410, R52 ;  /* 0x0000541000007816 */ /* 0x000fe40000000034 */
[----:B------:R-:W-:Y:S02]  /*34560*/  LOP3.LUT R40, R146, R40, RZ, 0xc0, !PT ;  /* 0x0000002892287212 */ /* 0x000fe400078ec0ff */
[----:B------:R-:W-:Y:S02]  /*34570*/  LOP3.LUT R49, R144, R49, RZ, 0xc0, !PT ;  /* 0x0000003190317212 */ /* 0x000fe400078ec0ff */
[--C-:B------:R-:W-:Y:S02]  /*34580*/  HSET2.LE.AND R41, R0, R151.reuse, PT ;  /* 0x0000009700297233 */ /* 0x100fe40003803000 */
[----:B------:R-:W-:Y:S02]  /*34590*/  LOP3.LUT R0, R45, R231, R88, 0x96, !PT ;  /* 0x000000e72d007212 */ /* 0x000fe400078e9658 */
[----:B------:R-:W-:Y:S01]  /*345a0*/  LOP3.LUT R45, R44, 0xffff, RZ, 0xc0, !PT ;  /* 0x0000ffff2c2d7812 */ /* 0x000fe200078ec0ff */
[-C--:B-1----:R-:W-:Y:S05]  /*345b0*/  HMMA.16816.F32 R4, R48, R56.reuse, R4 ;  /* 0x000000383004723c */ /* 0x082fea0000001804 */
[----:B------:R-:W-:Y:S02]  /*345c0*/  LOP3.LUT R41, R145, R41, RZ, 0xc0, !PT ;  /* 0x0000002991297212 */ /* 0x000fe400078ec0ff */
[----:B------:R-:W-:Y:S04]  /*345d0*/  SHF.R.U32.HI R46, RZ, 0x8, R45 ;  /* 0x00000008ff2e7819 */ /* 0x000fe8000001162d */
[----:B------:R-:W-:Y:S01]  /*345e0*/  LOP3.LUT R52, R66, 0xffff, RZ, 0xc0, !PT ;  /* 0x0000ffff42347812 */ /* 0x000fe200078ec0ff */
[C---:B------:R-:W-:Y:S04]  /*345f0*/  HMMA.16816.F32 R8, R40.reuse, R56, R8 ;  /* 0x000000382808723c */ /* 0x040fe80000001808 */
[----:B------:R-:W-:Y:S02]  /*34600*/  SHF.R.U32.HI R47, RZ, 0x10, R66 ;  /* 0x00000010ff2f7819 */ /* 0x000fe40000011642 */
[----:B------:R-:W-:Y:S01]  /*34610*/  LOP3.LUT R53, R44, 0xff, RZ, 0xc0, !PT ;  /* 0x000000ff2c357812 */ /* 0x000fe200078ec0ff */
[-C--:B------:R-:W-:Y:S04]  /*34620*/  HMMA.16816.F32 R12, R40, R58.reuse, R12 ;  /* 0x0000003a280c723c */ /* 0x080fe8000000180c */
[----:B------:R-:W-:Y:S02]  /*34630*/  SHF.R.U32.HI R45, RZ, 0x10, R44 ;  /* 0x00000010ff2d7819 */ /* 0x000fe4000001162c */
[----:B------:R-:W-:Y:S01]  /*34640*/  LOP3.LUT R2, R67, R231, R84, 0x96, !PT ;  /* 0x000000e743027212 */ /* 0x000fe200078e9654 */
[C---:B------:R-:W-:Y:S04]  /*34650*/  HMMA.16816.F32 R16, R48.reuse, R58, R16 ;  /* 0x0000003a3010723c */ /* 0x040fe80000001810 */
[----:B------:R-:W-:Y:S02]  /*34660*/  LOP3.LUT R54, R66, 0xff, RZ, 0xc0, !PT ;  /* 0x000000ff42367812 */ /* 0x000fe400078ec0ff */
[----:B------:R-:W-:Y:S01]  /*34670*/  SHF.R.U32.HI R66, RZ, 0x18, R66 ;  /* 0x00000018ff427819 */ /* 0x000fe20000011642 */
[-C--:B--2---:R-:W-:Y:S04]  /*34680*/  HMMA.16816.F32 R20, R48, R60.reuse, R20 ;  /* 0x0000003c3014723c */ /* 0x084fe80000001814 */
[----:B------:R-:W-:Y:S02]  /*34690*/  SHF.R.U32.HI R52, RZ, 0x8, R52 ;  /* 0x00000008ff347819 */ /* 0x000fe40000011634 */
[----:B------:R-:W-:Y:S01]  /*346a0*/  LOP3.LUT R47, R47, 0xff, RZ, 0xc0, !PT ;  /* 0x000000ff2f2f7812 */ /* 0x000fe200078ec0ff */
[C---:B------:R-:W-:Y:S04]  /*346b0*/  HMMA.16816.F32 R24, R40.reuse, R60, R24 ;  /* 0x0000003c2818723c */ /* 0x040fe80000001818 */
[----:B------:R-:W-:Y:S02]  /*346c0*/  PRMT R138, R53, 0x5410, R46 ;  /* 0x00005410358a7816 */ /* 0x000fe4000000002e */
[----:B------:R-:W-:Y:S01]  /*346d0*/  LOP3.LUT R53, R0, 0xff, RZ, 0xc0, !PT ;  /* 0x000000ff00357812 */ /* 0x000fe200078ec0ff */
[-C--:B------:R-:W-:Y:S04]  /*346e0*/  HMMA.16816.F32 R28, R40, R62.reuse, R28 ;  /* 0x0000003e281c723c */ /* 0x080fe8000000181c */
[----:B------:R-:W-:Y:S02]  /*346f0*/  LOP3.LUT R139, R45, 0xff, RZ, 0xc0, !PT ;  /* 0x000000ff2d8b7812 */ /* 0x000fe400078ec0ff */
[----:B------:R-:W-:Y:S01]  /*34700*/  LOP3.LUT R45, R2, 0xffff, RZ, 0xc0, !PT ;  /* 0x0000ffff022d7812 */ /* 0x000fe200078ec0ff */
[----:B------:R-:W-:Y:S01]  /*34710*/  FADD.FTZ R40, R148, R167 ;  /* 0x000000a794287221 */ /* 0x000fe20000010000 */
[----:B------:R-:W-:Y:S01]  /*34720*/  SHF.R.U32.HI R46, RZ, 0x10, R2 ;  /* 0x00000010ff2e7819 */ /* 0x000fe20000011602 */
[----:B------:R-:W-:Y:S04]  /*34730*/  HMMA.16816.F32 R32, R48, R62, R32 ;  /* 0x0000003e3020723c */ /* 0x000fe80000001820 */
[----:B------:R-:W-:Y:S02]  /*34740*/  PRMT R54, R54, 0x5410, R52 ;  /* 0x0000541036367816 */ /* 0x000fe40000000034 */
[----:B------:R-:W-:Y:S02]  /*34750*/  PRMT R66, R47, 0x5410, R66 ;  /* 0x000054102f427816 */ /* 0x000fe40000000042 */
[----:B------:R-:W-:Y:S03]  /*34760*/  LOP3.LUT R52, R2, 0xff, RZ, 0xc0, !PT ;  /* 0x000000ff02347812 */ /* 0x000fe600078ec0ff */
[--C-:B------:R-:W-:Y:S02]  /*34770*/  HSET2.LE.AND R146, R54, R151.reuse, PT ;  /* 0x0000009736927233 */ /* 0x100fe40003803000 */
[----:B------:R-:W-:Y:S02]  /*34780*/  SHF.R.U32.HI R47, RZ, 0x18, R2 ;  /* 0x00000018ff2f7819 */ /* 0x000fe40000011602 */
[----:B------:R-:W-:Y:S02]  /*34790*/  LOP3.LUT R2, R0, 0xffff, RZ, 0xc0, !PT ;  /* 0x0000ffff00027812 */ /* 0x000fe400078ec0ff */
[----:B------:R-:W-:Y:S02]  /*347a0*/  SHF.R.U32.HI R45, RZ, 0x8, R45 ;  /* 0x00000008ff2d7819 */ /* 0x000fe4000001162d */
[----:B------:R-:W-:Y:S02]  /*347b0*/  SHF.R.U32.HI R2, RZ, 0x8, R2 ;  /* 0x00000008ff027819 */ /* 0x000fe40000011602 */
[----:B------:R-:W-:Y:S02]  /*347c0*/  LOP3.LUT R46, R46, 0xff, RZ, 0xc0, !PT ;  /* 0x000000ff2e2e7812 */ /* 0x000fe400078ec0ff */
[--C-:B------:R-:W-:Y:S02]  /*347d0*/  HSET2.LE.AND R147, R66, R151.reuse, PT ;  /* 0x0000009742937233 */ /* 0x100fe40003803000 */
[----:B------:R-:W-:Y:S02]  /*347e0*/  PRMT R45, R52, 0x5410, R45 ;  /* 0x00005410342d7816 */ /* 0x000fe4000000002d */
[----:B------:R-:W-:Y:S02]  /*347f0*/  PRMT R46, R46, 0x5410, R47 ;  /* 0x000054102e2e7816 */ /* 0x000fe4000000002f */
[----:B------:R-:W-:Y:S02]  /*34800*/  SHF.R.U32.HI R55, RZ, 0x18, R44 ;  /* 0x00000018ff377819 */ /* 0x000fe4000001162c */
[--C-:B------:R-:W-:Y:S02]  /*34810*/  HSET2.LE.AND R144, R45, R151.reuse, PT ;  /* 0x000000972d907233 */ /* 0x100fe40003803000 */
[--C-:B------:R-:W-:Y:S02]  /*34820*/  HSET2.LE.AND R145, R46, R151.reuse, PT ;  /* 0x000000972e917233 */ /* 0x100fe40003803000 */
        /* <DEDUP_REMOVED lines=9> */
[--C-:B------:R-:W-:Y:S01]  /*348c0*/  SHF.R.U32.HI R44, RZ, 0x10, R0.reuse ;  /* 0x00000010ff2c7819 */ /* 0x100fe20000011600 */
[-C--:B------:R-:W-:Y:S05]  /*348d0*/  HMMA.16816.F32 R164, R144, R160.reuse, R4 ;  /* 0x000000a090a4723c */ /* 0x080fea0000001804 */
[----:B------:R-:W-:Y:S01]  /*348e0*/  SHF.R.U32.HI R137, RZ, 0x18, R0 ;  /* 0x00000018ff897819 */ /* 0x000fe20000011600 */
[----:B------:R-:W-:Y:S01]  /*348f0*/  FADD.FTZ R2, R94, R2 ;  /* 0x000000025e027221 */ /* 0x000fe20000010000 */
[----:B------:R-:W-:Y:S01]  /*34900*/  LOP3.LUT R44, R44, 0xff, RZ, 0xc0, !PT ;  /* 0x000000ff2c2c7812 */ /* 0x000fe200078ec0ff */
[----:B------:R-:W-:Y:S03]  /*34910*/  FADD.FTZ R0, R103, R183 ;  /* 0x000000b767007221 */ /* 0x000fe60000010000 */
[----:B------:R-:W-:Y:S01]  /*34920*/  LOP3.LUT R139, R3, R139, RZ, 0xc0, !PT ;  /* 0x0000008b038b7212 */ /* 0x000fe200078ec0ff */
[----:B------:R-:W-:Y:S01]  /*34930*/  FADD.FTZ R3, R175, R184 ;  /* 0x000000b8af037221 */ /* 0x000fe20000010000 */
[----:B------:R-:W-:Y:S01]  /*34940*/  PRMT R137, R44, 0x5410, R137 ;  /* 0x000054102c897816 */ /* 0x000fe20000000089 */
        /* <DEDUP_REMOVED lines=18> */
[--C-:B------:R-:W-:Y:S01]  /*34a70*/  HSET2.LE.AND R138, R138, R151.reuse, PT ;  /* 0x000000978a8a7233 */ /* 0x100fe20003803000 */
[----:B------:R-:W2:Y:S01]  /*34a80*/  LDL R223, [R1+0x364] ;  /* 0x0003640001df7983 */ /* 0x000ea20000100800 */
[----:B------:R-:W-:Y:S01]  /*34a90*/  HSET2.LE.AND R137, R137, R151, PT ;  /* 0x0000009789897233 */ /* 0x000fe20003803000 */
[----:B------:R-:W-:Y:S01]  /*34aa0*/  FADD.FTZ R3, R252, R3 ;  /* 0x00000003fc037221 */ /* 0x000fe20000010000 */
        /* <DEDUP_REMOVED lines=32> */
[-C--:B------:R-:W-:Y:S01]  /*34cb0*/  HMMA.16816.F32 R136, R136, R46.reuse, R28 ;  /* 0x0000002e8888723c */ /* 0x080fe2000000181c */
[----:B------:R3:W-:Y:S02]  /*34cc0*/  STL [R1+0x104], R5 ;  /* 0x0001040501007387 */ /* 0x0007e40000100800 */
[----:B------:R-:W-:Y:S01]  /*34cd0*/  FADD.FTZ R3, R237, R4 ;  /* 0x00000004ed037221 */ /* 0x000fe20000010000 */
[----:B------:R-:W-:Y:S01]  /*34ce0*/  FADD.FTZ R2, R218, R2 ;  /* 0x00000002da027221 */ /* 0x000fe20000010000 */
[----:B------:R-:W-:Y:S01]  /*34cf0*/  FADD.FTZ R0, R187, R0 ;  /* 0x00000000bb007221 */ /* 0x000fe20000010000 */
[----:B------:R-:W-:Y:S02]  /*34d00*/  HMMA.16816.F32 R144, R144, R46, R32 ;  /* 0x0000002e9090723c */ /* 0x000fe40000001820 */
[----:B------:R3:W-:Y:S04]  /*34d10*/  STL [R1+0x10c], R3 ;  /* 0x00010c0301007387 */ /* 0x0007e80000100800 */
[----:B------:R3:W-:Y:S04]  /*34d20*/  STL [R1+0x108], R2 ;  /* 0x0001080201007387 */ /* 0x0007e80000100800 */
[----:B------:R3:W-:Y:S04]  /*34d30*/  STL [R1+0xa0], R232 ;  /* 0x0000a0e801007387 */ /* 0x0007e80000100800 */
[----:B------:R3:W-:Y:S01]  /*34d40*/  STL [R1+0x100], R0 ;  /* 0x0001000001007387 */ /* 0x0007e20000100800 */
[----:B--2---:R-:W-:Y:S11]  /*34d50*/  ISETP.GT.AND P0, PT, R232, R223, PT ;  /* 0x000000dfe800720c */ /* 0x004ff60003f04270 */
[----:B------:R-:W-:Y:S02]  /*34d60*/  @!UPT UIADD3 URZ, URZ, URZ, URZ ;  /* 0x0000003f3f3ff290 */ /* 0x000fe4000fffe03f */
[----:B---3--:R-:W-:Y:S05]  /*34d70*/  @P0 BRA `(.L_x_1211) ;  /* 0xfffffee800a40947 */ /* 0x008fea000383ffff */
.L_x_1208:
[----:B------:R1:W5:Y:S04]  /*34d80*/  LDL R15, [R1+0x10c] ;  /* 0x00010c00010f7983 */ /* 0x0003680000100800 */
[----:B------:R1:W5:Y:S04]  /*34d90*/  LDL R14, [R1+0x108] ;  /* 0x00010800010e7983 */ /* 0x0003680000100800 */
[----:B------:R1:W5:Y:S04]  /*34da0*/  LDL R12, [R1+0x104] ;  /* 0x00010400010c7983 */ /* 0x0003680000100800 */
[----:B------:R1:W5:Y:S04]  /*34db0*/  LDL R13, [R1+0x100] ;  /* 0x00010000010d7983 */ /* 0x0003680000100800 */
[----:B-----5:R1:W5:Y:S04]  /*34dc0*/  LD.E R24, desc[UR4][R168.64+0xd8] ;  /* 0x0000d804a8187980 */ /* 0x020368000c101900 */
[----:B------:R1:W5:Y:S01]  /*34dd0*/  LD.E R5, desc[UR4][R168.64+0x17c] ;  /* 0x00017c04a8057980 */ /* 0x000362000c101900 */
[----:B------:R-:W-:-:S03]  /*34de0*/  UMOV UR6, 0xffffffff ;  /* 0xffffffff00067882 */ /* 0x000fc60000000000 */
[----:B------:R-:W-:Y:S05]  /*34df0*/  BRA.DIV UR6, `(.L_x_1212) ;  /* 0x0000001606487947 */ /* 0x000fea000b800000 */
[----:B------:R-:W2:Y:S04]  /*34e00*/  SHFL.BFLY PT, R8, R15, 0x2, 0x1f ;  /* 0x0c401f000f087f89 */ /* 0x000ea800000e0000 */
[----:B------:R-:W3:Y:S04]  /*34e10*/  SHFL.BFLY PT, R7, R14, 0x2, 0x1f ;  /* 0x0c401f000e077f89 */ /* 0x000ee800000e0000 */
[----:B------:R-:W4:Y:S04]  /*34e20*/  SHFL.BFLY PT, R6, R13, 0x2, 0x1f ;  /* 0x0c401f000d067f89 */ /* 0x000f2800000e0000 */
[----:B------:R-:W1:Y:S01]  /*34e30*/  SHFL.BFLY PT, R2, R12, 0x2, 0x1f ;  /* 0x0c401f000c027f89 */ /* 0x000e6200000e0000 */
[----:B--2---:R-:W-:Y:S01]  /*34e40*/  FADD.FTZ R8, R8, R15 ;  /* 0x0000000f08087221 */ /* 0x004fe20000010000 */
[----:B---3--:R-:W-:-:S04]  /*34e50*/  FADD.FTZ R7, R7, R14 ;  /* 0x0000000e07077221 */ /* 0x008fc80000010000 */
[----:B------:R-:W2:Y:S01]  /*34e60*/  SHFL.BFLY PT, R11, R8, 0x1, 0x1f ;  /* 0x0c201f00080b7f89 */ /* 0x000ea200000e0000 */
[----:B----4-:R-:W-:-:S03]  /*34e70*/  FADD.FTZ R6, R6, R13 ;  /* 0x0000000d06067221 */ /* 0x010fc60000010000 */
[----:B------:R-:W3:Y:S01]  /*34e80*/  SHFL.BFLY PT, R10, R7, 0x1, 0x1f ;  /* 0x0c201f00070a7f89 */ /* 0x000ee200000e0000 */
[----:B-1----:R-:W-:-:S03]  /*34e90*/  FADD.FTZ R2, R2, R12 ;  /* 0x0000000c02027221 */ /* 0x002fc60000010000 */
[----:B------:R-:W1:Y:S04]  /*34ea0*/  SHFL.BFLY PT, R9, R6, 0x1, 0x1f ;  /* 0x0c201f0006097f89 */ /* 0x000e6800000e0000 */
[----:B------:R4:W4:Y:S01]  /*34eb0*/  SHFL.BFLY PT, R4, R2, 0x1, 0x1f ;  /* 0x0c201f0002047f89 */ /* 0x00092200000e0000 */
[----:B--2---:R-:W-:Y:S01]  /*34ec0*/  FADD.FTZ R23, R8, R11 ;  /* 0x0000000b08177221 */ /* 0x004fe20000010000 */
[----:B---3--:R-:W-:Y:S01]  /*34ed0*/  FADD.FTZ R22, R7, R10 ;  /* 0x0000000a07167221 */ /* 0x008fe20000010000 */
[----:B-1----:R-:W-:-:S07]  /*34ee0*/  FADD.FTZ R21, R6, R9 ;  /* 0x0000000906157221 */ /* 0x002fce0000010000 */
.L_x_1235:
        /* <DEDUP_REMOVED lines=166> */
.L_x_1216:
[----:B------:R-:W-:Y:S05]  /*35950*/  BSYNC B0 ;  /* 0x0000000000007941 */ /* 0x000fea0003800000 */
.L_x_1215:
[----:B------:R-:W-:Y:S01]  /*35960*/  PRMT R0, RZ, 0x7610, R0 ;  /* 0x00007610ff007816 */ /* 0x000fe20000000000 */
[--C-:B------:R-:W-:Y:S01]  /*35970*/  IMAD.MOV.U32 R4, RZ, RZ, R32.reuse ;  /* 0x000000ffff047224 */ /* 0x100fe200078e0020 */
[----:B------:R-:W-:Y:S02]  /*35980*/  SHF.R.S32.HI R5, RZ, 0x1f, R32 ;  /* 0x0000001fff057819 */ /* 0x000fe40000011420 */
.L_x_1214:
[----:B------:R-:W-:Y:S05]  /*35990*/  BSYNC B1 ;  /* 0x0000000000017941 */ /* 0x000fea0003800000 */
.L_x_1213:
        /* <DEDUP_REMOVED lines=11> */
.L_x_1218:
[----:B------:R-:W-:Y:S05]  /*35a50*/  BSYNC B0 ;  /* 0x0000000000007941 */ /* 0x000fea0003800000 */
.L_x_1217:
[----:B------:R-:W2:Y:S01]  /*35a60*/  S2R R44, SR_CTAID.Z ;  /* 0x00000000002c7919 */ /* 0x000ea20000002700 */
[----:B------:R-:W-:Y:S01]  /*35a70*/  IMAD R2, R27, R2, RZ ;  /* 0x000000021b027224 */ /* 0x000fe200078e02ff */
[----:B------:R-:W-:Y:S01]  /*35a80*/  LOP3.LUT R3, R25, 0xffffffe0, RZ, 0xc0, !PT ;  /* 0xffffffe019037812 */ /* 0x000fe200078ec0ff */
[----:B------:R-:W-:-:S03]  /*35a90*/  IMAD R7, R6, UR9, RZ ;  /* 0x0000000906077c24 */ /* 0x000fc6000f8e02ff */
[----:B------:R-:W-:Y:S01]  /*35aa0*/  SEL R2, R2, RZ, !P4 ;  /* 0x000000ff02027207 */ /* 0x000fe20006000000 */
[----:B------:R-:W-:Y:S01]  /*35ab0*/  IMAD.IADD R3, R26, 0x1, -R3 ;  /* 0x000000011a037824 */ /* 0x000fe200078e0a03 */
[----:B------:R-:W-:Y:S05]  /*35ac0*/  WARPSYNC.ALL ;  /* 0x0000000000007948 */ /* 0x000fea0003800000 */
[----:B------:R-:W-:Y:S01]  /*35ad0*/  LOP3.LUT P2, RZ, R3, 0x3, RZ, 0xc0, !PT ;  /* 0x0000000303ff7812 */ /* 0x000fe2000784c0ff */
[----:B------:R-:W-:Y:S02]  /*35ae0*/  IMAD.SHL.U32 R7, R7, 0x80, RZ ;  /* 0x0000008007077824 */ /* 0x000fe400078e00ff */
[----:B--2---:R-:W-:-:S02]  /*35af0*/  IMAD R0, R44, R0, R2 ;  /* 0x000000002c007224 */ /* 0x004fc400078e0202 */
[----:B------:R2:W5:Y:S01]  /*35b00*/  LD.E.64 R2, desc[UR4][R168.64+0xa0] ;  /* 0x0000a004a8027980 */ /* 0x000562000c101b00 */
[----:B------:R-:W-:Y:S01]  /*35b10*/  SHF.R.S32.HI R10, RZ, 0x1f, R7 ;  /* 0x0000001fff0a7819 */ /* 0x000fe20000011407 */
[----:B------:R-:W-:Y:S01]  /*35b20*/  BSSY B0, `(.L_x_1219) ;  /* 0x000002b000007945 */ /* 0x000fe20003800000 */
[----:B------:R-:W-:Y:S01]  /*35b30*/  BAR.SYNC.DEFER_BLOCKING 0x0 ;  /* 0x0000000000007b1d */ /* 0x000fe20000010000 */
[--C-:B------:R-:W-:Y:S02]  /*35b40*/  IADD3 R4, P1, P0, R7, R4, R0.reuse ;  /* 0x0000000407047210 */ /* 0x100fe4000783e000 */
[----:B------:R-:W-:-:S04]  /*35b50*/  SHF.R.S32.HI R0, RZ, 0x1f, R0 ;  /* 0x0000001fff007819 */ /* 0x000fc80000011400 */
[----:B------:R-:W-:Y:S01]  /*35b60*/  IADD3.X R0, R10, R5, R0, P1, P0 ;  /* 0x000000050a007210 */ /* 0x000fe20000fe0400 */
[----:B------:R2:W3:Y:S04]  /*35b70*/  LDS.128 R24, [R215] ;  /* 0x00000000d7187984 */ /* 0x0004e80000000c00 */
[----:B-1----:R2:W1:Y:S04]  /*35b80*/  LDS.128 R32, [R215+0x800] ;  /* 0x00080000d7207984 */ /* 0x0024680000000c00 */
[----:B------:R2:W4:Y:S04]  /*35b90*/  LDS.128 R36, [R215+0x1000] ;  /* 0x00100000d7247984 */ /* 0x0005280000000c00 */
[----:B------:R2:W1:Y:S01]  /*35ba0*/  LDS.128 R40, [R215+0x1800] ;  /* 0x00180000d7287984 */ /* 0x0004620000000c00 */
[----:B------:R-:W-:Y:S05]  /*35bb0*/  @P2 BRA `(.L_x_1220) ;  /* 0x0000000000842947 */ /* 0x000fea0003800000 */
        /* <DEDUP_REMOVED lines=33> */
.L_x_1220:
[----:B------:R-:W-:Y:S05]  /*35dd0*/  BSYNC B0 ;  /* 0x0000000000007941 */ /* 0x000fea0003800000 */
.L_x_1219:
[----:B--2---:R-:W2:Y:S04]  /*35de0*/  LDL.LU R10, [R1+0x39c] ;  /* 0x00039c00010a7983 */ /* 0x004ea80000300800 */
[----:B------:R-:W3:Y:S04]  /*35df0*/  LD.E R6, desc[UR4][R168.64+0xc0] ;  /* 0x0000c004a8067980 */ /* 0x000ee8000c101900 */
[----:B------:R1:W5:Y:S02]  /*35e00*/  LDL.64 R12, [R1+0x390] ;  /* 0x00039000010c7983 */ /* 0x0003640000100a00 */
[----:B-----5:R-:W4:Y:S01]  /*35e10*/  S2R R2, SR_TID.X ;  /* 0x0000000000027919 */ /* 0x020f220000002100 */
[----:B------:R-:W-:Y:S01]  /*35e20*/  IMAD.U32 R4, RZ, RZ, UR9 ;  /* 0x00000009ff047e24 */ /* 0x000fe2000f8e00ff */
[----:B------:R-:W-:Y:S01]  /*35e30*/  SHF.R.S32.HI R5, RZ, 0x1f, R44 ;  /* 0x0000001fff057819 */ /* 0x000fe2000001142c */
[----:B------:R-:W-:Y:S01]  /*35e40*/  IMAD R3, R19, R44, RZ ;  /* 0x0000002c13037224 */ /* 0x000fe200078e02ff */
[----:B----4-:R-:W-:-:S04]  /*35e50*/  SHF.R.S32.HI R0, RZ, 0x1f, R2 ;  /* 0x0000001fff007819 */ /* 0x010fc80000011402 */
[----:B------:R-:W-:-:S04]  /*35e60*/  LEA.HI R0, R0, R2, RZ, 0x2 ;  /* 0x0000000200007211 */ /* 0x000fc800078f10ff */
[----:B------:R-:W-:-:S05]  /*35e70*/  LOP3.LUT R0, R0, 0xfffffffc, RZ, 0xc0, !PT ;  /* 0xfffffffc00007812 */ /* 0x000fca00078ec0ff */
[----:B------:R-:W-:-:S04]  /*35e80*/  IMAD.IADD R0, R2, 0x1, -R0 ;  /* 0x0000000102007824 */ /* 0x000fc800078e0a00 */
[----:B------:R-:W-:-:S05]  /*35e90*/  IMAD.SHL.U32 R0, R0, 0x8, RZ ;  /* 0x0000000800007824 */ /* 0x000fca00078e00ff */
[----:B------:R-:W-:Y:S02]  /*35ea0*/  IADD3 R2, P0, R0, R22, RZ ;  /* 0x0000001600027210 */ /* 0x000fe40007f1e0ff */
[----:B------:R-:W-:Y:S01]  /*35eb0*/  SHF.R.S32.HI R7, RZ, 0x1f, R0 ;  /* 0x0000001fff077819 */ /* 0x000fe20000011400 */
[----:B------:R-:W-:-:S04]  /*35ec0*/  IMAD R5, R18, R5, R3 ;  /* 0x0000000512057224 */ /* 0x000fc800078e0203 */
        /* <DEDUP_REMOVED lines=22> */
.L_x_1222:
[----:B------:R-:W-:Y:S05]  /*36030*/  BSYNC B0 ;  /* 0x0000000000007941 */ /* 0x000fea0003800000 */
.L_x_1221:
        /* <DEDUP_REMOVED lines=13> */
.L_x_1224:
[----:B------:R-:W-:Y:S05]  /*36110*/  BSYNC B0 ;  /* 0x0000000000007941 */ /* 0x000fea0003800000 */
.L_x_1223:
        /* <DEDUP_REMOVED lines=13> */
.L_x_1226:
[----:B------:R-:W-:Y:S05]  /*361f0*/  BSYNC B0 ;  /* 0x0000000000007941 */ /* 0x000fea0003800000 */
.L_x_1225:
[----:B-123--:R-:W-:Y:S02]  /*36200*/  MOV R10, 0x60 ;  /* 0x00000060000a7802 */ /* 0x00efe40000000f00 */
[----:B------:R-:W-:-:S03]  /*36210*/  MOV R3, 0x0 ;  /* 0x0000000000037802 */ /* 0x000fc60000000f00 */
[----:B------:R-:W-:-:S04]  /*36220*/  IMAD.MOV.U32 R2, RZ, RZ, R10 ;  /* 0x000000ffff027224 */ /* 0x000fc800078e000a */
[----:B------:R-:W-:Y:S05]  /*36230*/  @P1 RET.REL.NODEC R2 `(_ZN5flash16flash_fwd_kernelI23Flash_fwd_kernel_traitsILi32ELi128ELi128ELi4ELb0ELb0EN7cutlass6half_tE19Flash_kernel_traitsILi32ELi128ELi128ELi4ES3_EELb1ELb0ELb1ELb1ELb0ELb0ELb0ELb1EEEvNS_16Flash_fwd_paramsE) ;  /* 0xfffffc9c02701950 */ /* 0x000fea0003c3ffff */
        /* <DEDUP_REMOVED lines=13> */
[----:B------:R-:W-:Y:S05]  /*36310*/  RET.REL.NODEC R2 `(_ZN5flash16flash_fwd_kernelI23Flash_fwd_kernel_traitsILi32ELi128ELi128ELi4ELb0ELb0EN7cutlass6half_tE19Flash_kernel_traitsILi32ELi128ELi128ELi4ES3_EELb1ELb0ELb1ELb1ELb0ELb0ELb0ELb1EEEvNS_16Flash_fwd_paramsE) ;  /* 0xfffffc9c02387950 */ /* 0x000fea0003c3ffff */
.L_x_1212:
[----:B------:R-:W-:Y:S01]  /*36320*/  IMAD.MOV.U32 R0, RZ, RZ, 0x2 ;  /* 0x00000002ff007424 */ /* 0x000fe200078e00ff */
[----:B------:R-:W-:Y:S01]  /*36330*/  MOV R2, R15 ;  /* 0x0000000f00027202 */ /* 0x000fe20000000f00 */
[----:B------:R-:W-:Y:S01]  /*36340*/  IMAD.MOV.U32 R4, RZ, RZ, -0x1 ;  /* 0xffffffffff047424 */ /* 0x000fe200078e00ff */
[----:B------:R-:W-:-:S07]  /*36350*/  MOV R3, 0x1f ;  /* 0x0000001f00037802 */ /* 0x000fce0000000f00 */
[----:B-1---5:R-:W-:Y:S05]  /*36360*/  WARPSYNC.COLLECTIVE R4, `(.L_x_1227) ;  /* 0x0000000004087348 */ /* 0x022fea0003c00000 */
[----:B------:R2:W3:Y:S02]  /*36370*/  SHFL.BFLY P0, R0, R2, R0, R3 ;  /* 0x0c00000002007389 */ /* 0x0004e40000000003 */
[----:B-123-5:R-:W-:Y:S01]  /*36380*/  ENDCOLLECTIVE ;  /* 0x000000000000791b */ /* 0x02efe20003800000 */
.L_x_1227:
[----:B------:R-:W-:Y:S02]  /*36390*/  MOV R8, R0 ;  /* 0x0000000000087202 */ /* 0x000fe40000000f00 */
[----:B------:R-:W-:-:S03]  /*363a0*/  MOV R0, 0x1 ;  /* 0x0000000100007802 */ /* 0x000fc60000000f00 */
[----:B------:R-:W-:-:S04]  /*363b0*/  FADD.FTZ R8, R8, R15 ;  /* 0x0000000f08087221 */ /* 0x000fc80000010000 */
[----:B------:R-:W-:-:S07]  /*363c0*/  IMAD.MOV.U32 R2, RZ, RZ, R8 ;  /* 0x000000ffff027224 */ /* 0x000fce00078e0008 */
[----:B------:R-:W-:Y:S05]  /*363d0*/  WARPSYNC.COLLECTIVE R4, `(.L_x_1228) ;  /* 0x0000000004087348 */ /* 0x000fea0003c00000 */
[----:B------:R1:W2:Y:S02]  /*363e0*/  SHFL.BFLY P0, R0, R2, R0, R3 ;  /* 0x0c00000002007389 */ /* 0x0002a40000000003 */
[----:B-12---:R-:W-:Y:S01]  /*363f0*/  ENDCOLLECTIVE ;  /* 0x000000000000791b */ /* 0x006fe20003800000 */
.L_x_1228:
[----:B------:R-:W-:Y:S01]  /*36400*/  IMAD.MOV.U32 R11, RZ, RZ, R0 ;  /* 0x000000ffff0b7224 */ /* 0x000fe200078e0000 */
[----:B------:R-:W-:Y:S02]  /*36410*/  MOV R0, 0x2 ;  /* 0x0000000200007802 */ /* 0x000fe40000000f00 */
[----:B------:R-:W-:Y:S01]  /*36420*/  MOV R2, R14 ;  /* 0x0000000e00027202 */ /* 0x000fe20000000f00 */
[----:B------:R-:W-:-:S07]  /*36430*/  FADD.FTZ R23, R8, R11 ;  /* 0x0000000b08177221 */ /* 0x000fce0000010000 */
[----:B------:R-:W-:Y:S05]  /*36440*/  WARPSYNC.COLLECTIVE R4, `(.L_x_1229) ;  /* 0x0000000004087348 */ /* 0x000fea0003c00000 */
[----:B------:R1:W2:Y:S02]  /*36450*/  SHFL.BFLY P0, R0, R2, R0, R3 ;  /* 0x0c00000002007389 */ /* 0x0002a40000000003 */
[----:B-12---:R-:W-:Y:S01]  /*36460*/  ENDCOLLECTIVE ;  /* 0x000000000000791b */ /* 0x006fe20003800000 */
.L_x_1229:
[----:B------:R-:W-:Y:S01]  /*36470*/  IMAD.MOV.U32 R7, RZ, RZ, R0 ;  /* 0x000000ffff077224 */ /* 0x000fe200078e0000 */
[----:B------:R-:W-:-:S03]  /*36480*/  MOV R0, 0x1 ;  /* 0x0000000100007802 */ /* 0x000fc60000000f00 */
[----:B------:R-:W-:-:S05]  /*36490*/  FADD.FTZ R7, R7, R14 ;  /* 0x0000000e07077221 */ /* 0x000fca0000010000 */
[----:B------:R-:W-:-:S07]  /*364a0*/  MOV R2, R7 ;  /* 0x0000000700027202 */ /* 0x000fce0000000f00 */
[----:B------:R-:W-:Y:S05]  /*364b0*/  WARPSYNC.COLLECTIVE R4, `(.L_x_1230) ;  /* 0x0000000004087348 */ /* 0x000fea0003c00000 */
[----:B------:R1:W2:Y:S02]  /*364c0*/  SHFL.BFLY P0, R0, R2, R0, R3 ;  /* 0x0c00000002007389 */ /* 0x0002a40000000003 */
[----:B-12---:R-:W-:Y:S01]  /*364d0*/  ENDCOLLECTIVE ;  /* 0x000000000000791b */ /* 0x006fe20003800000 */
.L_x_1230:
[----:B------:R-:W-:Y:S01]  /*364e0*/  IMAD.MOV.U32 R10, RZ, RZ, R0 ;  /* 0x000000ffff0a7224 */ /* 0x000fe200078e0000 */
[----:B------:R-:W-:Y:S02]  /*364f0*/  MOV R0, 0x2 ;  /* 0x0000000200007802 */ /* 0x000fe40000000f00 */
[----:B------:R-:W-:Y:S01]  /*36500*/  MOV R2, R13 ;  /* 0x0000000d00027202 */ /* 0x000fe20000000f00 */
[----:B------:R-:W-:-:S07]  /*36510*/  FADD.FTZ R22, R7, R10 ;  /* 0x0000000a07167221 */ /* 0x000fce0000010000 */
[----:B------:R-:W-:Y:S05]  /*36520*/  WARPSYNC.COLLECTIVE R4, `(.L_x_1231) ;  /* 0x0000000004087348 */ /* 0x000fea0003c00000 */
[----:B------:R1:W2:Y:S02]  /*36530*/  SHFL.BFLY P0, R0, R2, R0, R3 ;  /* 0x0c00000002007389 */ /* 0x0002a40000000003 */
[----:B-12---:R-:W-:Y:S01]  /*36540*/  ENDCOLLECTIVE ;  /* 0x000000000000791b */ /* 0x006fe20003800000 */
.L_x_1231:
[----:B------:R-:W-:Y:S01]  /*36550*/  IMAD.MOV.U32 R6, RZ, RZ, R0 ;  /* 0x000000ffff067224 */ /* 0x000fe200078e0000 */
[----:B------:R-:W-:-:S03]  /*36560*/  MOV R0, 0x1 ;  /* 0x0000000100007802 */ /* 0x000fc60000000f00 */
[----:B------:R-:W-:-:S05]  /*36570*/  FADD.FTZ R6, R6, R13 ;  /* 0x0000000d06067221 */ /* 0x000fca0000010000 */
[----:B------:R-:W-:-:S07]  /*36580*/  MOV R2, R6 ;  /* 0x0000000600027202 */ /* 0x000fce0000000f00 */
[----:B------:R-:W-:Y:S05]  /*36590*/  WARPSYNC.COLLECTIVE R4, `(.L_x_1232) ;  /* 0x0000000004087348 */ /* 0x000fea0003c00000 */
[----:B------:R1:W2:Y:S02]  /*365a0*/  SHFL.BFLY P0, R0, R2, R0, R3 ;  /* 0x0c00000002007389 */ /* 0x0002a40000000003 */
[----:B-12---:R-:W-:Y:S01]  /*365b0*/  ENDCOLLECTIVE ;  /* 0x000000000000791b */ /* 0x006fe20003800000 */
.L_x_1232:
[----:B------:R-:W-:Y:S01]  /*365c0*/  IMAD.MOV.U32 R9, RZ, RZ, R0 ;  /* 0x000000ffff097224 */ /* 0x000fe200078e0000 */
[----:B------:R-:W-:Y:S02]  /*365d0*/  MOV R0, 0x2 ;  /* 0x0000000200007802 */ /* 0x000fe40000000f00 */
[----:B------:R-:W-:Y:S01]  /*365e0*/  MOV R2, R12 ;  /* 0x0000000c00027202 */ /* 0x000fe20000000f00 */
[----:B------:R-:W-:-:S07]  /*365f0*/  FADD.FTZ R21, R6, R9 ;  /* 0x0000000906157221 */ /* 0x000fce0000010000 */
[----:B------:R-:W-:Y:S05]  /*36600*/  WARPSYNC.COLLECTIVE R4, `(.L_x_1233) ;  /* 0x0000000004087348 */ /* 0x000fea0003c00000 */
[----:B------:R1:W2:Y:S02]  /*36610*/  SHFL.BFLY P0, R0, R2, R0, R3 ;  /* 0x0c00000002007389 */ /* 0x0002a40000000003 */
[----:B-12---:R-:W-:Y:S01]  /*36620*/  ENDCOLLECTIVE ;  /* 0x000000000000791b */ /* 0x006fe20003800000 */
.L_x_1233:
[----:B------:R-:W-:Y:S01]  /*36630*/  IMAD.MOV.U32 R2, RZ, RZ, R0 ;  /* 0x000000ffff027224 */ /* 0x000fe200078e0000 */
[----:B------:R-:W-:-:S03]  /*36640*/  MOV R0, 0x1 ;  /* 0x0000000100007802 */ /* 0x000fc60000000f00 */
[----:B------:R-:W-:-:S07]  /*36650*/  FADD.FTZ R2, R2, R12 ;  /* 0x0000000c02027221 */ /* 0x000fce0000010000 */
[----:B------:R-:W-:Y:S05]  /*36660*/  WARPSYNC.COLLECTIVE R4, `(.L_x_1234) ;  /* 0x0000000004087348 */ /* 0x000fea0003c00000 */
[----:B------:R1:W2:Y:S02]  /*36670*/  SHFL.BFLY P0, R0, R2, R0, R3 ;  /* 0x0c00000002007389 */ /* 0x0002a40000000003 */
[----:B-12---:R-:W-:Y:S01]  /*36680*/  ENDCOLLECTIVE ;  /* 0x000000000000791b */ /* 0x006fe20003800000 */
.L_x_1234:
[----:B------:R-:W-:Y:S01]  /*36690*/  MOV R4, R0 ;  /* 0x0000000000047202 */ /* 0x000fe20000000f00 */
[----:B------:R-:W-:Y:S06]  /*366a0*/  BRA `(.L_x_1235) ;  /* 0xffffffe800107947 */ /* 0x000fec000383ffff */
.L_x_1236:
        /* <DEDUP_REMOVED lines=13> */
.L_x_1303:


//--------------------- .text._ZN5flash16flash_fwd_kernelI23Flash_fwd_kernel_traitsILi32ELi128ELi128ELi4ELb0ELb0EN7cutlass6half_tE19Flash_kernel_traitsILi32ELi128ELi128ELi4ES3_EELb0ELb0ELb1ELb1ELb0ELb0ELb1ELb0EEEvNS_16Flash_fwd_paramsE --------------------------
	.section	.text._ZN5flash16flash_fwd_kernelI23Flash_fwd_kernel_traitsILi32ELi128ELi128ELi4ELb0ELb0EN7cutlass6half_tE19Flash_kernel_traitsILi32ELi128ELi128ELi4ES3_EELb0ELb0ELb1ELb1ELb0ELb0ELb1ELb0EEEvNS_16Flash_fwd_paramsE,"ax",@progbits
	.align	128
        .global         _ZN5flash16flash_fwd_kernelI23Flash_fwd_kernel_traitsILi32ELi128ELi128ELi4ELb0ELb0EN7cutlass6half_tE19Flash_kernel_traitsILi32ELi128ELi128ELi4ES3_EELb0ELb0ELb1ELb1ELb0ELb0ELb1ELb0EEEvNS_16Flash_fwd_paramsE
        .type           _ZN5flash16flash_fwd_kernelI23Flash_fwd_kernel_traitsILi32ELi128ELi128ELi4ELb0ELb0EN7cutlass6half_tE19Flash_kernel_traitsILi32ELi128ELi128ELi4ES3_EELb0ELb0ELb1ELb1ELb0ELb0ELb1ELb0EEEvNS_16Flash_fwd_paramsE,@function
        .size           _ZN5flash16flash_fwd_kernelI23Flash_fwd_kernel_traitsILi32ELi128ELi128ELi4ELb0ELb0EN7cutlass6half_tE19Flash_kernel_traitsILi32ELi128ELi128ELi4ES3_EELb0ELb0ELb1ELb1ELb0ELb0ELb1ELb0EEEvNS_16Flash_fwd_paramsE,(.L_x_1328 - _ZN5flash16flash_fwd_kernelI23Flash_fwd_kernel_traitsILi32ELi128ELi128ELi4ELb0ELb0EN7cutlass6half_tE19Flash_kernel_traitsILi32ELi128ELi128ELi4ES3_EELb0ELb0ELb1ELb1ELb0ELb0ELb1ELb0EEEvNS_16Flash_fwd_paramsE)
        .other          _ZN5flash16flash_fwd_kernelI23Flash_fwd_kernel_traitsILi32ELi128ELi128ELi4ELb0ELb0EN7cutlass6half_tE19Flash_kernel_traitsILi32ELi128ELi128ELi4ES3_EELb0ELb0ELb1ELb1ELb0ELb0ELb1ELb0EEEvNS_16Flash_fwd_paramsE,@"STO_CUDA_ENTRY STV_DEFAULT"
_ZN5flash16flash_fwd_kernelI23Flash_fwd_kernel_traitsILi32ELi128ELi128ELi4ELb0ELb0EN7cutlass6half_tE19Flash_kernel_traitsILi32ELi128ELi128ELi4ES3_EELb0ELb0ELb1ELb1ELb0ELb0ELb1ELb0EEEvNS_16Flash_fwd_paramsE:
.text._ZN5flash16flash_fwd_kernelI23Flash_fwd_kernel_traitsILi32ELi128ELi128ELi4ELb0ELb0EN7cutlass6half_tE19Flash_kernel_traitsILi32ELi128ELi128ELi4ES3_EELb0ELb0ELb1ELb1ELb0ELb0ELb1ELb0EEEvNS_16Flash_fwd_paramsE:
        /* <DEDUP_REMOVED lines=56> */
.L_x_1237:
[----:B------:R-:W-:-:S05]  /*0380*/  ULDC UR8, c[0x0][0x2c8] ;  /* 0x0000b20000087ab9 */ /* 0x000fca0000000800 */
.L_x_1238:
        /* <DEDUP_REMOVED lines=133> */
.L_x_1241:
[----:B------:R-:W-:Y:S05]  /*0be0*/  BSYNC B0 ;  /* 0x0000000000007941 */ /* 0x000fea0003800000 */
.L_x_1240:
        /* <DEDUP_REMOVED lines=17> */
.L_x_1243:
[----:B------:R-:W-:Y:S05]  /*0d00*/  BSYNC B0 ;  /* 0x0000000000007941 */ /* 0x000fea0003800000 */
.L_x_1242:
        /* <DEDUP_REMOVED lines=15> */
.L_x_1245:
[----:B------:R-:W-:Y:S05]  /*0e00*/  BSYNC B0 ;  /* 0x0000000000007941 */ /* 0x000fea0003800000 */
.L_x_1244:
        /* <DEDUP_REMOVED lines=14> */
.L_x_1247:
[----:B------:R-:W-:Y:S05]  /*0ef0*/  BSYNC B0 ;  /* 0x0000000000007941 */ /* 0x000fea0003800000 */
.L_x_1246:
        /* <DEDUP_REMOVED lines=10> */
.L_x_1249:
[----:B------:R-:W-:Y:S05]  /*0fa0*/  BSYNC B0 ;  /* 0x0000000000007941 */ /* 0x000fea0003800000 */
.L_x_1248:
        /* <DEDUP_REMOVED lines=10> */
.L_x_1251:
[----:B------:R-:W-:Y:S05]  /*1050*/  BSYNC B0 ;  /* 0x0000000000007941 */ /* 0x000fea0003800000 */
.L_x_1250:
        /* <DEDUP_REMOVED lines=10> */
.L_x_1253:
[----:B------:R-:W-:Y:S05]  /*1100*/  BSYNC B0 ;  /* 0x0000000000007941 */ /* 0x000fea0003800000 */
.L_x_1252:
        /* <DEDUP_REMOVED lines=10> */
.L_x_1239:
        /* <DEDUP_REMOVED lines=66> */
.L_x_1254:
        /* <DEDUP_REMOVED lines=26> */
.L_x_1255:
        /* <DEDUP_REMOVED lines=52> */
.L_x_1257:
[----:B------:R-:W-:Y:S05]  /*1ab0*/  BSYNC B0 ;  /* 0x0000000000007941 */ /* 0x000fea0003800000 */
.L_x_1256:
        /* <DEDUP_REMOVED lines=22> */
.L_x_1259:
[----:B------:R-:W-:Y:S05]  /*1c20*/  BSYNC B0 ;  /* 0x0000000000007941 */ /* 0x000fea0003800000 */
.L_x_1258:
        /* <DEDUP_REMOVED lines=22> */
.L_x_1261:
[----:B------:R-:W-:Y:S05]  /*1d90*/  BSYNC B0 ;  /* 0x0000000000007941 */ /* 0x000fea0003800000 */
.L_x_1260:
        /* <DEDUP_REMOVED lines=21> */
.L_x_1263:
[----:B------:R-:W-:Y:S05]  /*1ef0*/  BSYNC B0 ;  /* 0x0000000000007941 */ /* 0x000fea0003800000 */
.L_x_1262:
        /* <DEDUP_REMOVED lines=56> */
.L_x_1265:
[----:B------:R-:W-:Y:S05]  /*2280*/  BSYNC B0 ;  /* 0x0000000000007941 */ /* 0x000fea0003800000 */
.L_x_1264:
        /* <DEDUP_REMOVED lines=17> */
.L_x_1267:
[----:B------:R-:W-:Y:S05]  /*23a0*/  BSYNC B0 ;  /* 0x0000000000007941 */ /* 0x000fea0003800000 */
.L_x_1266:
        /* <DEDUP_REMOVED lines=18> */
.L_x_1269:
[----:B------:R-:W-:Y:S05]  /*24d0*/  BSYNC B0 ;  /* 0x0000000000007941 */ /* 0x000fea0003800000 */
.L_x_1268:
        /* <DEDUP_REMOVED lines=18> */
.L_x_1271:
[----:B------:R-:W-:Y:S05]  /*2600*/  BSYNC B0 ;  /* 0x0000000000007941 */ /* 0x000fea0003800000 */
.L_x_1270:
        /* <DEDUP_REMOVED lines=101> */
.L_x_1273:
[----:B------:R-:W-:Y:S05]  /*2c60*/  BSYNC B0 ;  /* 0x0000000000007941 */ /* 0x000fea0003800000 */
.L_x_1272:
        /* <DEDUP_REMOVED lines=19> */
.L_x_1275:
[----:B------:R-:W-:Y:S05]  /*2da0*/  BSYNC B0 ;  /* 0x0000000000007941 */ /* 0x000fea0003800000 */
.L_x_1274:
        /* <DEDUP_REMOVED lines=19> */
.L_x_1277:
[----:B------:R-:W-:Y:S05]  /*2ee0*/  BSYNC B0 ;  /* 0x0000000000007941 */ /* 0x000fea0003800000 */
.L_x_1276:
        /* <DEDUP_REMOVED lines=19> */
.L_x_1279:
[----:B------:R-:W-:Y:S05]  /*3020*/  BSYNC B0 ;  /* 0x0000000000007941 */ /* 0x000fea0003800000 */
.L_x_1278:
[----:B------:R-:W-:Y:S01]  /*3030*/  LDSM.16.M88.4 R12, [R186] ;  /* 0x00000000ba0c783b */ /* 0x000fe20000000200 */
[----:B------:R-:W-:Y:S01]  /*3040*/  LOP3.LUT P0, RZ, R17, 0x2, RZ, 0xc0, !PT ;  /* 0x0000000211ff7812 */ /* 0x000fe2000780c0ff */
[----:B------:R-:W-:Y:S01]  /*3050*/  IMAD.MOV.U32 R0, RZ, RZ, 0x10 ;  /* 0x00000010ff007424 */ /* 0x000fe200078e00ff */
[----:B------:R-:W-:Y:S01]  /*3060*/  LOP3.LUT P1, RZ, R16, 0x2, RZ, 0xc0, !PT ;  /* 0x0000000210ff7812 */ /* 0x000fe2000782c0ff */
[----:B-1--4-:R-:W1:Y:S01]  /*3070*/  LDSM.16.M88.4 R4, [R135+0x2000] ;  /* 0x002000008704783b */ /* 0x012e620000000200 */
[C---:B------:R-:W-:Y:S01]  /*3080*/  VIADD R2, R135.reuse, 0x2000 ;  /* 0x0000200087027836 */ /* 0x040fe20000000000 */
[----:B------:R-:W-:Y:S01]  /*3090*/  ULDC UR28, c[0x0][0x39c] ;  /* 0x0000e700001c7ab9 */ /* 0x000fe20000000800 */
[----:B------:R-:W-:Y:S01]  /*30a0*/  SEL R0, R0, 0xfffffff0, !P1 ;  /* 0xfffffff000007807 */ /* 0x000fe20004800000 */
[----:B------:R-:W4:Y:S01]  /*30b0*/  LDSM.16.M88.4 R8, [R186+0x1000] ;  /* 0x00100000ba08783b */ /* 0x000f220000000200 */
[----:B------:R-:W-:Y:S01]  /*30c0*/  VIADD R188, R135, 0x2020 ;  /* 0x0000202087bc7836 */ /* 0x000fe20000000000 */
[----:B------:R-:W-:-:S02]  /*30d0*/  UIADD3 UR7, UR27, -UR17, URZ ;  /* 0x800000111b077290 */ /* 0x000fc4000fffe03f */
[----:B------:R-:W-:Y:S01]  /*30e0*/  IMAD R187, R0, 0x2, R186 ;  /* 0x0000000200bb7824 */ /* 0x000fe200078e02ba */
[----:B------:R-:W5:Y:S01]  /*30f0*/  LDSM.16.M88.4 R24, [R135+0x3800] ;  /* 0x003800008718783b */ /* 0x000f620000000200 */
[----:B------:R-:W-:Y:S01]  /*3100*/  @P0 VIADD R188, R2, 0xffffffe0 ;  /* 0xffffffe002bc0836 */ /* 0x000fe20000000000 */
[----:B------:R-:W-:Y:S02]  /*3110*/  UIADD3 UR6, UR27, 0x1, -UR17 ;  /* 0x000000011b067890 */ /* 0x000fe4000fffe811 */
[----:B------:R-:W-:Y:S01]  /*3120*/  LDSM.16.M88.4 R16, [R187] ;  /* 0x00000000bb10783b */ /* 0x000fe20000000200 */
[----:B------:R-:W-:Y:S02]  /*3130*/  UISETP.GT.AND UP0, UPT, UR18, UR14, UPT ;  /* 0x0000000e1200728c */ /* 0x000fe4000bf04270 */
[----:B------:R-:W-:Y:S01]  /*3140*/  UIADD3 UR6, UR6, UR20, URZ ;  /* 0x0000001406067290 */ /* 0x000fe2000fffe03f */
[----:B------:R-:W2:Y:S04]  /*3150*/  LDSM.16.M88.4 R48, [R188] ;  /* 0x00000000bc30783b */ /* 0x000ea80000000200 */
[----:B------:R-:W3:Y:S04]  /*3160*/  LDSM.16.M88.4 R36, [R135+0x2c00] ;  /* 0x002c00008724783b */ /* 0x000ee80000000200 */
[----:B------:R-:W3:Y:S04]  /*3170*/  LDSM.16.M88.4 R32, [R135+0x3000] ;  /* 0x003000008720783b */ /* 0x000ee80000000200 */
[----:B------:R-:W3:Y:S04]  /*3180*/  LDSM.16.M88.4 R44, [R135+0x2400] ;  /* 0x00240000872c783b */ /* 0x000ee80000000200 */
[----:B------:R-:W3:Y:S04]  /*3190*/  LDSM.16.M88.4 R40, [R135+0x2800] ;  /* 0x002800008728783b */ /* 0x000ee80000000200 */
[----:B------:R-:W3:Y:S01]  /*31a0*/  LDSM.16.M88.4 R28, [R135+0x3400] ;  /* 0x00340000871c783b */ /* 0x000ee20000000200 */
[-C--:B-1----:R-:W-:Y:S03]  /*31b0*/  HMMA.16816.F32 R76, R12, R4.reuse, RZ ;  /* 0x000000040c4c723c */ /* 0x082fe600000018ff */
[----:B------:R-:W1:Y:S04]  /*31c0*/  LDSM.16.M88.4 R20, [R135+0x3c00] ;  /* 0x003c00008714783b */ /* 0x000e680000000200 */
[----:B------:R-:W-:Y:S01]  /*31d0*/  LDSM.16.M88.4 R60, [R188+0xc00] ;  /* 0x000c0000bc3c783b */ /* 0x000fe20000000200 */
[C---:B----4-:R-:W-:Y:S03]  /*31e0*/  HMMA.16816.F32 R128, R8.reuse, R4, RZ ;  /* 0x000000040880723c */ /* 0x050fe600000018ff */
[----:B------:R-:W-:Y:S03]  /*31f0*/  LDSM.16.M88.4 R64, [R188+0x1000] ;  /* 0x00100000bc40783b */ /* 0x000fe60000000200 */
[-C--:B------:R-:W-:Y:S01]  /*3200*/  HMMA.16816.F32 R136, R8, R6.reuse, RZ ;  /* 0x000000060888723c */ /* 0x080fe200000018ff */
[----:B------:R-:W-:Y:S04]  /*3210*/  LDSM.16.M88.4 R68, [R188+0x1400] ;  /* 0x00140000bc44783b */ /* 0x000fe80000000200 */
[----:B------:R-:W-:Y:S01]  /*3220*/  LDSM.16.M88.4 R52, [R188+0x400] ;  /* 0x00040000bc34783b */ /* 0x000fe20000000200 */
[----:B------:R-:W-:Y:S03]  /*3230*/  HMMA.16816.F32 R156, R12, R6, RZ ;  /* 0x000000060c9c723c */ /* 0x000fe600000018ff */
[----:B------:R-:W4:Y:S03]  /*3240*/  LDSM.16.M88.4 R4, [R187+0x1000] ;  /* 0x00100000bb04783b */ /* 0x000f260000000200 */
[C---:B-----5:R-:W-:Y:S01]  /*3250*/  HMMA.16816.F32 R88, R8.reuse, R24, RZ ;  /* 0x000000180858723c */ /* 0x060fe200000018ff */
[----:B------:R-:W5:Y:S04]  /*3260*/  LDSM.16.M88.4 R56, [R188+0x800] ;  /* 0x00080000bc38783b */ /* 0x000f680000000200 */
[----:B------:R-:W5:Y:S01]  /*3270*/  LDSM.16.M88.4 R112, [R188+0x1800] ;  /* 0x00180000bc70783b */ /* 0x000f620000000200 */
[----:B------:R-:W-:Y:S03]  /*3280*/  HMMA.16816.F32 R84, R8, R26, RZ ;  /* 0x0000001a0854723c */ /* 0x000fe600000018ff */
[----:B------:R-:W5:Y:S03]  /*3290*/  LDSM.16.M88.4 R124, [R188+0x1c00] ;  /* 0x001c0000bc7c783b */ /* 0x000f660000000200 */
[C---:B------:R-:W-:Y:S01]  /*32a0*/  HMMA.16816.F32 R192, R12.reuse, R24, RZ ;  /* 0x000000180cc0723c */ /* 0x040fe200000018ff */
[----:B------:R-:W0:Y:S05]  /*32b0*/  LDGDEPBAR ;  /* 0x00000000000079af */ /* 0x000e2a0000000000 */
[----:B------:R-:W-:Y:S06]  /*32c0*/  HMMA.16816.F32 R204, R12, R26, RZ ;  /* 0x0000001a0ccc723c */ /* 0x000fec00000018ff */
[----:B--2---:R-:W-:Y:S06]  /*32d0*/  HMMA.16816.F32 R24, R16, R48, R76 ;  /* 0x000000301018723c */ /* 0x004fec000000184c */
[C---:B---3--:R-:W-:Y:S06]  /*32e0*/  HMMA.16816.F32 R120, R8.reuse, R36, RZ ;  /* 0x000000240878723c */ /* 0x048fec00000018ff */
[----:B------:R-:W-:Y:S01]  /*32f0*/  HMMA.16816.F32 R116, R8, R38, RZ ;  /* 0x000000260874723c */ /* 0x000fe200000018ff */
[----:B------:R-:W-:-:S05]  /*3300*/  DEPBAR.LE SB0, 0x0 ;  /* 0x000080000000791a */ /* 0x000fca0000000000 */
[C---:B------:R-:W-:Y:S06]  /*3310*/  HMMA.16816.F32 R104, R8.reuse, R32, RZ ;  /* 0x000000200868723c */ /* 0x040fec00000018ff */
[----:B------:R-:W-:Y:S01]  /*3320*/  HMMA.16816.F32 R152, R8, R44, RZ ;  /* 0x0000002c0898723c */ /* 0x000fe200000018ff */
[----:B------:R-:W-:-:S05]  /*3330*/  FMUL.FTZ R2, R24, UR28 ;  /* 0x0000001c18027c20 */ /* 0x000fca0008410000 */
[C---:B------:R-:W-:Y:S06]  /*3340*/  HMMA.16816.F32 R148, R8.reuse, R46, RZ ;  /* 0x0000002e0894723c */ /* 0x040fec00000018ff */
[C---:B------:R-:W-:Y:S06]  /*3350*/  HMMA.16816.F32 R144, R8.reuse, R40, RZ ;  /* 0x000000280890723c */ /* 0x040fec00000018ff */
[C---:B------:R-:W-:Y:S06]  /*3360*/  HMMA.16816.F32 R140, R8.reuse, R42, RZ ;  /* 0x0000002a088c723c */ /* 0x040fec00000018ff */
[C---:B------:R-:W-:Y:S06]  /*3370*/  HMMA.16816.F32 R100, R8.reuse, R34, RZ ;  /* 0x000000220864723c */ /* 0x040fec00000018ff */
[C---:B------:R-:W-:Y:S06]  /*3380*/  HMMA.16816.F32 R96, R8.reuse, R28, RZ ;  /* 0x0000001c0860723c */ /* 0x040fec00000018ff */
[C---:B------:R-:W-:Y:S06]  /*3390*/  HMMA.16816.F32 R92, R8.reuse, R30, RZ ;  /* 0x0000001e085c723c */ /* 0x040fec00000018ff */
[C---:B-1----:R-:W-:Y:S06]  /*33a0*/  HMMA.16816.F32 R80, R8.reuse, R20, RZ ;  /* 0x000000140850723c */ /* 0x042fec00000018ff */
[----:B------:R-:W-:Y:S06]  /*33b0*/  HMMA.16816.F32 R72, R8, R22, RZ ;  /* 0x000000160848723c */ /* 0x000fec00000018ff */
[----:B----4-:R-:W-:Y:S06]  /*33c0*/  HMMA.16816.F32 R8, R4, R48, R128 ;  /* 0x000000300408723c */ /* 0x010fec0000001880 */
        /* <DEDUP_REMOVED lines=12> */
[C---:B------:R-:W-:Y:S01]  /*3490*/  HMMA.16816.F32 R12, R4.reuse, R50, R136 ;  /* 0x00000032040c723c */ /* 0x040fe20000001888 */
[----:B------:R1:W2:Y:S05]  /*34a0*/  MUFU.TANH R137, R2 ;  /* 0x0000000200897308 */ /* 0x0002aa0000002400 */
[C---:B------:R-:W-:Y:S06]  /*34b0*/  HMMA.16816.F32 R128, R4.reuse, R60, R120 ;  /* 0x0000003c0480723c */ /* 0x040fec0000001878 */
[----:B------:R-:W-:Y:S01]  /*34c0*/  HMMA.16816.F32 R120, R4, R62, R116 ;  /* 0x0000003e0478723c */ /* 0x000fe20000001874 */
[----:B-1----:R-:W-:-:S05]  /*34d0*/  FMUL.FTZ R2, R25, UR28 ;  /* 0x0000001c19027c20 */ /* 0x002fca0008410000 */
[C---:B------:R-:W-:Y:S01]  /*34e0*/  HMMA.16816.F32 R116, R4.reuse, R64, R104 ;  /* 0x000000400474723c */ /* 0x040fe20000001868 */
[----:B------:R1:W3:Y:S05]  /*34f0*/  MUFU.TANH R136, R2 ;  /* 0x0000000200887308 */ /* 0x0002ea0000002400 */
[----:B------:R-:W-:Y:S01]  /*3500*/  FMUL.FTZ R3, R15, UR28 ;  /* 0x0000001c0f037c20 */ /* 0x000fe20008410000 */
[C---:B------:R-:W-:Y:S03]  /*3510*/  HMMA.16816.F32 R104, R4.reuse, R66, R100 ;  /* 0x000000420468723c */ /* 0x040fe60000001864 */
[----:B------:R-:W-:Y:S03]  /*3520*/  MUFU.TANH R139, R3 ;  /* 0x00000003008b7308 */ /* 0x000fe60000002400 */
        /* <DEDUP_REMOVED lines=8> */
[----:B-1----:R-:W-:Y:S01]  /*35b0*/  FMUL.FTZ R2, R26, UR28 ;  /* 0x0000001c1a027c20 */ /* 0x002fe20008410000 */
[----:B------:R-:W-:-:S03]  /*35c0*/  FMUL.FTZ R123, R123, UR28 ;  /* 0x0000001c7b7b7c20 */ /* 0x000fc60008410000 */
[----:B------:R1:W-:Y:S01]  /*35d0*/  MUFU.TANH R190, R2 ;  /* 0x0000000200be7308 */ /* 0x0003e20000002400 */
[C---:B------:R-:W-:Y:S06]  /*35e0*/  HMMA.16816.F32 R152, R4.reuse, R52, R152 ;  /* 0x000000340498723c */ /* 0x040fec0000001898 */
[C---:B------:R-:W-:Y:S06]  /*35f0*/  HMMA.16816.F32 R148, R4.reuse, R54, R148 ;  /* 0x000000360494723c */ /* 0x040fec0000001894 */
[----:B-----5:R-:W-:Y:S01]  /*3600*/  HMMA.16816.F32 R144, R4, R56, R144 ;  /* 0x000000380490723c */ /* 0x020fe20000001890 */
[----:B-1----:R-:W-:-:S05]  /*3610*/  FMUL.FTZ R2, R27, UR28 ;  /* 0x0000001c1b027c20 */ /* 0x002fca0008410000 */
[C---:B------:R-:W-:Y:S01]  /*3620*/  HMMA.16816.F32 R140, R4.reuse, R58, R140 ;  /* 0x0000003a048c723c */ /* 0x040fe2000000188c */
[----:B------:R1:W-:Y:S05]  /*3630*/  MUFU.TANH R191, R2 ;  /* 0x0000000200bf7308 */ /* 0x0003ea0000002400 */
[C---:B------:R-:W-:Y:S06]  /*3640*/  HMMA.16816.F32 R88, R4.reuse, R112, R88 ;  /* 0x000000700458723c */ /* 0x040fec0000001858 */
[C---:B------:R-:W-:Y:S06]  /*3650*/  HMMA.16816.F32 R80, R4.reuse, R124, R80 ;  /* 0x0000007c0450723c */ /* 0x040fec0000001850 */
[C---:B------:R-:W-:Y:S01]  /*3660*/  HMMA.16816.F32 R84, R4.reuse, R114, R84 ;  /* 0x000000720454723c */ /* 0x040fe20000001854 */
[----:B-1----:R-:W-:Y:S01]  /*3670*/  FMUL.FTZ R2, R8, UR28 ;  /* 0x0000001c08027c20 */ /* 0x002fe20008410000 */
[----:B------:R-:W-:Y:S01]  /*3680*/  FMUL.FTZ R146, R146, UR28 ;  /* 0x0000001c92927c20 */ /* 0x000fe20008410000 */
[----:B------:R-:W-:Y:S01]  /*3690*/  FMUL.FTZ R145, R145, UR28 ;  /* 0x0000001c91917c20 */ /* 0x000fe20008410000 */
[----:B------:R-:W-:Y:S01]  /*36a0*/  FMUL.FTZ R147, R147, UR28 ;  /* 0x0000001c93937c20 */ /* 0x000fe20008410000 */
[----:B------:R-:W-:Y:S01]  /*36b0*/  FMUL.FTZ R144, R144, UR28 ;  /* 0x0000001c90907c20 */ /* 0x000fe20008410000 */
[----:B------:R-:W-:Y:S01]  /*36c0*/  HMMA.16816.F32 R92, R4, R126, R72 ;  /* 0x0000007e045c723c */ /* 0x000fe20000001848 */
[----:B------:R-:W-:Y:S01]  /*36d0*/  FMUL.FTZ R140, R140, UR28 ;  /* 0x0000001c8c8c7c20 */ /* 0x000fe20008410000 */
[----:B------:R-:W-:Y:S01]  /*36e0*/  FMUL.FTZ R142, R142, UR28 ;  /* 0x0000001c8e8e7c20 */ /* 0x000fe20008410000 */
[----:B------:R-:W-:-:S03]  /*36f0*/  FMUL.FTZ R141, R141, UR28 ;  /* 0x0000001c8d8d7c20 */ /* 0x000fc60008410000 */
[C---:B------:R-:W-:Y:S01]  /*3700*/  HMMA.16816.F32 R4, R16.reuse, R50, R156 ;  /* 0x000000321004723c */ /* 0x040fe2000000189c */
[----:B------:R1:W-:Y:S01]  /*3710*/  MUFU.TANH R158, R2 ;  /* 0x00000002009e7308 */ /* 0x0003e20000002400 */
[----:B------:R-:W-:Y:S01]  /*3720*/  FMUL.FTZ R213, R91, UR28 ;  /* 0x0000001c5bd57c20 */ /* 0x000fe20008410000 */
[----:B------:R-:W-:Y:S01]  /*3730*/  FMUL.FTZ R212, R89, UR28 ;  /* 0x0000001c59d47c20 */ /* 0x000fe20008410000 */
[----:B------:R-:W-:Y:S01]  /*3740*/  FMUL.FTZ R209, R88, UR28 ;  /* 0x0000001c58d17c20 */ /* 0x000fe20008410000 */
[----:B------:R-:W-:Y:S01]  /*3750*/  FMUL.FTZ R90, R90, UR28 ;  /* 0x0000001c5a5a7c20 */ /* 0x000fe20008410000 */
[C---:B------:R-:W-:Y:S01]  /*3760*/  HMMA.16816.F32 R72, R16.reuse, R56, R160 ;  /* 0x000000381048723c */ /* 0x040fe200000018a0 */
[----:B------:R-:W-:Y:S01]  /*3770*/  FMUL.FTZ R218, R83, UR28 ;  /* 0x0000001c53da7c20 */ /* 0x000fe20008410000 */
[----:B------:R-:W-:Y:S01]  /*3780*/  FMUL.FTZ R217, R82, UR28 ;  /* 0x0000001c52d97c20 */ /* 0x000fe20008410000 */
[----:B------:R-:W-:Y:S02]  /*3790*/  FMUL.FTZ R216, R81, UR28 ;  /* 0x0000001c51d87c20 */ /* 0x000fe40008410000 */
[----:B------:R-:W-:Y:S01]  /*37a0*/  MUFU.TANH R81, R141 ;  /* 0x0000008d00517308 */ /* 0x000fe20000002400 */
[C---:B------:R-:W-:Y:S01]  /*37b0*/  HMMA.16816.F32 R76, R16.reuse, R54, R44 ;  /* 0x00000036104c723c */ /* 0x040fe2000000182c */
[----:B------:R-:W-:Y:S01]  /*37c0*/  FMUL.FTZ R219, R84, UR28 ;  /* 0x0000001c54db7c20 */ /* 0x000fe20008410000 */
[----:B------:R-:W-:Y:S01]  /*37d0*/  FMUL.FTZ R222, R86, UR28 ;  /* 0x0000001c56de7c20 */ /* 0x000fe20008410000 */
[----:B------:R-:W-:Y:S01]  /*37e0*/  FMUL.FTZ R224, R87, UR28 ;  /* 0x0000001c57e07c20 */ /* 0x000fe20008410000 */
[----:B------:R-:W-:Y:S01]  /*37f0*/  FMUL.FTZ R221, R85, UR28 ;  /* 0x0000001c55dd7c20 */ /* 0x000fe20008410000 */
[----:B-1----:R-:W-:Y:S01]  /*3800*/  FMUL.FTZ R2, R9, UR28 ;  /* 0x0000001c09027c20 */ /* 0x002fe20008410000 */
[----:B------:R-:W-:Y:S01]  /*3810*/  HMMA.16816.F32 R20, R16, R70, R180 ;  /* 0x000000461014723c */ /* 0x000fe200000018b4 */
[----:B------:R-:W-:Y:S01]  /*3820*/  FMUL.FTZ R227, R93, UR28 ;  /* 0x0000001c5de37c20 */ /* 0x000fe20008410000 */
[----:B------:R-:W-:Y:S01]  /*3830*/  FMUL.FTZ R226, R92, UR28 ;  /* 0x0000001c5ce27c20 */ /* 0x000fe20008410000 */
[----:B------:R1:W-:Y:S01]  /*3840*/  MUFU.TANH R160, R2 ;  /* 0x0000000200a07308 */ /* 0x0003e20000002400 */
[----:B------:R-:W-:-:S02]  /*3850*/  FMUL.FTZ R229, R94, UR28 ;  /* 0x0000001c5ee57c20 */ /* 0x000fc40008410000 */
[----:B------:R-:W-:Y:S01]  /*3860*/  FMUL.FTZ R4, R4, UR28 ;  /* 0x0000001c04047c20 */ /* 0x000fe20008410000 */
[----:B------:R-:W-:Y:S01]  /*3870*/  FMUL.FTZ R5, R5, UR28 ;  /* 0x0000001c05057c20 */ /* 0x000fe20008410000 */
[C---:B------:R-:W-:Y:S01]  /*3880*/  HMMA.16816.F32 R28, R16.reuse, R66, R172 ;  /* 0x00000042101c723c */ /* 0x040fe200000018ac */
[----:B------:R-:W-:Y:S01]  /*3890*/  FMUL.FTZ R182, R96, UR28 ;  /* 0x0000001c60b67c20 */ /* 0x000fe20008410000 */
[----:B------:R-:W-:Y:S01]  /*38a0*/  FMUL.FTZ R183, R97, UR28 ;  /* 0x0000001c61b77c20 */ /* 0x000fe20008410000 */
[----:B------:R-:W-:Y:S01]  /*38b0*/  FMUL.FTZ R180, R101, UR28 ;  /* 0x0000001c65b47c20 */ /* 0x000fe20008410000 */
[----:B------:R4:W-:Y:S01]  /*38c0*/  MUFU.TANH R71, R4 ;  /* 0x0000000400477308 */ /* 0x0009e20000002400 */
[----:B------:R-:W-:Y:S01]  /*38d0*/  FMUL.FTZ R181, R103, UR28 ;  /* 0x0000001c67b57c20 */ /* 0x000fe20008410000 */
[C---:B------:R-:W-:Y:S01]  /*38e0*/  HMMA.16816.F32 R48, R16.reuse, R52, R108 ;  /* 0x000000341030723c */ /* 0x040fe2000000186c */
[----:B------:R-:W-:Y:S01]  /*38f0*/  FMUL.FTZ R173, R107, UR28 ;  /* 0x0000001c6bad7c20 */ /* 0x000fe20008410000 */
[----:B------:R-:W-:Y:S01]  /*3900*/  FMUL.FTZ R172, R106, UR28 ;  /* 0x0000001c6aac7c20 */ /* 0x000fe20008410000 */
[----:B------:R-:W-:Y:S01]  /*3910*/  FMUL.FTZ R75, R75, UR28 ;  /* 0x0000001c4b4b7c20 */ /* 0x000fe20008410000 */
[----:B------:R-:W-:Y:S01]  /*3920*/  FMUL.FTZ R55, R77, UR28 ;  /* 0x0000001c4d377c20 */ /* 0x000fe20008410000 */
[----:B------:R-:W-:Y:S01]  /*3930*/  FMUL.FTZ R230, R95, UR28 ;  /* 0x0000001c5fe67c20 */ /* 0x000fe20008410000 */
[----:B------:R5:W3:Y:S01]  /*3940*/  MUFU.TANH R67, R5 ;  /* 0x0000000500437308 */ /* 0x000ae20000002400 */
[----:B-1----:R-:W-:Y:S01]  /*3950*/  FMUL.FTZ R2, R10, UR28 ;  /* 0x0000001c0a027c20 */ /* 0x002fe20008410000 */
[----:B------:R-:W-:Y:S01]  /*3960*/  FMUL.FTZ R52, R7, UR28 ;  /* 0x0000001c07347c20 */ /* 0x000fe20008410000 */
[----:B------:R-:W-:Y:S01]  /*3970*/  FMUL.FTZ R7, R148, UR28 ;  /* 0x0000001c94077c20 */ /* 0x000fe20008410000 */
[C---:B------:R-:W-:Y:S04]  /*3980*/  HMMA.16816.F32 R56, R16.reuse, R58, R40 ;  /* 0x0000003a1038723c */ /* 0x040fe80000001828 */
[----:B------:R1:W-:Y:S01]  /*3990*/  MUFU.TANH R138, R2 ;  /* 0x00000002008a7308 */ /* 0x0003e20000002400 */
[----:B----4-:R-:W-:Y:S01]  /*39a0*/  LEA R4, R189, UR26, 0x4 ;  /* 0x0000001abd047c11 */ /* 0x010fe2000f8e20ff */
[----:B------:R-:W-:Y:S01]  /*39b0*/  HMMA.16816.F32 R44, R16, R60, R164 ;  /* 0x0000003c102c723c */ /* 0x000fe200000018a4 */
[----:B------:R-:W-:Y:S01]  /*39c0*/  FMUL.FTZ R189, R99, UR28 ;  /* 0x0000001c63bd7c20 */ /* 0x000fe20008410000 */
[----:B------:R-:W-:Y:S01]  /*39d0*/  FMUL.FTZ R174, R30, UR28 ;  /* 0x0000001c1eae7c20 */ /* 0x000fe20008410000 */
[----:B------:R-:W-:-:S03]  /*39e0*/  FMUL.FTZ R175, R31, UR28 ;  /* 0x0000001c1faf7c20 */ /* 0x000fc60008410000 */
[----:B------:R4:W-:Y:S01]  /*39f0*/  MUFU.TANH R96, R7 ;  /* 0x0000000700607308 */ /* 0x0009e20000002400 */
[----:B-----5:R-:W-:Y:S01]  /*3a00*/  FMUL.FTZ R5, R150, UR28 ;  /* 0x0000001c96057c20 */ /* 0x020fe20008410000 */
[C---:B------:R-:W-:Y:S01]  /*3a10*/  HMMA.16816.F32 R36, R16.reuse, R62, R36 ;  /* 0x0000003e1024723c */ /* 0x040fe20000001824 */
[----:B------:R-:W-:Y:S01]  /*3a20*/  FMUL.FTZ R61, R48, UR28 ;  /* 0x0000001c303d7c20 */ /* 0x000fe20008410000 */
[----:B------:R-:W-:Y:S01]  /*3a30*/  FMUL.FTZ R48, R155, UR28 ;  /* 0x0000001c9b307c20 */ /* 0x000fe20008410000 */
[----:B------:R-:W-:Y:S01]  /*3a40*/  FMUL.FTZ R167, R118, UR28 ;  /* 0x0000001c76a77c20 */ /* 0x000fe20008410000 */
[----:B------:R-:W-:Y:S01]  /*3a50*/  FMUL.FTZ R53, R51, UR28 ;  /* 0x0000001c33357c20 */ /* 0x000fe20008410000 */
[----:B------:R-:W-:Y:S01]  /*3a60*/  FMUL.FTZ R51, R152, UR28 ;  /* 0x0000001c98337c20 */ /* 0x000fe20008410000 */
[----:B------:R5:W-:Y:S01]  /*3a70*/  MUFU.TANH R77, R5 ;  /* 0x00000005004d7308 */ /* 0x000be20000002400 */
[----:B-1----:R-:W-:Y:S01]  /*3a80*/  FMUL.FTZ R2, R11, UR28 ;  /* 0x0000001c0b027c20 */ /* 0x002fe20008410000 */
[C---:B------:R-:W-:Y:S01]  /*3a90*/  HMMA.16816.F32 R32, R16.reuse, R64, R168 ;  /* 0x000000401020723c */ /* 0x040fe200000018a8 */
[----:B------:R-:W-:Y:S01]  /*3aa0*/  FMUL.FTZ R54, R49, UR28 ;  /* 0x0000001c31367c20 */ /* 0x000fe20008410000 */
[----:B------:R-:W-:Y:S01]  /*3ab0*/  FMUL.FTZ R60, R50, UR28 ;  /* 0x0000001c323c7c20 */ /* 0x000fe20008410000 */
[----:B------:R-:W-:Y:S01]  /*3ac0*/  FMUL.FTZ R50, R153, UR28 ;  /* 0x0000001c99327c20 */ /* 0x000fe20008410000 */
[----:B------:R-:W-:Y:S01]  /*3ad0*/  FMUL.FTZ R49, R154, UR28 ;  /* 0x0000001c9a317c20 */ /* 0x000fe20008410000 */
[----:B------:R-:W-:Y:S01]  /*3ae0*/  FMUL.FTZ R56, R56, UR28 ;  /* 0x0000001c38387c20 */ /* 0x000fe20008410000 */
[----:B------:R1:W-:Y:S01]  /*3af0*/  MUFU.TANH R157, R2 ;  /* 0x00000002009d7308 */ /* 0x0003e20000002400 */
[----:B------:R-:W-:Y:S01]  /*3b00*/  HMMA.16816.F32 R8, R16, R124, R196 ;  /* 0x0000007c1008723c */ /* 0x000fe200000018c4 */
[----:B----4-:R-:W-:-:S02]  /*3b10*/  IMAD.U32 R7, RZ, RZ, UR7 ;  /* 0x00000007ff077e24 */ /* 0x010fc4000f8e00ff */
[----:B------:R-:W-:Y:S01]  /*3b20*/  FMUL.FTZ R169, R119, UR28 ;  /* 0x0000001c77a97c20 */ /* 0x000fe20008410000 */
[----:B------:R-:W-:Y:S01]  /*3b30*/  FMUL.FTZ R57, R57, UR28 ;  /* 0x0000001c39397c20 */ /* 0x000fe20008410000 */
[----:B------:R-:W-:Y:S01]  /*3b40*/  FMUL.FTZ R64, R72, UR28 ;  /* 0x0000001c48407c20 */ /* 0x000fe20008410000 */
[----:B------:R-:W-:Y:S01]  /*3b50*/  FMUL.FTZ R110, R58, UR28 ;  /* 0x0000001c3a6e7c20 */ /* 0x000fe20008410000 */
[C---:B------:R-:W-:Y:S01]  /*3b60*/  HMMA.16816.F32 R24, R16.reuse, R68, R176 ;  /* 0x000000441018723c */ /* 0x040fe200000018b0 */
[----:B------:R-:W-:Y:S01]  /*3b70*/  MUFU.TANH R118, R48 ;  /* 0x0000003000767308 */ /* 0x000fe20000002400 */
[----:B-----5:R-:W-:Y:S02]  /*3b80*/  IMAD.SHL.U32 R5, R185, 0x2, RZ ;  /* 0x00000002b9057824 */ /* 0x020fe400078e00ff */
[----:B------:R-:W-:Y:S01]  /*3b90*/  FMUL.FTZ R163, R39, UR28 ;  /* 0x0000001c27a37c20 */ /* 0x000fe20008410000 */
[----:B------:R-:W-:Y:S01]  /*3ba0*/  FMUL.FTZ R58, R21, UR28 ;  /* 0x0000001c153a7c20 */ /* 0x000fe20008410000 */
[----:B------:R-:W-:Y:S01]  /*3bb0*/  FMUL.FTZ R65, R74, UR28 ;  /* 0x0000001c4a417c20 */ /* 0x000fe20008410000 */
[----:B------:R-:W-:Y:S01]  /*3bc0*/  HMMA.16816.F32 R40, R16, R114, R204 ;  /* 0x000000721028723c */ /* 0x000fe200000018cc */
[----:B------:R-:W-:Y:S01]  /*3bd0*/  LOP3.LUT R220, R5, 0x6, RZ, 0xc0, !PT ;  /* 0x0000000605dc7812 */ /* 0x000fe200078ec0ff */
[----:B------:R-:W-:Y:S01]  /*3be0*/  IMAD.U32 R5, RZ, RZ, UR7 ;  /* 0x00000007ff057e24 */ /* 0x000fe2000f8e00ff */
[----:B------:R4:W-:Y:S01]  /*3bf0*/  MUFU.TANH R124, R52 ;  /* 0x00000034007c7308 */ /* 0x0009e20000002400 */
[----:B-1----:R-:W-:Y:S01]  /*3c00*/  FMUL.FTZ R2, R12, UR28 ;  /* 0x0000001c0c027c20 */ /* 0x002fe20008410000 */
        /* <DEDUP_REMOVED lines=8> */
[----:B------:R-:W-:-:S02]  /*3c90*/  IMAD.U32 R8, RZ, RZ, UR6 ;  /* 0x00000006ff087e24 */ /* 0x000fc4000f8e00ff */
[----:B------:R-:W-:Y:S01]  /*3ca0*/  FMUL.FTZ R70, R9, UR28 ;  /* 0x0000001c09467c20 */ /* 0x000fe20008410000 */
[----:B------:R-:W-:Y:S01]  /*3cb0*/  FMUL.FTZ R214, R10, UR28 ;  /* 0x0000001c0ad67c20 */ /* 0x000fe20008410000 */
[----:B------:R-:W-:Y:S01]  /*3cc0*/  FMUL.FTZ R215, R11, UR28 ;  /* 0x0000001c0bd77c20 */ /* 0x000fe20008410000 */
[----:B------:R-:W-:Y:S01]  /*3cd0*/  FMUL.FTZ R143, R38, UR28 ;  /* 0x0000001c268f7c20 */ /* 0x000fe20008410000 */
[----:B------:R-:W-:Y:S01]  /*3ce0*/  FMUL.FTZ R177, R27, UR28 ;  /* 0x0000001c1bb17c20 */ /* 0x000fe20008410000 */
[----:B------:R5:W-:Y:S01]  /*3cf0*/  MUFU.TANH R66, R61 ;  /* 0x0000003d00427308 */ /* 0x000be20000002400 */
[----:B----4-:R-:W-:Y:S01]  /*3d00*/  FMUL.FTZ R52, R76, UR28 ;  /* 0x0000001c4c347c20 */ /* 0x010fe20008410000 */
[----:B------:R-:W-:Y:S01]  /*3d10*/  FMUL.FTZ R39, R24, UR28 ;  /* 0x0000001c18277c20 */ /* 0x000fe20008410000 */
[----:B------:R-:W-:Y:S01]  /*3d20*/  FMUL.FTZ R37, R37, UR28 ;  /* 0x0000001c25257c20 */ /* 0x000fe20008410000 */
[----:B------:R-:W-:Y:S01]  /*3d30*/  FMUL.FTZ R38, R32, UR28 ;  /* 0x0000001c20267c20 */ /* 0x000fe20008410000 */
[----:B------:R-:W-:Y:S01]  /*3d40*/  FMUL.FTZ R45, R45, UR28 ;  /* 0x0000001c2d2d7c20 */ /* 0x000fe20008410000 */
[----:B------:R-:W-:Y:S01]  /*3d50*/  FMUL.FTZ R44, R44, UR28 ;  /* 0x0000001c2c2c7c20 */ /* 0x000fe20008410000 */
[----:B------:R-:W-:Y:S01]  /*3d60*/  FMUL.FTZ R32, R28, UR28 ;  /* 0x0000001c1c207c20 */ /* 0x000fe20008410000 */
[----:B------:R-:W-:Y:S01]  /*3d70*/  MUFU.TANH R27, R55 ;  /* 0x00000037001b7308 */ /* 0x000fe20000002400 */
        /* <DEDUP_REMOVED lines=8> */
[----:B-----5:R-:W-:Y:S01]  /*3e00*/  FMUL.FTZ R61, R73, UR28 ;  /* 0x0000001c493d7c20 */ /* 0x020fe20008410000 */
[----:B------:R-:W-:Y:S01]  /*3e10*/  FMUL.FTZ R223, R43, UR28 ;  /* 0x0000001c2bdf7c20 */ /* 0x000fe20008410000 */
[----:B------:R-:W-:Y:S01]  /*3e20*/  FMUL.FTZ R170, R104, UR28 ;  /* 0x0000001c68aa7c20 */ /* 0x000fe20008410000 */
[----:B------:R-:W-:Y:S01]  /*3e30*/  FMUL.FTZ R166, R116, UR28 ;  /* 0x0000001c74a67c20 */ /* 0x000fe20008410000 */
[----:B------:R-:W-:Y:S01]  /*3e40*/  FMUL.FTZ R171, R105, UR28 ;  /* 0x0000001c69ab7c20 */ /* 0x000fe20008410000 */
[----:B------:R-:W-:Y:S01]  /*3e50*/  FMUL.FTZ R168, R117, UR28 ;  /* 0x0000001c75a87c20 */ /* 0x000fe20008410000 */
[----:B------:R-:W-:Y:S01]  /*3e60*/  FMUL.FTZ R179, R102, UR28 ;  /* 0x0000001c66b37c20 */ /* 0x000fe20008410000 */
[----:B------:R-:W-:Y:S01]  /*3e70*/  MUFU.TANH R20, R52 ;  /* 0x0000003400147308 */ /* 0x000fe20000002400 */
[----:B------:R-:W-:-:S07]  /*3e80*/  FMUL.FTZ R178, R100, UR28 ;  /* 0x0000001c64b27c20 */ /* 0x000fce0008410000 */
[----:B------:R-:W-:Y:S01]  /*3e90*/  MUFU.TANH R119, R50 ;  /* 0x0000003200777308 */ /* 0x000fe20000002400 */
[----:B-1----:R-:W-:Y:S02]  /*3ea0*/  FMUL.FTZ R2, R14, UR28 ;  /* 0x0000001c0e027c20 */ /* 0x002fe40008410000 */
[C---:B------:R-:W-:Y:S05]  /*3eb0*/  HMMA.16816.F32 R12, R16.reuse, R112, R192 ;  /* 0x00000070100c723c */ /* 0x040fea00000018c0 */
[----:B------:R1:W-:Y:S01]  /*3ec0*/  MUFU.TANH R159, R2 ;  /* 0x00000002009f7308 */ /* 0x0003e20000002400 */
[----:B------:R-:W-:Y:S01]  /*3ed0*/  HMMA.16816.F32 R16, R16, R126, R200 ;  /* 0x0000007e1010723c */ /* 0x000fe200000018c8 */
[----:B------:R-:W-:Y:S01]  /*3ee0*/  FMUL.FTZ R112, R59, UR28 ;  /* 0x0000001c3b707c20 */ /* 0x000fe20008410000 */
[----:B------:R-:W-:Y:S01]  /*3ef0*/  FMUL.FTZ R192, R22, UR28 ;  /* 0x0000001c16c07c20 */ /* 0x000fe20008410000 */
[----:B------:R-:W-:-:S04]  /*3f00*/  FMUL.FTZ R193, R23, UR28 ;  /* 0x0000001c17c17c20 */ /* 0x000fc80008410000 */
[----:B------:R4:W-:Y:S08]  /*3f10*/  MUFU.TANH R126, R51 ;  /* 0x00000033007e7308 */ /* 0x0009f00000002400 */
[----:B------:R-:W-:Y:S01]  /*3f20*/  MUFU.TANH R113, R49 ;  /* 0x0000003100717308 */ /* 0x000fe20000002400 */
[----:B-1----:R-:W-:Y:S01]  /*3f30*/  LOP3.LUT R2, R184, 0xffffffe0, RZ, 0xc0, !PT ;  /* 0xffffffe0b8027812 */ /* 0x002fe200078ec0ff */
[----:B------:R-:W-:Y:S01]  /*3f40*/  FMUL.FTZ R184, R98, UR28 ;  /* 0x0000001c62b87c20 */ /* 0x000fe20008410000 */
[----:B------:R-:W-:Y:S01]  /*3f50*/  FMUL.FTZ R69, R13, UR28 ;  /* 0x0000001c0d457c20 */ /* 0x000fe20008410000 */
[----:B------:R-:W-:Y:S01]  /*3f60*/  FMUL.FTZ R194, R14, UR28 ;  /* 0x0000001c0ec27c20 */ /* 0x000fe20008410000 */
[----:B------:R-:W-:Y:S01]  /*3f70*/  FMUL.FTZ R195, R15, UR28 ;  /* 0x0000001c0fc37c20 */ /* 0x000fe20008410000 */
[----:B------:R-:W-:-:S02]  /*3f80*/  IMAD.IADD R2, R185, 0x1, -R2 ;  /* 0x00000001b9027824 */ /* 0x000fc400078e0a02 */
[----:B------:R-:W-:Y:S01]  /*3f90*/  FMUL.FTZ R185, R80, UR28 ;  /* 0x0000001c50b97c20 */ /* 0x000fe20008410000 */
[----:B------:R-:W-:Y:S01]  /*3fa0*/  FMUL.FTZ R59, R12, UR28 ;  /* 0x0000001c0c3b7c20 */ /* 0x000fe20008410000 */
[----:B------:R-:W-:Y:S01]  /*3fb0*/  FMUL.FTZ R55, R17, UR28 ;  /* 0x0000001c11377c20 */ /* 0x000fe20008410000 */
[----:B----4-:R-:W-:Y:S01]  /*3fc0*/  FMUL.FTZ R51, R36, UR28 ;  /* 0x0000001c24337c20 */ /* 0x010fe20008410000 */
[----:B------:R-:W-:Y:S01]  /*3fd0*/  SHF.R.S32.HI R3, RZ, 0x1f, R2 ;  /* 0x0000001fff037819 */ /* 0x000fe20000011402 */
[----:B------:R1:W4:Y:S01]  /*3fe0*/  MUFU.TANH R36, R54 ;  /* 0x0000003600247308 */ /* 0x0003220000002400 */
[----:B------:R-:W-:Y:S01]  /*3ff0*/  FMUL.FTZ R225, R18, UR28 ;  /* 0x0000001c12e17c20 */ /* 0x000fe20008410000 */
[----:B------:R-:W-:Y:S01]  /*4000*/  FMUL.FTZ R228, R19, UR28 ;  /* 0x0000001c13e47c20 */ /* 0x000fe20008410000 */
[----:B------:R-:W-:Y:S01]  /*4010*/  LEA.HI R2, R3, R2, RZ, 0x2 ;  /* 0x0000000203027211 */ /* 0x000fe200078f10ff */
[----:B------:R-:W-:Y:S02]  /*4020*/  IMAD R3, R132, 0x20, R133 ;  /* 0x0000002084037824 */ /* 0x000fe400078e0285 */
[----:B------:R-:W-:Y:S01]  /*4030*/  FMUL.FTZ R133, R47, UR28 ;  /* 0x0000001c2f857c20 */ /* 0x000fe20008410000 */
[----:B------:R-:W-:Y:S01]  /*4040*/  SHF.R.S32.HI R2, RZ, 0x2, R2 ;  /* 0x00000002ff027819 */ /* 0x000fe20000011402 */
[----:B------:R-:W-:Y:S04]  /*4050*/  MUFU.TANH R23, R56 ;  /* 0x0000003800177308 */ /* 0x000fe80000002400 */
[----:B------:R-:W-:-:S02]  /*4060*/  IMAD.IADD R4, R2, 0x1, R4 ;  /* 0x0000000102047824 */ /* 0x000fc400078e0204 */
[----:B------:R-:W-:Y:S02]  /*4070*/  IMAD.IADD R2, R134, 0x1, R3 ;  /* 0x0000000186027824 */ /* 0x000fe400078e0203 */
[----:B------:R-:W-:Y:S01]  /*4080*/  FMUL.FTZ R3, R6, UR28 ;  /* 0x0000001c06037c20 */ /* 0x000fe20008410000 */
[----:B------:R-:W-:Y:S01]  /*4090*/  FMUL.FTZ R6, R149, UR28 ;  /* 0x0000001c95067c20 */ /* 0x000fe20008410000 */
[--C-:B------:R-:W-:Y:S01]  /*40a0*/  IADD3 R202, R5, 0x8, R4.reuse ;  /* 0x0000000805ca7810 */ /* 0x100fe20007ffe004 */
[----:B------:R-:W-:Y:S01]  /*40b0*/  IMAD.U32 R5, RZ, RZ, UR6 ;  /* 0x00000006ff057e24 */ /* 0x000fe2000f8e00ff */
[----:B------:R5:W-:Y:S01]  /*40c0*/  MUFU.TANH R109, R3 ;  /* 0x00000003006d7308 */ /* 0x000be20000002400 */
[--C-:B------:R-:W-:Y:S01]  /*40d0*/  IADD3 R203, R7, 0x48, R4.reuse ;  /* 0x0000004807cb7810 */ /* 0x100fe20007ffe004 */
[----:B------:R-:W-:Y:S01]  /*40e0*/  IMAD.U32 R7, RZ, RZ, UR6 ;  /* 0x00000006ff077e24 */ /* 0x000fe2000f8e00ff */
[--C-:B------:R-:W-:Y:S01]  /*40f0*/  IADD3 R206, R8, 0x8, R4.reuse ;  /* 0x0000000808ce7810 */ /* 0x100fe20007ffe004 */
[C---:B------:R-:W-:Y:S01]  /*4100*/  VIADD R200, R4.reuse, UR7 ;  /* 0x0000000704c87c36 */ /* 0x040fe20008000000 */
[----:B------:R-:W-:Y:S01]  /*4110*/  VIADDMNMX R207, R4, R5, UR27, PT ;  /* 0x0000001b04cf7e46 */ /* 0x000fe2000b800105 */
[----:B-1----:R-:W-:Y:S01]  /*4120*/  FMUL.FTZ R54, R25, UR28 ;  /* 0x0000001c19367c20 */ /* 0x002fe20008410000 */
[----:B------:R-:W-:Y:S01]  /*4130*/  IADD3 R205, R7, 0x40, R4 ;  /* 0x0000004007cd7810 */ /* 0x000fe20007ffe004 */
[----:B------:R1:W-:Y:S01]  /*4140*/  MUFU.TANH R98, R6 ;  /* 0x0000000600627308 */ /* 0x0003e20000002400 */
[----:B------:R-:W-:Y:S01]  /*4150*/  VIMNMX R206, R206, UR27, PT ;  /* 0x0000001bcece7c48 */ /* 0x000fe2000bfe0100 */
[----:B------:R-:W-:Y:S01]  /*4160*/  FMUL.FTZ R134, R122, UR28 ;  /* 0x0000001c7a867c20 */ /* 0x000fe20008410000 */
[----:B------:R-:W-:-:S02]  /*4170*/  VIMNMX R205, R205, UR27, PT ;  /* 0x0000001bcdcd7c48 */ /* 0x000fc4000bfe0100 */
[----:B------:R-:W-:Y:S02]  /*4180*/  VIADDMNMX R199, R200, -UR21, RZ, !PT ;  /* 0x80000015c8c77c46 */ /* 0x000fe4000f8001ff */
[----:B------:R-:W-:Y:S01]  /*4190*/  VIADDMNMX R198, R202, -UR21, RZ, !PT ;  /* 0x80000015cac67c46 */ /* 0x000fe2000f8001ff */
[----:B------:R-:W-:Y:S01]  /*41a0*/  MUFU.TANH R21, R57 ;  /* 0x0000003900157308 */ /* 0x000fe20000002400 */
[----:B-----5:R-:W-:Y:S01]  /*41b0*/  FMUL.FTZ R3, R151, UR28 ;  /* 0x0000001c97037c20 */ /* 0x020fe20008410000 */
[----:B------:R-:W-:-:S06]  /*41c0*/  VIADDMNMX R196, R203, -UR21, RZ, !PT ;  /* 0x80000015cbc47c46 */ /* 0x000fcc000f8001ff */
[----:B------:R5:W-:Y:S01]  /*41d0*/  MUFU.TANH R80, R3 ;  /* 0x0000000300507308 */ /* 0x000be20000002400 */
[----:B-1----:R-:W-:-:S05]  /*41e0*/  IMAD.U32 R6, RZ, RZ, UR7 ;  /* 0x00000007ff067e24 */ /* 0x002fca000f8e00ff */
[--C-:B------:R-:W-:Y:S01]  /*41f0*/  IADD3 R201, R6, 0x40, R4.reuse ;  /* 0x0000004006c97810 */ /* 0x100fe20007ffe004 */
[----:B------:R-:W-:Y:S01]  /*4200*/  IMAD.U32 R6, RZ, RZ, UR6 ;  /* 0x00000006ff067e24 */ /* 0x000fe2000f8e00ff */
[----:B------:R-:W-:Y:S02]  /*4210*/  MUFU.TANH R24, R61 ;  /* 0x0000003d00187308 */ /* 0x000fe40000002400 */
[----:B------:R-:W-:Y:S02]  /*4220*/  VIADDMNMX R197, R201, -UR21, RZ, !PT ;  /* 0x80000015c9c57c46 */ /* 0x000fe4000f8001ff */
[----:B------:R-:W-:-:S04]  /*4230*/  IADD3 R204, R6, 0x48, R4 ;  /* 0x0000004806cc7810 */ /* 0x000fc80007ffe004 */
[----:B------:R-:W1:Y:S01]  /*4240*/  MUFU.TANH R25, R64 ;  /* 0x0000004000197308 */ /* 0x000e620000002400 */
[----:B-----5:R-:W-:Y:S01]  /*4250*/  IMAD.U32 R3, RZ, RZ, UR18 ;  /* 0x00000012ff037e24 */ /* 0x020fe2000f8e00ff */
[----:B------:R-:W-:-:S03]  /*4260*/  VIMNMX R204, R204, UR27, PT ;  /* 0x0000001bcccc7c48 */ /* 0x000fc6000bfe0100 */
[----:B------:R-:W-:Y:S02]  /*4270*/  IMAD R3, R3, 0x80, R220 ;  /* 0x0000008003037824 */ /* 0x000fe400078e02dc */
[----:B------:R-:W-:Y:S01]  /*4280*/  FMUL.FTZ R220, R42, UR28 ;  /* 0x0000001c2adc7c20 */ /* 0x000fe20008410000 */
[----:B------:R-:W-:Y:S01]  /*4290*/  FMUL.FTZ R42, R16, UR28 ;  /* 0x0000001c102a7c20 */ /* 0x000fe20008410000 */
[----:B------:R-:W-:Y:S01]  /*42a0*/  MUFU.TANH R73, R65 ;  /* 0x0000004100497308 */ /* 0x000fe20000002400 */
[C---:B------:R-:W-:Y:S01]  /*42b0*/  VIADD R13, R3.reuse, 0x1 ;  /* 0x00000001030d7836 */ /* 0x040fe20000000000 */
[C---:B------:R-:W-:Y:S01]  /*42c0*/  ISETP.GE.AND P3, PT, R3.reuse, R207, PT ;  /* 0x000000cf0300720c */ /* 0x040fe20003f66270 */
[C---:B------:R-:W-:Y:S01]  /*42d0*/  IMAD.IADD R4, R200.reuse, 0x1, -R3 ;  /* 0x00000001c8047824 */ /* 0x040fe200078e0a03 */
[C---:B------:R-:W-:Y:S01]  /*42e0*/  ISETP.GE.AND P1, PT, R3.reuse, R206, PT ;  /* 0x000000ce0300720c */ /* 0x040fe20003f26270 */
[C---:B------:R-:W-:Y:S01]  /*42f0*/  IMAD.IADD R6, R200.reuse, 0x1, -R13 ;  /* 0x00000001c8067824 */ /* 0x040fe200078e0a0d */
[C---:B------:R-:W-:Y:S01]  /*4300*/  ISETP.GE.AND P0, PT, R3.reuse, R205, PT ;  /* 0x000000cd0300720c */ /* 0x040fe20003f06270 */
[C---:B------:R-:W-:Y:S01]  /*4310*/  VIADD R14, R3.reuse, 0x10 ;  /* 0x00000010030e7836 */ /* 0x040fe20000000000 */
[----:B------:R-:W-:Y:S01]  /*4320*/  IABS R5, R4 ;  /* 0x0000000400057213 */ /* 0x000fe20000000000 */
[C---:B------:R-:W-:Y:S01]  /*4330*/  VIADD R15, R3.reuse, 0x11 ;  /* 0x00000011030f7836 */ /* 0x040fe20000000000 */
[----:B------:R-:W-:Y:S01]  /*4340*/  IABS R4, R6 ;  /* 0x0000000600047213 */ /* 0x000fe20000000000 */
[----:B------:R-:W-:Y:S01]  /*4350*/  VIADD R17, R3, 0x18 ;  /* 0x0000001803117836 */ /* 0x000fe20000000000 */
[----:B------:R-:W-:Y:S01]  /*4360*/  I2FP.F32.S32 R5, R5 ;  /* 0x0000000500057245 */ /* 0x000fe20000201400 */
[C---:B------:R-:W-:Y:S01]  /*4370*/  IMAD.IADD R9, R200.reuse, 0x1, -R14 ;  /* 0x00000001c8097824 */ /* 0x040fe200078e0a0e */
[----:B------:R-:W-:Y:S01]  /*4380*/  I2FP.F32.S32 R4, R4 ;  /* 0x0000000400047245 */ /* 0x000fe20000201400 */
[----:B------:R-:W-:Y:S01]  /*4390*/  IMAD.IADD R10, R200, 0x1, -R15 ;  /* 0x00000001c80a7824 */ /* 0x000fe200078e0a0f */
[----:B------:R-:W-:Y:S01]  /*43a0*/  MUFU.TANH R132, R60 ;  /* 0x0000003c00847308 */ /* 0x000fe20000002400 */
[----:B--2---:R-:W-:Y:S01]  /*43b0*/  FFMA.FTZ R46, R5, -UR31, R137 ;  /* 0x8000001f052e7c23 */ /* 0x004fe20008010089 */
[----:B------:R-:W-:-:S02]  /*43c0*/  VIADD R5, R3, 0x8 ;  /* 0x0000000803057836 */ /* 0x000fc40000000000 */
[----:B---3--:R-:W-:Y:S01]  /*43d0*/  FFMA.FTZ R48, R4, -UR31, R136 ;  /* 0x8000001f04307c23 */ /* 0x008fe20008010088 */
[C---:B------:R-:W-:Y:S01]  /*43e0*/  VIADD R4, R3.reuse, 0x9 ;  /* 0x0000000903047836 */ /* 0x040fe20000000000 */
[C---:B------:R-:W-:Y:S01]  /*43f0*/  ISETP.GE.AND P4, PT, R3.reuse, R204, PT ;  /* 0x000000cc0300720c */ /* 0x040fe20003f86270 */
[C---:B------:R-:W-:Y:S01]  /*4400*/  IMAD.IADD R7, R200.reuse, 0x1, -R5 ;  /* 0x00000001c8077824 */ /* 0x040fe200078e0a05 */
[C---:B------:R-:W-:Y:S01]  /*4410*/  ISETP.LT.OR P3, PT, R3.reuse, R199, P3 ;  /* 0x000000c70300720c */ /* 0x040fe20001f61670 */
[C---:B------:R-:W-:Y:S01]  /*4420*/  IMAD.IADD R6, R200.reuse, 0x1, -R4 ;  /* 0x00000001c8067824 */ /* 0x040fe200078e0a04 */
[----:B------:R1:W-:Y:S01]  /*4430*/  MUFU.TANH R29, R51 ;  /* 0x00000033001d7308 */ /* 0x0003e20000002400 */
[----:B------:R-:W-:Y:S01]  /*4440*/  IMAD.IADD R12, R200, 0x1, -R17 ;  /* 0x00000001c80c7824 */ /* 0x000fe200078e0a11 */
[----:B------:R-:W-:Y:S01]  /*4450*/  IABS R11, R7 ;  /* 0x00000007000b7213 */ /* 0x000fe20000000000 */
[C---:B------:R-:W-:Y:S01]  /*4460*/  VIADD R16, R3.reuse, 0x19 ;  /* 0x0000001903107836 */ /* 0x040fe20000000000 */
        /* <DEDUP_REMOVED lines=13> */
[----:B------:R-:W-:Y:S01]  /*4540*/  VIADD R22, R3, 0x29 ;  /* 0x0000002903167836 */ /* 0x000fe20000000000 */
[----:B------:R-:W-:Y:S01]  /*4550*/  I2FP.F32.S32 R7, R7 ;  /* 0x0000000700077245 */ /* 0x000fe20000201400 */
[----:B------:R-:W-:Y:S01]  /*4560*/  FFMA.FTZ R49, R10, -UR31, R67 ;  /* 0x8000001f0a317c23 */ /* 0x000fe20008010043 */
[----:B------:R-:W-:Y:S01]  /*4570*/  I2FP.F32.S32 R6, R6 ;  /* 0x0000000600067245 */ /* 0x000fe20000201400 */
[----:B------:R-:W-:-:S02]  /*4580*/  IMAD.IADD R9, R200, 0x1, -R19 ;  /* 0x00000001c8097824 */ /* 0x000fc400078e0a13 */
[----:B------:R-:W-:Y:S01]  /*4590*/  FFMA.FTZ R47, R11, -UR31, R71 ;  /* 0x8000001f0b2f7c23 */ /* 0x000fe20008010047 */
[----:B----4-:R-:W-:Y:S01]  /*45a0*/  FFMA.FTZ R50, R7, -UR31, R36 ;  /* 0x8000001f07327c23 */ /* 0x010fe20008010024 */
[----:B------:R-:W-:Y:S02]  /*45b0*/  IMAD.IADD R7, R200, 0x1, -R16 ;  /* 0x00000001c8077824 */ /* 0x000fe400078e0a10 */
[----:B------:R-:W-:Y:S01]  /*45c0*/  FFMA.FTZ R52, R6, -UR31, R20 ;  /* 0x8000001f06347c23 */ /* 0x000fe20008010014 */
[----:B------:R-:W-:Y:S02]  /*45d0*/  VIADD R20, R3, 0x28 ;  /* 0x0000002803147836 */ /* 0x000fe40000000000 */
[----:B------:R-:W-:Y:S01]  /*45e0*/  FFMA.FTZ R66, R8, -UR31, R66 ;  /* 0x8000001f08427c23 */ /* 0x000fe20008010042 */
[C---:B------:R-:W-:Y:S01]  /*45f0*/  IMAD.IADD R6, R200.reuse, 0x1, -R18 ;  /* 0x00000001c8067824 */ /* 0x040fe200078e0a12 */
[----:B------:R-:W-:Y:S01]  /*4600*/  IABS R11, R7 ;  /* 0x00000007000b7213 */ /* 0x000fe20000000000 */
[C---:B------:R-:W-:Y:S01]  /*4610*/  IMAD.IADD R10, R200.reuse, 0x1, -R20 ;  /* 0x00000001c80a7824 */ /* 0x040fe200078e0a14 */
[----:B------:R-:W-:Y:S01]  /*4620*/  IABS R7, R9 ;  /* 0x0000000900077213 */ /* 0x000fe20000000000 */
[----:B------:R-:W-:Y:S01]  /*4630*/  IMAD.IADD R12, R200, 0x1, -R22 ;  /* 0x00000001c80c7824 */ /* 0x000fe200078e0a16 */
[----:B------:R-:W-:Y:S01]  /*4640*/  IABS R8, R6 ;  /* 0x0000000600087213 */ /* 0x000fe20000000000 */
[----:B------:R2:W-:Y:S01]  /*4650*/  MUFU.TANH R111, R53 ;  /* 0x00000035006f7308 */ /* 0x0005e20000002400 */
[----:B------:R-:W-:-:S02]  /*4660*/  IABS R6, R10 ;  /* 0x0000000a00067213 */ /* 0x000fc40000000000 */
[----:B------:R-:W-:Y:S01]  /*4670*/  IABS R9, R12 ;  /* 0x0000000c00097213 */ /* 0x000fe20000000000 */
[----:B------:R-:W-:Y:S01]  /*4680*/  IMAD.MOV.U32 R10, RZ, RZ, R8 ;  /* 0x000000ffff0a7224 */ /* 0x000fe200078e0008 */
[C---:B------:R-:W-:Y:S01]  /*4690*/  ISETP.LT.OR P1, PT, R3.reuse, R198, P1 ;  /* 0x000000c60300720c */ /* 0x040fe20000f21670 */
[----:B------:R-:W-:Y:S01]  /*46a0*/  IMAD.MOV.U32 R8, RZ, RZ, R7 ;  /* 0x000000ffff087224 */ /* 0x000fe200078e0007 */
[----:B------:R-:W-:Y:S01]  /*46b0*/  ISETP.LT.OR P0, PT, R3, R197, P0 ;  /* 0x000000c50300720c */ /* 0x000fe20000701670 */
[----:B------:R-:W-:Y:S01]  /*46c0*/  IMAD.MOV.U32 R7, RZ, RZ, R6 ;  /* 0x000000ffff077224 */ /* 0x000fe200078e0006 */
[----:B------:R-:W-:Y:S01]  /*46d0*/  I2FP.F32.S32 R10, R10 ;  /* 0x0000000a000a7245 */ /* 0x000fe20000201400 */
[----:B------:R-:W-:Y:S01]  /*46e0*/  IMAD.MOV.U32 R6, RZ, RZ, R9 ;  /* 0x000000ffff067224 */ /* 0x000fe200078e0009 */
[----:B------:R-:W-:Y:S01]  /*46f0*/  I2FP.F32.S32 R8, R8 ;  /* 0x0000000800087245 */ /* 0x000fe20000201400 */
[----:B------:R-:W-:Y:S01]  /*4700*/  MUFU.TANH R28, R37 ;  /* 0x00000025001c7308 */ /* 0x000fe20000002400 */
[----:B------:R-:W-:Y:S01]  /*4710*/  I2FP.F32.S32 R7, R7 ;  /* 0x0000000700077245 */ /* 0x000fe20000201400 */
[----:B-1----:R-:W-:Y:S01]  /*4720*/  FFMA.FTZ R51, R10, -UR31, R25 ;  /* 0x8000001f0a337c23 */ /* 0x002fe20008010019 */
[----:B------:R-:W-:Y:S01]  /*4730*/  I2FP.F32.S32 R6, R6 ;  /* 0x0000000600067245 */ /* 0x000fe20000201400 */
[----:B------:R-:W-:Y:S01]  /*4740*/  FFMA.FTZ R60, R8, -UR31, R24 ;  /* 0x8000001f083c7c23 */ /* 0x000fe20008010018 */
[----:B------:R-:W-:Y:S01]  /*4750*/  I2FP.F32.S32 R9, R11 ;  /* 0x0000000b00097245 */ /* 0x000fe20000201400 */
[----:B------:R-:W-:Y:S01]  /*4760*/  FFMA.FTZ R65, R7, -UR31, R23 ;  /* 0x8000001f07417c23 */ /* 0x000fe20008010017 */
[----:B------:R-:W-:-:S02]  /*4770*/  VIADD R23, R3, 0x31 ;  /* 0x0000003103177836 */ /* 0x000fc40000000000 */
[----:B------:R-:W-:Y:S01]  /*4780*/  FFMA.FTZ R64, R6, -UR31, R21 ;  /* 0x8000001f06407c23 */ /* 0x000fe20008010015 */
[----:B------:R-:W-:Y:S02]  /*4790*/  VIADD R21, R3, 0x30 ;  /* 0x0000003003157836 */ /* 0x000fe40000000000 */
[----:B--2---:R-:W-:Y:S01]  /*47a0*/  FFMA.FTZ R53, R9, -UR31, R27 ;  /* 0x8000001f09357c23 */ /* 0x004fe2000801001b */
[C---:B------:R-:W-:Y:S01]  /*47b0*/  VIADD R24, R3.reuse, 0x38 ;  /* 0x0000003803187836 */ /* 0x040fe20000000000 */
[----:B------:R-:W-:Y:S01]  /*47c0*/  MUFU.TANH R26, R38 ;  /* 0x00000026001a7308 */ /* 0x000fe20000002400 */
[C---:B------:R-:W-:Y:S01]  /*47d0*/  VIADD R25, R3.reuse, 0x39 ;  /* 0x0000003903197836 */ /* 0x040fe20000000000 */
[C---:B------:R-:W-:Y:S01]  /*47e0*/  ISETP.LT.OR P4, PT, R3.reuse, R196, P4 ;  /* 0x000000c40300720c */ /* 0x040fe20002781670 */
[----:B------:R-:W-:Y:S01]  /*47f0*/  VIADD R27, R3, 0x40 ;  /* 0x00000040031b7836 */ /* 0x000fe20000000000 */
[----:B------:R-:W-:Y:S01]  /*4800*/  ISETP.GE.AND P2, PT, R13, R207, PT ;  /* 0x000000cf0d00720c */ /* 0x000fe20003f46270 */
[----:B------:R-:W-:Y:S01]  /*4810*/  IMAD.IADD R7, R200, 0x1, -R21 ;  /* 0x00000001c8077824 */ /* 0x000fe200078e0a15 */
[----:B------:R-:W-:Y:S01]  /*4820*/  FSEL R105, R46, -INF , !P3 ;  /* 0xff8000002e697808 */ /* 0x000fe20005800000 */
[C---:B------:R-:W-:Y:S01]  /*4830*/  IMAD.IADD R6, R200.reuse, 0x1, -R23 ;  /* 0x00000001c8067824 */ /* 0x040fe200078e0a17 */
[----:B------:R-:W1:Y:S01]  /*4840*/  MUFU.TANH R30, R45 ;  /* 0x0000002d001e7308 */ /* 0x000e620000002400 */
[C---:B------:R-:W-:Y:S01]  /*4850*/  IMAD.IADD R9, R200.reuse, 0x1, -R24 ;  /* 0x00000001c8097824 */ /* 0x040fe200078e0a18 */
[----:B------:R-:W-:Y:S01]  /*4860*/  IABS R11, R7 ;  /* 0x00000007000b7213 */ /* 0x000fe20000000000 */
[C---:B------:R-:W-:Y:S01]  /*4870*/  IMAD.IADD R10, R200.reuse, 0x1, -R25 ;  /* 0x00000001c80a7824 */ /* 0x040fe200078e0a19 */
[----:B------:R-:W-:Y:S01]  /*4880*/  IABS R8, R6 ;  /* 0x0000000600087213 */ /* 0x000fe20000000000 */
[----:B------:R-:W-:Y:S01]  /*4890*/  IMAD.IADD R12, R200, 0x1, -R27 ;  /* 0x00000001c80c7824 */ /* 0x000fe200078e0a1b */
[----:B------:R-:W-:-:S02]  /*48a0*/  IABS R7, R9 ;  /* 0x0000000900077213 */ /* 0x000fc40000000000 */
[----:B------:R-:W-:Y:S01]  /*48b0*/  IABS R6, R10 ;  /* 0x0000000a00067213 */ /* 0x000fe20000000000 */
[----:B------:R-:W2:Y:S01]  /*48c0*/  MUFU.TANH R31, R44 ;  /* 0x0000002c001f7308 */ /* 0x000ea20000002400 */
[----:B------:R-:W-:Y:S01]  /*48d0*/  IABS R9, R12 ;  /* 0x0000000c00097213 */ /* 0x000fe20000000000 */
[----:B------:R-:W-:Y:S01]  /*48e0*/  IMAD.MOV.U32 R10, RZ, RZ, R8 ;  /* 0x000000ffff0a7224 */ /* 0x000fe200078e0008 */
[----:B------:R-:W-:Y:S01]  /*48f0*/  I2FP.F32.S32 R11, R11 ;  /* 0x0000000b000b7245 */ /* 0x000fe20000201400 */
[----:B------:R-:W-:Y:S01]  /*4900*/  IMAD.MOV.U32 R8, RZ, RZ, R7 ;  /* 0x000000ffff087224 */ /* 0x000fe200078e0007 */
[----:B------:R-:W-:Y:S01]  /*4910*/  ISETP.LT.OR P2, PT, R13, R199, P2 ;  /* 0x000000c70d00720c */ /* 0x000fe20001741670 */
[----:B------:R-:W-:Y:S01]  /*4920*/  IMAD.MOV.U32 R7, RZ, RZ, R6 ;  /* 0x000000ffff077224 */ /* 0x000fe200078e0006 */
[----:B------:R-:W-:Y:S01]  /*4930*/  I2FP.F32.S32 R10, R10 ;  /* 0x0000000a000a7245 */ /* 0x000fe20000201400 */
[----:B------:R-:W-:Y:S01]  /*4940*/  IMAD.MOV.U32 R6, RZ, RZ, R9 ;  /* 0x000000ffff067224 */ /* 0x000fe200078e0009 */
[----:B------:R-:W-:Y:S01]  /*4950*/  I2FP.F32.S32 R8, R8 ;  /* 0x0000000800087245 */ /* 0x000fe20000201400 */
[----:B------:R-:W3:Y:S01]  /*4960*/  MUFU.TANH R36, R32 ;  /* 0x0000002000247308 */ /* 0x000ee20000002400 */
[----:B------:R-:W-:Y:S01]  /*4970*/  I2FP.F32.S32 R7, R7 ;  /* 0x0000000700077245 */ /* 0x000fe20000201400 */
[----:B-1----:R-:W-:Y:S01]  /*4980*/  FFMA.FTZ R78, R10, -UR31, R30 ;  /* 0x8000001f0a4e7c23 */ /* 0x002fe2000801001e */
[----:B------:R-:W-:Y:S01]  /*4990*/  I2FP.F32.S32 R6, R6 ;  /* 0x0000000600067245 */ /* 0x000fe20000201400 */
[----:B------:R-:W-:Y:S01]  /*49a0*/  FFMA.FTZ R79, R8, -UR31, R29 ;  /* 0x8000001f084f7c23 */ /* 0x000fe2000801001d */
[----:B------:R-:W-:-:S02]  /*49b0*/  VIADD R29, R3, 0x49 ;  /* 0x00000049031d7836 */ /* 0x000fc40000000000 */
[----:B------:R-:W-:Y:S01]  /*49c0*/  FFMA.FTZ R84, R7, -UR31, R28 ;  /* 0x8000001f07547c23 */ /* 0x000fe2000801001c */
[C---:B------:R-:W-:Y:S02]  /*49d0*/  VIADD R28, R3.reuse, 0x48 ;  /* 0x00000048031c7836 */ /* 0x040fe40000000000 */
[----:B------:R-:W-:Y:S01]  /*49e0*/  FFMA.FTZ R86, R6, -UR31, R26 ;  /* 0x8000001f06567c23 */ /* 0x000fe2000801001a */
[----:B------:R-:W-:Y:S02]  /*49f0*/  VIADD R26, R3, 0x41 ;  /* 0x00000041031a7836 */ /* 0x000fe40000000000 */
[----:B--2---:R-:W-:Y:S01]  /*4a00*/  FFMA.FTZ R71, R11, -UR31, R31 ;  /* 0x8000001f0b477c23 */ /* 0x004fe2000801001f */
[C---:B------:R-:W-:Y:S01]  /*4a10*/  VIADD R30, R3.reuse, 0x50 ;  /* 0x00000050031e7836 */ /* 0x040fe20000000000 */
[----:B------:R-:W-:Y:S01]  /*4a20*/  MUFU.TANH R38, R33 ;  /* 0x0000002100267308 */ /* 0x000fe20000002400 */
        /* <DEDUP_REMOVED lines=8> */
[C---:B------:R-:W-:Y:S01]  /*4ab0*/  IMAD.IADD R10, R200.reuse, 0x1, -R30 ;  /* 0x00000001c80a7824 */ /* 0x040fe200078e0a1e */
[----:B------:R-:W-:Y:S01]  /*4ac0*/  IABS R8, R6 ;  /* 0x0000000600087213 */ /* 0x000fe20000000000 */
[----:B------:R-:W-:Y:S01]  /*4ad0*/  IMAD.IADD R12, R200, 0x1, -R31 ;  /* 0x00000001c80c7824 */ /* 0x000fe200078e0a1f */
[----:B------:R-:W1:Y:S01]  /*4ae0*/  MUFU.TANH R32, R54 ;  /* 0x0000003600207308 */ /* 0x000e620000002400 */
[----:B------:R-:W-:-:S02]  /*4af0*/  IABS R7, R9 ;  /* 0x0000000900077213 */ /* 0x000fc40000000000 */
[----:B------:R-:W-:Y:S01]  /*4b00*/  IABS R6, R10 ;  /* 0x0000000a00067213 */ /* 0x000fe20000000000 */
[----:B------:R-:W-:Y:S01]  /*4b10*/  IMAD.MOV.U32 R10, RZ, RZ, R8 ;  /* 0x000000ffff0a7224 */ /* 0x000fe200078e0008 */
[----:B------:R-:W-:Y:S01]  /*4b20*/  IABS R9, R12 ;  /* 0x0000000c00097213 */ /* 0x000fe20000000000 */
[----:B------:R-:W-:Y:S01]  /*4b30*/  IMAD.MOV.U32 R8, RZ, RZ, R7 ;  /* 0x000000ffff087224 */ /* 0x000fe200078e0007 */
[----:B------:R-:W-:Y:S01]  /*4b40*/  FSEL R99, R48, -INF , !P2 ;  /* 0xff80000030637808 */ /* 0x000fe20005000000 */
[----:B------:R-:W2:Y:S01]  /*4b50*/  MUFU.TANH R33, R39 ;  /* 0x0000002700217308 */ /* 0x000ea20000002400 */
[----:B------:R-:W-:Y:S01]  /*4b60*/  IMAD.MOV.U32 R7, RZ, RZ, R6 ;  /* 0x000000ffff077224 */ /* 0x000fe200078e0006 */
[----:B------:R-:W-:Y:S01]  /*4b70*/  I2FP.F32.S32 R10, R10 ;  /* 0x0000000a000a7245 */ /* 0x000fe20000201400 */
[----:B------:R-:W-:Y:S01]  /*4b80*/  IMAD.MOV.U32 R6, RZ, RZ, R9 ;  /* 0x000000ffff067224 */ /* 0x000fe200078e0009 */
[----:B------:R-:W-:Y:S02]  /*4b90*/  I2FP.F32.S32 R8, R8 ;  /* 0x0000000800087245 */ /* 0x000fe40000201400 */
[----:B------:R-:W-:Y:S01]  /*4ba0*/  I2FP.F32.S32 R7, R7 ;  /* 0x0000000700077245 */ /* 0x000fe20000201400 */
[----:B---3--:R-:W-:Y:S01]  /*4bb0*/  FFMA.FTZ R87, R10, -UR31, R36 ;  /* 0x8000001f0a577c23 */ /* 0x008fe20008010024 */
[----:B------:R-:W3:Y:S01]  /*4bc0*/  MUFU.TANH R34, R34 ;  /* 0x0000002200227308 */ /* 0x000ee20000002400 */
[----:B------:R-:W-:Y:S01]  /*4bd0*/  I2FP.F32.S32 R6, R6 ;  /* 0x0000000600067245 */ /* 0x000fe20000201400 */
[----:B------:R-:W-:Y:S01]  /*4be0*/  VIADD R36, R3, 0x61 ;  /* 0x0000006103247836 */ /* 0x000fe20000000000 */
[----:B------:R-:W-:-:S02]  /*4bf0*/  I2FP.F32.S32 R9, R11 ;  /* 0x0000000b00097245 */ /* 0x000fc40000201400 */
[----:B------:R-:W-:Y:S01]  /*4c00*/  ISETP.LT.OR P6, PT, R13, R198, P6 ;  /* 0x000000c60d00720c */ /* 0x000fe200037c1670 */
[----:B-1----:R-:W-:Y:S01]  /*4c10*/  FFMA.FTZ R91, R6, -UR31, R32 ;  /* 0x8000001f065b7c23 */ /* 0x002fe20008010020 */
[----:B------:R-:W-:Y:S01]  /*4c20*/  VIADD R32, R3, 0x58 ;  /* 0x0000005803207836 */ /* 0x000fe20000000000 */
[----:B------:R-:W1:Y:S01]  /*4c30*/  MUFU.TANH R37, R35 ;  /* 0x0000002300257308 */ /* 0x000e620000002400 */
[----:B--2---:R-:W-:Y:S01]  /*4c40*/  FFMA.FTZ R89, R7, -UR31, R33 ;  /* 0x8000001f07597c23 */ /* 0x004fe20008010021 */
[----:B------:R-:W-:Y:S02]  /*4c50*/  VIADD R33, R3, 0x59 ;  /* 0x0000005903217836 */ /* 0x000fe40000000000 */
[----:B------:R-:W-:Y:S01]  /*4c60*/  FFMA.FTZ R85, R9, -UR31, R38 ;  /* 0x8000001f09557c23 */ /* 0x000fe20008010026 */
[C---:B------:R-:W-:Y:S01]  /*4c70*/  IMAD.IADD R7, R200.reuse, 0x1, -R32 ;  /* 0x00000001c8077824 */ /* 0x040fe200078e0a20 */
[C---:B------:R-:W-:Y:S01]  /*4c80*/  ISETP.LT.OR P5, PT, R13.reuse, R197, P5 ;  /* 0x000000c50d00720c */ /* 0x040fe20002fa1670 */
[----:B------:R-:W-:Y:S01]  /*4c90*/  IMAD.IADD R6, R200, 0x1, -R33 ;  /* 0x00000001c8067824 */ /* 0x000fe200078e0a21 */
[----:B------:R-:W-:Y:S01]  /*4ca0*/  ISETP.LT.OR P3, PT, R13, R196, P3 ;  /* 0x000000c40d00720c */ /* 0x000fe20001f61670 */
[----:B------:R-:W2:Y:S01]  /*4cb0*/  MUFU.TANH R35, R58 ;  /* 0x0000003a00237308 */ /* 0x000ea20000002400 */
[----:B---3--:R-:W-:Y:S01]  /*4cc0*/  FFMA.FTZ R88, R8, -UR31, R34 ;  /* 0x8000001f08587c23 */ /* 0x008fe20008010022 */
[----:B------:R-:W-:Y:S01]  /*4cd0*/  VIADD R34, R3, 0x60 ;  /* 0x0000006003227836 */ /* 0x000fe20000000000 */
[----:B------:R-:W-:Y:S01]  /*4ce0*/  IABS R9, R7 ;  /* 0x0000000700097213 */ /* 0x000fe20000000000 */
[C---:B------:R-:W-:Y:S01]  /*4cf0*/  IMAD.IADD R10, R200.reuse, 0x1, -R36 ;  /* 0x00000001c80a7824 */ /* 0x040fe200078e0a24 */
[----:B------:R-:W-:Y:S01]  /*4d00*/  IABS R7, R6 ;  /* 0x0000000600077213 */ /* 0x000fe20000000000 */
[----:B------:R-:W-:Y:S01]  /*4d10*/  IMAD.IADD R8, R200, 0x1, -R34 ;  /* 0x00000001c8087824 */ /* 0x000fe200078e0a22 */
[----:B------:R-:W-:Y:S01]  /*4d20*/  ISETP.GE.AND P2, PT, R5, R204, PT ;  /* 0x000000cc0500720c */ /* 0x000fe20003f46270 */
[----:B------:R-:W3:Y:S01]  /*4d30*/  MUFU.TANH R11, R69 ;  /* 0x00000045000b7308 */ /* 0x000ee20000002400 */
[----:B------:R-:W-:-:S02]  /*4d40*/  VIADD R38, R3, 0x70 ;  /* 0x0000007003267836 */ /* 0x000fc40000000000 */
[----:B------:R-:W-:Y:S01]  /*4d50*/  IABS R6, R8 ;  /* 0x0000000800067213 */ /* 0x000fe20000000000 */
[----:B------:R-:W-:Y:S01]  /*4d60*/  VIADD R39, R3, 0x71 ;  /* 0x0000007103277836 */ /* 0x000fe20000000000 */
[----:B------:R-:W-:Y:S01]  /*4d70*/  IABS R8, R10 ;  /* 0x0000000a00087213 */ /* 0x000fe20000000000 */
[----:B------:R-:W-:Y:S01]  /*4d80*/  IMAD.MOV.U32 R10, RZ, RZ, R9 ;  /* 0x000000ffff0a7224 */ /* 0x000fe200078e0009 */
[----:B------:R-:W-:Y:S01]  /*4d90*/  ISETP.LT.OR P2, PT, R5, R196, P2 ;  /* 0x000000c40500720c */ /* 0x000fe20001741670 */
[----:B------:R-:W-:Y:S01]  /*4da0*/  IMAD.MOV.U32 R9, RZ, RZ, R7 ;  /* 0x000000ffff097224 */ /* 0x000fe200078e0007 */
[----:B------:R-:W4:Y:S01]  /*4db0*/  MUFU.TANH R12, R59 ;  /* 0x0000003b000c7308 */ /* 0x000f220000002400 */
[----:B------:R-:W-:Y:S01]  /*4dc0*/  IMAD.MOV.U32 R7, RZ, RZ, R6 ;  /* 0x000000ffff077224 */ /* 0x000fe200078e0006 */
[----:B------:R-:W-:Y:S01]  /*4dd0*/  I2FP.F32.S32 R10, R10 ;  /* 0x0000000a000a7245 */ /* 0x000fe20000201400 */
[----:B------:R-:W-:Y:S01]  /*4de0*/  IMAD.MOV.U32 R6, RZ, RZ, R8 ;  /* 0x000000ffff067224 */ /* 0x000fe200078e0008 */
[----:B------:R-:W-:-:S02]  /*4df0*/  I2FP.F32.S32 R9, R9 ;  /* 0x0000000900097245 */ /* 0x000fc40000201400 */
[----:B------:R-:W-:Y:S01]  /*4e00*/  I2FP.F32.S32 R7, R7 ;  /* 0x0000000700077245 */ /* 0x000fe20000201400 */
[----:B-1----:R-:W-:Y:S01]  /*4e10*/  FFMA.FTZ R93, R10, -UR31, R37 ;  /* 0x8000001f0a5d7c23 */ /* 0x002fe20008010025 */
[----:B------:R-:W-:Y:S01]  /*4e20*/  I2FP.F32.S32 R6, R6 ;  /* 0x0000000600067245 */ /* 0x000fe20000201400 */
[----:B--2---:R-:W-:Y:S01]  /*4e30*/  FFMA.FTZ R97, R9, -UR31, R35 ;  /* 0x8000001f09617c23 */ /* 0x004fe20008010023 */
[C---:B------:R-:W-:Y:S01]  /*4e40*/  VIADD R35, R3.reuse, 0x68 ;  /* 0x0000006803237836 */ /* 0x040fe20000000000 */
[----:B------:R-:W1:Y:S01]  /*4e50*/  MUFU.TANH R43, R40 ;  /* 0x00000028002b7308 */ /* 0x000e620000002400 */
[----:B------:R-:W-:Y:S02]  /*4e60*/  VIADD R37, R3, 0x69 ;  /* 0x0000006903257836 */ /* 0x000fe40000000000 */
[----:B---3--:R-:W-:Y:S01]  /*4e70*/  FFMA.FTZ R104, R6, -UR31, R11 ;  /* 0x8000001f06687c23 */ /* 0x008fe2000801000b */
[C---:B------:R-:W-:Y:S02]  /*4e80*/  IMAD.IADD R6, R200.reuse, 0x1, -R35 ;  /* 0x00000001c8067824 */ /* 0x040fe400078e0a23 */
[----:B------:R-:W-:-:S02]  /*4e90*/  IMAD.IADD R8, R200, 0x1, -R37 ;  /* 0x00000001c8087824 */ /* 0x000fc400078e0a25 */
[----:B----4-:R-:W-:Y:S01]  /*4ea0*/  FFMA.FTZ R101, R7, -UR31, R12 ;  /* 0x8000001f07657c23 */ /* 0x010fe2000801000c */
[C---:B------:R-:W-:Y:S01]  /*4eb0*/  IMAD.IADD R9, R200.reuse, 0x1, -R38 ;  /* 0x00000001c8097824 */ /* 0x040fe200078e0a26 */
[----:B------:R2:W3:Y:S01]  /*4ec0*/  MUFU.TANH R40, R41 ;  /* 0x0000002900287308 */ /* 0x0004e20000002400 */
[----:B------:R-:W-:Y:S01]  /*4ed0*/  IMAD.IADD R11, R200, 0x1, -R39 ;  /* 0x00000001c80b7824 */ /* 0x000fe200078e0a27 */
[----:B------:R-:W-:Y:S02]  /*4ee0*/  IABS R7, R6 ;  /* 0x0000000600077213 */ /* 0x000fe40000000000 */
[----:B------:R-:W-:Y:S02]  /*4ef0*/  IABS R6, R8 ;  /* 0x0000000800067213 */ /* 0x000fe40000000000 */
[----:B------:R-:W-:Y:S02]  /*4f00*/  IABS R8, R9 ;  /* 0x0000000900087213 */ /* 0x000fe40000000000 */
[----:B------:R-:W-:Y:S01]  /*4f10*/  MUFU.TANH R42, R42 ;  /* 0x0000002a002a7308 */ /* 0x000fe20000002400 */
[----:B------:R-:W-:-:S02]  /*4f20*/  IABS R12, R11 ;  /* 0x0000000b000c7213 */ /* 0x000fc40000000000 */
[----:B------:R-:W-:-:S05]  /*4f30*/  IMAD.MOV.U32 R9, RZ, RZ, R8 ;  /* 0x000000ffff097224 */ /* 0x000fca00078e0008 */
[----:B------:R-:W4:Y:S01]  /*4f40*/  MUFU.TANH R45, R68 ;  /* 0x00000044002d7308 */ /* 0x000f220000002400 */
[----:B--2---:R-:W-:Y:S01]  /*4f50*/  VIADD R41, R3, 0x78 ;  /* 0x0000007803297836 */ /* 0x004fe20000000000 */
[----:B------:R-:W-:-:S03]  /*4f60*/  I2FP.F32.S32 R9, R9 ;  /* 0x0000000900097245 */ /* 0x000fc60000201400 */
[----:B------:R-:W-:-:S03]  /*4f70*/  IMAD.IADD R10, R200, 0x1, -R41 ;  /* 0x00000001c80a7824 */ /* 0x000fc600078e0a29 */
[----:B------:R-:W2:Y:S02]  /*4f80*/  MUFU.TANH R44, R70 ;  /* 0x00000046002c7308 */ /* 0x000ea40000002400 */
[----:B------:R-:W-:Y:S02]  /*4f90*/  IABS R11, R10 ;  /* 0x0000000a000b7213 */ /* 0x000fe40000000000 */
[----:B------:R-:W-:Y:S02]  /*4fa0*/  I2FP.F32.S32 R10, R7 ;  /* 0x00000007000a7245 */ /* 0x000fe40000201400 */
[----:B------:R-:W-:Y:S01]  /*4fb0*/  I2FP.F32.S32 R7, R6 ;  /* 0x0000000600077245 */ /* 0x000fe20000201400 */
[----:B------:R-:W-:Y:S01]  /*4fc0*/  IMAD.MOV.U32 R6, RZ, RZ, R12 ;  /* 0x000000ffff067224 */ /* 0x000fe200078e000c */
[----:B------:R-:W-:Y:S01]  /*4fd0*/  MUFU.TANH R72, R62 ;  /* 0x0000003e00487308 */ /* 0x000fe20000002400 */
[----:B------:R-:W-:Y:S02]  /*4fe0*/  IMAD.MOV.U32 R8, RZ, RZ, R11 ;  /* 0x000000ffff087224 */ /* 0x000fe400078e000b */
[----:B-1----:R-:W-:Y:S01]  /*4ff0*/  FFMA.FTZ R106, R10, -UR31, R43 ;  /* 0x8000001f0a6a7c23 */ /* 0x002fe2000801002b */
[----:B---3--:R-:W-:Y:S01]  /*5000*/  FFMA.FTZ R107, R7, -UR31, R40 ;  /* 0x8000001f076b7c23 */ /* 0x008fe20008010028 */
[----:B------:R-:W-:Y:S01]  /*5010*/  I2FP.F32.S32 R7, R6 ;  /* 0x0000000600077245 */ /* 0x000fe20000201400 */
[----:B------:R-:W-:Y:S01]  /*5020*/  VIADD R40, R3, 0x79 ;  /* 0x0000007903287836 */ /* 0x000fe20000000000 */
[----:B------:R-:W-:Y:S01]  /*5030*/  I2FP.F32.S32 R6, R8 ;  /* 0x0000000800067245 */ /* 0x000fe20000201400 */
[----:B------:R-:W-:-:S02]  /*5040*/  IMAD.IADD R8, R202, 0x1, -R3 ;  /* 0x00000001ca087824 */ /* 0x000fc400078e0a03 */
[----:B----4-:R-:W-:Y:S01]  /*5050*/  FFMA.FTZ R108, R9, -UR31, R45 ;  /* 0x8000001f096c7c23 */ /* 0x010fe2000801002d */
[--C-:B------:R-:W-:Y:S02]  /*5060*/  IMAD.IADD R10, R201, 0x1, -R3.reuse ;  /* 0x00000001c90a7824 */ /* 0x100fe400078e0a03 */
[----:B--2---:R-:W-:Y:S01]  /*5070*/  FFMA.FTZ R114, R7, -UR31, R44 ;  /* 0x8000001f07727c23 */ /* 0x004fe2000801002c */
[----:B------:R-:W-:Y:S01]  /*5080*/  FFMA.FTZ R116, R6, -UR31, R42 ;  /* 0x8000001f06747c23 */ /* 0x000fe2000801002a */
[----:B------:R-:W-:Y:S01]  /*5090*/  IMAD.IADD R6, R200, 0x1, -R40 ;  /* 0x00000001c8067824 */ /* 0x000fe200078e0a28 */
[----:B------:R-:W1:Y:S01]  /*50a0*/  MUFU.TANH R11, R55 ;  /* 0x00000037000b7308 */ /* 0x000e620000002400 */
[----:B------:R-:W-:Y:S01]  /*50b0*/  IMAD.IADD R9, R203, 0x1, -R3 ;  /* 0x00000001cb097824 */ /* 0x000fe200078e0a03 */
[----:B------:R-:W-:Y:S02]  /*50c0*/  IABS R3, R10 ;  /* 0x0000000a00037213 */ /* 0x000fe40000000000 */
[----:B------:R-:W-:-:S02]  /*50d0*/  IABS R7, R6 ;  /* 0x0000000600077213 */ /* 0x000fc40000000000 */
[----:B------:R-:W-:Y:S02]  /*50e0*/  IABS R6, R8 ;  /* 0x0000000800067213 */ /* 0x000fe40000000000 */
[----:B------:R-:W-:Y:S01]  /*50f0*/  IABS R8, R9 ;  /* 0x0000000900087213 */ /* 0x000fe20000000000 */
[----:B------:R-:W-:Y:S01]  /*5100*/  IMAD.MOV.U32 R9, RZ, RZ, R7 ;  /* 0x000000ffff097224 */ /* 0x000fe200078e0007 */
[----:B------:R2:W-:Y:S01]  /*5110*/  MUFU.TANH R58, R115 ;  /* 0x00000073003a7308 */ /* 0x0005e20000002400 */
[----:B------:R-:W-:Y:S02]  /*5120*/  IMAD.MOV.U32 R7, RZ, RZ, R6 ;  /* 0x000000ffff077224 */ /* 0x000fe400078e0006 */
[----:B------:R-:W-:Y:S01]  /*5130*/  IMAD.MOV.U32 R6, RZ, RZ, R3 ;  /* 0x000000ffff067224 */ /* 0x000fe200078e0003 */
[----:B------:R-:W-:Y:S01]  /*5140*/  I2FP.F32.S32 R9, R9 ;  /* 0x0000000900097245 */ /* 0x000fe20000201400 */
[----:B------:R-:W-:Y:S01]  /*5150*/  IMAD.MOV.U32 R3, RZ, RZ, R8 ;  /* 0x000000ffff037224 */ /* 0x000fe200078e0008 */
[----:B------:R-:W-:-:S02]  /*5160*/  I2FP.F32.S32 R7, R7 ;  /* 0x0000000700077245 */ /* 0x000fc40000201400 */
[----:B------:R-:W-:Y:S01]  /*5170*/  I2FP.F32.S32 R6, R6 ;  /* 0x0000000600067245 */ /* 0x000fe20000201400 */
[----:B-1----:R-:W-:Y:S01]  /*5180*/  FFMA.FTZ R156, R9, -UR31, R11 ;  /* 0x8000001f099c7c23 */ /* 0x002fe2000801000b */
[----:B------:R-:W-:Y:S01]  /*5190*/  I2FP.F32.S32 R3, R3 ;  /* 0x0000000300037245 */ /* 0x000fe20000201400 */
        /* <DEDUP_REMOVED lines=8> */
[----:B------:R-:W-:Y:S01]  /*5220*/  IABS R8, R6 ;  /* 0x0000000600087213 */ /* 0x000fe20000000000 */
[----:B------:R1:W-:Y:S01]  /*5230*/  MUFU.TANH R68, R146 ;  /* 0x0000009200447308 */ /* 0x0003e20000002400 */
[----:B------:R-:W-:Y:S01]  /*5240*/  IABS R6, R3 ;  /* 0x0000000300067213 */ /* 0x000fe20000000000 */
[----:B------:R-:W-:Y:S01]  /*5250*/  VIADD R190, R188, 0x1800 ;  /* 0x00001800bcbe7836 */ /* 0x000fe20000000000 */
[----:B------:R-:W-:-:S02]  /*5260*/  IABS R3, R7 ;  /* 0x0000000700037213 */ /* 0x000fc40000000000 */
[----:B------:R-:W-:Y:S01]  /*5270*/  IABS R7, R9 ;  /* 0x0000000900077213 */ /* 0x000fe20000000000 */
[----:B------:R-:W-:Y:S01]  /*5280*/  IMAD.MOV.U32 R9, RZ, RZ, R8 ;  /* 0x000000ffff097224 */ /* 0x000fe200078e0008 */
[----:B------:R-:W-:Y:S01]  /*5290*/  ISETP.GE.AND P1, PT, R5, R207, PT ;  /* 0x000000cf0500720c */ /* 0x000fe20003f26270 */
[----:B------:R-:W-:Y:S01]  /*52a0*/  IMAD.MOV.U32 R8, RZ, RZ, R6 ;  /* 0x000000ffff087224 */ /* 0x000fe200078e0006 */
[----:B------:R-:W-:Y:S01]  /*52b0*/  FSEL R152, R11, -INF , !P0 ;  /* 0xff8000000b987808 */ /* 0x000fe20004000000 */
[----:B------:R-:W-:Y:S01]  /*52c0*/  IMAD.MOV.U32 R6, RZ, RZ, R7 ;  /* 0x000000ffff067224 */ /* 0x000fe200078e0007 */
[----:B------:R-:W-:Y:S01]  /*52d0*/  I2FP.F32.S32 R9, R9 ;  /* 0x0000000900097245 */ /* 0x000fe20000201400 */
[----:B------:R-:W3:Y:S01]  /*52e0*/  MUFU.TANH R76, R63 ;  /* 0x0000003f004c7308 */ /* 0x000ee20000002400 */
[----:B------:R-:W-:Y:S02]  /*52f0*/  I2FP.F32.S32 R8, R8 ;  /* 0x0000000800087245 */ /* 0x000fe40000201400 */
[----:B------:R-:W-:-:S02]  /*5300*/  I2FP.F32.S32 R7, R3 ;  /* 0x0000000300077245 */ /* 0x000fc40000201400 */
[----:B------:R-:W-:Y:S01]  /*5310*/  I2FP.F32.S32 R3, R6 ;  /* 0x0000000600037245 */ /* 0x000fe20000201400 */
[----:B------:R-:W-:Y:S01]  /*5320*/  FFMA.FTZ R6, R9, -UR31, R191 ;  /* 0x8000001f09067c23 */ /* 0x000fe200080100bf */
[----:B------:R-:W-:Y:S01]  /*5330*/  FFMA.FTZ R8, R8, -UR31, R160 ;  /* 0x8000001f08087c23 */ /* 0x000fe200080100a0 */
[----:B------:R-:W-:Y:S01]  /*5340*/  FFMA.FTZ R7, R7, -UR31, R157 ;  /* 0x8000001f07077c23 */ /* 0x000fe2000801009d */
[----:B------:R-:W-:Y:S01]  /*5350*/  FSEL R153, R10, -INF , !P4 ;  /* 0xff8000000a997808 */ /* 0x000fe20006000000 */
[----:B------:R-:W-:Y:S01]  /*5360*/  FFMA.FTZ R13, R3, -UR31, R109 ;  /* 0x8000001f030d7c23 */ /* 0x000fe2000801006d */
[----:B------:R-:W-:Y:S01]  /*5370*/  ISETP.GE.AND P0, PT, R5, R206, PT ;  /* 0x000000ce0500720c */ /* 0x000fe20003f06270 */
[--C-:B------:R-:W-:Y:S01]  /*5380*/  IMAD.IADD R3, R201, 0x1, -R5.reuse ;  /* 0x00000001c9037824 */ /* 0x100fe200078e0a05 */
[C---:B------:R-:W-:Y:S01]  /*5390*/  ISETP.GE.AND P4, PT, R5.reuse, R205, PT ;  /* 0x000000cd0500720c */ /* 0x040fe20003f86270 */
[--C-:B------:R-:W-:Y:S01]  /*53a0*/  IMAD.IADD R9, R202, 0x1, -R4.reuse ;  /* 0x00000001ca097824 */ /* 0x100fe200078e0a04 */
[----:B------:R-:W-:Y:S01]  /*53b0*/  ISETP.LT.OR P1, PT, R5, R199, P1 ;  /* 0x000000c70500720c */ /* 0x000fe20000f21670 */
[--C-:B------:R-:W-:Y:S01]  /*53c0*/  IMAD.IADD R10, R201, 0x1, -R4.reuse ;  /* 0x00000001c90a7824 */ /* 0x100fe200078e0a04 */
[C---:B------:R-:W-:Y:S01]  /*53d0*/  ISETP.LT.OR P0, PT, R5.reuse, R198, P0 ;  /* 0x000000c60500720c */ /* 0x040fe20000701670 */
[----:B------:R4:W-:Y:S01]  /*53e0*/  MUFU.TANH R45, R131 ;  /* 0x00000083002d7308 */ /* 0x0009e20000002400 */
[----:B------:R-:W-:Y:S01]  /*53f0*/  ISETP.LT.OR P4, PT, R5, R197, P4 ;  /* 0x000000c50500720c */ /* 0x000fe20002781670 */
[C---:B------:R-:W-:Y:S01]  /*5400*/  IMAD.IADD R5, R203.reuse, 0x1, -R5 ;  /* 0x00000001cb057824 */ /* 0x040fe200078e0a05 */
[----:B------:R-:W-:Y:S01]  /*5410*/  FSEL R125, R6, -INF , !P6 ;  /* 0xff800000067d7808 */ /* 0x000fe20007000000 */
[----:B------:R-:W-:Y:S01]  /*5420*/  IMAD.IADD R6, R203, 0x1, -R4 ;  /* 0x00000001cb067824 */ /* 0x000fe200078e0a04 */
[----:B------:R-:W-:Y:S01]  /*5430*/  FSEL R149, R8, -INF , !P5 ;  /* 0xff80000008957808 */ /* 0x000fe20006800000 */
[----:B------:R-:W-:Y:S01]  /*5440*/  VIADD R191, R188, 0x1400 ;  /* 0x00001400bcbf7836 */ /* 0x000fe20000000000 */
[----:B------:R-:W-:Y:S01]  /*5450*/  FSEL R154, R7, -INF , !P3 ;  /* 0xff800000079a7808 */ /* 0x000fe20005800000 */
[----:B------:R5:W-:Y:S01]  /*5460*/  MUFU.TANH R63, R145 ;  /* 0x00000091003f7308 */ /* 0x000be20000002400 */
[----:B------:R-:W-:-:S02]  /*5470*/  FSEL R103, R47, -INF , !P1 ;  /* 0xff8000002f677808 */ /* 0x000fc40004800000 */
[C---:B------:R-:W-:Y:S02]  /*5480*/  ISETP.GE.AND P6, PT, R4.reuse, R207, PT ;  /* 0x000000cf0400720c */ /* 0x040fe40003fc6270 */
[C---:B------:R-:W-:Y:S02]  /*5490*/  ISETP.GE.AND P5, PT, R4.reuse, R206, PT ;  /* 0x000000ce0400720c */ /* 0x040fe40003fa6270 */
[C---:B------:R-:W-:Y:S01]  /*54a0*/  ISETP.GE.AND P3, PT, R4.reuse, R205, PT ;  /* 0x000000cd0400720c */ /* 0x040fe20003f66270 */
[----:B------:R-:W-:Y:S01]  /*54b0*/  MUFU.TANH R59, R147 ;  /* 0x00000093003b7308 */ /* 0x000fe20000002400 */
[C---:B------:R-:W-:Y:S02]  /*54c0*/  ISETP.GE.AND P1, PT, R4.reuse, R204, PT ;  /* 0x000000cc0400720c */ /* 0x040fe40003f26270 */
[C---:B------:R-:W-:Y:S02]  /*54d0*/  ISETP.LT.OR P6, PT, R4.reuse, R199, P6 ;  /* 0x000000c70400720c */ /* 0x040fe400037c1670 */
[----:B------:R-:W-:-:S02]  /*54e0*/  ISETP.LT.OR P5, PT, R4, R198, P5 ;  /* 0x000000c60400720c */ /* 0x000fc40002fa1670 */
[C---:B------:R-:W-:Y:S01]  /*54f0*/  ISETP.LT.OR P3, PT, R4.reuse, R197, P3 ;  /* 0x000000c50400720c */ /* 0x040fe20001f61670 */
[----:B------:R-:W-:Y:S01]  /*5500*/  MUFU.TANH R67, R75 ;  /* 0x0000004b00437308 */ /* 0x000fe20000002400 */
[----:B------:R-:W-:Y:S02]  /*5510*/  ISETP.LT.OR P1, PT, R4, R196, P1 ;  /* 0x000000c40400720c */ /* 0x000fe40000f21670 */
[----:B------:R-:W-:Y:S02]  /*5520*/  IABS R4, R5 ;  /* 0x0000000500047213 */ /* 0x000fe40000000000 */
[----:B------:R-:W-:Y:S02]  /*5530*/  IABS R5, R9 ;  /* 0x0000000900057213 */ /* 0x000fe40000000000 */
[----:B------:R-:W-:Y:S01]  /*5540*/  IABS R3, R3 ;  /* 0x0000000300037213 */ /* 0x000fe20000000000 */
[----:B------:R-:W-:Y:S01]  /*5550*/  IMAD.MOV.U32 R7, RZ, RZ, R4 ;  /* 0x000000ffff077224 */ /* 0x000fe200078e0004 */
[----:B------:R-:W-:Y:S01]  /*5560*/  IABS R9, R10 ;  /* 0x0000000a00097213 */ /* 0x000fe20000000000 */
[----:B------:R-:W-:Y:S01]  /*5570*/  IMAD.MOV.U32 R4, RZ, RZ, R5 ;  /* 0x000000ffff047224 */ /* 0x000fe200078e0005 */
[----:B------:R-:W-:Y:S01]  /*5580*/  IABS R6, R6 ;  /* 0x0000000600067213 */ /* 0x000fe20000000000 */
[----:B------:R-:W5:Y:S01]  /*5590*/  MUFU.TANH R69, R144 ;  /* 0x0000009000457308 */ /* 0x000f620000002400 */
[----:B------:R-:W-:Y:S01]  /*55a0*/  I2FP.F32.S32 R8, R3 ;  /* 0x0000000300087245 */ /* 0x000fe20000201400 */
[----:B------:R-:W-:Y:S01]  /*55b0*/  IMAD.MOV.U32 R3, RZ, RZ, R9 ;  /* 0x000000ffff037224 */ /* 0x000fe200078e0009 */
[----:B------:R-:W-:Y:S01]  /*55c0*/  FSEL R92, R49, -INF , !P6 ;  /* 0xff800000315c7808 */ /* 0x000fe20007000000 */
[----:B------:R-:W-:Y:S01]  /*55d0*/  IMAD.MOV.U32 R5, RZ, RZ, R6 ;  /* 0x000000ffff057224 */ /* 0x000fe200078e0006 */
[----:B------:R-:W-:Y:S01]  /*55e0*/  I2FP.F32.S32 R6, R7 ;  /* 0x0000000700067245 */ /* 0x000fe20000201400 */
[----:B------:R-:W-:Y:S01]  /*55f0*/  FFMA.FTZ R8, R8, -UR31, R162 ;  /* 0x8000001f08087c23 */ /* 0x000fe200080100a2 */
[----:B------:R-:W-:Y:S01]  /*5600*/  I2FP.F32.S32 R7, R4 ;  /* 0x0000000400077245 */ /* 0x000fe20000201400 */
[----:B------:R-:W5:Y:S01]  /*5610*/  MUFU.TANH R70, R140 ;  /* 0x0000008c00467308 */ /* 0x000f620000002400 */
[----:B------:R-:W-:-:S02]  /*5620*/  I2FP.F32.S32 R4, R3 ;  /* 0x0000000300047245 */ /* 0x000fc40000201400 */
[----:B------:R-:W-:Y:S01]  /*5630*/  I2FP.F32.S32 R3, R5 ;  /* 0x0000000500037245 */ /* 0x000fe20000201400 */
[----:B------:R-:W-:Y:S01]  /*5640*/  FFMA.FTZ R5, R6, -UR31, R159 ;  /* 0x8000001f06057c23 */ /* 0x000fe2000801009f */
[----:B------:R-:W-:Y:S01]  /*5650*/  FFMA.FTZ R11, R7, -UR31, R124 ;  /* 0x8000001f070b7c23 */ /* 0x000fe2000801007c */
[----:B------:R-:W-:Y:S01]  /*5660*/  FFMA.FTZ R10, R4, -UR31, R161 ;  /* 0x8000001f040a7c23 */ /* 0x000fe200080100a1 */
[C-C-:B------:R-:W-:Y:S02]  /*5670*/  IMAD.IADD R4, R202.reuse, 0x1, -R14.reuse ;  /* 0x00000001ca047824 */ /* 0x140fe400078e0a0e */
[----:B------:R-:W-:Y:S01]  /*5680*/  FFMA.FTZ R9, R3, -UR31, R139 ;  /* 0x8000001f03097c23 */ /* 0x000fe2000801008b */
[--C-:B------:R-:W-:Y:S01]  /*5690*/  IMAD.IADD R3, R201, 0x1, -R14.reuse ;  /* 0x00000001c9037824 */ /* 0x100fe200078e0a0e */
[----:B------:R-:W-:Y:S01]  /*56a0*/  FSEL R155, R5, -INF , !P2 ;  /* 0xff800000059b7808 */ /* 0x000fe20005000000 */
[----:B------:R-:W-:Y:S01]  /*56b0*/  IMAD.IADD R5, R203, 0x1, -R14 ;  /* 0x00000001cb057824 */ /* 0x000fe200078e0a0e */
[----:B------:R-:W-:Y:S01]  /*56c0*/  IABS R6, R4 ;  /* 0x0000000400067213 */ /* 0x000fe20000000000 */
[----:B------:R-:W-:Y:S01]  /*56d0*/  IMAD.IADD R7, R202, 0x1, -R15 ;  /* 0x00000001ca077824 */ /* 0x000fe200078e0a0f */
[----:B------:R-:W-:Y:S01]  /*56e0*/  IABS R4, R3 ;  /* 0x0000000300047213 */ /* 0x000fe20000000000 */
[----:B------:R-:W5:Y:S01]  /*56f0*/  MUFU.TANH R46, R142 ;  /* 0x0000008e002e7308 */ /* 0x000f620000002400 */
[----:B------:R-:W-:-:S02]  /*5700*/  IABS R3, R5 ;  /* 0x0000000500037213 */ /* 0x000fc40000000000 */
[----:B------:R-:W-:Y:S01]  /*5710*/  IABS R5, R7 ;  /* 0x0000000700057213 */ /* 0x000fe20000000000 */
[----:B------:R-:W-:Y:S01]  /*5720*/  IMAD.MOV.U32 R7, RZ, RZ, R6 ;  /* 0x000000ffff077224 */ /* 0x000fe200078e0006 */
[C---:B------:R-:W-:Y:S01]  /*5730*/  ISETP.GE.AND P2, PT, R14.reuse, R205, PT ;  /* 0x000000cd0e00720c */ /* 0x040fe20003f46270 */
[----:B------:R-:W-:Y:S01]  /*5740*/  IMAD.MOV.U32 R6, RZ, RZ, R4 ;  /* 0x000000ffff067224 */ /* 0x000fe200078e0004 */
[----:B------:R-:W-:Y:S01]  /*5750*/  ISETP.GE.AND P6, PT, R14, R204, PT ;  /* 0x000000cc0e00720c */ /* 0x000fe20003fc6270 */
[----:B------:R-:W-:Y:S01]  /*5760*/  IMAD.MOV.U32 R4, RZ, RZ, R5 ;  /* 0x000000ffff047224 */ /* 0x000fe200078e0005 */
[----:B------:R-:W-:Y:S01]  /*5770*/  I2FP.F32.S32 R7, R7 ;  /* 0x0000000700077245 */ /* 0x000fe20000201400 */
[----:B------:R-:W5:Y:S01]  /*5780*/  MUFU.TANH R44, R110 ;  /* 0x0000006e002c7308 */ /* 0x000f620000002400 */
[----:B------:R-:W-:Y:S02]  /*5790*/  I2FP.F32.S32 R6, R6 ;  /* 0x0000000600067245 */ /* 0x000fe40000201400 */
[----:B------:R-:W-:-:S02]  /*57a0*/  I2FP.F32.S32 R5, R3 ;  /* 0x0000000300057245 */ /* 0x000fc40000201400 */
[----:B------:R-:W-:Y:S01]  /*57b0*/  I2FP.F32.S32 R3, R4 ;  /* 0x0000000400037245 */ /* 0x000fe20000201400 */
[----:B------:R-:W-:Y:S01]  /*57c0*/  FFMA.FTZ R6, R6, -UR31, R126 ;  /* 0x8000001f06067c23 */ /* 0x000fe2000801007e */
[----:B------:R-:W-:Y:S01]  /*57d0*/  ISETP.LT.OR P2, PT, R14, R197, P2 ;  /* 0x000000c50e00720c */ /* 0x000fe20001741670 */
[----:B------:R-:W-:Y:S01]  /*57e0*/  FFMA.FTZ R5, R5, -UR31, R113 ;  /* 0x8000001f05057c23 */ /* 0x000fe20008010071 */
[----:B------:R-:W-:Y:S01]  /*57f0*/  FSEL R148, R8, -INF , !P4 ;  /* 0xff80000008947808 */ /* 0x000fe20006000000 */
[----:B------:R-:W-:Y:S01]  /*5800*/  FFMA.FTZ R8, R7, -UR31, R132 ;  /* 0x8000001f07087c23 */ /* 0x000fe20008010084 */
[----:B------:R-:W-:Y:S01]  /*5810*/  IMAD.IADD R4, R203, 0x1, -R15 ;  /* 0x00000001cb047824 */ /* 0x000fe200078e0a0f */
[----:B------:R-:W-:Y:S01]  /*5820*/  ISETP.LT.OR P6, PT, R14, R196, P6 ;  /* 0x000000c40e00720c */ /* 0x000fe200037c1670 */
[----:B------:R-:W-:Y:S01]  /*5830*/  FFMA.FTZ R12, R3, -UR31, R111 ;  /* 0x8000001f030c7c23 */ /* 0x000fe2000801006f */
[----:B------:R-:W-:Y:S01]  /*5840*/  FSEL R151, R9, -INF , !P1 ;  /* 0xff80000009977808 */ /* 0x000fe20004800000 */
[----:B------:R-:W-:Y:S01]  /*5850*/  IMAD.IADD R7, R202, 0x1, -R17 ;  /* 0x00000001ca077824 */ /* 0x000fe200078e0a11 */
[----:B------:R-:W-:Y:S01]  /*5860*/  ISETP.GE.AND P4, PT, R14, R206, PT ;  /* 0x000000ce0e00720c */ /* 0x000fe20003f86270 */
[C---:B------:R-:W-:Y:S01]  /*5870*/  IMAD.IADD R3, R201.reuse, 0x1, -R15 ;  /* 0x00000001c9037824 */ /* 0x040fe200078e0a0f */
[----:B------:R-:W-:Y:S01]  /*5880*/  FSEL R138, R6, -INF , !P2 ;  /* 0xff800000068a7808 */ /* 0x000fe20005000000 */
[--C-:B------:R-:W-:Y:S01]  /*5890*/  IMAD.IADD R9, R201, 0x1, -R17.reuse ;  /* 0x00000001c9097824 */ /* 0x100fe200078e0a11 */
[----:B------:R-:W-:Y:S01]  /*58a0*/  FSEL R150, R5, -INF , !P6 ;  /* 0xff80000005967808 */ /* 0x000fe20007000000 */
[----:B------:R-:W-:Y:S01]  /*58b0*/  IMAD.IADD R6, R203, 0x1, -R17 ;  /* 0x00000001cb067824 */ /* 0x000fe200078e0a11 */
[----:B------:R-:W-:Y:S01]  /*58c0*/  IABS R4, R4 ;  /* 0x0000000400047213 */ /* 0x000fe20000000000 */
[----:B------:R-:W5:Y:S01]  /*58d0*/  MUFU.TANH R43, R112 ;  /* 0x00000070002b7308 */ /* 0x000f620000002400 */
[----:B------:R-:W-:-:S02]  /*58e0*/  ISETP.LT.OR P4, PT, R14, R198, P4 ;  /* 0x000000c60e00720c */ /* 0x000fc40002781670 */
[----:B------:R-:W-:Y:S01]  /*58f0*/  IABS R5, R7 ;  /* 0x0000000700057213 */ /* 0x000fe20000000000 */
[----:B------:R-:W-:Y:S01]  /*5900*/  IMAD.MOV.U32 R7, RZ, RZ, R4 ;  /* 0x000000ffff077224 */ /* 0x000fe200078e0004 */
[----:B------:R-:W-:Y:S02]  /*5910*/  FSEL R122, R13, -INF , !P0 ;  /* 0xff8000000d7a7808 */ /* 0x000fe40004000000 */
[----:B------:R-:W-:Y:S01]  /*5920*/  IABS R3, R3 ;  /* 0x0000000300037213 */ /* 0x000fe20000000000 */
[----:B------:R-:W-:Y:S01]  /*5930*/  IMAD.MOV.U32 R4, RZ, RZ, R5 ;  /* 0x000000ffff047224 */ /* 0x000fe200078e0005 */
[----:B------:R-:W-:Y:S01]  /*5940*/  IABS R9, R9 ;  /* 0x0000000900097213 */ /* 0x000fe20000000000 */
[----:B------:R-:W5:Y:S01]  /*5950*/  MUFU.TANH R74, R74 ;  /* 0x0000004a004a7308 */ /* 0x000f620000002400 */
[----:B------:R-:W-:Y:S02]  /*5960*/  ISETP.GE.AND P0, PT, R14, R207, PT ;  /* 0x000000cf0e00720c */ /* 0x000fe40003f06270 */
[----:B------:R-:W-:-:S02]  /*5970*/  IABS R6, R6 ;  /* 0x0000000600067213 */ /* 0x000fc40000000000 */
[----:B--2---:R-:W-:Y:S02]  /*5980*/  FSEL R115, R8, -INF , !P4 ;  /* 0xff80000008737808 */ /* 0x004fe40006000000 */
[----:B------:R-:W-:Y:S01]  /*5990*/  I2FP.F32.S32 R8, R3 ;  /* 0x0000000300087245 */ /* 0x000fe20000201400 */
[----:B------:R-:W-:Y:S01]  /*59a0*/  IMAD.MOV.U32 R3, RZ, RZ, R9 ;  /* 0x000000ffff037224 */ /* 0x000fe200078e0009 */
[----:B------:R-:W-:Y:S01]  /*59b0*/  ISETP.LT.OR P0, PT, R14, R199, P0 ;  /* 0x000000c70e00720c */ /* 0x000fe20000701670 */
[----:B------:R-:W-:Y:S01]  /*59c0*/  IMAD.MOV.U32 R5, RZ, RZ, R6 ;  /* 0x000000ffff057224 */ /* 0x000fe200078e0006 */
[----:B------:R-:W-:Y:S01]  /*59d0*/  I2FP.F32.S32 R6, R7 ;  /* 0x0000000700067245 */ /* 0x000fe20000201400 */
[----:B------:R-:W-:Y:S01]  /*59e0*/  FFMA.FTZ R8, R8, -UR31, R119 ;  /* 0x8000001f08087c23 */ /* 0x000fe20008010077 */
[----:B------:R-:W-:Y:S01]  /*59f0*/  FSEL R83, R66, -INF , !P0 ;  /* 0xff80000042537808 */ /* 0x000fe20004000000 */
[----:B------:R-:W-:Y:S01]  /*5a00*/  MUFU.TANH R14, R143 ;  /* 0x0000008f000e7308 */ /* 0x000fe20000002400 */
[----:B------:R-:W-:-:S02]  /*5a10*/  I2FP.F32.S32 R7, R4 ;  /* 0x0000000400077245 */ /* 0x000fc40000201400 */
[C---:B------:R-:W-:Y:S02]  /*5a20*/  ISETP.GE.AND P0, PT, R15.reuse, R204, PT ;  /* 0x000000cc0f00720c */ /* 0x040fe40003f06270 */
[----:B------:R-:W-:Y:S02]  /*5a30*/  I2FP.F32.S32 R4, R3 ;  /* 0x0000000300047245 */ /* 0x000fe40000201400 */
[----:B------:R-:W-:Y:S01]  /*5a40*/  I2FP.F32.S32 R3, R5 ;  /* 0x0000000500037245 */ /* 0x000fe20000201400 */
[----:B------:R-:W-:Y:S01]  /*5a50*/  FFMA.FTZ R5, R6, -UR31, R118 ;  /* 0x8000001f06057c23 */ /* 0x000fe20008010076 */
[----:B------:R-:W-:Y:S01]  /*5a60*/  FSEL R139, R10, -INF , !P3 ;  /* 0xff8000000a8b7808 */ /* 0x000fe20005800000 */
[----:B------:R-:W-:Y:S01]  /*5a70*/  FFMA.FTZ R10, R4, -UR31, R96 ;  /* 0x8000001f040a7c23 */ /* 0x000fe20008010060 */
[----:B------:R-:W-:Y:S01]  /*5a80*/  ISETP.LT.OR P0, PT, R15, R196, P0 ;  /* 0x000000c40f00720c */ /* 0x000fe20000701670 */
[----:B------:R-:W-:Y:S01]  /*5a90*/  FFMA.FTZ R9, R3, -UR31, R77 ;  /* 0x8000001f03097c23 */ /* 0x000fe2000801004d */
[C-C-:B------:R-:W-:Y:S01]  /*5aa0*/  IMAD.IADD R4, R202.reuse, 0x1, -R16.reuse ;  /* 0x00000001ca047824 */ /* 0x140fe200078e0a10 */
[----:B------:R-:W-:Y:S01]  /*5ab0*/  FSEL R117, R11, -INF , !P5 ;  /* 0xff8000000b757808 */ /* 0x000fe20006800000 */
[----:B------:R-:W-:Y:S01]  /*5ac0*/  IMAD.IADD R3, R201, 0x1, -R16 ;  /* 0x00000001c9037824 */ /* 0x000fe200078e0a10 */
[----:B-1----:R-:W-:Y:S01]  /*5ad0*/  FSEL R146, R5, -INF , !P0 ;  /* 0xff80000005927808 */ /* 0x002fe20004000000 */
[----:B------:R-:W-:Y:S01]  /*5ae0*/  FFMA.FTZ R11, R7, -UR31, R72 ;  /* 0x8000001f070b7c23 */ /* 0x000fe20008010048 */
[----:B------:R-:W-:Y:S01]  /*5af0*/  IMAD.IADD R5, R203, 0x1, -R16 ;  /* 0x00000001cb057824 */ /* 0x000fe200078e0a10 */
[----:B------:R-:W-:Y:S01]  /*5b00*/  IABS R6, R4 ;  /* 0x0000000400067213 */ /* 0x000fe20000000000 */
[----:B------:R-:W-:Y:S01]  /*5b10*/  IMAD.IADD R7, R202, 0x1, -R18 ;  /* 0x00000001ca077824 */ /* 0x000fe200078e0a12 */
[----:B------:R-:W-:Y:S01]  /*5b20*/  IABS R4, R3 ;  /* 0x0000000300047213 */ /* 0x000fe20000000000 */
[----:B------:R1:W-:Y:S01]  /*5b30*/  MUFU.TANH R66, R120 ;  /* 0x0000007800427308 */ /* 0x0003e20000002400 */
[----:B------:R-:W-:-:S02]  /*5b40*/  ISETP.GE.AND P5, PT, R15, R207, PT ;  /* 0x000000cf0f00720c */ /* 0x000fc40003fa6270 */
[----:B------:R-:W-:Y:S02]  /*5b50*/  IABS R3, R5 ;  /* 0x0000000500037213 */ /* 0x000fe40000000000 */
[----:B------:R-:W-:Y:S01]  /*5b60*/  IABS R5, R7 ;  /* 0x0000000700057213 */ /* 0x000fe20000000000 */
[----:B------:R-:W-:Y:S01]  /*5b70*/  IMAD.MOV.U32 R7, RZ, RZ, R6 ;  /* 0x000000ffff077224 */ /* 0x000fe200078e0006 */
[----:B------:R-:W-:Y:S01]  /*5b80*/  ISETP.LT.OR P5, PT, R15, R199, P5 ;  /* 0x000000c70f00720c */ /* 0x000fe20002fa1670 */
[----:B------:R-:W-:Y:S01]  /*5b90*/  IMAD.MOV.U32 R6, RZ, RZ, R4 ;  /* 0x000000ffff067224 */ /* 0x000fe200078e0004 */
[----:B------:R-:W-:Y:S01]  /*5ba0*/  ISETP.GE.AND P4, PT, R17, R207, PT ;  /* 0x000000cf1100720c */ /* 0x000fe20003f86270 */
[----:B------:R-:W-:Y:S01]  /*5bb0*/  IMAD.MOV.U32 R4, RZ, RZ, R5 ;  /* 0x000000ffff047224 */ /* 0x000fe200078e0005 */
[C---:B------:R-:W-:Y:S01]  /*5bc0*/  ISETP.GE.AND P1, PT, R15.reuse, R205, PT ;  /* 0x000000cd0f00720c */ /* 0x040fe20003f26270 */
[----:B------:R-:W2:Y:S01]  /*5bd0*/  MUFU.TANH R56, R128 ;  /* 0x0000008000387308 */ /* 0x000ea20000002400 */
[----:B------:R-:W-:-:S02]  /*5be0*/  ISETP.GE.AND P3, PT, R15, R206, PT ;  /* 0x000000ce0f00720c */ /* 0x000fc40003f66270 */
[----:B------:R-:W-:Y:S02]  /*5bf0*/  FSEL R82, R50, -INF , !P5 ;  /* 0xff80000032527808 */ /* 0x000fe40006800000 */
[C---:B------:R-:W-:Y:S02]  /*5c00*/  ISETP.LT.OR P4, PT, R17.reuse, R199, P4 ;  /* 0x000000c71100720c */ /* 0x040fe40002781670 */
[----:B------:R-:W-:Y:S01]  /*5c10*/  I2FP.F32.S32 R6, R6 ;  /* 0x0000000600067245 */ /* 0x000fe20000201400 */
[----:B------:R-:W2:Y:S01]  /*5c20*/  MUFU.TANH R13, R130 ;  /* 0x00000082000d7308 */ /* 0x000ea20000002400 */
[----:B------:R-:W-:Y:S02]  /*5c30*/  ISETP.GE.AND P5, PT, R17, R204, PT ;  /* 0x000000cc1100720c */ /* 0x000fe40003fa6270 */
[----:B------:R-:W-:Y:S01]  /*5c40*/  ISETP.GE.AND P0, PT, R16, R205, PT ;  /* 0x000000cd1000720c */ /* 0x000fe20003f06270 */
[----:B------:R-:W-:Y:S01]  /*5c50*/  FFMA.FTZ R6, R6, -UR31, R98 ;  /* 0x8000001f06067c23 */ /* 0x000fe20008010062 */
[----:B------:R-:W-:-:S02]  /*5c60*/  ISETP.LT.OR P1, PT, R15, R197, P1 ;  /* 0x000000c50f00720c */ /* 0x000fc40000f21670 */
[----:B------:R-:W-:Y:S01]  /*5c70*/  I2FP.F32.S32 R7, R7 ;  /* 0x0000000700077245 */ /* 0x000fe20000201400 */
[----:B------:R-:W2:Y:S01]  /*5c80*/  MUFU.TANH R57, R129 ;  /* 0x0000008100397308 */ /* 0x000ea20000002400 */
[----:B------:R-:W-:Y:S02]  /*5c90*/  I2FP.F32.S32 R5, R3 ;  /* 0x0000000300057245 */ /* 0x000fe40000201400 */
[----:B------:R-:W-:Y:S02]  /*5ca0*/  ISETP.LT.OR P3, PT, R15, R198, P3 ;  /* 0x000000c60f00720c */ /* 0x000fe40001f61670 */
[----:B------:R-:W-:Y:S01]  /*5cb0*/  FSEL R77, R52, -INF , !P4 ;  /* 0xff800000344d7808 */ /* 0x000fe20006000000 */
[----:B------:R-:W-:Y:S01]  /*5cc0*/  FFMA.FTZ R5, R5, -UR31, R80 ;  /* 0x8000001f05057c23 */ /* 0x000fe20008010050 */
[----:B------:R-:W-:Y:S01]  /*5cd0*/  I2FP.F32.S32 R3, R4 ;  /* 0x0000000400037245 */ /* 0x000fe20000201400 */
[----:B------:R-:W-:Y:S01]  /*5ce0*/  IMAD.IADD R4, R203, 0x1, -R18 ;  /* 0x00000001cb047824 */ /* 0x000fe200078e0a12 */
[----:B------:R-:W-:Y:S01]  /*5cf0*/  ISETP.LT.OR P5, PT, R17, R196, P5 ;  /* 0x000000c41100720c */ /* 0x000fe20002fa1670 */
[----:B------:R-:W2:Y:S01]  /*5d00*/  MUFU.TANH R61, R133 ;  /* 0x00000085003d7308 */ /* 0x000ea20000002400 */
[----:B------:R-:W-:-:S02]  /*5d10*/  ISETP.GE.AND P4, PT, R16, R204, PT ;  /* 0x000000cc1000720c */ /* 0x000fc40003f86270 */
[----:B------:R-:W-:Y:S02]  /*5d20*/  ISETP.LT.OR P0, PT, R16, R197, P0 ;  /* 0x000000c51000720c */ /* 0x000fe40000701670 */
[----:B------:R-:W-:Y:S01]  /*5d30*/  FSEL R136, R8, -INF , !P1 ;  /* 0xff80000008887808 */ /* 0x000fe20004800000 */
[----:B---3--:R-:W-:Y:S01]  /*5d40*/  FFMA.FTZ R8, R7, -UR31, R76 ;  /* 0x8000001f07087c23 */ /* 0x008fe2000801004c */
[----:B------:R-:W-:Y:S01]  /*5d50*/  FSEL R102, R12, -INF , !P3 ;  /* 0xff8000000c667808 */ /* 0x000fe20005800000 */
[----:B------:R-:W-:Y:S01]  /*5d60*/  FFMA.FTZ R12, R3, -UR31, R73 ;  /* 0x8000001f030c7c23 */ /* 0x000fe20008010049 */
[----:B------:R-:W-:Y:S01]  /*5d70*/  ISETP.LT.OR P4, PT, R16, R196, P4 ;  /* 0x000000c41000720c */ /* 0x000fe20002781670 */
[--C-:B------:R-:W-:Y:S01]  /*5d80*/  IMAD.IADD R7, R202, 0x1, -R19.reuse ;  /* 0x00000001ca077824 */ /* 0x100fe200078e0a13 */
[----:B------:R-:W-:Y:S01]  /*5d90*/  FSEL R137, R9, -INF , !P5 ;  /* 0xff80000009897808 */ /* 0x000fe20006800000 */
[C---:B------:R-:W-:Y:S01]  /*5da0*/  IMAD.IADD R3, R201.reuse, 0x1, -R18 ;  /* 0x00000001c9037824 */ /* 0x040fe200078e0a12 */
[----:B------:R-:W-:Y:S01]  /*5db0*/  ISETP.GE.AND P1, PT, R16, R206, PT ;  /* 0x000000ce1000720c */ /* 0x000fe20003f26270 */
[--C-:B------:R-:W-:Y:S01]  /*5dc0*/  IMAD.IADD R9, R201, 0x1, -R19.reuse ;  /* 0x00000001c9097824 */ /* 0x100fe200078e0a13 */
[----:B----4-:R-:W-:Y:S01]  /*5dd0*/  FSEL R131, R6, -INF , !P0 ;  /* 0xff80000006837808 */ /* 0x010fe20004000000 */
[----:B------:R-:W-:Y:S01]  /*5de0*/  IMAD.IADD R6, R203, 0x1, -R19 ;  /* 0x00000001cb067824 */ /* 0x000fe200078e0a13 */
[----:B-----5:R-:W-:Y:S01]  /*5df0*/  FSEL R145, R5, -INF , !P4 ;  /* 0xff80000005917808 */ /* 0x020fe20006000000 */
[----:B------:R-:W3:Y:S01]  /*5e00*/  MUFU.TANH R55, R134 ;  /* 0x0000008600377308 */ /* 0x000ee20000002400 */
[----:B------:R-:W-:-:S02]  /*5e10*/  IABS R4, R4 ;  /* 0x0000000400047213 */ /* 0x000fc40000000000 */
[C---:B------:R-:W-:Y:S02]  /*5e20*/  ISETP.LT.OR P1, PT, R16.reuse, R198, P1 ;  /* 0x000000c61000720c */ /* 0x040fe40000f21670 */
[----:B------:R-:W-:Y:S01]  /*5e30*/  IABS R5, R7 ;  /* 0x0000000700057213 */ /* 0x000fe20000000000 */
[----:B------:R-:W-:Y:S01]  /*5e40*/  IMAD.MOV.U32 R7, RZ, RZ, R4 ;  /* 0x000000ffff077224 */ /* 0x000fe200078e0004 */
[----:B------:R-:W-:Y:S01]  /*5e50*/  IABS R3, R3 ;  /* 0x0000000300037213 */ /* 0x000fe20000000000 */
[----:B------:R-:W4:Y:S01]  /*5e60*/  MUFU.TANH R62, R121 ;  /* 0x00000079003e7308 */ /* 0x000f220000002400 */
[----:B------:R-:W-:Y:S01]  /*5e70*/  IABS R9, R9 ;  /* 0x0000000900097213 */ /* 0x000fe20000000000 */
[----:B------:R-:W-:Y:S01]  /*5e80*/  IMAD.MOV.U32 R4, RZ, RZ, R5 ;  /* 0x000000ffff047224 */ /* 0x000fe200078e0005 */
[----:B------:R-:W-:Y:S02]  /*5e90*/  ISETP.GE.AND P3, PT, R16, R207, PT ;  /* 0x000000cf1000720c */ /* 0x000fe40003f66270 */
[----:B------:R-:W-:-:S02]  /*5ea0*/  IABS R6, R6 ;  /* 0x0000000600067213 */ /* 0x000fc40000000000 */
[----:B------:R-:W-:Y:S01]  /*5eb0*/  FSEL R94, R8, -INF , !P1 ;  /* 0xff800000085e7808 */ /* 0x000fe20004800000 */
[----:B------:R-:W5:Y:S01]  /*5ec0*/  MUFU.TANH R49, R123 ;  /* 0x0000007b00317308 */ /* 0x000f620000002400 */
[----:B------:R-:W-:Y:S01]  /*5ed0*/  I2FP.F32.S32 R8, R3 ;  /* 0x0000000300087245 */ /* 0x000fe20000201400 */
[----:B------:R-:W-:Y:S01]  /*5ee0*/  IMAD.MOV.U32 R3, RZ, RZ, R9 ;  /* 0x000000ffff037224 */ /* 0x000fe200078e0009 */
[----:B------:R-:W-:Y:S01]  /*5ef0*/  ISETP.LT.OR P3, PT, R16, R199, P3 ;  /* 0x000000c71000720c */ /* 0x000fe20001f61670 */
[----:B------:R-:W-:Y:S01]  /*5f00*/  IMAD.MOV.U32 R5, RZ, RZ, R6 ;  /* 0x000000ffff057224 */ /* 0x000fe200078e0006 */
[----:B------:R-:W-:Y:S01]  /*5f10*/  ISETP.GE.AND P6, PT, R17, R205, PT ;  /* 0x000000cd1100720c */ /* 0x000fe20003fc6270 */
[----:B------:R-:W-:Y:S01]  /*5f20*/  FFMA.FTZ R8, R8, -UR31, R69 ;  /* 0x8000001f08087c23 */ /* 0x000fe20008010045 */
[----:B------:R-:W-:Y:S01]  /*5f30*/  I2FP.F32.S32 R6, R7 ;  /* 0x0000000700067245 */ /* 0x000fe20000201400 */
[----:B------:R-:W5:Y:S01]  /*5f40*/  MUFU.TANH R42, R163 ;  /* 0x000000a3002a7308 */ /* 0x000f620000002400 */
[----:B------:R-:W-:-:S02]  /*5f50*/  FSEL R73, R53, -INF , !P3 ;  /* 0xff80000035497808 */ /* 0x000fc40005800000 */
[----:B------:R-:W-:Y:S02]  /*5f60*/  I2FP.F32.S32 R7, R4 ;  /* 0x0000000400077245 */ /* 0x000fe40000201400 */
[C---:B------:R-:W-:Y:S02]  /*5f70*/  ISETP.GE.AND P2, PT, R17.reuse, R206, PT ;  /* 0x000000ce1100720c */ /* 0x040fe40003f46270 */
[C---:B------:R-:W-:Y:S01]  /*5f80*/  ISETP.LT.OR P6, PT, R17.reuse, R197, P6 ;  /* 0x000000c51100720c */ /* 0x040fe200037c1670 */
[----:B------:R-:W-:Y:S01]  /*5f90*/  MUFU.TANH R54, R164 ;  /* 0x000000a400367308 */ /* 0x000fe20000002400 */
[----:B------:R-:W-:Y:S02]  /*5fa0*/  ISETP.GE.AND P3, PT, R18, R204, PT ;  /* 0x000000cc1200720c */ /* 0x000fe40003f66270 */
[----:B------:R-:W-:Y:S02]  /*5fb0*/  I2FP.F32.S32 R4, R3 ;  /* 0x0000000300047245 */ /* 0x000fe40000201400 */
[----:B------:R-:W-:Y:S01]  /*5fc0*/  I2FP.F32.S32 R3, R5 ;  /* 0x0000000500037245 */ /* 0x000fe20000201400 */
[----:B------:R-:W-:Y:S01]  /*5fd0*/  FFMA.FTZ R5, R6, -UR31, R68 ;  /* 0x8000001f06057c23 */ /* 0x000fe20008010044 */
[----:B------:R-:W-:Y:S01]  /*5fe0*/  ISETP.LT.OR P2, PT, R17, R198, P2 ;  /* 0x000000c61100720c */ /* 0x000fe20001741670 */
[----:B------:R-:W-:Y:S01]  /*5ff0*/  MUFU.TANH R48, R165 ;  /* 0x000000a500307308 */ /* 0x000fe20000002400 */
[----:B------:R-:W-:Y:S01]  /*6000*/  FSEL R132, R10, -INF , !P6 ;  /* 0xff8000000a847808 */ /* 0x000fe20007000000 */
[----:B------:R-:W-:Y:S01]  /*6010*/  FFMA.FTZ R10, R4, -UR31, R63 ;  /* 0x8000001f040a7c23 */ /* 0x000fe2000801003f */
[----:B------:R-:W-:Y:S01]  /*6020*/  ISETP.LT.OR P3, PT, R18, R196, P3 ;  /* 0x000000c41200720c */ /* 0x000fe20001f61670 */
[----:B------:R-:W-:Y:S01]  /*6030*/  FFMA.FTZ R9, R3, -UR31, R59 ;  /* 0x8000001f03097c23 */ /* 0x000fe2000801003b */
[C-C-:B------:R-:W-:Y:S01]  /*6040*/  IMAD.IADD R4, R202.reuse, 0x1, -R20.reuse ;  /* 0x00000001ca047824 */ /* 0x140fe200078e0a14 */
[----:B------:R-:W-:Y:S01]  /*6050*/  FSEL R95, R11, -INF , !P2 ;  /* 0xff8000000b5f7808 */ /* 0x000fe20005000000 */
[--C-:B------:R-:W-:Y:S01]  /*6060*/  IMAD.IADD R3, R201, 0x1, -R20.reuse ;  /* 0x00000001c9037824 */ /* 0x100fe200078e0a14 */
[----:B------:R-:W-:Y:S01]  /*6070*/  FSEL R147, R5, -INF , !P3 ;  /* 0xff80000005937808 */ /* 0x000fe20005800000 */
[----:B------:R-:W-:Y:S01]  /*6080*/  FFMA.FTZ R11, R7, -UR31, R67 ;  /* 0x8000001f070b7c23 */ /* 0x000fe20008010043 */
[----:B------:R-:W-:Y:S01]  /*6090*/  IMAD.IADD R5, R203, 0x1, -R20 ;  /* 0x00000001cb057824 */ /* 0x000fe200078e0a14 */
[----:B------:R-:W-:Y:S01]  /*60a0*/  IABS R6, R4 ;  /* 0x0000000400067213 */ /* 0x000fe20000000000 */
[----:B------:R-:W-:Y:S01]  /*60b0*/  IMAD.IADD R7, R202, 0x1, -R22 ;  /* 0x00000001ca077824 */ /* 0x000fe200078e0a16 */
[----:B------:R-:W-:Y:S01]  /*60c0*/  IABS R4, R3 ;  /* 0x0000000300047213 */ /* 0x000fe20000000000 */
[----:B------:R-:W-:Y:S01]  /*60d0*/  MUFU.TANH R17, R167 ;  /* 0x000000a700117308 */ /* 0x000fe20000002400 */
[----:B------:R-:W-:-:S02]  /*60e0*/  ISETP.GE.AND P2, PT, R18, R207, PT ;  /* 0x000000cf1200720c */ /* 0x000fc40003f46270 */
[----:B------:R-:W-:Y:S02]  /*60f0*/  IABS R3, R5 ;  /* 0x0000000500037213 */ /* 0x000fe40000000000 */
[----:B------:R-:W-:Y:S01]  /*6100*/  IABS R5, R7 ;  /* 0x0000000700057213 */ /* 0x000fe20000000000 */
[----:B------:R-:W-:Y:S01]  /*6110*/  IMAD.MOV.U32 R7, RZ, RZ, R6 ;  /* 0x000000ffff077224 */ /* 0x000fe200078e0006 */
[C---:B------:R-:W-:Y:S01]  /*6120*/  ISETP.LT.OR P2, PT, R18.reuse, R199, P2 ;  /* 0x000000c71200720c */ /* 0x040fe20001741670 */
[----:B------:R-:W-:Y:S01]  /*6130*/  IMAD.MOV.U32 R6, RZ, RZ, R4 ;  /* 0x000000ffff067224 */ /* 0x000fe200078e0004 */
[----:B------:R-:W-:Y:S01]  /*6140*/  ISETP.GE.AND P1, PT, R19, R207, PT ;  /* 0x000000cf1300720c */ /* 0x000fe20003f26270 */
[----:B------:R-:W-:Y:S01]  /*6150*/  IMAD.MOV.U32 R4, RZ, RZ, R5 ;  /* 0x000000ffff047224 */ /* 0x000fe200078e0005 */
[C---:B------:R-:W-:Y:S01]  /*6160*/  ISETP.GE.AND P5, PT, R18.reuse, R205, PT ;  /* 0x000000cd1200720c */ /* 0x040fe20003fa6270 */
[----:B------:R-:W-:Y:S01]  /*6170*/  MUFU.TANH R47, R169 ;  /* 0x000000a9002f7308 */ /* 0x000fe20000002400 */
[----:B------:R-:W-:-:S02]  /*6180*/  ISETP.GE.AND P6, PT, R18, R206, PT ;  /* 0x000000ce1200720c */ /* 0x000fc40003fc6270 */
[----:B------:R-:W-:Y:S02]  /*6190*/  FSEL R72, R51, -INF , !P2 ;  /* 0xff80000033487808 */ /* 0x000fe40005000000 */
[C---:B------:R-:W-:Y:S02]  /*61a0*/  ISETP.LT.OR P1, PT, R19.reuse, R199, P1 ;  /* 0x000000c71300720c */ /* 0x040fe40000f21670 */
[----:B------:R-:W-:Y:S01]  /*61b0*/  I2FP.F32.S32 R6, R6 ;  /* 0x0000000600067245 */ /* 0x000fe20000201400 */
[----:B------:R-:W-:Y:S01]  /*61c0*/  MUFU.TANH R16, R172 ;  /* 0x000000ac00107308 */ /* 0x000fe20000002400 */
[----:B------:R-:W-:Y:S02]  /*61d0*/  ISETP.GE.AND P2, PT, R19, R204, PT ;  /* 0x000000cc1300720c */ /* 0x000fe40003f46270 */
[----:B------:R-:W-:Y:S01]  /*61e0*/  ISETP.GE.AND P3, PT, R20, R205, PT ;  /* 0x000000cd1400720c */ /* 0x000fe20003f66270 */
[----:B------:R-:W-:Y:S01]  /*61f0*/  FFMA.FTZ R6, R6, -UR31, R70 ;  /* 0x8000001f06067c23 */ /* 0x000fe20008010046 */
[----:B------:R-:W-:-:S02]  /*6200*/  ISETP.LT.OR P5, PT, R18, R197, P5 ;  /* 0x000000c51200720c */ /* 0x000fc40002fa1670 */
[----:B------:R-:W-:Y:S01]  /*6210*/  I2FP.F32.S32 R7, R7 ;  /* 0x0000000700077245 */ /* 0x000fe20000201400 */
[----:B------:R-:W-:Y:S01]  /*6220*/  MUFU.TANH R52, R168 ;  /* 0x000000a800347308 */ /* 0x000fe20000002400 */
[----:B------:R-:W-:Y:S02]  /*6230*/  I2FP.F32.S32 R5, R3 ;  /* 0x0000000300057245 */ /* 0x000fe40000201400 */
[----:B------:R-:W-:Y:S02]  /*6240*/  ISETP.LT.OR P6, PT, R18, R198, P6 ;  /* 0x000000c61200720c */ /* 0x000fe400037c1670 */
[----:B------:R-:W-:Y:S01]  /*6250*/  FSEL R69, R60, -INF , !P1 ;  /* 0xff8000003c457808 */ /* 0x000fe20004800000 */
[----:B------:R-:W-:Y:S01]  /*6260*/  FFMA.FTZ R5, R5, -UR31, R46 ;  /* 0x8000001f05057c23 */ /* 0x000fe2000801002e */
[----:B------:R-:W-:Y:S01]  /*6270*/  I2FP.F32.S32 R3, R4 ;  /* 0x0000000400037245 */ /* 0x000fe20000201400 */
[----:B------:R-:W-:Y:S01]  /*6280*/  IMAD.IADD R4, R203, 0x1, -R22 ;  /* 0x00000001cb047824 */ /* 0x000fe200078e0a16 */
[----:B------:R-:W-:Y:S01]  /*6290*/  ISETP.LT.OR P2, PT, R19, R196, P2 ;  /* 0x000000c41300720c */ /* 0x000fe20001741670 */
[----:B------:R-:W5:Y:S01]  /*62a0*/  MUFU.TANH R18, R166 ;  /* 0x000000a600127308 */ /* 0x000f620000002400 */
[----:B------:R-:W-:-:S02]  /*62b0*/  ISETP.GE.AND P1, PT, R20, R204, PT ;  /* 0x000000cc1400720c */ /* 0x000fc40003f26270 */
[----:B------:R-:W-:Y:S02]  /*62c0*/  ISETP.LT.OR P3, PT, R20, R197, P3 ;  /* 0x000000c51400720c */ /* 0x000fe40001f61670 */
[----:B-1----:R-:W-:Y:S01]  /*62d0*/  FSEL R120, R8, -INF , !P5 ;  /* 0xff80000008787808 */ /* 0x002fe20006800000 */
[----:B------:R-:W-:Y:S01]  /*62e0*/  FFMA.FTZ R8, R7, -UR31, R44 ;  /* 0x8000001f07087c23 */ /* 0x000fe2000801002c */
        /* <DEDUP_REMOVED lines=8> */
[----:B------:R-:W-:Y:S01]  /*6370*/  FSEL R110, R6, -INF , !P3 ;  /* 0xff800000066e7808 */ /* 0x000fe20005800000 */
[----:B------:R-:W-:Y:S01]  /*6380*/  IMAD.IADD R6, R203, 0x1, -R21 ;  /* 0x00000001cb067824 */ /* 0x000fe200078e0a15 */
[----:B------:R-:W-:Y:S01]  /*6390*/  FSEL R144, R5, -INF , !P1 ;  /* 0xff80000005907808 */ /* 0x000fe20004800000 */
[----:B------:R-:W1:Y:S01]  /*63a0*/  MUFU.TANH R46, R170 ;  /* 0x000000aa002e7308 */ /* 0x000e620000002400 */
[----:B------:R-:W-:-:S02]  /*63b0*/  IABS R4, R4 ;  /* 0x0000000400047213 */ /* 0x000fc40000000000 */
[C---:B------:R-:W-:Y:S02]  /*63c0*/  ISETP.LT.OR P5, PT, R20.reuse, R198, P5 ;  /* 0x000000c61400720c */ /* 0x040fe40002fa1670 */
[----:B------:R-:W-:Y:S01]  /*63d0*/  IABS R5, R7 ;  /* 0x0000000700057213 */ /* 0x000fe20000000000 */
[----:B------:R-:W-:Y:S01]  /*63e0*/  IMAD.MOV.U32 R7, RZ, RZ, R4 ;  /* 0x000000ffff077224 */ /* 0x000fe200078e0004 */
[----:B------:R-:W-:Y:S01]  /*63f0*/  IABS R3, R3 ;  /* 0x0000000300037213 */ /* 0x000fe20000000000 */
[----:B------:R-:W-:Y:S01]  /*6400*/  MUFU.TANH R60, R171 ;  /* 0x000000ab003c7308 */ /* 0x000fe20000002400 */
[----:B------:R-:W-:Y:S01]  /*6410*/  IABS R9, R9 ;  /* 0x0000000900097213 */ /* 0x000fe20000000000 */
[----:B------:R-:W-:Y:S01]  /*6420*/  IMAD.MOV.U32 R4, RZ, RZ, R5 ;  /* 0x000000ffff047224 */ /* 0x000fe200078e0005 */
[----:B------:R-:W-:Y:S02]  /*6430*/  ISETP.GE.AND P6, PT, R20, R207, PT ;  /* 0x000000cf1400720c */ /* 0x000fe40003fc6270 */
[----:B------:R-:W-:-:S02]  /*6440*/  IABS R6, R6 ;  /* 0x0000000600067213 */ /* 0x000fc40000000000 */
[----:B------:R-:W-:Y:S01]  /*6450*/  FSEL R75, R8, -INF , !P5 ;  /* 0xff800000084b7808 */ /* 0x000fe20006800000 */
[----:B------:R-:W-:Y:S01]  /*6460*/  MUFU.TANH R43, R173 ;  /* 0x000000ad002b7308 */ /* 0x000fe20000002400 */
[----:B------:R-:W-:Y:S01]  /*6470*/  I2FP.F32.S32 R8, R3 ;  /* 0x0000000300087245 */ /* 0x000fe20000201400 */
[----:B------:R-:W-:Y:S01]  /*6480*/  IMAD.MOV.U32 R3, RZ, RZ, R9 ;  /* 0x000000ffff037224 */ /* 0x000fe200078e0009 */
[----:B------:R-:W-:Y:S01]  /*6490*/  ISETP.LT.OR P6, PT, R20, R199, P6 ;  /* 0x000000c71400720c */ /* 0x000fe200037c1670 */
[----:B------:R-:W-:Y:S01]  /*64a0*/  IMAD.MOV.U32 R5, RZ, RZ, R6 ;  /* 0x000000ffff057224 */ /* 0x000fe200078e0006 */
[----:B------:R-:W-:Y:S01]  /*64b0*/  ISETP.GE.AND P4, PT, R19, R205, PT ;  /* 0x000000cd1300720c */ /* 0x000fe20003f86270 */
[----:B------:R-:W-:Y:S01]  /*64c0*/  FFMA.FTZ R8, R8, -UR31, R81 ;  /* 0x8000001f08087c23 */ /* 0x000fe20008010051 */
[----:B------:R-:W-:Y:S01]  /*64d0*/  I2FP.F32.S32 R6, R7 ;  /* 0x0000000700067245 */ /* 0x000fe20000201400 */
[----:B------:R-:W-:Y:S01]  /*64e0*/  MUFU.TANH R15, R176 ;  /* 0x000000b0000f7308 */ /* 0x000fe20000002400 */
        /* <DEDUP_REMOVED lines=12> */
[----:B--2---:R-:W-:Y:S01]  /*65b0*/  FFMA.FTZ R10, R4, -UR31, R56 ;  /* 0x8000001f040a7c23 */ /* 0x004fe20008010038 */
        /* <DEDUP_REMOVED lines=11> */
[----:B------:R-:W2:Y:S01]  /*6670*/  MUFU.TANH R13, R174 ;  /* 0x000000ae000d7308 */ /* 0x000ea20000002400 */
        /* <DEDUP_REMOVED lines=20> */
[----:B------:R3:W-:Y:S01]  /*67c0*/  MUFU.TANH R51, R189 ;  /* 0x000000bd00337308 */ /* 0x0007e20000002400 */
        /* <DEDUP_REMOVED lines=11> */
[----:B------:R-:W-:Y:S01]  /*6880*/  FFMA.FTZ R8, R7, -UR31, R61 ;  /* 0x8000001f07087c23 */ /* 0x000fe2000801003d */
[----:B------:R-:W-:Y:S01]  /*6890*/  FSEL R70, R12, -INF , !P4 ;  /* 0xff8000000c467808 */ /* 0x000fe20006000000 */
[----:B------:R-:W-:Y:S01]  /*68a0*/  FFMA.FTZ R12, R3, -UR31, R14 ;  /* 0x8000001f030c7c23 */ /* 0x000fe2000801000e */
[----:B------:R-:W-:Y:S01]  /*68b0*/  ISETP.LT.OR P5, PT, R23, R196, P5 ;  /* 0x000000c41700720c */ /* 0x000fe20002fa1670 */
[--C-:B------:R-:W-:Y:S01]  /*68c0*/  IMAD.IADD R7, R202, 0x1, -R25.reuse ;  /* 0x00000001ca077824 */ /* 0x100fe200078e0a19 */
[----:B------:R-:W-:Y:S01]  /*68d0*/  FSEL R142, R9, -INF , !P0 ;  /* 0xff800000098e7808 */ /* 0x000fe20004000000 */
[----:B------:R-:W-:Y:S01]  /*68e0*/  IMAD.IADD R3, R201, 0x1, -R24 ;  /* 0x00000001c9037824 */ /* 0x000fe200078e0a18 */
[----:B------:R-:W-:Y:S01]  /*68f0*/  ISETP.GE.AND P2, PT, R23, R206, PT ;  /* 0x000000ce1700720c */ /* 0x000fe20003f46270 */
[--C-:B------:R-:W-:Y:S01]  /*6900*/  IMAD.IADD R9, R201, 0x1, -R25.reuse ;  /* 0x00000001c9097824 */ /* 0x100fe200078e0a19 */
[----:B------:R-:W-:Y:S01]  /*6910*/  FSEL R74, R6, -INF , !P6 ;  /* 0xff800000064a7808 */ /* 0x000fe20007000000 */
[----:B------:R-:W-:Y:S01]  /*6920*/  IMAD.IADD R6, R203, 0x1, -R25 ;  /* 0x00000001cb067824 */ /* 0x000fe200078e0a19 */
[----:B------:R-:W-:Y:S01]  /*6930*/  FSEL R141, R5, -INF , !P5 ;  /* 0xff800000058d7808 */ /* 0x000fe20006800000 */
[----:B------:R-:W-:Y:S01]  /*6940*/  MUFU.TANH R22, R184 ;  /* 0x000000b800167308 */ /* 0x000fe20000002400 */
[----:B------:R-:W-:Y:S01]  /*6950*/  IABS R4, R4 ;  /* 0x0000000400047213 */ /* 0x000fe20000000000 */
[----:B---3--:R-:W-:Y:S01]  /*6960*/  VIADD R189, R188, 0x1c00 ;  /* 0x00001c00bcbd7836 */ /* 0x008fe20000000000 */
[----:B------:R-:W-:-:S02]  /*6970*/  ISETP.LT.OR P2, PT, R23, R198, P2 ;  /* 0x000000c61700720c */ /* 0x000fc40001741670 */
[----:B------:R-:W-:Y:S01]  /*6980*/  IABS R5, R7 ;  /* 0x0000000700057213 */ /* 0x000fe20000000000 */
[----:B------:R-:W-:Y:S01]  /*6990*/  IMAD.MOV.U32 R7, RZ, RZ, R4 ;  /* 0x000000ffff077224 */ /* 0x000fe200078e0004 */
[----:B------:R-:W-:Y:S01]  /*69a0*/  IABS R3, R3 ;  /* 0x0000000300037213 */ /* 0x000fe20000000000 */
[----:B------:R3:W-:Y:S01]  /*69b0*/  MUFU.TANH R14, R193 ;  /* 0x000000c1000e7308 */ /* 0x0007e20000002400 */
[----:B------:R-:W-:Y:S01]  /*69c0*/  IABS R9, R9 ;  /* 0x0000000900097213 */ /* 0x000fe20000000000 */
[----:B------:R-:W-:Y:S01]  /*69d0*/  IMAD.MOV.U32 R4, RZ, RZ, R5 ;  /* 0x000000ffff047224 */ /* 0x000fe200078e0005 */
[----:B------:R-:W-:Y:S02]  /*69e0*/  ISETP.GE.AND P4, PT, R23, R207, PT ;  /* 0x000000cf1700720c */ /* 0x000fe40003f86270 */
[----:B------:R-:W-:Y:S02]  /*69f0*/  IABS R6, R6 ;  /* 0x0000000600067213 */ /* 0x000fe40000000000 */
[----:B------:R-:W-:-:S02]  /*6a00*/  FSEL R68, R8, -INF , !P2 ;  /* 0xff80000008447808 */ /* 0x000fc40005000000 */
[----:B------:R-:W-:Y:S01]  /*6a10*/  I2FP.F32.S32 R8, R3 ;  /* 0x0000000300087245 */ /* 0x000fe20000201400 */
[----:B------:R-:W-:Y:S01]  /*6a20*/  IMAD.MOV.U32 R3, RZ, RZ, R9 ;  /* 0x000000ffff037224 */ /* 0x000fe200078e0009 */
[----:B------:R-:W-:Y:S01]  /*6a30*/  ISETP.LT.OR P4, PT, R23, R199, P4 ;  /* 0x000000c71700720c */ /* 0x000fe20002781670 */
[----:B------:R-:W-:Y:S01]  /*6a40*/  IMAD.MOV.U32 R5, RZ, RZ, R6 ;  /* 0x000000ffff057224 */ /* 0x000fe200078e0006 */
[----:B------:R-:W-:Y:S01]  /*6a50*/  ISETP.GE.AND P1, PT, R21, R205, PT ;  /* 0x000000cd1500720c */ /* 0x000fe20003f26270 */
[----:B------:R-:W-:Y:S01]  /*6a60*/  FFMA.FTZ R8, R8, -UR31, R66 ;  /* 0x8000001f08087c23 */ /* 0x000fe20008010042 */
[----:B------:R-:W-:Y:S01]  /*6a70*/  I2FP.F32.S32 R6, R7 ;  /* 0x0000000700067245 */ /* 0x000fe20000201400 */
[----:B------:R-:W2:Y:S01]  /*6a80*/  MUFU.TANH R23, R180 ;  /* 0x000000b400177308 */ /* 0x000ea20000002400 */
[----:B------:R-:W-:Y:S01]  /*6a90*/  FSEL R57, R78, -INF , !P4 ;  /* 0xff8000004e397808 */ /* 0x000fe20006000000 */
[----:B---3--:R-:W-:Y:S01]  /*6aa0*/  VIADD R193, R188, 0xc00 ;  /* 0x00000c00bcc17836 */ /* 0x008fe20000000000 */
[----:B------:R-:W-:-:S02]  /*6ab0*/  I2FP.F32.S32 R7, R4 ;  /* 0x0000000400077245 */ /* 0x000fc40000201400 */
[C---:B------:R-:W-:Y:S02]  /*6ac0*/  ISETP.GE.AND P3, PT, R21.reuse, R206, PT ;  /* 0x000000ce1500720c */ /* 0x040fe40003f66270 */
[C---:B------:R-:W-:Y:S02]  /*6ad0*/  ISETP.LT.OR P1, PT, R21.reuse, R197, P1 ;  /* 0x000000c51500720c */ /* 0x040fe40000f21670 */
[----:B------:R-:W-:Y:S02]  /*6ae0*/  ISETP.GE.AND P4, PT, R24, R204, PT ;  /* 0x000000cc1800720c */ /* 0x000fe40003f86270 */
[----:B------:R-:W-:Y:S02]  /*6af0*/  I2FP.F32.S32 R4, R3 ;  /* 0x0000000300047245 */ /* 0x000fe40000201400 */
[----:B------:R-:W-:Y:S01]  /*6b00*/  I2FP.F32.S32 R3, R5 ;  /* 0x0000000500037245 */ /* 0x000fe20000201400 */
[----:B------:R-:W-:Y:S01]  /*6b10*/  FFMA.FTZ R5, R6, -UR31, R55 ;  /* 0x8000001f06057c23 */ /* 0x000fe20008010037 */
[----:B------:R-:W-:Y:S01]  /*6b20*/  ISETP.LT.OR P3, PT, R21, R198, P3 ;  /* 0x000000c61500720c */ /* 0x000fe20001f61670 */
[----:B------:R-:W-:Y:S01]  /*6b30*/  MUFU.TANH R55, R215 ;  /* 0x000000d700377308 */ /* 0x000fe20000002400 */
[----:B------:R-:W-:Y:S01]  /*6b40*/  FSEL R71, R10, -INF , !P1 ;  /* 0xff8000000a477808 */ /* 0x000fe20004800000 */
[----:B----4-:R-:W-:Y:S01]  /*6b50*/  FFMA.FTZ R10, R4, -UR31, R62 ;  /* 0x8000001f040a7c23 */ /* 0x010fe2000801003e */
[----:B------:R-:W-:Y:S01]  /*6b60*/  ISETP.LT.OR P4, PT, R24, R196, P4 ;  /* 0x000000c41800720c */ /* 0x000fe20002781670 */
[----:B-----5:R-:W-:Y:S01]  /*6b70*/  FFMA.FTZ R9, R3, -UR31, R49 ;  /* 0x8000001f03097c23 */ /* 0x020fe20008010031 */
        /* <DEDUP_REMOVED lines=18> */
[C---:B------:R-:W-:Y:S02]  /*6ca0*/  ISETP.GE.AND P0, PT, R24.reuse, R205, PT ;  /* 0x000000cd1800720c */ /* 0x040fe40003f06270 */
[----:B------:R-:W-:-:S02]  /*6cb0*/  ISETP.GE.AND P1, PT, R24, R206, PT ;  /* 0x000000ce1800720c */ /* 0x000fc40003f26270 */
[----:B------:R-:W-:Y:S02]  /*6cc0*/  FSEL R56, R79, -INF , !P3 ;  /* 0xff8000004f387808 */ /* 0x000fe40005800000 */
[C---:B------:R-:W-:Y:S01]  /*6cd0*/  ISETP.LT.OR P2, PT, R25.reuse, R199, P2 ;  /* 0x000000c71900720c */ /* 0x040fe20001741670 */
[----:B---3--:R-:W-:Y:S01]  /*6ce0*/  VIADD R194, R188, 0x800 ;  /* 0x00000800bcc27836 */ /* 0x008fe20000000000 */
[----:B------:R-:W-:Y:S02]  /*6cf0*/  I2FP.F32.S32 R6, R6 ;  /* 0x0000000600067245 */ /* 0x000fe40000201400 */
[----:B------:R-:W-:Y:S02]  /*6d00*/  ISETP.GE.AND P3, PT, R25, R204, PT ;  /* 0x000000cc1900720c */ /* 0x000fe40003f66270 */
[----:B------:R-:W-:Y:S01]  /*6d10*/  ISETP.GE.AND P4, PT, R27, R205, PT ;  /* 0x000000cd1b00720c */ /* 0x000fe20003f86270 */
[----:B------:R-:W-:Y:S01]  /*6d20*/  FFMA.FTZ R6, R6, -UR31, R18 ;  /* 0x8000001f06067c23 */ /* 0x000fe20008010012 */
[----:B------:R-:W-:Y:S01]  /*6d30*/  ISETP.LT.OR P0, PT, R24, R197, P0 ;  /* 0x000000c51800720c */ /* 0x000fe20000701670 */
[----:B------:R3:W-:Y:S01]  /*6d40*/  MUFU.TANH R18, R195 ;  /* 0x000000c300127308 */ /* 0x0007e20000002400 */
[----:B------:R-:W-:-:S02]  /*6d50*/  I2FP.F32.S32 R7, R7 ;  /* 0x0000000700077245 */ /* 0x000fc40000201400 */
[----:B------:R-:W-:Y:S02]  /*6d60*/  I2FP.F32.S32 R5, R3 ;  /* 0x0000000300057245 */ /* 0x000fe40000201400 */
[----:B------:R-:W-:Y:S02]  /*6d70*/  ISETP.LT.OR P1, PT, R24, R198, P1 ;  /* 0x000000c61800720c */ /* 0x000fe40000f21670 */
[----:B------:R-:W-:Y:S01]  /*6d80*/  FSEL R53, R84, -INF , !P2 ;  /* 0xff80000054357808 */ /* 0x000fe20005000000 */
[----:B------:R-:W-:Y:S01]  /*6d90*/  FFMA.FTZ R5, R5, -UR31, R17 ;  /* 0x8000001f05057c23 */ /* 0x000fe20008010011 */
[----:B------:R-:W-:Y:S01]  /*6da0*/  I2FP.F32.S32 R3, R4 ;  /* 0x0000000400037245 */ /* 0x000fe20000201400 */
[----:B------:R-:W-:Y:S01]  /*6db0*/  IMAD.IADD R4, R203, 0x1, -R26 ;  /* 0x00000001cb047824 */ /* 0x000fe200078e0a1a */
[----:B------:R-:W-:Y:S01]  /*6dc0*/  ISETP.LT.OR P3, PT, R25, R196, P3 ;  /* 0x000000c41900720c */ /* 0x000fe20001f61670 */
[----:B------:R4:W5:Y:S01]  /*6dd0*/  MUFU.TANH R17, R192 ;  /* 0x000000c000117308 */ /* 0x0009620000002400 */
[----:B------:R-:W-:-:S02]  /*6de0*/  ISETP.GE.AND P2, PT, R27, R204, PT ;  /* 0x000000cc1b00720c */ /* 0x000fc40003f46270 */
[----:B------:R-:W-:Y:S02]  /*6df0*/  ISETP.LT.OR P4, PT, R27, R197, P4 ;  /* 0x000000c51b00720c */ /* 0x000fe40002781670 */
[----:B------:R-:W-:Y:S01]  /*6e00*/  FSEL R98, R8, -INF , !P0 ;  /* 0xff80000008627808 */ /* 0x000fe20004000000 */
[----:B------:R-:W-:Y:S01]  /*6e10*/  FFMA.FTZ R8, R7, -UR31, R54 ;  /* 0x8000001f07087c23 */ /* 0x000fe20008010036 */
[----:B------:R-:W-:Y:S01]  /*6e20*/  FSEL R63, R12, -INF , !P1 ;  /* 0xff8000000c3f7808 */ /* 0x000fe20004800000 */
[----:B------:R-:W-:Y:S01]  /*6e30*/  FFMA.FTZ R12, R3, -UR31, R48 ;  /* 0x8000001f030c7c23 */ /* 0x000fe20008010030 */
[----:B------:R-:W-:Y:S01]  /*6e40*/  ISETP.LT.OR P2, PT, R27, R196, P2 ;  /* 0x000000c41b00720c */ /* 0x000fe20001741670 */
[----:B------:R-:W-:Y:S01]  /*6e50*/  IMAD.IADD R7, R202, 0x1, -R28 ;  /* 0x00000001ca077824 */ /* 0x000fe200078e0a1c */
        /* <DEDUP_REMOVED lines=9> */
[C---:B---3--:R-:W-:Y:S01]  /*6ef0*/  VIADD R195, R188.reuse, 0x400 ;  /* 0x00000400bcc37836 */ /* 0x048fe20000000000 */
[----:B------:R-:W-:Y:S01]  /*6f00*/  ISETP.LT.OR P0, PT, R27, R198, P0 ;  /* 0x000000c61b00720c */ /* 0x000fe20000701670 */
[----:B----4-:R-:W-:Y:S01]  /*6f10*/  VIADD R192, R188, 0x1000 ;  /* 0x00001000bcc07836 */ /* 0x010fe20000000000 */
[----:B------:R-:W-:Y:S01]  /*6f20*/  IABS R5, R7 ;  /* 0x0000000700057213 */ /* 0x000fe20000000000 */
[----:B------:R-:W-:Y:S01]  /*6f30*/  IMAD.MOV.U32 R7, RZ, RZ, R4 ;  /* 0x000000ffff077224 */ /* 0x000fe200078e0004 */
[----:B------:R-:W-:-:S02]  /*6f40*/  IABS R3, R3 ;  /* 0x0000000300037213 */ /* 0x000fc40000000000 */
[----:B------:R-:W-:Y:S01]  /*6f50*/  IABS R9, R9 ;  /* 0x0000000900097213 */ /* 0x000fe20000000000 */
[----:B------:R-:W-:Y:S01]  /*6f60*/  IMAD.MOV.U32 R4, RZ, RZ, R5 ;  /* 0x000000ffff047224 */ /* 0x000fe200078e0005 */
[C---:B------:R-:W-:Y:S02]  /*6f70*/  ISETP.GE.AND P1, PT, R27.reuse, R207, PT ;  /* 0x000000cf1b00720c */ /* 0x040fe40003f26270 */
[----:B------:R-:W-:Y:S02]  /*6f80*/  IABS R6, R6 ;  /* 0x0000000600067213 */ /* 0x000fe40000000000 */
[----:B------:R-:W-:Y:S02]  /*6f90*/  FSEL R62, R8, -INF , !P0 ;  /* 0xff800000083e7808 */ /* 0x000fe40004000000 */
[----:B------:R-:W-:Y:S01]  /*6fa0*/  I2FP.F32.S32 R8, R3 ;  /* 0x0000000300087245 */ /* 0x000fe20000201400 */
[----:B------:R-:W-:Y:S01]  /*6fb0*/  IMAD.MOV.U32 R3, RZ, RZ, R9 ;  /* 0x000000ffff037224 */ /* 0x000fe200078e0009 */
[----:B------:R-:W-:Y:S01]  /*6fc0*/  ISETP.LT.OR P1, PT, R27, R199, P1 ;  /* 0x000000c71b00720c */ /* 0x000fe20000f21670 */
[----:B------:R-:W-:Y:S01]  /*6fd0*/  IMAD.MOV.U32 R5, RZ, RZ, R6 ;  /* 0x000000ffff057224 */ /* 0x000fe200078e0006 */
[----:B------:R-:W-:Y:S01]  /*6fe0*/  ISETP.GE.AND P5, PT, R25, R205, PT ;  /* 0x000000cd1900720c */ /* 0x000fe20003fa6270 */
[----:B------:R-:W-:Y:S01]  /*6ff0*/  FFMA.FTZ R8, R8, -UR31, R52 ;  /* 0x8000001f08087c23 */ /* 0x000fe20008010034 */
[----:B------:R-:W-:Y:S01]  /*7000*/  I2FP.F32.S32 R6, R7 ;  /* 0x0000000700067245 */ /* 0x000fe20000201400 */
[----:B------:R-:W3:Y:S01]  /*7010*/  MUFU.TANH R27, R182 ;  /* 0x000000b6001b7308 */ /* 0x000ee20000002400 */
[----:B------:R-:W-:-:S02]  /*7020*/  FSEL R49, R86, -INF , !P1 ;  /* 0xff80000056317808 */ /* 0x000fc40004800000 */
[----:B------:R-:W-:Y:S02]  /*7030*/  I2FP.F32.S32 R7, R4 ;  /* 0x0000000400077245 */ /* 0x000fe40000201400 */
[C---:B------:R-:W-:Y:S02]  /*7040*/  ISETP.GE.AND P6, PT, R25.reuse, R206, PT ;  /* 0x000000ce1900720c */ /* 0x040fe40003fc6270 */
[C---:B------:R-:W-:Y:S02]  /*7050*/  ISETP.LT.OR P5, PT, R25.reuse, R197, P5 ;  /* 0x000000c51900720c */ /* 0x040fe40002fa1670 */
[----:B------:R-:W-:Y:S02]  /*7060*/  ISETP.GE.AND P1, PT, R26, R204, PT ;  /* 0x000000cc1a00720c */ /* 0x000fe40003f26270 */
[----:B------:R-:W-:Y:S02]  /*7070*/  I2FP.F32.S32 R4, R3 ;  /* 0x0000000300047245 */ /* 0x000fe40000201400 */
[----:B------:R-:W-:Y:S01]  /*7080*/  I2FP.F32.S32 R3, R5 ;  /* 0x0000000500037245 */ /* 0x000fe20000201400 */
[----:B------:R-:W-:Y:S01]  /*7090*/  FFMA.FTZ R5, R6, -UR31, R47 ;  /* 0x8000001f06057c23 */ /* 0x000fe2000801002f */
[----:B------:R-:W-:-:S02]  /*70a0*/  ISETP.LT.OR P6, PT, R25, R198, P6 ;  /* 0x000000c61900720c */ /* 0x000fc400037c1670 */
[----:B------:R-:W-:Y:S01]  /*70b0*/  FSEL R66, R10, -INF , !P5 ;  /* 0xff8000000a427808 */ /* 0x000fe20006800000 */
[----:B-1----:R-:W-:Y:S01]  /*70c0*/  FFMA.FTZ R10, R4, -UR31, R46 ;  /* 0x8000001f040a7c23 */ /* 0x002fe2000801002e */
[----:B------:R-:W-:Y:S01]  /*70d0*/  ISETP.LT.OR P1, PT, R26, R196, P1 ;  /* 0x000000c41a00720c */ /* 0x000fe20000f21670 */
[----:B------:R-:W-:Y:S01]  /*70e0*/  FFMA.FTZ R9, R3, -UR31, R16 ;  /* 0x8000001f03097c23 */ /* 0x000fe20008010010 */
[C-C-:B------:R-:W-:Y:S01]  /*70f0*/  IMAD.IADD R4, R202.reuse, 0x1, -R29.reuse ;  /* 0x00000001ca047824 */ /* 0x140fe200078e0a1d */
[----:B------:R-:W-:Y:S01]  /*7100*/  FSEL R61, R11, -INF , !P6 ;  /* 0xff8000000b3d7808 */ /* 0x000fe20007000000 */
[----:B------:R-:W-:Y:S01]  /*7110*/  IMAD.IADD R3, R201, 0x1, -R29 ;  /* 0x00000001c9037824 */ /* 0x000fe200078e0a1d */
[----:B------:R-:W-:Y:S01]  /*7120*/  FSEL R129, R5, -INF , !P1 ;  /* 0xff80000005817808 */ /* 0x000fe20004800000 */
[----:B--2---:R-:W-:Y:S01]  /*7130*/  FFMA.FTZ R11, R7, -UR31, R13 ;  /* 0x8000001f070b7c23 */ /* 0x004fe2000801000d */
[----:B------:R-:W-:Y:S01]  /*7140*/  IMAD.IADD R5, R203, 0x1, -R29 ;  /* 0x00000001cb057824 */ /* 0x000fe200078e0a1d */
[----:B------:R-:W-:Y:S01]  /*7150*/  IABS R6, R4 ;  /* 0x0000000400067213 */ /* 0x000fe20000000000 */
[----:B------:R-:W-:Y:S01]  /*7160*/  IMAD.IADD R7, R202, 0x1, -R30 ;  /* 0x00000001ca077824 */ /* 0x000fe200078e0a1e */
[----:B------:R-:W-:Y:S01]  /*7170*/  IABS R4, R3 ;  /* 0x0000000300047213 */ /* 0x000fe20000000000 */
[----:B------:R-:W1:Y:S01]  /*7180*/  MUFU.TANH R16, R209 ;  /* 0x000000d100107308 */ /* 0x000e620000002400 */
        /* <DEDUP_REMOVED lines=8> */
[----:B------:R-:W-:Y:S01]  /*7210*/  ISETP.GE.AND P3, PT, R26, R205, PT ;  /* 0x000000cd1a00720c */ /* 0x000fe20003f66270 */
[----:B------:R-:W-:Y:S01]  /*7220*/  MUFU.TANH R25, R212 ;  /* 0x000000d400197308 */ /* 0x000fe20000002400 */
[----:B------:R-:W-:-:S02]  /*7230*/  FSEL R48, R85, -INF , !P6 ;  /* 0xff80000055307808 */ /* 0x000fc40007000000 */
[C---:B------:R-:W-:Y:S02]  /*7240*/  ISETP.LT.OR P0, PT, R28.reuse, R199, P0 ;  /* 0x000000c71c00720c */ /* 0x040fe40000701670 */
[----:B------:R-:W-:Y:S02]  /*7250*/  I2FP.F32.S32 R6, R6 ;  /* 0x0000000600067245 */ /* 0x000fe40000201400 */
[----:B------:R-:W-:Y:S02]  /*7260*/  ISETP.GE.AND P6, PT, R28, R204, PT ;  /* 0x000000cc1c00720c */ /* 0x000fe40003fc6270 */
[----:B------:R-:W-:Y:S01]  /*7270*/  ISETP.GE.AND P1, PT, R29, R205, PT ;  /* 0x000000cd1d00720c */ /* 0x000fe20003f26270 */
[----:B------:R-:W-:Y:S01]  /*7280*/  FFMA.FTZ R6, R6, -UR31, R60 ;  /* 0x8000001f06067c23 */ /* 0x000fe2000801003c */
[----:B------:R-:W-:Y:S02]  /*7290*/  I2FP.F32.S32 R5, R3 ;  /* 0x0000000300057245 */ /* 0x000fe40000201400 */
[----:B------:R-:W-:-:S02]  /*72a0*/  ISETP.LT.OR P3, PT, R26, R197, P3 ;  /* 0x000000c51a00720c */ /* 0x000fc40001f61670 */
[----:B------:R-:W-:Y:S01]  /*72b0*/  I2FP.F32.S32 R7, R7 ;  /* 0x0000000700077245 */ /* 0x000fe20000201400 */
[----:B------:R-:W-:Y:S01]  /*72c0*/  FFMA.FTZ R5, R5, -UR31, R43 ;  /* 0x8000001f05057c23 */ /* 0x000fe2000801002b */
[----:B------:R-:W-:Y:S01]  /*72d0*/  I2FP.F32.S32 R3, R4 ;  /* 0x0000000400037245 */ /* 0x000fe20000201400 */
[--C-:B------:R-:W-:Y:S01]  /*72e0*/  IMAD.IADD R4, R203, 0x1, -R30.reuse ;  /* 0x00000001cb047824 */ /* 0x100fe200078e0a1e */
[----:B------:R-:W-:Y:S02]  /*72f0*/  FSEL R46, R87, -INF , !P0 ;  /* 0xff800000572e7808 */ /* 0x000fe40004000000 */
[----:B------:R-:W-:Y:S01]  /*7300*/  ISETP.LT.OR P6, PT, R28, R196, P6 ;  /* 0x000000c41c00720c */ /* 0x000fe200037c1670 */
[----:B------:R-:W-:Y:S01]  /*7310*/  FFMA.FTZ R13, R3, -UR31, R15 ;  /* 0x8000001f030d7c23 */ /* 0x000fe2000801000f */
[----:B------:R-:W-:Y:S01]  /*7320*/  ISETP.GE.AND P0, PT, R29, R204, PT ;  /* 0x000000cc1d00720c */ /* 0x000fe20003f06270 */
[----:B------:R2:W4:Y:S01]  /*7330*/  MUFU.TANH R15, R90 ;  /* 0x0000005a000f7308 */ /* 0x0005220000002400 */
[----:B------:R-:W-:Y:S01]  /*7340*/  ISETP.GE.AND P5, PT, R26, R206, PT ;  /* 0x000000ce1a00720c */ /* 0x000fe20003fa6270 */
[----:B------:R-:W-:Y:S01]  /*7350*/  IMAD.IADD R3, R201, 0x1, -R30 ;  /* 0x00000001c9037824 */ /* 0x000fe200078e0a1e */
[----:B------:R-:W-:-:S02]  /*7360*/  ISETP.LT.OR P1, PT, R29, R197, P1 ;  /* 0x000000c51d00720c */ /* 0x000fc40000f21670 */
[----:B------:R-:W-:Y:S01]  /*7370*/  FSEL R79, R8, -INF , !P3 ;  /* 0xff800000084f7808 */ /* 0x000fe20005800000 */
[----:B------:R-:W-:Y:S01]  /*7380*/  FFMA.FTZ R8, R7, -UR31, R19 ;  /* 0x8000001f07087c23 */ /* 0x000fe20008010013 */
[----:B------:R-:W-:Y:S01]  /*7390*/  ISETP.LT.OR P0, PT, R29, R196, P0 ;  /* 0x000000c41d00720c */ /* 0x000fe20000701670 */
[--C-:B------:R-:W-:Y:S01]  /*73a0*/  IMAD.IADD R7, R202, 0x1, -R31.reuse ;  /* 0x00000001ca077824 */ /* 0x100fe200078e0a1f */
[----:B------:R-:W-:Y:S01]  /*73b0*/  FSEL R124, R9, -INF , !P6 ;  /* 0xff800000097c7808 */ /* 0x000fe20007000000 */
[----:B------:R-:W-:Y:S01]  /*73c0*/  IMAD.IADD R9, R201, 0x1, -R31 ;  /* 0x00000001c9097824 */ /* 0x000fe200078e0a1f */
[----:B------:R-:W-:Y:S01]  /*73d0*/  ISETP.LT.OR P5, PT, R26, R198, P5 ;  /* 0x000000c61a00720c */ /* 0x000fe20002fa1670 */
[----:B------:R-:W4:Y:S01]  /*73e0*/  MUFU.TANH R19, R213 ;  /* 0x000000d500137308 */ /* 0x000f220000002400 */
[----:B------:R-:W-:Y:S02]  /*73f0*/  ISETP.GE.AND P3, PT, R29, R206, PT ;  /* 0x000000ce1d00720c */ /* 0x000fe40003f66270 */
[----:B------:R-:W-:-:S02]  /*7400*/  IABS R4, R4 ;  /* 0x0000000400047213 */ /* 0x000fc40000000000 */
[----:B--2---:R-:W-:Y:S01]  /*7410*/  FSEL R90, R6, -INF , !P1 ;  /* 0xff800000065a7808 */ /* 0x004fe20004800000 */
[----:B------:R-:W-:Y:S01]  /*7420*/  IMAD.IADD R6, R203, 0x1, -R31 ;  /* 0x00000001cb067824 */ /* 0x000fe200078e0a1f */
[----:B------:R-:W-:Y:S02]  /*7430*/  FSEL R128, R5, -INF , !P0 ;  /* 0xff80000005807808 */ /* 0x000fe40004000000 */
[----:B------:R-:W-:Y:S02]  /*7440*/  FSEL R58, R12, -INF , !P5 ;  /* 0xff8000000c3a7808 */ /* 0x000fe40006800000 */
[C---:B------:R-:W-:Y:S02]  /*7450*/  ISETP.LT.OR P3, PT, R29.reuse, R198, P3 ;  /* 0x000000c61d00720c */ /* 0x040fe40001f61670 */
[----:B------:R-:W-:Y:S01]  /*7460*/  IABS R5, R7 ;  /* 0x0000000700057213 */ /* 0x000fe20000000000 */
[----:B------:R-:W-:Y:S01]  /*7470*/  IMAD.MOV.U32 R7, RZ, RZ, R4 ;  /* 0x000000ffff077224 */ /* 0x000fe200078e0004 */
[----:B------:R-:W-:-:S02]  /*7480*/  ISETP.GE.AND P5, PT, R29, R207, PT ;  /* 0x000000cf1d00720c */ /* 0x000fc40003fa6270 */
[----:B------:R-:W-:Y:S01]  /*7490*/  IABS R3, R3 ;  /* 0x0000000300037213 */ /* 0x000fe20000000000 */
[----:B------:R-:W-:Y:S01]  /*74a0*/  IMAD.MOV.U32 R4, RZ, RZ, R5 ;  /* 0x000000ffff047224 */ /* 0x000fe200078e0005 */
[----:B------:R-:W-:Y:S02]  /*74b0*/  IABS R9, R9 ;  /* 0x0000000900097213 */ /* 0x000fe40000000000 */
[----:B------:R-:W-:Y:S02]  /*74c0*/  IABS R6, R6 ;  /* 0x0000000600067213 */ /* 0x000fe40000000000 */
[----:B------:R-:W-:Y:S02]  /*74d0*/  FSEL R54, R8, -INF , !P3 ;  /* 0xff80000008367808 */ /* 0x000fe40005800000 */
[----:B------:R-:W-:Y:S01]  /*74e0*/  ISETP.LT.OR P5, PT, R29, R199, P5 ;  /* 0x000000c71d00720c */ /* 0x000fe20002fa1670 */
[----:B------:R-:W-:Y:S01]  /*74f0*/  IMAD.MOV.U32 R5, RZ, RZ, R6 ;  /* 0x000000ffff057224 */ /* 0x000fe200078e0006 */
[----:B------:R-:W-:Y:S01]  /*7500*/  I2FP.F32.S32 R8, R3 ;  /* 0x0000000300087245 */ /* 0x000fe20000201400 */
[----:B------:R-:W-:Y:S01]  /*7510*/  IMAD.MOV.U32 R3, RZ, RZ, R9 ;  /* 0x000000ffff037224 */ /* 0x000fe200078e0009 */
[----:B------:R-:W-:-:S02]  /*7520*/  ISETP.GE.AND P4, PT, R28, R206, PT ;  /* 0x000000ce1c00720c */ /* 0x000fc40003f86270 */
[----:B------:R-:W-:Y:S01]  /*7530*/  ISETP.GE.AND P2, PT, R28, R205, PT ;  /* 0x000000cd1c00720c */ /* 0x000fe20003f46270 */
[----:B------:R-:W-:Y:S01]  /*7540*/  FFMA.FTZ R8, R8, -UR31, R45 ;  /* 0x8000001f08087c23 */ /* 0x000fe2000801002d */
[----:B------:R-:W-:Y:S02]  /*7550*/  I2FP.F32.S32 R6, R7 ;  /* 0x0000000700067245 */ /* 0x000fe40000201400 */
[----:B------:R-:W-:Y:S02]  /*7560*/  FSEL R43, R88, -INF , !P5 ;  /* 0xff800000582b7808 */ /* 0x000fe40006800000 */
[----:B------:R-:W-:Y:S02]  /*7570*/  ISETP.GE.AND P5, PT, R30, R204, PT ;  /* 0x000000cc1e00720c */ /* 0x000fe40003fa6270 */
[----:B------:R-:W-:Y:S02]  /*7580*/  I2FP.F32.S32 R7, R4 ;  /* 0x0000000400077245 */ /* 0x000fe40000201400 */
[----:B------:R-:W-:-:S02]  /*7590*/  ISETP.LT.OR P4, PT, R28, R198, P4 ;  /* 0x000000c61c00720c */ /* 0x000fc40002781670 */
[----:B------:R-:W-:Y:S01]  /*75a0*/  I2FP.F32.S32 R4, R3 ;  /* 0x0000000300047245 */ /* 0x000fe20000201400 */
[----:B------:R-:W-:Y:S01]  /*75b0*/  FFMA.FTZ R12, R7, -UR31, R50 ;  /* 0x8000001f070c7c23 */ /* 0x000fe20008010032 */
[----:B------:R-:W-:Y:S01]  /*75c0*/  ISETP.LT.OR P2, PT, R28, R197, P2 ;  /* 0x000000c51c00720c */ /* 0x000fe20001741670 */
[--C-:B------:R-:W-:Y:S01]  /*75d0*/  IMAD.IADD R7, R201, 0x1, -R33.reuse ;  /* 0x00000001c9077824 */ /* 0x100fe200078e0a21 */
[----:B------:R-:W-:Y:S01]  /*75e0*/  I2FP.F32.S32 R3, R5 ;  /* 0x0000000500037245 */ /* 0x000fe20000201400 */
[----:B------:R-:W-:Y:S01]  /*75f0*/  FFMA.FTZ R5, R6, -UR31, R44 ;  /* 0x8000001f06057c23 */ /* 0x000fe2000801002c */
[----:B------:R-:W-:Y:S01]  /*7600*/  ISETP.GE.AND P6, PT, R30, R205, PT ;  /* 0x000000cd1e00720c */ /* 0x000fe20003fc6270 */
[----:B------:R-:W-:Y:S01]  /*7610*/  IMAD.IADD R6, R202, 0x1, -R33 ;  /* 0x00000001ca067824 */ /* 0x000fe200078e0a21 */
[----:B------:R-:W-:Y:S01]  /*7620*/  ISETP.LT.OR P5, PT, R30, R196, P5 ;  /* 0x000000c41e00720c */ /* 0x000fe20002fa1670 */
[----:B------:R-:W-:Y:S01]  /*7630*/  MUFU.TANH R28, R214 ;  /* 0x000000d6001c7308 */ /* 0x000fe20000002400 */
[----:B------:R-:W-:Y:S01]  /*7640*/  FSEL R52, R11, -INF , !P4 ;  /* 0xff8000000b347808 */ /* 0x000fe20006000000 */
[----:B------:R-:W-:Y:S01]  /*7650*/  FFMA.FTZ R11, R4, -UR31, R23 ;  /* 0x8000001f040b7c23 */ /* 0x000fe20008010017 */
[----:B------:R-:W-:Y:S01]  /*7660*/  FSEL R85, R10, -INF , !P2 ;  /* 0xff8000000a557808 */ /* 0x000fe20005000000 */
[----:B------:R-:W-:Y:S01]  /*7670*/  FFMA.FTZ R10, R3, -UR31, R20 ;  /* 0x8000001f030a7c23 */ /* 0x000fe20008010014 */
[----:B------:R-:W-:Y:S01]  /*7680*/  ISETP.LT.OR P6, PT, R30, R197, P6 ;  /* 0x000000c51e00720c */ /* 0x000fe200037c1670 */
[--C-:B------:R-:W-:Y:S01]  /*7690*/  IMAD.IADD R4, R202, 0x1, -R32.reuse ;  /* 0x00000001ca047824 */ /* 0x100fe200078e0a20 */
[----:B------:R-:W-:Y:S01]  /*76a0*/  FSEL R126, R5, -INF , !P5 ;  /* 0xff800000057e7808 */ /* 0x000fe20006800000 */
[--C-:B------:R-:W-:Y:S01]  /*76b0*/  IMAD.IADD R3, R201, 0x1, -R32.reuse ;  /* 0x00000001c9037824 */ /* 0x100fe200078e0a20 */
[----:B------:R-:W-:Y:S01]  /*76c0*/  FSEL R96, R8, -INF , !P6 ;  /* 0xff80000008607808 */ /* 0x000fe20007000000 */
[----:B------:R-:W-:Y:S01]  /*76d0*/  IMAD.IADD R5, R203, 0x1, -R32 ;  /* 0x00000001cb057824 */ /* 0x000fe200078e0a20 */
[----:B------:R-:W-:Y:S01]  /*76e0*/  IABS R8, R4 ;  /* 0x0000000400087213 */ /* 0x000fe20000000000 */
[----:B------:R-:W-:Y:S01]  /*76f0*/  MUFU.TANH R20, R185 ;  /* 0x000000b900147308 */ /* 0x000fe20000002400 */
[----:B------:R-:W-:-:S02]  /*7700*/  IABS R4, R3 ;  /* 0x0000000300047213 */ /* 0x000fc40000000000 */
[----:B------:R-:W-:Y:S01]  /*7710*/  IABS R3, R5 ;  /* 0x0000000500037213 */ /* 0x000fe20000000000 */
[----:B------:R-:W-:Y:S01]  /*7720*/  IMAD.MOV.U32 R9, RZ, RZ, R8 ;  /* 0x000000ffff097224 */ /* 0x000fe200078e0008 */
[----:B------:R-:W-:Y:S01]  /*7730*/  IABS R5, R6 ;  /* 0x0000000600057213 */ /* 0x000fe20000000000 */
[----:B------:R-:W-:Y:S01]  /*7740*/  IMAD.MOV.U32 R8, RZ, RZ, R4 ;  /* 0x000000ffff087224 */ /* 0x000fe200078e0004 */
[----:B------:R-:W-:Y:S01]  /*7750*/  IABS R7, R7 ;  /* 0x0000000700077213 */ /* 0x000fe20000000000 */
[----:B------:R-:W-:Y:S01]  /*7760*/  IMAD.MOV.U32 R6, RZ, RZ, R3 ;  /* 0x000000ffff067224 */ /* 0x000fe200078e0003 */
[-C--:B------:R-:W-:Y:S01]  /*7770*/  ISETP.GE.AND P3, PT, R31, R207.reuse, PT ;  /* 0x000000cf1f00720c */ /* 0x080fe20003f66270 */
[----:B------:R-:W-:Y:S01]  /*7780*/  IMAD.MOV.U32 R4, RZ, RZ, R5 ;  /* 0x000000ffff047224 */ /* 0x000fe200078e0005 */
[C---:B------:R-:W-:Y:S01]  /*7790*/  ISETP.GE.AND P4, PT, R30.reuse, R207, PT ;  /* 0x000000cf1e00720c */ /* 0x040fe20003f86270 */
[----:B------:R-:W-:Y:S01]  /*77a0*/  IMAD.MOV.U32 R3, RZ, RZ, R7 ;  /* 0x000000ffff037224 */ /* 0x000fe200078e0007 */
[----:B------:R-:W-:Y:S01]  /*77b0*/  ISETP.GE.AND P2, PT, R30, R206, PT ;  /* 0x000000ce1e00720c */ /* 0x000fe20003f46270 */
[----:B------:R-:W-:Y:S01]  /*77c0*/  IMAD.IADD R7, R201, 0x1, -R34 ;  /* 0x00000001c9077824 */ /* 0x000fe200078e0a22 */
[----:B------:R-:W-:Y:S01]  /*77d0*/  ISETP.LT.OR P3, PT, R31, R199, P3 ;  /* 0x000000c71f00720c */ /* 0x000fe20001f61670 */
[----:B------:R-:W-:Y:S01]  /*77e0*/  MUFU.TANH R50, R216 ;  /* 0x000000d800327308 */ /* 0x000fe20000002400 */
[----:B------:R-:W-:-:S02]  /*77f0*/  I2FP.F32.S32 R9, R9 ;  /* 0x0000000900097245 */ /* 0x000fc40000201400 */
[----:B------:R-:W-:Y:S02]  /*7800*/  ISETP.GE.AND P6, PT, R32, R206, PT ;  /* 0x000000ce2000720c */ /* 0x000fe40003fc6270 */
[C---:B------:R-:W-:Y:S01]  /*7810*/  ISETP.LT.OR P4, PT, R30.reuse, R199, P4 ;  /* 0x000000c71e00720c */ /* 0x040fe20002781670 */
[----:B-----5:R-:W-:Y:S01]  /*7820*/  FFMA.FTZ R9, R9, -UR31, R17 ;  /* 0x8000001f09097c23 */ /* 0x020fe20008010011 */
[----:B------:R-:W-:Y:S01]  /*7830*/  ISETP.LT.OR P2, PT, R30, R198, P2 ;  /* 0x000000c61e00720c */ /* 0x000fe20001741670 */
[----:B------:R-:W-:Y:S01]  /*7840*/  MUFU.TANH R17, R218 ;  /* 0x000000da00117308 */ /* 0x000fe20000002400 */
[----:B------:R-:W-:Y:S02]  /*7850*/  I2FP.F32.S32 R8, R8 ;  /* 0x0000000800087245 */ /* 0x000fe40000201400 */
[----:B------:R-:W-:Y:S01]  /*7860*/  I2FP.F32.S32 R5, R6 ;  /* 0x0000000600057245 */ /* 0x000fe20000201400 */
[----:B------:R-:W-:Y:S01]  /*7870*/  IMAD.IADD R6, R203, 0x1, -R34 ;  /* 0x00000001cb067824 */ /* 0x000fe200078e0a22 */
[----:B------:R-:W-:Y:S01]  /*7880*/  I2FP.F32.S32 R4, R4 ;  /* 0x0000000400047245 */ /* 0x000fe20000201400 */
[----:B---3--:R-:W-:Y:S01]  /*7890*/  FFMA.FTZ R8, R8, -UR31, R27 ;  /* 0x8000001f08087c23 */ /* 0x008fe2000801001b */
[----:B------:R-:W-:Y:S01]  /*78a0*/  I2FP.F32.S32 R3, R3 ;  /* 0x0000000300037245 */ /* 0x000fe20000201400 */
[----:B------:R-:W-:Y:S01]  /*78b0*/  FFMA.FTZ R5, R5, -UR31, R22 ;  /* 0x8000001f05057c23 */ /* 0x000fe20008010016 */
[----:B------:R-:W-:Y:S01]  /*78c0*/  FSEL R30, R91, -INF , !P3 ;  /* 0xff8000005b1e7808 */ /* 0x000fe20005800000 */
[----:B------:R-:W-:Y:S01]  /*78d0*/  FFMA.FTZ R14, R4, -UR31, R14 ;  /* 0x8000001f040e7c23 */ /* 0x000fe2000801000e */
[----:B------:R-:W-:Y:S01]  /*78e0*/  ISETP.GE.AND P5, PT, R32, R205, PT ;  /* 0x000000cd2000720c */ /* 0x000fe20003fa6270 */
[----:B------:R-:W-:Y:S01]  /*78f0*/  IMAD.IADD R4, R202, 0x1, -R34 ;  /* 0x00000001ca047824 */ /* 0x000fe200078e0a22 */
[----:B------:R-:W-:Y:S01]  /*7900*/  BAR.SYNC.DEFER_BLOCKING 0x0 ;  /* 0x0000000000007b1d */ /* 0x000fe20000010000 */
[----:B------:R-:W-:-:S02]  /*7910*/  ISETP.GE.AND P3, PT, R32, R204, PT ;  /* 0x000000cc2000720c */ /* 0x000fc40003f66270 */
[C---:B------:R-:W-:Y:S02]  /*7920*/  ISETP.LT.OR P6, PT, R32.reuse, R198, P6 ;  /* 0x000000c62000720c */ /* 0x040fe400037c1670 */
[----:B------:R-:W-:Y:S01]  /*7930*/  FSEL R47, R13, -INF , !P2 ;  /* 0xff8000000d2f7808 */ /* 0x000fe20005000000 */
[----:B------:R-:W-:Y:S01]  /*7940*/  FFMA.FTZ R13, R3, -UR31, R24 ;  /* 0x8000001f030d7c23 */ /* 0x000fe20008010018 */
[C---:B------:R-:W-:Y:S01]  /*7950*/  ISETP.LT.OR P5, PT, R32.reuse, R197, P5 ;  /* 0x000000c52000720c */ /* 0x040fe20002fa1670 */
[----:B------:R-:W-:Y:S01]  /*7960*/  IMAD.IADD R3, R203, 0x1, -R33 ;  /* 0x00000001cb037824 */ /* 0x000fe200078e0a21 */
[----:B------:R-:W-:Y:S02]  /*7970*/  ISETP.LT.OR P3, PT, R32, R196, P3 ;  /* 0x000000c42000720c */ /* 0x000fe40001f61670 */
        /* <DEDUP_REMOVED lines=11> */
[C---:B------:R-:W-:Y:S01]  /*7a30*/  ISETP.GE.AND P2, PT, R32.reuse, R207, PT ;  /* 0x000000cf2000720c */ /* 0x040fe20003f46270 */
[----:B------:R-:W-:Y:S01]  /*7a40*/  IMAD.MOV.U32 R9, RZ, RZ, R5 ;  /* 0x000000ffff097224 */ /* 0x000fe200078e0005 */
[----:B------:R-:W-:Y:S01]  /*7a50*/  ISETP.LT.OR P1, PT, R31, R198, P1 ;  /* 0x000000c61f00720c */ /* 0x000fe20000f21670 */
[----:B------:R-:W-:Y:S01]  /*7a60*/  IMAD.MOV.U32 R4, RZ, RZ, R6 ;  /* 0x000000ffff047224 */ /* 0x000fe200078e0006 */
[----:B------:R-:W-:Y:S02]  /*7a70*/  FSEL R42, R89, -INF , !P4 ;  /* 0xff800000592a7808 */ /* 0x000fe40006000000 */
[----:B------:R-:W-:Y:S02]  /*7a80*/  ISETP.GE.AND P4, PT, R31, R204, PT ;  /* 0x000000cc1f00720c */ /* 0x000fe40003f86270 */
[----:B------:R-:W-:-:S02]  /*7a90*/  ISETP.LT.OR P2, PT, R32, R199, P2 ;  /* 0x000000c72000720c */ /* 0x000fc40001741670 */
[----:B------:R-:W-:Y:S01]  /*7aa0*/  FSEL R45, R12, -INF , !P1 ;  /* 0xff8000000c2d7808 */ /* 0x000fe20004800000 */
[----:B------:R-:W-:Y:S01]  /*7ab0*/  MUFU.TANH R32, R217 ;  /* 0x000000d900207308 */ /* 0x000fe20000002400 */
[----:B------:R-:W-:Y:S02]  /*7ac0*/  ISETP.GE.AND P1, PT, R33, R207, PT ;  /* 0x000000cf2100720c */ /* 0x000fe40003f26270 */
[----:B------:R-:W-:Y:S01]  /*7ad0*/  I2FP.F32.S32 R5, R8 ;  /* 0x0000000800057245 */ /* 0x000fe20000201400 */
[----:B------:R-:W-:Y:S01]  /*7ae0*/  IMAD.IADD R8, R201, 0x1, -R35 ;  /* 0x00000001c9087824 */ /* 0x000fe200078e0a23 */
[----:B------:R-:W-:Y:S02]  /*7af0*/  ISETP.LT.OR P4, PT, R31, R196, P4 ;  /* 0x000000c41f00720c */ /* 0x000fe40002781670 */
[----:B------:R-:W-:Y:S01]  /*7b00*/  FSEL R27, R93, -INF , !P2 ;  /* 0xff8000005d1b7808 */ /* 0x000fe20005000000 */
[----:B------:R-:W-:Y:S01]  /*7b10*/  FFMA.FTZ R5, R5, -UR31, R51 ;  /* 0x8000001f05057c23 */ /* 0x000fe20008010033 */
[----:B------:R-:W-:-:S02]  /*7b20*/  I2FP.F32.S32 R7, R7 ;  /* 0x0000000700077245 */ /* 0x000fc40000201400 */
[----:B------:R-:W-:Y:S02]  /*7b30*/  ISETP.GE.AND P2, PT, R33, R204, PT ;  /* 0x000000cc2100720c */ /* 0x000fe40003f46270 */
[----:B------:R-:W-:Y:S01]  /*7b40*/  I2FP.F32.S32 R6, R4 ;  /* 0x0000000400067245 */ /* 0x000fe20000201400 */
[----:B-1----:R-:W-:Y:S01]  /*7b50*/  FFMA.FTZ R7, R7, -UR31, R16 ;  /* 0x8000001f07077c23 */ /* 0x002fe20008010010 */
[----:B------:R-:W-:Y:S01]  /*7b60*/  ISETP.LT.OR P1, PT, R33, R199, P1 ;  /* 0x000000c72100720c */ /* 0x000fe20000f21670 */
[----:B------:R-:W-:Y:S01]  /*7b70*/  MUFU.TANH R16, R227 ;  /* 0x000000e300107308 */ /* 0x000fe20000002400 */
[----:B------:R-:W-:Y:S01]  /*7b80*/  ISETP.GE.AND P3, PT, R34, R205, PT ;  /* 0x000000cd2200720c */ /* 0x000fe20003f66270 */
[----:B------:R-:W-:Y:S01]  /*7b90*/  FFMA.FTZ R12, R6, -UR31, R18 ;  /* 0x8000001f060c7c23 */ /* 0x000fe20008010012 */
[----:B------:R-:W-:Y:S01]  /*7ba0*/  I2FP.F32.S32 R3, R3 ;  /* 0x0000000300037245 */ /* 0x000fe20000201400 */
[----:B------:R-:W-:Y:S01]  /*7bb0*/  IMAD.IADD R6, R201, 0x1, -R36 ;  /* 0x00000001c9067824 */ /* 0x000fe200078e0a24 */
[----:B------:R-:W-:-:S02]  /*7bc0*/  ISETP.GE.AND P0, PT, R31, R205, PT ;  /* 0x000000cd1f00720c */ /* 0x000fc40003f06270 */
[----:B------:R-:W-:Y:S01]  /*7bd0*/  FSEL R118, R10, -INF , !P4 ;  /* 0xff8000000a767808 */ /* 0x000fe20006000000 */
[----:B----4-:R-:W-:Y:S01]  /*7be0*/  FFMA.FTZ R4, R3, -UR31, R15 ;  /* 0x8000001f03047c23 */ /* 0x010fe2000801000f */
[----:B------:R-:W-:Y:S01]  /*7bf0*/  ISETP.GE.AND P4, PT, R33, R205, PT ;  /* 0x000000cd2100720c */ /* 0x000fe20003f86270 */
[----:B------:R-:W-:Y:S01]  /*7c00*/  IMAD.IADD R3, R203, 0x1, -R36 ;  /* 0x00000001cb037824 */ /* 0x000fe200078e0a24 */
[----:B------:R-:W-:Y:S01]  /*7c10*/  ISETP.LT.OR P2, PT, R33, R196, P2 ;  /* 0x000000c42100720c */ /* 0x000fe20001741670 */
[----:B------:R-:W1:Y:S01]  /*7c20*/  MUFU.TANH R10, R219 ;  /* 0x000000db000a7308 */ /* 0x000e620000002400 */
[----:B------:R-:W-:Y:S02]  /*7c30*/  FSEL R26, R97, -INF , !P1 ;  /* 0xff800000611a7808 */ /* 0x000fe40004800000 */
[C---:B------:R-:W-:Y:S02]  /*7c40*/  ISETP.LT.OR P3, PT, R34.reuse, R197, P3 ;  /* 0x000000c52200720c */ /* 0x040fe40001f61670 */
[----:B------:R-:W-:-:S02]  /*7c50*/  ISETP.GE.AND P1, PT, R34, R204, PT ;  /* 0x000000cc2200720c */ /* 0x000fc40003f26270 */
[-C--:B------:R-:W-:Y:S01]  /*7c60*/  ISETP.LT.OR P0, PT, R31, R197.reuse, P0 ;  /* 0x000000c51f00720c */ /* 0x080fe20000701670 */
[----:B------:R-:W-:Y:S01]  /*7c70*/  MUFU.TANH R15, R221 ;  /* 0x000000dd000f7308 */ /* 0x000fe20000002400 */
[----:B------:R-:W-:Y:S02]  /*7c80*/  ISETP.LT.OR P4, PT, R33, R197, P4 ;  /* 0x000000c52100720c */ /* 0x000fe40002781670 */
[----:B------:R-:W-:Y:S02]  /*7c90*/  I2FP.F32.S32 R9, R9 ;  /* 0x0000000900097245 */ /* 0x000fe40000201400 */
[----:B------:R-:W-:Y:S01]  /*7ca0*/  FSEL R113, R5, -INF , !P2 ;  /* 0xff80000005717808 */ /* 0x000fe20005000000 */
[--C-:B------:R-:W-:Y:S01]  /*7cb0*/  IMAD.IADD R5, R202, 0x1, -R35.reuse ;  /* 0x00000001ca057824 */ /* 0x100fe200078e0a23 */
[----:B------:R-:W-:Y:S01]  /*7cc0*/  FSEL R93, R7, -INF , !P3 ;  /* 0xff800000075d7808 */ /* 0x000fe20005800000 */
[----:B------:R-:W-:Y:S01]  /*7cd0*/  IMAD.IADD R7, R203, 0x1, -R35 ;  /* 0x00000001cb077824 */ /* 0x000fe200078e0a23 */
[C---:B------:R-:W-:Y:S01]  /*7ce0*/  ISETP.GE.AND P5, PT, R34.reuse, R206, PT ;  /* 0x000000ce2200720c */ /* 0x040fe20003fa6270 */
[----:B------:R-:W-:Y:S01]  /*7cf0*/  FFMA.FTZ R9, R9, -UR31, R21 ;  /* 0x8000001f09097c23 */ /* 0x000fe20008010015 */
[----:B------:R-:W-:-:S02]  /*7d00*/  ISETP.LT.OR P1, PT, R34, R196, P1 ;  /* 0x000000c42200720c */ /* 0x000fc40000f21670 */
[----:B------:R-:W-:Y:S02]  /*7d10*/  FSEL R81, R11, -INF , !P0 ;  /* 0xff8000000b517808 */ /* 0x000fe40004000000 */
[----:B------:R-:W-:Y:S01]  /*7d20*/  IABS R6, R6 ;  /* 0x0000000600067213 */ /* 0x000fe20000000000 */
[----:B------:R-:W2:Y:S01]  /*7d30*/  MUFU.TANH R11, R220 ;  /* 0x000000dc000b7308 */ /* 0x000ea20000002400 */
[----:B------:R-:W-:Y:S02]  /*7d40*/  FSEL R91, R13, -INF , !P4 ;  /* 0xff8000000d5b7808 */ /* 0x000fe40006000000 */
[----:B------:R-:W-:Y:S02]  /*7d50*/  IABS R3, R3 ;  /* 0x0000000300037213 */ /* 0x000fe40000000000 */
[C---:B------:R-:W-:Y:S02]  /*7d60*/  ISETP.GE.AND P6, PT, R34.reuse, R207, PT ;  /* 0x000000cf2200720c */ /* 0x040fe40003fc6270 */
[----:B------:R-:W-:Y:S01]  /*7d70*/  ISETP.LT.OR P5, PT, R34, R198, P5 ;  /* 0x000000c62200720c */ /* 0x000fe20002fa1670 */
[----:B------:R-:W3:Y:S01]  /*7d80*/  MUFU.TANH R13, R222 ;  /* 0x000000de000d7308 */ /* 0x000ee20000002400 */
        /* <DEDUP_REMOVED lines=9> */
[----:B------:R-:W-:Y:S01]  /*7e20*/  I2FP.F32.S32 R5, R6 ;  /* 0x0000000600057245 */ /* 0x000fe20000201400 */
[----:B------:R-:W-:Y:S01]  /*7e30*/  IMAD.MOV.U32 R3, RZ, RZ, R7 ;  /* 0x000000ffff037224 */ /* 0x000fe200078e0007 */
[----:B------:R-:W-:Y:S01]  /*7e40*/  I2FP.F32.S32 R7, R8 ;  /* 0x0000000800077245 */ /* 0x000fe20000201400 */
[----:B------:R-:W-:Y:S01]  /*7e50*/  IMAD.IADD R8, R201, 0x1, -R38 ;  /* 0x00000001c9087824 */ /* 0x000fe200078e0a26 */
[----:B------:R-:W-:Y:S01]  /*7e60*/  I2FP.F32.S32 R6, R4 ;  /* 0x0000000400067245 */ /* 0x000fe20000201400 */
[----:B------:R-:W-:Y:S01]  /*7e70*/  FFMA.FTZ R4, R5, -UR31, R19 ;  /* 0x8000001f05047c23 */ /* 0x000fe20008010013 */
[----:B------:R-:W-:Y:S01]  /*7e80*/  I2FP.F32.S32 R9, R9 ;  /* 0x0000000900097245 */ /* 0x000fe20000201400 */
[----:B------:R-:W-:Y:S01]  /*7e90*/  FFMA.FTZ R7, R7, -UR31, R25 ;  /* 0x8000001f07077c23 */ /* 0x000fe20008010019 */
[----:B------:R-:W-:Y:S01]  /*7ea0*/  ISETP.GE.AND P4, PT, R36, R206, PT ;  /* 0x000000ce2400720c */ /* 0x000fe20003f86270 */
[----:B-1----:R-:W-:Y:S01]  /*7eb0*/  FFMA.FTZ R10, R6, -UR31, R10 ;  /* 0x8000001f060a7c23 */ /* 0x002fe2000801000a */
[----:B------:R-:W-:Y:S01]  /*7ec0*/  ISETP.GE.AND P2, PT, R36, R205, PT ;  /* 0x000000cd2400720c */ /* 0x000fe20003f46270 */
[----:B--2---:R-:W-:Y:S01]  /*7ed0*/  FFMA.FTZ R11, R9, -UR31, R11 ;  /* 0x8000001f090b7c23 */ /* 0x004fe2000801000b */
[----:B------:R-:W-:Y:S01]  /*7ee0*/  I2FP.F32.S32 R3, R3 ;  /* 0x0000000300037245 */ /* 0x000fe20000201400 */
[--C-:B------:R-:W-:Y:S01]  /*7ef0*/  IMAD.IADD R6, R202, 0x1, -R37.reuse ;  /* 0x00000001ca067824 */ /* 0x100fe200078e0a25 */
[C---:B------:R-:W-:Y:S01]  /*7f00*/  ISETP.LT.OR P4, PT, R36.reuse, R198, P4 ;  /* 0x000000c62400720c */ /* 0x040fe20002781670 */
[----:B------:R-:W-:Y:S01]  /*7f10*/  IMAD.IADD R5, R201, 0x1, -R37 ;  /* 0x00000001c9057824 */ /* 0x000fe200078e0a25 */
[C---:B------:R-:W-:Y:S01]  /*7f20*/  ISETP.LT.OR P2, PT, R36.reuse, R197, P2 ;  /* 0x000000c52400720c */ /* 0x040fe20001741670 */
[----:B---3--:R-:W-:Y:S01]  /*7f30*/  FFMA.FTZ R9, R3, -UR31, R13 ;  /* 0x8000001f03097c23 */ /* 0x008fe2000801000d */
[----:B------:R-:W-:Y:S01]  /*7f40*/  FSEL R24, R101, -INF , !P6 ;  /* 0xff80000065187808 */ /* 0x000fe20007000000 */
[----:B------:R-:W-:Y:S01]  /*7f50*/  IMAD.IADD R3, R203, 0x1, -R37 ;  /* 0x00000001cb037824 */ /* 0x000fe200078e0a25 */
[----:B------:R-:W-:Y:S01]  /*7f60*/  ISETP.GE.AND P6, PT, R36, R204, PT ;  /* 0x000000cc2400720c */ /* 0x000fe20003fc6270 */
[----:B------:R-:W-:Y:S01]  /*7f70*/  MUFU.TANH R13, R223 ;  /* 0x000000df000d7308 */ /* 0x000fe20000002400 */
[----:B------:R-:W-:-:S02]  /*7f80*/  FSEL R31, R12, -INF , !P4 ;  /* 0xff8000000c1f7808 */ /* 0x000fc40006000000 */
[----:B------:R-:W-:Y:S02]  /*7f90*/  FSEL R84, R7, -INF , !P2 ;  /* 0xff80000007547808 */ /* 0x000fe40005000000 */
[----:B------:R-:W-:Y:S02]  /*7fa0*/  IABS R7, R6 ;  /* 0x0000000600077213 */ /* 0x000fe40000000000 */
[----:B------:R-:W-:Y:S01]  /*7fb0*/  ISETP.LT.OR P6, PT, R36, R196, P6 ;  /* 0x000000c42400720c */ /* 0x000fe200037c1670 */
[----:B------:R-:W1:Y:S01]  /*7fc0*/  MUFU.TANH R12, R224 ;  /* 0x000000e0000c7308 */ /* 0x000e620000002400 */
[----:B------:R-:W-:Y:S02]  /*7fd0*/  IABS R5, R5 ;  /* 0x0000000500057213 */ /* 0x000fe40000000000 */
[----:B------:R-:W-:Y:S02]  /*7fe0*/  IABS R3, R3 ;  /* 0x0000000300037213 */ /* 0x000fe40000000000 */
[----:B------:R-:W-:Y:S01]  /*7ff0*/  IABS R6, R8 ;  /* 0x0000000800067213 */ /* 0x000fe20000000000 */
[----:B------:R-:W-:Y:S01]  /*8000*/  IMAD.MOV.U32 R8, RZ, RZ, R7 ;  /* 0x000000ffff087224 */ /* 0x000fe200078e0007 */
[C---:B------:R-:W-:Y:S01]  /*8010*/  ISETP.GE.AND P5, PT, R35.reuse, R207, PT ;  /* 0x000000cf2300720c */ /* 0x040fe20003fa6270 */
[----:B------:R-:W-:Y:S01]  /*8020*/  IMAD.MOV.U32 R7, RZ, RZ, R5 ;  /* 0x000000ffff077224 */ /* 0x000fe200078e0005 */
[----:B------:R-:W-:Y:S01]  /*8030*/  FSEL R112, R4, -INF , !P6 ;  /* 0xff80000004707808 */ /* 0x000fe20007000000 */
[----:B------:R-:W-:Y:S01]  /*8040*/  IMAD.IADD R4, R202, 0x1, -R38 ;  /* 0x00000001ca047824 */ /* 0x000fe200078e0a26 */
[----:B------:R-:W-:Y:S01]  /*8050*/  ISETP.LT.OR P5, PT, R35, R199, P5 ;  /* 0x000000c72300720c */ /* 0x000fe20002fa1670 */
[----:B------:R-:W-:Y:S01]  /*8060*/  IMAD.MOV.U32 R5, RZ, RZ, R3 ;  /* 0x000000ffff057224 */ /* 0x000fe200078e0003 */
[----:B------:R-:W-:Y:S01]  /*8070*/  ISETP.GE.AND P4, PT, R37, R207, PT ;  /* 0x000000cf2500720c */ /* 0x000fe20003f86270 */
[----:B------:R-:W-:Y:S01]  /*8080*/  IMAD.MOV.U32 R3, RZ, RZ, R6 ;  /* 0x000000ffff037224 */ /* 0x000fe200078e0006 */
[----:B------:R-:W-:Y:S01]  /*8090*/  IABS R4, R4 ;  /* 0x0000000400047213 */ /* 0x000fe20000000000 */
[----:B------:R-:W-:Y:S01]  /*80a0*/  IMAD.IADD R6, R201, 0x1, -R39 ;  /* 0x00000001c9067824 */ /* 0x000fe200078e0a27 */
[----:B------:R-:W-:-:S02]  /*80b0*/  I2FP.F32.S32 R5, R5 ;  /* 0x0000000500057245 */ /* 0x000fc40000201400 */
[----:B------:R-:W-:Y:S02]  /*80c0*/  FSEL R22, R106, -INF , !P5 ;  /* 0xff8000006a167808 */ /* 0x000fe40006800000 */
[----:B------:R-:W-:Y:S01]  /*80d0*/  I2FP.F32.S32 R8, R8 ;  /* 0x0000000800087245 */ /* 0x000fe20000201400 */
[----:B-1----:R-:W-:Y:S01]  /*80e0*/  FFMA.FTZ R5, R5, -UR31, R12 ;  /* 0x8000001f05057c23 */ /* 0x002fe2000801000c */
[----:B------:R-:W-:Y:S02]  /*80f0*/  ISETP.GE.AND P5, PT, R37, R204, PT ;  /* 0x000000cc2500720c */ /* 0x000fe40003fa6270 */
[-C--:B------:R-:W-:Y:S01]  /*8100*/  ISETP.GE.AND P0, PT, R33, R206.reuse, PT ;  /* 0x000000ce2100720c */ /* 0x080fe20003f06270 */
[----:B------:R-:W-:Y:S01]  /*8110*/  FFMA.FTZ R8, R8, -UR31, R13 ;  /* 0x8000001f08087c23 */ /* 0x000fe2000801000d */
[----:B------:R-:W-:Y:S02]  /*8120*/  ISETP.GE.AND P2, PT, R37, R206, PT ;  /* 0x000000ce2500720c */ /* 0x000fe40003f46270 */
[----:B------:R-:W-:-:S02]  /*8130*/  I2FP.F32.S32 R7, R7 ;  /* 0x0000000700077245 */ /* 0x000fc40000201400 */
[----:B------:R-:W-:Y:S02]  /*8140*/  I2FP.F32.S32 R4, R4 ;  /* 0x0000000400047245 */ /* 0x000fe40000201400 */
[----:B------:R-:W-:Y:S01]  /*8150*/  I2FP.F32.S32 R3, R3 ;  /* 0x0000000300037245 */ /* 0x000fe20000201400 */
[----:B------:R-:W-:Y:S01]  /*8160*/  FFMA.FTZ R7, R7, -UR31, R15 ;  /* 0x8000001f07077c23 */ /* 0x000fe2000801000f */
[C---:B------:R-:W-:Y:S01]  /*8170*/  ISETP.GE.AND P6, PT, R37.reuse, R205, PT ;  /* 0x000000cd2500720c */ /* 0x040fe20003fc6270 */
[----:B------:R-:W-:Y:S01]  /*8180*/  FFMA.FTZ R13, R4, -UR31, R28 ;  /* 0x8000001f040d7c23 */ /* 0x000fe2000801001c */
[----:B------:R-:W-:Y:S01]  /*8190*/  ISETP.LT.OR P4, PT, R37, R199, P4 ;  /* 0x000000c72500720c */ /* 0x000fe20002781670 */
[----:B------:R-:W-:Y:S01]  /*81a0*/  FFMA.FTZ R12, R3, -UR31, R20 ;  /* 0x8000001f030c7c23 */ /* 0x000fe20008010014 */
[----:B------:R-:W-:Y:S01]  /*81b0*/  ISETP.LT.OR P5, PT, R37, R196, P5 ;  /* 0x000000c42500720c */ /* 0x000fe20002fa1670 */
[----:B------:R-:W-:Y:S01]  /*81c0*/  IMAD.IADD R3, R203, 0x1, -R38 ;  /* 0x00000001cb037824 */ /* 0x000fe200078e0a26 */
[-C--:B------:R-:W-:Y:S01]  /*81d0*/  ISETP.LT.OR P0, PT, R33, R198.reuse, P0 ;  /* 0x000000c62100720c */ /* 0x080fe20000701670 */
[----:B------:R-:W-:Y:S01]  /*81e0*/  IMAD.IADD R4, R202, 0x1, -R39 ;  /* 0x00000001ca047824 */ /* 0x000fe200078e0a27 */
[C---:B------:R-:W-:Y:S01]  /*81f0*/  ISETP.LT.OR P2, PT, R37.reuse, R198, P2 ;  /* 0x000000c62500720c */ /* 0x040fe20001741670 */
[----:B------:R-:W-:Y:S01]  /*8200*/  MUFU.TANH R15, R226 ;  /* 0x000000e2000f7308 */ /* 0x000fe20000002400 */
[----:B------:R-:W-:-:S02]  /*8210*/  ISETP.LT.OR P6, PT, R37, R197, P6 ;  /* 0x000000c52500720c */ /* 0x000fc400037c1670 */
[----:B------:R-:W-:Y:S02]  /*8220*/  FSEL R21, R107, -INF , !P4 ;  /* 0xff8000006b157808 */ /* 0x000fe40006000000 */
[----:B------:R-:W-:Y:S01]  /*8230*/  FSEL R107, R5, -INF , !P5 ;  /* 0xff800000056b7808 */ /* 0x000fe20006800000 */
[----:B------:R-:W-:Y:S01]  /*8240*/  IMAD.IADD R5, R203, 0x1, -R39 ;  /* 0x00000001cb057824 */ /* 0x000fe200078e0a27 */
[----:B------:R-:W-:Y:S02]  /*8250*/  FSEL R33, R14, -INF , !P0 ;  /* 0xff8000000e217808 */ /* 0x000fe40004000000 */
[----:B------:R-:W-:Y:S01]  /*8260*/  ISETP.GE.AND P3, PT, R35, R206, PT ;  /* 0x000000ce2300720c */ /* 0x000fe20003f66270 */
[----:B------:R-:W-:Y:S01]  /*8270*/  MUFU.TANH R14, R229 ;  /* 0x000000e5000e7308 */ /* 0x000fe20000002400 */
[----:B------:R-:W-:Y:S01]  /*8280*/  FSEL R28, R8, -INF , !P2 ;  /* 0xff800000081c7808 */ /* 0x000fe20005000000 */
[----:B------:R-:W-:Y:S01]  /*8290*/  IMAD.IADD R8, R202, 0x1, -R41 ;  /* 0x00000001ca087824 */ /* 0x000fe200078e0a29 */
[----:B------:R-:W-:-:S02]  /*82a0*/  ISETP.GE.AND P0, PT, R36, R207, PT ;  /* 0x000000cf2400720c */ /* 0x000fc40003f06270 */
[----:B------:R-:W-:Y:S02]  /*82b0*/  FSEL R88, R7, -INF , !P6 ;  /* 0xff80000007587808 */ /* 0x000fe40007000000 */
[----:B------:R-:W-:Y:S02]  /*82c0*/  IABS R7, R3 ;  /* 0x0000000300077213 */ /* 0x000fe40000000000 */
[----:B------:R-:W-:Y:S02]  /*82d0*/  IABS R4, R4 ;  /* 0x0000000400047213 */ /* 0x000fe40000000000 */
[----:B------:R-:W-:Y:S02]  /*82e0*/  ISETP.LT.OR P3, PT, R35, R198, P3 ;  /* 0x000000c62300720c */ /* 0x000fe40001f61670 */
[----:B------:R-:W-:Y:S02]  /*82f0*/  IABS R3, R6 ;  /* 0x0000000600037213 */ /* 0x000fe40000000000 */
[----:B------:R-:W-:-:S02]  /*8300*/  ISETP.LT.OR P0, PT, R36, R199, P0 ;  /* 0x000000c72400720c */ /* 0x000fc40000701670 */
[----:B------:R-:W-:Y:S02]  /*8310*/  IABS R5, R5 ;  /* 0x0000000500057213 */ /* 0x000fe40000000000 */
[----:B------:R-:W-:Y:S01]  /*8320*/  IABS R6, R8 ;  /* 0x0000000800067213 */ /* 0x000fe20000000000 */
[----:B------:R-:W-:Y:S01]  /*8330*/  IMAD.MOV.U32 R8, RZ, RZ, R4 ;  /* 0x000000ffff087224 */ /* 0x000fe200078e0004 */
[----:B------:R-:W-:Y:S01]  /*8340*/  FSEL R29, R11, -INF , !P3 ;  /* 0xff8000000b1d7808 */ /* 0x000fe20005800000 */
[----:B------:R-:W-:Y:S01]  /*8350*/  IMAD.MOV.U32 R4, RZ, RZ, R3 ;  /* 0x000000ffff047224 */ /* 0x000fe200078e0003 */
[----:B------:R-:W-:Y:S01]  /*8360*/  FSEL R23, R104, -INF , !P0 ;  /* 0xff80000068177808 */ /* 0x000fe20004000000 */
[----:B------:R-:W1:Y:S01]  /*8370*/  MUFU.TANH R11, R225 ;  /* 0x000000e1000b7308 */ /* 0x000e620000002400 */
[C---:B------:R-:W-:Y:S01]  /*8380*/  ISETP.GE.AND P0, PT, R35.reuse, R204, PT ;  /* 0x000000cc2300720c */ /* 0x040fe20003f06270 */
[----:B------:R-:W-:Y:S01]  /*8390*/  IMAD.MOV.U32 R3, RZ, RZ, R5 ;  /* 0x000000ffff037224 */ /* 0x000fe200078e0005 */
[----:B------:R-:W-:Y:S01]  /*83a0*/  ISETP.GE.AND P1, PT, R35, R205, PT ;  /* 0x000000cd2300720c */ /* 0x000fe20003f26270 */
[----:B------:R-:W-:Y:S01]  /*83b0*/  IMAD.MOV.U32 R5, RZ, RZ, R6 ;  /* 0x000000ffff057224 */ /* 0x000fe200078e0006 */
[----:B------:R-:W-:-:S02]  /*83c0*/  I2FP.F32.S32 R6, R7 ;  /* 0x0000000700067245 */ /* 0x000fc40000201400 */
[C---:B------:R-:W-:Y:S02]  /*83d0*/  ISETP.LT.OR P0, PT, R35.reuse, R196, P0 ;  /* 0x000000c42300720c */ /* 0x040fe40000701670 */
[C---:B------:R-:W-:Y:S02]  /*83e0*/  ISETP.GE.AND P4, PT, R38.reuse, R204, PT ;  /* 0x000000cc2600720c */ /* 0x040fe40003f86270 */
[----:B------:R-:W-:Y:S02]  /*83f0*/  I2FP.F32.S32 R8, R8 ;  /* 0x0000000800087245 */ /* 0x000fe40000201400 */
[----:B------:R-:W-:Y:S02]  /*8400*/  I2FP.F32.S32 R7, R4 ;  /* 0x0000000400077245 */ /* 0x000fe40000201400 */
[----:B------:R-:W-:Y:S02]  /*8410*/  ISETP.LT.OR P1, PT, R35, R197, P1 ;  /* 0x000000c52300720c */ /* 0x000fe40000f21670 */
[----:B------:R-:W-:-:S02]  /*8420*/  ISETP.GE.AND P3, PT, R38, R207, PT ;  /* 0x000000cf2600720c */ /* 0x000fc40003f66270 */
[----:B------:R-:W-:Y:S02]  /*8430*/  I2FP.F32.S32 R3, R3 ;  /* 0x0000000300037245 */ /* 0x000fe40000201400 */
[----:B------:R-:W-:Y:S01]  /*8440*/  I2FP.F32.S32 R4, R5 ;  /* 0x0000000500047245 */ /* 0x000fe20000201400 */
[----:B------:R-:W-:Y:S01]  /*8450*/  FFMA.FTZ R5, R6, -UR31, R32 ;  /* 0x8000001f06057c23 */ /* 0x000fe20008010020 */
[----:B------:R-:W-:Y:S01]  /*8460*/  FSEL R104, R9, -INF , !P0 ;  /* 0xff80000009687808 */ /* 0x000fe20004000000 */
[----:B------:R-:W-:Y:S01]  /*8470*/  FFMA.FTZ R9, R8, -UR31, R55 ;  /* 0x8000001f08097c23 */ /* 0x000fe20008010037 */
[----:B------:R-:W-:Y:S01]  /*8480*/  ISETP.LT.OR P4, PT, R38, R196, P4 ;  /* 0x000000c42600720c */ /* 0x000fe20002781670 */
[----:B------:R-:W-:Y:S01]  /*8490*/  FFMA.FTZ R8, R7, -UR31, R50 ;  /* 0x8000001f07087c23 */ /* 0x000fe20008010032 */
[----:B------:R-:W-:Y:S01]  /*84a0*/  FSEL R87, R10, -INF , !P1 ;  /* 0xff8000000a577808 */ /* 0x000fe20004800000 */
[----:B------:R-:W-:Y:S01]  /*84b0*/  FFMA.FTZ R7, R3, -UR31, R17 ;  /* 0x8000001f03077c23 */ /* 0x000fe20008010011 */
[C---:B------:R-:W-:Y:S01]  /*84c0*/  ISETP.LT.OR P3, PT, R38.reuse, R199, P3 ;  /* 0x000000c72600720c */ /* 0x040fe20001f61670 */
[----:B------:R-:W-:Y:S01]  /*84d0*/  IMAD.IADD R3, R201, 0x1, -R41 ;  /* 0x00000001c9037824 */ /* 0x000fe200078e0a29 */
[-C--:B------:R-:W-:Y:S01]  /*84e0*/  ISETP.GE.AND P1, PT, R38, R206.reuse, PT ;  /* 0x000000ce2600720c */ /* 0x080fe20003f26270 */
[--C-:B------:R-:W-:Y:S01]  /*84f0*/  IMAD.IADD R6, R202, 0x1, -R40.reuse ;  /* 0x00000001ca067824 */ /* 0x100fe200078e0a28 */
[-C--:B------:R-:W-:Y:S01]  /*8500*/  ISETP.GE.AND P5, PT, R39, R205.reuse, PT ;  /* 0x000000cd2700720c */ /* 0x080fe20003fa6270 */
[----:B-1----:R-:W-:Y:S01]  /*8510*/  FFMA.FTZ R11, R4, -UR31, R11 ;  /* 0x8000001f040b7c23 */ /* 0x002fe2000801000b */
[----:B------:R-:W-:Y:S01]  /*8520*/  ISETP.GE.AND P0, PT, R38, R205, PT ;  /* 0x000000cd2600720c */ /* 0x000fe20003f06270 */
[----:B------:R-:W-:Y:S01]  /*8530*/  IMAD.IADD R10, R201, 0x1, -R40 ;  /* 0x00000001c90a7824 */ /* 0x000fe200078e0a28 */
[----:B------:R-:W-:Y:S01]  /*8540*/  FSEL R109, R5, -INF , !P4 ;  /* 0xff800000056d7808 */ /* 0x000fe20006000000 */
[----:B------:R-:W-:Y:S01]  /*8550*/  IMAD.IADD R5, R203, 0x1, -R41 ;  /* 0x00000001cb057824 */ /* 0x000fe200078e0a29 */
[----:B------:R-:W-:-:S02]  /*8560*/  ISETP.GE.AND P6, PT, R39, R206, PT ;  /* 0x000000ce2700720c */ /* 0x000fc40003fc6270 */
[----:B------:R-:W-:Y:S02]  /*8570*/  FSEL R20, R108, -INF , !P3 ;  /* 0xff8000006c147808 */ /* 0x000fe40005800000 */
[C---:B------:R-:W-:Y:S02]  /*8580*/  ISETP.LT.OR P1, PT, R38.reuse, R198, P1 ;  /* 0x000000c62600720c */ /* 0x040fe40000f21670 */
[C---:B------:R-:W-:Y:S02]  /*8590*/  ISETP.GE.AND P3, PT, R39.reuse, R204, PT ;  /* 0x000000cc2700720c */ /* 0x040fe40003f66270 */
[-C--:B------:R-:W-:Y:S02]  /*85a0*/  ISETP.LT.OR P5, PT, R39, R197.reuse, P5 ;  /* 0x000000c52700720c */ /* 0x080fe40002fa1670 */
[----:B------:R-:W-:Y:S02]  /*85b0*/  ISETP.LT.OR P0, PT, R38, R197, P0 ;  /* 0x000000c52600720c */ /* 0x000fe40000701670 */
[----:B------:R-:W-:-:S02]  /*85c0*/  IABS R4, R3 ;  /* 0x0000000300047213 */ /* 0x000fc40000000000 */
[C---:B------:R-:W-:Y:S02]  /*85d0*/  ISETP.LT.OR P6, PT, R39.reuse, R198, P6 ;  /* 0x000000c62700720c */ /* 0x040fe400037c1670 */
[----:B------:R-:W-:Y:S02]  /*85e0*/  IABS R3, R5 ;  /* 0x0000000500037213 */ /* 0x000fe40000000000 */
[----:B------:R-:W-:Y:S02]  /*85f0*/  ISETP.LT.OR P3, PT, R39, R196, P3 ;  /* 0x000000c42700720c */ /* 0x000fe40001f61670 */
[----:B------:R-:W-:Y:S02]  /*8600*/  FSEL R25, R13, -INF , !P1 ;  /* 0xff8000000d197808 */ /* 0x000fe40004800000 */
[----:B------:R-:W-:Y:S01]  /*8610*/  FSEL R97, R8, -INF , !P5 ;  /* 0xff80000008617808 */ /* 0x000fe20006800000 */
[----:B------:R-:W-:Y:S01]  /*8620*/  IMAD.IADD R8, R203, 0x1, -R40 ;  /* 0x00000001cb087824 */ /* 0x000fe200078e0a28 */
[----:B------:R-:W-:-:S02]  /*8630*/  IABS R5, R6 ;  /* 0x0000000600057213 */ /* 0x000fc40000000000 */
[C---:B------:R-:W-:Y:S02]  /*8640*/  ISETP.GE.AND P1, PT, R41.reuse, R207, PT ;  /* 0x000000cf2900720c */ /* 0x040fe40003f26270 */
[----:B------:R-:W-:Y:S02]  /*8650*/  FSEL R36, R12, -INF , !P0 ;  /* 0xff8000000c247808 */ /* 0x000fe40004000000 */
[----:B------:R-:W-:Y:S01]  /*8660*/  ISETP.GE.AND P0, PT, R41, R206, PT ;  /* 0x000000ce2900720c */ /* 0x000fe20003f06270 */
[----:B------:R-:W1:Y:S01]  /*8670*/  MUFU.TANH R12, R228 ;  /* 0x000000e4000c7308 */ /* 0x000e620000002400 */
[----:B------:R-:W-:Y:S02]  /*8680*/  FSEL R123, R9, -INF , !P6 ;  /* 0xff800000097b7808 */ /* 0x000fe40007000000 */
[----:B------:R-:W-:Y:S02]  /*8690*/  I2FP.F32.S32 R6, R4 ;  /* 0x0000000400067245 */ /* 0x000fe40000201400 */
[----:B------:R-:W-:Y:S01]  /*86a0*/  FSEL R108, R7, -INF , !P3 ;  /* 0xff800000076c7808 */ /* 0x000fe20005800000 */
[----:B------:R-:W-:Y:S01]  /*86b0*/  IMAD.MOV.U32 R7, RZ, RZ, R5 ;  /* 0x000000ffff077224 */ /* 0x000fe200078e0005 */
[----:B------:R-:W-:Y:S01]  /*86c0*/  I2FP.F32.S32 R4, R3 ;  /* 0x0000000300047245 */ /* 0x000fe20000201400 */
[----:B------:R-:W2:Y:S01]  /*86d0*/  MUFU.TANH R9, R230 ;  /* 0x000000e600097308 */ /* 0x000ea20000002400 */
[----:B------:R-:W-:-:S02]  /*86e0*/  ISETP.LT.OR P1, PT, R41, R199, P1 ;  /* 0x000000c72900720c */ /* 0x000fc40000f21670 */
[----:B------:R-:W-:Y:S02]  /*86f0*/  IABS R3, R10 ;  /* 0x0000000a00037213 */ /* 0x000fe40000000000 */
[----:B------:R-:W-:Y:S02]  /*8700*/  ISETP.LT.OR P0, PT, R41, R198, P0 ;  /* 0x000000c62900720c */ /* 0x000fe40000701670 */
[----:B------:R-:W-:Y:S01]  /*8710*/  IABS R5, R8 ;  /* 0x0000000800057213 */ /* 0x000fe20000000000 */
[----:B------:R-:W-:Y:S01]  /*8720*/  FFMA.FTZ R8, R6, -UR31, R15 ;  /* 0x8000001f06087c23 */ /* 0x000fe2000801000f */
[----:B------:R-:W-:Y:S01]  /*8730*/  ISETP.GE.AND P2, PT, R39, R207, PT ;  /* 0x000000cf2700720c */ /* 0x000fe20003f46270 */
[----:B------:R-:W-:Y:S01]  /*8740*/  FFMA.FTZ R6, R4, -UR31, R14 ;  /* 0x8000001f04067c23 */ /* 0x000fe2000801000e */
[----:B------:R-:W-:Y:S01]  /*8750*/  FSEL R18, R116, -INF , !P1 ;  /* 0xff80000074127808 */ /* 0x000fe20004800000 */
[----:B------:R-:W-:Y:S01]  /*8760*/  IMAD.MOV.U32 R4, RZ, RZ, R3 ;  /* 0x000000ffff047224 */ /* 0x000fe200078e0003 */
[----:B------:R-:W-:Y:S01]  /*8770*/  FSEL R116, R11, -INF , !P0 ;  /* 0xff8000000b747808 */ /* 0x000fe20004000000 */
[----:B------:R-:W-:Y:S01]  /*8780*/  IMAD.MOV.U32 R3, RZ, RZ, R5 ;  /* 0x000000ffff037224 */ /* 0x000fe200078e0005 */
[----:B------:R-:W-:-:S02]  /*8790*/  PLOP3.LUT P0, PT, PT, PT, UP0, 0x80, 0x0 ;  /* 0x000000000000781c */ /* 0x000fc40003f0f008 */
[----:B------:R-:W-:Y:S02]  /*87a0*/  ISETP.LT.OR P2, PT, R39, R199, P2 ;  /* 0x000000c72700720c */ /* 0x000fe40001741670 */
[----:B------:R-:W-:Y:S02]  /*87b0*/  I2FP.F32.S32 R7, R7 ;  /* 0x0000000700077245 */ /* 0x000fe40000201400 */
[----:B------:R-:W-:Y:S02]  /*87c0*/  I2FP.F32.S32 R4, R4 ;  /* 0x0000000400047245 */ /* 0x000fe40000201400 */
[----:B------:R-:W-:Y:S01]  /*87d0*/  I2FP.F32.S32 R3, R3 ;  /* 0x0000000300037245 */ /* 0x000fe20000201400 */
[----:B-1----:R-:W-:Y:S01]  /*87e0*/  FFMA.FTZ R7, R7, -UR31, R12 ;  /* 0x8000001f07077c23 */ /* 0x002fe2000801000c */
[----:B------:R-:W-:Y:S01]  /*87f0*/  FSEL R19, R114, -INF , !P2 ;  /* 0xff80000072137808 */ /* 0x000fe20005000000 */
[----:B------:R-:W-:Y:S01]  /*8800*/  FFMA.FTZ R4, R4, -UR31, R16 ;  /* 0x8000001f04047c23 */ /* 0x000fe20008010010 */
[----:B------:R-:W-:Y:S01]  /*8810*/  ISETP.GE.AND P4, PT, R41, R205, PT ;  /* 0x000000cd2900720c */ /* 0x000fe20003f86270 */
[----:B--2---:R-:W-:Y:S01]  /*8820*/  FFMA.FTZ R3, R3, -UR31, R9 ;  /* 0x8000001f03037c23 */ /* 0x004fe20008010009 */
[----:B------:R-:W-:-:S02]  /*8830*/  ISETP.GE.AND P2, PT, R41, R204, PT ;  /* 0x000000cc2900720c */ /* 0x000fc40003f46270 */
[C---:B------:R-:W-:Y:S02]  /*8840*/  ISETP.GE.AND P6, PT, R40.reuse, R207, PT ;  /* 0x000000cf2800720c */ /* 0x040fe40003fc6270 */
[C---:B------:R-:W-:Y:S02]  /*8850*/  ISETP.GE.AND P5, PT, R40.reuse, R206, PT ;  /* 0x000000ce2800720c */ /* 0x040fe40003fa6270 */
[C---:B------:R-:W-:Y:S02]  /*8860*/  ISETP.GE.AND P3, PT, R40.reuse, R205, PT ;  /* 0x000000cd2800720c */ /* 0x040fe40003f66270 */
[----:B------:R-:W-:Y:S02]  /*8870*/  ISETP.GE.AND P1, PT, R40, R204, PT ;  /* 0x000000cc2800720c */ /* 0x000fe40003f26270 */
[C---:B------:R-:W-:Y:S02]  /*8880*/  ISETP.LT.OR P4, PT, R41.reuse, R197, P4 ;  /* 0x000000c52900720c */ /* 0x040fe40002781670 */
[----:B------:R-:W-:-:S02]  /*8890*/  ISETP.LT.OR P2, PT, R41, R196, P2 ;  /* 0x000000c42900720c */ /* 0x000fc40001741670 */
[C---:B------:R-:W-:Y:S02]  /*88a0*/  ISETP.LT.OR P6, PT, R40.reuse, R199, P6 ;  /* 0x000000c72800720c */ /* 0x040fe400037c1670 */
[C---:B------:R-:W-:Y:S02]  /*88b0*/  ISETP.LT.OR P5, PT, R40.reuse, R198, P5 ;  /* 0x000000c62800720c */ /* 0x040fe40002fa1670 */
[C---:B------:R-:W-:Y:S02]  /*88c0*/  ISETP.LT.OR P3, PT, R40.reuse, R197, P3 ;  /* 0x000000c52800720c */ /* 0x040fe40001f61670 */
[----:B------:R-:W-:Y:S02]  /*88d0*/  ISETP.LT.OR P1, PT, R40, R196, P1 ;  /* 0x000000c42800720c */ /* 0x000fe40000f21670 */
[----:B------:R-:W-:Y:S02]  /*88e0*/  FSEL R15, R156, -INF , !P6 ;  /* 0xff8000009c0f7808 */ /* 0x000fe40007000000 */
[----:B------:R-:W-:-:S02]  /*88f0*/  FSEL R37, R8, -INF , !P4 ;  /* 0xff80000008257808 */ /* 0x000fc40006000000 */
        /* <DEDUP_REMOVED lines=62> */
.L_x_1282:
[----:B------:R-:W-:Y:S05]  /*8ce0*/  BSYNC B0 ;  /* 0x0000000000007941 */ /* 0x000fea0003800000 */
.L_x_1281:
[----:B------:R-:W0:Y:S02]  /*8cf0*/  LDGDEPBAR ;  /* 0x00000000000079af */ /* 0x000e240000000000 */
.L_x_1280:
        /* <DEDUP_REMOVED lines=144> */
[--C-:B--2---:R-:W-:Y:S01]  /*9600*/  FFMA.FTZ R4, R18, UR20, -R3.reuse ;  /* 0x0000001412047c23 */ /* 0x104fe20008010803 */
[----:B------:R-:W-:Y:S01]  /*9610*/  FFMA.FTZ R3, R15, UR20, -R3 ;  /* 0x000000140f037c23 */ /* 0x000fe20008010803 */
[----:B------:R-:W-:Y:S04]  /*9620*/  LDSM.16.MT88.4 R16, [R184+0x4000] ;  /* 0x00400000b810783b */ /* 0x000fe80000004200 */
        /* <DEDUP_REMOVED lines=26> */
[----:B---3--:R-:W-:-:S04]  /*97d0*/  FMNMX.FTZ R3, R152, R149, !PT ;  /* 0x0000009598037209 */ /* 0x008fc80007810000 */
        /* <DEDUP_REMOVED lines=19> */
[----:B--2---:R-:W-:Y:S02]  /*9910*/  FMNMX.FTZ R4, R79, R3, !PT ;  /* 0x000000034f047209 */ /* 0x004fe40007810000 */
        /* <DEDUP_REMOVED lines=14> */
[----:B--2---:R-:W-:Y:S01]  /*9a00*/  FFMA.FTZ R6, R63, UR20, -R5 ;  /* 0x000000143f067c23 */ /* 0x004fe20008010805 */
        /* <DEDUP_REMOVED lines=11> */
[----:B--2---:R-:W-:Y:S01]  /*9ac0*/  FFMA.FTZ R6, R61, UR20, -R5 ;  /* 0x000000143d067c23 */ /* 0x004fe20008010805 */
        /* <DEDUP_REMOVED lines=10> */
[----:B--2---:R-:W-:-:S02]  /*9b70*/  FFMA.FTZ R6, R62, UR20, -R5 ;  /* 0x000000143e067c23 */ /* 0x004fc40008010805 */
[----:B-1----:R-:W-:Y:S04]  /*9b80*/  HMMA.16816.F32 R60, R12, R20, RZ ;  /* 0x000000140c3c723c */ /* 0x002fe800000018ff */
[----:B------:R1:W-:Y:S01]  /*9b90*/  MUFU.EX2 R223, R6 ;  /* 0x0000000600df7308 */ /* 0x0003e20000000800 */
[----:B---3--:R-:W-:-:S07]  /*9ba0*/  FFMA.FTZ R3, R47, UR20, -R5 ;  /* 0x000000142f037c23 */ /* 0x008fce0008010805 */
        /* <DEDUP_REMOVED lines=40> */
[----:B------:R-:W-:Y:S01]  /*9e30*/  FSETP.NEU.FTZ.AND P1, PT, R39, -INF , PT ;  /* 0xff8000002700780b */ /* 0x000fe20003f3d000 */
[----:B-1----:R-:W-:Y:S02]  /*9e40*/  FFMA.FTZ R4, R29, UR20, -R5 ;  /* 0x000000141d047c23 */ /* 0x002fe40008010805 */
[----:B------:R-:W-:Y:S03]  /*9e50*/  LDSM.16.MT88.4 R28, [R185+0x4400] ;  /* 0x00440000b91c783b */ /* 0x000fe60000004200 */
[----:B------:R1:W-:Y:S01]  /*9e60*/  MUFU.EX2 R209, R4 ;  /* 0x0000000400d17308 */ /* 0x0003e20000000800 */
[----:B--2---:R-:W-:-:S05]  /*9e70*/  FMNMX.FTZ R38, R38, R6, !PT ;  /* 0x0000000626267209 */ /* 0x004fca0007810000 */
        /* <DEDUP_REMOVED lines=11> */
[--C-:B--2---:R-:W-:Y:S02]  /*9f30*/  FFMA.FTZ R6, R71, UR20, -R4.reuse ;  /* 0x0000001447067c23 */ /* 0x104fe40008010804 */
[----:B------:R-:W-:Y:S05]  /*9f40*/  HMMA.16816.F32 R68, R12, R18, RZ ;  /* 0x000000120c44723c */ /* 0x000fea00000018ff */
        /* <DEDUP_REMOVED lines=34> */
[----:B--2---:R-:W-:Y:S01]  /*a170*/  F2FP.F16.F32.PACK_AB R11, R105, R102 ;  /* 0x00000066690b723e */ /* 0x004fe200000000ff */
[----:B------:R-:W-:Y:S04]  /*a180*/  HMMA.16816.F32 R72, R12, R16, RZ ;  /* 0x000000100c48723c */ /* 0x000fe800000018ff */
[----:B------:R1:W-:Y:S02]  /*a190*/  MUFU.EX2 R176, R0 ;  /* 0x0000000000b07308 */ /* 0x0003e40000000800 */
[C---:B------:R-:W-:Y:S06]  /*a1a0*/  HMMA.16816.F32 R44, R8.reuse, R20, RZ ;  /* 0x00000014082c723c */ /* 0x040fec00000018ff */
[C---:B------:R-:W-:Y:S06]  /*a1b0*/  HMMA.16816.F32 R52, R8.reuse, R22, RZ ;  /* 0x000000160834723c */ /* 0x040fec00000018ff */
        /* <DEDUP_REMOVED lines=41> */
[--C-:B-1----:R-:W-:Y:S01]  /*a450*/  FFMA.FTZ R0, R144, UR20, -R3.reuse ;  /* 0x0000001490007c23 */ /* 0x102fe20008010803 */
[----:B----4-:R-:W-:Y:S01]  /*a460*/  F2FP.F16.F32.PACK_AB R9, R117, R111 ;  /* 0x0000006f7509723e */ /* 0x010fe200000000ff */
[----:B------:R-:W-:Y:S04]  /*a470*/  LDSM.16.MT88.4 R144, [R184+0x5c00] ;  /* 0x005c0000b890783b */ /* 0x000fe80000004200 */
        /* <DEDUP_REMOVED lines=44> */
[--C-:B-1----:R-:W-:Y:S01]  /*a740*/  FFMA.FTZ R0, R133, UR20, -R3.reuse ;  /* 0x0000001485007c23 */ /* 0x102fe20008010803 */
[----:B---3--:R-:W-:Y:S02]  /*a750*/  F2FP.F16.F32.PACK_AB R9, R94, R95 ;  /* 0x0000005f5e09723e */ /* 0x008fe400000000ff */
[----:B------:R-:W-:Y:S01]  /*a760*/  MOV R133, R42 ;  /* 0x0000002a00857202 */ /* 0x000fe20000000f00 */
[----:B------:R1:W-:Y:S02]  /*a770*/  MUFU.EX2 R85, R0 ;  /* 0x0000000000557308 */ /* 0x0003e40000000800 */
[----:B--2---:R-:W-:Y:S01]  /*a780*/  HMMA.16816.F32 R140, R12, R20, R68 ;  /* 0x000000140c8c723c */ /* 0x004fe20000001844 */
[----:B-1----:R-:W-:Y:S01]  /*a790*/  FFMA.FTZ R0, R130, UR20, -R3 ;  /* 0x0000001482007c23 */ /* 0x002fe20008010803 */
[----:B------:R-:W-:-:S04]  /*a7a0*/  MOV R130, R92 ;  /* 0x0000005c00827202 */ /* 0x000fc80000000f00 */
        /* <DEDUP_REMOVED lines=16> */
[----:B--2---:R-:W-:Y:S01]  /*a8b0*/  FFMA.FTZ R0, R86, UR20, -R4 ;  /* 0x0000001456007c23 */ /* 0x004fe20008010804 */
[----:B------:R-:W-:-:S04]  /*a8c0*/  MOV R86, R83 ;  /* 0x0000005300567202 */ /* 0x000fc80000000f00 */
[----:B------:R-:W-:Y:S01]  /*a8d0*/  HMMA.16816.F32 R44, R12, R18, R32 ;  /* 0x000000120c2c723c */ /* 0x000fe20000001820 */
[----:B------:R2:W-:Y:S06]  /*a8e0*/  MUFU.EX2 R83, R0 ;  /* 0x0000000000537308 */ /* 0x0005ec0000000800 */
[----:B------:R-:W-:Y:S02]  /*a8f0*/  F2FP.F16.F32.PACK_AB R12, R251, R250 ;  /* 0x000000fafb0c723e */ /* 0x000fe400000000ff */
[----:B------:R-:W-:Y:S02]  /*a900*/  F2FP.F16.F32.PACK_AB R13, R216, R217 ;  /* 0x000000d9d80d723e */ /* 0x000fe400000000ff */
[----:B------:R-:W-:Y:S01]  /*a910*/  F2FP.F16.F32.PACK_AB R15, R214, R215 ;  /* 0x000000d7d60f723e */ /* 0x000fe200000000ff */
[----:B--2---:R-:W-:Y:S01]  /*a920*/  FFMA.FTZ R0, R134, UR20, -R3 ;  /* 0x0000001486007c23 */ /* 0x004fe20008010803 */
[----:B------:R-:W-:-:S03]  /*a930*/  MOV R134, R82 ;  /* 0x0000005200867202 */ /* 0x000fc60000000f00 */
[----:B------:R2:W-:Y:S02]  /*a940*/  MUFU.EX2 R82, R0 ;  /* 0x0000000000527308 */ /* 0x0005e40000000800 */
[----:B--2---:R-:W-:Y:S01]  /*a950*/  FFMA.FTZ R0, R129, UR20, -R3 ;  /* 0x0000001481007c23 */ /* 0x004fe20008010803 */
[----:B------:R-:W-:-:S05]  /*a960*/  MOV R129, R43 ;  /* 0x0000002b00817202 */ /* 0x000fca0000000f00 */
[----:B------:R2:W4:Y:S02]  /*a970*/  MUFU.EX2 R81, R0 ;  /* 0x0000000000517308 */ /* 0x0005240000000800 */
[----:B--2---:R-:W-:Y:S01]  /*a980*/  FFMA.FTZ R0, R124, UR20, -R3 ;  /* 0x000000147c007c23 */ /* 0x004fe20008010803 */
[----:B----4-:R-:W-:Y:S02]  /*a990*/  F2FP.F16.F32.PACK_AB R9, R81, R82 ;  /* 0x000000525109723e */ /* 0x010fe400000000ff */
        /* <DEDUP_REMOVED lines=8> */
[----:B------:R2:W4:Y:S02]  /*aa20*/  MUFU.EX2 R80, R0 ;  /* 0x0000000000507308 */ /* 0x0005240000000800 */
[C---:B------:R-:W-:Y:S06]  /*aa30*/  HMMA.16816.F32 R48, R8.reuse, R16, R48 ;  /* 0x000000100830723c */ /* 0x040fec0000001830 */
[C---:B------:R-:W-:Y:S06]  /*aa40*/  HMMA.16816.F32 R136, R8.reuse, R20, R136 ;  /* 0x000000140888723c */ /* 0x040fec0000001888 */
[----:B------:R-:W-:Y:S01]  /*aa50*/  HMMA.16816.F32 R148, R8, R22, R148 ;  /* 0x000000160894723c */ /* 0x000fe20000001894 */
[----:B--2---:R-:W-:Y:S01]  /*aa60*/  FFMA.FTZ R0, R93, UR20, -R4 ;  /* 0x000000145d007c23 */ /* 0x004fe20008010804 */
[----:B------:R-:W2:Y:S01]  /*aa70*/  LDSM.16.MT88.4 R20, [R184+0x5800] ;  /* 0x00580000b814783b */ /* 0x000ea20000004200 */
[----:B------:R-:W-:-:S02]  /*aa80*/  MOV R93, R164 ;  /* 0x000000a4005d7202 */ /* 0x000fc40000000f00 */
[----:B------:R5:W-:Y:S01]  /*aa90*/  MUFU.EX2 R77, R0 ;  /* 0x00000000004d7308 */ /* 0x000be20000000800 */
[----:B------:R-:W-:Y:S01]  /*aaa0*/  HMMA.16816.F32 R52, R8, R18, R52 ;  /* 0x000000120834723c */ /* 0x000fe20000001834 */
[----:B------:R-:W2:Y:S01]  /*aab0*/  LDSM.16.MT88.4 R16, [R185+0x5800] ;  /* 0x00580000b910783b */ /* 0x000ea20000004200 */
[----:B------:R-:W-:-:S05]  /*aac0*/  F2FP.F16.F32.PACK_AB R14, R93, R252 ;  /* 0x000000fc5d0e723e */ /* 0x000fca00000000ff */
[----:B------:R-:W-:Y:S02]  /*aad0*/  F2FP.F16.F32.PACK_AB R8, R92, R96 ;  /* 0x000000605c08723e */ /* 0x000fe400000000ff */
[----:B----4-:R-:W-:Y:S01]  /*aae0*/  F2FP.F16.F32.PACK_AB R10, R80, R83 ;  /* 0x00000053500a723e */ /* 0x010fe200000000ff */
[----:B-1----:R-:W-:Y:S01]  /*aaf0*/  HMMA.16816.F32 R140, R12, R28, R140 ;  /* 0x0000001c0c8c723c */ /* 0x002fe2000000188c */
[----:B-----5:R-:W-:-:S05]  /*ab00*/  FFMA.FTZ R0, R84, UR20, -R4 ;  /* 0x0000001454007c23 */ /* 0x020fca0008010804 */
[C---:B------:R-:W-:Y:S01]  /*ab10*/  HMMA.16816.F32 R60, R12.reuse, R30, R60 ;  /* 0x0000001e0c3c723c */ /* 0x040fe2000000183c */
[----:B------:R1:W-:Y:S05]  /*ab20*/  MUFU.EX2 R76, R0 ;  /* 0x00000000004c7308 */ /* 0x0003ea0000000800 */
[C---:B---3--:R-:W-:Y:S06]  /*ab30*/  HMMA.16816.F32 R56, R12.reuse, R24, R56 ;  /* 0x000000180c38723c */ /* 0x048fec0000001838 */
[----:B------:R-:W-:Y:S01]  /*ab40*/  HMMA.16816.F32 R44, R12, R26, R44 ;  /* 0x0000001a0c2c723c */ /* 0x000fe2000000182c */
[----:B------:R-:W3:Y:S01]  /*ab50*/  LDSM.16.MT88.4 R12, [R185+0x5c00] ;  /* 0x005c0000b90c783b */ /* 0x000ee20000004200 */
        /* <DEDUP_REMOVED lines=16> */
[----:B------:R1:W4:Y:S01]  /*ac60*/  MUFU.EX2 R67, R0 ;  /* 0x0000000000437308 */ /* 0x0003220000000800 */
[----:B------:R-:W-:Y:S07]  /*ac70*/  HMMA.16816.F32 R48, R8, R26, R52 ;  /* 0x0000001a0830723c */ /* 0x000fee0000001834 */
[----:B------:R-:W-:Y:S01]  /*ac80*/  F2FP.F16.F32.PACK_AB R8, R76, R77 ;  /* 0x0000004d4c08723e */ /* 0x000fe200000000ff */
[----:B-1----:R-:W-:Y:S01]  /*ac90*/  FFMA.FTZ R0, R36, UR20, -R4 ;  /* 0x0000001424007c23 */ /* 0x002fe20008010804 */
[----:B----4-:R-:W-:-:S03]  /*aca0*/  F2FP.F16.F32.PACK_AB R10, R67, R68 ;  /* 0x00000044430a723e */ /* 0x010fc600000000ff */
        /* <DEDUP_REMOVED lines=13> */
[C---:B--2---:R-:W-:Y:S06]  /*ad80*/  HMMA.16816.F32 R136, R8.reuse, R20, R136 ;  /* 0x000000140888723c */ /* 0x044fec0000001888 */
[C---:B------:R-:W-:Y:S06]  /*ad90*/  HMMA.16816.F32 R148, R8.reuse, R22, R148 ;  /* 0x000000160894723c */ /* 0x040fec0000001894 */
[----:B------:R-:W-:Y:S01]  /*ada0*/  HMMA.16816.F32 R32, R8, R16, R32 ;  /* 0x000000100820723c */ /* 0x000fe20000001820 */
[----:B-1----:R-:W-:Y:S01]  /*adb0*/  FFMA.FTZ R0, R37, UR20, -R4 ;  /* 0x0000001425007c23 */ /* 0x002fe20008010804 */
[----:B----4-:R-:W-:-:S03]  /*adc0*/  F2FP.F16.F32.PACK_AB R164, R42, R66 ;  /* 0x000000422aa4723e */ /* 0x010fc600000000ff */
        /* <DEDUP_REMOVED lines=21> */
[----:B------:R-:W-:Y:S01]  /*af20*/  FFMA.FTZ R3, R106, UR20, -R3 ;  /* 0x000000146a037c23 */ /* 0x000fe20008010803 */
[----:B--2---:R-:W-:-:S04]  /*af30*/  F2FP.F16.F32.PACK_AB R165, R26, R27 ;  /* 0x0000001b1aa5723e */ /* 0x004fc800000000ff */
[----:B------:R1:W-:Y:S08]  /*af40*/  MUFU.EX2 R24, R0 ;  /* 0x0000000000187308 */ /* 0x0003f00000000800 */
[----:B------:R2:W4:Y:S01]  /*af50*/  MUFU.EX2 R25, R3 ;  /* 0x0000000300197308 */ /* 0x0005220000000800 */
[----:B-1----:R-:W-:-:S07]  /*af60*/  FFMA.FTZ R0, R123, UR20, -R5 ;  /* 0x000000147b007c23 */ /* 0x002fce0008010805 */
[----:B------:R1:W5:Y:S01]  /*af70*/  MUFU.EX2 R20, R0 ;  /* 0x0000000000147308 */ /* 0x0003620000000800 */
[----:B--2---:R-:W-:Y:S01]  /*af80*/  FADD.FTZ R3, R162, R161 ;  /* 0x000000a1a2037221 */ /* 0x004fe20000010000 */
[----:B----4-:R-:W-:Y:S02]  /*af90*/  F2FP.F16.F32.PACK_AB R167, R25, R24 ;  /* 0x0000001819a7723e */ /* 0x010fe400000000ff */
[----:B------:R-:W-:Y:S01]  /*afa0*/  F2FP.F16.F32.PACK_AB R162, R133, R130 ;  /* 0x0000008285a2723e */ /* 0x000fe200000000ff */
[----:B------:R-:W-:-:S04]  /*afb0*/  FADD.FTZ R3, R163, R3 ;  /* 0x00000003a3037221 */ /* 0x000fc80000010000 */
[----:B------:R-:W-:Y:S01]  /*afc0*/  HMMA.16816.F32 R136, R164, R144, R136 ;  /* 0x00000090a488723c */ /* 0x000fe20000001888 */
[----:B-1----:R-:W-:Y:S01]  /*afd0*/  FFMA.FTZ R0, R116, UR20, -R5 ;  /* 0x0000001474007c23 */ /* 0x002fe20008010805 */
[----:B------:R-:W-:Y:S01]  /*afe0*/  FADD.FTZ R5, R158, R157 ;  /* 0x0000009d9e057221 */ /* 0x000fe20000010000 */
[----:B-----5:R-:W-:-:S03]  /*aff0*/  F2FP.F16.F32.PACK_AB R161, R20, R181 ;  /* 0x000000b514a1723e */ /* 0x020fc600000000ff */
[C---:B------:R-:W-:Y:S01]  /*b000*/  HMMA.16816.F32 R148, R164.reuse, R146, R148 ;  /* 0x00000092a494723c */ /* 0x040fe20000001894 */
[----:B------:R1:W2:Y:S01]  /*b010*/  MUFU.EX2 R16, R0 ;  /* 0x0000000000107308 */ /* 0x0002a20000000800 */
[----:B------:R-:W-:Y:S01]  /*b020*/  FADD.FTZ R2, R159, R5 ;  /* 0x000000059f027221 */ /* 0x000fe20000010000 */
[----:B-1----:R-:W-:Y:S01]  /*b030*/  FADD.FTZ R0, R152, R6 ;  /* 0x0000000698007221 */ /* 0x002fe20000010000 */
[----:B------:R-:W-:Y:S02]  /*b040*/  FADD.FTZ R6, R233, R3 ;  /* 0x00000003e9067221 */ /* 0x000fe40000010000 */
        /* <DEDUP_REMOVED lines=113> */
[----:B------:R-:W-:Y:S01]  /*b760*/  FADD.FTZ R3, R8, R3 ;  /* 0x0000000308037221 */ /* 0x000fe20000010000 */
[----:B------:R-:W-:Y:S01]  /*b770*/  FADD.FTZ R2, R28, R2 ;  /* 0x000000021c027221 */ /* 0x000fe20000010000 */
[----:B------:R-:W-:Y:S01]  /*b780*/  FADD.FTZ R0, R25, R0 ;  /* 0x0000000019007221 */ /* 0x000fe20000010000 */
[----:B------:R-:W-:Y:S01]  /*b790*/  F2FP.F16.F32.PACK_AB R163, R8, R16 ;  /* 0x0000001008a3723e */ /* 0x000fe200000000ff */
[----:B------:R1:W-:Y:S01]  /*b7a0*/  STL [R1+0x1c], R4 ;  /* 0x00001c0401007387 */ /* 0x0003e20000100800 */
[----:B---3--:R-:W-:Y:S03]  /*b7b0*/  HMMA.16816.F32 R156, R164, R12, R32 ;  /* 0x0000000ca49c723c */ /* 0x008fe60000001820 */
[----:B------:R1:W-:Y:S03]  /*b7c0*/  STL [R1+0x20], R3 ;  /* 0x0000200301007387 */ /* 0x0003e60000100800 */
[C---:B------:R-:W-:Y:S01]  /*b7d0*/  HMMA.16816.F32 R140, R160.reuse, R144, R140 ;  /* 0x00000090a08c723c */ /* 0x040fe2000000188c */
[----:B------:R1:W-:Y:S04]  /*b7e0*/  STL [R1+0x24], R2 ;  /* 0x0000240201007387 */ /* 0x0003e80000100800 */
[----:B------:R1:W-:Y:S01]  /*b7f0*/  STL [R1+0x28], R0 ;  /* 0x0000280001007387 */ /* 0x0003e20000100800 */
[C---:B------:R-:W-:Y:S06]  /*b800*/  HMMA.16816.F32 R144, R160.reuse, R146, R60 ;  /* 0x00000092a090723c */ /* 0x040fec000000183c */
[----:B------:R-:W-:Y:S06]  /*b810*/  HMMA.16816.F32 R152, R160, R12, R56 ;  /* 0x0000000ca098723c */ /* 0x000fec0000001838 */
[-C--:B------:R-:W-:Y:S06]  /*b820*/  HMMA.16816.F32 R164, R164, R14.reuse, R48 ;  /* 0x0000000ea4a4723c */ /* 0x080fec0000001830 */
        /* <DEDUP_REMOVED lines=17> */
[----:B------:R-:W-:-:S06]  /*b940*/  VOTEU.ALL UP0, P1 ;  /* 0x00000000003f7886 */ /* 0x000fcc0000800000 */
[----:B------:R-:W3:Y:S08]  /*b950*/  @!P1 LDC.64 R14, c[0x0][0x220] ;  /* 0x00008800ff0e9b82 */ /* 0x000ef00000000a00 */
[----:B------:R-:W4:Y:S01]  /*b960*/  @!P1 LDC.64 R16, c[0x0][0x220] ;  /* 0x00008800ff109b82 */ /* 0x000f220000000a00 */
[----:B------:R-:W-:Y:S04]  /*b970*/  @P1 STS [R208+0x4000], RZ ;  /* 0x004000ffd0001388 */ /* 0x000fe80000000800 */
[----:B------:R-:W-:Y:S03]  /*b980*/  @P1 STS [R208+0x4004], RZ ;  /* 0x004004ffd0001388 */ /* 0x000fe60000000800 */
[----:B------:R-:W5:Y:S01]  /*b990*/  @!P1 LDC.64 R18, c[0x0][0x220] ;  /* 0x00008800ff129b82 */ /* 0x000f620000000a00 */
[----:B------:R-:W-:Y:S01]  /*b9a0*/  @P1 STS.64 [R208+0x4008], RZ ;  /* 0x004008ffd0001388 */ /* 0x000fe20000000a00 */
        /* <DEDUP_REMOVED lines=11> */
[C---:B---3--:R-:W-:Y:S01]  /*ba60*/  @!P1 LEA R8, P2, R0.reuse, R14, 0x1 ;  /* 0x0000000e00089211 */ /* 0x048fe200078408ff */
[----:B------:R-:W-:Y:S01]  /*ba70*/  @!PT LDS RZ, [RZ] ;  /* 0x00000000fffff984 */ /* 0x000fe20000000800 */
[----:B------:R-:W-:Y:S01]  /*ba80*/  @!PT LDS RZ, [RZ] ;  /* 0x00000000fffff984 */ /* 0x000fe20000000800 */
[----:B------:R-:W-:Y:S01]  /*ba90*/  @!PT LDS RZ, [RZ] ;  /* 0x00000000fffff984 */ /* 0x000fe20000000800 */
[----:B------:R-:W-:Y:S01]  /*baa0*/  @!P1 LDGSTS.E.BYPASS.LTC128B.128 [R208+0x4000], desc[UR24][R10.64] ;  /* 0x040000000ad09fae */ /* 0x000fe2000b901d58 */
[----:B----4-:R-:W-:Y:S02]  /*bab0*/  @!P1 LEA R6, P0, R7, R16, 0x1 ;  /* 0x0000001007069211 */ /* 0x010fe400078008ff */
[----:B------:R-:W-:Y:S01]  /*bac0*/  @!P1 LEA.HI.X R9, R0, R15, R9, 0x1, P2 ;  /* 0x0000000f00099211 */ /* 0x000fe200010f0c09 */
[----:B------:R-:W-:Y:S01]  /*bad0*/  @!P1 VIADD R0, R5, UR4 ;  /* 0x0000000405009c36 */ /* 0x000fe20008000000 */
[----:B------:R-:W-:Y:S01]  /*bae0*/  @!P1 LEA.HI.X R7, R7, R17, R12, 0x1, P0 ;  /* 0x0000001107079211 */ /* 0x000fe200000f0c0c */
[----:B------:R-:W-:Y:S01]  /*baf0*/  @P1 STS.128 [R208+0x4800], RZ ;  /* 0x004800ffd0001388 */ /* 0x000fe20000000c00 */
[----:B-----5:R-:W-:-:S03]  /*bb00*/  @!P1 LEA R2, P0, R4, R18, 0x1 ;  /* 0x0000001204029211 */ /* 0x020fc600078008ff */
[----:B------:R-:W-:Y:S01]  /*bb10*/  @!PT LDS RZ, [RZ] ;  /* 0x00000000fffff984 */ /* 0x000fe20000000800 */
[----:B------:R-:W-:Y:S01]  /*bb20*/  @!PT LDS RZ, [RZ] ;  /* 0x00000000fffff984 */ /* 0x000fe20000000800 */
[----:B------:R-:W-:Y:S01]  /*bb30*/  @!PT LDS RZ, [RZ] ;  /* 0x00000000fffff984 */ /* 0x000fe20000000800 */
[----:B------:R-:W-:Y:S01]  /*bb40*/  @!P1 LDGSTS.E.BYPASS.LTC128B.128 [R208+0x4800], desc[UR24][R8.64] ;  /* 0x0480000008d09fae */ /* 0x000fe2000b901d58 */
[----:B------:R-:W-:-:S03]  /*bb50*/  @!P1 LEA.HI.X R3, R4, R19, R0, 0x1, P0 ;  /* 0x0000001304039211 */ /* 0x000fc600000f0c00 */
        /* <DEDUP_REMOVED lines=10> */
[----:B------:R-:W-:Y:S04]  /*bc00*/  LDSM.16.M88.4 R72, [R135+0x2000] ;  /* 0x002000008748783b */ /* 0x000fe80000000200 */
[----:B------:R-:W-:Y:S04]  /*bc10*/  LDSM.16.M88.4 R68, [R135+0x2400] ;  /* 0x002400008744783b */ /* 0x000fe80000000200 */
[----:B------:R-:W-:Y:S04]  /*bc20*/  LDSM.16.M88.4 R64, [R135+0x2800] ;  /* 0x002800008740783b */ /* 0x000fe80000000200 */
[----:B------:R-:W-:Y:S04]  /*bc30*/  LDSM.16.M88.4 R32, [R188] ;  /* 0x00000000bc20783b */ /* 0x000fe80000000200 */
[----:B-1----:R-:W1:Y:S04]  /*bc40*/  LDSM.16.M88.4 R4, [R186+0x1000] ;  /* 0x00100000ba04783b */ /* 0x002e680000000200 */
[----:B------:R-:W3:Y:S04]  /*bc50*/  LDSM.16.M88.4 R8, [R187+0x1000] ;  /* 0x00100000bb08783b */ /* 0x000ee80000000200 */
[----:B------:R-:W4:Y:S04]  /*bc60*/  LDSM.16.M88.4 R60, [R135+0x2c00] ;  /* 0x002c0000873c783b */ /* 0x000f280000000200 */
[----:B------:R-:W5:Y:S04]  /*bc70*/  LDSM.16.M88.4 R56, [R135+0x3000] ;  /* 0x003000008738783b */ /* 0x000f680000000200 */
[----:B------:R-:W2:Y:S04]  /*bc80*/  LDSM.16.M88.4 R52, [R135+0x3400] ;  /* 0x003400008734783b */ /* 0x000ea80000000200 */
[----:B------:R-:W2:Y:S04]  /*bc90*/  LDSM.16.M88.4 R48, [R135+0x3800] ;  /* 0x003800008730783b */ /* 0x000ea80000000200 */
[----:B------:R-:W2:Y:S04]  /*bca0*/  LDSM.16.M88.4 R44, [R135+0x3c00] ;  /* 0x003c0000872c783b */ /* 0x000ea80000000200 */
        /* <DEDUP_REMOVED lines=14> */
[----:B------:R-:W-:Y:S06]  /*bd90*/  HMMA.16816.F32 R124, R4, R66, RZ ;  /* 0x00000042047c723c */ /* 0x000fec00000018ff */
[C---:B---3--:R-:W-:Y:S06]  /*bda0*/  HMMA.16816.F32 R220, R8.reuse, R32, R212 ;  /* 0x0000002008dc723c */ /* 0x048fec00000018d4 */
[----:B------:R-:W-:Y:S06]  /*bdb0*/  HMMA.16816.F32 R176, R8, R34, R176 ;  /* 0x0000002208b0723c */ /* 0x000fec00000018b0 */
[C---:B----4-:R-:W-:Y:S06]  /*bdc0*/  HMMA.16816.F32 R120, R4.reuse, R60, RZ ;  /* 0x0000003c0478723c */ /* 0x050fec00000018ff */
[C---:B------:R-:W-:Y:S06]  /*bdd0*/  HMMA.16816.F32 R116, R4.reuse, R62, RZ ;  /* 0x0000003e0474723c */ /* 0x040fec00000018ff */
[----:B-----5:R-:W-:Y:S01]  /*bde0*/  HMMA.16816.F32 R112, R4, R56, RZ ;  /* 0x000000380470723c */ /* 0x020fe200000018ff */
[----:B------:R-:W-:-:S02]  /*bdf0*/  IMAD.MOV.U32 R42, RZ, RZ, R220 ;  /* 0x000000ffff2a7224 */ /* 0x000fc400078e00dc */
[----:B------:R-:W-:Y:S02]  /*be00*/  IMAD.MOV.U32 R43, RZ, RZ, R222 ;  /* 0x000000ffff2b7224 */ /* 0x000fe400078e00de */
[----:B------:R-:W-:Y:S01]  /*be10*/  IMAD.MOV.U32 R209, RZ, RZ, R221 ;  /* 0x000000ffffd17224 */ /* 0x000fe200078e00dd */
[C---:B------:R-:W-:Y:S01]  /*be20*/  HMMA.16816.F32 R108, R4.reuse, R58, RZ ;  /* 0x0000003a046c723c */ /* 0x040fe200000018ff */
[----:B------:R-:W-:Y:S02]  /*be30*/  IMAD.MOV.U32 R134, RZ, RZ, R223 ;  /* 0x000000ffff867224 */ /* 0x000fe400078e00df */
[----:B------:R-:W-:Y:S01]  /*be40*/  FMUL.FTZ R42, R42, UR28 ;  /* 0x0000001c2a2a7c20 */ /* 0x000fe20008410000 */
[----:B------:R-:W-:Y:S02]  /*be50*/  IMAD.MOV.U32 R133, RZ, RZ, R176 ;  /* 0x000000ffff857224 */ /* 0x000fe400078e00b0 */
[----:B------:R-:W-:Y:S01]  /*be60*/  FMUL.FTZ R43, R43, UR28 ;  /* 0x0000001c2b2b7c20 */ /* 0x000fe20008410000 */
[----:B------:R-:W-:Y:S01]  /*be70*/  IMAD.MOV.U32 R132, RZ, RZ, R177 ;  /* 0x000000ffff847224 */ /* 0x000fe200078e00b1 */
[----:B--2---:R-:W-:Y:S01]  /*be80*/  HMMA.16816.F32 R104, R4, R52, RZ ;  /* 0x000000340468723c */ /* 0x004fe200000018ff */
[----:B------:R-:W-:-:S02]  /*be90*/  IMAD.MOV.U32 R2, RZ, RZ, R178 ;  /* 0x000000ffff027224 */ /* 0x000fc400078e00b2 */
[----:B------:R-:W-:-:S03]  /*bea0*/  IMAD.MOV.U32 R0, RZ, RZ, R179 ;  /* 0x000000ffff007224 */ /* 0x000fc600078e00b3 */
        /* <DEDUP_REMOVED lines=12> */
[----:B------:R-:W-:Y:S01]  /*bf70*/  FMUL.FTZ R248, R248, UR28 ;  /* 0x0000001cf8f87c20 */ /* 0x000fe20008410000 */
[----:B------:R-:W-:Y:S01]  /*bf80*/  FMUL.FTZ R250, R250, UR28 ;  /* 0x0000001cfafa7c20 */ /* 0x000fe20008410000 */
[----:B------:R-:W-:Y:S01]  /*bf90*/  FMUL.FTZ R249, R249, UR28 ;  /* 0x0000001cf9f97c20 */ /* 0x000fe20008410000 */
[----:B------:R-:W-:-:S02]  /*bfa0*/  FMUL.FTZ R251, R251, UR28 ;  /* 0x0000001cfbfb7c20 */ /* 0x000fc40008410000 */
[C---:B------:R-:W-:Y:S01]  /*bfb0*/  HMMA.16816.F32 R228, R8.reuse, R22, R116 ;  /* 0x0000001608e4723c */ /* 0x040fe20000001874 */
[----:B------:R-:W-:Y:S01]  /*bfc0*/  FMUL.FTZ R246, R246, UR28 ;  /* 0x0000001cf6f67c20 */ /* 0x000fe20008410000 */
[----:B------:R-:W-:Y:S01]  /*bfd0*/  FMUL.FTZ R244, R244, UR28 ;  /* 0x0000001cf4f47c20 */ /* 0x000fe20008410000 */
[----:B------:R-:W-:Y:S01]  /*bfe0*/  FMUL.FTZ R245, R245, UR28 ;  /* 0x0000001cf5f57c20 */ /* 0x000fe20008410000 */
[----:B------:R-:W-:Y:S02]  /*bff0*/  FMUL.FTZ R247, R247, UR28 ;  /* 0x0000001cf7f77c20 */ /* 0x000fe40008410000 */
[----:B-1----:R-:W-:Y:S01]  /*c000*/  HMMA.16816.F32 R224, R8, R16, R112 ;  /* 0x0000001008e0723c */ /* 0x002fe20000001870 */
        /* <DEDUP_REMOVED lines=44> */
[----:B------:R-:W-:Y:S06]  /*c2d0*/  HMMA.16816.F32 R24, R4, R18, R56 ;  /* 0x000000120418723c */ /* 0x000fec0000001838 */
[C---:B------:R-:W-:Y:S01]  /*c2e0*/  HMMA.16816.F32 R84, R12.reuse, R74, RZ ;  /* 0x0000004a0c54723c */ /* 0x040fe200000018ff */
[----:B------:R-:W-:Y:S01]  /*c2f0*/  FMUL.FTZ R59, R133, UR28 ;  /* 0x0000001c853b7c20 */ /* 0x000fe20008410000 */
[----:B------:R-:W-:Y:S01]  /*c300*/  FMUL.FTZ R57, R209, UR28 ;  /* 0x0000001cd1397c20 */ /* 0x000fe20008410000 */
[----:B------:R-:W1:Y:S01]  /*c310*/  S2R R133, SR_TID.X ;  /* 0x0000000000857919 */ /* 0x000e620000002100 */
[----:B------:R-:W-:Y:S01]  /*c320*/  FMUL.FTZ R58, R134, UR28 ;  /* 0x0000001c863a7c20 */ /* 0x000fe20008410000 */
[----:B------:R-:W-:Y:S01]  /*c330*/  FMUL.FTZ R209, R175, UR28 ;  /* 0x0000001cafd17c20 */ /* 0x000fe20008410000 */
[----:B------:R-:W-:Y:S01]  /*c340*/  HMMA.16816.F32 R72, R12, R68, RZ ;  /* 0x000000440c48723c */ /* 0x000fe200000018ff */
[----:B------:R-:W-:Y:S01]  /*c350*/  FMUL.FTZ R54, R54, UR28 ;  /* 0x0000001c36367c20 */ /* 0x000fe20008410000 */
[----:B------:R-:W-:Y:S01]  /*c360*/  FMUL.FTZ R52, R52, UR28 ;  /* 0x0000001c34347c20 */ /* 0x000fe20008410000 */
[----:B------:R-:W-:Y:S01]  /*c370*/  FMUL.FTZ R53, R53, UR28 ;  /* 0x0000001c35357c20 */ /* 0x000fe20008410000 */
[----:B------:R-:W-:-:S02]  /*c380*/  FMUL.FTZ R55, R55, UR28 ;  /* 0x0000001c37377c20 */ /* 0x000fc40008410000 */
[----:B------:R-:W-:Y:S01]  /*c390*/  HMMA.16816.F32 R88, R12, R60, RZ ;  /* 0x0000003c0c58723c */ /* 0x000fe200000018ff */
[----:B------:R-:W-:Y:S01]  /*c3a0*/  FMUL.FTZ R64, R64, UR28 ;  /* 0x0000001c40407c20 */ /* 0x000fe20008410000 */
[----:B------:R-:W-:-:S04]  /*c3b0*/  FMUL.FTZ R65, R65, UR28 ;  /* 0x0000001c41417c20 */ /* 0x000fc80008410000 */
[C---:B------:R-:W-:Y:S01]  /*c3c0*/  HMMA.16816.F32 R68, R12.reuse, R70, RZ ;  /* 0x000000460c44723c */ /* 0x040fe200000018ff */
[----:B------:R-:W-:Y:S01]  /*c3d0*/  FMUL.FTZ R26, R26, UR28 ;  /* 0x0000001c1a1a7c20 */ /* 0x000fe20008410000 */
[----:B------:R-:W-:Y:S01]  /*c3e0*/  FMUL.FTZ R24, R24, UR28 ;  /* 0x0000001c18187c20 */ /* 0x000fe20008410000 */
[----:B------:R-:W-:Y:S01]  /*c3f0*/  FMUL.FTZ R25, R25, UR28 ;  /* 0x0000001c19197c20 */ /* 0x000fe20008410000 */
[----:B------:R-:W-:Y:S02]  /*c400*/  FMUL.FTZ R27, R27, UR28 ;  /* 0x0000001c1b1b7c20 */ /* 0x000fe40008410000 */
[C---:B------:R-:W-:Y:S06]  /*c410*/  HMMA.16816.F32 R60, R12.reuse, R62, RZ ;  /* 0x0000003e0c3c723c */ /* 0x040fec00000018ff */
[----:B------:R-:W-:Y:S01]  /*c420*/  HMMA.16816.F32 R108, R12, R48, RZ ;  /* 0x000000300c6c723c */ /* 0x000fe200000018ff */
[----:B-1----:R-:W-:-:S05]  /*c430*/  IMAD.SHL.U32 R133, R133, 0x2, RZ ;  /* 0x0000000285857824 */ /* 0x002fca00078e00ff */
[----:B------:R-:W-:Y:S01]  /*c440*/  HMMA.16816.F32 R120, R12, R50, RZ ;  /* 0x000000320c78723c */ /* 0x000fe200000018ff */
[----:B------:R-:W-:-:S05]  /*c450*/  LOP3.LUT R133, R133, 0x6, RZ, 0xc0, !PT ;  /* 0x0000000685857812 */ /* 0x000fca00078ec0ff */
[C---:B------:R-:W-:Y:S06]  /*c460*/  HMMA.16816.F32 R104, R12.reuse, R44, RZ ;  /* 0x0000002c0c68723c */ /* 0x040fec00000018ff */
[----:B------:R-:W-:Y:S06]  /*c470*/  HMMA.16816.F32 R112, R12, R46, RZ ;  /* 0x0000002e0c70723c */ /* 0x000fec00000018ff */
[C---:B------:R-:W-:Y:S06]  /*c480*/  HMMA.16816.F32 R116, R4.reuse, R32, R216 ;  /* 0x000000200474723c */ /* 0x040fec00000018d8 */
[----:B------:R-:W-:Y:S01]  /*c490*/  HMMA.16816.F32 R84, R4, R34, R84 ;  /* 0x000000220454723c */ /* 0x000fe20000001854 */
[----:B------:R-:W-:Y:S01]  /*c4a0*/  FMUL.FTZ R219, R131, UR28 ;  /* 0x0000001c83db7c20 */ /* 0x000fe20008410000 */
[----:B------:R-:W-:-:S04]  /*c4b0*/  FMUL.FTZ R218, R129, UR28 ;  /* 0x0000001c81da7c20 */ /* 0x000fc80008410000 */
        /* <DEDUP_REMOVED lines=8> */
[----:B------:R-:W1:Y:S01]  /*c540*/  MUFU.TANH R3, R3 ;  /* 0x0000000300037308 */ /* 0x000e620000002400 */
[----:B------:R-:W-:Y:S01]  /*c550*/  FMUL.FTZ R84, R84, UR28 ;  /* 0x0000001c54547c20 */ /* 0x000fe20008410000 */
[----:B------:R-:W-:Y:S01]  /*c560*/  FMUL.FTZ R86, R86, UR28 ;  /* 0x0000001c56567c20 */ /* 0x000fe20008410000 */
[----:B------:R-:W-:Y:S01]  /*c570*/  FMUL.FTZ R87, R87, UR28 ;  /* 0x0000001c57577c20 */ /* 0x000fe20008410000 */
[----:B------:R-:W-:Y:S01]  /*c580*/  FMUL.FTZ R85, R85, UR28 ;  /* 0x0000001c55557c20 */ /* 0x000fe20008410000 */
[C---:B------:R-:W-:Y:S01]  /*c590*/  HMMA.16816.F32 R32, R4.reuse, R16, R92 ;  /* 0x000000100420723c */ /* 0x040fe2000000185c */
[----:B------:R-:W-:Y:S01]  /*c5a0*/  FMUL.FTZ R62, R0, UR28 ;  /* 0x0000001c003e7c20 */ /* 0x000fe20008410000 */
[----:B------:R-:W-:Y:S02]  /*c5b0*/  IMAD.U32 R0, RZ, RZ, UR18 ;  /* 0x00000012ff007e24 */ /* 0x000fe4000f8e00ff */
[----:B------:R-:W-:Y:S01]  /*c5c0*/  FMUL.FTZ R60, R2, UR28 ;  /* 0x0000001c023c7c20 */ /* 0x000fe20008410000 */
[----:B------:R-:W-:Y:S01]  /*c5d0*/  FMUL.FTZ R61, R132, UR28 ;  /* 0x0000001c843d7c20 */ /* 0x000fe20008410000 */
[----:B------:R-:W-:Y:S01]  /*c5e0*/  FMUL.FTZ R63, R66, UR28 ;  /* 0x0000001c423f7c20 */ /* 0x000fe20008410000 */
[----:B------:R-:W-:Y:S01]  /*c5f0*/  HMMA.16816.F32 R16, R4, R76, R96 ;  /* 0x0000004c0410723c */ /* 0x000fe20000001860 */
[----:B------:R-:W-:-:S02]  /*c600*/  IMAD R0, R0, 0x80, R133 ;  /* 0x0000008000007824 */ /* 0x000fc400078e0285 */
[----:B------:R-:W-:Y:S01]  /*c610*/  FMUL.FTZ R66, R168, UR28 ;  /* 0x0000001ca8427c20 */ /* 0x000fe20008410000 */
[----:B------:R-:W-:Y:S01]  /*c620*/  FMUL.FTZ R93, R177, UR28 ;  /* 0x0000001cb15d7c20 */ /* 0x000fe20008410000 */
[----:B------:R-:W-:Y:S01]  /*c630*/  FMUL.FTZ R72, R72, UR28 ;  /* 0x0000001c48487c20 */ /* 0x000fe20008410000 */
[--C-:B------:R-:W-:Y:S01]  /*c640*/  IMAD.IADD R2, R200, 0x1, -R0.reuse ;  /* 0x00000001c8027824 */ /* 0x100fe200078e0a00 */
[C---:B------:R-:W-:Y:S01]  /*c650*/  HMMA.16816.F32 R12, R4.reuse, R78, R100 ;  /* 0x0000004e040c723c */ /* 0x040fe20000001864 */
[C---:B------:R-:W-:Y:S01]  /*c660*/  ISETP.GE.AND P0, PT, R0.reuse, R207, PT ;  /* 0x000000cf0000720c */ /* 0x040fe20003f06270 */
[----:B------:R-:W-:Y:S01]  /*c670*/  FMUL.FTZ R98, R179, UR28 ;  /* 0x0000001cb3627c20 */ /* 0x000fe20008410000 */
[----:B------:R-:W-:Y:S01]  /*c680*/  ISETP.GE.AND P3, PT, R0, R206, PT ;  /* 0x000000ce0000720c */ /* 0x000fe20003f66270 */
[----:B------:R-:W-:Y:S01]  /*c690*/  FMUL.FTZ R74, R74, UR28 ;  /* 0x0000001c4a4a7c20 */ /* 0x000fe20008410000 */
[----:B------:R-:W-:Y:S01]  /*c6a0*/  IABS R2, R2 ;  /* 0x0000000200027213 */ /* 0x000fe20000000000 */
[C---:B------:R-:W-:Y:S01]  /*c6b0*/  HMMA.16816.F32 R8, R4.reuse, R80, R108 ;  /* 0x000000500408723c */ /* 0x040fe2000000186c */
[C---:B------:R-:W-:Y:S01]  /*c6c0*/  ISETP.LT.OR P0, PT, R0.reuse, R199, P0 ;  /* 0x000000c70000720c */ /* 0x040fe20000701670 */
[----:B------:R-:W-:Y:S01]  /*c6d0*/  FMUL.FTZ R73, R73, UR28 ;  /* 0x0000001c49497c20 */ /* 0x000fe20008410000 */
[----:B------:R-:W-:Y:S01]  /*c6e0*/  I2FP.F32.S32 R2, R2 ;  /* 0x0000000200027245 */ /* 0x000fe20000201400 */
[----:B------:R-:W-:Y:S01]  /*c6f0*/  FMUL.FTZ R75, R75, UR28 ;  /* 0x0000001c4b4b7c20 */ /* 0x000fe20008410000 */
[----:B------:R-:W-:Y:S01]  /*c700*/  ISETP.LT.OR P3, PT, R0, R198, P3 ;  /* 0x000000c60000720c */ /* 0x000fe20001f61670 */
[C---:B------:R-:W-:Y:S01]  /*c710*/  HMMA.16816.F32 R20, R4.reuse, R180, R104 ;  /* 0x000000b40414723c */ /* 0x040fe20000001868 */
        /* <DEDUP_REMOVED lines=11> */
[----:B------:R-:W-:Y:S01]  /*c7d0*/  HMMA.16816.F32 R4, R4, R182, R112 ;  /* 0x000000b60404723c */ /* 0x000fe20000001870 */
[----:B------:R-:W-:Y:S01]  /*c7e0*/  FMUL.FTZ R90, R14, UR28 ;  /* 0x0000001c0e5a7c20 */ /* 0x000fe20008410000 */
[----:B------:R-:W-:Y:S01]  /*c7f0*/  FMUL.FTZ R83, R13, UR28 ;  /* 0x0000001c0d537c20 */ /* 0x000fe20008410000 */
[----:B------:R-:W-:Y:S01]  /*c800*/  FMUL.FTZ R80, R12, UR28 ;  /* 0x0000001c0c507c20 */ /* 0x000fe20008410000 */
[----:B------:R-:W-:Y:S01]  /*c810*/  FMUL.FTZ R92, R15, UR28 ;  /* 0x0000001c0f5c7c20 */ /* 0x000fe20008410000 */
[----:B------:R-:W-:Y:S01]  /*c820*/  FMUL.FTZ R82, R178, UR28 ;  /* 0x0000001cb2527c20 */ /* 0x000fe20008410000 */
[----:B------:R-:W-:Y:S01]  /*c830*/  FMUL.FTZ R101, R10, UR28 ;  /* 0x0000001c0a657c20 */ /* 0x000fe20008410000 */
[----:B-1----:R-:W-:Y:S01]  /*c840*/  FFMA.FTZ R10, R2, -UR31, R3 ;  /* 0x8000001f020a7c23 */ /* 0x002fe20008010003 */
[----:B------:R-:W-:-:S02]  /*c850*/  IMAD.IADD R3, R201, 0x1, -R0 ;  /* 0x00000001c9037824 */ /* 0x000fc400078e0a00 */
[----:B------:R-:W-:Y:S01]  /*c860*/  FMUL.FTZ R181, R11, UR28 ;  /* 0x0000001c0bb57c20 */ /* 0x000fe20008410000 */
[----:B------:R-:W-:Y:S01]  /*c870*/  VIADD R2, R0, 0x1 ;  /* 0x0000000100027836 */ /* 0x000fe20000000000 */
[----:B------:R-:W-:Y:S01]  /*c880*/  MUFU.TANH R11, R42 ;  /* 0x0000002a000b7308 */ /* 0x000fe20000002400 */
[----:B------:R-:W-:Y:S01]  /*c890*/  FMUL.FTZ R97, R8, UR28 ;  /* 0x0000001c08617c20 */ /* 0x000fe20008410000 */
[----:B------:R-:W-:Y:S01]  /*c8a0*/  FMUL.FTZ R103, R9, UR28 ;  /* 0x0000001c09677c20 */ /* 0x000fe20008410000 */
[----:B------:R-:W-:Y:S01]  /*c8b0*/  IMAD.IADD R8, R202, 0x1, -R2 ;  /* 0x00000001ca087824 */ /* 0x000fe200078e0a02 */
[----:B------:R-:W-:Y:S01]  /*c8c0*/  ISETP.GE.AND P6, PT, R2, R207, PT ;  /* 0x000000cf0200720c */ /* 0x000fe20003fc6270 */
[----:B------:R-:W-:Y:S01]  /*c8d0*/  FMUL.FTZ R183, R174, UR28 ;  /* 0x0000001caeb77c20 */ /* 0x000fe20008410000 */
[C---:B------:R-:W-:Y:S01]  /*c8e0*/  ISETP.GE.AND P5, PT, R2.reuse, R206, PT ;  /* 0x000000ce0200720c */ /* 0x040fe20003fa6270 */
[----:B------:R-:W-:Y:S01]  /*c8f0*/  FMUL.FTZ R182, R173, UR28 ;  /* 0x0000001cadb67c20 */ /* 0x000fe20008410000 */
[----:B------:R-:W-:Y:S01]  /*c900*/  MUFU.TANH R14, R36 ;  /* 0x00000024000e7308 */ /* 0x000fe20000002400 */
[C---:B------:R-:W-:Y:S01]  /*c910*/  ISETP.GE.AND P4, PT, R2.reuse, R205, PT ;  /* 0x000000cd0200720c */ /* 0x040fe20003f86270 */
[----:B------:R-:W-:Y:S01]  /*c920*/  FMUL.FTZ R105, R127, UR28 ;  /* 0x0000001c7f697c20 */ /* 0x000fe20008410000 */
[----:B------:R-:W-:Y:S01]  /*c930*/  ISETP.GE.AND P2, PT, R2, R204, PT ;  /* 0x000000cc0200720c */ /* 0x000fe20003f46270 */
[----:B------:R-:W-:Y:S01]  /*c940*/  FMUL.FTZ R96, R169, UR28 ;  /* 0x0000001ca9607c20 */ /* 0x000fe20008410000 */
[----:B------:R-:W-:Y:S01]  /*c950*/  FMUL.FTZ R95, R4, UR28 ;  /* 0x0000001c045f7c20 */ /* 0x000fe20008410000 */
[----:B------:R-:W-:-:S02]  /*c960*/  IMAD.IADD R4, R202, 0x1, -R0 ;  /* 0x00000001ca047824 */ /* 0x000fc400078e0a00 */
[----:B------:R-:W-:Y:S01]  /*c970*/  FMUL.FTZ R107, R5, UR28 ;  /* 0x0000001c056b7c20 */ /* 0x000fe20008410000 */
[----:B------:R-:W-:Y:S02]  /*c980*/  IMAD.IADD R5, R203, 0x1, -R0 ;  /* 0x00000001cb057824 */ /* 0x000fe400078e0a00 */
[----:B------:R-:W-:Y:S01]  /*c990*/  FMUL.FTZ R18, R6, UR28 ;  /* 0x0000001c06127c20 */ /* 0x000fe20008410000 */
[----:B------:R-:W-:Y:S01]  /*c9a0*/  FMUL.FTZ R100, R7, UR28 ;  /* 0x0000001c07647c20 */ /* 0x000fe20008410000 */
[----:B------:R-:W-:Y:S01]  /*c9b0*/  IABS R6, R4 ;  /* 0x0000000400067213 */ /* 0x000fe20000000000 */
[----:B------:R-:W1:Y:S01]  /*c9c0*/  MUFU.TANH R9, R37 ;  /* 0x0000002500097308 */ /* 0x000e620000002400 */
[----:B------:R-:W-:Y:S01]  /*c9d0*/  IABS R4, R3 ;  /* 0x0000000300047213 */ /* 0x000fe20000000000 */
[----:B--2---:R-:W-:Y:S01]  /*c9e0*/  IMAD.MOV.U32 R60, RZ, RZ, R18 ;  /* 0x000000ffff3c7224 */ /* 0x004fe200078e0012 */
[----:B------:R-:W-:Y:S01]  /*c9f0*/  IABS R3, R5 ;  /* 0x0000000500037213 */ /* 0x000fe20000000000 */
[----:B------:R-:W-:Y:S01]  /*ca00*/  IMAD.IADD R5, R200, 0x1, -R2 ;  /* 0x00000001c8057824 */ /* 0x000fe200078e0a02 */
[C---:B------:R-:W-:Y:S01]  /*ca10*/  ISETP.LT.OR P6, PT, R2.reuse, R199, P6 ;  /* 0x000000c70200720c */ /* 0x040fe200037c1670 */
[----:B------:R-:W-:Y:S01]  /*ca20*/  IMAD.MOV.U32 R7, RZ, RZ, R6 ;  /* 0x000000ffff077224 */ /* 0x000fe200078e0006 */
[----:B------:R-:W-:Y:S01]  /*ca30*/  ISETP.LT.OR P5, PT, R2, R198, P5 ;  /* 0x000000c60200720c */ /* 0x000fe20002fa1670 */
[----:B------:R-:W-:Y:S01]  /*ca40*/  IMAD.MOV.U32 R6, RZ, RZ, R4 ;  /* 0x000000ffff067224 */ /* 0x000fe200078e0004 */
[----:B------:R-:W-:Y:S01]  /*ca50*/  IABS R5, R5 ;  /* 0x0000000500057213 */ /* 0x000fe20000000000 */
[----:B------:R-:W-:Y:S01]  /*ca60*/  IMAD.MOV.U32 R4, RZ, RZ, R3 ;  /* 0x000000ffff047224 */ /* 0x000fe200078e0003 */
[----:B------:R-:W-:Y:S01]  /*ca70*/  IABS R3, R8 ;  /* 0x0000000800037213 */ /* 0x000fe20000000000 */
[----:B------:R-:W2:Y:S01]  /*ca80*/  MUFU.TANH R13, R43 ;  /* 0x0000002b000d7308 */ /* 0x000ea20000002400 */
[----:B------:R-:W-:Y:S01]  /*ca90*/  I2FP.F32.S32 R8, R7 ;  /* 0x0000000700087245 */ /* 0x000fe20000201400 */
[----:B------:R-:W-:Y:S01]  /*caa0*/  FMUL.FTZ R109, R125, UR28 ;  /* 0x0000001c7d6d7c20 */ /* 0x000fe20008410000 */
[----:B------:R-:W-:Y:S01]  /*cab0*/  I2FP.F32.S32 R7, R6 ;  /* 0x0000000600077245 */ /* 0x000fe20000201400 */
[----:B------:R-:W-:Y:S01]  /*cac0*/  FMUL.FTZ R71, R71, UR28 ;  /* 0x0000001c47477c20 */ /* 0x000fe20008410000 */
[----:B------:R-:W-:Y:S01]  /*cad0*/  I2FP.F32.S32 R6, R4 ;  /* 0x0000000400067245 */ /* 0x000fe20000201400 */
[----:B-1----:R-:W-:Y:S01]  /*cae0*/  FFMA.FTZ R9, R8, -UR31, R9 ;  /* 0x8000001f08097c23 */ /* 0x002fe20008010009 */
[----:B------:R-:W-:Y:S01]  /*caf0*/  I2FP.F32.S32 R4, R5 ;  /* 0x0000000500047245 */ /* 0x000fe20000201400 */
[----:B------:R-:W1:Y:S01]  /*cb00*/  MUFU.TANH R12, R56 ;  /* 0x00000038000c7308 */ /* 0x000e620000002400 */
[----:B------:R-:W-:Y:S01]  /*cb10*/  FFMA.FTZ R11, R7, -UR31, R11 ;  /* 0x8000001f070b7c23 */ /* 0x000fe2000801000b */
[----:B------:R-:W-:Y:S01]  /*cb20*/  I2FP.F32.S32 R3, R3 ;  /* 0x0000000300037245 */ /* 0x000fe20000201400 */
[----:B------:R-:W-:Y:S01]  /*cb30*/  FMUL.FTZ R89, R21, UR28 ;  /* 0x0000001c15597c20 */ /* 0x000fe20008410000 */
[----:B------:R-:W-:Y:S01]  /*cb40*/  FFMA.FTZ R7, R4, -UR31, R14 ;  /* 0x8000001f04077c23 */ /* 0x000fe2000801000e */
[--C-:B------:R-:W-:Y:S01]  /*cb50*/  IMAD.IADD R4, R201, 0x1, -R2.reuse ;  /* 0x00000001c9047824 */ /* 0x100fe200078e0a02 */
[----:B------:R-:W-:Y:S01]  /*cb60*/  ISETP.LT.OR P4, PT, R2, R197, P4 ;  /* 0x000000c50200720c */ /* 0x000fe20002781670 */
[----:B------:R-:W-:Y:S01]  /*cb70*/  FMUL.FTZ R21, R130, UR28 ;  /* 0x0000001c82157c20 */ /* 0x000fe20008410000 */
[----:B------:R-:W3:Y:S01]  /*cb80*/  MUFU.TANH R15, R57 ;  /* 0x00000039000f7308 */ /* 0x000ee20000002400 */
[----:B--2---:R-:W-:Y:S01]  /*cb90*/  FFMA.FTZ R8, R6, -UR31, R13 ;  /* 0x8000001f06087c23 */ /* 0x004fe2000801000d */
[----:B------:R-:W-:Y:S01]  /*cba0*/  IABS R4, R4 ;  /* 0x0000000400047213 */ /* 0x000fe20000000000 */
[----:B------:R-:W-:Y:S01]  /*cbb0*/  FMUL.FTZ R76, R67, UR28 ;  /* 0x0000001c434c7c20 */ /* 0x000fe20008410000 */
[----:B------:R-:W-:Y:S01]  /*cbc0*/  ISETP.LT.OR P2, PT, R2, R196, P2 ;  /* 0x000000c40200720c */ /* 0x000fe20001741670 */
[----:B------:R-:W-:Y:S01]  /*cbd0*/  IMAD.IADD R2, R203, 0x1, -R2 ;  /* 0x00000001cb027824 */ /* 0x000fe200078e0a02 */
[----:B------:R-:W-:Y:S01]  /*cbe0*/  I2FP.F32.S32 R5, R4 ;  /* 0x0000000400057245 */ /* 0x000fe20000201400 */
[----:B------:R-:W-:Y:S01]  /*cbf0*/  FMUL.FTZ R67, R170, UR28 ;  /* 0x0000001caa437c20 */ /* 0x000fe20008410000 */
[----:B------:R-:W-:Y:S01]  /*cc00*/  FSEL R117, R10, -INF , !P0 ;  /* 0xff8000000a757808 */ /* 0x000fe20004000000 */
[----:B-1----:R-:W-:Y:S01]  /*cc10*/  FFMA.FTZ R6, R3, -UR31, R12 ;  /* 0x8000001f03067c23 */ /* 0x002fe2000801000c */
[----:B------:R-:W-:Y:S01]  /*cc20*/  VIADD R3, R0, 0x8 ;  /* 0x0000000800037836 */ /* 0x000fe20000000000 */
[----:B------:R-:W-:Y:S01]  /*cc30*/  FSEL R132, R9, -INF , !P3 ;  /* 0xff80000009847808 */ /* 0x000fe20005800000 */
[----:B------:R-:W-:Y:S01]  /*cc40*/  MUFU.TANH R13, R58 ;  /* 0x0000003a000d7308 */ /* 0x000fe20000002400 */
[----:B------:R-:W-:Y:S01]  /*cc50*/  IABS R12, R2 ;  /* 0x00000002000c7213 */ /* 0x000fe20000000000 */
[----:B------:R-:W-:Y:S01]  /*cc60*/  IMAD.IADD R4, R200, 0x1, -R3 ;  /* 0x00000001c8047824 */ /* 0x000fe200078e0a03 */
[----:B------:R-:W-:Y:S01]  /*cc70*/  ISETP.GE.AND P0, PT, R0, R205, PT ;  /* 0x000000cd0000720c */ /* 0x000fe20003f06270 */
[----:B------:R-:W-:Y:S01]  /*cc80*/  FMUL.FTZ R94, R124, UR28 ;  /* 0x0000001c7c5e7c20 */ /* 0x000fe20008410000 */
[----:B---3--:R-:W-:Y:S01]  /*cc90*/  FFMA.FTZ R15, R5, -UR31, R15 ;  /* 0x8000001f050f7c23 */ /* 0x008fe2000801000f */
[----:B------:R-:W-:Y:S01]  /*cca0*/  ISETP.GE.AND P3, PT, R0, R204, PT ;  /* 0x000000cc0000720c */ /* 0x000fe20003f66270 */
[----:B------:R-:W-:Y:S01]  /*ccb0*/  FMUL.FTZ R102, R172, UR28 ;  /* 0x0000001cac667c20 */ /* 0x000fe20008410000 */
[----:B------:R-:W1:Y:S01]  /*ccc0*/  MUFU.TANH R5, R84 ;  /* 0x0000005400057308 */ /* 0x000e620000002400 */
[----:B------:R-:W-:Y:S01]  /*ccd0*/  IABS R2, R4 ;  /* 0x0000000400027213 */ /* 0x000fe20000000000 */
[----:B------:R-:W-:Y:S01]  /*cce0*/  IMAD.MOV.U32 R4, RZ, RZ, R12 ;  /* 0x000000ffff047224 */ /* 0x000fe200078e000c */
[----:B------:R-:W-:Y:S01]  /*ccf0*/  ISETP.LT.OR P0, PT, R0, R197, P0 ;  /* 0x000000c50000720c */ /* 0x000fe20000701670 */
[----:B------:R-:W-:Y:S01]  /*cd00*/  FMUL.FTZ R48, R48, UR28 ;  /* 0x0000001c30307c20 */ /* 0x000fe20008410000 */
[----:B------:R-:W-:Y:S01]  /*cd10*/  ISETP.LT.OR P3, PT, R0, R196, P3 ;  /* 0x000000c40000720c */ /* 0x000fe20001f61670 */
[----:B------:R-:W-:Y:S01]  /*cd20*/  FMUL.FTZ R50, R50, UR28 ;  /* 0x0000001c32327c20 */ /* 0x000fe20008410000 */
[----:B------:R-:W-:Y:S01]  /*cd30*/  I2FP.F32.S32 R2, R2 ;  /* 0x0000000200027245 */ /* 0x000fe20000201400 */
[----:B------:R2:W-:Y:S01]  /*cd40*/  MUFU.TANH R12, R85 ;  /* 0x00000055000c7308 */ /* 0x0005e20000002400 */
[----:B------:R-:W-:Y:S01]  /*cd50*/  FSEL R178, R11, -INF , !P0 ;  /* 0xff8000000bb27808 */ /* 0x000fe20004000000 */
[----:B------:R-:W-:Y:S01]  /*cd60*/  FMUL.FTZ R51, R51, UR28 ;  /* 0x0000001c33337c20 */ /* 0x000fe20008410000 */
[----:B------:R-:W-:Y:S01]  /*cd70*/  FSEL R180, R8, -INF , !P3 ;  /* 0xff80000008b47808 */ /* 0x000fe20005800000 */
[----:B------:R-:W-:Y:S01]  /*cd80*/  FMUL.FTZ R49, R49, UR28 ;  /* 0x0000001c31317c20 */ /* 0x000fe20008410000 */
[----:B------:R-:W-:Y:S01]  /*cd90*/  FSEL R122, R7, -INF , !P6 ;  /* 0xff800000077a7808 */ /* 0x000fe20007000000 */
[----:B------:R-:W-:Y:S01]  /*cda0*/  IMAD.IADD R7, R202, 0x1, -R3 ;  /* 0x00000001ca077824 */ /* 0x000fe200078e0a03 */
[----:B------:R-:W-:Y:S01]  /*cdb0*/  FSEL R168, R6, -INF , !P5 ;  /* 0xff80000006a87808 */ /* 0x000fe20006800000 */
[----:B------:R-:W-:Y:S01]  /*cdc0*/  MUFU.TANH R8, R86 ;  /* 0x0000005600087308 */ /* 0x000fe20000002400 */
[C---:B------:R-:W-:Y:S01]  /*cdd0*/  ISETP.GE.AND P0, PT, R3.reuse, R207, PT ;  /* 0x000000cf0300720c */ /* 0x040fe20003f06270 */
[----:B-1----:R-:W-:Y:S01]  /*cde0*/  FFMA.FTZ R9, R2, -UR31, R5 ;  /* 0x8000001f02097c23 */ /* 0x002fe20008010005 */
[C---:B------:R-:W-:Y:S01]  /*cdf0*/  ISETP.GE.AND P3, PT, R3.reuse, R206, PT ;  /* 0x000000ce0300720c */ /* 0x040fe20003f66270 */
[----:B------:R-:W-:Y:S01]  /*ce00*/  VIADD R2, R0, 0x9 ;  /* 0x0000000900027836 */ /* 0x000fe20000000000 */
[----:B------:R-:W-:Y:S01]  /*ce10*/  ISETP.GE.AND P6, PT, R3, R205, PT ;  /* 0x000000cd0300720c */ /* 0x000fe20003fc6270 */
[----:B------:R-:W-:Y:S01]  /*ce20*/  IMAD.IADD R5, R201, 0x1, -R3 ;  /* 0x00000001c9057824 */ /* 0x000fe200078e0a03 */
[C---:B------:R-:W-:Y:S01]  /*ce30*/  ISETP.GE.AND P5, PT, R3.reuse, R204, PT ;  /* 0x000000cc0300720c */ /* 0x040fe20003fa6270 */
[--C-:B------:R-:W-:Y:S01]  /*ce40*/  IMAD.IADD R6, R202, 0x1, -R2.reuse ;  /* 0x00000001ca067824 */ /* 0x100fe200078e0a02 */
[----:B------:R-:W-:Y:S01]  /*ce50*/  I2FP.F32.S32 R4, R4 ;  /* 0x0000000400047245 */ /* 0x000fe20000201400 */
[----:B------:R-:W1:Y:S01]  /*ce60*/  MUFU.TANH R11, R87 ;  /* 0x00000057000b7308 */ /* 0x000e620000002400 */
[C---:B------:R-:W-:Y:S01]  /*ce70*/  ISETP.LT.OR P0, PT, R3.reuse, R199, P0 ;  /* 0x000000c70300720c */ /* 0x040fe20000701670 */
[----:B--2---:R-:W-:Y:S01]  /*ce80*/  IMAD.MOV.U32 R85, RZ, RZ, R105 ;  /* 0x000000ffff557224 */ /* 0x004fe200078e0069 */
[C---:B------:R-:W-:Y:S01]  /*ce90*/  ISETP.LT.OR P3, PT, R3.reuse, R198, P3 ;  /* 0x000000c60300720c */ /* 0x040fe20001f61670 */
[----:B------:R-:W-:Y:S01]  /*cea0*/  FFMA.FTZ R10, R4, -UR31, R13 ;  /* 0x8000001f040a7c23 */ /* 0x000fe2000801000d */
[C---:B------:R-:W-:Y:S01]  /*ceb0*/  ISETP.LT.OR P6, PT, R3.reuse, R197, P6 ;  /* 0x000000c50300720c */ /* 0x040fe200037c1670 */
[----:B------:R-:W-:Y:S01]  /*cec0*/  IMAD.IADD R4, R200, 0x1, -R2 ;  /* 0x00000001c8047824 */ /* 0x000fe200078e0a02 */
[----:B------:R-:W-:Y:S01]  /*ced0*/  ISETP.LT.OR P5, PT, R3, R196, P5 ;  /* 0x000000c40300720c */ /* 0x000fe20002fa1670 */
[----:B------:R-:W-:Y:S01]  /*cee0*/  IMAD.IADD R3, R203, 0x1, -R3 ;  /* 0x00000001cb037824 */ /* 0x000fe200078e0a03 */
[----:B------:R-:W-:Y:S01]  /*cef0*/  IABS R7, R7 ;  /* 0x0000000700077213 */ /* 0x000fe20000000000 */
[----:B------:R-:W2:Y:S01]  /*cf00*/  MUFU.TANH R17, R59 ;  /* 0x0000003b00117308 */ /* 0x000ea20000002400 */
[----:B------:R-:W-:Y:S01]  /*cf10*/  IABS R5, R5 ;  /* 0x0000000500057213 */ /* 0x000fe20000000000 */
[----:B------:R-:W-:Y:S01]  /*cf20*/  FMUL.FTZ R44, R44, UR28 ;  /* 0x0000001c2c2c7c20 */ /* 0x000fe20008410000 */
[----:B------:R-:W-:Y:S01]  /*cf30*/  IABS R13, R3 ;  /* 0x00000003000d7213 */ /* 0x000fe20000000000 */
[----:B------:R-:W-:Y:S01]  /*cf40*/  FMUL.FTZ R46, R46, UR28 ;  /* 0x0000001c2e2e7c20 */ /* 0x000fe20008410000 */
[----:B------:R-:W-:Y:S01]  /*cf50*/  IABS R3, R6 ;  /* 0x0000000600037213 */ /* 0x000fe20000000000 */
[----:B------:R-:W-:Y:S01]  /*cf60*/  IMAD.MOV.U32 R6, RZ, RZ, R7 ;  /* 0x000000ffff067224 */ /* 0x000fe200078e0007 */
[----:B------:R-:W-:Y:S01]  /*cf70*/  IABS R4, R4 ;  /* 0x0000000400047213 */ /* 0x000fe20000000000 */
[----:B------:R-:W-:Y:S01]  /*cf80*/  IMAD.MOV.U32 R14, RZ, RZ, R5 ;  /* 0x000000ffff0e7224 */ /* 0x000fe200078e0005 */
[----:B------:R-:W-:Y:S01]  /*cf90*/  I2FP.F32.S32 R3, R3 ;  /* 0x0000000300037245 */ /* 0x000fe20000201400 */
[----:B------:R-:W-:Y:S01]  /*cfa0*/  MUFU.TANH R18, R61 ;  /* 0x0000003d00127308 */ /* 0x000fe20000002400 */
[----:B------:R-:W-:Y:S01]  /*cfb0*/  I2FP.F32.S32 R6, R6 ;  /* 0x0000000600067245 */ /* 0x000fe20000201400 */
[----:B------:R-:W-:Y:S01]  /*cfc0*/  FMUL.FTZ R91, R23, UR28 ;  /* 0x0000001c175b7c20 */ /* 0x000fe20008410000 */
[----:B------:R-:W-:Y:S01]  /*cfd0*/  I2FP.F32.S32 R5, R4 ;  /* 0x0000000400057245 */ /* 0x000fe20000201400 */
[----:B-1----:R-:W-:Y:S01]  /*cfe0*/  FFMA.FTZ R11, R3, -UR31, R11 ;  /* 0x8000001f030b7c23 */ /* 0x002fe2000801000b */
[----:B------:R-:W-:Y:S01]  /*cff0*/  FSEL R177, R15, -INF , !P4 ;  /* 0xff8000000fb17808 */ /* 0x000fe20006000000 */
[----:B------:R-:W-:Y:S01]  /*d000*/  FFMA.FTZ R4, R6, -UR31, R8 ;  /* 0x8000001f06047c23 */ /* 0x000fe20008010008 */
[----:B------:R-:W-:Y:S01]  /*d010*/  FSEL R179, R10, -INF , !P2 ;  /* 0xff8000000ab37808 */ /* 0x000fe20005000000 */
[----:B------:R-:W-:Y:S01]  /*d020*/  VIADD R3, R0, 0x10 ;  /* 0x0000001000037836 */ /* 0x000fe20000000000 */
[----:B------:R-:W-:Y:S01]  /*d030*/  FSEL R112, R9, -INF , !P0 ;  /* 0xff80000009707808 */ /* 0x000fe20004000000 */
[----:B------:R-:W-:Y:S01]  /*d040*/  FFMA.FTZ R12, R5, -UR31, R12 ;  /* 0x8000001f050c7c23 */ /* 0x000fe2000801000c */
        /* <DEDUP_REMOVED lines=8> */
[----:B------:R-:W-:Y:S01]  /*d0d0*/  ISETP.GE.AND P3, PT, R2, R204, PT ;  /* 0x000000cc0200720c */ /* 0x000fe20003f66270 */
[----:B------:R1:W-:Y:S01]  /*d0e0*/  MUFU.TANH R10, R248 ;  /* 0x000000f8000a7308 */ /* 0x0003e20000002400 */
[----:B------:R-:W-:Y:S01]  /*d0f0*/  I2FP.F32.S32 R13, R13 ;  /* 0x0000000d000d7245 */ /* 0x000fe20000201400 */
[----:B------:R-:W-:Y:S01]  /*d100*/  FMUL.FTZ R252, R20, UR28 ;  /* 0x0000001c14fc7c20 */ /* 0x000fe20008410000 */
[----:B------:R-:W-:Y:S01]  /*d110*/  ISETP.LT.OR P4, PT, R2, R199, P4 ;  /* 0x000000c70200720c */ /* 0x000fe20002781670 */
[----:B------:R-:W-:Y:S01]  /*d120*/  FMUL.FTZ R20, R128, UR28 ;  /* 0x0000001c80147c20 */ /* 0x000fe20008410000 */
[C---:B------:R-:W-:Y:S01]  /*d130*/  ISETP.LT.OR P2, PT, R2.reuse, R198, P2 ;  /* 0x000000c60200720c */ /* 0x040fe20001741670 */
[----:B------:R-:W-:Y:S01]  /*d140*/  FFMA.FTZ R13, R13, -UR31, R16 ;  /* 0x8000001f0d0d7c23 */ /* 0x000fe20008010010 */
[C---:B------:R-:W-:Y:S01]  /*d150*/  ISETP.LT.OR P0, PT, R2.reuse, R197, P0 ;  /* 0x000000c50200720c */ /* 0x040fe20000701670 */
[----:B------:R-:W3:Y:S01]  /*d160*/  MUFU.TANH R16, R72 ;  /* 0x0000004800107308 */ /* 0x000ee20000002400 */
[----:B------:R-:W-:Y:S01]  /*d170*/  ISETP.LT.OR P3, PT, R2, R196, P3 ;  /* 0x000000c40200720c */ /* 0x000fe20001f61670 */
[----:B------:R-:W-:Y:S01]  /*d180*/  IMAD.IADD R2, R203, 0x1, -R2 ;  /* 0x00000001cb027824 */ /* 0x000fe200078e0a02 */
[----:B------:R-:W-:Y:S01]  /*d190*/  I2FP.F32.S32 R14, R14 ;  /* 0x0000000e000e7245 */ /* 0x000fe20000201400 */
[----:B------:R-:W-:Y:S01]  /*d1a0*/  FMUL.FTZ R45, R45, UR28 ;  /* 0x0000001c2d2d7c20 */ /* 0x000fe20008410000 */
[----:B------:R-:W-:Y:S01]  /*d1b0*/  IABS R4, R4 ;  /* 0x0000000400047213 */ /* 0x000fe20000000000 */
[----:B------:R-:W-:Y:S01]  /*d1c0*/  FMUL.FTZ R47, R47, UR28 ;  /* 0x0000001c2f2f7c20 */ /* 0x000fe20008410000 */
[----:B------:R-:W-:Y:S01]  /*d1d0*/  IABS R9, R2 ;  /* 0x0000000200097213 */ /* 0x000fe20000000000 */
[----:B------:R-:W4:Y:S01]  /*d1e0*/  MUFU.TANH R15, R74 ;  /* 0x0000004a000f7308 */ /* 0x000f220000002400 */
[----:B------:R-:W-:Y:S01]  /*d1f0*/  IABS R8, R5 ;  /* 0x0000000500087213 */ /* 0x000fe20000000000 */
[----:B--2---:R-:W-:Y:S01]  /*d200*/  FFMA.FTZ R14, R14, -UR31, R17 ;  /* 0x8000001f0e0e7c23 */ /* 0x004fe20008010011 */
[----:B------:R-:W-:Y:S01]  /*d210*/  IABS R2, R6 ;  /* 0x0000000600027213 */ /* 0x000fe20000000000 */
[----:B------:R-:W-:Y:S01]  /*d220*/  IMAD.MOV.U32 R6, RZ, RZ, R4 ;  /* 0x000000ffff067224 */ /* 0x000fe200078e0004 */
[----:B------:R-:W-:Y:S01]  /*d230*/  IABS R5, R7 ;  /* 0x0000000700057213 */ /* 0x000fe20000000000 */
[----:B------:R-:W-:Y:S01]  /*d240*/  IMAD.MOV.U32 R7, RZ, RZ, R9 ;  /* 0x000000ffff077224 */ /* 0x000fe200078e0009 */
[----:B------:R-:W-:Y:S01]  /*d250*/  FSEL R174, R14, -INF , !P6 ;  /* 0xff8000000eae7808 */ /* 0x000fe20007000000 */
[----:B------:R-:W2:Y:S01]  /*d260*/  MUFU.TANH R17, R62 ;  /* 0x0000003e00117308 */ /* 0x000ea20000002400 */
[----:B------:R-:W-:Y:S01]  /*d270*/  IMAD.MOV.U32 R4, RZ, RZ, R2 ;  /* 0x000000ffff047224 */ /* 0x000fe200078e0002 */
[----:B------:R-:W-:Y:S01]  /*d280*/  ISETP.GE.AND P6, PT, R3, R207, PT ;  /* 0x000000cf0300720c */ /* 0x000fe20003fc6270 */
[----:B------:R-:W-:Y:S01]  /*d290*/  IMAD.MOV.U32 R2, RZ, RZ, R5 ;  /* 0x000000ffff027224 */ /* 0x000fe200078e0005 */
[----:B------:R-:W-:Y:S01]  /*d2a0*/  I2FP.F32.S32 R5, R6 ;  /* 0x0000000600057245 */ /* 0x000fe20000201400 */
[----:B------:R-:W-:Y:S01]  /*d2b0*/  IMAD.IADD R6, R203, 0x1, -R3 ;  /* 0x00000001cb067824 */ /* 0x000fe200078e0a03 */
[----:B------:R-:W-:Y:S01]  /*d2c0*/  I2FP.F32.S32 R4, R4 ;  /* 0x0000000400047245 */ /* 0x000fe20000201400 */
[----:B-1----:R-:W-:Y:S01]  /*d2d0*/  IMAD.MOV.U32 R248, RZ, RZ, R100 ;  /* 0x000000fffff87224 */ /* 0x002fe200078e0064 */
[----:B------:R-:W-:Y:S01]  /*d2e0*/  I2FP.F32.S32 R2, R2 ;  /* 0x0000000200027245 */ /* 0x000fe20000201400 */
[----:B---3--:R-:W-:Y:S01]  /*d2f0*/  FFMA.FTZ R5, R5, -UR31, R16 ;  /* 0x8000001f05057c23 */ /* 0x008fe20008010010 */
[----:B------:R-:W-:Y:S01]  /*d300*/  FSEL R176, R13, -INF , !P5 ;  /* 0xff8000000db07808 */ /* 0x000fe20006800000 */
[----:B----4-:R-:W-:Y:S01]  /*d310*/  FFMA.FTZ R4, R4, -UR31, R15 ;  /* 0x8000001f04047c23 */ /* 0x010fe2000801000f */
[----:B------:R-:W-:Y:S01]  /*d320*/  I2FP.F32.S32 R7, R7 ;  /* 0x0000000700077245 */ /* 0x000fe20000201400 */
[----:B------:R-:W-:Y:S01]  /*d330*/  FFMA.FTZ R10, R2, -UR31, R10 ;  /* 0x8000001f020a7c23 */ /* 0x000fe2000801000a */
[----:B------:R-:W-:Y:S01]  /*d340*/  ISETP.GE.AND P5, PT, R3, R206, PT ;  /* 0x000000ce0300720c */ /* 0x000fe20003fa6270 */
[----:B------:R-:W-:Y:S01]  /*d350*/  VIADD R2, R0, 0x11 ;  /* 0x0000001100027836 */ /* 0x000fe20000000000 */
[----:B------:R-:W-:Y:S01]  /*d360*/  I2FP.F32.S32 R8, R8 ;  /* 0x0000000800087245 */ /* 0x000fe20000201400 */
[----:B--2---:R-:W-:Y:S01]  /*d370*/  FFMA.FTZ R7, R7, -UR31, R17 ;  /* 0x8000001f07077c23 */ /* 0x004fe20008010011 */
[C---:B------:R-:W-:Y:S01]  /*d380*/  ISETP.LT.OR P6, PT, R3.reuse, R199, P6 ;  /* 0x000000c70300720c */ /* 0x040fe200037c1670 */
[----:B------:R-:W-:Y:S01]  /*d390*/  MUFU.TANH R15, R73 ;  /* 0x00000049000f7308 */ /* 0x000fe20000002400 */
[----:B------:R-:W-:Y:S01]  /*d3a0*/  ISETP.LT.OR P5, PT, R3, R198, P5 ;  /* 0x000000c60300720c */ /* 0x000fe20002fa1670 */
[----:B------:R-:W-:Y:S01]  /*d3b0*/  FFMA.FTZ R8, R8, -UR31, R18 ;  /* 0x8000001f08087c23 */ /* 0x000fe20008010012 */
[----:B------:R-:W-:Y:S01]  /*d3c0*/  FSEL R104, R5, -INF , !P6 ;  /* 0xff80000005687808 */ /* 0x000fe20007000000 */
[--C-:B------:R-:W-:Y:S01]  /*d3d0*/  IMAD.IADD R5, R200, 0x1, -R2.reuse ;  /* 0x00000001c8057824 */ /* 0x100fe200078e0a02 */
[----:B------:R-:W-:Y:S01]  /*d3e0*/  FSEL R106, R12, -INF , !P4 ;  /* 0xff8000000c6a7808 */ /* 0x000fe20006000000 */
[----:B------:R-:W-:Y:S01]  /*d3f0*/  FMUL.FTZ R32, R32, UR28 ;  /* 0x0000001c20207c20 */ /* 0x000fe20008410000 */
[----:B------:R-:W-:Y:S01]  /*d400*/  FSEL R118, R4, -INF , !P5 ;  /* 0xff80000004767808 */ /* 0x000fe20006800000 */
[----:B------:R1:W-:Y:S01]  /*d410*/  MUFU.TANH R14, R75 ;  /* 0x0000004b000e7308 */ /* 0x0003e20000002400 */
[----:B------:R-:W-:Y:S01]  /*d420*/  IMAD.IADD R4, R202, 0x1, -R2 ;  /* 0x00000001ca047824 */ /* 0x000fe200078e0a02 */
[----:B------:R-:W-:Y:S01]  /*d430*/  FSEL R123, R11, -INF , !P2 ;  /* 0xff8000000b7b7808 */ /* 0x000fe20005000000 */
[----:B------:R-:W-:Y:S01]  /*d440*/  FMUL.FTZ R34, R34, UR28 ;  /* 0x0000001c22227c20 */ /* 0x000fe20008410000 */
[----:B------:R-:W-:Y:S01]  /*d450*/  FSEL R175, R7, -INF , !P3 ;  /* 0xff80000007af7808 */ /* 0x000fe20005800000 */
[----:B------:R-:W-:Y:S01]  /*d460*/  FMUL.FTZ R33, R33, UR28 ;  /* 0x0000001c21217c20 */ /* 0x000fe20008410000 */
[----:B------:R-:W-:Y:S01]  /*d470*/  IABS R6, R6 ;  /* 0x0000000600067213 */ /* 0x000fe20000000000 */
[----:B------:R-:W-:Y:S01]  /*d480*/  FMUL.FTZ R35, R35, UR28 ;  /* 0x0000001c23237c20 */ /* 0x000fe20008410000 */
[----:B------:R-:W2:Y:S01]  /*d490*/  MUFU.TANH R12, R250 ;  /* 0x000000fa000c7308 */ /* 0x000ea20000002400 */
[----:B------:R-:W-:Y:S01]  /*d4a0*/  ISETP.GE.AND P4, PT, R3, R205, PT ;  /* 0x000000cd0300720c */ /* 0x000fe20003f86270 */
[----:B------:R-:W-:Y:S01]  /*d4b0*/  FMUL.FTZ R19, R19, UR28 ;  /* 0x0000001c13137c20 */ /* 0x000fe20008410000 */
[----:B------:R-:W-:Y:S01]  /*d4c0*/  ISETP.GE.AND P2, PT, R3, R204, PT ;  /* 0x000000cc0300720c */ /* 0x000fe20003f46270 */
[----:B------:R-:W-:Y:S01]  /*d4d0*/  FMUL.FTZ R88, R22, UR28 ;  /* 0x0000001c16587c20 */ /* 0x000fe20008410000 */
[----:B------:R-:W-:Y:S01]  /*d4e0*/  FSEL R173, R8, -INF , !P0 ;  /* 0xff80000008ad7808 */ /* 0x000fe20004000000 */
[----:B------:R-:W-:Y:S01]  /*d4f0*/  FMUL.FTZ R23, R30, UR28 ;  /* 0x0000001c1e177c20 */ /* 0x000fe20008410000 */
[----:B------:R-:W-:Y:S01]  /*d500*/  IABS R7, R5 ;  /* 0x0000000500077213 */ /* 0x000fe20000000000 */
[----:B------:R3:W4:Y:S01]  /*d510*/  MUFU.TANH R13, R249 ;  /* 0x000000f9000d7308 */ /* 0x0007220000002400 */
[----:B------:R-:W-:Y:S01]  /*d520*/  ISETP.GE.AND P0, PT, R2, R207, PT ;  /* 0x000000cf0200720c */ /* 0x000fe20003f06270 */
[----:B------:R-:W-:Y:S01]  /*d530*/  FMUL.FTZ R22, R28, UR28 ;  /* 0x0000001c1c167c20 */ /* 0x000fe20008410000 */
[C---:B------:R-:W-:Y:S01]  /*d540*/  ISETP.GE.AND P3, PT, R2.reuse, R206, PT ;  /* 0x000000ce0200720c */ /* 0x040fe20003f66270 */
[----:B-1----:R-:W-:Y:S01]  /*d550*/  IMAD.MOV.U32 R75, RZ, RZ, R107 ;  /* 0x000000ffff4b7224 */ /* 0x002fe200078e006b */
[C---:B------:R-:W-:Y:S01]  /*d560*/  ISETP.GE.AND P6, PT, R2.reuse, R205, PT ;  /* 0x000000cd0200720c */ /* 0x040fe20003fc6270 */
[----:B------:R-:W-:Y:S01]  /*d570*/  FMUL.FTZ R217, R31, UR28 ;  /* 0x0000001c1fd97c20 */ /* 0x000fe20008410000 */
[C---:B------:R-:W-:Y:S01]  /*d580*/  ISETP.GE.AND P5, PT, R2.reuse, R204, PT ;  /* 0x000000cc0200720c */ /* 0x040fe20003fa6270 */
[----:B------:R1:W5:Y:S01]  /*d590*/  MUFU.TANH R11, R251 ;  /* 0x000000fb000b7308 */ /* 0x0003620000002400 */
[----:B------:R-:W-:Y:S01]  /*d5a0*/  IABS R5, R4 ;  /* 0x0000000400057213 */ /* 0x000fe20000000000 */
[----:B------:R-:W-:Y:S01]  /*d5b0*/  IMAD.MOV.U32 R4, RZ, RZ, R6 ;  /* 0x000000ffff047224 */ /* 0x000fe200078e0006 */
[C---:B------:R-:W-:Y:S01]  /*d5c0*/  ISETP.LT.OR P4, PT, R3.reuse, R197, P4 ;  /* 0x000000c50300720c */ /* 0x040fe20002781670 */
[----:B------:R-:W-:Y:S01]  /*d5d0*/  IMAD.MOV.U32 R6, RZ, RZ, R7 ;  /* 0x000000ffff067224 */ /* 0x000fe200078e0007 */
[----:B------:R-:W-:Y:S01]  /*d5e0*/  ISETP.LT.OR P2, PT, R3, R196, P2 ;  /* 0x000000c40300720c */ /* 0x000fe20001741670 */
[----:B------:R-:W-:Y:S01]  /*d5f0*/  IMAD.IADD R3, R201, 0x1, -R2 ;  /* 0x00000001c9037824 */ /* 0x000fe200078e0a02 */
[C---:B------:R-:W-:Y:S01]  /*d600*/  ISETP.LT.OR P0, PT, R2.reuse, R199, P0 ;  /* 0x000000c70200720c */ /* 0x040fe20000701670 */
[----:B------:R5:W-:Y:S01]  /*d610*/  MUFU.TANH R16, R244 ;  /* 0x000000f400107308 */ /* 0x000be20000002400 */
[C---:B------:R-:W-:Y:S01]  /*d620*/  ISETP.LT.OR P3, PT, R2.reuse, R198, P3 ;  /* 0x000000c60200720c */ /* 0x040fe20001f61670 */
[----:B---3--:R-:W-:Y:S01]  /*d630*/  IMAD.MOV.U32 R249, RZ, RZ, R108 ;  /* 0x000000fffff97224 */ /* 0x008fe200078e006c */
[C---:B------:R-:W-:Y:S01]  /*d640*/  ISETP.LT.OR P6, PT, R2.reuse, R197, P6 ;  /* 0x000000c50200720c */ /* 0x040fe200037c1670 */
[----:B------:R-:W-:Y:S01]  /*d650*/  IMAD.MOV.U32 R250, RZ, RZ, R109 ;  /* 0x000000fffffa7224 */ /* 0x000fe200078e006d */
[----:B------:R-:W-:Y:S01]  /*d660*/  ISETP.LT.OR P5, PT, R2, R196, P5 ;  /* 0x000000c40200720c */ /* 0x000fe20002fa1670 */
[----:B------:R-:W-:Y:S01]  /*d670*/  IMAD.IADD R2, R203, 0x1, -R2 ;  /* 0x00000001cb027824 */ /* 0x000fe200078e0a02 */
[----:B------:R-:W-:Y:S01]  /*d680*/  IABS R3, R3 ;  /* 0x0000000300037213 */ /* 0x000fe20000000000 */
[----:B------:R3:W-:Y:S01]  /*d690*/  MUFU.TANH R17, R245 ;  /* 0x000000f500117308 */ /* 0x0007e20000002400 */
[----:B------:R-:W-:Y:S01]  /*d6a0*/  I2FP.F32.S32 R4, R4 ;  /* 0x0000000400047245 */ /* 0x000fe20000201400 */
[----:B-1----:R-:W-:Y:S01]  /*d6b0*/  IMAD.MOV.U32 R251, RZ, RZ, R99 ;  /* 0x000000fffffb7224 */ /* 0x002fe200078e0063 */
[----:B------:R-:W-:Y:S01]  /*d6c0*/  I2FP.F32.S32 R6, R6 ;  /* 0x0000000600067245 */ /* 0x000fe20000201400 */
[----:B------:R-:W-:Y:S01]  /*d6d0*/  IMAD.MOV.U32 R9, RZ, RZ, R3 ;  /* 0x000000ffff097224 */ /* 0x000fe200078e0003 */
[----:B------:R-:W-:Y:S01]  /*d6e0*/  I2FP.F32.S32 R5, R5 ;  /* 0x0000000500057245 */ /* 0x000fe20000201400 */
[----:B--2---:R-:W-:Y:S01]  /*d6f0*/  FFMA.FTZ R4, R4, -UR31, R12 ;  /* 0x8000001f04047c23 */ /* 0x004fe2000801000c */
[----:B------:R-:W-:Y:S01]  /*d700*/  IABS R2, R2 ;  /* 0x0000000200027213 */ /* 0x000fe20000000000 */
[----:B------:R-:W-:Y:S01]  /*d710*/  FFMA.FTZ R6, R6, -UR31, R15 ;  /* 0x8000001f06067c23 */ /* 0x000fe2000801000f */
[----:B------:R-:W-:Y:S01]  /*d720*/  I2FP.F32.S32 R9, R9 ;  /* 0x0000000900097245 */ /* 0x000fe20000201400 */
[----:B------:R-:W-:Y:S01]  /*d730*/  FFMA.FTZ R5, R5, -UR31, R14 ;  /* 0x8000001f05057c23 */ /* 0x000fe2000801000e */
[----:B------:R-:W-:Y:S01]  /*d740*/  I2FP.F32.S32 R8, R2 ;  /* 0x0000000200087245 */ /* 0x000fe20000201400 */
        /* <DEDUP_REMOVED lines=8> */
[----:B----4-:R-:W-:Y:S01]  /*d7d0*/  FFMA.FTZ R9, R9, -UR31, R13 ;  /* 0x8000001f09097c23 */ /* 0x010fe2000801000d */
[C---:B------:R-:W-:Y:S01]  /*d7e0*/  ISETP.GE.AND P4, PT, R2.reuse, R207, PT ;  /* 0x000000cf0200720c */ /* 0x040fe20003f86270 */
[----:B------:R-:W-:Y:S01]  /*d7f0*/  IMAD.IADD R5, R201, 0x1, -R2 ;  /* 0x00000001c9057824 */ /* 0x000fe200078e0a02 */
[C---:B------:R-:W-:Y:S01]  /*d800*/  ISETP.GE.AND P2, PT, R2.reuse, R206, PT ;  /* 0x000000ce0200720c */ /* 0x040fe20003f46270 */
[----:B------:R-:W1:Y:S01]  /*d810*/  MUFU.TANH R14, R68 ;  /* 0x00000044000e7308 */ /* 0x000e620000002400 */
[----:B------:R-:W-:Y:S01]  /*d820*/  ISETP.GE.AND P0, PT, R2, R205, PT ;  /* 0x000000cd0200720c */ /* 0x000fe20003f06270 */
[----:B------:R-:W-:Y:S01]  /*d830*/  IMAD.IADD R4, R200, 0x1, -R3 ;  /* 0x00000001c8047824 */ /* 0x000fe200078e0a03 */
[----:B------:R-:W-:Y:S01]  /*d840*/  ISETP.GE.AND P3, PT, R2, R204, PT ;  /* 0x000000cc0200720c */ /* 0x000fe20003f66270 */
[----:B-----5:R-:W-:Y:S01]  /*d850*/  FFMA.FTZ R8, R8, -UR31, R11 ;  /* 0x8000001f08087c23 */ /* 0x020fe2000801000b */
[C---:B------:R-:W-:Y:S01]  /*d860*/  ISETP.LT.OR P4, PT, R2.reuse, R199, P4 ;  /* 0x000000c70200720c */ /* 0x040fe20002781670 */
[----:B------:R-:W-:Y:S01]  /*d870*/  IMAD.MOV.U32 R244, RZ, RZ, R95 ;  /* 0x000000fffff47224 */ /* 0x000fe200078e005f */
[C---:B------:R-:W-:Y:S01]  /*d880*/  ISETP.LT.OR P2, PT, R2.reuse, R198, P2 ;  /* 0x000000c60200720c */ /* 0x040fe20001741670 */
[----:B------:R-:W2:Y:S01]  /*d890*/  MUFU.TANH R13, R70 ;  /* 0x00000046000d7308 */ /* 0x000ea20000002400 */
[C---:B------:R-:W-:Y:S01]  /*d8a0*/  ISETP.LT.OR P0, PT, R2.reuse, R197, P0 ;  /* 0x000000c50200720c */ /* 0x040fe20000701670 */
[----:B---3--:R-:W-:Y:S01]  /*d8b0*/  IMAD.MOV.U32 R245, RZ, RZ, R96 ;  /* 0x000000fffff57224 */ /* 0x008fe200078e0060 */
[----:B------:R-:W-:Y:S01]  /*d8c0*/  ISETP.LT.OR P3, PT, R2, R196, P3 ;  /* 0x000000c40200720c */ /* 0x000fe20001f61670 */
[----:B------:R-:W-:Y:S01]  /*d8d0*/  IMAD.IADD R2, R203, 0x1, -R2 ;  /* 0x00000001cb027824 */ /* 0x000fe200078e0a02 */
[----:B------:R-:W-:Y:S01]  /*d8e0*/  IABS R7, R7 ;  /* 0x0000000700077213 */ /* 0x000fe20000000000 */
[----:B------:R-:W-:Y:S01]  /*d8f0*/  FMUL.FTZ R216, R29, UR28 ;  /* 0x0000001c1dd87c20 */ /* 0x000fe20008410000 */
[----:B------:R-:W-:Y:S01]  /*d900*/  IABS R6, R6 ;  /* 0x0000000600067213 */ /* 0x000fe20000000000 */
[----:B------:R-:W3:Y:S01]  /*d910*/  MUFU.TANH R10, R69 ;  /* 0x00000045000a7308 */ /* 0x000ee20000002400 */
[----:B------:R-:W-:-:S02]  /*d920*/  IABS R11, R2 ;  /* 0x00000002000b7213 */ /* 0x000fc40000000000 */
[----:B------:R-:W-:Y:S01]  /*d930*/  IABS R12, R5 ;  /* 0x00000005000c7213 */ /* 0x000fe20000000000 */
[----:B------:R-:W-:Y:S01]  /*d940*/  IMAD.MOV.U32 R5, RZ, RZ, R7 ;  /* 0x000000ffff057224 */ /* 0x000fe200078e0007 */
[----:B------:R-:W-:Y:S01]  /*d950*/  IABS R2, R4 ;  /* 0x0000000400027213 */ /* 0x000fe20000000000 */
[----:B------:R-:W-:Y:S01]  /*d960*/  IMAD.MOV.U32 R4, RZ, RZ, R6 ;  /* 0x000000ffff047224 */ /* 0x000fe200078e0006 */
[----:B------:R-:W-:Y:S01]  /*d970*/  FSEL R125, R9, -INF , !P6 ;  /* 0xff800000097d7808 */ /* 0x000fe20007000000 */
[----:B------:R4:W5:Y:S01]  /*d980*/  MUFU.TANH R15, R246 ;  /* 0x000000f6000f7308 */ /* 0x0009620000002400 */
[----:B------:R-:W-:Y:S01]  /*d990*/  I2FP.F32.S32 R5, R5 ;  /* 0x0000000500057245 */ /* 0x000fe20000201400 */
[----:B------:R-:W-:Y:S01]  /*d9a0*/  IMAD.IADD R7, R202, 0x1, -R3 ;  /* 0x00000001ca077824 */ /* 0x000fe200078e0a03 */
[----:B------:R-:W-:Y:S02]  /*d9b0*/  I2FP.F32.S32 R4, R4 ;  /* 0x0000000400047245 */ /* 0x000fe40000201400 */
[----:B------:R-:W-:Y:S01]  /*d9c0*/  I2FP.F32.S32 R2, R2 ;  /* 0x0000000200027245 */ /* 0x000fe20000201400 */
[----:B-1----:R-:W-:Y:S01]  /*d9d0*/  FFMA.FTZ R5, R5, -UR31, R14 ;  /* 0x8000001f05057c23 */ /* 0x002fe2000801000e */
[----:B------:R-:W-:Y:S01]  /*d9e0*/  FSEL R169, R8, -INF , !P5 ;  /* 0xff80000008a97808 */ /* 0x000fe20006800000 */
[----:B--2---:R-:W-:Y:S01]  /*d9f0*/  FFMA.FTZ R4, R4, -UR31, R13 ;  /* 0x8000001f04047c23 */ /* 0x004fe2000801000d */
[----:B------:R-:W-:Y:S01]  /*da00*/  ISETP.GE.AND P6, PT, R3, R207, PT ;  /* 0x000000cf0300720c */ /* 0x000fe20003fc6270 */
[----:B---3--:R-:W-:Y:S01]  /*da10*/  FFMA.FTZ R10, R2, -UR31, R10 ;  /* 0x8000001f020a7c23 */ /* 0x008fe2000801000a */
[----:B------:R-:W-:Y:S01]  /*da20*/  FSEL R73, R5, -INF , !P4 ;  /* 0xff80000005497808 */ /* 0x000fe20006000000 */
[----:B------:R-:W-:Y:S01]  /*da30*/  VIADD R2, R0, 0x20 ;  /* 0x0000002000027836 */ /* 0x000fe20000000000 */
[----:B------:R-:W-:Y:S01]  /*da40*/  FSEL R105, R4, -INF , !P2 ;  /* 0xff80000004697808 */ /* 0x000fe20005000000 */
[----:B------:R-:W-:Y:S01]  /*da50*/  IMAD.IADD R5, R201, 0x1, -R3 ;  /* 0x00000001c9057824 */ /* 0x000fe200078e0a03 */
[C---:B------:R-:W-:Y:S01]  /*da60*/  ISETP.GE.AND P5, PT, R3.reuse, R206, PT ;  /* 0x000000ce0300720c */ /* 0x040fe20003fa6270 */
[----:B------:R-:W1:Y:S01]  /*da70*/  MUFU.TANH R8, R71 ;  /* 0x0000004700087308 */ /* 0x000e620000002400 */
[C---:B------:R-:W-:Y:S01]  /*da80*/  ISETP.GE.AND P4, PT, R3.reuse, R205, PT ;  /* 0x000000cd0300720c */ /* 0x040fe20003f86270 */
[--C-:B------:R-:W-:Y:S01]  /*da90*/  IMAD.IADD R6, R202, 0x1, -R2.reuse ;  /* 0x00000001ca067824 */ /* 0x100fe200078e0a02 */
[C---:B------:R-:W-:Y:S01]  /*daa0*/  ISETP.GE.AND P2, PT, R3.reuse, R204, PT ;  /* 0x000000cc0300720c */ /* 0x040fe20003f46270 */
[----:B------:R-:W-:Y:S01]  /*dab0*/  IMAD.IADD R4, R200, 0x1, -R2 ;  /* 0x00000001c8047824 */ /* 0x000fe200078e0a02 */
[C---:B------:R-:W-:Y:S01]  /*dac0*/  ISETP.LT.OR P6, PT, R3.reuse, R199, P6 ;  /* 0x000000c70300720c */ /* 0x040fe200037c1670 */
[----:B----4-:R-:W-:Y:S01]  /*dad0*/  IMAD.MOV.U32 R246, RZ, RZ, R94 ;  /* 0x000000fffff67224 */ /* 0x010fe200078e005e */
[C---:B------:R-:W-:Y:S01]  /*dae0*/  ISETP.LT.OR P5, PT, R3.reuse, R198, P5 ;  /* 0x000000c60300720c */ /* 0x040fe20002fa1670 */
[----:B------:R-:W-:Y:S01]  /*daf0*/  MUFU.TANH R9, R54 ;  /* 0x0000003600097308 */ /* 0x000fe20000002400 */
[----:B------:R-:W-:-:S02]  /*db00*/  ISETP.LT.OR P4, PT, R3, R197, P4 ;  /* 0x000000c50300720c */ /* 0x000fc40002781670 */
[----:B------:R-:W-:Y:S01]  /*db10*/  ISETP.LT.OR P2, PT, R3, R196, P2 ;  /* 0x000000c40300720c */ /* 0x000fe20001741670 */
[----:B------:R-:W-:Y:S01]  /*db20*/  IMAD.IADD R3, R203, 0x1, -R3 ;  /* 0x00000001cb037824 */ /* 0x000fe200078e0a03 */
[----:B------:R-:W-:Y:S02]  /*db30*/  IABS R7, R7 ;  /* 0x0000000700077213 */ /* 0x000fe40000000000 */
[----:B------:R-:W-:Y:S01]  /*db40*/  I2FP.F32.S32 R11, R11 ;  /* 0x0000000b000b7245 */ /* 0x000fe20000201400 */
[----:B------:R-:W2:Y:S01]  /*db50*/  MUFU.TANH R13, R52 ;  /* 0x00000034000d7308 */ /* 0x000ea20000002400 */
[----:B------:R-:W-:Y:S02]  /*db60*/  IABS R14, R3 ;  /* 0x00000003000e7213 */ /* 0x000fe40000000000 */
[----:B------:R-:W-:Y:S01]  /*db70*/  IABS R3, R6 ;  /* 0x0000000600037213 */ /* 0x000fe20000000000 */
[----:B------:R-:W-:Y:S01]  /*db80*/  IMAD.MOV.U32 R6, RZ, RZ, R7 ;  /* 0x000000ffff067224 */ /* 0x000fe200078e0007 */
[----:B------:R-:W-:Y:S01]  /*db90*/  IABS R5, R5 ;  /* 0x0000000500057213 */ /* 0x000fe20000000000 */
[----:B-----5:R-:W-:Y:S01]  /*dba0*/  FFMA.FTZ R11, R11, -UR31, R15 ;  /* 0x8000001f0b0b7c23 */ /* 0x020fe2000801000f */
[----:B------:R-:W-:Y:S01]  /*dbb0*/  I2FP.F32.S32 R12, R12 ;  /* 0x0000000c000c7245 */ /* 0x000fe20000201400 */
[----:B------:R-:W-:Y:S01]  /*dbc0*/  MUFU.TANH R18, R53 ;  /* 0x0000003500127308 */ /* 0x000fe20000002400 */
[----:B------:R-:W-:Y:S01]  /*dbd0*/  IABS R4, R4 ;  /* 0x0000000400047213 */ /* 0x000fe20000000000 */
[----:B------:R-:W-:Y:S01]  /*dbe0*/  IMAD.MOV.U32 R15, RZ, RZ, R5 ;  /* 0x000000ffff0f7224 */ /* 0x000fe200078e0005 */
[----:B------:R-:W-:Y:S01]  /*dbf0*/  I2FP.F32.S32 R6, R6 ;  /* 0x0000000600067245 */ /* 0x000fe20000201400 */
[----:B------:R-:W-:Y:S01]  /*dc00*/  FFMA.FTZ R12, R12, -UR31, R16 ;  /* 0x8000001f0c0c7c23 */ /* 0x000fe20008010010 */
[----:B------:R-:W-:-:S02]  /*dc10*/  I2FP.F32.S32 R5, R4 ;  /* 0x0000000400057245 */ /* 0x000fc40000201400 */
[----:B------:R-:W-:Y:S01]  /*dc20*/  I2FP.F32.S32 R3, R3 ;  /* 0x0000000300037245 */ /* 0x000fe20000201400 */
[----:B-1----:R-:W-:Y:S01]  /*dc30*/  FFMA.FTZ R4, R6, -UR31, R8 ;  /* 0x8000001f06047c23 */ /* 0x002fe20008010008 */
[----:B------:R1:W3:Y:S01]  /*dc40*/  MUFU.TANH R16, R247 ;  /* 0x000000f700107308 */ /* 0x0002e20000002400 */
[----:B------:R-:W-:Y:S01]  /*dc50*/  FSEL R121, R12, -INF , !P0 ;  /* 0xff8000000c797808 */ /* 0x000fe20004000000 */
[----:B--2---:R-:W-:Y:S01]  /*dc60*/  FFMA.FTZ R13, R5, -UR31, R13 ;  /* 0x8000001f050d7c23 */ /* 0x004fe2000801000d */
        /* <DEDUP_REMOVED lines=12> */
[C---:B------:R-:W-:Y:S01]  /*dd30*/  ISETP.GE.AND P5, PT, R2.reuse, R204, PT ;  /* 0x000000cc0200720c */ /* 0x040fe20003fa6270 */
[----:B------:R-:W-:Y:S01]  /*dd40*/  MUFU.TANH R11, R241 ;  /* 0x000000f1000b7308 */ /* 0x000fe20000002400 */
[C---:B------:R-:W-:Y:S01]  /*dd50*/  ISETP.LT.OR P0, PT, R2.reuse, R199, P0 ;  /* 0x000000c70200720c */ /* 0x040fe20000701670 */
[----:B-1----:R-:W-:Y:S01]  /*dd60*/  IMAD.MOV.U32 R247, RZ, RZ, R91 ;  /* 0x000000fffff77224 */ /* 0x002fe200078e005b */
[----:B------:R-:W-:-:S02]  /*dd70*/  ISETP.LT.OR P3, PT, R2, R198, P3 ;  /* 0x000000c60200720c */ /* 0x000fc40001f61670 */
[C---:B------:R-:W-:Y:S02]  /*dd80*/  ISETP.LT.OR P6, PT, R2.reuse, R197, P6 ;  /* 0x000000c50200720c */ /* 0x040fe400037c1670 */
[----:B------:R-:W-:Y:S01]  /*dd90*/  ISETP.LT.OR P5, PT, R2, R196, P5 ;  /* 0x000000c40200720c */ /* 0x000fe20002fa1670 */
[----:B------:R-:W-:Y:S01]  /*dda0*/  IMAD.IADD R2, R203, 0x1, -R2 ;  /* 0x00000001cb027824 */ /* 0x000fe200078e0a02 */
[----:B------:R-:W-:Y:S01]  /*ddb0*/  I2FP.F32.S32 R15, R15 ;  /* 0x0000000f000f7245 */ /* 0x000fe20000201400 */
[----:B------:R1:W-:Y:S01]  /*ddc0*/  MUFU.TANH R12, R242 ;  /* 0x000000f2000c7308 */ /* 0x0003e20000002400 */
[----:B------:R-:W-:Y:S02]  /*ddd0*/  I2FP.F32.S32 R14, R14 ;  /* 0x0000000e000e7245 */ /* 0x000fe40000201400 */
[----:B------:R-:W-:Y:S01]  /*dde0*/  IABS R10, R2 ;  /* 0x00000002000a7213 */ /* 0x000fe20000000000 */
[----:B------:R-:W-:Y:S01]  /*ddf0*/  FFMA.FTZ R15, R15, -UR31, R17 ;  /* 0x8000001f0f0f7c23 */ /* 0x000fe20008010011 */
[----:B------:R-:W-:Y:S01]  /*de00*/  IABS R4, R4 ;  /* 0x0000000400047213 */ /* 0x000fe20000000000 */
[----:B---3--:R-:W-:Y:S01]  /*de10*/  FFMA.FTZ R14, R14, -UR31, R16 ;  /* 0x8000001f0e0e7c23 */ /* 0x008fe20008010010 */
[----:B------:R-:W-:Y:S01]  /*de20*/  IABS R8, R5 ;  /* 0x0000000500087213 */ /* 0x000fe20000000000 */
[----:B------:R-:W2:Y:S01]  /*de30*/  MUFU.TANH R17, R55 ;  /* 0x0000003700117308 */ /* 0x000ea20000002400 */
[----:B------:R-:W-:Y:S01]  /*de40*/  IABS R2, R6 ;  /* 0x0000000600027213 */ /* 0x000fe20000000000 */
[----:B------:R-:W-:Y:S01]  /*de50*/  IMAD.MOV.U32 R6, RZ, RZ, R4 ;  /* 0x000000ffff067224 */ /* 0x000fe200078e0004 */
[----:B------:R-:W-:Y:S01]  /*de60*/  IABS R5, R7 ;  /* 0x0000000700057213 */ /* 0x000fe20000000000 */
[----:B------:R-:W-:Y:S01]  /*de70*/  IMAD.MOV.U32 R7, RZ, RZ, R10 ;  /* 0x000000ffff077224 */ /* 0x000fe200078e000a */
[----:B------:R-:W-:Y:S01]  /*de80*/  FSEL R114, R15, -INF , !P4 ;  /* 0xff8000000f727808 */ /* 0x000fe20006000000 */
[----:B------:R-:W-:Y:S01]  /*de90*/  IMAD.MOV.U32 R4, RZ, RZ, R2 ;  /* 0x000000ffff047224 */ /* 0x000fe200078e0002 */
[----:B------:R-:W-:Y:S01]  /*dea0*/  ISETP.GE.AND P4, PT, R3, R207, PT ;  /* 0x000000cf0300720c */ /* 0x000fe20003f86270 */
[----:B------:R3:W4:Y:S01]  /*deb0*/  MUFU.TANH R16, R240 ;  /* 0x000000f000107308 */ /* 0x0007220000002400 */
[----:B------:R-:W-:Y:S01]  /*dec0*/  IMAD.MOV.U32 R2, RZ, RZ, R5 ;  /* 0x000000ffff027224 */ /* 0x000fe200078e0005 */
[----:B------:R-:W-:Y:S01]  /*ded0*/  I2FP.F32.S32 R5, R6 ;  /* 0x0000000600057245 */ /* 0x000fe20000201400 */
[----:B------:R-:W-:Y:S01]  /*dee0*/  IMAD.IADD R6, R203, 0x1, -R3 ;  /* 0x00000001cb067824 */ /* 0x000fe200078e0a03 */
[----:B------:R-:W-:Y:S01]  /*def0*/  I2FP.F32.S32 R4, R4 ;  /* 0x0000000400047245 */ /* 0x000fe20000201400 */
[----:B-1----:R-:W-:Y:S01]  /*df00*/  IMAD.MOV.U32 R242, RZ, RZ, R89 ;  /* 0x000000fffff27224 */ /* 0x002fe200078e0059 */
[----:B------:R-:W-:Y:S01]  /*df10*/  I2FP.F32.S32 R2, R2 ;  /* 0x0000000200027245 */ /* 0x000fe20000201400 */
[----:B------:R-:W-:Y:S01]  /*df20*/  FFMA.FTZ R5, R5, -UR31, R18 ;  /* 0x8000001f05057c23 */ /* 0x000fe20008010012 */
[----:B------:R-:W-:Y:S01]  /*df30*/  FSEL R131, R14, -INF , !P2 ;  /* 0xff8000000e837808 */ /* 0x000fe20005000000 */
[----:B--2---:R-:W-:Y:S01]  /*df40*/  FFMA.FTZ R4, R4, -UR31, R17 ;  /* 0x8000001f04047c23 */ /* 0x004fe20008010011 */
[----:B------:R-:W-:Y:S01]  /*df50*/  I2FP.F32.S32 R7, R7 ;  /* 0x0000000700077245 */ /* 0x000fe20000201400 */
[----:B------:R-:W-:Y:S01]  /*df60*/  FFMA.FTZ R10, R2, -UR31, R11 ;  /* 0x8000001f020a7c23 */ /* 0x000fe2000801000b */
[----:B------:R-:W-:Y:S01]  /*df70*/  ISETP.GE.AND P2, PT, R3, R206, PT ;  /* 0x000000ce0300720c */ /* 0x000fe20003f46270 */
[----:B------:R-:W-:Y:S01]  /*df80*/  VIADD R2, R0, 0x28 ;  /* 0x0000002800027836 */ /* 0x000fe20000000000 */
[----:B------:R-:W-:Y:S01]  /*df90*/  I2FP.F32.S32 R8, R8 ;  /* 0x0000000800087245 */ /* 0x000fe20000201400 */
[----:B------:R-:W-:Y:S01]  /*dfa0*/  FFMA.FTZ R7, R7, -UR31, R12 ;  /* 0x8000001f07077c23 */ /* 0x000fe2000801000c */
[C---:B------:R-:W-:Y:S01]  /*dfb0*/  ISETP.LT.OR P4, PT, R3.reuse, R199, P4 ;  /* 0x000000c70300720c */ /* 0x040fe20002781670 */
[----:B---3--:R-:W-:Y:S01]  /*dfc0*/  IMAD.MOV.U32 R240, RZ, RZ, R66 ;  /* 0x000000fffff07224 */ /* 0x008fe200078e0042 */
[----:B------:R-:W-:Y:S01]  /*dfd0*/  ISETP.LT.OR P2, PT, R3, R198, P2 ;  /* 0x000000c60300720c */ /* 0x000fe20001741670 */
[----:B----4-:R-:W-:Y:S01]  /*dfe0*/  FFMA.FTZ R8, R8, -UR31, R16 ;  /* 0x8000001f08087c23 */ /* 0x010fe20008010010 */
[----:B------:R-:W-:Y:S01]  /*dff0*/  FSEL R66, R5, -INF , !P4 ;  /* 0xff80000005427808 */ /* 0x000fe20006000000 */
[--C-:B------:R-:W-:Y:S01]  /*e000*/  IMAD.IADD R5, R200, 0x1, -R2.reuse ;  /* 0x00000001c8057824 */ /* 0x100fe200078e0a02 */
[----:B------:R-:W-:Y:S01]  /*e010*/  FSEL R94, R4, -INF , !P2 ;  /* 0xff800000045e7808 */ /* 0x000fe20005000000 */
[----:B------:R-:W-:Y:S01]  /*e020*/  IMAD.MOV.U32 R55, RZ, RZ, R67 ;  /* 0x000000ffff377224 */ /* 0x000fe200078e0043 */
[----:B------:R-:W-:Y:S01]  /*e030*/  FSEL R67, R13, -INF , !P0 ;  /* 0xff8000000d437808 */ /* 0x000fe20004000000 */
[----:B------:R-:W1:Y:S01]  /*e040*/  MUFU.TANH R14, R243 ;  /* 0x000000f3000e7308 */ /* 0x000e620000002400 */
[----:B------:R-:W-:Y:S01]  /*e050*/  IMAD.IADD R4, R202, 0x1, -R2 ;  /* 0x00000001ca047824 */ /* 0x000fe200078e0a02 */
[----:B------:R-:W-:Y:S01]  /*e060*/  FSEL R95, R9, -INF , !P3 ;  /* 0xff800000095f7808 */ /* 0x000fe20005800000 */
[----:B------:R-:W-:Y:S01]  /*e070*/  IMAD.MOV.U32 R241, RZ, RZ, R88 ;  /* 0x000000fffff17224 */ /* 0x000fe200078e0058 */
[----:B------:R-:W-:-:S02]  /*e080*/  FSEL R172, R7, -INF , !P5 ;  /* 0xff80000007ac7808 */ /* 0x000fc40006800000 */
[----:B------:R-:W-:Y:S02]  /*e090*/  IABS R6, R6 ;  /* 0x0000000600067213 */ /* 0x000fe40000000000 */
[----:B------:R-:W2:Y:S01]  /*e0a0*/  MUFU.TANH R13, R64 ;  /* 0x00000040000d7308 */ /* 0x000ea20000002400 */
[C---:B------:R-:W-:Y:S02]  /*e0b0*/  ISETP.GE.AND P0, PT, R3.reuse, R205, PT ;  /* 0x000000cd0300720c */ /* 0x040fe40003f06270 */
[----:B------:R-:W-:Y:S02]  /*e0c0*/  ISETP.GE.AND P3, PT, R3, R204, PT ;  /* 0x000000cc0300720c */ /* 0x000fe40003f66270 */
[----:B------:R-:W-:Y:S02]  /*e0d0*/  FSEL R113, R8, -INF , !P6 ;  /* 0xff80000008717808 */ /* 0x000fe40007000000 */
[----:B------:R-:W-:Y:S01]  /*e0e0*/  IABS R7, R5 ;  /* 0x0000000500077213 */ /* 0x000fe20000000000 */
[----:B------:R-:W3:Y:S01]  /*e0f0*/  MUFU.TANH R12, R63 ;  /* 0x0000003f000c7308 */ /* 0x000ee20000002400 */
[----:B------:R-:W-:-:S02]  /*e100*/  ISETP.GE.AND P6, PT, R2, R207, PT ;  /* 0x000000cf0200720c */ /* 0x000fc40003fc6270 */
[C---:B------:R-:W-:Y:S02]  /*e110*/  ISETP.GE.AND P5, PT, R2.reuse, R206, PT ;  /* 0x000000ce0200720c */ /* 0x040fe40003fa6270 */
[C---:B------:R-:W-:Y:S02]  /*e120*/  ISETP.GE.AND P4, PT, R2.reuse, R205, PT ;  /* 0x000000cd0200720c */ /* 0x040fe40003f86270 */
[C---:B------:R-:W-:Y:S01]  /*e130*/  ISETP.GE.AND P2, PT, R2.reuse, R204, PT ;  /* 0x000000cc0200720c */ /* 0x040fe20003f46270 */
[----:B------:R-:W4:Y:S01]  /*e140*/  MUFU.TANH R11, R238 ;  /* 0x000000ee000b7308 */ /* 0x000f220000002400 */
[----:B------:R-:W-:Y:S01]  /*e150*/  IABS R5, R4 ;  /* 0x0000000400057213 */ /* 0x000fe20000000000 */
[----:B------:R-:W-:Y:S01]  /*e160*/  IMAD.MOV.U32 R4, RZ, RZ, R6 ;  /* 0x000000ffff047224 */ /* 0x000fe200078e0006 */
[C---:B------:R-:W-:Y:S01]  /*e170*/  ISETP.LT.OR P0, PT, R3.reuse, R197, P0 ;  /* 0x000000c50300720c */ /* 0x040fe20000701670 */
[----:B------:R-:W-:Y:S01]  /*e180*/  IMAD.MOV.U32 R6, RZ, RZ, R7 ;  /* 0x000000ffff067224 */ /* 0x000fe200078e0007 */
[----:B------:R-:W-:Y:S01]  /*e190*/  ISETP.LT.OR P3, PT, R3, R196, P3 ;  /* 0x000000c40300720c */ /* 0x000fe20001f61670 */
[----:B------:R-:W-:Y:S01]  /*e1a0*/  IMAD.IADD R3, R201, 0x1, -R2 ;  /* 0x00000001c9037824 */ /* 0x000fe200078e0a02 */
[C---:B------:R-:W-:Y:S01]  /*e1b0*/  ISETP.LT.OR P6, PT, R2.reuse, R199, P6 ;  /* 0x000000c70200720c */ /* 0x040fe200037c1670 */
[----:B------:R-:W5:Y:S01]  /*e1c0*/  MUFU.TANH R15, R236 ;  /* 0x000000ec000f7308 */ /* 0x000f620000002400 */
[----:B------:R-:W-:-:S02]  /*e1d0*/  ISETP.LT.OR P5, PT, R2, R198, P5 ;  /* 0x000000c60200720c */ /* 0x000fc40002fa1670 */
[C---:B------:R-:W-:Y:S02]  /*e1e0*/  ISETP.LT.OR P4, PT, R2.reuse, R197, P4 ;  /* 0x000000c50200720c */ /* 0x040fe40002781670 */
[----:B------:R-:W-:Y:S01]  /*e1f0*/  ISETP.LT.OR P2, PT, R2, R196, P2 ;  /* 0x000000c40200720c */ /* 0x000fe20001741670 */
[----:B------:R-:W-:Y:S01]  /*e200*/  IMAD.IADD R2, R203, 0x1, -R2 ;  /* 0x00000001cb027824 */ /* 0x000fe200078e0a02 */
[----:B------:R-:W-:Y:S01]  /*e210*/  I2FP.F32.S32 R4, R4 ;  /* 0x0000000400047245 */ /* 0x000fe20000201400 */
[----:B------:R-:W-:Y:S01]  /*e220*/  MUFU.TANH R16, R237 ;  /* 0x000000ed00107308 */ /* 0x000fe20000002400 */
[----:B------:R-:W-:Y:S02]  /*e230*/  I2FP.F32.S32 R6, R6 ;  /* 0x0000000600067245 */ /* 0x000fe40000201400 */
[----:B------:R-:W-:Y:S01]  /*e240*/  I2FP.F32.S32 R5, R5 ;  /* 0x0000000500057245 */ /* 0x000fe20000201400 */
[----:B-1----:R-:W-:Y:S01]  /*e250*/  FFMA.FTZ R4, R4, -UR31, R14 ;  /* 0x8000001f04047c23 */ /* 0x002fe2000801000e */
[----:B------:R-:W-:Y:S01]  /*e260*/  IABS R2, R2 ;  /* 0x0000000200027213 */ /* 0x000fe20000000000 */
[----:B--2---:R-:W-:Y:S01]  /*e270*/  FFMA.FTZ R6, R6, -UR31, R13 ;  /* 0x8000001f06067c23 */ /* 0x004fe2000801000d */
[----:B------:R-:W-:Y:S01]  /*e280*/  IABS R3, R3 ;  /* 0x0000000300037213 */ /* 0x000fe20000000000 */
[----:B---3--:R-:W-:Y:S01]  /*e290*/  FFMA.FTZ R5, R5, -UR31, R12 ;  /* 0x8000001f05057c23 */ /* 0x008fe2000801000c */
[----:B------:R-:W-:Y:S01]  /*e2a0*/  I2FP.F32.S32 R8, R2 ;  /* 0x0000000200087245 */ /* 0x000fe20000201400 */
[----:B------:R-:W-:Y:S01]  /*e2b0*/  VIADD R2, R0, 0x29 ;  /* 0x0000002900027836 */ /* 0x000fe20000000000 */
        /* <DEDUP_REMOVED lines=8> */
[C---:B------:R-:W-:Y:S01]  /*e340*/  ISETP.GE.AND P0, PT, R2.reuse, R207, PT ;  /* 0x000000cf0200720c */ /* 0x040fe20003f06270 */
[----:B------:R-:W-:Y:S01]  /*e350*/  IMAD.IADD R5, R201, 0x1, -R2 ;  /* 0x00000001c9057824 */ /* 0x000fe200078e0a02 */
[C---:B------:R-:W-:Y:S01]  /*e360*/  ISETP.GE.AND P3, PT, R2.reuse, R206, PT ;  /* 0x000000ce0200720c */ /* 0x040fe20003f66270 */
[----:B------:R-:W1:Y:S01]  /*e370*/  MUFU.TANH R14, R65 ;  /* 0x00000041000e7308 */ /* 0x000e620000002400 */
[----:B------:R-:W-:Y:S01]  /*e380*/  ISETP.GE.AND P6, PT, R2, R205, PT ;  /* 0x000000cd0200720c */ /* 0x000fe20003fc6270 */
[----:B------:R-:W-:Y:S01]  /*e390*/  IMAD.IADD R4, R200, 0x1, -R3 ;  /* 0x00000001c8047824 */ /* 0x000fe200078e0a03 */
[----:B------:R-:W-:Y:S01]  /*e3a0*/  ISETP.GE.AND P5, PT, R2, R204, PT ;  /* 0x000000cc0200720c */ /* 0x000fe20003fa6270 */
[----:B----4-:R-:W-:Y:S01]  /*e3b0*/  FFMA.FTZ R8, R8, -UR31, R11 ;  /* 0x8000001f08087c23 */ /* 0x010fe2000801000b */
[----:B------:R-:W-:-:S02]  /*e3c0*/  ISETP.LT.OR P0, PT, R2, R199, P0 ;  /* 0x000000c70200720c */ /* 0x000fc40000701670 */
[C---:B------:R-:W-:Y:S01]  /*e3d0*/  ISETP.LT.OR P3, PT, R2.reuse, R198, P3 ;  /* 0x000000c60200720c */ /* 0x040fe20001f61670 */
[----:B------:R-:W2:Y:S01]  /*e3e0*/  MUFU.TANH R13, R76 ;  /* 0x0000004c000d7308 */ /* 0x000ea20000002400 */
[C---:B------:R-:W-:Y:S02]  /*e3f0*/  ISETP.LT.OR P6, PT, R2.reuse, R197, P6 ;  /* 0x000000c50200720c */ /* 0x040fe400037c1670 */
[----:B------:R-:W-:Y:S01]  /*e400*/  ISETP.LT.OR P5, PT, R2, R196, P5 ;  /* 0x000000c40200720c */ /* 0x000fe20002fa1670 */
[----:B------:R-:W-:Y:S01]  /*e410*/  IMAD.IADD R2, R203, 0x1, -R2 ;  /* 0x00000001cb027824 */ /* 0x000fe200078e0a02 */
[----:B------:R-:W-:Y:S02]  /*e420*/  IABS R7, R7 ;  /* 0x0000000700077213 */ /* 0x000fe40000000000 */
[----:B------:R-:W-:Y:S01]  /*e430*/  IABS R6, R6 ;  /* 0x0000000600067213 */ /* 0x000fe20000000000 */
[----:B------:R-:W3:Y:S01]  /*e440*/  MUFU.TANH R10, R48 ;  /* 0x00000030000a7308 */ /* 0x000ee20000002400 */
[----:B------:R-:W-:-:S02]  /*e450*/  IABS R11, R2 ;  /* 0x00000002000b7213 */ /* 0x000fc40000000000 */
[----:B------:R-:W-:Y:S01]  /*e460*/  IABS R12, R5 ;  /* 0x00000005000c7213 */ /* 0x000fe20000000000 */
[----:B------:R-:W-:Y:S01]  /*e470*/  IMAD.MOV.U32 R5, RZ, RZ, R7 ;  /* 0x000000ffff057224 */ /* 0x000fe200078e0007 */
[----:B------:R-:W-:Y:S01]  /*e480*/  IABS R2, R4 ;  /* 0x0000000400027213 */ /* 0x000fe20000000000 */
[----:B------:R-:W-:Y:S01]  /*e490*/  IMAD.MOV.U32 R4, RZ, RZ, R6 ;  /* 0x000000ffff047224 */ /* 0x000fe200078e0006 */
[----:B------:R-:W-:Y:S01]  /*e4a0*/  I2FP.F32.S32 R9, R9 ;  /* 0x0000000900097245 */ /* 0x000fe20000201400 */
[----:B------:R-:W-:Y:S01]  /*e4b0*/  IMAD.IADD R7, R202, 0x1, -R3 ;  /* 0x00000001ca077824 */ /* 0x000fe200078e0a03 */
[----:B------:R-:W-:Y:S01]  /*e4c0*/  I2FP.F32.S32 R5, R5 ;  /* 0x0000000500057245 */ /* 0x000fe20000201400 */
[----:B------:R-:W-:Y:S01]  /*e4d0*/  MUFU.TANH R17, R49 ;  /* 0x0000003100117308 */ /* 0x000fe20000002400 */
[----:B------:R-:W-:Y:S01]  /*e4e0*/  I2FP.F32.S32 R4, R4 ;  /* 0x0000000400047245 */ /* 0x000fe20000201400 */
[----:B-----5:R-:W-:Y:S01]  /*e4f0*/  FFMA.FTZ R9, R9, -UR31, R15 ;  /* 0x8000001f09097c23 */ /* 0x020fe2000801000f */
[----:B------:R-:W-:Y:S01]  /*e500*/  I2FP.F32.S32 R2, R2 ;  /* 0x0000000200027245 */ /* 0x000fe20000201400 */
[----:B-1----:R-:W-:Y:S01]  /*e510*/  FFMA.FTZ R5, R5, -UR31, R14 ;  /* 0x8000001f05057c23 */ /* 0x002fe2000801000e */
[----:B------:R-:W-:Y:S01]  /*e520*/  I2FP.F32.S32 R12, R12 ;  /* 0x0000000c000c7245 */ /* 0x000fe20000201400 */
[----:B--2---:R-:W-:Y:S01]  /*e530*/  FFMA.FTZ R4, R4, -UR31, R13 ;  /* 0x8000001f04047c23 */ /* 0x004fe2000801000d */
[----:B------:R-:W-:Y:S01]  /*e540*/  FSEL R100, R9, -INF , !P4 ;  /* 0xff80000009647808 */ /* 0x000fe20006000000 */
[----:B---3--:R-:W-:Y:S01]  /*e550*/  FFMA.FTZ R10, R2, -UR31, R10 ;  /* 0x8000001f020a7c23 */ /* 0x008fe2000801000a */
[----:B------:R-:W-:Y:S01]  /*e560*/  FSEL R133, R8, -INF , !P2 ;  /* 0xff80000008857808 */ /* 0x000fe20005000000 */
[----:B------:R-:W1:Y:S01]  /*e570*/  MUFU.TANH R15, R239 ;  /* 0x000000ef000f7308 */ /* 0x000e620000002400 */
[----:B------:R-:W-:Y:S01]  /*e580*/  FSEL R54, R5, -INF , !P0 ;  /* 0xff80000005367808 */ /* 0x000fe20004000000 */
[----:B------:R-:W-:Y:S01]  /*e590*/  VIADD R2, R0, 0x31 ;  /* 0x0000003100027836 */ /* 0x000fe20000000000 */
[----:B------:R-:W-:Y:S01]  /*e5a0*/  FSEL R68, R4, -INF , !P3 ;  /* 0xff80000004447808 */ /* 0x000fe20005800000 */
[----:B------:R-:W-:Y:S01]  /*e5b0*/  FFMA.FTZ R12, R12, -UR31, R16 ;  /* 0x8000001f0c0c7c23 */ /* 0x000fe20008010010 */
[----:B------:R-:W-:Y:S01]  /*e5c0*/  ISETP.GE.AND P4, PT, R3, R207, PT ;  /* 0x000000cf0300720c */ /* 0x000fe20003f86270 */
[----:B------:R-:W-:Y:S01]  /*e5d0*/  IMAD.IADD R5, R201, 0x1, -R3 ;  /* 0x00000001c9057824 */ /* 0x000fe200078e0a03 */
[C---:B------:R-:W-:Y:S01]  /*e5e0*/  ISETP.GE.AND P2, PT, R3.reuse, R206, PT ;  /* 0x000000ce0300720c */ /* 0x040fe20003f46270 */
[----:B------:R-:W2:Y:S01]  /*e5f0*/  MUFU.TANH R16, R50 ;  /* 0x0000003200107308 */ /* 0x000ea20000002400 */
[C---:B------:R-:W-:Y:S01]  /*e600*/  ISETP.GE.AND P0, PT, R3.reuse, R205, PT ;  /* 0x000000cd0300720c */ /* 0x040fe20003f06270 */
[--C-:B------:R-:W-:Y:S01]  /*e610*/  IMAD.IADD R6, R202, 0x1, -R2.reuse ;  /* 0x00000001ca067824 */ /* 0x100fe200078e0a02 */
[C---:B------:R-:W-:Y:S01]  /*e620*/  ISETP.GE.AND P3, PT, R3.reuse, R204, PT ;  /* 0x000000cc0300720c */ /* 0x040fe20003f66270 */
[----:B------:R-:W-:Y:S01]  /*e630*/  IMAD.IADD R4, R200, 0x1, -R2 ;  /* 0x00000001c8047824 */ /* 0x000fe200078e0a02 */
[----:B------:R-:W-:-:S02]  /*e640*/  ISETP.LT.OR P4, PT, R3, R199, P4 ;  /* 0x000000c70300720c */ /* 0x000fc40002781670 */
[C---:B------:R-:W-:Y:S01]  /*e650*/  ISETP.LT.OR P2, PT, R3.reuse, R198, P2 ;  /* 0x000000c60300720c */ /* 0x040fe20001741670 */
[----:B------:R-:W3:Y:S01]  /*e660*/  MUFU.TANH R9, R51 ;  /* 0x0000003300097308 */ /* 0x000ee20000002400 */
[C---:B------:R-:W-:Y:S02]  /*e670*/  ISETP.LT.OR P0, PT, R3.reuse, R197, P0 ;  /* 0x000000c50300720c */ /* 0x040fe40000701670 */
[----:B------:R-:W-:Y:S01]  /*e680*/  ISETP.LT.OR P3, PT, R3, R196, P3 ;  /* 0x000000c40300720c */ /* 0x000fe20001f61670 */
[----:B------:R-:W-:Y:S01]  /*e690*/  IMAD.IADD R3, R203, 0x1, -R3 ;  /* 0x00000001cb037824 */ /* 0x000fe200078e0a03 */
[----:B------:R-:W-:Y:S02]  /*e6a0*/  IABS R7, R7 ;  /* 0x0000000700077213 */ /* 0x000fe40000000000 */
[----:B------:R-:W-:Y:S01]  /*e6b0*/  I2FP.F32.S32 R11, R11 ;  /* 0x0000000b000b7245 */ /* 0x000fe20000201400 */
[----:B------:R-:W4:Y:S01]  /*e6c0*/  MUFU.TANH R13, R232 ;  /* 0x000000e8000d7308 */ /* 0x000f220000002400 */
[----:B------:R-:W-:-:S02]  /*e6d0*/  IABS R14, R3 ;  /* 0x00000003000e7213 */ /* 0x000fc40000000000 */
[----:B------:R-:W-:Y:S01]  /*e6e0*/  IABS R3, R6 ;  /* 0x0000000600037213 */ /* 0x000fe20000000000 */
[----:B------:R-:W-:Y:S01]  /*e6f0*/  IMAD.MOV.U32 R6, RZ, RZ, R7 ;  /* 0x000000ffff067224 */ /* 0x000fe200078e0007 */
[----:B------:R-:W-:Y:S01]  /*e700*/  IABS R5, R5 ;  /* 0x0000000500057213 */ /* 0x000fe20000000000 */
[----:B-1----:R-:W-:Y:S01]  /*e710*/  FFMA.FTZ R11, R11, -UR31, R15 ;  /* 0x8000001f0b0b7c23 */ /* 0x002fe2000801000f */
[----:B------:R-:W-:Y:S01]  /*e720*/  IABS R4, R4 ;  /* 0x0000000400047213 */ /* 0x000fe20000000000 */
[----:B------:R-:W1:Y:S01]  /*e730*/  MUFU.TANH R8, R234 ;  /* 0x000000ea00087308 */ /* 0x000e620000002400 */
[----:B------:R-:W-:Y:S01]  /*e740*/  I2FP.F32.S32 R6, R6 ;  /* 0x0000000600067245 */ /* 0x000fe20000201400 */
[----:B------:R-:W-:Y:S01]  /*e750*/  IMAD.MOV.U32 R15, RZ, RZ, R5 ;  /* 0x000000ffff0f7224 */ /* 0x000fe200078e0005 */
[----:B------:R-:W-:Y:S02]  /*e760*/  I2FP.F32.S32 R5, R4 ;  /* 0x0000000400057245 */ /* 0x000fe40000201400 */
[----:B------:R-:W-:Y:S01]  /*e770*/  I2FP.F32.S32 R3, R3 ;  /* 0x0000000300037245 */ /* 0x000fe20000201400 */
[----:B--2---:R-:W-:Y:S01]  /*e780*/  FFMA.FTZ R4, R6, -UR31, R16 ;  /* 0x8000001f06047c23 */ /* 0x004fe20008010010 */
[----:B------:R-:W-:Y:S01]  /*e790*/  I2FP.F32.S32 R15, R15 ;  /* 0x0000000f000f7245 */ /* 0x000fe20000201400 */
[----:B------:R-:W2:Y:S01]  /*e7a0*/  MUFU.TANH R16, R44 ;  /* 0x0000002c00107308 */ /* 0x000ea20000002400 */
[----:B------:R-:W-:Y:S01]  /*e7b0*/  FSEL R96, R12, -INF , !P6 ;  /* 0xff8000000c607808 */ /* 0x000fe20007000000 */
[----:B---3--:R-:W-:Y:S01]  /*e7c0*/  FFMA.FTZ R9, R3, -UR31, R9 ;  /* 0x8000001f03097c23 */ /* 0x008fe20008010009 */
[----:B------:R-:W-:Y:S01]  /*e7d0*/  FSEL R129, R11, -INF , !P5 ;  /* 0xff8000000b817808 */ /* 0x000fe20006800000 */
[----:B------:R-:W-:Y:S01]  /*e7e0*/  VIADD R3, R0, 0x38 ;  /* 0x0000003800037836 */ /* 0x000fe20000000000 */
[----:B------:R-:W-:Y:S01]  /*e7f0*/  FSEL R52, R10, -INF , !P4 ;  /* 0xff8000000a347808 */ /* 0x000fe20006000000 */
[----:B----4-:R-:W-:Y:S01]  /*e800*/  FFMA.FTZ R15, R15, -UR31, R13 ;  /* 0x8000001f0f0f7c23 */ /* 0x010fe2000801000d */
[----:B------:R-:W-:Y:S01]  /*e810*/  FSEL R64, R4, -INF , !P2 ;  /* 0xff80000004407808 */ /* 0x000fe20005000000 */
[----:B------:R-:W-:Y:S01]  /*e820*/  FFMA.FTZ R13, R5, -UR31, R17 ;  /* 0x8000001f050d7c23 */ /* 0x000fe20008010011 */
[C---:B------:R-:W-:Y:S01]  /*e830*/  ISETP.GE.AND P6, PT, R2.reuse, R207, PT ;  /* 0x000000cf0200720c */ /* 0x040fe20003fc6270 */
[C---:B------:R-:W-:Y:S01]  /*e840*/  IMAD.IADD R5, R201.reuse, 0x1, -R2 ;  /* 0x00000001c9057824 */ /* 0x040fe200078e0a02 */
[----:B------:R-:W-:Y:S01]  /*e850*/  ISETP.GE.AND P5, PT, R2, R206, PT ;  /* 0x000000ce0200720c */ /* 0x000fe20003fa6270 */
[--C-:B------:R-:W-:Y:S01]  /*e860*/  IMAD.IADD R4, R200, 0x1, -R3.reuse ;  /* 0x00000001c8047824 */ /* 0x100fe200078e0a03 */
[----:B------:R-:W-:Y:S01]  /*e870*/  ISETP.GE.AND P4, PT, R2, R205, PT ;  /* 0x000000cd0200720c */ /* 0x000fe20003f86270 */
[--C-:B------:R-:W-:Y:S01]  /*e880*/  IMAD.IADD R6, R202, 0x1, -R3.reuse ;  /* 0x00000001ca067824 */ /* 0x100fe200078e0a03 */
[C---:B------:R-:W-:Y:S01]  /*e890*/  ISETP.GE.AND P2, PT, R2.reuse, R204, PT ;  /* 0x000000cc0200720c */ /* 0x040fe20003f46270 */
[----:B------:R-:W-:Y:S01]  /*e8a0*/  IMAD.IADD R7, R201, 0x1, -R3 ;  /* 0x00000001c9077824 */ /* 0x000fe200078e0a03 */
[C---:B------:R-:W-:Y:S01]  /*e8b0*/  ISETP.LT.OR P6, PT, R2.reuse, R199, P6 ;  /* 0x000000c70200720c */ /* 0x040fe200037c1670 */
[----:B------:R-:W-:Y:S01]  /*e8c0*/  MUFU.TANH R11, R228 ;  /* 0x000000e4000b7308 */ /* 0x000fe20000002400 */
[----:B------:R-:W-:-:S02]  /*e8d0*/  ISETP.LT.OR P5, PT, R2, R198, P5 ;  /* 0x000000c60200720c */ /* 0x000fc40002fa1670 */
[C---:B------:R-:W-:Y:S02]  /*e8e0*/  ISETP.LT.OR P4, PT, R2.reuse, R197, P4 ;  /* 0x000000c50200720c */ /* 0x040fe40002781670 */
[----:B------:R-:W-:Y:S01]  /*e8f0*/  ISETP.LT.OR P2, PT, R2, R196, P2 ;  /* 0x000000c40200720c */ /* 0x000fe20001741670 */
[----:B------:R-:W-:Y:S01]  /*e900*/  IMAD.IADD R2, R203, 0x1, -R2 ;  /* 0x00000001cb027824 */ /* 0x000fe200078e0a02 */
[----:B------:R-:W-:Y:S01]  /*e910*/  I2FP.F32.S32 R14, R14 ;  /* 0x0000000e000e7245 */ /* 0x000fe20000201400 */
[----:B------:R-:W3:Y:S01]  /*e920*/  MUFU.TANH R12, R46 ;  /* 0x0000002e000c7308 */ /* 0x000ee20000002400 */
[----:B------:R-:W-:Y:S02]  /*e930*/  IABS R4, R4 ;  /* 0x0000000400047213 */ /* 0x000fe40000000000 */
[----:B------:R-:W-:Y:S01]  /*e940*/  IABS R10, R2 ;  /* 0x00000002000a7213 */ /* 0x000fe20000000000 */
[----:B-1----:R-:W-:Y:S01]  /*e950*/  FFMA.FTZ R14, R14, -UR31, R8 ;  /* 0x8000001f0e0e7c23 */ /* 0x002fe20008010008 */
[----:B------:R-:W-:-:S02]  /*e960*/  IABS R8, R5 ;  /* 0x0000000500087213 */ /* 0x000fc40000000000 */
[----:B------:R-:W-:Y:S01]  /*e970*/  IABS R2, R6 ;  /* 0x0000000600027213 */ /* 0x000fe20000000000 */
[----:B------:R-:W1:Y:S01]  /*e980*/  MUFU.TANH R17, R235 ;  /* 0x000000eb00117308 */ /* 0x000e620000002400 */
[----:B------:R-:W-:Y:S01]  /*e990*/  IABS R5, R7 ;  /* 0x0000000700057213 */ /* 0x000fe20000000000 */
[----:B------:R-:W-:Y:S01]  /*e9a0*/  IMAD.MOV.U32 R6, RZ, RZ, R4 ;  /* 0x000000ffff067224 */ /* 0x000fe200078e0004 */
[----:B------:R-:W-:Y:S01]  /*e9b0*/  FSEL R91, R15, -INF , !P0 ;  /* 0xff8000000f5b7808 */ /* 0x000fe20004000000 */
[----:B------:R-:W-:Y:S01]  /*e9c0*/  IMAD.MOV.U32 R4, RZ, RZ, R2 ;  /* 0x000000ffff047224 */ /* 0x000fe200078e0002 */
[----:B------:R-:W-:Y:S01]  /*e9d0*/  ISETP.GE.AND P0, PT, R3, R207, PT ;  /* 0x000000cf0300720c */ /* 0x000fe20003f06270 */
[----:B------:R-:W-:Y:S01]  /*e9e0*/  IMAD.MOV.U32 R2, RZ, RZ, R5 ;  /* 0x000000ffff027224 */ /* 0x000fe200078e0005 */
[----:B------:R-:W-:Y:S01]  /*e9f0*/  I2FP.F32.S32 R5, R6 ;  /* 0x0000000600057245 */ /* 0x000fe20000201400 */
[----:B------:R-:W4:Y:S01]  /*ea00*/  MUFU.TANH R18, R233 ;  /* 0x000000e900127308 */ /* 0x000f220000002400 */
[----:B------:R-:W-:Y:S01]  /*ea10*/  IMAD.MOV.U32 R7, RZ, RZ, R10 ;  /* 0x000000ffff077224 */ /* 0x000fe200078e000a */
[----:B------:R-:W-:Y:S01]  /*ea20*/  I2FP.F32.S32 R4, R4 ;  /* 0x0000000400047245 */ /* 0x000fe20000201400 */
[----:B------:R-:W-:Y:S01]  /*ea30*/  IMAD.IADD R6, R203, 0x1, -R3 ;  /* 0x00000001cb067824 */ /* 0x000fe200078e0a03 */
[----:B------:R-:W-:Y:S01]  /*ea40*/  I2FP.F32.S32 R2, R2 ;  /* 0x0000000200027245 */ /* 0x000fe20000201400 */
[----:B--2---:R-:W-:Y:S01]  /*ea50*/  FFMA.FTZ R5, R5, -UR31, R16 ;  /* 0x8000001f05057c23 */ /* 0x004fe20008010010 */
[----:B------:R-:W-:Y:S01]  /*ea60*/  FSEL R128, R14, -INF , !P3 ;  /* 0xff8000000e807808 */ /* 0x000fe20005800000 */
[----:B---3--:R-:W-:Y:S01]  /*ea70*/  FFMA.FTZ R4, R4, -UR31, R12 ;  /* 0x8000001f04047c23 */ /* 0x008fe2000801000c */
[----:B------:R-:W-:Y:S01]  /*ea80*/  I2FP.F32.S32 R7, R7 ;  /* 0x0000000700077245 */ /* 0x000fe20000201400 */
[----:B------:R-:W-:Y:S01]  /*ea90*/  FFMA.FTZ R10, R2, -UR31, R11 ;  /* 0x8000001f020a7c23 */ /* 0x000fe2000801000b */
[----:B------:R-:W-:Y:S01]  /*eaa0*/  ISETP.GE.AND P3, PT, R3, R206, PT ;  /* 0x000000ce0300720c */ /* 0x000fe20003f66270 */
[----:B------:R-:W-:Y:S01]  /*eab0*/  VIADD R2, R0, 0x39 ;  /* 0x0000003900027836 */ /* 0x000fe20000000000 */
[----:B------:R-:W-:Y:S01]  /*eac0*/  I2FP.F32.S32 R8, R8 ;  /* 0x0000000800087245 */ /* 0x000fe20000201400 */
[----:B-1----:R-:W-:Y:S01]  /*ead0*/  FFMA.FTZ R7, R7, -UR31, R17 ;  /* 0x8000001f07077c23 */ /* 0x002fe20008010011 */
[C---:B------:R-:W-:Y:S01]  /*eae0*/  ISETP.LT.OR P0, PT, R3.reuse, R199, P0 ;  /* 0x000000c70300720c */ /* 0x040fe20000701670 */
[----:B------:R-:W1:Y:S01]  /*eaf0*/  MUFU.TANH R14, R230 ;  /* 0x000000e6000e7308 */ /* 0x000e620000002400 */
[----:B------:R-:W-:Y:S01]  /*eb00*/  ISETP.LT.OR P3, PT, R3, R198, P3 ;  /* 0x000000c60300720c */ /* 0x000fe20001f61670 */
[----:B----4-:R-:W-:Y:S01]  /*eb10*/  FFMA.FTZ R8, R8, -UR31, R18 ;  /* 0x8000001f08087c23 */ /* 0x010fe20008010012 */
[----:B------:R-:W-:Y:S01]  /*eb20*/  FSEL R49, R5, -INF , !P0 ;  /* 0xff80000005317808 */ /* 0x000fe20004000000 */
[----:B------:R-:W-:Y:S01]  /*eb30*/  IMAD.IADD R5, R200, 0x1, -R2 ;  /* 0x00000001c8057824 */ /* 0x000fe200078e0a02 */
[----:B------:R-:W-:-:S02]  /*eb40*/  FSEL R50, R13, -INF , !P6 ;  /* 0xff8000000d327808 */ /* 0x000fc40007000000 */
[----:B------:R-:W-:Y:S01]  /*eb50*/  FSEL R56, R4, -INF , !P3 ;  /* 0xff80000004387808 */ /* 0x000fe20005800000 */
[----:B------:R-:W2:Y:S01]  /*eb60*/  MUFU.TANH R13, R45 ;  /* 0x0000002d000d7308 */ /* 0x000ea20000002400 */
[----:B------:R-:W-:Y:S01]  /*eb70*/  IMAD.IADD R4, R202, 0x1, -R2 ;  /* 0x00000001ca047824 */ /* 0x000fe200078e0a02 */
[----:B------:R-:W-:Y:S02]  /*eb80*/  FSEL R57, R9, -INF , !P5 ;  /* 0xff80000009397808 */ /* 0x000fe40006800000 */
[----:B------:R-:W-:Y:S02]  /*eb90*/  FSEL R127, R7, -INF , !P2 ;  /* 0xff800000077f7808 */ /* 0x000fe40005000000 */
[----:B------:R-:W-:Y:S02]  /*eba0*/  IABS R6, R6 ;  /* 0x0000000600067213 */ /* 0x000fe40000000000 */
[----:B------:R-:W3:Y:S01]  /*ebb0*/  MUFU.TANH R12, R47 ;  /* 0x0000002f000c7308 */ /* 0x000ee20000002400 */
[----:B------:R-:W-:-:S02]  /*ebc0*/  ISETP.GE.AND P6, PT, R3, R205, PT ;  /* 0x000000cd0300720c */ /* 0x000fc40003fc6270 */
[----:B------:R-:W-:Y:S02]  /*ebd0*/  ISETP.GE.AND P5, PT, R3, R204, PT ;  /* 0x000000cc0300720c */ /* 0x000fe40003fa6270 */
[----:B------:R-:W-:Y:S02]  /*ebe0*/  FSEL R72, R8, -INF , !P4 ;  /* 0xff80000008487808 */ /* 0x000fe40006000000 */
[----:B------:R-:W-:Y:S01]  /*ebf0*/  IABS R7, R5 ;  /* 0x0000000500077213 */ /* 0x000fe20000000000 */
[----:B------:R-:W4:Y:S01]  /*ec00*/  MUFU.TANH R15, R229 ;  /* 0x000000e5000f7308 */ /* 0x000f220000002400 */
[C---:B------:R-:W-:Y:S02]  /*ec10*/  ISETP.GE.AND P4, PT, R2.reuse, R207, PT ;  /* 0x000000cf0200720c */ /* 0x040fe40003f86270 */
[C---:B------:R-:W-:Y:S02]  /*ec20*/  ISETP.GE.AND P2, PT, R2.reuse, R206, PT ;  /* 0x000000ce0200720c */ /* 0x040fe40003f46270 */
[----:B------:R-:W-:-:S02]  /*ec30*/  ISETP.GE.AND P0, PT, R2, R205, PT ;  /* 0x000000cd0200720c */ /* 0x000fc40003f06270 */
[C---:B------:R-:W-:Y:S01]  /*ec40*/  ISETP.GE.AND P3, PT, R2.reuse, R204, PT ;  /* 0x000000cc0200720c */ /* 0x040fe20003f66270 */
[----:B------:R-:W5:Y:S01]  /*ec50*/  MUFU.TANH R11, R231 ;  /* 0x000000e7000b7308 */ /* 0x000f620000002400 */
        /* <DEDUP_REMOVED lines=12> */
[----:B------:R-:W-:Y:S01]  /*ed20*/  IABS R3, R3 ;  /* 0x0000000300037213 */ /* 0x000fe20000000000 */
[----:B------:R-:W-:Y:S01]  /*ed30*/  MUFU.TANH R17, R35 ;  /* 0x0000002300117308 */ /* 0x000fe20000002400 */
[----:B------:R-:W-:Y:S02]  /*ed40*/  I2FP.F32.S32 R4, R4 ;  /* 0x0000000400047245 */ /* 0x000fe40000201400 */
[----:B------:R-:W-:Y:S01]  /*ed50*/  I2FP.F32.S32 R6, R6 ;  /* 0x0000000600067245 */ /* 0x000fe20000201400 */
[----:B------:R-:W-:Y:S01]  /*ed60*/  IMAD.MOV.U32 R9, RZ, RZ, R3 ;  /* 0x000000ffff097224 */ /* 0x000fe200078e0003 */
[----:B------:R-:W-:Y:S01]  /*ed70*/  I2FP.F32.S32 R5, R5 ;  /* 0x0000000500057245 */ /* 0x000fe20000201400 */
[----:B-1----:R-:W-:Y:S01]  /*ed80*/  FFMA.FTZ R4, R4, -UR31, R14 ;  /* 0x8000001f04047c23 */ /* 0x002fe2000801000e */
[----:B------:R-:W-:Y:S01]  /*ed90*/  IABS R2, R2 ;  /* 0x0000000200027213 */ /* 0x000fe20000000000 */
[----:B--2---:R-:W-:Y:S01]  /*eda0*/  FFMA.FTZ R6, R6, -UR31, R13 ;  /* 0x8000001f06067c23 */ /* 0x004fe2000801000d */
[----:B------:R-:W-:Y:S01]  /*edb0*/  I2FP.F32.S32 R9, R9 ;  /* 0x0000000900097245 */ /* 0x000fe20000201400 */
[----:B---3--:R-:W-:Y:S01]  /*edc0*/  FFMA.FTZ R5, R5, -UR31, R12 ;  /* 0x8000001f05057c23 */ /* 0x008fe2000801000c */
        /* <DEDUP_REMOVED lines=33> */
[----:B------:R-:W4:Y:S01]  /*efe0*/  MUFU.TANH R13, R226 ;  /* 0x000000e2000d7308 */ /* 0x000f220000002400 */
[----:B------:R-:W-:Y:S01]  /*eff0*/  I2FP.F32.S32 R5, R5 ;  /* 0x0000000500057245 */ /* 0x000fe20000201400 */
[----:B------:R-:W-:Y:S01]  /*f000*/  IMAD.IADD R7, R202, 0x1, -R3 ;  /* 0x00000001ca077824 */ /* 0x000fe200078e0a03 */
[----:B------:R-:W-:Y:S02]  /*f010*/  I2FP.F32.S32 R4, R4 ;  /* 0x0000000400047245 */ /* 0x000fe40000201400 */
[----:B------:R-:W-:Y:S01]  /*f020*/  I2FP.F32.S32 R2, R2 ;  /* 0x0000000200027245 */ /* 0x000fe20000201400 */
[----:B------:R-:W-:Y:S01]  /*f030*/  FFMA.FTZ R5, R5, -UR31, R16 ;  /* 0x8000001f05057c23 */ /* 0x000fe20008010010 */
[----:B------:R-:W-:Y:S01]  /*f040*/  FSEL R120, R8, -INF , !P3 ;  /* 0xff80000008787808 */ /* 0x000fe20005800000 */
[----:B-1----:R-:W-:Y:S01]  /*f050*/  FFMA.FTZ R4, R4, -UR31, R15 ;  /* 0x8000001f04047c23 */ /* 0x002fe2000801000f */
[----:B------:R-:W-:Y:S01]  /*f060*/  ISETP.GE.AND P0, PT, R3, R207, PT ;  /* 0x000000cf0300720c */ /* 0x000fe20003f06270 */
[----:B--2---:R-:W-:Y:S01]  /*f070*/  FFMA.FTZ R10, R2, -UR31, R10 ;  /* 0x8000001f020a7c23 */ /* 0x004fe2000801000a */
[----:B------:R-:W-:Y:S01]  /*f080*/  FSEL R44, R5, -INF , !P6 ;  /* 0xff800000052c7808 */ /* 0x000fe20007000000 */
[----:B------:R-:W-:Y:S01]  /*f090*/  VIADD R2, R0, 0x48 ;  /* 0x0000004800027836 */ /* 0x000fe20000000000 */
[----:B------:R-:W-:Y:S01]  /*f0a0*/  FSEL R51, R4, -INF , !P5 ;  /* 0xff80000004337808 */ /* 0x000fe20006800000 */
[----:B------:R-:W-:Y:S01]  /*f0b0*/  IMAD.IADD R5, R201, 0x1, -R3 ;  /* 0x00000001c9057824 */ /* 0x000fe200078e0a03 */
[C---:B------:R-:W-:Y:S01]  /*f0c0*/  ISETP.GE.AND P3, PT, R3.reuse, R206, PT ;  /* 0x000000ce0300720c */ /* 0x040fe20003f66270 */
[--C-:B------:R-:W-:Y:S01]  /*f0d0*/  IMAD.IADD R6, R202, 0x1, -R2.reuse ;  /* 0x00000001ca067824 */ /* 0x100fe200078e0a02 */
[C---:B------:R-:W-:Y:S01]  /*f0e0*/  ISETP.GE.AND P6, PT, R3.reuse, R205, PT ;  /* 0x000000cd0300720c */ /* 0x040fe20003fc6270 */
[----:B------:R-:W1:Y:S01]  /*f0f0*/  MUFU.TANH R9, R26 ;  /* 0x0000001a00097308 */ /* 0x000e620000002400 */
[----:B------:R-:W-:Y:S01]  /*f100*/  ISETP.GE.AND P5, PT, R3, R204, PT ;  /* 0x000000cc0300720c */ /* 0x000fe20003fa6270 */
[----:B------:R-:W-:Y:S01]  /*f110*/  IMAD.IADD R4, R200, 0x1, -R2 ;  /* 0x00000001c8047824 */ /* 0x000fe200078e0a02 */
[----:B------:R-:W-:-:S02]  /*f120*/  I2FP.F32.S32 R12, R12 ;  /* 0x0000000c000c7245 */ /* 0x000fc40000201400 */
[C---:B------:R-:W-:Y:S02]  /*f130*/  ISETP.LT.OR P0, PT, R3.reuse, R199, P0 ;  /* 0x000000c70300720c */ /* 0x040fe40000701670 */
[C---:B------:R-:W-:Y:S01]  /*f140*/  ISETP.LT.OR P3, PT, R3.reuse, R198, P3 ;  /* 0x000000c60300720c */ /* 0x040fe20001f61670 */
[----:B---3--:R-:W-:Y:S01]  /*f150*/  FFMA.FTZ R12, R12, -UR31, R14 ;  /* 0x8000001f0c0c7c23 */ /* 0x008fe2000801000e */
[C---:B------:R-:W-:Y:S01]  /*f160*/  ISETP.LT.OR P6, PT, R3.reuse, R197, P6 ;  /* 0x000000c50300720c */ /* 0x040fe200037c1670 */
[----:B------:R-:W-:Y:S01]  /*f170*/  MUFU.TANH R16, R225 ;  /* 0x000000e100107308 */ /* 0x000fe20000002400 */
[----:B------:R-:W-:Y:S01]  /*f180*/  ISETP.LT.OR P5, PT, R3, R196, P5 ;  /* 0x000000c40300720c */ /* 0x000fe20002fa1670 */
[----:B------:R-:W-:Y:S01]  /*f190*/  IMAD.IADD R3, R203, 0x1, -R3 ;  /* 0x00000001cb037824 */ /* 0x000fe200078e0a03 */
[----:B------:R-:W-:Y:S02]  /*f1a0*/  IABS R7, R7 ;  /* 0x0000000700077213 */ /* 0x000fe40000000000 */
[----:B------:R-:W-:-:S02]  /*f1b0*/  I2FP.F32.S32 R11, R11 ;  /* 0x0000000b000b7245 */ /* 0x000fc40000201400 */
[----:B------:R-:W-:Y:S01]  /*f1c0*/  IABS R14, R3 ;  /* 0x00000003000e7213 */ /* 0x000fe20000000000 */
[----:B------:R-:W-:Y:S01]  /*f1d0*/  MUFU.TANH R8, R227 ;  /* 0x000000e300087308 */ /* 0x000fe20000002400 */
[----:B------:R-:W-:Y:S01]  /*f1e0*/  IABS R3, R6 ;  /* 0x0000000600037213 */ /* 0x000fe20000000000 */
[----:B------:R-:W-:Y:S02]  /*f1f0*/  IMAD.MOV.U32 R6, RZ, RZ, R7 ;  /* 0x000000ffff067224 */ /* 0x000fe400078e0007 */
[----:B----4-:R-:W-:Y:S01]  /*f200*/  FFMA.FTZ R11, R11, -UR31, R13 ;  /* 0x8000001f0b0b7c23 */ /* 0x010fe2000801000d */
[----:B------:R-:W-:Y:S02]  /*f210*/  IABS R5, R5 ;  /* 0x0000000500057213 */ /* 0x000fe40000000000 */
[----:B------:R-:W-:Y:S01]  /*f220*/  IABS R4, R4 ;  /* 0x0000000400047213 */ /* 0x000fe20000000000 */
[----:B------:R-:W2:Y:S01]  /*f230*/  MUFU.TANH R13, R24 ;  /* 0x00000018000d7308 */ /* 0x000ea20000002400 */
[----:B------:R-:W-:Y:S01]  /*f240*/  I2FP.F32.S32 R6, R6 ;  /* 0x0000000600067245 */ /* 0x000fe20000201400 */
[----:B------:R-:W-:Y:S01]  /*f250*/  IMAD.MOV.U32 R15, RZ, RZ, R5 ;  /* 0x000000ffff0f7224 */ /* 0x000fe200078e0005 */
[----:B------:R-:W-:-:S02]  /*f260*/  I2FP.F32.S32 R5, R4 ;  /* 0x0000000400057245 */ /* 0x000fc40000201400 */
[----:B------:R-:W-:Y:S01]  /*f270*/  I2FP.F32.S32 R3, R3 ;  /* 0x0000000300037245 */ /* 0x000fe20000201400 */
[----:B------:R-:W-:Y:S01]  /*f280*/  FFMA.FTZ R4, R6, -UR31, R17 ;  /* 0x8000001f06047c23 */ /* 0x000fe20008010011 */
[----:B------:R-:W-:Y:S01]  /*f290*/  FSEL R58, R12, -INF , !P4 ;  /* 0xff8000000c3a7808 */ /* 0x000fe20006000000 */
[----:B------:R-:W-:Y:S01]  /*f2a0*/  MUFU.TANH R17, R222 ;  /* 0x000000de00117308 */ /* 0x000fe20000002400 */
[----:B------:R-:W-:Y:S01]  /*f2b0*/  FSEL R119, R11, -INF , !P2 ;  /* 0xff8000000b777808 */ /* 0x000fe20005000000 */
[----:B-1----:R-:W-:Y:S01]  /*f2c0*/  FFMA.FTZ R9, R3, -UR31, R9 ;  /* 0x8000001f03097c23 */ /* 0x002fe20008010009 */
[----:B------:R-:W-:Y:S01]  /*f2d0*/  FSEL R42, R10, -INF , !P0 ;  /* 0xff8000000a2a7808 */ /* 0x000fe20004000000 */
[----:B------:R-:W-:Y:S01]  /*f2e0*/  VIADD R3, R0, 0x49 ;  /* 0x0000004900037836 */ /* 0x000fe20000000000 */
[----:B------:R-:W-:Y:S02]  /*f2f0*/  FSEL R48, R4, -INF , !P3 ;  /* 0xff80000004307808 */ /* 0x000fe40005800000 */
[----:B------:R-:W-:Y:S01]  /*f300*/  ISETP.GE.AND P4, PT, R2, R207, PT ;  /* 0x000000cf0200720c */ /* 0x000fe20003f86270 */
[----:B------:R-:W-:Y:S01]  /*f310*/  IMAD.IADD R4, R200, 0x1, -R3 ;  /* 0x00000001c8047824 */ /* 0x000fe200078e0a03 */
[C---:B------:R-:W-:Y:S01]  /*f320*/  ISETP.GE.AND P2, PT, R2.reuse, R206, PT ;  /* 0x000000ce0200720c */ /* 0x040fe20003f46270 */
[----:B--2---:R-:W-:Y:S01]  /*f330*/  FFMA.FTZ R13, R5, -UR31, R13 ;  /* 0x8000001f050d7c23 */ /* 0x004fe2000801000d */
[C---:B------:R-:W-:Y:S01]  /*f340*/  ISETP.GE.AND P0, PT, R2.reuse, R205, PT ;  /* 0x000000cd0200720c */ /* 0x040fe20003f06270 */
[C---:B------:R-:W-:Y:S01]  /*f350*/  IMAD.IADD R5, R201.reuse, 0x1, -R2 ;  /* 0x00000001c9057824 */ /* 0x040fe200078e0a02 */
[----:B------:R-:W-:Y:S01]  /*f360*/  ISETP.GE.AND P3, PT, R2, R204, PT ;  /* 0x000000cc0200720c */ /* 0x000fe20003f66270 */
[--C-:B------:R-:W-:Y:S01]  /*f370*/  IMAD.IADD R6, R202, 0x1, -R3.reuse ;  /* 0x00000001ca067824 */ /* 0x100fe200078e0a03 */
[----:B------:R-:W-:Y:S01]  /*f380*/  I2FP.F32.S32 R15, R15 ;  /* 0x0000000f000f7245 */ /* 0x000fe20000201400 */
[----:B------:R-:W-:Y:S01]  /*f390*/  IMAD.IADD R7, R201, 0x1, -R3 ;  /* 0x00000001c9077824 */ /* 0x000fe200078e0a03 */
[C---:B------:R-:W-:Y:S01]  /*f3a0*/  ISETP.LT.OR P4, PT, R2.reuse, R199, P4 ;  /* 0x000000c70200720c */ /* 0x040fe20002781670 */
[----:B------:R-:W-:Y:S01]  /*f3b0*/  MUFU.TANH R11, R221 ;  /* 0x000000dd000b7308 */ /* 0x000fe20000002400 */
[C---:B------:R-:W-:Y:S01]  /*f3c0*/  ISETP.LT.OR P2, PT, R2.reuse, R198, P2 ;  /* 0x000000c60200720c */ /* 0x040fe20001741670 */
[----:B------:R-:W-:Y:S01]  /*f3d0*/  FFMA.FTZ R15, R15, -UR31, R16 ;  /* 0x8000001f0f0f7c23 */ /* 0x000fe20008010010 */
[----:B------:R-:W-:-:S02]  /*f3e0*/  ISETP.LT.OR P0, PT, R2, R197, P0 ;  /* 0x000000c50200720c */ /* 0x000fc40000701670 */
[----:B------:R-:W-:Y:S01]  /*f3f0*/  ISETP.LT.OR P3, PT, R2, R196, P3 ;  /* 0x000000c40200720c */ /* 0x000fe20001f61670 */
[----:B------:R-:W-:Y:S01]  /*f400*/  IMAD.IADD R2, R203, 0x1, -R2 ;  /* 0x00000001cb027824 */ /* 0x000fe200078e0a02 */
[----:B------:R-:W-:Y:S01]  /*f410*/  I2FP.F32.S32 R14, R14 ;  /* 0x0000000e000e7245 */ /* 0x000fe20000201400 */
[----:B------:R-:W1:Y:S01]  /*f420*/  MUFU.TANH R16, R25 ;  /* 0x0000001900107308 */ /* 0x000e620000002400 */
[----:B------:R-:W-:Y:S02]  /*f430*/  IABS R4, R4 ;  /* 0x0000000400047213 */ /* 0x000fe40000000000 */
[----:B------:R-:W-:Y:S01]  /*f440*/  IABS R10, R2 ;  /* 0x00000002000a7213 */ /* 0x000fe20000000000 */
[----:B------:R-:W-:Y:S01]  /*f450*/  FFMA.FTZ R14, R14, -UR31, R8 ;  /* 0x8000001f0e0e7c23 */ /* 0x000fe20008010008 */
[----:B------:R-:W-:Y:S02]  /*f460*/  IABS R8, R5 ;  /* 0x0000000500087213 */ /* 0x000fe40000000000 */
[----:B------:R-:W-:Y:S01]  /*f470*/  IABS R2, R6 ;  /* 0x0000000600027213 */ /* 0x000fe20000000000 */
[----:B------:R-:W2:Y:S01]  /*f480*/  MUFU.TANH R12, R27 ;  /* 0x0000001b000c7308 */ /* 0x000ea20000002400 */
[----:B------:R-:W-:Y:S01]  /*f490*/  IABS R5, R7 ;  /* 0x0000000700057213 */ /* 0x000fe20000000000 */
[----:B------:R-:W-:Y:S01]  /*f4a0*/  IMAD.MOV.U32 R6, RZ, RZ, R4 ;  /* 0x000000ffff067224 */ /* 0x000fe200078e0004 */
[----:B------:R-:W-:Y:S01]  /*f4b0*/  FSEL R87, R15, -INF , !P6 ;  /* 0xff8000000f577808 */ /* 0x000fe20007000000 */
[----:B------:R-:W-:Y:S01]  /*f4c0*/  IMAD.MOV.U32 R4, RZ, RZ, R2 ;  /* 0x000000ffff047224 */ /* 0x000fe200078e0002 */
[----:B------:R-:W-:Y:S01]  /*f4d0*/  ISETP.GE.AND P6, PT, R3, R207, PT ;  /* 0x000000cf0300720c */ /* 0x000fe20003fc6270 */
[----:B------:R-:W-:Y:S01]  /*f4e0*/  IMAD.MOV.U32 R2, RZ, RZ, R5 ;  /* 0x000000ffff027224 */ /* 0x000fe200078e0005 */
[----:B------:R-:W-:Y:S01]  /*f4f0*/  I2FP.F32.S32 R5, R6 ;  /* 0x0000000600057245 */ /* 0x000fe20000201400 */
[----:B------:R-:W3:Y:S01]  /*f500*/  MUFU.TANH R18, R220 ;  /* 0x000000dc00127308 */ /* 0x000ee20000002400 */
[----:B------:R-:W-:Y:S01]  /*f510*/  IMAD.MOV.U32 R7, RZ, RZ, R10 ;  /* 0x000000ffff077224 */ /* 0x000fe200078e000a */
[----:B------:R-:W-:Y:S01]  /*f520*/  I2FP.F32.S32 R4, R4 ;  /* 0x0000000400047245 */ /* 0x000fe20000201400 */
[----:B------:R-:W-:Y:S01]  /*f530*/  IMAD.IADD R6, R203, 0x1, -R3 ;  /* 0x00000001cb067824 */ /* 0x000fe200078e0a03 */
[----:B------:R-:W-:Y:S01]  /*f540*/  I2FP.F32.S32 R2, R2 ;  /* 0x0000000200027245 */ /* 0x000fe20000201400 */
[----:B-1----:R-:W-:Y:S01]  /*f550*/  FFMA.FTZ R5, R5, -UR31, R16 ;  /* 0x8000001f05057c23 */ /* 0x002fe20008010010 */
[----:B------:R-:W-:-:S02]  /*f560*/  FSEL R115, R14, -INF , !P5 ;  /* 0xff8000000e737808 */ /* 0x000fc40006800000 */
[----:B------:R-:W-:Y:S01]  /*f570*/  I2FP.F32.S32 R7, R7 ;  /* 0x0000000700077245 */ /* 0x000fe20000201400 */
[----:B------:R-:W-:Y:S01]  /*f580*/  FFMA.FTZ R10, R2, -UR31, R11 ;  /* 0x8000001f020a7c23 */ /* 0x000fe2000801000b */
[C---:B------:R-:W-:Y:S01]  /*f590*/  ISETP.GE.AND P5, PT, R3.reuse, R206, PT ;  /* 0x000000ce0300720c */ /* 0x040fe20003fa6270 */
[----:B------:R-:W-:Y:S01]  /*f5a0*/  VIADD R2, R0, 0x50 ;  /* 0x0000005000027836 */ /* 0x000fe20000000000 */
[----:B------:R-:W-:Y:S01]  /*f5b0*/  I2FP.F32.S32 R8, R8 ;  /* 0x0000000800087245 */ /* 0x000fe20000201400 */
[----:B--2---:R-:W-:Y:S01]  /*f5c0*/  FFMA.FTZ R4, R4, -UR31, R12 ;  /* 0x8000001f04047c23 */ /* 0x004fe2000801000c */
[----:B------:R-:W-:Y:S01]  /*f5d0*/  ISETP.LT.OR P6, PT, R3, R199, P6 ;  /* 0x000000c70300720c */ /* 0x000fe200037c1670 */
[----:B------:R-:W-:Y:S01]  /*f5e0*/  FFMA.FTZ R7, R7, -UR31, R17 ;  /* 0x8000001f07077c23 */ /* 0x000fe20008010011 */
[----:B------:R-:W-:Y:S01]  /*f5f0*/  ISETP.LT.OR P5, PT, R3, R198, P5 ;  /* 0x000000c60300720c */ /* 0x000fe20002fa1670 */
[----:B---3--:R-:W-:Y:S01]  /*f600*/  FFMA.FTZ R8, R8, -UR31, R18 ;  /* 0x8000001f08087c23 */ /* 0x008fe20008010012 */
[----:B------:R-:W-:Y:S01]  /*f610*/  FSEL R35, R5, -INF , !P6 ;  /* 0xff80000005237808 */ /* 0x000fe20007000000 */
[--C-:B------:R-:W-:Y:S01]  /*f620*/  IMAD.IADD R5, R200, 0x1, -R2.reuse ;  /* 0x00000001c8057824 */ /* 0x100fe200078e0a02 */
[----:B------:R-:W-:Y:S01]  /*f630*/  FSEL R36, R13, -INF , !P4 ;  /* 0xff8000000d247808 */ /* 0x000fe20006000000 */
[----:B------:R-:W1:Y:S01]  /*f640*/  MUFU.TANH R15, R223 ;  /* 0x000000df000f7308 */ /* 0x000e620000002400 */
[----:B------:R-:W-:Y:S01]  /*f650*/  FSEL R45, R4, -INF , !P5 ;  /* 0xff800000042d7808 */ /* 0x000fe20006800000 */
[----:B------:R-:W-:Y:S01]  /*f660*/  IMAD.IADD R4, R202, 0x1, -R2 ;  /* 0x00000001ca047824 */ /* 0x000fe200078e0a02 */
[----:B------:R-:W-:-:S02]  /*f670*/  FSEL R46, R9, -INF , !P2 ;  /* 0xff800000092e7808 */ /* 0x000fc40005000000 */
[----:B------:R-:W-:Y:S02]  /*f680*/  FSEL R116, R7, -INF , !P3 ;  /* 0xff80000007747808 */ /* 0x000fe40005800000 */
[----:B------:R-:W-:Y:S01]  /*f690*/  IABS R6, R6 ;  /* 0x0000000600067213 */ /* 0x000fe20000000000 */
        /* <DEDUP_REMOVED lines=24> */
[----:B------:R-:W5:Y:S01]  /*f820*/  MUFU.TANH R16, R79 ;  /* 0x0000004f00107308 */ /* 0x000f620000002400 */
        /* <DEDUP_REMOVED lines=31> */
[----:B------:R-:W-:Y:S02]  /*fa20*/  I2FP.F32.S32 R9, R9 ;  /* 0x0000000900097245 */ /* 0x000fe40000201400 */
[----:B------:R-:W-:Y:S01]  /*fa30*/  IABS R7, R7 ;  /* 0x0000000700077213 */ /* 0x000fe20000000000 */
[----:B------:R-:W3:Y:S01]  /*fa40*/  MUFU.TANH R14, R213 ;  /* 0x000000d5000e7308 */ /* 0x000ee20000002400 */
[----:B------:R-:W-:Y:S01]  /*fa50*/  IABS R6, R6 ;  /* 0x0000000600067213 */ /* 0x000fe20000000000 */
[----:B-----5:R-:W-:Y:S01]  /*fa60*/  FFMA.FTZ R9, R9, -UR31, R12 ;  /* 0x8000001f09097c23 */ /* 0x020fe2000801000c */
[----:B------:R-:W-:-:S02]  /*fa70*/  IABS R11, R2 ;  /* 0x00000002000b7213 */ /* 0x000fc40000000000 */
[----:B------:R-:W-:Y:S01]  /*fa80*/  IABS R12, R5 ;  /* 0x00000005000c7213 */ /* 0x000fe20000000000 */
[----:B------:R-:W-:Y:S01]  /*fa90*/  IMAD.MOV.U32 R5, RZ, RZ, R7 ;  /* 0x000000ffff057224 */ /* 0x000fe200078e0007 */
[----:B------:R-:W-:Y:S01]  /*faa0*/  IABS R2, R4 ;  /* 0x0000000400027213 */ /* 0x000fe20000000000 */
[----:B------:R-:W-:Y:S01]  /*fab0*/  IMAD.MOV.U32 R4, RZ, RZ, R6 ;  /* 0x000000ffff047224 */ /* 0x000fe200078e0006 */
[----:B------:R-:W4:Y:S01]  /*fac0*/  MUFU.TANH R13, R215 ;  /* 0x000000d7000d7308 */ /* 0x000f220000002400 */
[----:B------:R-:W-:Y:S01]  /*fad0*/  FSEL R88, R9, -INF , !P6 ;  /* 0xff80000009587808 */ /* 0x000fe20007000000 */
[----:B------:R-:W-:Y:S01]  /*fae0*/  IMAD.IADD R7, R202, 0x1, -R3 ;  /* 0x00000001ca077824 */ /* 0x000fe200078e0a03 */
[----:B------:R-:W-:Y:S02]  /*faf0*/  I2FP.F32.S32 R5, R5 ;  /* 0x0000000500057245 */ /* 0x000fe40000201400 */
        /* <DEDUP_REMOVED lines=15> */
[----:B------:R-:W-:Y:S01]  /*fbf0*/  ISETP.GE.AND P2, PT, R3, R204, PT ;  /* 0x000000cc0300720c */ /* 0x000fe20003f46270 */
[----:B------:R-:W-:Y:S01]  /*fc00*/  IMAD.IADD R4, R200, 0x1, -R2 ;  /* 0x00000001c8047824 */ /* 0x000fe200078e0a02 */
[----:B------:R-:W-:-:S02]  /*fc10*/  I2FP.F32.S32 R12, R12 ;  /* 0x0000000c000c7245 */ /* 0x000fc40000201400 */
[C---:B------:R-:W-:Y:S01]  /*fc20*/  ISETP.LT.OR P6, PT, R3.reuse, R199, P6 ;  /* 0x000000c70300720c */ /* 0x040fe200037c1670 */
[----:B------:R-:W2:Y:S01]  /*fc30*/  MUFU.TANH R9, R92 ;  /* 0x0000005c00097308 */ /* 0x000ea20000002400 */
[C---:B------:R-:W-:Y:S01]  /*fc40*/  ISETP.LT.OR P5, PT, R3.reuse, R198, P5 ;  /* 0x000000c60300720c */ /* 0x040fe20002fa1670 */
[----:B---3--:R-:W-:Y:S01]  /*fc50*/  FFMA.FTZ R12, R12, -UR31, R14 ;  /* 0x8000001f0c0c7c23 */ /* 0x008fe2000801000e */
[C---:B------:R-:W-:Y:S02]  /*fc60*/  ISETP.LT.OR P4, PT, R3.reuse, R197, P4 ;  /* 0x000000c50300720c */ /* 0x040fe40002781670 */
[----:B------:R-:W-:Y:S01]  /*fc70*/  ISETP.LT.OR P2, PT, R3, R196, P2 ;  /* 0x000000c40300720c */ /* 0x000fe20001741670 */
[----:B------:R-:W-:Y:S01]  /*fc80*/  IMAD.IADD R3, R203, 0x1, -R3 ;  /* 0x00000001cb037824 */ /* 0x000fe200078e0a03 */
[----:B------:R-:W-:Y:S01]  /*fc90*/  IABS R7, R7 ;  /* 0x0000000700077213 */ /* 0x000fe20000000000 */
[----:B------:R3:W-:Y:S01]  /*fca0*/  MUFU.TANH R16, R82 ;  /* 0x0000005200107308 */ /* 0x0007e20000002400 */
[----:B------:R-:W-:-:S02]  /*fcb0*/  I2FP.F32.S32 R11, R11 ;  /* 0x0000000b000b7245 */ /* 0x000fc40000201400 */
[----:B------:R-:W-:Y:S02]  /*fcc0*/  IABS R14, R3 ;  /* 0x00000003000e7213 */ /* 0x000fe40000000000 */
[----:B------:R-:W-:Y:S01]  /*fcd0*/  IABS R3, R6 ;  /* 0x0000000600037213 */ /* 0x000fe20000000000 */
[----:B------:R-:W-:Y:S02]  /*fce0*/  IMAD.MOV.U32 R6, RZ, RZ, R7 ;  /* 0x000000ffff067224 */ /* 0x000fe400078e0007 */
[----:B----4-:R-:W-:Y:S01]  /*fcf0*/  FFMA.FTZ R11, R11, -UR31, R13 ;  /* 0x8000001f0b0b7c23 */ /* 0x010fe2000801000d */
[----:B------:R-:W-:Y:S01]  /*fd00*/  IABS R5, R5 ;  /* 0x0000000500057213 */ /* 0x000fe20000000000 */
[----:B------:R-:W4:Y:S01]  /*fd10*/  MUFU.TANH R13, R83 ;  /* 0x00000053000d7308 */ /* 0x000f220000002400 */
[----:B------:R-:W-:Y:S02]  /*fd20*/  IABS R4, R4 ;  /* 0x0000000400047213 */ /* 0x000fe40000000000 */
[----:B------:R-:W-:Y:S01]  /*fd30*/  I2FP.F32.S32 R6, R6 ;  /* 0x0000000600067245 */ /* 0x000fe20000201400 */
[----:B------:R-:W-:Y:S01]  /*fd40*/  IMAD.MOV.U32 R15, RZ, RZ, R5 ;  /* 0x000000ffff0f7224 */ /* 0x000fe200078e0005 */
[----:B------:R-:W-:-:S02]  /*fd50*/  I2FP.F32.S32 R5, R4 ;  /* 0x0000000400057245 */ /* 0x000fc40000201400 */
[----:B------:R-:W-:Y:S01]  /*fd60*/  I2FP.F32.S32 R3, R3 ;  /* 0x0000000300037245 */ /* 0x000fe20000201400 */
[----:B-1----:R-:W-:Y:S01]  /*fd70*/  FFMA.FTZ R4, R6, -UR31, R8 ;  /* 0x8000001f06047c23 */ /* 0x002fe20008010008 */
[----:B------:R-:W1:Y:S01]  /*fd80*/  MUFU.TANH R17, R81 ;  /* 0x0000005100117308 */ /* 0x000e620000002400 */
[----:B---3--:R-:W-:Y:S02]  /*fd90*/  FSEL R82, R12, -INF , !P0 ;  /* 0xff8000000c527808 */ /* 0x008fe40004000000 */
[----:B------:R-:W-:Y:S01]  /*fda0*/  FSEL R107, R11, -INF , !P3 ;  /* 0xff8000000b6b7808 */ /* 0x000fe20005800000 */
[----:B--2---:R-:W-:Y:S01]  /*fdb0*/  FFMA.FTZ R9, R3, -UR31, R9 ;  /* 0x8000001f03097c23 */ /* 0x004fe20008010009 */
[----:B------:R-:W-:Y:S01]  /*fdc0*/  FSEL R28, R10, -INF , !P6 ;  /* 0xff8000000a1c7808 */ /* 0x000fe20007000000 */
[----:B------:R-:W-:Y:S01]  /*fdd0*/  VIADD R3, R0, 0x60 ;  /* 0x0000006000037836 */ /* 0x000fe20000000000 */
[----:B------:R-:W-:Y:S01]  /*fde0*/  FSEL R34, R4, -INF , !P5 ;  /* 0xff80000004227808 */ /* 0x000fe20006800000 */
[----:B----4-:R-:W-:Y:S01]  /*fdf0*/  FFMA.FTZ R13, R5, -UR31, R13 ;  /* 0x8000001f050d7c23 */ /* 0x010fe2000801000d */
        /* <DEDUP_REMOVED lines=8> */
[----:B------:R-:W-:Y:S01]  /*fe80*/  I2FP.F32.S32 R14, R14 ;  /* 0x0000000e000e7245 */ /* 0x000fe20000201400 */
[----:B------:R-:W-:Y:S01]  /*fe90*/  MUFU.TANH R11, R102 ;  /* 0x00000066000b7308 */ /* 0x000fe20000002400 */
[----:B------:R-:W-:-:S02]  /*fea0*/  ISETP.LT.OR P0, PT, R2, R199, P0 ;  /* 0x000000c70200720c */ /* 0x000fc40000701670 */
[----:B------:R-:W-:Y:S01]  /*feb0*/  ISETP.LT.OR P3, PT, R2, R198, P3 ;  /* 0x000000c60200720c */ /* 0x000fe20001f61670 */
[----:B------:R-:W-:Y:S01]  /*fec0*/  FFMA.FTZ R14, R14, -UR31, R16 ;  /* 0x8000001f0e0e7c23 */ /* 0x000fe20008010010 */
[C---:B------:R-:W-:Y:S02]  /*fed0*/  ISETP.LT.OR P6, PT, R2.reuse, R197, P6 ;  /* 0x000000c50200720c */ /* 0x040fe400037c1670 */
[----:B------:R-:W-:Y:S01]  /*fee0*/  ISETP.LT.OR P5, PT, R2, R196, P5 ;  /* 0x000000c40200720c */ /* 0x000fe20002fa1670 */
[----:B------:R-:W-:Y:S01]  /*fef0*/  IMAD.IADD R2, R203, 0x1, -R2 ;  /* 0x00000001cb027824 */ /* 0x000fe200078e0a02 */
[----:B------:R-:W-:Y:S01]  /*ff00*/  I2FP.F32.S32 R15, R15 ;  /* 0x0000000f000f7245 */ /* 0x000fe20000201400 */
[----:B------:R-:W2:Y:S01]  /*ff10*/  MUFU.TANH R16, R97 ;  /* 0x0000006100107308 */ /* 0x000ea20000002400 */
[----:B------:R-:W-:Y:S02]  /*ff20*/  IABS R4, R4 ;  /* 0x0000000400047213 */ /* 0x000fe40000000000 */
[----:B------:R-:W-:Y:S01]  /*ff30*/  IABS R10, R2 ;  /* 0x00000002000a7213 */ /* 0x000fe20000000000 */
[----:B-1----:R-:W-:Y:S01]  /*ff40*/  FFMA.FTZ R15, R15, -UR31, R17 ;  /* 0x8000001f0f0f7c23 */ /* 0x002fe20008010011 */
[----:B------:R-:W-:-:S02]  /*ff50*/  IABS R8, R5 ;  /* 0x0000000500087213 */ /* 0x000fc40000000000 */
[----:B------:R-:W-:Y:S01]  /*ff60*/  IABS R2, R6 ;  /* 0x0000000600027213 */ /* 0x000fe20000000000 */
[----:B------:R1:W3:Y:S01]  /*ff70*/  MUFU.TANH R12, R101 ;  /* 0x00000065000c7308 */ /* 0x0002e20000002400 */
        /* <DEDUP_REMOVED lines=13> */
[----:B------:R-:W-:-:S02]  /*10050*/  I2FP.F32.S32 R7, R7 ;  /* 0x0000000700077245 */ /* 0x000fc40000201400 */
[----:B------:R-:W2:Y:S01]  /*10060*/  MUFU.TANH R18, R93 ;  /* 0x0000005d00127308 */ /* 0x000ea20000002400 */
[----:B-1----:R-:W-:Y:S01]  /*10070*/  FSEL R101, R14, -INF , !P2 ;  /* 0xff8000000e657808 */ /* 0x002fe20005000000 */
[----:B------:R-:W-:Y:S01]  /*10080*/  FFMA.FTZ R10, R2, -UR31, R11 ;  /* 0x8000001f020a7c23 */ /* 0x000fe2000801000b */
[C---:B------:R-:W-:Y:S01]  /*10090*/  ISETP.GE.AND P2, PT, R3.reuse, R206, PT ;  /* 0x000000ce0300720c */ /* 0x040fe20003f46270 */
[----:B------:R-:W-:Y:S01]  /*100a0*/  VIADD R2, R0, 0x61 ;  /* 0x0000006100027836 */ /* 0x000fe20000000000 */
[----:B------:R-:W-:Y:S01]  /*100b0*/  I2FP.F32.S32 R8, R8 ;  /* 0x0000000800087245 */ /* 0x000fe20000201400 */
[----:B---3--:R-:W-:Y:S01]  /*100c0*/  FFMA.FTZ R4, R4, -UR31, R12 ;  /* 0x8000001f04047c23 */ /* 0x008fe2000801000c */
[C---:B------:R-:W-:Y:S01]  /*100d0*/  ISETP.LT.OR P4, PT, R3.reuse, R199, P4 ;  /* 0x000000c70300720c */ /* 0x040fe20002781670 */
[----:B------:R1:W-:Y:S01]  /*100e0*/  MUFU.TANH R15, R103 ;  /* 0x00000067000f7308 */ /* 0x0003e20000002400 */
[----:B------:R-:W-:Y:S01]  /*100f0*/  ISETP.LT.OR P2, PT, R3, R198, P2 ;  /* 0x000000c60300720c */ /* 0x000fe20001741670 */
[----:B----4-:R-:W-:Y:S01]  /*10100*/  FFMA.FTZ R7, R7, -UR31, R17 ;  /* 0x8000001f07077c23 */ /* 0x010fe20008010011 */
[----:B------:R-:W-:Y:S01]  /*10110*/  FSEL R24, R5, -INF , !P4 ;  /* 0xff80000005187808 */ /* 0x000fe20006000000 */
[--C-:B------:R-:W-:Y:S01]  /*10120*/  IMAD.IADD R5, R200, 0x1, -R2.reuse ;  /* 0x00000001c8057824 */ /* 0x100fe200078e0a02 */
[----:B------:R-:W-:Y:S01]  /*10130*/  FSEL R31, R4, -INF , !P2 ;  /* 0xff800000041f7808 */ /* 0x000fe20005000000 */
[----:B------:R-:W-:Y:S01]  /*10140*/  IMAD.IADD R4, R202, 0x1, -R2 ;  /* 0x00000001ca047824 */ /* 0x000fe200078e0a02 */
[----:B------:R-:W-:Y:S01]  /*10150*/  FSEL R26, R13, -INF , !P0 ;  /* 0xff8000000d1a7808 */ /* 0x000fe20004000000 */
[----:B------:R-:W-:Y:S01]  /*10160*/  MUFU.TANH R14, R181 ;  /* 0x000000b5000e7308 */ /* 0x000fe20000002400 */
[----:B--2---:R-:W-:Y:S01]  /*10170*/  FFMA.FTZ R8, R8, -UR31, R18 ;  /* 0x8000001f08087c23 */ /* 0x004fe20008010012 */
[----:B------:R-:W-:-:S02]  /*10180*/  FSEL R32, R9, -INF , !P3 ;  /* 0xff80000009207808 */ /* 0x000fc40005800000 */
[----:B------:R-:W-:Y:S02]  /*10190*/  IABS R6, R6 ;  /* 0x0000000600067213 */ /* 0x000fe40000000000 */
[----:B------:R-:W-:Y:S02]  /*101a0*/  ISETP.GE.AND P0, PT, R3, R205, PT ;  /* 0x000000cd0300720c */ /* 0x000fe40003f06270 */
[----:B------:R-:W2:Y:S01]  /*101b0*/  MUFU.TANH R12, R183 ;  /* 0x000000b7000c7308 */ /* 0x000ea20000002400 */
[----:B-1----:R-:W-:Y:S02]  /*101c0*/  FSEL R103, R7, -INF , !P5 ;  /* 0xff80000007677808 */ /* 0x002fe40006800000 */
[----:B------:R-:W-:Y:S02]  /*101d0*/  ISETP.GE.AND P3, PT, R3, R204, PT ;  /* 0x000000cc0300720c */ /* 0x000fe40003f66270 */
[----:B------:R-:W-:Y:S02]  /*101e0*/  FSEL R84, R8, -INF , !P6 ;  /* 0xff80000008547808 */ /* 0x000fe40007000000 */
[----:B------:R-:W-:Y:S01]  /*101f0*/  IABS R7, R5 ;  /* 0x0000000500077213 */ /* 0x000fe20000000000 */
[----:B------:R-:W1:Y:S01]  /*10200*/  MUFU.TANH R13, R182 ;  /* 0x000000b6000d7308 */ /* 0x000e620000002400 */
[----:B------:R-:W-:-:S02]  /*10210*/  ISETP.GE.AND P6, PT, R2, R207, PT ;  /* 0x000000cf0200720c */ /* 0x000fc40003fc6270 */
[C---:B------:R-:W-:Y:S02]  /*10220*/  ISETP.GE.AND P5, PT, R2.reuse, R206, PT ;  /* 0x000000ce0200720c */ /* 0x040fe40003fa6270 */
[C---:B------:R-:W-:Y:S02]  /*10230*/  ISETP.GE.AND P4, PT, R2.reuse, R205, PT ;  /* 0x000000cd0200720c */ /* 0x040fe40003f86270 */
[C---:B------:R-:W-:Y:S01]  /*10240*/  ISETP.GE.AND P2, PT, R2.reuse, R204, PT ;  /* 0x000000cc0200720c */ /* 0x040fe20003f46270 */
[----:B------:R-:W3:Y:S01]  /*10250*/  MUFU.TANH R11, R209 ;  /* 0x000000d1000b7308 */ /* 0x000ee20000002400 */
[----:B------:R-:W-:Y:S01]  /*10260*/  IABS R5, R4 ;  /* 0x0000000400057213 */ /* 0x000fe20000000000 */
[----:B------:R-:W-:Y:S01]  /*10270*/  IMAD.MOV.U32 R4, RZ, RZ, R6 ;  /* 0x000000ffff047224 */ /* 0x000fe200078e0006 */
[C---:B------:R-:W-:Y:S01]  /*10280*/  ISETP.LT.OR P0, PT, R3.reuse, R197, P0 ;  /* 0x000000c50300720c */ /* 0x040fe20000701670 */
[----:B------:R-:W-:Y:S01]  /*10290*/  IMAD.MOV.U32 R6, RZ, RZ, R7 ;  /* 0x000000ffff067224 */ /* 0x000fe200078e0007 */
[----:B------:R-:W-:Y:S01]  /*102a0*/  ISETP.LT.OR P3, PT, R3, R196, P3 ;  /* 0x000000c40300720c */ /* 0x000fe20001f61670 */
[----:B------:R-:W-:Y:S01]  /*102b0*/  IMAD.IADD R3, R201, 0x1, -R2 ;  /* 0x00000001c9037824 */ /* 0x000fe200078e0a02 */
[C---:B------:R-:W-:Y:S01]  /*102c0*/  ISETP.LT.OR P6, PT, R2.reuse, R199, P6 ;  /* 0x000000c70200720c */ /* 0x040fe200037c1670 */
[----:B------:R-:W-:Y:S01]  /*102d0*/  MUFU.TANH R16, R20 ;  /* 0x0000001400107308 */ /* 0x000fe20000002400 */
        /* <DEDUP_REMOVED lines=17> */
[----:B------:R2:W-:Y:S01]  /*103f0*/  MUFU.TANH R15, R21 ;  /* 0x00000015000f7308 */ /* 0x0005e20000002400 */
[----:B------:R-:W-:Y:S01]  /*10400*/  FSEL R63, R10, -INF , !P0 ;  /* 0xff8000000a3f7808 */ /* 0x000fe20004000000 */
[----:B------:R-:W-:Y:S01]  /*10410*/  VIADD R3, R0, 0x69 ;  /* 0x0000006900037836 */ /* 0x000fe20000000000 */
[----:B------:R-:W-:Y:S01]  /*10420*/  FSEL R102, R4, -INF , !P3 ;  /* 0xff80000004667808 */ /* 0x000fe20005800000 */
[--C-:B------:R-:W-:Y:S01]  /*10430*/  IMAD.IADD R7, R200, 0x1, -R2.reuse ;  /* 0x00000001c8077824 */ /* 0x100fe200078e0a02 */
[----:B------:R-:W-:Y:S01]  /*10440*/  FSEL R29, R5, -INF , !P5 ;  /* 0xff800000051d7808 */ /* 0x000fe20006800000 */
[----:B-1----:R-:W-:Y:S01]  /*10450*/  FFMA.FTZ R9, R9, -UR31, R13 ;  /* 0x8000001f09097c23 */ /* 0x002fe2000801000d */
[C---:B------:R-:W-:Y:S01]  /*10460*/  ISETP.GE.AND P0, PT, R2.reuse, R207, PT ;  /* 0x000000cf0200720c */ /* 0x040fe20003f06270 */
[----:B------:R-:W-:Y:S01]  /*10470*/  IMAD.IADD R5, R201, 0x1, -R2 ;  /* 0x00000001c9057824 */ /* 0x000fe200078e0a02 */
[C---:B------:R-:W-:Y:S01]  /*10480*/  ISETP.GE.AND P3, PT, R2.reuse, R206, PT ;  /* 0x000000ce0200720c */ /* 0x040fe20003f66270 */
[----:B------:R-:W1:Y:S01]  /*10490*/  MUFU.TANH R14, R22 ;  /* 0x00000016000e7308 */ /* 0x000e620000002400 */
[----:B------:R-:W-:Y:S01]  /*104a0*/  ISETP.GE.AND P5, PT, R2, R204, PT ;  /* 0x000000cc0200720c */ /* 0x000fe20003fa6270 */
[----:B------:R-:W-:Y:S01]  /*104b0*/  IMAD.IADD R4, R200, 0x1, -R3 ;  /* 0x00000001c8047824 */ /* 0x000fe200078e0a03 */
[----:B------:R-:W-:Y:S01]  /*104c0*/  ISETP.LT.OR P0, PT, R2, R199, P0 ;  /* 0x000000c70200720c */ /* 0x000fe20000701670 */
[----:B---3--:R-:W-:Y:S01]  /*104d0*/  FFMA.FTZ R8, R8, -UR31, R11 ;  /* 0x8000001f08087c23 */ /* 0x008fe2000801000b */
[----:B------:R-:W-:-:S02]  /*104e0*/  ISETP.LT.OR P3, PT, R2, R198, P3 ;  /* 0x000000c60200720c */ /* 0x000fc40001f61670 */
[----:B--2---:R-:W-:Y:S01]  /*104f0*/  FSEL R21, R6, -INF , !P6 ;  /* 0xff80000006157808 */ /* 0x004fe20007000000 */
[--C-:B------:R-:W-:Y:S01]  /*10500*/  IMAD.IADD R6, R202, 0x1, -R2.reuse ;  /* 0x00000001ca067824 */ /* 0x100fe200078e0a02 */
[C---:B------:R-:W-:Y:S01]  /*10510*/  ISETP.GE.AND P6, PT, R2.reuse, R205, PT ;  /* 0x000000cd0200720c */ /* 0x040fe20003fc6270 */
        /* <DEDUP_REMOVED lines=13> */
[----:B------:R-:W-:Y:S01]  /*105f0*/  IMAD.IADD R7, R202, 0x1, -R3 ;  /* 0x00000001ca077824 */ /* 0x000fe200078e0a03 */
[----:B------:R-:W-:Y:S01]  /*10600*/  I2FP.F32.S32 R5, R5 ;  /* 0x0000000500057245 */ /* 0x000fe20000201400 */
[----:B------:R-:W-:Y:S01]  /*10610*/  MUFU.TANH R9, R219 ;  /* 0x000000db00097308 */ /* 0x000fe20000002400 */
        /* <DEDUP_REMOVED lines=8> */
[----:B------:R-:W-:Y:S01]  /*106a0*/  IMAD.IADD R5, R201, 0x1, -R3 ;  /* 0x00000001c9057824 */ /* 0x000fe200078e0a03 */
[----:B------:R-:W-:Y:S01]  /*106b0*/  FSEL R27, R4, -INF , !P3 ;  /* 0xff800000041b7808 */ /* 0x000fe20005800000 */
[----:B------:R-:W-:Y:S01]  /*106c0*/  VIADD R2, R0, 0x70 ;  /* 0x0000007000027836 */ /* 0x000fe20000000000 */
        /* <DEDUP_REMOVED lines=9> */
[----:B------:R-:W-:Y:S01]  /*10760*/  ISETP.LT.OR P2, PT, R3, R198, P2 ;  /* 0x000000c60300720c */ /* 0x000fe20001741670 */
[----:B------:R-:W-:Y:S01]  /*10770*/  FFMA.FTZ R11, R11, -UR31, R15 ;  /* 0x8000001f0b0b7c23 */ /* 0x000fe2000801000f */
[C---:B------:R-:W-:Y:S02]  /*10780*/  ISETP.LT.OR P0, PT, R3.reuse, R197, P0 ;  /* 0x000000c50300720c */ /* 0x040fe40000701670 */
[----:B------:R-:W-:Y:S01]  /*10790*/  ISETP.LT.OR P3, PT, R3, R196, P3 ;  /* 0x000000c40300720c */ /* 0x000fe20001f61670 */
[----:B------:R-:W-:Y:S01]  /*107a0*/  IMAD.IADD R3, R203, 0x1, -R3 ;  /* 0x00000001cb037824 */ /* 0x000fe200078e0a03 */
[----:B------:R-:W-:Y:S01]  /*107b0*/  I2FP.F32.S32 R12, R12 ;  /* 0x0000000c000c7245 */ /* 0x000fe20000201400 */
[----:B------:R-:W3:Y:S01]  /*107c0*/  MUFU.TANH R13, R241 ;  /* 0x000000f1000d7308 */ /* 0x000ee20000002400 */
[----:B------:R-:W-:-:S02]  /*107d0*/  IABS R5, R5 ;  /* 0x0000000500057213 */ /* 0x000fc40000000000 */
[----:B------:R-:W-:Y:S01]  /*107e0*/  IABS R7, R7 ;  /* 0x0000000700077213 */ /* 0x000fe20000000000 */
[----:B------:R-:W-:Y:S01]  /*107f0*/  FFMA.FTZ R12, R12, -UR31, R16 ;  /* 0x8000001f0c0c7c23 */ /* 0x000fe20008010010 */
[----:B------:R-:W-:Y:S01]  /*10800*/  IABS R15, R3 ;  /* 0x00000003000f7213 */ /* 0x000fe20000000000 */
[----:B------:R-:W-:Y:S01]  /*10810*/  IMAD.MOV.U32 R16, RZ, RZ, R5 ;  /* 0x000000ffff107224 */ /* 0x000fe200078e0005 */
[----:B------:R-:W-:Y:S01]  /*10820*/  IABS R3, R6 ;  /* 0x0000000600037213 */ /* 0x000fe20000000000 */
[----:B------:R-:W-:Y:S01]  /*10830*/  IMAD.MOV.U32 R6, RZ, RZ, R7 ;  /* 0x000000ffff067224 */ /* 0x000fe200078e0007 */
[----:B------:R-:W-:Y:S01]  /*10840*/  IABS R4, R4 ;  /* 0x0000000400047213 */ /* 0x000fe20000000000 */
[----:B------:R-:W-:Y:S01]  /*10850*/  MUFU.TANH R18, R242 ;  /* 0x000000f200127308 */ /* 0x000fe20000002400 */
[----:B------:R-:W-:Y:S02]  /*10860*/  I2FP.F32.S32 R16, R16 ;  /* 0x0000001000107245 */ /* 0x000fe40000201400 */
[----:B------:R-:W-:-:S02]  /*10870*/  I2FP.F32.S32 R6, R6 ;  /* 0x0000000600067245 */ /* 0x000fc40000201400 */
[----:B------:R-:W-:Y:S01]  /*10880*/  I2FP.F32.S32 R5, R4 ;  /* 0x0000000400057245 */ /* 0x000fe20000201400 */
[----:B-1----:R-:W-:Y:S01]  /*10890*/  FFMA.FTZ R16, R16, -UR31, R14 ;  /* 0x8000001f10107c23 */ /* 0x002fe2000801000e */
[----:B------:R-:W-:Y:S01]  /*108a0*/  I2FP.F32.S32 R3, R3 ;  /* 0x0000000300037245 */ /* 0x000fe20000201400 */
[----:B--2---:R-:W-:Y:S01]  /*108b0*/  FFMA.FTZ R4, R6, -UR31, R8 ;  /* 0x8000001f06047c23 */ /* 0x004fe20008010008 */
[----:B------:R-:W-:Y:S01]  /*108c0*/  FSEL R97, R11, -INF , !P5 ;  /* 0xff8000000b617808 */ /* 0x000fe20006800000 */
[----:B------:R-:W-:Y:S01]  /*108d0*/  FFMA.FTZ R14, R5, -UR31, R17 ;  /* 0x8000001f050e7c23 */ /* 0x000fe20008010011 */
[----:B------:R-:W-:Y:S01]  /*108e0*/  FSEL R19, R10, -INF , !P4 ;  /* 0xff8000000a137808 */ /* 0x000fe20006000000 */
[----:B------:R1:W-:Y:S01]  /*108f0*/  MUFU.TANH R17, R247 ;  /* 0x000000f700117308 */ /* 0x0003e20000002400 */
[----:B------:R-:W-:Y:S01]  /*10900*/  FSEL R25, R4, -INF , !P2 ;  /* 0xff80000004197808 */ /* 0x000fe20005000000 */
[----:B---3--:R-:W-:Y:S01]  /*10910*/  FFMA.FTZ R13, R3, -UR31, R13 ;  /* 0x8000001f030d7c23 */ /* 0x008fe2000801000d */
[----:B------:R-:W-:Y:S01]  /*10920*/  ISETP.GE.AND P5, PT, R2, R206, PT ;  /* 0x000000ce0200720c */ /* 0x000fe20003fa6270 */
[----:B------:R-:W-:Y:S01]  /*10930*/  VIADD R3, R0, 0x71 ;  /* 0x0000007100037836 */ /* 0x000fe20000000000 */
[C---:B------:R-:W-:Y:S01]  /*10940*/  ISETP.GE.AND P4, PT, R2.reuse, R205, PT ;  /* 0x000000cd0200720c */ /* 0x040fe20003f86270 */
[C---:B------:R-:W-:Y:S01]  /*10950*/  IMAD.IADD R5, R201.reuse, 0x1, -R2 ;  /* 0x00000001c9057824 */ /* 0x040fe200078e0a02 */
[----:B------:R-:W-:Y:S01]  /*10960*/  ISETP.GE.AND P2, PT, R2, R204, PT ;  /* 0x000000cc0200720c */ /* 0x000fe20003f46270 */
[--C-:B------:R-:W-:Y:S01]  /*10970*/  IMAD.IADD R4, R200, 0x1, -R3.reuse ;  /* 0x00000001c8047824 */ /* 0x100fe200078e0a03 */
[----:B------:R-:W-:Y:S01]  /*10980*/  I2FP.F32.S32 R15, R15 ;  /* 0x0000000f000f7245 */ /* 0x000fe20000201400 */
[--C-:B------:R-:W-:Y:S01]  /*10990*/  IMAD.IADD R6, R202, 0x1, -R3.reuse ;  /* 0x00000001ca067824 */ /* 0x100fe200078e0a03 */
[C---:B------:R-:W-:Y:S01]  /*109a0*/  ISETP.LT.OR P5, PT, R2.reuse, R198, P5 ;  /* 0x000000c60200720c */ /* 0x040fe20002fa1670 */
[----:B------:R-:W-:Y:S01]  /*109b0*/  IMAD.IADD R7, R201, 0x1, -R3 ;  /* 0x00000001c9077824 */ /* 0x000fe200078e0a03 */
[C---:B------:R-:W-:Y:S01]  /*109c0*/  ISETP.LT.OR P4, PT, R2.reuse, R197, P4 ;  /* 0x000000c50200720c */ /* 0x040fe20002781670 */
[----:B------:R-:W-:Y:S01]  /*109d0*/  FFMA.FTZ R15, R15, -UR31, R9 ;  /* 0x8000001f0f0f7c23 */ /* 0x000fe20008010009 */
[----:B------:R-:W-:Y:S01]  /*109e0*/  BAR.SYNC.DEFER_BLOCKING 0x0 ;  /* 0x0000000000007b1d */ /* 0x000fe20000010000 */
[----:B------:R-:W-:Y:S01]  /*109f0*/  ISETP.LT.OR P2, PT, R2, R196, P2 ;  /* 0x000000c40200720c */ /* 0x000fe20001741670 */
[----:B-1----:R-:W-:Y:S01]  /*10a00*/  IMAD.MOV.U32 R247, RZ, RZ, R245 ;  /* 0x000000fffff77224 */ /* 0x002fe200078e00f5 */
[----:B------:R-:W-:Y:S01]  /*10a10*/  IABS R4, R4 ;  /* 0x0000000400047213 */ /* 0x000fe20000000000 */
[----:B------:R-:W-:Y:S01]  /*10a20*/  IMAD.MOV.U32 R245, RZ, RZ, R251 ;  /* 0x000000fffff57224 */ /* 0x000fe200078e00fb */
[----:B------:R-:W-:Y:S01]  /*10a30*/  IABS R8, R5 ;  /* 0x0000000500087213 */ /* 0x000fe20000000000 */
[----:B------:R-:W-:Y:S01]  /*10a40*/  IMAD.MOV.U32 R251, RZ, RZ, R60 ;  /* 0x000000fffffb7224 */ /* 0x000fe200078e003c */
[----:B------:R-:W-:Y:S01]  /*10a50*/  FSEL R60, R12, -INF , !P6 ;  /* 0xff8000000c3c7808 */ /* 0x000fe20007000000 */
[----:B------:R-:W-:Y:S01]  /*10a60*/  MUFU.TANH R10, R247 ;  /* 0x000000f7000a7308 */ /* 0x000fe20000002400 */
[----:B------:R-:W-:-:S02]  /*10a70*/  ISETP.GE.AND P6, PT, R2, R207, PT ;  /* 0x000000cf0200720c */ /* 0x000fc40003fc6270 */
[----:B------:R-:W-:Y:S02]  /*10a80*/  IABS R5, R7 ;  /* 0x0000000700057213 */ /* 0x000fe40000000000 */
[----:B------:R-:W-:Y:S01]  /*10a90*/  ISETP.LT.OR P6, PT, R2, R199, P6 ;  /* 0x000000c70200720c */ /* 0x000fe200037c1670 */
[----:B------:R-:W-:Y:S01]  /*10aa0*/  IMAD.IADD R2, R203, 0x1, -R2 ;  /* 0x00000001cb027824 */ /* 0x000fe200078e0a02 */
[----:B------:R-:W-:Y:S01]  /*10ab0*/  I2FP.F32.S32 R8, R8 ;  /* 0x0000000800087245 */ /* 0x000fe20000201400 */
[----:B------:R-:W1:Y:S01]  /*10ac0*/  MUFU.TANH R12, R240 ;  /* 0x000000f0000c7308 */ /* 0x000e620000002400 */
[----:B------:R-:W-:Y:S02]  /*10ad0*/  FSEL R92, R15, -INF , !P3 ;  /* 0xff8000000f5c7808 */ /* 0x000fe40005800000 */
[----:B------:R-:W-:Y:S02]  /*10ae0*/  IABS R9, R2 ;  /* 0x0000000200097213 */ /* 0x000fe40000000000 */
[----:B------:R-:W-:Y:S01]  /*10af0*/  IABS R2, R6 ;  /* 0x0000000600027213 */ /* 0x000fe20000000000 */
[----:B------:R-:W-:Y:S01]  /*10b00*/  IMAD.MOV.U32 R6, RZ, RZ, R4 ;  /* 0x000000ffff067224 */ /* 0x000fe200078e0004 */
[----:B------:R-:W-:Y:S01]  /*10b10*/  ISETP.GE.AND P3, PT, R3, R206, PT ;  /* 0x000000ce0300720c */ /* 0x000fe20003f66270 */
[----:B------:R2:W3:Y:S01]  /*10b20*/  MUFU.TANH R11, R55 ;  /* 0x00000037000b7308 */ /* 0x0004e20000002400 */
[----:B------:R-:W-:Y:S01]  /*10b30*/  IMAD.MOV.U32 R7, RZ, RZ, R9 ;  /* 0x000000ffff077224 */ /* 0x000fe200078e0009 */
[----:B------:R-:W-:Y:S01]  /*10b40*/  FSEL R23, R13, -INF , !P5 ;  /* 0xff8000000d177808 */ /* 0x000fe20006800000 */
[----:B------:R-:W-:Y:S01]  /*10b50*/  IMAD.MOV.U32 R4, RZ, RZ, R2 ;  /* 0x000000ffff047224 */ /* 0x000fe200078e0002 */
[----:B------:R-:W-:Y:S01]  /*10b60*/  ISETP.GE.AND P5, PT, R3, R204, PT ;  /* 0x000000cc0300720c */ /* 0x000fe20003fa6270 */
[----:B------:R-:W-:Y:S01]  /*10b70*/  IMAD.MOV.U32 R2, RZ, RZ, R5 ;  /* 0x000000ffff027224 */ /* 0x000fe200078e0005 */
[----:B------:R-:W-:Y:S01]  /*10b80*/  I2FP.F32.S32 R5, R6 ;  /* 0x0000000600057245 */ /* 0x000fe20000201400 */
[----:B------:R-:W-:Y:S01]  /*10b90*/  IMAD.IADD R6, R203, 0x1, -R3 ;  /* 0x00000001cb067824 */ /* 0x000fe200078e0a03 */
[----:B------:R-:W-:Y:S01]  /*10ba0*/  I2FP.F32.S32 R7, R7 ;  /* 0x0000000700077245 */ /* 0x000fe20000201400 */
[----:B-1----:R-:W-:Y:S01]  /*10bb0*/  FFMA.FTZ R8, R8, -UR31, R12 ;  /* 0x8000001f08087c23 */ /* 0x002fe2000801000c */
[----:B------:R-:W-:Y:S01]  /*10bc0*/  I2FP.F32.S32 R2, R2 ;  /* 0x0000000200027245 */ /* 0x000fe20000201400 */
[----:B------:R-:W-:Y:S01]  /*10bd0*/  FFMA.FTZ R5, R5, -UR31, R18 ;  /* 0x8000001f05057c23 */ /* 0x000fe20008010012 */
[----:B------:R-:W-:Y:S01]  /*10be0*/  I2FP.F32.S32 R4, R4 ;  /* 0x0000000400047245 */ /* 0x000fe20000201400 */
[----:B------:R-:W1:Y:S01]  /*10bf0*/  MUFU.TANH R15, R245 ;  /* 0x000000f5000f7308 */ /* 0x000e620000002400 */
[----:B------:R-:W-:Y:S01]  /*10c00*/  FSEL R18, R14, -INF , !P6 ;  /* 0xff8000000e127808 */ /* 0x000fe20007000000 */
[----:B------:R-:W-:Y:S01]  /*10c10*/  FFMA.FTZ R9, R2, -UR31, R10 ;  /* 0x8000001f02097c23 */ /* 0x000fe2000801000a */
[----:B------:R-:W-:Y:S01]  /*10c20*/  VIADD R2, R0, 0x78 ;  /* 0x0000007800027836 */ /* 0x000fe20000000000 */
[----:B--2---:R-:W-:Y:S01]  /*10c30*/  FSEL R55, R16, -INF , !P0 ;  /* 0xff80000010377808 */ /* 0x004fe20004000000 */
[----:B---3--:R-:W-:Y:S01]  /*10c40*/  FFMA.FTZ R7, R7, -UR31, R11 ;  /* 0x8000001f07077c23 */ /* 0x008fe2000801000b */
[C---:B------:R-:W-:Y:S01]  /*10c50*/  ISETP.GE.AND P0, PT, R3.reuse, R207, PT ;  /* 0x000000cf0300720c */ /* 0x040fe20003f06270 */
[----:B------:R-:W-:Y:S01]  /*10c60*/  FFMA.FTZ R4, R4, -UR31, R17 ;  /* 0x8000001f04047c23 */ /* 0x000fe20008010011 */
[C---:B------:R-:W-:Y:S01]  /*10c70*/  ISETP.GE.AND P6, PT, R3.reuse, R205, PT ;  /* 0x000000cd0300720c */ /* 0x040fe20003fc6270 */
[----:B------:R-:W2:Y:S01]  /*10c80*/  MUFU.TANH R13, R244 ;  /* 0x000000f4000d7308 */ /* 0x000ea20000002400 */
[C---:B------:R-:W-:Y:S01]  /*10c90*/  ISETP.LT.OR P0, PT, R3.reuse, R199, P0 ;  /* 0x000000c70300720c */ /* 0x040fe20000701670 */
[----:B------:R-:W-:Y:S01]  /*10ca0*/  VIADD R0, R0, 0x79 ;  /* 0x0000007900007836 */ /* 0x000fe20000000000 */
[----:B------:R-:W-:-:S02]  /*10cb0*/  ISETP.LT.OR P3, PT, R3, R198, P3 ;  /* 0x000000c60300720c */ /* 0x000fc40001f61670 */
[----:B------:R-:W-:Y:S01]  /*10cc0*/  FSEL R17, R5, -INF , !P0 ;  /* 0xff80000005117808 */ /* 0x000fe20004000000 */
[--C-:B------:R-:W-:Y:S01]  /*10cd0*/  IMAD.IADD R5, R200, 0x1, -R2.reuse ;  /* 0x00000001c8057824 */ /* 0x100fe200078e0a02 */
[C---:B------:R-:W-:Y:S01]  /*10ce0*/  ISETP.LT.OR P6, PT, R3.reuse, R197, P6 ;  /* 0x000000c50300720c */ /* 0x040fe200037c1670 */
[----:B------:R-:W3:Y:S01]  /*10cf0*/  MUFU.TANH R12, R251 ;  /* 0x000000fb000c7308 */ /* 0x000ee20000002400 */
[----:B------:R-:W-:Y:S01]  /*10d00*/  ISETP.LT.OR P5, PT, R3, R196, P5 ;  /* 0x000000c40300720c */ /* 0x000fe20002fa1670 */
[--C-:B------:R-:W-:Y:S01]  /*10d10*/  IMAD.IADD R3, R201, 0x1, -R2.reuse ;  /* 0x00000001c9037824 */ /* 0x100fe200078e0a02 */
[----:B------:R-:W-:Y:S02]  /*10d20*/  FSEL R78, R8, -INF , !P4 ;  /* 0xff800000084e7808 */ /* 0x000fe40006000000 */
[----:B------:R-:W-:Y:S02]  /*10d30*/  FSEL R93, R7, -INF , !P2 ;  /* 0xff800000075d7808 */ /* 0x000fe40005000000 */
[----:B------:R-:W-:Y:S01]  /*10d40*/  FSEL R22, R4, -INF , !P3 ;  /* 0xff80000004167808 */ /* 0x000fe20005800000 */
[----:B------:R-:W-:Y:S01]  /*10d50*/  IMAD.IADD R4, R202, 0x1, -R2 ;  /* 0x00000001ca047824 */ /* 0x000fe200078e0a02 */
[C---:B------:R-:W-:Y:S01]  /*10d60*/  ISETP.GE.AND P4, PT, R2.reuse, R207, PT ;  /* 0x000000cf0200720c */ /* 0x040fe20003f86270 */
[----:B------:R-:W4:Y:S01]  /*10d70*/  MUFU.TANH R14, R246 ;  /* 0x000000f6000e7308 */ /* 0x000f220000002400 */
[----:B------:R-:W-:-:S02]  /*10d80*/  ISETP.GE.AND P2, PT, R2, R206, PT ;  /* 0x000000ce0200720c */ /* 0x000fc40003f46270 */
[C---:B------:R-:W-:Y:S02]  /*10d90*/  ISETP.GE.AND P0, PT, R2.reuse, R205, PT ;  /* 0x000000cd0200720c */ /* 0x040fe40003f06270 */
[C---:B------:R-:W-:Y:S02]  /*10da0*/  ISETP.GE.AND P3, PT, R2.reuse, R204, PT ;  /* 0x000000cc0200720c */ /* 0x040fe40003f66270 */
[----:B------:R-:W-:Y:S01]  /*10db0*/  IABS R6, R6 ;  /* 0x0000000600067213 */ /* 0x000fe20000000000 */
[----:B------:R-:W5:Y:S01]  /*10dc0*/  MUFU.TANH R11, R249 ;  /* 0x000000f9000b7308 */ /* 0x000f620000002400 */
[----:B------:R-:W-:Y:S02]  /*10dd0*/  IABS R8, R5 ;  /* 0x0000000500087213 */ /* 0x000fe40000000000 */
[C---:B------:R-:W-:Y:S02]  /*10de0*/  ISETP.LT.OR P4, PT, R2.reuse, R199, P4 ;  /* 0x000000c70200720c */ /* 0x040fe40002781670 */
[----:B------:R-:W-:-:S02]  /*10df0*/  ISETP.LT.OR P2, PT, R2, R198, P2 ;  /* 0x000000c60200720c */ /* 0x000fc40001741670 */
        /* <DEDUP_REMOVED lines=10> */
[----:B------:R-:W-:Y:S01]  /*10ea0*/  MUFU.TANH R10, R250 ;  /* 0x000000fa000a7308 */ /* 0x000fe20000002400 */
[----:B------:R-:W-:-:S02]  /*10eb0*/  I2FP.F32.S32 R4, R4 ;  /* 0x0000000400047245 */ /* 0x000fc40000201400 */
        /* <DEDUP_REMOVED lines=9> */
[----:B----4-:R-:W-:Y:S01]  /*10f50*/  FFMA.FTZ R5, R5, -UR31, R14 ;  /* 0x8000001f05057c23 */ /* 0x010fe2000801000e */
[----:B------:R-:W-:Y:S01]  /*10f60*/  FSEL R81, R3, -INF , !P2 ;  /* 0xff80000003517808 */ /* 0x000fe20005000000 */
[--C-:B------:R-:W-:Y:S01]  /*10f70*/  IMAD.IADD R4, R200, 0x1, -R0.reuse ;  /* 0x00000001c8047824 */ /* 0x100fe200078e0a00 */
[----:B------:R-:W-:Y:S01]  /*10f80*/  ISETP.GE.AND P6, PT, R0, R207, PT ;  /* 0x000000cf0000720c */ /* 0x000fe20003fc6270 */
[--C-:B------:R-:W-:Y:S01]  /*10f90*/  IMAD.IADD R3, R202, 0x1, -R0.reuse ;  /* 0x00000001ca037824 */ /* 0x100fe200078e0a00 */
[C---:B------:R-:W-:Y:S01]  /*10fa0*/  ISETP.GE.AND P5, PT, R0.reuse, R206, PT ;  /* 0x000000ce0000720c */ /* 0x040fe20003fa6270 */
[----:B------:R-:W2:Y:S01]  /*10fb0*/  MUFU.TANH R9, R248 ;  /* 0x000000f800097308 */ /* 0x000ea20000002400 */
[C---:B------:R-:W-:Y:S01]  /*10fc0*/  ISETP.GE.AND P4, PT, R0.reuse, R205, PT ;  /* 0x000000cd0000720c */ /* 0x040fe20003f86270 */
[----:B------:R-:W-:Y:S01]  /*10fd0*/  IMAD.IADD R2, R201, 0x1, -R0 ;  /* 0x00000001c9027824 */ /* 0x000fe200078e0a00 */
[----:B------:R-:W-:-:S02]  /*10fe0*/  ISETP.GE.AND P2, PT, R0, R204, PT ;  /* 0x000000cc0000720c */ /* 0x000fc40003f46270 */
[----:B------:R-:W-:Y:S02]  /*10ff0*/  I2FP.F32.S32 R6, R7 ;  /* 0x0000000700067245 */ /* 0x000fe40000201400 */
[C---:B------:R-:W-:Y:S01]  /*11000*/  ISETP.LT.OR P6, PT, R0.reuse, R199, P6 ;  /* 0x000000c70000720c */ /* 0x040fe200037c1670 */
[----:B------:R3:W4:Y:S01]  /*11010*/  MUFU.TANH R7, R85 ;  /* 0x0000005500077308 */ /* 0x0007220000002400 */
[----:B------:R-:W-:Y:S01]  /*11020*/  ISETP.LT.OR P5, PT, R0, R198, P5 ;  /* 0x000000c60000720c */ /* 0x000fe20002fa1670 */
[----:B-----5:R-:W-:Y:S01]  /*11030*/  FFMA.FTZ R6, R6, -UR31, R11 ;  /* 0x8000001f06067c23 */ /* 0x020fe2000801000b */
        /* <DEDUP_REMOVED lines=12> */
[----:B-1----:R-:W-:Y:S01]  /*11100*/  FFMA.FTZ R4, R4, -UR31, R8 ;  /* 0x8000001f04047c23 */ /* 0x002fe20008010008 */
[----:B------:R-:W-:Y:S01]  /*11110*/  I2FP.F32.S32 R0, R0 ;  /* 0x0000000000007245 */ /* 0x000fe20000201400 */
[----:B--2---:R-:W-:Y:S01]  /*11120*/  FFMA.FTZ R3, R3, -UR31, R9 ;  /* 0x8000001f03037c23 */ /* 0x004fe20008010009 */
[----:B---3--:R-:W-:Y:S01]  /*11130*/  FSEL R85, R6, -INF , !P3 ;  /* 0xff80000006557808 */ /* 0x008fe20005800000 */
[----:B------:R-:W-:Y:S01]  /*11140*/  FFMA.FTZ R2, R2, -UR31, R10 ;  /* 0x8000001f02027c23 */ /* 0x000fe2000801000a */
[----:B------:R-:W-:Y:S01]  /*11150*/  FSEL R11, R4, -INF , !P6 ;  /* 0xff800000040b7808 */ /* 0x000fe20007000000 */
[----:B----4-:R-:W-:Y:S01]  /*11160*/  FFMA.FTZ R0, R0, -UR31, R7 ;  /* 0x8000001f00007c23 */ /* 0x010fe20008010007 */
        /* <DEDUP_REMOVED lines=64> */
.L_x_1286:
[----:B------:R-:W-:Y:S05]  /*11570*/  BSYNC B0 ;  /* 0x0000000000007941 */ /* 0x000fea0003800000 */
.L_x_1285:
[----:B------:R-:W0:Y:S02]  /*11580*/  LDGDEPBAR ;  /* 0x00000000000079af */ /* 0x000e240000000000 */
.L_x_1284:
        /* <DEDUP_REMOVED lines=101> */
[----:B------:R2:W-:Y:S02]  /*11be0*/  MUFU.EX2 R181, R3 ;  /* 0x0000000300b57308 */ /* 0x0005e40000000800 */
[----:B--2---:R-:W-:Y:S01]  /*11bf0*/  FFMA.FTZ R3, R49, UR20, -R0 ;  /* 0x0000001431037c23 */ /* 0x004fe20008010800 */
[----:B---3--:R-:W-:-:S05]  /*11c00*/  MOV R49, R14 ;  /* 0x0000000e00317202 */ /* 0x008fca0000000f00 */
[----:B------:R2:W3:Y:S01]  /*11c10*/  MUFU.EX2 R15, R3 ;  /* 0x00000003000f7308 */ /* 0x0004e20000000800 */
[----:B-1----:R-:W-:Y:S01]  /*11c20*/  FMNMX.FTZ R74, R2, R4, !PT ;  /* 0x00000004024a7209 */ /* 0x002fe20007810000 */
[----:B------:R-:W-:-:S03]  /*11c30*/  FFMA.FTZ R2, R16, UR20, -R0 ;  /* 0x0000001410027c23 */ /* 0x000fc60008010800 */
[----:B------:R-:W-:Y:S01]  /*11c40*/  FSETP.NEU.FTZ.AND P2, PT, R74, -INF , PT ;  /* 0xff8000004a00780b */ /* 0x000fe20003f5d000 */
[----:B--2---:R-:W-:Y:S01]  /*11c50*/  FFMA.FTZ R3, R47, UR20, -R0 ;  /* 0x000000142f037c23 */ /* 0x004fe20008010800 */
[----:B------:R-:W-:-:S03]  /*11c60*/  MOV R47, R5 ;  /* 0x00000005002f7202 */ /* 0x000fc60000000f00 */
        /* <DEDUP_REMOVED lines=8> */
[----:B---3--:R-:W-:-:S05]  /*11cf0*/  MOV R35, R15 ;  /* 0x0000000f00237202 */ /* 0x008fca0000000f00 */
[----:B------:R1:W-:Y:S02]  /*11d00*/  MUFU.EX2 R182, R3 ;  /* 0x0000000300b67308 */ /* 0x0003e40000000800 */
[----:B-1----:R-:W-:Y:S01]  /*11d10*/  FFMA.FTZ R3, R33, UR20, -R0 ;  /* 0x0000001421037c23 */ /* 0x002fe20008010800 */
[----:B------:R-:W-:-:S05]  /*11d20*/  MOV R33, R181 ;  /* 0x000000b500217202 */ /* 0x000fca0000000f00 */
[----:B------:R1:W-:Y:S02]  /*11d30*/  MUFU.EX2 R50, R3 ;  /* 0x0000000300327308 */ /* 0x0003e40000000800 */
[----:B-1----:R-:W-:-:S06]  /*11d40*/  FFMA.FTZ R3, R30, UR20, -R0 ;  /* 0x000000141e037c23 */ /* 0x002fcc0008010800 */
[----:B------:R1:W-:Y:S02]  /*11d50*/  MUFU.EX2 R106, R3 ;  /* 0x00000003006a7308 */ /* 0x0003e40000000800 */
[----:B-1----:R-:W-:-:S06]  /*11d60*/  FFMA.FTZ R3, R28, UR20, -R0 ;  /* 0x000000141c037c23 */ /* 0x002fcc0008010800 */
[----:B------:R1:W-:Y:S08]  /*11d70*/  MUFU.EX2 R28, R2 ;  /* 0x00000002001c7308 */ /* 0x0003f00000000800 */
[----:B------:R2:W-:Y:S01]  /*11d80*/  MUFU.EX2 R209, R3 ;  /* 0x0000000300d17308 */ /* 0x0005e20000000800 */
[----:B-1----:R-:W-:Y:S01]  /*11d90*/  FMNMX.FTZ R2, R39, R178, !PT ;  /* 0x000000b227027209 */ /* 0x002fe20007810000 */
[----:B--2---:R-:W-:-:S06]  /*11da0*/  FFMA.FTZ R3, R26, UR20, -R0 ;  /* 0x000000141a037c23 */ /* 0x004fcc0008010800 */
[----:B------:R1:W2:Y:S02]  /*11db0*/  MUFU.EX2 R214, R3 ;  /* 0x0000000300d67308 */ /* 0x0002a40000000800 */
[----:B-1----:R-:W-:Y:S01]  /*11dc0*/  FFMA.FTZ R3, R24, UR20, -R0 ;  /* 0x0000001418037c23 */ /* 0x002fe20008010800 */
[----:B--2---:R-:W-:-:S05]  /*11dd0*/  MOV R24, R214 ;  /* 0x000000d600187202 */ /* 0x004fca0000000f00 */
[----:B------:R1:W-:Y:S02]  /*11de0*/  MUFU.EX2 R104, R3 ;  /* 0x0000000300687308 */ /* 0x0003e40000000800 */
[----:B-1----:R-:W-:Y:S01]  /*11df0*/  FFMA.FTZ R3, R21, UR20, -R0 ;  /* 0x0000001415037c23 */ /* 0x002fe20008010800 */
[----:B------:R-:W-:-:S05]  /*11e00*/  MOV R21, R213 ;  /* 0x000000d500157202 */ /* 0x000fca0000000f00 */
[----:B------:R1:W-:Y:S02]  /*11e10*/  MUFU.EX2 R67, R3 ;  /* 0x0000000300437308 */ /* 0x0003e40000000800 */
[----:B-1----:R-:W-:Y:S01]  /*11e20*/  FFMA.FTZ R3, R20, UR20, -R0 ;  /* 0x0000001414037c23 */ /* 0x002fe20008010800 */
[----:B------:R-:W-:-:S05]  /*11e30*/  MOV R20, R212 ;  /* 0x000000d400147202 */ /* 0x000fca0000000f00 */
[----:B------:R1:W2:Y:S02]  /*11e40*/  MUFU.EX2 R66, R3 ;  /* 0x0000000300427308 */ /* 0x0002a40000000800 */
[----:B-1----:R-:W-:-:S06]  /*11e50*/  FFMA.FTZ R3, R19, UR20, -R0 ;  /* 0x0000001413037c23 */ /* 0x002fcc0008010800 */
[----:B------:R1:W3:Y:S02]  /*11e60*/  MUFU.EX2 R26, R3 ;  /* 0x00000003001a7308 */ /* 0x0002e40000000800 */
[----:B-1----:R-:W-:-:S06]  /*11e70*/  FFMA.FTZ R3, R18, UR20, -R0 ;  /* 0x0000001412037c23 */ /* 0x002fcc0008010800 */
[----:B------:R1:W-:Y:S02]  /*11e80*/  MUFU.EX2 R54, R3 ;  /* 0x0000000300367308 */ /* 0x0003e40000000800 */
[--C-:B-1----:R-:W-:Y:S01]  /*11e90*/  FFMA.FTZ R3, R17, UR20, -R0.reuse ;  /* 0x0000001411037c23 */ /* 0x102fe20008010800 */
[----:B------:R-:W-:Y:S01]  /*11ea0*/  FFMA.FTZ R0, R11, UR20, -R0 ;  /* 0x000000140b007c23 */ /* 0x000fe20008010800 */
[----:B------:R-:W-:Y:S04]  /*11eb0*/  LDSM.16.MT88.4 R16, [R185+0x4000] ;  /* 0x00400000b910783b */ /* 0x000fe80000004200 */
[----:B------:R1:W-:Y:S08]  /*11ec0*/  MUFU.EX2 R52, R3 ;  /* 0x0000000300347308 */ /* 0x0003f00000000800 */
[----:B------:R4:W-:Y:S01]  /*11ed0*/  MUFU.EX2 R11, R0 ;  /* 0x00000000000b7308 */ /* 0x0009e20000000800 */
[----:B-1----:R-:W-:-:S05]  /*11ee0*/  FMUL.FTZ R3, R74, UR20 ;  /* 0x000000144a037c20 */ /* 0x002fca0008410000 */
[----:B------:R-:W-:-:S05]  /*11ef0*/  FSEL R3, R3, RZ, P2 ;  /* 0x000000ff03037208 */ /* 0x000fca0001000000 */
[--C-:B----4-:R-:W-:Y:S01]  /*11f00*/  FFMA.FTZ R0, R132, UR20, -R3.reuse ;  /* 0x0000001484007c23 */ /* 0x110fe20008010803 */
[--C-:B------:R-:W-:Y:S01]  /*11f10*/  FFMA.FTZ R4, R48, UR20, -R3.reuse ;  /* 0x0000001430047c23 */ /* 0x100fe20008010803 */
[----:B------:R-:W-:Y:S02]  /*11f20*/  MOV R48, R112 ;  /* 0x0000007000307202 */ /* 0x000fe40000000f00 */
[----:B------:R1:W-:Y:S08]  /*11f30*/  MUFU.EX2 R215, R0 ;  /* 0x0000000000d77308 */ /* 0x0003f00000000800 */
[----:B------:R4:W-:Y:S01]  /*11f40*/  MUFU.EX2 R239, R4 ;  /* 0x0000000400ef7308 */ /* 0x0009e20000000800 */
[----:B-1----:R-:W-:-:S07]  /*11f50*/  FFMA.FTZ R0, R168, UR20, -R3 ;  /* 0x00000014a8007c23 */ /* 0x002fce0008010803 */
[----:B------:R1:W-:Y:S01]  /*11f60*/  MUFU.EX2 R222, R0 ;  /* 0x0000000000de7308 */ /* 0x0003e20000000800 */
[----:B----4-:R-:W-:-:S07]  /*11f70*/  FFMA.FTZ R4, R46, UR20, -R3 ;  /* 0x000000142e047c23 */ /* 0x010fce0008010803 */
[----:B------:R4:W-:Y:S01]  /*11f80*/  MUFU.EX2 R238, R4 ;  /* 0x0000000400ee7308 */ /* 0x0009e20000000800 */
[----:B-1----:R-:W-:Y:S01]  /*11f90*/  FFMA.FTZ R0, R126, UR20, -R3 ;  /* 0x000000147e007c23 */ /* 0x002fe20008010803 */
[----:B------:R-:W-:-:S06]  /*11fa0*/  MOV R126, R182 ;  /* 0x000000b6007e7202 */ /* 0x000fcc0000000f00 */
[----:B------:R1:W-:Y:S01]  /*11fb0*/  MUFU.EX2 R223, R0 ;  /* 0x0000000000df7308 */ /* 0x0003e20000000800 */
[----:B----4-:R-:W-:-:S07]  /*11fc0*/  FFMA.FTZ R4, R45, UR20, -R3 ;  /* 0x000000142d047c23 */ /* 0x010fce0008010803 */
[----:B------:R-:W-:Y:S01]  /*11fd0*/  MUFU.EX2 R237, R4 ;  /* 0x0000000400ed7308 */ /* 0x000fe20000000800 */
[----:B-1----:R-:W-:Y:S01]  /*11fe0*/  FFMA.FTZ R0, R123, UR20, -R3 ;  /* 0x000000147b007c23 */ /* 0x002fe20008010803 */
[----:B------:R-:W-:-:S06]  /*11ff0*/  MOV R123, R183 ;  /* 0x000000b7007b7202 */ /* 0x000fcc0000000f00 */
[----:B------:R1:W-:Y:S02]  /*12000*/  MUFU.EX2 R224, R0 ;  /* 0x0000000000e07308 */ /* 0x0003e40000000800 */
[----:B-1----:R-:W-:Y:S01]  /*12010*/  FFMA.FTZ R0, R118, UR20, -R3 ;  /* 0x0000001476007c23 */ /* 0x002fe20008010803 */
[----:B------:R-:W-:-:S05]  /*12020*/  MOV R118, R28 ;  /* 0x0000001c00767202 */ /* 0x000fca0000000f00 */
[----:B------:R1:W-:Y:S02]  /*12030*/  MUFU.EX2 R236, R0 ;  /* 0x0000000000ec7308 */ /* 0x0003e40000000800 */
[----:B-1----:R-:W-:Y:S01]  /*12040*/  FFMA.FTZ R0, R110, UR20, -R3 ;  /* 0x000000146e007c23 */ /* 0x002fe20008010803 */
[----:B------:R-:W-:-:S05]  /*12050*/  MOV R110, R209 ;  /* 0x000000d1006e7202 */ /* 0x000fca0000000f00 */
        /* <DEDUP_REMOVED lines=10> */
[----:B-1----:R-:W-:Y:S01]  /*12100*/  FFMA.FTZ R2, R99, UR20, -R3 ;  /* 0x0000001463027c23 */ /* 0x002fe20008010803 */
[----:B------:R-:W-:Y:S02]  /*12110*/  MOV R99, R12 ;  /* 0x0000000c00637202 */ /* 0x000fe40000000f00 */
[----:B------:R-:W-:Y:S01]  /*12120*/  FMNMX.FTZ R0, R114, R0, !PT ;  /* 0x0000000072007209 */ /* 0x000fe20007810000 */
[----:B------:R1:W-:Y:S01]  /*12130*/  MUFU.EX2 R249, R2 ;  /* 0x0000000200f97308 */ /* 0x0003e20000000800 */
[----:B------:R-:W-:Y:S02]  /*12140*/  LDSM.16.MT88.4 R12, [R184+0x4000] ;  /* 0x00400000b80c783b */ /* 0x000fe40000004200 */
        /* <DEDUP_REMOVED lines=35> */
[----:B--2---:R-:W-:-:S05]  /*12380*/  MOV R53, R66 ;  /* 0x0000004200357202 */ /* 0x004fca0000000f00 */
[----:B------:R1:W-:Y:S02]  /*12390*/  MUFU.EX2 R241, R2 ;  /* 0x0000000200f17308 */ /* 0x0003e40000000800 */
[----:B-1----:R-:W-:Y:S01]  /*123a0*/  FFMA.FTZ R2, R51, UR20, -R3 ;  /* 0x0000001433027c23 */ /* 0x002fe20008010803 */
[----:B---3--:R-:W-:-:S05]  /*123b0*/  IMAD.MOV.U32 R51, RZ, RZ, R26 ;  /* 0x000000ffff337224 */ /* 0x008fca00078e001a */
        /* <DEDUP_REMOVED lines=90> */
[--C-:B------:R-:W-:Y:S01]  /*12960*/  FFMA.FTZ R6, R171, UR20, -R0.reuse ;  /* 0x00000014ab067c23 */ /* 0x100fe20008010800 */
[----:B-1----:R-:W-:Y:S01]  /*12970*/  FSEL R5, R75, RZ, P3 ;  /* 0x000000ff4b057208 */ /* 0x002fe20001800000 */
[-C--:B---3--:R-:W-:Y:S01]  /*12980*/  FMUL.FTZ R156, R156, R70.reuse ;  /* 0x000000469c9c7220 */ /* 0x088fe20000410000 */
[-C--:B------:R-:W-:Y:S01]  /*12990*/  FMUL.FTZ R157, R157, R70.reuse ;  /* 0x000000469d9d7220 */ /* 0x080fe20000410000 */
[-C--:B------:R-:W-:Y:S01]  /*129a0*/  FMUL.FTZ R164, R164, R70.reuse ;  /* 0x00000046a4a47220 */ /* 0x080fe20000410000 */
[-C--:B------:R-:W-:Y:S01]  /*129b0*/  FMUL.FTZ R165, R165, R70.reuse ;  /* 0x00000046a5a57220 */ /* 0x080fe20000410000 */
[----:B------:R-:W-:Y:S01]  /*129c0*/  FADD.FTZ R5, R41, -R5 ;  /* 0x8000000529057221 */ /* 0x000fe20000010000 */
[----:B------:R-:W-:Y:S01]  /*129d0*/  FFMA.FTZ R8, R130, UR20, -R0 ;  /* 0x0000001482087c23 */ /* 0x000fe20008010800 */
[----:B--2---:R-:W-:Y:S01]  /*129e0*/  FFMA.FTZ R4, R174, UR20, -R2 ;  /* 0x00000014ae047c23 */ /* 0x004fe20008010802 */
[-C--:B------:R-:W-:Y:S01]  /*129f0*/  FMUL.FTZ R136, R136, R70.reuse ;  /* 0x0000004688887220 */ /* 0x080fe20000410000 */
[----:B------:R-:W-:Y:S01]  /*12a00*/  FMUL.FTZ R5, R5, UR20 ;  /* 0x0000001405057c20 */ /* 0x000fe20008410000 */
[-C--:B------:R-:W-:Y:S01]  /*12a10*/  FMUL.FTZ R137, R137, R70.reuse ;  /* 0x0000004689897220 */ /* 0x080fe20000410000 */
[----:B------:R1:W-:Y:S01]  /*12a20*/  MUFU.EX2 R177, R4 ;  /* 0x0000000400b17308 */ /* 0x0003e20000000800 */
[-C--:B------:R-:W-:Y:S01]  /*12a30*/  FMUL.FTZ R148, R148, R70.reuse ;  /* 0x0000004694947220 */ /* 0x080fe20000410000 */
[----:B------:R-:W-:-:S06]  /*12a40*/  FMUL.FTZ R149, R149, R70 ;  /* 0x0000004695957220 */ /* 0x000fcc0000410000 */
        /* <DEDUP_REMOVED lines=13> */
[----:B--2---:R-:W-:Y:S02]  /*12b20*/  FFMA.FTZ R4, R134, UR20, -R2 ;  /* 0x0000001486047c23 */ /* 0x004fe40008010802 */
[----:B------:R1:W-:Y:S08]  /*12b30*/  MUFU.EX2 R134, R8 ;  /* 0x0000000800867308 */ /* 0x0003f00000000800 */
[----:B------:R2:W-:Y:S01]  /*12b40*/  MUFU.EX2 R181, R4 ;  /* 0x0000000400b57308 */ /* 0x0005e20000000800 */
[----:B-1----:R-:W-:-:S07]  /*12b50*/  FFMA.FTZ R8, R131, UR20, -R0 ;  /* 0x0000001483087c23 */ /* 0x002fce0008010800 */
[----:B------:R1:W-:Y:S01]  /*12b60*/  MUFU.EX2 R130, R8 ;  /* 0x0000000800827308 */ /* 0x0003e20000000800 */
[----:B--2---:R-:W-:-:S07]  /*12b70*/  FFMA.FTZ R4, R125, UR20, -R2 ;  /* 0x000000147d047c23 */ /* 0x004fce0008010802 */
[----:B------:R2:W-:Y:S01]  /*12b80*/  MUFU.EX2 R182, R4 ;  /* 0x0000000400b67308 */ /* 0x0005e20000000800 */
[----:B-1----:R-:W-:Y:S01]  /*12b90*/  F2FP.F16.F32.PACK_AB R8, R252, R225 ;  /* 0x000000e1fc08723e */ /* 0x002fe200000000ff */
[----:B--2---:R-:W-:-:S06]  /*12ba0*/  FFMA.FTZ R4, R121, UR20, -R2 ;  /* 0x0000001479047c23 */ /* 0x004fcc0008010802 */
[----:B------:R1:W-:Y:S02]  /*12bb0*/  MUFU.EX2 R183, R4 ;  /* 0x0000000400b77308 */ /* 0x0003e40000000800 */
[----:B-1----:R-:W-:-:S06]  /*12bc0*/  FFMA.FTZ R4, R114, UR20, -R2 ;  /* 0x0000001472047c23 */ /* 0x002fcc0008010802 */
[----:B------:R1:W-:Y:S02]  /*12bd0*/  MUFU.EX2 R212, R4 ;  /* 0x0000000400d47308 */ /* 0x0003e40000000800 */
[----:B-1----:R-:W-:Y:S01]  /*12be0*/  FFMA.FTZ R4, R108, UR20, -R2 ;  /* 0x000000146c047c23 */ /* 0x002fe20008010802 */
[----:B------:R-:W-:-:S05]  /*12bf0*/  MOV R108, R51 ;  /* 0x00000033006c7202 */ /* 0x000fca0000000f00 */
        /* <DEDUP_REMOVED lines=27> */
[----:B-1----:R-:W-:-:S06]  /*12db0*/  FFMA.FTZ R4, R175, UR20, -R0 ;  /* 0x00000014af047c23 */ /* 0x002fcc0008010800 */
        /* <DEDUP_REMOVED lines=27> */
[----:B------:R-:W2:Y:S01]  /*12f70*/  LDSM.16.MT88.4 R24, [R184+0x4400] ;  /* 0x00440000b818783b */ /* 0x000ea20000004200 */
[----:B------:R-:W-:Y:S01]  /*12f80*/  IMAD.MOV.U32 R139, RZ, RZ, R94 ;  /* 0x000000ffff8b7224 */ /* 0x000fe200078e005e */
[----:B------:R-:W-:Y:S01]  /*12f90*/  MOV R94, R11 ;  /* 0x0000000b005e7202 */ /* 0x000fe20000000f00 */
[-C--:B-1----:R-:W-:Y:S01]  /*12fa0*/  FMUL.FTZ R142, R142, R68.reuse ;  /* 0x000000448e8e7220 */ /* 0x082fe20000410000 */
[----:B------:R-:W-:Y:S01]  /*12fb0*/  F2FP.F16.F32.PACK_AB R9, R222, R215 ;  /* 0x000000d7de09723e */ /* 0x000fe200000000ff */
[-C--:B------:R-:W-:Y:S01]  /*12fc0*/  FMUL.FTZ R143, R143, R68.reuse ;  /* 0x000000448f8f7220 */ /* 0x080fe20000410000 */
[----:B------:R-:W-:Y:S01]  /*12fd0*/  MOV R164, R57 ;  /* 0x0000003900a47202 */ /* 0x000fe20000000f00 */
[-C--:B------:R-:W-:Y:S01]  /*12fe0*/  FMUL.FTZ R146, R146, R68.reuse ;  /* 0x0000004492927220 */ /* 0x080fe20000410000 */
[----:B------:R-:W-:Y:S01]  /*12ff0*/  F2FP.F16.F32.PACK_AB R11, R224, R223 ;  /* 0x000000dfe00b723e */ /* 0x000fe200000000ff */
[-C--:B------:R-:W-:Y:S01]  /*13000*/  FMUL.FTZ R147, R147, R68.reuse ;  /* 0x0000004493937220 */ /* 0x080fe20000410000 */
[----:B------:R-:W-:Y:S01]  /*13010*/  F2FP.F16.F32.PACK_AB R10, R164, R159 ;  /* 0x0000009fa40a723e */ /* 0x000fe200000000ff */
[-C--:B------:R-:W-:Y:S01]  /*13020*/  FMUL.FTZ R154, R154, R68.reuse ;  /* 0x000000449a9a7220 */ /* 0x080fe20000410000 */
[-C--:B------:R-:W-:Y:S01]  /*13030*/  FMUL.FTZ R155, R155, R68.reuse ;  /* 0x000000449b9b7220 */ /* 0x080fe20000410000 */
[-C--:B------:R-:W-:Y:S01]  /*13040*/  FMUL.FTZ R162, R162, R68.reuse ;  /* 0x00000044a2a27220 */ /* 0x080fe20000410000 */
[----:B------:R-:W-:Y:S01]  /*13050*/  FMUL.FTZ R163, R163, R68 ;  /* 0x00000044a3a37220 */ /* 0x000fe20000410000 */
[----:B------:R-:W-:Y:S01]  /*13060*/  MOV R138, R95 ;  /* 0x0000005f008a7202 */ /* 0x000fe20000000f00 */
[----:B------:R-:W-:Y:S01]  /*13070*/  HMMA.16816.F32 R36, R4, R14, R148 ;  /* 0x0000000e0424723c */ /* 0x000fe20000001894 */
[----:B------:R-:W-:-:S02]  /*13080*/  MOV R95, R118 ;  /* 0x00000076005f7202 */ /* 0x000fc40000000f00 */
[----:B------:R-:W-:Y:S02]  /*13090*/  MOV R167, R64 ;  /* 0x0000004000a77202 */ /* 0x000fe40000000f00 */
[----:B------:R-:W-:Y:S01]  /*130a0*/  MOV R57, R20 ;  /* 0x0000001400397202 */ /* 0x000fe20000000f00 */
[C---:B------:R-:W-:Y:S01]  /*130b0*/  HMMA.16816.F32 R140, R8.reuse, R12, R140 ;  /* 0x0000000c088c723c */ /* 0x040fe2000000188c */
[----:B------:R-:W-:Y:S01]  /*130c0*/  MOV R136, R99 ;  /* 0x0000006300887202 */ /* 0x000fe20000000f00 */
[----:B------:R-:W1:Y:S01]  /*130d0*/  LDSM.16.MT88.4 R20, [R185+0x4400] ;  /* 0x00440000b914783b */ /* 0x000e620000004200 */
[----:B------:R-:W-:Y:S01]  /*130e0*/  MOV R99, R110 ;  /* 0x0000006e00637202 */ /* 0x000fe20000000f00 */
[----:B------:R-:W-:Y:S01]  /*130f0*/  FFMA.FTZ R4, R87, UR20, -R2 ;  /* 0x0000001457047c23 */ /* 0x000fe20008010802 */
[----:B------:R-:W-:Y:S01]  /*13100*/  MOV R56, R57 ;  /* 0x0000003900387202 */ /* 0x000fe20000000f00 */
[C---:B------:R-:W-:Y:S01]  /*13110*/  HMMA.16816.F32 R144, R8.reuse, R14, R144 ;  /* 0x0000000e0890723c */ /* 0x040fe20000001890 */
[----:B------:R-:W-:Y:S01]  /*13120*/  MOV R110, R67 ;  /* 0x00000043006e7202 */ /* 0x000fe20000000f00 */
[----:B------:R3:W-:Y:S01]  /*13130*/  MUFU.EX2 R175, R4 ;  /* 0x0000000400af7308 */ /* 0x0007e20000000800 */
[----:B------:R-:W-:Y:S01]  /*13140*/  MOV R57, R94 ;  /* 0x0000005e00397202 */ /* 0x000fe20000000f00 */
[----:B------:R-:W-:Y:S01]  /*13150*/  LDSM.16.MT88.4 R12, [R185+0x4800] ;  /* 0x00480000b90c783b */ /* 0x000fe20000004200 */
[----:B------:R-:W-:Y:S01]  /*13160*/  MOV R94, R95 ;  /* 0x0000005f005e7202 */ /* 0x000fe20000000f00 */
[----:B------:R-:W-:Y:S01]  /*13170*/  HMMA.16816.F32 R152, R8, R16, R152 ;  /* 0x000000100898723c */ /* 0x000fe20000001898 */
[----:B------:R-:W-:-:S02]  /*13180*/  MOV R95, R50 ;  /* 0x00000032005f7202 */ /* 0x000fc40000000f00 */
[----:B------:R-:W-:Y:S02]  /*13190*/  F2FP.F16.F32.PACK_AB R5, R171, R173 ;  /* 0x000000adab05723e */ /* 0x000fe400000000ff */
[----:B------:R-:W-:Y:S01]  /*131a0*/  F2FP.F16.F32.PACK_AB R6, R212, R183 ;  /* 0x000000b7d406723e */ /* 0x000fe200000000ff */
[----:B------:R-:W-:Y:S01]  /*131b0*/  HMMA.16816.F32 R160, R8, R18, R160 ;  /* 0x0000001208a0723c */ /* 0x000fe200000018a0 */
[----:B------:R-:W4:Y:S01]  /*131c0*/  LDSM.16.MT88.4 R16, [R184+0x4800] ;  /* 0x00480000b810783b */ /* 0x000f220000004200 */
[----:B------:R-:W-:Y:S02]  /*131d0*/  F2FP.F16.F32.PACK_AB R7, R130, R134 ;  /* 0x000000868207723e */ /* 0x000fe400000000ff */
[----:B------:R-:W-:Y:S02]  /*131e0*/  MOV R165, R58 ;  /* 0x0000003a00a57202 */ /* 0x000fe40000000f00 */
[----:B------:R-:W-:Y:S01]  /*131f0*/  MOV R137, R96 ;  /* 0x0000006000897202 */ /* 0x000fe20000000f00 */
[--C-:B------:R-:W-:Y:S01]  /*13200*/  FFMA.FTZ R8, R86, UR20, -R2.reuse ;  /* 0x0000001456087c23 */ /* 0x100fe20008010802 */
[----:B------:R-:W-:Y:S01]  /*13210*/  F2FP.F16.F32.PACK_AB R9, R251, R236 ;  /* 0x000000ecfb09723e */ /* 0x000fe200000000ff */
[----:B---3--:R-:W-:Y:S01]  /*13220*/  FFMA.FTZ R4, R89, UR20, -R2 ;  /* 0x0000001459047c23 */ /* 0x008fe20008010802 */
[----:B------:R-:W-:Y:S01]  /*13230*/  F2FP.F16.F32.PACK_AB R10, R138, R167 ;  /* 0x000000a78a0a723e */ /* 0x000fe200000000ff */
[----:B------:R3:W-:Y:S01]  /*13240*/  MUFU.EX2 R131, R8 ;  /* 0x0000000800837308 */ /* 0x0007e20000000800 */
[----:B------:R-:W-:-:S02]  /*13250*/  F2FP.F16.F32.PACK_AB R11, R249, R250 ;  /* 0x000000faf90b723e */ /* 0x000fc400000000ff */
[----:B------:R-:W-:Y:S01]  /*13260*/  MOV R58, R53 ;  /* 0x00000035003a7202 */ /* 0x000fe20000000f00 */
[----:B------:R-:W-:Y:S01]  /*13270*/  IMAD.MOV.U32 R53, RZ, RZ, R104 ;  /* 0x000000ffff357224 */ /* 0x000fe200078e0068 */
[----:B------:R-:W-:Y:S02]  /*13280*/  MOV R96, R110 ;  /* 0x0000006e00607202 */ /* 0x000fe40000000f00 */
[----:B------:R-:W-:Y:S01]  /*13290*/  MOV R166, R180 ;  /* 0x000000b400a67202 */ /* 0x000fe20000000f00 */
[----:B------:R5:W-:Y:S01]  /*132a0*/  MUFU.EX2 R169, R4 ;  /* 0x0000000400a97308 */ /* 0x000be20000000800 */
[----:B------:R-:W-:Y:S02]  /*132b0*/  MOV R180, R108 ;  /* 0x0000006c00b47202 */ /* 0x000fe40000000f00 */
[----:B------:R-:W-:Y:S02]  /*132c0*/  MOV R150, R58 ;  /* 0x0000003a00967202 */ /* 0x000fe40000000f00 */
[----:B------:R-:W-:-:S02]  /*132d0*/  MOV R151, R180 ;  /* 0x000000b400977202 */ /* 0x000fc40000000f00 */
[----:B------:R-:W-:Y:S01]  /*132e0*/  MOV R156, R56 ;  /* 0x00000038009c7202 */ /* 0x000fe20000000f00 */
[----:B---3--:R-:W-:Y:S01]  /*132f0*/  FFMA.FTZ R8, R172, UR20, -R0 ;  /* 0x00000014ac087c23 */ /* 0x008fe20008010800 */
[----:B------:R-:W-:Y:S02]  /*13300*/  MOV R180, R57 ;  /* 0x0000003900b47202 */ /* 0x000fe40000000f00 */
[----:B------:R-:W-:Y:S01]  /*13310*/  MOV R149, R96 ;  /* 0x0000006000957202 */ /* 0x000fe20000000f00 */
[----:B------:R3:W-:Y:S01]  /*13320*/  MUFU.EX2 R122, R8 ;  /* 0x00000008007a7308 */ /* 0x0007e20000000800 */
[----:B------:R-:W-:Y:S02]  /*13330*/  MOV R148, R53 ;  /* 0x0000003500947202 */ /* 0x000fe40000000f00 */
[----:B------:R-:W-:Y:S02]  /*13340*/  MOV R172, R149 ;  /* 0x0000009500ac7202 */ /* 0x000fe40000000f00 */
[----:B-----5:R-:W-:-:S02]  /*13350*/  F2FP.F16.F32.PACK_AB R4, R182, R181 ;  /* 0x000000b5b604723e */ /* 0x020fc400000000ff */
[----:B------:R-:W-:-:S05]  /*13360*/  MOV R158, R54 ;  /* 0x00000036009e7202 */ /* 0x000fca0000000f00 */
[----:B--2---:R-:W-:Y:S01]  /*13370*/  HMMA.16816.F32 R28, R4, R24, R28 ;  /* 0x00000018041c723c */ /* 0x004fe2000000181c */
[----:B---3--:R-:W-:-:S05]  /*13380*/  FFMA.FTZ R8, R170, UR20, -R0 ;  /* 0x00000014aa087c23 */ /* 0x008fca0008010800 */
[C---:B------:R-:W-:Y:S01]  /*13390*/  HMMA.16816.F32 R36, R4.reuse, R26, R36 ;  /* 0x0000001a0424723c */ /* 0x040fe20000001824 */
[----:B------:R-:W-:Y:S01]  /*133a0*/  MOV R170, R151 ;  /* 0x0000009700aa7202 */ /* 0x000fe20000000f00 */
[----:B------:R2:W3:Y:S04]  /*133b0*/  MUFU.EX2 R118, R8 ;  /* 0x0000000800767308 */ /* 0x0004e80000000800 */
[C---:B-1----:R-:W-:Y:S06]  /*133c0*/  HMMA.16816.F32 R40, R4.reuse, R20, R40 ;  /* 0x000000140428723c */ /* 0x042fec0000001828 */
[----:B------:R-:W-:Y:S07]  /*133d0*/  HMMA.16816.F32 R44, R4, R22, R44 ;  /* 0x00000016042c723c */ /* 0x000fee000000182c */
[--C-:B------:R-:W-:Y:S01]  /*133e0*/  FFMA.FTZ R4, R129, UR20, -R0.reuse ;  /* 0x0000001481047c23 */ /* 0x100fe20008010800 */
[----:B--2---:R-:W-:Y:S01]  /*133f0*/  FFMA.FTZ R8, R133, UR20, -R0 ;  /* 0x0000001485087c23 */ /* 0x004fe20008010800 */
[----:B---3--:R-:W-:-:S02]  /*13400*/  F2FP.F16.F32.PACK_AB R5, R118, R122 ;  /* 0x0000007a7605723e */ /* 0x008fc400000000ff */
[----:B------:R1:W-:Y:S01]  /*13410*/  MUFU.EX2 R113, R4 ;  /* 0x0000000400717308 */ /* 0x0003e20000000800 */
[----:B------:R-:W-:Y:S02]  /*13420*/  F2FP.F16.F32.PACK_AB R6, R216, R214 ;  /* 0x000000d6d806723e */ /* 0x000fe400000000ff */
[----:B------:R-:W-:-:S05]  /*13430*/  MOV R133, R150 ;  /* 0x0000009600857202 */ /* 0x000fca0000000f00 */
[----:B------:R2:W3:Y:S01]  /*13440*/  MUFU.EX2 R112, R8 ;  /* 0x0000000800707308 */ /* 0x0004e20000000800 */
[----:B-1----:R-:W-:-:S07]  /*13450*/  FFMA.FTZ R4, R88, UR20, -R2 ;  /* 0x0000001458047c23 */ /* 0x002fce0008010802 */
[----:B------:R1:W-:Y:S01]  /*13460*/  MUFU.EX2 R126, R4 ;  /* 0x00000004007e7308 */ /* 0x0003e20000000800 */
[----:B--2---:R-:W-:Y:S02]  /*13470*/  F2FP.F16.F32.PACK_AB R8, R157, R139 ;  /* 0x0000008b9d08723e */ /* 0x004fe400000000ff */
[----:B---3--:R-:W-:-:S05]  /*13480*/  F2FP.F16.F32.PACK_AB R7, R113, R112 ;  /* 0x000000707107723e */ /* 0x008fca00000000ff */
[C---:B------:R-:W-:Y:S06]  /*13490*/  HMMA.16816.F32 R64, R8.reuse, R24, R140 ;  /* 0x000000180840723c */ /* 0x040fec000000188c */
[C---:B------:R-:W-:Y:S01]  /*134a0*/  HMMA.16816.F32 R152, R8.reuse, R20, R152 ;  /* 0x000000140898723c */ /* 0x040fe20000001898 */
[----:B------:R-:W-:Y:S01]  /*134b0*/  MOV R143, R48 ;  /* 0x00000030008f7202 */ /* 0x000fe20000000f00 */
[----:B-1----:R-:W-:Y:S01]  /*134c0*/  FFMA.FTZ R4, R82, UR20, -R2 ;  /* 0x0000001452047c23 */ /* 0x002fe20008010802 */
[----:B------:R-:W-:Y:S02]  /*134d0*/  MOV R142, R32 ;  /* 0x00000020008e7202 */ /* 0x000fe40000000f00 */
[----:B------:R-:W-:Y:S01]  /*134e0*/  MOV R141, R34 ;  /* 0x00000022008d7202 */ /* 0x000fe20000000f00 */
[----:B------:R-:W-:Y:S01]  /*134f0*/  HMMA.16816.F32 R48, R8, R26, R144 ;  /* 0x0000001a0830723c */ /* 0x000fe20000001890 */
[----:B------:R-:W2:Y:S01]  /*13500*/  LDL.LU R146, [R1+0x1c] ;  /* 0x00001c0001927983 */ /* 0x000ea20000300800 */
[----:B------:R1:W-:Y:S01]  /*13510*/  MUFU.EX2 R123, R4 ;  /* 0x00000004007b7308 */ /* 0x0003e20000000800 */
[----:B------:R-:W-:-:S02]  /*13520*/  MOV R140, R179 ;  /* 0x000000b3008c7202 */ /* 0x000fc40000000f00 */
[----:B------:R-:W3:Y:S01]  /*13530*/  LDL.LU R147, [R1+0x20] ;  /* 0x0000200001937983 */ /* 0x000ee20000300800 */
[----:B------:R-:W-:Y:S01]  /*13540*/  HMMA.16816.F32 R160, R8, R22, R160 ;  /* 0x0000001608a0723c */ /* 0x000fe200000018a0 */
[----:B------:R-:W-:Y:S02]  /*13550*/  MOV R179, R100 ;  /* 0x0000006400b37202 */ /* 0x000fe40000000f00 */
[----:B------:R-:W5:Y:S04]  /*13560*/  LDSM.16.MT88.4 R24, [R184+0x4c00] ;  /* 0x004c0000b818783b */ /* 0x000f680000004200 */
[----:B------:R-:W-:Y:S01]  /*13570*/  FFMA.FTZ R8, R62, UR20, -R2 ;  /* 0x000000143e087c23 */ /* 0x000fe20008010802 */
[----:B------:R-:W5:Y:S01]  /*13580*/  LDSM.16.MT88.4 R20, [R185+0x4c00] ;  /* 0x004c0000b914783b */ /* 0x000f620000004200 */
[----:B------:R-:W-:-:S02]  /*13590*/  F2FP.F16.F32.PACK_AB R9, R247, R248 ;  /* 0x000000f8f709723e */ /* 0x000fc400000000ff */
[----:B------:R4:W-:Y:S01]  /*135a0*/  MUFU.EX2 R121, R8 ;  /* 0x0000000800797308 */ /* 0x0009e20000000800 */
[----:B------:R-:W-:Y:S01]  /*135b0*/  F2FP.F16.F32.PACK_AB R10, R141, R143 ;  /* 0x0000008f8d0a723e */ /* 0x000fe200000000ff */
[----:B------:R-:W2:Y:S01]  /*135c0*/  LDL.LU R129, [R1+0x24] ;  /* 0x0000240001817983 */ /* 0x000ea20000300800 */
[----:B-1----:R-:W-:Y:S02]  /*135d0*/  F2FP.F16.F32.PACK_AB R4, R213, R209 ;  /* 0x000000d1d504723e */ /* 0x002fe400000000ff */
[----:B------:R-:W-:-:S05]  /*135e0*/  F2FP.F16.F32.PACK_AB R11, R245, R246 ;  /* 0x000000f6f50b723e */ /* 0x000fca00000000ff */
[C---:B----4-:R-:W-:Y:S06]  /*135f0*/  HMMA.16816.F32 R32, R4.reuse, R16, R28 ;  /* 0x000000100420723c */ /* 0x050fec000000181c */
[----:B------:R-:W-:Y:S01]  /*13600*/  HMMA.16816.F32 R28, R4, R18, R36 ;  /* 0x00000012041c723c */ /* 0x000fe20000001824 */
[----:B------:R-:W-:-:S04]  /*13610*/  FFMA.FTZ R8, R128, UR20, -R0 ;  /* 0x0000001480087c23 */ /* 0x000fc80008010800 */
[----:B------:R1:W-:Y:S01]  /*13620*/  MUFU.EX2 R106, R8 ;  /* 0x00000008006a7308 */ /* 0x0003e20000000800 */
[C---:B------:R-:W-:Y:S06]  /*13630*/  HMMA.16816.F32 R36, R4.reuse, R12, R40 ;  /* 0x0000000c0424723c */ /* 0x040fec0000001828 */
[----:B------:R-:W-:Y:S07]  /*13640*/  HMMA.16816.F32 R44, R4, R14, R44 ;  /* 0x0000000e042c723c */ /* 0x000fee000000182c */
[--C-:B------:R-:W-:Y:S01]  /*13650*/  FFMA.FTZ R4, R120, UR20, -R0.reuse ;  /* 0x0000001478047c23 */ /* 0x100fe20008010800 */
[----:B------:R-:W-:Y:S01]  /*13660*/  F2FP.F16.F32.PACK_AB R6, R220, R218 ;  /* 0x000000dadc06723e */ /* 0x000fe200000000ff */
[----:B-1----:R-:W-:Y:S01]  /*13670*/  FFMA.FTZ R8, R127, UR20, -R0 ;  /* 0x000000147f087c23 */ /* 0x002fe20008010800 */
[----:B------:R-:W-:Y:S01]  /*13680*/  IMAD.MOV.U32 R127, RZ, RZ, R105 ;  /* 0x000000ffff7f7224 */ /* 0x000fe200078e0069 */
[----:B------:R1:W-:Y:S01]  /*13690*/  MUFU.EX2 R100, R4 ;  /* 0x0000000400647308 */ /* 0x0003e20000000800 */
[----:B------:R-:W-:Y:S01]  /*136a0*/  MOV R120, R176 ;  /* 0x000000b000787202 */ /* 0x000fe20000000f00 */
[----:B------:R-:W-:-:S06]  /*136b0*/  IMAD.MOV.U32 R176, RZ, RZ, R52 ;  /* 0x000000ffffb07224 */ /* 0x000fcc00078e0034 */
[----:B------:R4:W5:Y:S01]  /*136c0*/  MUFU.EX2 R105, R8 ;  /* 0x0000000800697308 */ /* 0x0009620000000800 */
[----:B-1----:R-:W-:-:S07]  /*136d0*/  FFMA.FTZ R4, R84, UR20, -R2 ;  /* 0x0000001454047c23 */ /* 0x002fce0008010802 */
[----:B------:R1:W-:Y:S01]  /*136e0*/  MUFU.EX2 R110, R4 ;  /* 0x00000004006e7308 */ /* 0x0003e20000000800 */
[----:B----4-:R-:W-:Y:S01]  /*136f0*/  FFMA.FTZ R8, R124, UR20, -R0 ;  /* 0x000000147c087c23 */ /* 0x010fe20008010800 */
[----:B------:R-:W-:Y:S02]  /*13700*/  MOV R124, R99 ;  /* 0x00000063007c7202 */ /* 0x000fe40000000f00 */
[----:B-----5:R-:W-:-:S04]  /*13710*/  F2FP.F16.F32.PACK_AB R5, R105, R106 ;  /* 0x0000006a6905723e */ /* 0x020fc800000000ff */
[----:B------:R4:W5:Y:S01]  /*13720*/  MUFU.EX2 R99, R8 ;  /* 0x0000000800637308 */ /* 0x0009620000000800 */
[----:B-1----:R-:W-:-:S07]  /*13730*/  FFMA.FTZ R4, R63, UR20, -R2 ;  /* 0x000000143f047c23 */ /* 0x002fce0008010802 */
[----:B------:R1:W-:Y:S01]  /*13740*/  MUFU.EX2 R108, R4 ;  /* 0x00000004006c7308 */ /* 0x0003e20000000800 */
[----:B----4-:R-:W-:Y:S02]  /*13750*/  F2FP.F16.F32.PACK_AB R8, R142, R136 ;  /* 0x000000888e08723e */ /* 0x010fe400000000ff */
[----:B-----5:R-:W-:-:S05]  /*13760*/  F2FP.F16.F32.PACK_AB R7, R100, R99 ;  /* 0x000000636407723e */ /* 0x020fca00000000ff */
[C---:B------:R-:W-:Y:S06]  /*13770*/  HMMA.16816.F32 R64, R8.reuse, R16, R64 ;  /* 0x000000100840723c */ /* 0x040fec0000001840 */
[C---:B------:R-:W-:Y:S01]  /*13780*/  HMMA.16816.F32 R48, R8.reuse, R18, R48 ;  /* 0x000000120830723c */ /* 0x040fe20000001830 */
[----:B-1----:R-:W-:Y:S01]  /*13790*/  F2FP.F16.F32.PACK_AB R4, R219, R217 ;  /* 0x000000d9db04723e */ /* 0x002fe200000000ff */
[----:B------:R-:W1:Y:S04]  /*137a0*/  LDSM.16.MT88.4 R16, [R184+0x5000] ;  /* 0x00500000b810783b */ /* 0x000e680000004200 */
[C---:B------:R-:W-:Y:S06]  /*137b0*/  HMMA.16816.F32 R152, R8.reuse, R12, R152 ;  /* 0x0000000c0898723c */ /* 0x040fec0000001898 */
[----:B------:R-:W-:Y:S01]  /*137c0*/  HMMA.16816.F32 R160, R8, R14, R160 ;  /* 0x0000000e08a0723c */ /* 0x000fe200000018a0 */
[----:B------:R-:W-:Y:S05]  /*137d0*/  LDSM.16.MT88.4 R12, [R185+0x5000] ;  /* 0x00500000b90c783b */ /* 0x000fea0000004200 */
[----:B------:R-:W-:Y:S01]  /*137e0*/  HMMA.16816.F32 R40, R4, R24, R32 ;  /* 0x000000180428723c */ /* 0x000fe20000001820 */
[----:B------:R-:W-:Y:S01]  /*137f0*/  FFMA.FTZ R8, R59, UR20, -R2 ;  /* 0x000000143b087c23 */ /* 0x000fe20008010802 */
[----:B------:R-:W-:-:S02]  /*13800*/  F2FP.F16.F32.PACK_AB R9, R243, R244 ;  /* 0x000000f4f309723e */ /* 0x000fc400000000ff */
[----:B------:R-:W-:Y:S01]  /*13810*/  F2FP.F16.F32.PACK_AB R10, R137, R166 ;  /* 0x000000a6890a723e */ /* 0x000fe200000000ff */
[----:B------:R4:W-:Y:S01]  /*13820*/  MUFU.EX2 R104, R8 ;  /* 0x0000000800687308 */ /* 0x0009e20000000800 */
[----:B------:R-:W-:Y:S01]  /*13830*/  HMMA.16816.F32 R32, R4, R26, R28 ;  /* 0x0000001a0420723c */ /* 0x000fe2000000181c */
[----:B------:R-:W-:-:S05]  /*13840*/  F2FP.F16.F32.PACK_AB R11, R241, R242 ;  /* 0x000000f2f10b723e */ /* 0x000fca00000000ff */
[C---:B------:R-:W-:Y:S06]  /*13850*/  HMMA.16816.F32 R28, R4.reuse, R20, R36 ;  /* 0x00000014041c723c */ /* 0x040fec0000001824 */
        /* <DEDUP_REMOVED lines=8> */
[----:B----4-:R-:W-:Y:S01]  /*138e0*/  FFMA.FTZ R8, R115, UR20, -R0 ;  /* 0x0000001473087c23 */ /* 0x010fe20008010800 */
[----:B------:R-:W-:-:S06]  /*138f0*/  MOV R115, R91 ;  /* 0x0000005b00737202 */ /* 0x000fcc0000000f00 */
[----:B------:R4:W1:Y:S01]  /*13900*/  MUFU.EX2 R91, R8 ;  /* 0x00000008005b7308 */ /* 0x0008620000000800 */
[----:B-----5:R-:W-:-:S07]  /*13910*/  FFMA.FTZ R4, R60, UR20, -R2 ;  /* 0x000000143c047c23 */ /* 0x020fce0008010802 */
[----:B------:R5:W-:Y:S01]  /*13920*/  MUFU.EX2 R96, R4 ;  /* 0x0000000400607308 */ /* 0x000be20000000800 */
[----:B----4-:R-:W-:Y:S01]  /*13930*/  FFMA.FTZ R8, R116, UR20, -R0 ;  /* 0x0000001474087c23 */ /* 0x010fe20008010800 */
[----:B------:R-:W-:Y:S02]  /*13940*/  MOV R116, R179 ;  /* 0x000000b300747202 */ /* 0x000fe40000000f00 */
[----:B------:R-:W-:-:S04]  /*13950*/  MOV R179, R94 ;  /* 0x0000005e00b37202 */ /* 0x000fc80000000f00 */
[----:B------:R4:W4:Y:S01]  /*13960*/  MUFU.EX2 R87, R8 ;  /* 0x0000000800577308 */ /* 0x0009220000000800 */
[----:B-1----:R-:W-:Y:S01]  /*13970*/  F2FP.F16.F32.PACK_AB R5, R91, R95 ;  /* 0x0000005f5b05723e */ /* 0x002fe200000000ff */
[----:B-----5:R-:W-:-:S06]  /*13980*/  FFMA.FTZ R4, R55, UR20, -R2 ;  /* 0x0000001437047c23 */ /* 0x020fcc0008010802 */
[----:B------:R1:W-:Y:S01]  /*13990*/  MUFU.EX2 R94, R4 ;  /* 0x00000004005e7308 */ /* 0x0003e20000000800 */
[----:B----4-:R-:W-:Y:S02]  /*139a0*/  F2FP.F16.F32.PACK_AB R8, R165, R140 ;  /* 0x0000008ca508723e */ /* 0x010fe400000000ff */
[----:B------:R-:W-:-:S05]  /*139b0*/  F2FP.F16.F32.PACK_AB R7, R88, R87 ;  /* 0x000000575807723e */ /* 0x000fca00000000ff */
[----:B------:R-:W-:Y:S01]  /*139c0*/  HMMA.16816.F32 R64, R8, R24, R64 ;  /* 0x000000180840723c */ /* 0x000fe20000001840 */
[----:B-1----:R-:W-:-:S05]  /*139d0*/  F2FP.F16.F32.PACK_AB R4, R175, R221 ;  /* 0x000000ddaf04723e */ /* 0x002fca00000000ff */
[C---:B------:R-:W-:Y:S01]  /*139e0*/  HMMA.16816.F32 R60, R8.reuse, R26, R48 ;  /* 0x0000001a083c723c */ /* 0x040fe20000001830 */
[----:B------:R-:W-:Y:S05]  /*139f0*/  LDSM.16.MT88.4 R24, [R185+0x5400] ;  /* 0x00540000b918783b */ /* 0x000fea0000004200 */
[C---:B------:R-:W-:Y:S06]  /*13a00*/  HMMA.16816.F32 R56, R8.reuse, R20, R152 ;  /* 0x000000140838723c */ /* 0x040fec0000001898 */
[----:B------:R-:W-:Y:S01]  /*13a10*/  HMMA.16816.F32 R160, R8, R22, R160 ;  /* 0x0000001608a0723c */ /* 0x000fe200000018a0 */
[----:B------:R-:W1:Y:S05]  /*13a20*/  LDSM.16.MT88.4 R20, [R184+0x5400] ;  /* 0x00540000b814783b */ /* 0x000e6a0000004200 */
[----:B------:R-:W-:Y:S01]  /*13a30*/  HMMA.16816.F32 R52, R4, R16, R40 ;  /* 0x000000100434723c */ /* 0x000fe20000001828 */
[----:B------:R-:W-:-:S04]  /*13a40*/  FFMA.FTZ R8, R78, UR20, -R2 ;  /* 0x000000144e087c23 */ /* 0x000fc80008010802 */
[----:B------:R4:W-:Y:S02]  /*13a50*/  MUFU.EX2 R89, R8 ;  /* 0x0000000800597308 */ /* 0x0009e40000000800 */
[----:B----4-:R-:W-:Y:S01]  /*13a60*/  FFMA.FTZ R8, R109, UR20, -R0 ;  /* 0x000000146d087c23 */ /* 0x010fe20008010800 */
[----:B------:R-:W-:Y:S01]  /*13a70*/  HMMA.16816.F32 R48, R4, R18, R32 ;  /* 0x000000120430723c */ /* 0x000fe20000001820 */
[----:B------:R-:W-:-:S04]  /*13a80*/  F2FP.F16.F32.PACK_AB R10, R110, R121 ;  /* 0x000000796e0a723e */ /* 0x000fc800000000ff */
[----:B------:R4:W-:Y:S01]  /*13a90*/  MUFU.EX2 R86, R8 ;  /* 0x0000000800567308 */ /* 0x0009e20000000800 */
[----:B------:R-:W-:Y:S02]  /*13aa0*/  MOV R109, R156 ;  /* 0x0000009c006d7202 */ /* 0x000fe40000000f00 */
[----:B------:R-:W-:Y:S01]  /*13ab0*/  MOV R156, R148 ;  /* 0x00000094009c7202 */ /* 0x000fe20000000f00 */
[----:B----4-:R-:W-:-:S04]  /*13ac0*/  FFMA.FTZ R8, R107, UR20, -R0 ;  /* 0x000000146b087c23 */ /* 0x010fc80008010800 */
[----:B------:R4:W5:Y:S02]  /*13ad0*/  MUFU.EX2 R84, R8 ;  /* 0x0000000800547308 */ /* 0x0009640000000800 */
[----:B----4-:R-:W-:-:S06]  /*13ae0*/  FFMA.FTZ R8, R101, UR20, -R0 ;  /* 0x0000001465087c23 */ /* 0x010fcc0008010800 */
[----:B------:R4:W-:Y:S02]  /*13af0*/  MUFU.EX2 R78, R8 ;  /* 0x00000008004e7308 */ /* 0x0009e40000000800 */
[----:B----4-:R-:W-:-:S06]  /*13b00*/  FFMA.FTZ R8, R103, UR20, -R0 ;  /* 0x0000001467087c23 */ /* 0x010fcc0008010800 */
[----:B------:R4:W1:Y:S01]  /*13b10*/  MUFU.EX2 R82, R8 ;  /* 0x0000000800527308 */ /* 0x0008620000000800 */
[----:B-----5:R-:W-:Y:S01]  /*13b20*/  F2FP.F16.F32.PACK_AB R9, R84, R86 ;  /* 0x000000565409723e */ /* 0x020fe200000000ff */
[----:B----4-:R-:W-:-:S06]  /*13b30*/  FFMA.FTZ R8, R80, UR20, -R2 ;  /* 0x0000001450087c23 */ /* 0x010fcc0008010802 */
[----:B------:R4:W-:Y:S01]  /*13b40*/  MUFU.EX2 R80, R8 ;  /* 0x0000000800507308 */ /* 0x0009e20000000800 */
[----:B-1----:R-:W-:Y:S01]  /*13b50*/  F2FP.F16.F32.PACK_AB R11, R82, R78 ;  /* 0x0000004e520b723e */ /* 0x002fe200000000ff */
[----:B----4-:R-:W-:-:S06]  /*13b60*/  FFMA.FTZ R8, R76, UR20, -R2 ;  /* 0x000000144c087c23 */ /* 0x010fcc0008010802 */
[----:B------:R1:W-:Y:S02]  /*13b70*/  MUFU.EX2 R76, R8 ;  /* 0x00000008004c7308 */ /* 0x0003e40000000800 */
[----:B-1----:R-:W-:-:S07]  /*13b80*/  F2FP.F16.F32.PACK_AB R8, R123, R126 ;  /* 0x0000007e7b08723e */ /* 0x002fce00000000ff */
[----:B------:R-:W-:Y:S07]  /*13b90*/  HMMA.16816.F32 R148, R8, R22, R48 ;  /* 0x000000160894723c */ /* 0x000fee0000001830 */
[----:B---3--:R-:W-:Y:S02]  /*13ba0*/  FFMA.FTZ R50, R147, R68, R215 ;  /* 0x0000004493327223 */ /* 0x008fe400000100d7 */
[----:B------:R-:W3:Y:S01]  /*13bb0*/  LDL.LU R147, [R1+0x28] ;  /* 0x0000280001937983 */ /* 0x000ee20000300800 */
[----:B------:R-:W-:Y:S01]  /*13bc0*/  HMMA.16816.F32 R44, R4, R12, R28 ;  /* 0x0000000c042c723c */ /* 0x000fe2000000181c */
[----:B------:R-:W-:-:S05]  /*13bd0*/  FFMA.FTZ R2, R77, UR20, -R2 ;  /* 0x000000144d027c23 */ /* 0x000fca0008010802 */
[----:B------:R-:W-:Y:S07]  /*13be0*/  HMMA.16816.F32 R36, R4, R14, R36 ;  /* 0x0000000e0424723c */ /* 0x000fee0000001824 */
[----:B------:R-:W-:Y:S02]  /*13bf0*/  F2FP.F16.F32.PACK_AB R4, R111, R109 ;  /* 0x0000006d6f04723e */ /* 0x000fe400000000ff */
[----:B------:R-:W-:Y:S02]  /*13c00*/  F2FP.F16.F32.PACK_AB R5, R239, R240 ;  /* 0x000000f0ef05723e */ /* 0x000fe400000000ff */
[----:B------:R-:W-:-:S02]  /*13c10*/  F2FP.F16.F32.PACK_AB R6, R115, R116 ;  /* 0x000000747306723e */ /* 0x000fc400000000ff */
[----:B------:R-:W-:-:S07]  /*13c20*/  F2FP.F16.F32.PACK_AB R7, R237, R238 ;  /* 0x000000eeed07723e */ /* 0x000fce00000000ff */
[C---:B------:R-:W-:Y:S01]  /*13c30*/  HMMA.16816.F32 R28, R4.reuse, R16, R64 ;  /* 0x00000010041c723c */ /* 0x040fe20000001840 */
[----:B------:R1:W-:Y:S05]  /*13c40*/  MUFU.EX2 R67, R2 ;  /* 0x0000000200437308 */ /* 0x0003ea0000000800 */
[C---:B------:R-:W-:Y:S01]  /*13c50*/  HMMA.16816.F32 R32, R4.reuse, R18, R60 ;  /* 0x000000120420723c */ /* 0x040fe2000000183c */
[----:B------:R-:W4:Y:S05]  /*13c60*/  LDSM.16.MT88.4 R16, [R184+0x5800] ;  /* 0x00580000b810783b */ /* 0x000f2a0000004200 */
[----:B------:R-:W-:Y:S01]  /*13c70*/  HMMA.16816.F32 R56, R4, R12, R56 ;  /* 0x0000000c0438723c */ /* 0x000fe20000001838 */
[----:B-1----:R-:W-:-:S05]  /*13c80*/  FFMA.FTZ R2, R102, UR20, -R0 ;  /* 0x0000001466027c23 */ /* 0x002fca0008010800 */
[----:B------:R-:W-:Y:S01]  /*13c90*/  HMMA.16816.F32 R40, R4, R14, R160 ;  /* 0x0000000e0428723c */ /* 0x000fe200000018a0 */
[----:B------:R-:W1:Y:S01]  /*13ca0*/  LDSM.16.MT88.4 R12, [R185+0x5800] ;  /* 0x00580000b90c783b */ /* 0x000e620000004200 */
[----:B------:R5:W-:Y:S01]  /*13cb0*/  MUFU.EX2 R66, R2 ;  /* 0x0000000200427308 */ /* 0x000be20000000800 */
[----:B--2---:R-:W-:Y:S01]  /*13cc0*/  FFMA.FTZ R49, R129, R70, R117 ;  /* 0x0000004681317223 */ /* 0x004fe20000010075 */
[----:B------:R-:W-:Y:S01]  /*13cd0*/  MOV R129, R172 ;  /* 0x000000ac00817202 */ /* 0x000fe20000000f00 */
[----:B------:R-:W-:Y:S01]  /*13ce0*/  IMAD.MOV.U32 R172, RZ, RZ, R158 ;  /* 0x000000ffffac7224 */ /* 0x000fe200078e009e */
[----:B------:R-:W-:Y:S01]  /*13cf0*/  MOV R128, R156 ;  /* 0x0000009c00807202 */ /* 0x000fe20000000f00 */
[----:B-----5:R-:W-:-:S04]  /*13d00*/  FFMA.FTZ R2, R98, UR20, -R0 ;  /* 0x0000001462027c23 */ /* 0x020fc80008010800 */
[----:B------:R2:W5:Y:S01]  /*13d10*/  MUFU.EX2 R65, R2 ;  /* 0x0000000200417308 */ /* 0x0005620000000800 */
[----:B------:R-:W-:Y:S02]  /*13d20*/  MOV R155, R157 ;  /* 0x0000009d009b7202 */ /* 0x000fe40000000f00 */
[----:B------:R-:W-:Y:S01]  /*13d30*/  MOV R154, R159 ;  /* 0x0000009f009a7202 */ /* 0x000fe20000000f00 */
[----:B------:R-:W-:Y:S01]  /*13d40*/  HMMA.16816.F32 R52, R8, R20, R52 ;  /* 0x000000140834723c */ /* 0x000fe20000001834 */
[----:B--2---:R-:W-:-:S04]  /*13d50*/  FFMA.FTZ R2, R97, UR20, -R0 ;  /* 0x0000001461027c23 */ /* 0x004fc80008010800 */
[----:B------:R2:W-:Y:S01]  /*13d60*/  MUFU.EX2 R64, R2 ;  /* 0x0000000200407308 */ /* 0x0005e20000000800 */
[C---:B------:R-:W-:Y:S06]  /*13d70*/  HMMA.16816.F32 R156, R8.reuse, R24, R44 ;  /* 0x00000018089c723c */ /* 0x040fec000000182c */
[----:B------:R-:W-:Y:S01]  /*13d80*/  HMMA.16816.F32 R44, R8, R26, R36 ;  /* 0x0000001a082c723c */ /* 0x000fe20000001824 */
[----:B--2---:R-:W-:-:S04]  /*13d90*/  FFMA.FTZ R2, R92, UR20, -R0 ;  /* 0x000000145c027c23 */ /* 0x004fc80008010800 */
[----:B------:R2:W4:Y:S01]  /*13da0*/  MUFU.EX2 R63, R2 ;  /* 0x00000002003f7308 */ /* 0x0005220000000800 */
[----:B------:R-:W-:Y:S02]  /*13db0*/  F2FP.F16.F32.PACK_AB R4, R120, R119 ;  /* 0x000000777804723e */ /* 0x000fe400000000ff */
[----:B------:R-:W-:Y:S02]  /*13dc0*/  F2FP.F16.F32.PACK_AB R5, R234, R235 ;  /* 0x000000ebea05723e */ /* 0x000fe400000000ff */
[----:B------:R-:W-:Y:S02]  /*13dd0*/  F2FP.F16.F32.PACK_AB R6, R127, R124 ;  /* 0x0000007c7f06723e */ /* 0x000fe400000000ff */
[----:B------:R-:W-:Y:S01]  /*13de0*/  F2FP.F16.F32.PACK_AB R7, R232, R233 ;  /* 0x000000e9e807723e */ /* 0x000fe200000000ff */
[----:B------:R-:W-:Y:S01]  /*13df0*/  FFMA.FTZ R48, R146, R69, R225 ;  /* 0x0000004592307223 */ /* 0x000fe200000100e1 */
[--C-:B------:R-:W-:Y:S01]  /*13e00*/  FFMA.FTZ R60, R81, UR20, -R3.reuse ;  /* 0x00000014513c7c23 */ /* 0x100fe20008010803 */
[----:B------:R-:W-:Y:S01]  /*13e10*/  FFMA.FTZ R61, R79, UR20, -R3 ;  /* 0x000000144f3d7c23 */ /* 0x000fe20008010803 */
[----:B--2---:R-:W-:-:S03]  /*13e20*/  FFMA.FTZ R2, R93, UR20, -R0 ;  /* 0x000000145d027c23 */ /* 0x004fc60008010800 */
[----:B------:R-:W-:Y:S01]  /*13e30*/  HMMA.16816.F32 R36, R4, R20, R28 ;  /* 0x000000140424723c */ /* 0x000fe2000000181c */
[----:B------:R2:W3:Y:S01]  /*13e40*/  MUFU.EX2 R62, R2 ;  /* 0x00000002003e7308 */ /* 0x0004e20000000800 */
[--C-:B------:R-:W-:Y:S01]  /*13e50*/  FFMA.FTZ R8, R85, UR20, -R0.reuse ;  /* 0x0000001455087c23 */ /* 0x100fe20008010800 */
[----:B------:R-:W-:-:S03]  /*13e60*/  FFMA.FTZ R3, R83, UR20, -R0 ;  /* 0x0000001453037c23 */ /* 0x000fc60008010800 */
[----:B------:R-:W-:Y:S01]  /*13e70*/  HMMA.16816.F32 R28, R4, R24, R56 ;  /* 0x00000018041c723c */ /* 0x000fe20000001838 */
[----:B------:R-:W-:Y:S01]  /*13e80*/  FADD.FTZ R50, R222, R50 ;  /* 0x00000032de327221 */ /* 0x000fe20000010000 */
[----:B------:R-:W-:-:S04]  /*13e90*/  FADD.FTZ R49, R168, R49 ;  /* 0x00000031a8317221 */ /* 0x000fc80000010000 */
[----:B------:R-:W-:Y:S01]  /*13ea0*/  HMMA.16816.F32 R32, R4, R22, R32 ;  /* 0x000000160420723c */ /* 0x000fe20000001820 */
[----:B------:R-:W-:Y:S01]  /*13eb0*/  MOV R101, R136 ;  /* 0x0000008800657202 */ /* 0x000fe20000000f00 */
[----:B------:R-:W-:Y:S01]  /*13ec0*/  LDSM.16.MT88.4 R20, [R185+0x5c00] ;  /* 0x005c0000b914783b */ /* 0x000fe20000004200 */
[----:B--2---:R-:W-:-:S03]  /*13ed0*/  FFMA.FTZ R2, R90, UR20, -R0 ;  /* 0x000000145a027c23 */ /* 0x004fc60008010800 */
[----:B------:R-:W-:Y:S01]  /*13ee0*/  HMMA.16816.F32 R24, R4, R26, R40 ;  /* 0x0000001a0418723c */ /* 0x000fe20000001828 */
[----:B------:R2:W3:Y:S06]  /*13ef0*/  MUFU.EX2 R51, R2 ;  /* 0x0000000200337308 */ /* 0x0004ec0000000800 */
[----:B------:R-:W-:Y:S02]  /*13f00*/  F2FP.F16.F32.PACK_AB R4, R104, R108 ;  /* 0x0000006c6804723e */ /* 0x000fe400000000ff */
[----:B-----5:R-:W-:Y:S02]  /*13f10*/  F2FP.F16.F32.PACK_AB R5, R65, R66 ;  /* 0x000000424105723e */ /* 0x020fe400000000ff */
[----:B------:R-:W-:-:S02]  /*13f20*/  F2FP.F16.F32.PACK_AB R6, R94, R96 ;  /* 0x000000605e06723e */ /* 0x000fc400000000ff */
[----:B----4-:R-:W-:Y:S01]  /*13f30*/  F2FP.F16.F32.PACK_AB R7, R63, R64 ;  /* 0x000000403f07723e */ /* 0x010fe200000000ff */
[----:B------:R4:W-:Y:S01]  /*13f40*/  MUFU.EX2 R41, R3 ;  /* 0x0000000300297308 */ /* 0x0009e20000000800 */
[----:B------:R-:W-:Y:S01]  /*13f50*/  MOV R107, R137 ;  /* 0x00000089006b7202 */ /* 0x000fe20000000f00 */
[----:B--2---:R-:W-:Y:S01]  /*13f60*/  FADD.FTZ R2, R252, R48 ;  /* 0x00000030fc027221 */ /* 0x004fe20000010000 */
[----:B------:R-:W-:-:S03]  /*13f70*/  MOV R103, R138 ;  /* 0x0000008a00677202 */ /* 0x000fc60000000f00 */
[----:B------:R-:W-:Y:S01]  /*13f80*/  HMMA.16816.F32 R148, R4, R18, R148 ;  /* 0x000000120494723c */ /* 0x000fe20000001894 */
[----:B------:R-:W-:Y:S01]  /*13f90*/  MOV R163, R139 ;  /* 0x0000008b00a37202 */ /* 0x000fe20000000f00 */
[----:B------:R-:W-:-:S04]  /*13fa0*/  FADD.FTZ R2, R154, R2 ;  /* 0x000000029a027221 */ /* 0x000fc80000010000 */
[----:B------:R-:W-:Y:S01]  /*13fb0*/  HMMA.16816.F32 R136, R4, R16, R52 ;  /* 0x000000100488723c */ /* 0x000fe20000001834 */
[----:B------:R-:W-:Y:S01]  /*13fc0*/  FADD.FTZ R2, R164, R2 ;  /* 0x00000002a4027221 */ /* 0x000fe20000010000 */
[----:B----4-:R-:W-:-:S04]  /*13fd0*/  FADD.FTZ R3, R177, R49 ;  /* 0x00000031b1037221 */ /* 0x010fc80000010000 */
[----:B-1----:R-:W-:Y:S01]  /*13fe0*/  HMMA.16816.F32 R156, R4, R12, R156 ;  /* 0x0000000c049c723c */ /* 0x002fe2000000189c */
[----:B------:R-:W-:-:S05]  /*13ff0*/  MOV R152, R155 ;  /* 0x0000009b00987202 */ /* 0x000fca0000000f00 */
[----:B------:R-:W-:Y:S01]  /*14000*/  HMMA.16816.F32 R44, R4, R14, R44 ;  /* 0x0000000e042c723c */ /* 0x000fe2000000182c */
[----:B------:R-:W-:Y:S01]  /*14010*/  FADD.FTZ R2, R163, R2 ;  /* 0x00000002a3027221 */ /* 0x000fe20000010000 */
[----:B------:R-:W-:Y:S02]  /*14020*/  MOV R153, R167 ;  /* 0x000000a700997202 */ /* 0x000fe40000000f00 */
[----:B------:R-:W-:Y:S01]  /*14030*/  MOV R69, R103 ;  /* 0x0000006700457202 */ /* 0x000fe20000000f00 */
[----:B------:R-:W-:Y:S01]  /*14040*/  IMAD.MOV.U32 R225, RZ, RZ, R101 ;  /* 0x000000ffffe17224 */ /* 0x000fe200078e0065 */
[----:B------:R-:W-:Y:S02]  /*14050*/  MOV R79, R142 ;  /* 0x0000008e004f7202 */ /* 0x000fe40000000f00 */
[----:B------:R-:W-:Y:S02]  /*14060*/  MOV R81, R143 ;  /* 0x0000008f00517202 */ /* 0x000fe40000000f00 */
[----:B------:R-:W-:-:S02]  /*14070*/  MOV R102, R141 ;  /* 0x0000008d00667202 */ /* 0x000fc40000000f00 */
[----:B------:R-:W-:Y:S02]  /*14080*/  MOV R155, R165 ;  /* 0x000000a5009b7202 */ /* 0x000fe40000000f00 */
[----:B------:R-:W-:Y:S02]  /*14090*/  MOV R77, R140 ;  /* 0x0000008c004d7202 */ /* 0x000fe40000000f00 */
[----:B------:R-:W-:Y:S02]  /*140a0*/  MOV R154, R166 ;  /* 0x000000a6009a7202 */ /* 0x000fe40000000f00 */
[----:B------:R-:W-:Y:S02]  /*140b0*/  MOV R103, R155 ;  /* 0x0000009b00677202 */ /* 0x000fe40000000f00 */
[----:B------:R-:W-:Y:S01]  /*140c0*/  MOV R101, R154 ;  /* 0x0000009a00657202 */ /* 0x000fe20000000f00 */
[----:B---3--:R-:W-:Y:S02]  /*140d0*/  FFMA.FTZ R0, R147, R72, R114 ;  /* 0x0000004893007223 */ /* 0x008fe40000010072 */
        /* <DEDUP_REMOVED lines=154> */
.L_x_1283:
        /* <DEDUP_REMOVED lines=21> */
[----:B------:R-:W-:Y:S01]  /*14bd0*/  ULDC UR4, c[0x0][0x2ec] ;  /* 0x0000bb0000047ab9 */ /* 0x000fe20000000800 */
[----:B------:R-:W-:-:S06]  /*14be0*/  ULDC.64 UR6, c[0x0][0x248] ;  /* 0x0000920000067ab9 */ /* 0x000fcc0000000a00 */
        /* <DEDUP_REMOVED lines=12> */
.L_x_1290:
        /* <DEDUP_REMOVED lines=55> */
.L_x_1288:
[----:B--2---:R-:W2:Y:S01]  /*15020*/  LDL.64 R12, [R1+0x30] ;  /* 0x00003000010c7983 */ /* 0x004ea20000100a00 */
[----:B------:R-:W-:Y:S04]  /*15030*/  DEPBAR.LE SB0, 0x0 ;  /* 0x000080000000791a */ /* 0x000fe80000000000 */
[----:B------:R-:W-:Y:S01]  /*15040*/  UIADD3 UR13, UR18, -0x1, URZ ;  /* 0xffffffff120d7890 */ /* 0x000fe2000fffe03f */
[----:B------:R-:W3:Y:S03]  /*15050*/  LDL R9, [R1+0x50] ;  /* 0x0000500001097983 */ /* 0x000ee60000100800 */
[----:B------:R-:W-:Y:S01]  /*15060*/  USHF.R.S32.HI UR28, URZ, 0x1f, UR13 ;  /* 0x0000001f3f1c7899 */ /* 0x000fe2000801140d */
[----:B------:R-:W4:Y:S01]  /*15070*/  LDL R19, [R1+0x54] ;  /* 0x0000540001137983 */ /* 0x000f220000100800 */
[----:B------:R-:W-:Y:S01]  /*15080*/  UIMAD UR21, UR8, UR13, URZ ;  /* 0x0000000d081572a4 */ /* 0x000fe2000f8e023f */
[----:B-1----:R-:W-:Y:S01]  /*15090*/  IMAD.U32 R4, RZ, RZ, UR13 ;  /* 0x0000000dff047e24 */ /* 0x002fe2000f8e00ff */
[----:B------:R-:W-:Y:S01]  /*150a0*/  UISETP.GT.AND UP0, UPT, UR13, UR14, UPT ;  /* 0x0000000e0d00728c */ /* 0x000fe2000bf04270 */
[----:B------:R-:W5:Y:S01]  /*150b0*/  LDL R10, [R1+0x48] ;  /* 0x00004800010a7983 */ /* 0x000f620000100800 */
[----:B------:R-:W-:Y:S03]  /*150c0*/  UIMAD UR21, UR28, UR9, UR21 ;  /* 0x000000091c1572a4 */ /* 0x000fe6000f8e0215 */
        /* <DEDUP_REMOVED lines=67> */
[C---:B------:R-:W-:Y:S01]  /*15500*/  HMMA.16816.F32 R40, R124.reuse, R48, RZ ;  /* 0x000000307c28723c */ /* 0x040fe200000018ff */
[----:B------:R-:W1:Y:S05]  /*15510*/  S2R R0, SR_TID.X ;  /* 0x0000000000007919 */ /* 0x000e6a0000002100 */
[-C--:B------:R-:W-:Y:S06]  /*15520*/  HMMA.16816.F32 R44, R124, R50.reuse, RZ ;  /* 0x000000327c2c723c */ /* 0x080fec00000018ff */
[C---:B------:R-:W-:Y:S06]  /*15530*/  HMMA.16816.F32 R48, R128.reuse, R50, RZ ;  /* 0x000000328030723c */ /* 0x040fec00000018ff */
[-C--:B-----5:R-:W-:Y:S06]  /*15540*/  HMMA.16816.F32 R52, R128, R64.reuse, RZ ;  /* 0x000000408034723c */ /* 0x0a0fec00000018ff */
[C---:B------:R-:W-:Y:S06]  /*15550*/  HMMA.16816.F32 R56, R124.reuse, R64, RZ ;  /* 0x000000407c38723c */ /* 0x040fec00000018ff */
[-C--:B------:R-:W-:Y:S01]  /*15560*/  HMMA.16816.F32 R60, R124, R66.reuse, RZ ;  /* 0x000000427c3c723c */ /* 0x080fe200000018ff */
[----:B-1----:R-:W-:Y:S05]  /*15570*/  IMAD.SHL.U32 R0, R0, 0x2, RZ ;  /* 0x0000000200007824 */ /* 0x002fea00078e00ff */
[C---:B------:R-:W-:Y:S02]  /*15580*/  HMMA.16816.F32 R64, R128.reuse, R66, RZ ;  /* 0x000000428040723c */ /* 0x040fe400000018ff */
[----:B------:R-:W-:Y:S04]  /*15590*/  LOP3.LUT R0, R0, 0x6, RZ, 0xc0, !PT ;  /* 0x0000000600007812 */ /* 0x000fe800078ec0ff */
[-C--:B------:R-:W-:Y:S06]  /*155a0*/  HMMA.16816.F32 R68, R128, R80.reuse, RZ ;  /* 0x000000508044723c */ /* 0x080fec00000018ff */
        /* <DEDUP_REMOVED lines=13> */
[-C--:B------:R-:W-:Y:S01]  /*15680*/  HMMA.16816.F32 R124, R124, R170.reuse, RZ ;  /* 0x000000aa7c7c723c */ /* 0x080fe200000018ff */
[----:B------:R-:W-:Y:S04]  /*15690*/  IMAD.U32 R168, RZ, RZ, UR13 ;  /* 0x0000000dffa87e24 */ /* 0x000fe8000f8e00ff */
[----:B------:R-:W-:Y:S01]  /*156a0*/  IMAD R168, R168, 0x80, R0 ;  /* 0x00000080a8a87824 */ /* 0x000fe200078e0200 */
[----:B------:R-:W-:Y:S04]  /*156b0*/  HMMA.16816.F32 R128, R128, R170, RZ ;  /* 0x000000aa8080723c */ /* 0x000fe800000018ff */
[CC--:B------:R-:W-:Y:S01]  /*156c0*/  ISETP.GE.AND P1, PT, R168.reuse, R199.reuse, PT ;  /* 0x000000c7a800720c */ /* 0x0c0fe20003f26270 */
[C---:B------:R-:W-:Y:S01]  /*156d0*/  VIADD R0, R168.reuse, 0x1 ;  /* 0x00000001a8007836 */ /* 0x040fe20000000000 */
[-C--:B------:R-:W-:Y:S01]  /*156e0*/  ISETP.GE.AND P2, PT, R168, R198.reuse, PT ;  /* 0x000000c6a800720c */ /* 0x080fe20003f46270 */
[-C--:B------:R-:W-:Y:S05]  /*156f0*/  HMMA.16816.F32 R4, R172, R176.reuse, R4 ;  /* 0x000000b0ac04723c */ /* 0x080fea0000001804 */
[----:B------:R-:W-:Y:S01]  /*15700*/  ISETP.GE.AND P5, PT, R0, R199, PT ;  /* 0x000000c70000720c */ /* 0x000fe20003fa6270 */
[--C-:B------:R-:W-:Y:S01]  /*15710*/  IMAD.IADD R2, R200, 0x1, -R0.reuse ;  /* 0x00000001c8027824 */ /* 0x100fe200078e0a00 */
[C---:B------:R-:W-:Y:S01]  /*15720*/  ISETP.GE.AND P3, PT, R0.reuse, R198, PT ;  /* 0x000000c60000720c */ /* 0x040fe20003f66270 */
[C---:B----4-:R-:W-:Y:S04]  /*15730*/  HMMA.16816.F32 R8, R180.reuse, R176, R8 ;  /* 0x000000b0b408723c */ /* 0x050fe80000001808 */
[C---:B------:R-:W-:Y:S02]  /*15740*/  ISETP.GE.AND P6, PT, R0.reuse, R197, PT ;  /* 0x000000c50000720c */ /* 0x040fe40003fc6270 */
[C---:B------:R-:W-:Y:S01]  /*15750*/  ISETP.GE.AND P0, PT, R0.reuse, R196, PT ;  /* 0x000000c40000720c */ /* 0x040fe20003f06270 */
[-C--:B------:R-:W-:Y:S03]  /*15760*/  HMMA.16816.F32 R12, R180, R178.reuse, R12 ;  /* 0x000000b2b40c723c */ /* 0x080fe6000000180c */
[C---:B------:R-:W-:Y:S02]  /*15770*/  ISETP.GE.OR P5, PT, R0.reuse, R207, !P5 ;  /* 0x000000cf0000720c */ /* 0x040fe40006fa6670 */
[C---:B------:R-:W-:Y:S01]  /*15780*/  ISETP.GE.OR P3, PT, R0.reuse, R206, !P3 ;  /* 0x000000ce0000720c */ /* 0x040fe20005f66670 */
[C---:B------:R-:W-:Y:S04]  /*15790*/  HMMA.16816.F32 R16, R172.reuse, R178, R16 ;  /* 0x000000b2ac10723c */ /* 0x040fe80000001810 */
[----:B------:R-:W-:Y:S01]  /*157a0*/  ISETP.GE.OR P6, PT, R0, R205, !P6 ;  /* 0x000000cd0000720c */ /* 0x000fe200077c6670 */
[----:B------:R-:W-:Y:S01]  /*157b0*/  FMUL.FTZ R6, R6, UR12 ;  /* 0x0000000c06067c20 */ /* 0x000fe20008410000 */
[----:B------:R-:W-:Y:S01]  /*157c0*/  ISETP.GE.OR P0, PT, R0, R204, !P0 ;  /* 0x000000cc0000720c */ /* 0x000fe20004706670 */
[----:B------:R-:W-:Y:S01]  /*157d0*/  FMUL.FTZ R4, R4, UR12 ;  /* 0x0000000c04047c20 */ /* 0x000fe20008410000 */
[C---:B------:R-:W-:Y:S01]  /*157e0*/  ISETP.GE.OR P1, PT, R168.reuse, R207, !P1 ;  /* 0x000000cfa800720c */ /* 0x040fe20004f26670 */
[----:B------:R1:W-:Y:S01]  /*157f0*/  MUFU.TANH R176, R6 ;  /* 0x0000000600b07308 */ /* 0x0003e20000002400 */
[----:B------:R-:W-:Y:S01]  /*15800*/  ISETP.GE.OR P2, PT, R168, R206, !P2 ;  /* 0x000000cea800720c */ /* 0x000fe20005746670 */
[----:B------:R-:W-:Y:S01]  /*15810*/  FMUL.FTZ R7, R7, UR12 ;  /* 0x0000000c07077c20 */ /* 0x000fe20008410000 */
[----:B------:R-:W-:Y:S01]  /*15820*/  FMUL.FTZ R5, R5, UR12 ;  /* 0x0000000c05057c20 */ /* 0x000fe20008410000 */
[----:B------:R-:W-:Y:S01]  /*15830*/  FMUL.FTZ R170, R8, UR12 ;  /* 0x0000000c08aa7c20 */ /* 0x000fe20008410000 */
[--C-:B------:R-:W-:Y:S02]  /*15840*/  IMAD.IADD R8, R202, 0x1, -R0.reuse ;  /* 0x00000001ca087824 */ /* 0x100fe400078e0a00 */
[----:B------:R-:W-:Y:S01]  /*15850*/  FMUL.FTZ R209, R9, UR12 ;  /* 0x0000000c09d17c20 */ /* 0x000fe20008410000 */
[----:B------:R-:W-:Y:S02]  /*15860*/  FMUL.FTZ R210, R10, UR12 ;  /* 0x0000000c0ad27c20 */ /* 0x000fe40008410000 */
[----:B------:R2:W3:Y:S01]  /*15870*/  MUFU.TANH R169, R4 ;  /* 0x0000000400a97308 */ /* 0x0004e20000002400 */
[----:B------:R-:W-:Y:S01]  /*15880*/  FMUL.FTZ R12, R12, UR12 ;  /* 0x0000000c0c0c7c20 */ /* 0x000fe20008410000 */
[----:B------:R-:W-:Y:S01]  /*15890*/  FMUL.FTZ R211, R15, UR12 ;  /* 0x0000000c0fd37c20 */ /* 0x000fe20008410000 */
[----:B------:R-:W-:Y:S01]  /*158a0*/  FMUL.FTZ R11, R11, UR12 ;  /* 0x0000000c0b0b7c20 */ /* 0x000fe20008410000 */
[----:B------:R-:W-:Y:S02]  /*158b0*/  IMAD.IADD R10, R201, 0x1, -R0 ;  /* 0x00000001c90a7824 */ /* 0x000fe400078e0a00 */
[--C-:B------:R-:W-:Y:S02]  /*158c0*/  IMAD.IADD R9, R203, 0x1, -R168.reuse ;  /* 0x00000001cb097824 */ /* 0x100fe400078e0aa8 */
[----:B------:R-:W-:Y:S02]  /*158d0*/  FMUL.FTZ R18, R18, UR12 ;  /* 0x0000000c12127c20 */ /* 0x000fe40008410000 */
[----:B------:R4:W5:Y:S01]  /*158e0*/  MUFU.TANH R171, R7 ;  /* 0x0000000700ab7308 */ /* 0x0009620000002400 */
[----:B------:R-:W-:Y:S01]  /*158f0*/  IABS R10, R10 ;  /* 0x0000000a000a7213 */ /* 0x000fe20000000000 */
[--C-:B-1----:R-:W-:Y:S02]  /*15900*/  IMAD.IADD R6, R202, 0x1, -R168.reuse ;  /* 0x00000001ca067824 */ /* 0x102fe400078e0aa8 */
[----:B------:R-:W-:Y:S06]  /*15910*/  FMUL.FTZ R19, R19, UR12 ;  /* 0x0000000c13137c20 */ /* 0x000fec0008410000 */
[----:B------:R1:W5:Y:S01]  /*15920*/  MUFU.TANH R177, R5 ;  /* 0x0000000500b17308 */ /* 0x0003620000002400 */
[----:B--2---:R-:W-:Y:S09]  /*15930*/  IMAD.IADD R4, R200, 0x1, -R168 ;  /* 0x00000001c8047824 */ /* 0x004ff200078e0aa8 */
[----:B------:R-:W-:Y:S01]  /*15940*/  MUFU.TANH R179, R170 ;  /* 0x000000aa00b37308 */ /* 0x000fe20000002400 */
[----:B----4-:R-:W-:Y:S02]  /*15950*/  IABS R7, R4 ;  /* 0x0000000400077213 */ /* 0x010fe40000000000 */
[----:B------:R-:W-:Y:S01]  /*15960*/  IABS R4, R8 ;  /* 0x0000000800047213 */ /* 0x000fe20000000000 */
[----:B------:R-:W-:Y:S01]  /*15970*/  IMAD.IADD R8, R203, 0x1, -R0 ;  /* 0x00000001cb087824 */ /* 0x000fe200078e0a00 */
[----:B------:R-:W-:Y:S02]  /*15980*/  I2FP.F32.S32 R7, R7 ;  /* 0x0000000700077245 */ /* 0x000fe40000201400 */
[----:B------:R-:W-:Y:S03]  /*15990*/  I2FP.F32.S32 R4, R4 ;  /* 0x0000000400047245 */ /* 0x000fe60000201400 */
[----:B------:R2:W-:Y:S01]  /*159a0*/  MUFU.TANH R170, R210 ;  /* 0x000000d200aa7308 */ /* 0x0005e20000002400 */
[----:B-1----:R-:W-:Y:S01]  /*159b0*/  IABS R5, R2 ;  /* 0x0000000200057213 */ /* 0x002fe20000000000 */
[----:B---3--:R-:W-:Y:S01]  /*159c0*/  FFMA.FTZ R178, R7, -UR31, R169 ;  /* 0x8000001f07b27c23 */ /* 0x008fe200080100a9 */
[----:B------:R-:W-:Y:S01]  /*159d0*/  IABS R2, R6 ;  /* 0x0000000600027213 */ /* 0x000fe20000000000 */
[----:B-----5:R-:W-:Y:S01]  /*159e0*/  FFMA.FTZ R171, R4, -UR31, R171 ;  /* 0x8000001f04ab7c23 */ /* 0x020fe200080100ab */
[----:B------:R-:W-:Y:S02]  /*159f0*/  I2FP.F32.S32 R5, R5 ;  /* 0x0000000500057245 */ /* 0x000fe40000201400 */
[----:B------:R-:W-:Y:S03]  /*15a00*/  I2FP.F32.S32 R2, R2 ;  /* 0x0000000200027245 */ /* 0x000fe60000201400 */
[----:B------:R-:W1:Y:S01]  /*15a10*/  MUFU.TANH R169, R209 ;  /* 0x000000d100a97308 */ /* 0x000e620000002400 */
[----:B------:R-:W-:Y:S01]  /*15a20*/  IABS R0, R9 ;  /* 0x0000000900007213 */ /* 0x000fe20000000000 */
[----:B------:R-:W-:Y:S01]  /*15a30*/  FFMA.FTZ R177, R5, -UR31, R177 ;  /* 0x8000001f05b17c23 */ /* 0x000fe200080100b1 */
[----:B------:R-:W-:Y:S01]  /*15a40*/  IABS R9, R8 ;  /* 0x0000000800097213 */ /* 0x000fe20000000000 */
[----:B------:R-:W3:Y:S01]  /*15a50*/  LDSM.16.M88.4 R4, [R195] ;  /* 0x00000000c304783b */ /* 0x000ee20000000200 */
[----:B------:R-:W-:Y:S01]  /*15a60*/  I2FP.F32.S32 R0, R0 ;  /* 0x0000000000007245 */ /* 0x000fe20000201400 */
[----:B------:R-:W-:Y:S01]  /*15a70*/  IMAD.MOV.U32 R8, RZ, RZ, R10 ;  /* 0x000000ffff087224 */ /* 0x000fe200078e000a */
[----:B------:R-:W-:Y:S03]  /*15a80*/  FSEL R178, R178, -INF , !P1 ;  /* 0xff800000b2b27808 */ /* 0x000fe60004800000 */
[----:B------:R4:W-:Y:S01]  /*15a90*/  MUFU.TANH R209, R12 ;  /* 0x0000000c00d17308 */ /* 0x0009e20000002400 */
[----:B------:R-:W-:Y:S01]  /*15aa0*/  ISETP.GE.AND P1, PT, R168, R197, PT ;  /* 0x000000c5a800720c */ /* 0x000fe20003f26270 */
[----:B------:R-:W-:Y:S01]  /*15ab0*/  FMUL.FTZ R10, R13, UR12 ;  /* 0x0000000c0d0a7c20 */ /* 0x000fe20008410000 */
[----:B------:R-:W-:Y:S01]  /*15ac0*/  I2FP.F32.S32 R8, R8 ;  /* 0x0000000800087245 */ /* 0x000fe20000201400 */
[----:B--2---:R-:W-:Y:S01]  /*15ad0*/  FMUL.FTZ R210, R14, UR12 ;  /* 0x0000000c0ed27c20 */ /* 0x004fe20008410000 */
[----:B------:R-:W-:Y:S01]  /*15ae0*/  ISETP.GE.OR P1, PT, R168, R205, !P1 ;  /* 0x000000cda800720c */ /* 0x000fe20004f26670 */
[----:B------:R-:W-:Y:S01]  /*15af0*/  FFMA.FTZ R176, R2, -UR31, R176 ;  /* 0x8000001f02b07c23 */ /* 0x000fe200080100b0 */
[----:B------:R-:W-:Y:S03]  /*15b00*/  FSEL R177, R177, -INF , !P5 ;  /* 0xff800000b1b17808 */ /* 0x000fe60006800000 */
[----:B------:R2:W-:Y:S01]  /*15b10*/  MUFU.TANH R15, R10 ;  /* 0x0000000a000f7308 */ /* 0x0005e20000002400 */
[----:B------:R-:W-:Y:S01]  /*15b20*/  ISETP.GE.AND P5, PT, R168, R196, PT ;  /* 0x000000c4a800720c */ /* 0x000fe20003fa6270 */
[----:B-1----:R-:W-:Y:S01]  /*15b30*/  FFMA.FTZ R13, R8, -UR31, R169 ;  /* 0x8000001f080d7c23 */ /* 0x002fe200080100a9 */
[----:B------:R-:W-:Y:S01]  /*15b40*/  I2FP.F32.S32 R9, R9 ;  /* 0x0000000900097245 */ /* 0x000fe20000201400 */
[----:B------:R-:W-:Y:S01]  /*15b50*/  IMAD.IADD R2, R201, 0x1, -R168 ;  /* 0x00000001c9027824 */ /* 0x000fe200078e0aa8 */
[----:B------:R-:W-:Y:S02]  /*15b60*/  ISETP.GE.OR P5, PT, R168, R204, !P5 ;  /* 0x000000cca800720c */ /* 0x000fe40006fa6670 */
[----:B------:R-:W-:Y:S03]  /*15b70*/  FSEL R176, R176, -INF , !P2 ;  /* 0xff800000b0b07808 */ /* 0x000fe60005000000 */
[----:B------:R-:W-:Y:S01]  /*15b80*/  MUFU.TANH R169, R211 ;  /* 0x000000d300a97308 */ /* 0x000fe20000002400 */
[----:B------:R-:W-:Y:S01]  /*15b90*/  IABS R2, R2 ;  /* 0x0000000200027213 */ /* 0x000fe20000000000 */
[----:B----4-:R-:W-:Y:S01]  /*15ba0*/  FFMA.FTZ R12, R0, -UR31, R170 ;  /* 0x8000001f000c7c23 */ /* 0x010fe200080100aa */
[----:B------:R-:W-:Y:S01]  /*15bb0*/  FSEL R171, R171, -INF , !P3 ;  /* 0xff800000abab7808 */ /* 0x000fe20005800000 */
[----:B------:R-:W-:Y:S01]  /*15bc0*/  VIADD R0, R168, 0x9 ;  /* 0x00000009a8007836 */ /* 0x000fe20000000000 */
[----:B------:R-:W-:Y:S05]  /*15bd0*/  I2FP.F32.S32 R2, R2 ;  /* 0x0000000200027245 */ /* 0x000fea0000201400 */
[----:B------:R-:W-:Y:S01]  /*15be0*/  MUFU.TANH R170, R210 ;  /* 0x000000d200aa7308 */ /* 0x000fe20000002400 */
[----:B------:R-:W-:Y:S01]  /*15bf0*/  ISETP.GE.AND P3, PT, R0, R197, PT ;  /* 0x000000c50000720c */ /* 0x000fe20003f66270 */
[----:B------:R-:W-:Y:S01]  /*15c00*/  FFMA.FTZ R14, R2, -UR31, R179 ;  /* 0x8000001f020e7c23 */ /* 0x000fe200080100b3 */
[----:B------:R-:W-:Y:S02]  /*15c10*/  VIADD R2, R168, 0x8 ;  /* 0x00000008a8027836 */ /* 0x000fe40000000000 */
[----:B------:R-:W-:Y:S01]  /*15c20*/  FMUL.FTZ R179, R16, UR12 ;  /* 0x0000000c10b37c20 */ /* 0x000fe20008410000 */
[----:B------:R-:W-:Y:S01]  /*15c30*/  ISETP.GE.OR P3, PT, R0, R205, !P3 ;  /* 0x000000cd0000720c */ /* 0x000fe20005f66670 */
[----:B--2---:R-:W-:Y:S02]  /*15c40*/  IMAD.IADD R10, R203, 0x1, -R0 ;  /* 0x00000001cb0a7824 */ /* 0x004fe400078e0a00 */
[----:B------:R-:W-:Y:S01]  /*15c50*/  FMUL.FTZ R16, R17, UR12 ;  /* 0x0000000c11107c20 */ /* 0x000fe20008410000 */
[C---:B------:R-:W-:Y:S01]  /*15c60*/  ISETP.GE.AND P2, PT, R2.reuse, R197, PT ;  /* 0x000000c50200720c */ /* 0x040fe20003f46270 */
[----:B------:R-:W1:Y:S01]  /*15c70*/  MUFU.TANH R11, R11 ;  /* 0x0000000b000b7308 */ /* 0x000e620000002400 */
[----:B------:R-:W-:Y:S02]  /*15c80*/  IMAD.IADD R8, R203, 0x1, -R2 ;  /* 0x00000001cb087824 */ /* 0x000fe400078e0a02 */
[----:B------:R-:W-:Y:S01]  /*15c90*/  ISETP.GE.OR P2, PT, R2, R205, !P2 ;  /* 0x000000cd0200720c */ /* 0x000fe20005746670 */
[-C--:B---3--:R-:W-:Y:S06]  /*15ca0*/  HMMA.16816.F32 R20, R172, R4.reuse, R20 ;  /* 0x00000004ac14723c */ /* 0x088fec0000001814 */
[----:B------:R-:W-:Y:S01]  /*15cb0*/  MUFU.TANH R17, R179 ;  /* 0x000000b300117308 */ /* 0x000fe20000002400 */
[C---:B------:R-:W-:Y:S06]  /*15cc0*/  HMMA.16816.F32 R24, R180.reuse, R4, R24 ;  /* 0x00000004b418723c */ /* 0x040fec0000001818 */
[-C--:B------:R-:W-:Y:S03]  /*15cd0*/  HMMA.16816.F32 R28, R180, R6.reuse, R28 ;  /* 0x00000006b41c723c */ /* 0x080fe6000000181c */
[----:B------:R-:W-:Y:S02]  /*15ce0*/  MUFU.TANH R16, R16 ;  /* 0x0000001000107308 */ /* 0x000fe40000002400 */
[----:B-1----:R-:W-:Y:S01]  /*15cf0*/  FFMA.FTZ R11, R9, -UR31, R11 ;  /* 0x8000001f090b7c23 */ /* 0x002fe2000801000b */
[C---:B------:R-:W-:Y:S05]  /*15d00*/  HMMA.16816.F32 R32, R172.reuse, R6, R32 ;  /* 0x00000006ac20723c */ /* 0x040fea0000001820 */
[C---:B------:R-:W-:Y:S02]  /*15d10*/  IMAD.IADD R4, R201.reuse, 0x1, -R0 ;  /* 0x00000001c9047824 */ /* 0x040fe400078e0a00 */
[----:B------:R-:W-:Y:S04]  /*15d20*/  IMAD.IADD R9, R201, 0x1, -R2 ;  /* 0x00000001c9097824 */ /* 0x000fe800078e0a02 */
[----:B------:R-:W-:Y:S01]  /*15d30*/  IABS R5, R4 ;  /* 0x0000000400057213 */ /* 0x000fe20000000000 */
[----:B------:R-:W-:Y:S01]  /*15d40*/  FMUL.FTZ R24, R24, UR12 ;  /* 0x0000000c18187c20 */ /* 0x000fe20008410000 */
[----:B------:R-:W-:Y:S01]  /*15d50*/  IABS R4, R8 ;  /* 0x0000000800047213 */ /* 0x000fe20000000000 */
[----:B------:R-:W-:Y:S01]  /*15d60*/  FMUL.FTZ R26, R26, UR12 ;  /* 0x0000000c1a1a7c20 */ /* 0x000fe20008410000 */
[----:B------:R-:W-:Y:S01]  /*15d70*/  IABS R9, R9 ;  /* 0x0000000900097213 */ /* 0x000fe20000000000 */
[----:B------:R-:W-:Y:S01]  /*15d80*/  FMUL.FTZ R27, R27, UR12 ;  /* 0x0000000c1b1b7c20 */ /* 0x000fe20008410000 */
[----:B------:R-:W-:Y:S01]  /*15d90*/  I2FP.F32.S32 R5, R5 ;  /* 0x0000000500057245 */ /* 0x000fe20000201400 */
[----:B------:R-:W-:Y:S01]  /*15da0*/  IMAD.MOV.U32 R8, RZ, RZ, R4 ;  /* 0x000000ffff087224 */ /* 0x000fe200078e0004 */
[----:B------:R-:W-:Y:S01]  /*15db0*/  IABS R4, R10 ;  /* 0x0000000a00047213 */ /* 0x000fe20000000000 */
[----:B------:R-:W-:Y:S01]  /*15dc0*/  FMUL.FTZ R28, R28, UR12 ;  /* 0x0000000c1c1c7c20 */ /* 0x000fe20008410000 */
[----:B------:R-:W-:Y:S01]  /*15dd0*/  I2FP.F32.S32 R9, R9 ;  /* 0x0000000900097245 */ /* 0x000fe20000201400 */
[----:B------:R-:W-:Y:S01]  /*15de0*/  FFMA.FTZ R5, R5, -UR31, R15 ;  /* 0x8000001f05057c23 */ /* 0x000fe2000801000f */
[----:B------:R-:W-:Y:S01]  /*15df0*/  I2FP.F32.S32 R4, R4 ;  /* 0x0000000400047245 */ /* 0x000fe20000201400 */
[----:B------:R1:W2:Y:S01]  /*15e00*/  MUFU.TANH R15, R18 ;  /* 0x00000012000f7308 */ /* 0x0002a20000002400 */
[----:B------:R-:W-:Y:S01]  /*15e10*/  I2FP.F32.S32 R8, R8 ;  /* 0x0000000800087245 */ /* 0x000fe20000201400 */
[----:B------:R-:W-:Y:S01]  /*15e20*/  FFMA.FTZ R9, R9, -UR31, R209 ;  /* 0x8000001f09097c23 */ /* 0x000fe200080100d1 */
[----:B------:R-:W-:Y:S01]  /*15e30*/  FMUL.FTZ R32, R32, UR12 ;  /* 0x0000000c20207c20 */ /* 0x000fe20008410000 */
[----:B------:R-:W-:Y:S01]  /*15e40*/  FFMA.FTZ R169, R4, -UR31, R169 ;  /* 0x8000001f04a97c23 */ /* 0x000fe200080100a9 */
[----:B------:R-:W-:Y:S01]  /*15e50*/  FSEL R4, R14, -INF , !P1 ;  /* 0xff8000000e047808 */ /* 0x000fe20004800000 */
[----:B------:R-:W-:Y:S01]  /*15e60*/  FFMA.FTZ R170, R8, -UR31, R170 ;  /* 0x8000001f08aa7c23 */ /* 0x000fe200080100aa */
[----:B------:R-:W-:Y:S03]  /*15e70*/  FSEL R8, R13, -INF , !P6 ;  /* 0xff8000000d087808 */ /* 0x000fe60007000000 */
[----:B------:R-:W-:Y:S01]  /*15e80*/  MUFU.TANH R28, R28 ;  /* 0x0000001c001c7308 */ /* 0x000fe20000002400 */
[C---:B------:R-:W-:Y:S01]  /*15e90*/  ISETP.GE.AND P1, PT, R2.reuse, R196, PT ;  /* 0x000000c40200720c */ /* 0x040fe20003f26270 */
[----:B------:R3:W-:Y:S01]  /*15ea0*/  STL [R1+0x4], R4 ;  /* 0x0000040401007387 */ /* 0x0007e20000100800 */
[----:B------:R-:W-:Y:S01]  /*15eb0*/  ISETP.GE.AND P6, PT, R2, R199, PT ;  /* 0x000000c70200720c */ /* 0x000fe20003fc6270 */
[----:B------:R-:W-:Y:S01]  /*15ec0*/  FMUL.FTZ R34, R34, UR12 ;  /* 0x0000000c22227c20 */ /* 0x000fe20008410000 */
[C---:B------:R-:W-:Y:S01]  /*15ed0*/  ISETP.GE.OR P1, PT, R2.reuse, R204, !P1 ;  /* 0x000000cc0200720c */ /* 0x040fe20004f26670 */
[----:B------:R4:W-:Y:S01]  /*15ee0*/  STL [R1+0x10], R8 ;  /* 0x0000100801007387 */ /* 0x0009e20000100800 */
[----:B------:R-:W-:Y:S03]  /*15ef0*/  ISETP.GE.OR P6, PT, R2, R207, !P6 ;  /* 0x000000cf0200720c */ /* 0x000fe600077c6670 */
[----:B------:R5:W2:Y:S01]  /*15f00*/  MUFU.TANH R14, R19 ;  /* 0x00000013000e7308 */ /* 0x000aa20000002400 */
[----:B------:R-:W-:Y:S01]  /*15f10*/  FSEL R6, R170, -INF , !P1 ;  /* 0xff800000aa067808 */ /* 0x000fe20004800000 */
[----:B------:R-:W-:Y:S01]  /*15f20*/  FMUL.FTZ R29, R29, UR12 ;  /* 0x0000000c1d1d7c20 */ /* 0x000fe20008410000 */
[----:B------:R-:W-:Y:S01]  /*15f30*/  FMUL.FTZ R35, R35, UR12 ;  /* 0x0000000c23237c20 */ /* 0x000fe20008410000 */
[----:B-1----:R-:W-:Y:S01]  /*15f40*/  FMUL.FTZ R18, R23, UR12 ;  /* 0x0000000c17127c20 */ /* 0x002fe20008410000 */
[----:B------:R-:W-:Y:S02]  /*15f50*/  IMAD.MOV.U32 R23, RZ, RZ, R177 ;  /* 0x000000ffff177224 */ /* 0x000fe400078e00b1 */
[----:B------:R-:W-:Y:S01]  /*15f60*/  FMUL.FTZ R33, R33, UR12 ;  /* 0x0000000c21217c20 */ /* 0x000fe20008410000 */
[----:B------:R-:W-:Y:S02]  /*15f70*/  FMUL.FTZ R25, R25, UR12 ;  /* 0x0000000c19197c20 */ /* 0x000fe40008410000 */
[----:B------:R-:W-:Y:S10]  /*15f80*/  MUFU.TANH R29, R29 ;  /* 0x0000001d001d7308 */ /* 0x000ff40000002400 */
[----:B------:R-:W-:Y:S01]  /*15f90*/  MUFU.TANH R18, R18 ;  /* 0x0000001200127308 */ /* 0x000fe20000002400 */
[----:B-----5:R-:W-:Y:S01]  /*15fa0*/  FMUL.FTZ R19, R22, UR12 ;  /* 0x0000000c16137c20 */ /* 0x020fe20008410000 */
[----:B------:R-:W-:Y:S01]  /*15fb0*/  IMAD.MOV.U32 R22, RZ, RZ, R178 ;  /* 0x000000ffff167224 */ /* 0x000fe200078e00b2 */
[----:B---3--:R-:W-:Y:S02]  /*15fc0*/  FSEL R4, R12, -INF , !P5 ;  /* 0xff8000000c047808 */ /* 0x008fe40006800000 */
[----:B------:R-:W-:Y:S02]  /*15fd0*/  ISETP.GE.AND P5, PT, R2, R198, PT ;  /* 0x000000c60200720c */ /* 0x000fe40003fa6270 */
[----:B----4-:R-:W-:Y:S01]  /*15fe0*/  FSEL R8, R9, -INF , !P2 ;  /* 0xff80000009087808 */ /* 0x010fe20005000000 */
[----:B------:R1:W-:Y:S01]  /*15ff0*/  STL [R1+0x8], R4 ;  /* 0x0000080401007387 */ /* 0x0003e20000100800 */
[----:B------:R-:W-:Y:S01]  /*16000*/  ISETP.GE.AND P2, PT, R0, R199, PT ;  /* 0x000000c70000720c */ /* 0x000fe20003f46270 */
[----:B------:R-:W-:Y:S01]  /*16010*/  MUFU.TANH R19, R19 ;  /* 0x0000001300137308 */ /* 0x000fe20000002400 */
[----:B------:R-:W-:Y:S02]  /*16020*/  ISETP.GE.OR P5, PT, R2, R206, !P5 ;  /* 0x000000ce0200720c */ /* 0x000fe40006fa6670 */
[C---:B------:R-:W-:Y:S02]  /*16030*/  ISETP.GE.OR P2, PT, R0.reuse, R207, !P2 ;  /* 0x000000cf0000720c */ /* 0x040fe40005746670 */
[----:B-1----:R-:W-:Y:S02]  /*16040*/  FSEL R4, R11, -INF , !P0 ;  /* 0xff8000000b047808 */ /* 0x002fe40004000000 */
[C---:B------:R-:W-:Y:S03]  /*16050*/  ISETP.GE.AND P0, PT, R0.reuse, R196, PT ;  /* 0x000000c40000720c */ /* 0x040fe60003f06270 */
[----:B------:R1:W-:Y:S01]  /*16060*/  STL [R1+0x18], R4 ;  /* 0x0000180401007387 */ /* 0x0003e20000100800 */
[----:B------:R-:W-:Y:S03]  /*16070*/  ISETP.GE.OR P0, PT, R0, R204, !P0 ;  /* 0x000000cc0000720c */ /* 0x000fe60004706670 */
[----:B------:R-:W-:Y:S01]  /*16080*/  STL [R1+0xc], R8 ;  /* 0x00000c0801007387 */ /* 0x000fe20000100800 */
[----:B------:R-:W-:Y:S02]  /*16090*/  FSEL R252, R169, -INF , !P0 ;  /* 0xff800000a9fc7808 */ /* 0x000fe40004000000 */
[----:B-1----:R-:W-:Y:S01]  /*160a0*/  FSEL R4, R5, -INF , !P3 ;  /* 0xff80000005047808 */ /* 0x002fe20005800000 */
[--C-:B------:R-:W-:Y:S01]  /*160b0*/  IMAD.IADD R5, R200, 0x1, -R2.reuse ;  /* 0x00000001c8057824 */ /* 0x100fe200078e0a02 */
[----:B------:R-:W-:Y:S01]  /*160c0*/  ISETP.GE.AND P3, PT, R0, R198, PT ;  /* 0x000000c60000720c */ /* 0x000fe20003f66270 */
[----:B------:R-:W-:Y:S02]  /*160d0*/  IMAD.IADD R2, R202, 0x1, -R2 ;  /* 0x00000001ca027824 */ /* 0x000fe400078e0a02 */
[----:B------:R1:W-:Y:S01]  /*160e0*/  STL [R1+0x14], R4 ;  /* 0x0000140401007387 */ /* 0x0003e20000100800 */
[----:B------:R-:W-:Y:S02]  /*160f0*/  ISETP.GE.OR P3, PT, R0, R206, !P3 ;  /* 0x000000ce0000720c */ /* 0x000fe40005f66670 */
[----:B------:R-:W-:Y:S01]  /*16100*/  IABS R10, R5 ;  /* 0x00000005000a7213 */ /* 0x000fe20000000000 */
[----:B------:R-:W-:Y:S01]  /*16110*/  STL [R1], R6 ;  /* 0x0000000601007387 */ /* 0x000fe20000100800 */
[----:B------:R-:W-:Y:S01]  /*16120*/  IABS R2, R2 ;  /* 0x0000000200027213 */ /* 0x000fe20000000000 */
[----:B------:R-:W-:Y:S01]  /*16130*/  FMUL.FTZ R5, R20, UR12 ;  /* 0x0000000c14057c20 */ /* 0x000fe20008410000 */
[----:B------:R-:W-:Y:S02]  /*16140*/  FMUL.FTZ R20, R31, UR12 ;  /* 0x0000000c1f147c20 */ /* 0x000fe40008410000 */
[----:B------:R-:W-:Y:S03]  /*16150*/  I2FP.F32.S32 R2, R2 ;  /* 0x0000000200027245 */ /* 0x000fe60000201400 */
[----:B------:R-:W3:Y:S02]  /*16160*/  MUFU.TANH R5, R5 ;  /* 0x0000000500057308 */ /* 0x000ee40000002400 */
[----:B--2---:R-:W-:Y:S01]  /*16170*/  FFMA.FTZ R15, R2, -UR31, R15 ;  /* 0x8000001f020f7c23 */ /* 0x004fe2000801000f */
[----:B------:R-:W-:Y:S04]  /*16180*/  VIADD R2, R168, 0x10 ;  /* 0x00000010a8027836 */ /* 0x000fe80000000000 */
[----:B------:R-:W-:Y:S01]  /*16190*/  FSEL R247, R15, -INF , !P5 ;  /* 0xff8000000ff77808 */ /* 0x000fe20006800000 */
[----:B------:R-:W-:Y:S01]  /*161a0*/  IMAD.IADD R12, R202, 0x1, -R2 ;  /* 0x00000001ca0c7824 */ /* 0x000fe200078e0a02 */
[C---:B------:R-:W-:Y:S01]  /*161b0*/  ISETP.GE.AND P1, PT, R2.reuse, R199, PT ;  /* 0x000000c70200720c */ /* 0x040fe20003f26270 */
[----:B------:R-:W-:Y:S01]  /*161c0*/  MUFU.TANH R15, R26 ;  /* 0x0000001a000f7308 */ /* 0x000fe20000002400 */
[C---:B------:R-:W-:Y:S02]  /*161d0*/  ISETP.GE.AND P5, PT, R2.reuse, R196, PT ;  /* 0x000000c40200720c */ /* 0x040fe40003fa6270 */
[----:B------:R-:W-:Y:S01]  /*161e0*/  ISETP.GE.OR P1, PT, R2, R207, !P1 ;  /* 0x000000cf0200720c */ /* 0x000fe20004f26670 */
[--C-:B-1----:R-:W-:Y:S01]  /*161f0*/  IMAD.IADD R4, R200, 0x1, -R0.reuse ;  /* 0x00000001c8047824 */ /* 0x102fe200078e0a00 */
[----:B------:R-:W-:Y:S01]  /*16200*/  ISETP.GE.OR P5, PT, R2, R204, !P5 ;  /* 0x000000cc0200720c */ /* 0x000fe20006fa6670 */
[----:B------:R-:W-:Y:S04]  /*16210*/  IMAD.IADD R0, R202, 0x1, -R0 ;  /* 0x00000001ca007824 */ /* 0x000fe800078e0a00 */
[----:B------:R-:W-:Y:S01]  /*16220*/  MUFU.TANH R20, R20 ;  /* 0x0000001400147308 */ /* 0x000fe20000002400 */
[----:B------:R-:W-:Y:S01]  /*16230*/  IABS R8, R4 ;  /* 0x0000000400087213 */ /* 0x000fe20000000000 */
[----:B------:R-:W-:Y:S01]  /*16240*/  FMUL.FTZ R4, R21, UR12 ;  /* 0x0000000c15047c20 */ /* 0x000fe20008410000 */
[----:B------:R-:W-:Y:S01]  /*16250*/  IABS R9, R0 ;  /* 0x0000000000097213 */ /* 0x000fe20000000000 */
[----:B------:R-:W-:Y:S01]  /*16260*/  IMAD.MOV.U32 R0, RZ, RZ, R10 ;  /* 0x000000ffff007224 */ /* 0x000fe200078e000a */
[----:B------:R-:W-:Y:S01]  /*16270*/  I2FP.F32.S32 R8, R8 ;  /* 0x0000000800087245 */ /* 0x000fe20000201400 */
[----:B------:R-:W-:Y:S01]  /*16280*/  FMUL.FTZ R21, R30, UR12 ;  /* 0x0000000c1e157c20 */ /* 0x000fe20008410000 */
[----:B------:R-:W-:Y:S03]  /*16290*/  I2FP.F32.S32 R9, R9 ;  /* 0x0000000900097245 */ /* 0x000fe60000201400 */
[----:B------:R-:W1:Y:S01]  /*162a0*/  MUFU.TANH R4, R4 ;  /* 0x0000000400047308 */ /* 0x000e620000002400 */
[----:B------:R-:W-:Y:S01]  /*162b0*/  I2FP.F32.S32 R0, R0 ;  /* 0x0000000000007245 */ /* 0x000fe20000201400 */
[----:B------:R-:W-:Y:S01]  /*162c0*/  FFMA.FTZ R16, R8, -UR31, R16 ;  /* 0x8000001f08107c23 */ /* 0x000fe20008010010 */
[----:B------:R-:W-:Y:S01]  /*162d0*/  FFMA.FTZ R14, R9, -UR31, R14 ;  /* 0x8000001f090e7c23 */ /* 0x000fe2000801000e */
[----:B------:R-:W-:Y:S02]  /*162e0*/  IMAD.IADD R9, R200, 0x1, -R2 ;  /* 0x00000001c8097824 */ /* 0x000fe400078e0a02 */
[----:B------:R-:W-:Y:S01]  /*162f0*/  FFMA.FTZ R17, R0, -UR31, R17 ;  /* 0x8000001f00117c23 */ /* 0x000fe20008010011 */
[----:B------:R-:W-:Y:S01]  /*16300*/  FSEL R248, R16, -INF , !P2 ;  /* 0xff80000010f87808 */ /* 0x000fe20005000000 */
[----:B------:R-:W-:Y:S01]  /*16310*/  VIADD R0, R168, 0x11 ;  /* 0x00000011a8007836 */ /* 0x000fe20000000000 */
[----:B------:R-:W-:Y:S01]  /*16320*/  ISETP.GE.AND P2, PT, R2, R197, PT ;  /* 0x000000c50200720c */ /* 0x000fe20003f46270 */
[----:B------:R-:W-:Y:S01]  /*16330*/  MUFU.TANH R21, R21 ;  /* 0x0000001500157308 */ /* 0x000fe20000002400 */
[----:B------:R-:W-:Y:S01]  /*16340*/  IABS R11, R9 ;  /* 0x00000009000b7213 */ /* 0x000fe20000000000 */
[--C-:B------:R-:W-:Y:S01]  /*16350*/  IMAD.IADD R8, R200, 0x1, -R0.reuse ;  /* 0x00000001c8087824 */ /* 0x100fe200078e0a00 */
[----:B------:R-:W-:Y:S01]  /*16360*/  ISETP.GE.AND P0, PT, R0, R199, PT ;  /* 0x000000c70000720c */ /* 0x000fe20003f06270 */
[----:B------:R-:W-:Y:S01]  /*16370*/  IMAD.IADD R13, R202, 0x1, -R0 ;  /* 0x00000001ca0d7824 */ /* 0x000fe200078e0a00 */
[----:B------:R-:W-:Y:S02]  /*16380*/  I2FP.F32.S32 R11, R11 ;  /* 0x0000000b000b7245 */ /* 0x000fe40000201400 */
[----:B------:R-:W-:Y:S03]  /*16390*/  IABS R10, R8 ;  /* 0x00000008000a7213 */ /* 0x000fe60000000000 */
[----:B------:R-:W-:Y:S01]  /*163a0*/  MUFU.TANH R16, R25 ;  /* 0x0000001900107308 */ /* 0x000fe20000002400 */
[----:B------:R-:W-:Y:S01]  /*163b0*/  ISETP.GE.OR P0, PT, R0, R207, !P0 ;  /* 0x000000cf0000720c */ /* 0x000fe20004706670 */
[----:B---3--:R-:W-:Y:S01]  /*163c0*/  FFMA.FTZ R5, R11, -UR31, R5 ;  /* 0x8000001f0b057c23 */ /* 0x008fe20008010005 */
[----:B------:R-:W-:Y:S02]  /*163d0*/  I2FP.F32.S32 R10, R10 ;  /* 0x0000000a000a7245 */ /* 0x000fe40000201400 */
[----:B------:R-:W-:Y:S02]  /*163e0*/  IABS R8, R12 ;  /* 0x0000000c00087213 */ /* 0x000fe40000000000 */
[----:B------:R-:W-:Y:S01]  /*163f0*/  FSEL R251, R5, -INF , !P1 ;  /* 0xff80000005fb7808 */ /* 0x000fe20004800000 */
[----:B-1----:R-:W-:Y:S01]  /*16400*/  FFMA.FTZ R4, R10, -UR31, R4 ;  /* 0x8000001f0a047c23 */ /* 0x002fe20008010004 */
[----:B------:R-:W-:Y:S02]  /*16410*/  I2FP.F32.S32 R8, R8 ;  /* 0x0000000800087245 */ /* 0x000fe40000201400 */
[----:B------:R-:W-:Y:S02]  /*16420*/  FSEL R246, R17, -INF , !P6 ;  /* 0xff80000011f67808 */ /* 0x000fe40007000000 */
[----:B------:R-:W-:Y:S01]  /*16430*/  FSEL R250, R4, -INF , !P0 ;  /* 0xff80000004fa7808 */ /* 0x000fe20004000000 */
[--C-:B------:R-:W-:Y:S01]  /*16440*/  IMAD.IADD R4, R201, 0x1, -R2.reuse ;  /* 0x00000001c9047824 */ /* 0x100fe200078e0a02 */
[----:B------:R-:W-:Y:S01]  /*16450*/  ISETP.GE.AND P6, PT, R2, R198, PT ;  /* 0x000000c60200720c */ /* 0x000fe20003fc6270 */
[----:B------:R1:W2:Y:S01]  /*16460*/  MUFU.TANH R17, R24 ;  /* 0x0000001800117308 */ /* 0x0002a20000002400 */
[----:B------:R-:W-:Y:S01]  /*16470*/  FSEL R249, R14, -INF , !P3 ;  /* 0xff8000000ef97808 */ /* 0x000fe20005800000 */
[----:B------:R-:W-:Y:S01]  /*16480*/  FFMA.FTZ R19, R8, -UR31, R19 ;  /* 0x8000001f08137c23 */ /* 0x000fe20008010013 */
[----:B------:R-:W-:Y:S01]  /*16490*/  IABS R11, R4 ;  /* 0x00000004000b7213 */ /* 0x000fe20000000000 */
[----:B------:R-:W-:Y:S01]  /*164a0*/  IMAD.IADD R8, R203, 0x1, -R2 ;  /* 0x00000001cb087824 */ /* 0x000fe200078e0a02 */
[----:B------:R-:W-:Y:S01]  /*164b0*/  IABS R9, R13 ;  /* 0x0000000d00097213 */ /* 0x000fe20000000000 */
[----:B------:R-:W3:Y:S01]  /*164c0*/  LDSM.16.M88.4 R4, [R194] ;  /* 0x00000000c204783b */ /* 0x000ee20000000200 */
[C---:B------:R-:W-:Y:S03]  /*164d0*/  ISETP.GE.AND P3, PT, R0.reuse, R198, PT ;  /* 0x000000c60000720c */ /* 0x040fe60003f66270 */
[----:B------:R-:W4:Y:S01]  /*164e0*/  MUFU.TANH R14, R27 ;  /* 0x0000001b000e7308 */ /* 0x000f220000002400 */
[C---:B------:R-:W-:Y:S02]  /*164f0*/  ISETP.GE.AND P1, PT, R0.reuse, R197, PT ;  /* 0x000000c50000720c */ /* 0x040fe40003f26270 */
[----:B------:R-:W-:Y:S02]  /*16500*/  ISETP.GE.AND P0, PT, R0, R196, PT ;  /* 0x000000c40000720c */ /* 0x000fe40003f06270 */
[CC--:B------:R-:W-:Y:S02]  /*16510*/  ISETP.GE.OR P6, PT, R2.reuse, R206.reuse, !P6 ;  /* 0x000000ce0200720c */ /* 0x0c0fe400077c6670 */
[----:B------:R-:W-:Y:S01]  /*16520*/  ISETP.GE.OR P2, PT, R2, R205, !P2 ;  /* 0x000000cd0200720c */ /* 0x000fe20005746670 */
[----:B------:R-:W-:Y:S01]  /*16530*/  IMAD.IADD R2, R201, 0x1, -R0 ;  /* 0x00000001c9027824 */ /* 0x000fe200078e0a00 */
[----:B------:R-:W-:Y:S01]  /*16540*/  I2FP.F32.S32 R9, R9 ;  /* 0x0000000900097245 */ /* 0x000fe20000201400 */
[----:B-1----:R-:W-:Y:S01]  /*16550*/  IMAD.MOV.U32 R24, RZ, RZ, R176 ;  /* 0x000000ffff187224 */ /* 0x002fe200078e00b0 */
        /* <DEDUP_REMOVED lines=15> */
[----:B------:R-:W-:Y:S01]  /*16650*/  VIADD R2, R168, 0x18 ;  /* 0x00000018a8027836 */ /* 0x000fe20000000000 */
[----:B------:R-:W-:Y:S01]  /*16660*/  FSEL R241, R19, -INF , !P6 ;  /* 0xff80000013f17808 */ /* 0x000fe20007000000 */
[----:B--2---:R-:W-:Y:S01]  /*16670*/  FFMA.FTZ R17, R0, -UR31, R17 ;  /* 0x8000001f00117c23 */ /* 0x004fe20008010011 */
[----:B------:R-:W-:Y:S01]  /*16680*/  FSEL R240, R18, -INF , !P3 ;  /* 0xff80000012f07808 */ /* 0x000fe20005800000 */
[----:B------:R-:W-:Y:S01]  /*16690*/  VIADD R0, R168, 0x19 ;  /* 0x00000019a8007836 */ /* 0x000fe20000000000 */
[-C--:B------:R-:W-:Y:S01]  /*166a0*/  ISETP.GE.AND P6, PT, R2, R197.reuse, PT ;  /* 0x000000c50200720c */ /* 0x080fe20003fc6270 */
[----:B------:R-:W-:Y:S01]  /*166b0*/  IMAD.IADD R12, R203, 0x1, -R2 ;  /* 0x00000001cb0c7824 */ /* 0x000fe200078e0a02 */
[----:B------:R-:W-:Y:S01]  /*166c0*/  FSEL R243, R17, -INF , !P2 ;  /* 0xff80000011f37808 */ /* 0x000fe20005000000 */
[-C--:B---3--:R-:W-:Y:S01]  /*166d0*/  HMMA.16816.F32 R36, R172, R4.reuse, R36 ;  /* 0x00000004ac24723c */ /* 0x088fe20000001824 */
[----:B------:R-:W1:Y:S02]  /*166e0*/  MUFU.TANH R17, R32 ;  /* 0x0000002000117308 */ /* 0x000e640000002400 */
[----:B------:R-:W-:Y:S01]  /*166f0*/  ISETP.GE.AND P3, PT, R0, R197, PT ;  /* 0x000000c50000720c */ /* 0x000fe20003f66270 */
[----:B----4-:R-:W-:Y:S01]  /*16700*/  FFMA.FTZ R14, R9, -UR31, R14 ;  /* 0x8000001f090e7c23 */ /* 0x010fe2000801000e */
[-C--:B------:R-:W-:Y:S01]  /*16710*/  ISETP.GE.OR P6, PT, R2, R205.reuse, !P6 ;  /* 0x000000cd0200720c */ /* 0x080fe200077c6670 */
[C---:B------:R-:W-:Y:S04]  /*16720*/  HMMA.16816.F32 R40, R180.reuse, R4, R40 ;  /* 0x00000004b428723c */ /* 0x040fe80000001828 */
[----:B------:R-:W-:Y:S01]  /*16730*/  ISETP.GE.OR P3, PT, R0, R205, !P3 ;  /* 0x000000cd0000720c */ /* 0x000fe20005f66670 */
[----:B------:R-:W-:Y:S01]  /*16740*/  IMAD.IADD R9, R201, 0x1, -R2 ;  /* 0x00000001c9097824 */ /* 0x000fe200078e0a02 */
[----:B------:R-:W-:Y:S01]  /*16750*/  FSEL R244, R14, -INF , !P0 ;  /* 0xff8000000ef47808 */ /* 0x000fe20004000000 */
[-C--:B------:R-:W-:Y:S01]  /*16760*/  HMMA.16816.F32 R44, R180, R6.reuse, R44 ;  /* 0x00000006b42c723c */ /* 0x080fe2000000182c */
[----:B------:R-:W-:Y:S02]  /*16770*/  MUFU.TANH R14, R35 ;  /* 0x00000023000e7308 */ /* 0x000fe40000002400 */
[C---:B------:R-:W-:Y:S01]  /*16780*/  ISETP.GE.AND P0, PT, R0.reuse, R196, PT ;  /* 0x000000c40000720c */ /* 0x040fe20003f06270 */
[----:B------:R-:W-:Y:S01]  /*16790*/  IMAD.IADD R13, R203, 0x1, -R0 ;  /* 0x00000001cb0d7824 */ /* 0x000fe200078e0a00 */
[----:B------:R-:W-:Y:S01]  /*167a0*/  IABS R11, R9 ;  /* 0x00000009000b7213 */ /* 0x000fe20000000000 */
[C---:B------:R-:W-:Y:S04]  /*167b0*/  HMMA.16816.F32 R48, R172.reuse, R6, R48 ;  /* 0x00000006ac30723c */ /* 0x040fe80000001830 */
[----:B------:R-:W-:Y:S01]  /*167c0*/  ISETP.GE.OR P0, PT, R0, R204, !P0 ;  /* 0x000000cc0000720c */ /* 0x000fe20004706670 */
[----:B------:R-:W-:Y:S01]  /*167d0*/  FFMA.FTZ R16, R8, -UR31, R16 ;  /* 0x8000001f08107c23 */ /* 0x000fe20008010010 */
[----:B------:R-:W-:Y:S01]  /*167e0*/  I2FP.F32.S32 R11, R11 ;  /* 0x0000000b000b7245 */ /* 0x000fe20000201400 */
[----:B------:R-:W-:Y:S01]  /*167f0*/  IMAD.IADD R8, R201, 0x1, -R0 ;  /* 0x00000001c9087824 */ /* 0x000fe200078e0a00 */
[----:B------:R-:W-:Y:S02]  /*16800*/  IABS R9, R13 ;  /* 0x0000000d00097213 */ /* 0x000fe40000000000 */
[----:B------:R-:W-:Y:S01]  /*16810*/  ISETP.GE.AND P2, PT, R2, R196, PT ;  /* 0x000000c40200720c */ /* 0x000fe20003f46270 */
[----:B------:R-:W-:Y:S01]  /*16820*/  FFMA.FTZ R5, R11, -UR31, R28 ;  /* 0x8000001f0b057c23 */ /* 0x000fe2000801001c */
[----:B------:R-:W-:Y:S01]  /*16830*/  IABS R10, R8 ;  /* 0x00000008000a7213 */ /* 0x000fe20000000000 */
[----:B------:R-:W-:Y:S01]  /*16840*/  FMUL.FTZ R42, R42, UR12 ;  /* 0x0000000c2a2a7c20 */ /* 0x000fe20008410000 */
[----:B------:R-:W-:Y:S01]  /*16850*/  I2FP.F32.S32 R9, R9 ;  /* 0x0000000900097245 */ /* 0x000fe20000201400 */
[----:B------:R-:W-:Y:S01]  /*16860*/  FMUL.FTZ R43, R43, UR12 ;  /* 0x0000000c2b2b7c20 */ /* 0x000fe20008410000 */
[----:B------:R-:W-:Y:S01]  /*16870*/  I2FP.F32.S32 R10, R10 ;  /* 0x0000000a000a7245 */ /* 0x000fe20000201400 */
[----:B------:R-:W-:Y:S01]  /*16880*/  FMUL.FTZ R19, R38, UR12 ;  /* 0x0000000c26137c20 */ /* 0x000fe20008410000 */
[----:B------:R-:W-:Y:S01]  /*16890*/  FSEL R239, R5, -INF , !P6 ;  /* 0xff80000005ef7808 */ /* 0x000fe20007000000 */
[----:B------:R-:W-:Y:S01]  /*168a0*/  FMUL.FTZ R44, R44, UR12 ;  /* 0x0000000c2c2c7c20 */ /* 0x000fe20008410000 */
[----:B------:R-:W-:Y:S01]  /*168b0*/  ISETP.GE.AND P6, PT, R0, R199, PT ;  /* 0x000000c70000720c */ /* 0x000fe20003fc6270 */
[----:B------:R-:W-:Y:S01]  /*168c0*/  IMAD.IADD R5, R200, 0x1, -R2 ;  /* 0x00000001c8057824 */ /* 0x000fe200078e0a02 */
[----:B------:R-:W-:Y:S01]  /*168d0*/  IABS R8, R12 ;  /* 0x0000000c00087213 */ /* 0x000fe20000000000 */
[----:B------:R-:W-:Y:S01]  /*168e0*/  FFMA.FTZ R4, R10, -UR31, R29 ;  /* 0x8000001f0a047c23 */ /* 0x000fe2000801001d */
[----:B------:R-:W-:Y:S01]  /*168f0*/  ISETP.GE.OR P6, PT, R0, R207, !P6 ;  /* 0x000000cf0000720c */ /* 0x000fe200077c6670 */
[----:B------:R-:W-:Y:S01]  /*16900*/  MUFU.TANH R44, R44 ;  /* 0x0000002c002c7308 */ /* 0x000fe20000002400 */
[----:B------:R-:W-:Y:S01]  /*16910*/  FSEL R242, R16, -INF , !P1 ;  /* 0xff80000010f27808 */ /* 0x000fe20004800000 */
[----:B------:R-:W-:Y:S01]  /*16920*/  FMUL.FTZ R50, R50, UR12 ;  /* 0x0000000c32327c20 */ /* 0x000fe20008410000 */
[----:B------:R-:W-:Y:S01]  /*16930*/  FSEL R238, R4, -INF , !P3 ;  /* 0xff80000004ee7808 */ /* 0x000fe20005800000 */
[----:B------:R-:W-:Y:S01]  /*16940*/  IMAD.IADD R4, R200, 0x1, -R0 ;  /* 0x00000001c8047824 */ /* 0x000fe200078e0a00 */
[----:B------:R-:W-:Y:S01]  /*16950*/  ISETP.GE.AND P3, PT, R0, R198, PT ;  /* 0x000000c60000720c */ /* 0x000fe20003f66270 */
[----:B------:R-:W-:Y:S01]  /*16960*/  FFMA.FTZ R20, R9, -UR31, R20 ;  /* 0x8000001f09147c23 */ /* 0x000fe20008010014 */
[----:B------:R-:W-:Y:S01]  /*16970*/  IABS R10, R5 ;  /* 0x00000005000a7213 */ /* 0x000fe20000000000 */
[----:B------:R-:W-:Y:S01]  /*16980*/  FMUL.FTZ R5, R36, UR12 ;  /* 0x0000000c24057c20 */ /* 0x000fe20008410000 */
[----:B------:R-:W-:Y:S01]  /*16990*/  ISETP.GE.OR P3, PT, R0, R206, !P3 ;  /* 0x000000ce0000720c */ /* 0x000fe20005f66670 */
[----:B------:R-:W-:Y:S01]  /*169a0*/  IMAD.IADD R0, R202, 0x1, -R0 ;  /* 0x00000001ca007824 */ /* 0x000fe200078e0a00 */
[----:B------:R-:W-:Y:S01]  /*169b0*/  FSEL R245, R15, -INF , !P5 ;  /* 0xff8000000ff57808 */ /* 0x000fe20006800000 */
[----:B------:R-:W-:Y:S01]  /*169c0*/  FMUL.FTZ R48, R48, UR12 ;  /* 0x0000000c30307c20 */ /* 0x000fe20008410000 */
[C---:B------:R-:W-:Y:S01]  /*169d0*/  ISETP.GE.AND P1, PT, R2.reuse, R199, PT ;  /* 0x000000c70200720c */ /* 0x040fe20003f26270 */
[----:B------:R-:W-:Y:S01]  /*169e0*/  MUFU.TANH R5, R5 ;  /* 0x0000000500057308 */ /* 0x000fe20000002400 */
[C---:B------:R-:W-:Y:S01]  /*169f0*/  ISETP.GE.AND P5, PT, R2.reuse, R198, PT ;  /* 0x000000c60200720c */ /* 0x040fe20003fa6270 */
[----:B------:R-:W-:Y:S01]  /*16a00*/  FMUL.FTZ R51, R51, UR12 ;  /* 0x0000000c33337c20 */ /* 0x000fe20008410000 */
[----:B------:R-:W-:Y:S01]  /*16a10*/  I2FP.F32.S32 R8, R8 ;  /* 0x0000000800087245 */ /* 0x000fe20000201400 */
[----:B------:R-:W-:Y:S01]  /*16a20*/  FMUL.FTZ R45, R45, UR12 ;  /* 0x0000000c2d2d7c20 */ /* 0x000fe20008410000 */
[----:B------:R-:W-:Y:S01]  /*16a30*/  IABS R9, R0 ;  /* 0x0000000000097213 */ /* 0x000fe20000000000 */
[----:B------:R-:W-:Y:S01]  /*16a40*/  IMAD.MOV.U32 R0, RZ, RZ, R10 ;  /* 0x000000ffff007224 */ /* 0x000fe200078e000a */
[C---:B------:R-:W-:Y:S03]  /*16a50*/  ISETP.GE.OR P2, PT, R2.reuse, R204, !P2 ;  /* 0x000000cc0200720c */ /* 0x040fe60005746670 */
[----:B------:R-:W2:Y:S01]  /*16a60*/  MUFU.TANH R15, R34 ;  /* 0x00000022000f7308 */ /* 0x000ea20000002400 */
[----:B------:R-:W-:Y:S01]  /*16a70*/  ISETP.GE.OR P1, PT, R2, R207, !P1 ;  /* 0x000000cf0200720c */ /* 0x000fe20004f26670 */
[----:B------:R-:W-:Y:S01]  /*16a80*/  FFMA.FTZ R21, R8, -UR31, R21 ;  /* 0x8000001f08157c23 */ /* 0x000fe20008010015 */
[----:B------:R-:W-:Y:S01]  /*16a90*/  ISETP.GE.OR P5, PT, R2, R206, !P5 ;  /* 0x000000ce0200720c */ /* 0x000fe20006fa6670 */
[----:B------:R-:W-:Y:S01]  /*16aa0*/  IMAD.IADD R2, R202, 0x1, -R2 ;  /* 0x00000001ca027824 */ /* 0x000fe200078e0a02 */
[----:B------:R-:W-:Y:S01]  /*16ab0*/  IABS R8, R4 ;  /* 0x0000000400087213 */ /* 0x000fe20000000000 */
[----:B------:R-:W-:Y:S01]  /*16ac0*/  FMUL.FTZ R4, R37, UR12 ;  /* 0x0000000c25047c20 */ /* 0x000fe20008410000 */
[----:B------:R-:W-:Y:S03]  /*16ad0*/  I2FP.F32.S32 R0, R0 ;  /* 0x0000000000007245 */ /* 0x000fe60000201400 */
[----:B------:R-:W-:Y:S01]  /*16ae0*/  MUFU.TANH R45, R45 ;  /* 0x0000002d002d7308 */ /* 0x000fe20000002400 */
[----:B------:R-:W-:Y:S01]  /*16af0*/  IABS R2, R2 ;  /* 0x0000000200027213 */ /* 0x000fe20000000000 */
[----:B------:R-:W-:Y:S01]  /*16b00*/  FMUL.FTZ R49, R49, UR12 ;  /* 0x0000000c31317c20 */ /* 0x000fe20008410000 */
[----:B------:R-:W-:Y:S01]  /*16b10*/  I2FP.F32.S32 R8, R8 ;  /* 0x0000000800087245 */ /* 0x000fe20000201400 */
[----:B-1----:R-:W-:Y:S01]  /*16b20*/  FFMA.FTZ R17, R0, -UR31, R17 ;  /* 0x8000001f00117c23 */ /* 0x002fe20008010011 */
[----:B------:R-:W-:Y:S01]  /*16b30*/  I2FP.F32.S32 R2, R2 ;  /* 0x0000000200027245 */ /* 0x000fe20000201400 */
[----:B------:R-:W-:Y:S01]  /*16b40*/  VIADD R0, R168, 0x21 ;  /* 0x00000021a8007836 */ /* 0x000fe20000000000 */
[----:B------:R-:W-:Y:S03]  /*16b50*/  I2FP.F32.S32 R9, R9 ;  /* 0x0000000900097245 */ /* 0x000fe60000201400 */
[----:B------:R-:W-:Y:S01]  /*16b60*/  MUFU.TANH R4, R4 ;  /* 0x0000000400047308 */ /* 0x000fe20000002400 */
[----:B------:R-:W-:Y:S01]  /*16b70*/  FSEL R236, R20, -INF , !P0 ;  /* 0xff80000014ec7808 */ /* 0x000fe20004000000 */
[----:B--2---:R-:W-:Y:S01]  /*16b80*/  FFMA.FTZ R15, R2, -UR31, R15 ;  /* 0x8000001f020f7c23 */ /* 0x004fe2000801000f */
[----:B------:R-:W-:Y:S01]  /*16b90*/  ISETP.GE.AND P0, PT, R0, R199, PT ;  /* 0x000000c70000720c */ /* 0x000fe20003f06270 */
[----:B------:R-:W-:Y:S01]  /*16ba0*/  VIADD R2, R168, 0x20 ;  /* 0x00000020a8027836 */ /* 0x000fe20000000000 */
[----:B------:R-:W-:Y:S01]  /*16bb0*/  FSEL R237, R21, -INF , !P2 ;  /* 0xff80000015ed7808 */ /* 0x000fe20005000000 */
[----:B------:R-:W-:Y:S01]  /*16bc0*/  FFMA.FTZ R14, R9, -UR31, R14 ;  /* 0x8000001f090e7c23 */ /* 0x000fe2000801000e */
[----:B------:R-:W-:Y:S01]  /*16bd0*/  ISETP.GE.OR P0, PT, R0, R207, !P0 ;  /* 0x000000cf0000720c */ /* 0x000fe20004706670 */
[--C-:B------:R-:W-:Y:S01]  /*16be0*/  IMAD.IADD R9, R200, 0x1, -R2.reuse ;  /* 0x00000001c8097824 */ /* 0x100fe200078e0a02 */
[----:B------:R-:W-:Y:S01]  /*16bf0*/  ISETP.GE.AND P2, PT, R2, R199, PT ;  /* 0x000000c70200720c */ /* 0x000fe20003f46270 */
[----:B------:R-:W-:Y:S01]  /*16c00*/  FMUL.FTZ R21, R46, UR12 ;  /* 0x0000000c2e157c20 */ /* 0x000fe20008410000 */
[----:B------:R-:W-:Y:S01]  /*16c10*/  FSEL R233, R17, -INF , !P1 ;  /* 0xff80000011e97808 */ /* 0x000fe20004800000 */
[----:B------:R-:W1:Y:S01]  /*16c20*/  MUFU.TANH R16, R33 ;  /* 0x0000002100107308 */ /* 0x000e620000002400 */
[----:B------:R-:W-:Y:S01]  /*16c30*/  IABS R11, R9 ;  /* 0x00000009000b7213 */ /* 0x000fe20000000000 */
[----:B------:R-:W-:Y:S01]  /*16c40*/  IMAD.IADD R12, R202, 0x1, -R2 ;  /* 0x00000001ca0c7824 */ /* 0x000fe200078e0a02 */
[----:B------:R-:W-:Y:S01]  /*16c50*/  ISETP.GE.OR P2, PT, R2, R207, !P2 ;  /* 0x000000cf0200720c */ /* 0x000fe20005746670 */
[----:B------:R-:W-:Y:S01]  /*16c60*/  IMAD.IADD R13, R202, 0x1, -R0 ;  /* 0x00000001ca0d7824 */ /* 0x000fe200078e0a00 */
[----:B------:R-:W-:Y:S01]  /*16c70*/  I2FP.F32.S32 R11, R11 ;  /* 0x0000000b000b7245 */ /* 0x000fe20000201400 */
[----:B------:R-:W-:Y:S01]  /*16c80*/  FMUL.FTZ R20, R47, UR12 ;  /* 0x0000000c2f147c20 */ /* 0x000fe20008410000 */
[----:B------:R-:W-:Y:S03]  /*16c90*/  FSEL R231, R15, -INF , !P5 ;  /* 0xff8000000fe77808 */ /* 0x000fe60006800000 */
[----:B------:R-:W-:Y:S01]  /*16ca0*/  MUFU.TANH R21, R21 ;  /* 0x0000001500157308 */ /* 0x000fe20000002400 */
[C---:B------:R-:W-:Y:S01]  /*16cb0*/  ISETP.GE.AND P1, PT, R2.reuse, R198, PT ;  /* 0x000000c60200720c */ /* 0x040fe20003f26270 */
[----:B------:R-:W-:Y:S01]  /*16cc0*/  FFMA.FTZ R5, R11, -UR31, R5 ;  /* 0x8000001f0b057c23 */ /* 0x000fe20008010005 */
[----:B------:R-:W-:Y:S01]  /*16cd0*/  ISETP.GE.AND P5, PT, R2, R196, PT ;  /* 0x000000c40200720c */ /* 0x000fe20003fa6270 */
[----:B------:R-:W-:Y:S01]  /*16ce0*/  FMUL.FTZ R18, R39, UR12 ;  /* 0x0000000c27127c20 */ /* 0x000fe20008410000 */
[----:B------:R-:W-:Y:S01]  /*16cf0*/  FSEL R230, R14, -INF , !P3 ;  /* 0xff8000000ee67808 */ /* 0x000fe20005800000 */
[----:B------:R-:W-:Y:S01]  /*16d00*/  FMUL.FTZ R40, R40, UR12 ;  /* 0x0000000c28287c20 */ /* 0x000fe20008410000 */
[----:B------:R-:W-:Y:S03]  /*16d10*/  FSEL R235, R5, -INF , !P2 ;  /* 0xff80000005eb7808 */ /* 0x000fe60005000000 */
[----:B------:R-:W-:Y:S01]  /*16d20*/  MUFU.TANH R15, R42 ;  /* 0x0000002a000f7308 */ /* 0x000fe20000002400 */
[----:B------:R-:W-:Y:S01]  /*16d30*/  IABS R9, R13 ;  /* 0x0000000d00097213 */ /* 0x000fe20000000000 */
[----:B-1----:R-:W-:Y:S01]  /*16d40*/  FFMA.FTZ R16, R8, -UR31, R16 ;  /* 0x8000001f08107c23 */ /* 0x002fe20008010010 */
[----:B------:R-:W-:Y:S01]  /*16d50*/  ISETP.GE.AND P3, PT, R0, R198, PT ;  /* 0x000000c60000720c */ /* 0x000fe20003f66270 */
[----:B------:R-:W-:Y:S01]  /*16d60*/  IMAD.IADD R8, R200, 0x1, -R0 ;  /* 0x00000001c8087824 */ /* 0x000fe200078e0a00 */
[-C--:B------:R-:W-:Y:S01]  /*16d70*/  ISETP.GE.AND P2, PT, R0, R197.reuse, PT ;  /* 0x000000c50000720c */ /* 0x080fe20003f46270 */
[----:B------:R-:W-:Y:S01]  /*16d80*/  FMUL.FTZ R41, R41, UR12 ;  /* 0x0000000c29297c20 */ /* 0x000fe20008410000 */
[----:B------:R-:W-:Y:S03]  /*16d90*/  FSEL R232, R16, -INF , !P6 ;  /* 0xff80000010e87808 */ /* 0x000fe60007000000 */
[----:B------:R-:W-:Y:S01]  /*16da0*/  MUFU.TANH R14, R43 ;  /* 0x0000002b000e7308 */ /* 0x000fe20000002400 */
[----:B------:R-:W-:Y:S01]  /*16db0*/  IABS R10, R8 ;  /* 0x00000008000a7213 */ /* 0x000fe20000000000 */
[----:B------:R-:W-:Y:S01]  /*16dc0*/  IMAD.MOV.U32 R39, RZ, RZ, R22 ;  /* 0x000000ffff277224 */ /* 0x000fe200078e0016 */
[----:B------:R-:W-:Y:S02]  /*16dd0*/  IABS R8, R12 ;  /* 0x0000000c00087213 */ /* 0x000fe40000000000 */
[----:B------:R-:W-:Y:S02]  /*16de0*/  I2FP.F32.S32 R10, R10 ;  /* 0x0000000a000a7245 */ /* 0x000fe40000201400 */
[----:B------:R-:W-:Y:S03]  /*16df0*/  I2FP.F32.S32 R8, R8 ;  /* 0x0000000800087245 */ /* 0x000fe60000201400 */
[----:B------:R-:W-:Y:S01]  /*16e00*/  MUFU.TANH R20, R20 ;  /* 0x0000001400147308 */ /* 0x000fe20000002400 */
[----:B------:R-:W-:Y:S01]  /*16e10*/  ISETP.GE.AND P6, PT, R2, R197, PT ;  /* 0x000000c50200720c */ /* 0x000fe20003fc6270 */
[----:B------:R-:W-:Y:S01]  /*16e20*/  FFMA.FTZ R4, R10, -UR31, R4 ;  /* 0x8000001f0a047c23 */ /* 0x000fe20008010004 */
[C---:B------:R-:W-:Y:S02]  /*16e30*/  ISETP.GE.OR P1, PT, R2.reuse, R206, !P1 ;  /* 0x000000ce0200720c */ /* 0x040fe40004f26670 */
[----:B------:R-:W-:Y:S02]  /*16e40*/  ISETP.GE.OR P6, PT, R2, R205, !P6 ;  /* 0x000000cd0200720c */ /* 0x000fe400077c6670 */
[----:B------:R-:W-:Y:S01]  /*16e50*/  FSEL R234, R4, -INF , !P0 ;  /* 0xff80000004ea7808 */ /* 0x000fe20004000000 */
[--C-:B------:R-:W-:Y:S01]  /*16e60*/  IMAD.IADD R4, R201, 0x1, -R2.reuse ;  /* 0x00000001c9047824 */ /* 0x100fe200078e0a02 */
[----:B------:R-:W-:Y:S01]  /*16e70*/  ISETP.GE.AND P0, PT, R0, R196, PT ;  /* 0x000000c40000720c */ /* 0x000fe20003f06270 */
[----:B------:R-:W1:Y:S01]  /*16e80*/  MUFU.TANH R19, R19 ;  /* 0x0000001300137308 */ /* 0x000e620000002400 */
[----:B------:R-:W-:Y:S02]  /*16e90*/  ISETP.GE.OR P5, PT, R2, R204, !P5 ;  /* 0x000000cc0200720c */ /* 0x000fe40006fa6670 */
[----:B------:R-:W-:Y:S02]  /*16ea0*/  IABS R11, R4 ;  /* 0x00000004000b7213 */ /* 0x000fe40000000000 */
[----:B------:R-:W-:Y:S01]  /*16eb0*/  I2FP.F32.S32 R9, R9 ;  /* 0x0000000900097245 */ /* 0x000fe20000201400 */
[----:B------:R-:W2:Y:S01]  /*16ec0*/  LDSM.16.M88.4 R4, [R193] ;  /* 0x00000000c104783b */ /* 0x000ea20000000200 */
[C---:B------:R-:W-:Y:S03]  /*16ed0*/  ISETP.GE.OR P3, PT, R0.reuse, R206, !P3 ;  /* 0x000000ce0000720c */ /* 0x040fe60005f66670 */
[----:B------:R-:W3:Y:S01]  /*16ee0*/  MUFU.TANH R18, R18 ;  /* 0x0000001200127308 */ /* 0x000ee20000002400 */
[C---:B------:R-:W-:Y:S02]  /*16ef0*/  ISETP.GE.OR P2, PT, R0.reuse, R205, !P2 ;  /* 0x000000cd0000720c */ /* 0x040fe40005746670 */
[----:B------:R-:W-:Y:S07]  /*16f00*/  ISETP.GE.OR P0, PT, R0, R204, !P0 ;  /* 0x000000cc0000720c */ /* 0x000fee0004706670 */
[----:B------:R-:W4:Y:S01]  /*16f10*/  MUFU.TANH R17, R40 ;  /* 0x0000002800117308 */ /* 0x000f220000002400 */
[----:B-1----:R-:W-:Y:S01]  /*16f20*/  FFMA.FTZ R19, R8, -UR31, R19 ;  /* 0x8000001f08137c23 */ /* 0x002fe20008010013 */
[----:B------:R-:W-:Y:S02]  /*16f30*/  IMAD.IADD R8, R203, 0x1, -R2 ;  /* 0x00000001cb087824 */ /* 0x000fe400078e0a02 */
[--C-:B------:R-:W-:Y:S02]  /*16f40*/  IMAD.IADD R2, R201, 0x1, -R0.reuse ;  /* 0x00000001c9027824 */ /* 0x100fe400078e0a00 */
[----:B------:R-:W-:Y:S01]  /*16f50*/  FSEL R225, R19, -INF , !P1 ;  /* 0xff80000013e17808 */ /* 0x000fe20004800000 */
[----:B------:R-:W-:Y:S03]  /*16f60*/  IMAD.IADD R0, R203, 0x1, -R0 ;  /* 0x00000001cb007824 */ /* 0x000fe600078e0a00 */
[----:B------:R-:W1:Y:S01]  /*16f70*/  MUFU.TANH R16, R41 ;  /* 0x0000002900107308 */ /* 0x000e620000002400 */
[----:B------:R-:W-:Y:S01]  /*16f80*/  IABS R10, R2 ;  /* 0x00000002000a7213 */ /* 0x000fe20000000000 */
[----:B---3--:R-:W-:Y:S01]  /*16f90*/  FFMA.FTZ R18, R9, -UR31, R18 ;  /* 0x8000001f09127c23 */ /* 0x008fe20008010012 */
        /* <DEDUP_REMOVED lines=13> */
[--C-:B------:R-:W-:Y:S01]  /*17070*/  IMAD.IADD R9, R201, 0x1, -R2.reuse ;  /* 0x00000001c9097824 */ /* 0x100fe200078e0a02 */
[----:B------:R-:W-:Y:S01]  /*17080*/  ISETP.GE.AND P1, PT, R2, R197, PT ;  /* 0x000000c50200720c */ /* 0x000fe20003f26270 */
[----:B------:R-:W-:Y:S01]  /*17090*/  MUFU.TANH R15, R50 ;  /* 0x00000032000f7308 */ /* 0x000fe20000002400 */
[----:B------:R-:W-:Y:S01]  /*170a0*/  FSEL R228, R14, -INF , !P0 ;  /* 0xff8000000ee47808 */ /* 0x000fe20004000000 */
[-C--:B--2---:R-:W-:Y:S03]  /*170b0*/  HMMA.16816.F32 R52, R172, R4.reuse, R52 ;  /* 0x00000004ac34723c */ /* 0x084fe60000001834 */
[----:B------:R-:W-:Y:S01]  /*170c0*/  IABS R11, R9 ;  /* 0x00000009000b7213 */ /* 0x000fe20000000000 */
[----:B------:R-:W-:Y:S01]  /*170d0*/  IMAD.IADD R12, R203, 0x1, -R2 ;  /* 0x00000001cb0c7824 */ /* 0x000fe200078e0a02 */
[C---:B------:R-:W-:Y:S01]  /*170e0*/  ISETP.GE.OR P1, PT, R2.reuse, R205, !P1 ;  /* 0x000000cd0200720c */ /* 0x040fe20004f26670 */
[C---:B------:R-:W-:Y:S02]  /*170f0*/  HMMA.16816.F32 R56, R180.reuse, R4, R56 ;  /* 0x00000004b438723c */ /* 0x040fe40000001838 */
[----:B------:R-:W-:Y:S02]  /*17100*/  MUFU.TANH R14, R51 ;  /* 0x00000033000e7308 */ /* 0x000fe40000002400 */
[----:B------:R-:W-:Y:S01]  /*17110*/  ISETP.GE.AND P5, PT, R2, R198, PT ;  /* 0x000000c60200720c */ /* 0x000fe20003fa6270 */
[----:B----4-:R-:W-:Y:S01]  /*17120*/  FFMA.FTZ R17, R0, -UR31, R17 ;  /* 0x8000001f00117c23 */ /* 0x010fe20008010011 */
[----:B------:R-:W-:Y:S01]  /*17130*/  I2FP.F32.S32 R11, R11 ;  /* 0x0000000b000b7245 */ /* 0x000fe20000201400 */
[-C--:B------:R-:W-:Y:S03]  /*17140*/  HMMA.16816.F32 R60, R180, R6.reuse, R60 ;  /* 0x00000006b43c723c */ /* 0x080fe6000000183c */
[C---:B------:R-:W-:Y:S01]  /*17150*/  ISETP.GE.OR P5, PT, R2.reuse, R206, !P5 ;  /* 0x000000ce0200720c */ /* 0x040fe20006fa6670 */
[----:B------:R-:W-:Y:S01]  /*17160*/  FFMA.FTZ R5, R11, -UR31, R44 ;  /* 0x8000001f0b057c23 */ /* 0x000fe2000801002c */
[----:B------:R-:W-:Y:S01]  /*17170*/  FSEL R227, R17, -INF , !P6 ;  /* 0xff80000011e37808 */ /* 0x000fe20007000000 */
[C---:B------:R-:W-:Y:S01]  /*17180*/  HMMA.16816.F32 R64, R172.reuse, R6, R64 ;  /* 0x00000006ac40723c */ /* 0x040fe20000001840 */
[----:B------:R-:W-:Y:S03]  /*17190*/  MUFU.TANH R17, R48 ;  /* 0x0000003000117308 */ /* 0x000fe60000002400 */
[----:B------:R-:W-:Y:S01]  /*171a0*/  ISETP.GE.AND P6, PT, R2, R196, PT ;  /* 0x000000c40200720c */ /* 0x000fe20003fc6270 */
[----:B------:R-:W-:Y:S01]  /*171b0*/  VIADD R0, R168, 0x29 ;  /* 0x00000029a8007836 */ /* 0x000fe20000000000 */
[----:B------:R-:W-:Y:S01]  /*171c0*/  FSEL R223, R5, -INF , !P1 ;  /* 0xff80000005df7808 */ /* 0x000fe20004800000 */
[----:B------:R-:W-:Y:S01]  /*171d0*/  IMAD.IADD R5, R200, 0x1, -R2 ;  /* 0x00000001c8057824 */ /* 0x000fe200078e0a02 */
[----:B------:R-:W-:Y:S02]  /*171e0*/  ISETP.GE.OR P6, PT, R2, R204, !P6 ;  /* 0x000000cc0200720c */ /* 0x000fe400077c6670 */
[C---:B------:R-:W-:Y:S01]  /*171f0*/  ISETP.GE.AND P3, PT, R0.reuse, R197, PT ;  /* 0x000000c50000720c */ /* 0x040fe20003f66270 */
[----:B------:R-:W-:Y:S01]  /*17200*/  FMUL.FTZ R59, R59, UR12 ;  /* 0x0000000c3b3b7c20 */ /* 0x000fe20008410000 */
[----:B------:R-:W-:Y:S01]  /*17210*/  ISETP.GE.AND P0, PT, R0, R196, PT ;  /* 0x000000c40000720c */ /* 0x000fe20003f06270 */
[----:B------:R-:W-:Y:S01]  /*17220*/  FMUL.FTZ R19, R54, UR12 ;  /* 0x0000000c36137c20 */ /* 0x000fe20008410000 */
[----:B------:R-:W-:Y:S01]  /*17230*/  ISETP.GE.OR P3, PT, R0, R205, !P3 ;  /* 0x000000cd0000720c */ /* 0x000fe20005f66670 */
[----:B-1----:R-:W-:Y:S01]  /*17240*/  FFMA.FTZ R16, R8, -UR31, R16 ;  /* 0x8000001f08107c23 */ /* 0x002fe20008010010 */
[C---:B------:R-:W-:Y:S01]  /*17250*/  ISETP.GE.AND P1, PT, R0.reuse, R199, PT ;  /* 0x000000c70000720c */ /* 0x040fe20003f26270 */
[--C-:B------:R-:W-:Y:S01]  /*17260*/  IMAD.IADD R8, R201, 0x1, -R0.reuse ;  /* 0x00000001c9087824 */ /* 0x100fe200078e0a00 */
[----:B------:R-:W-:Y:S01]  /*17270*/  ISETP.GE.OR P0, PT, R0, R204, !P0 ;  /* 0x000000cc0000720c */ /* 0x000fe20004706670 */
[----:B------:R-:W-:Y:S01]  /*17280*/  FMUL.FTZ R60, R60, UR12 ;  /* 0x0000000c3c3c7c20 */ /* 0x000fe20008410000 */
[----:B------:R-:W-:Y:S01]  /*17290*/  ISETP.GE.OR P1, PT, R0, R207, !P1 ;  /* 0x000000cf0000720c */ /* 0x000fe20004f26670 */
[--C-:B------:R-:W-:Y:S01]  /*172a0*/  IMAD.IADD R13, R203, 0x1, -R0.reuse ;  /* 0x00000001cb0d7824 */ /* 0x100fe200078e0a00 */
[----:B------:R-:W-:Y:S01]  /*172b0*/  IABS R10, R8 ;  /* 0x00000008000a7213 */ /* 0x000fe20000000000 */
[----:B------:R-:W-:Y:S01]  /*172c0*/  FMUL.FTZ R58, R58, UR12 ;  /* 0x0000000c3a3a7c20 */ /* 0x000fe20008410000 */
[----:B------:R-:W-:Y:S01]  /*172d0*/  IABS R8, R12 ;  /* 0x0000000c00087213 */ /* 0x000fe20000000000 */
[----:B------:R-:W-:Y:S01]  /*172e0*/  MUFU.TANH R60, R60 ;  /* 0x0000003c003c7308 */ /* 0x000fe20000002400 */
[----:B------:R-:W-:Y:S01]  /*172f0*/  I2FP.F32.S32 R10, R10 ;  /* 0x0000000a000a7245 */ /* 0x000fe20000201400 */
[----:B------:R-:W-:Y:S01]  /*17300*/  FMUL.FTZ R66, R66, UR12 ;  /* 0x0000000c42427c20 */ /* 0x000fe20008410000 */
[----:B------:R-:W-:Y:S01]  /*17310*/  IABS R9, R13 ;  /* 0x0000000d00097213 */ /* 0x000fe20000000000 */
[----:B------:R-:W-:Y:S01]  /*17320*/  FMUL.FTZ R61, R61, UR12 ;  /* 0x0000000c3d3d7c20 */ /* 0x000fe20008410000 */
[----:B------:R-:W-:Y:S01]  /*17330*/  FSEL R226, R16, -INF , !P2 ;  /* 0xff80000010e27808 */ /* 0x000fe20005000000 */
[----:B------:R-:W-:Y:S01]  /*17340*/  FFMA.FTZ R4, R10, -UR31, R45 ;  /* 0x8000001f0a047c23 */ /* 0x000fe2000801002d */
[----:B------:R-:W-:Y:S03]  /*17350*/  I2FP.F32.S32 R9, R9 ;  /* 0x0000000900097245 */ /* 0x000fe60000201400 */
[----:B------:R-:W1:Y:S01]  /*17360*/  MUFU.TANH R16, R49 ;  /* 0x0000003100107308 */ /* 0x000e620000002400 */
[----:B------:R-:W-:Y:S01]  /*17370*/  IABS R10, R5 ;  /* 0x00000005000a7213 */ /* 0x000fe20000000000 */
[----:B------:R-:W-:Y:S01]  /*17380*/  FMUL.FTZ R5, R52, UR12 ;  /* 0x0000000c34057c20 */ /* 0x000fe20008410000 */
[----:B------:R-:W-:Y:S01]  /*17390*/  FSEL R222, R4, -INF , !P3 ;  /* 0xff80000004de7808 */ /* 0x000fe20005800000 */
[----:B------:R-:W-:Y:S01]  /*173a0*/  IMAD.IADD R4, R200, 0x1, -R0 ;  /* 0x00000001c8047824 */ /* 0x000fe200078e0a00 */
[----:B------:R-:W-:Y:S01]  /*173b0*/  ISETP.GE.AND P3, PT, R0, R198, PT ;  /* 0x000000c60000720c */ /* 0x000fe20003f66270 */
[----:B------:R-:W-:Y:S01]  /*173c0*/  FFMA.FTZ R20, R9, -UR31, R20 ;  /* 0x8000001f09147c23 */ /* 0x000fe20008010014 */
[----:B------:R-:W-:Y:S03]  /*173d0*/  ISETP.GE.AND P2, PT, R2, R199, PT ;  /* 0x000000c70200720c */ /* 0x000fe60003f46270 */
[----:B------:R-:W2:Y:S01]  /*173e0*/  MUFU.TANH R5, R5 ;  /* 0x0000000500057308 */ /* 0x000ea20000002400 */
[----:B------:R-:W-:Y:S01]  /*173f0*/  ISETP.GE.OR P3, PT, R0, R206, !P3 ;  /* 0x000000ce0000720c */ /* 0x000fe20005f66670 */
[----:B------:R-:W-:Y:S01]  /*17400*/  IMAD.IADD R0, R202, 0x1, -R0 ;  /* 0x00000001ca007824 */ /* 0x000fe200078e0a00 */
[----:B------:R-:W-:Y:S01]  /*17410*/  I2FP.F32.S32 R8, R8 ;  /* 0x0000000800087245 */ /* 0x000fe20000201400 */
[----:B------:R-:W-:Y:S01]  /*17420*/  FMUL.FTZ R64, R64, UR12 ;  /* 0x0000000c40407c20 */ /* 0x000fe20008410000 */
[----:B------:R-:W-:Y:S01]  /*17430*/  ISETP.GE.OR P2, PT, R2, R207, !P2 ;  /* 0x000000cf0200720c */ /* 0x000fe20005746670 */
[----:B------:R-:W-:Y:S01]  /*17440*/  IMAD.IADD R2, R202, 0x1, -R2 ;  /* 0x00000001ca027824 */ /* 0x000fe200078e0a02 */
[----:B------:R-:W-:Y:S01]  /*17450*/  IABS R9, R0 ;  /* 0x0000000000097213 */ /* 0x000fe20000000000 */
[----:B------:R-:W-:Y:S01]  /*17460*/  FFMA.FTZ R21, R8, -UR31, R21 ;  /* 0x8000001f08157c23 */ /* 0x000fe20008010015 */
[----:B------:R-:W-:Y:S01]  /*17470*/  IABS R8, R4 ;  /* 0x0000000400087213 */ /* 0x000fe20000000000 */
[----:B------:R-:W-:Y:S01]  /*17480*/  FMUL.FTZ R4, R53, UR12 ;  /* 0x0000000c35047c20 */ /* 0x000fe20008410000 */
        /* <DEDUP_REMOVED lines=8> */
[----:B------:R-:W-:Y:S01]  /*17510*/  I2FP.F32.S32 R9, R9 ;  /* 0x0000000900097245 */ /* 0x000fe20000201400 */
[----:B------:R-:W-:Y:S01]  /*17520*/  FFMA.FTZ R15, R2, -UR31, R15 ;  /* 0x8000001f020f7c23 */ /* 0x000fe2000801000f */
[----:B------:R-:W-:Y:S01]  /*17530*/  FSEL R220, R20, -INF , !P0 ;  /* 0xff80000014dc7808 */ /* 0x000fe20004000000 */
[----:B------:R-:W-:Y:S01]  /*17540*/  VIADD R2, R168, 0x30 ;  /* 0x00000030a8027836 */ /* 0x000fe20000000000 */
[----:B------:R-:W-:Y:S01]  /*17550*/  FSEL R221, R21, -INF , !P6 ;  /* 0xff80000015dd7808 */ /* 0x000fe20007000000 */
[----:B------:R-:W-:Y:S01]  /*17560*/  FMUL.FTZ R21, R62, UR12 ;  /* 0x0000000c3e157c20 */ /* 0x000fe20008410000 */
[----:B------:R-:W-:Y:S01]  /*17570*/  FSEL R216, R16, -INF , !P1 ;  /* 0xff80000010d87808 */ /* 0x000fe20004800000 */
[----:B------:R-:W1:Y:S01]  /*17580*/  MUFU.TANH R4, R4 ;  /* 0x0000000400047308 */ /* 0x000e620000002400 */
[----:B------:R-:W-:Y:S01]  /*17590*/  ISETP.GE.AND P6, PT, R2, R199, PT ;  /* 0x000000c70200720c */ /* 0x000fe20003fc6270 */
[----:B------:R-:W-:Y:S01]  /*175a0*/  FFMA.FTZ R14, R9, -UR31, R14 ;  /* 0x8000001f090e7c23 */ /* 0x000fe2000801000e */
[----:B------:R-:W-:Y:S01]  /*175b0*/  FSEL R215, R15, -INF , !P5 ;  /* 0xff8000000fd77808 */ /* 0x000fe20006800000 */
[----:B------:R-:W-:Y:S01]  /*175c0*/  IMAD.IADD R9, R200, 0x1, -R2 ;  /* 0x00000001c8097824 */ /* 0x000fe200078e0a02 */
[----:B------:R-:W-:Y:S01]  /*175d0*/  ISETP.GE.OR P6, PT, R2, R207, !P6 ;  /* 0x000000cf0200720c */ /* 0x000fe200077c6670 */
[----:B------:R-:W-:Y:S01]  /*175e0*/  FFMA.FTZ R17, R0, -UR31, R17 ;  /* 0x8000001f00117c23 */ /* 0x000fe20008010011 */
[----:B------:R-:W-:Y:S01]  /*175f0*/  ISETP.GE.AND P1, PT, R2, R197, PT ;  /* 0x000000c50200720c */ /* 0x000fe20003f26270 */
[----:B------:R-:W-:Y:S01]  /*17600*/  VIADD R0, R168, 0x31 ;  /* 0x00000031a8007836 */ /* 0x000fe20000000000 */
[----:B------:R-:W-:Y:S01]  /*17610*/  IABS R11, R9 ;  /* 0x00000009000b7213 */ /* 0x000fe20000000000 */
[----:B------:R-:W-:Y:S01]  /*17620*/  MUFU.TANH R15, R58 ;  /* 0x0000003a000f7308 */ /* 0x000fe20000002400 */
[----:B------:R-:W-:Y:S01]  /*17630*/  FSEL R217, R17, -INF , !P2 ;  /* 0xff80000011d97808 */ /* 0x000fe20005000000 */
[----:B------:R-:W-:Y:S01]  /*17640*/  IMAD.IADD R8, R200, 0x1, -R0 ;  /* 0x00000001c8087824 */ /* 0x000fe200078e0a00 */
[----:B------:R-:W-:Y:S01]  /*17650*/  ISETP.GE.AND P0, PT, R0, R199, PT ;  /* 0x000000c70000720c */ /* 0x000fe20003f06270 */
[----:B------:R-:W-:Y:S01]  /*17660*/  FMUL.FTZ R20, R63, UR12 ;  /* 0x0000000c3f147c20 */ /* 0x000fe20008410000 */
[----:B------:R-:W-:Y:S01]  /*17670*/  I2FP.F32.S32 R11, R11 ;  /* 0x0000000b000b7245 */ /* 0x000fe20000201400 */
[----:B------:R-:W-:Y:S01]  /*17680*/  IMAD.IADD R12, R202, 0x1, -R2 ;  /* 0x00000001ca0c7824 */ /* 0x000fe200078e0a02 */
[----:B------:R-:W-:Y:S03]  /*17690*/  IABS R10, R8 ;  /* 0x00000008000a7213 */ /* 0x000fe60000000000 */
[----:B------:R-:W-:Y:S01]  /*176a0*/  MUFU.TANH R21, R21 ;  /* 0x0000001500157308 */ /* 0x000fe20000002400 */
[----:B------:R-:W-:Y:S01]  /*176b0*/  ISETP.GE.OR P0, PT, R0, R207, !P0 ;  /* 0x000000cf0000720c */ /* 0x000fe20004706670 */
[----:B--2---:R-:W-:Y:S01]  /*176c0*/  FFMA.FTZ R5, R11, -UR31, R5 ;  /* 0x8000001f0b057c23 */ /* 0x004fe20008010005 */
[----:B------:R-:W-:Y:S01]  /*176d0*/  I2FP.F32.S32 R10, R10 ;  /* 0x0000000a000a7245 */ /* 0x000fe20000201400 */
[----:B------:R-:W-:Y:S01]  /*176e0*/  IMAD.IADD R13, R202, 0x1, -R0 ;  /* 0x00000001ca0d7824 */ /* 0x000fe200078e0a00 */
[----:B------:R-:W-:Y:S01]  /*176f0*/  IABS R8, R12 ;  /* 0x0000000c00087213 */ /* 0x000fe20000000000 */
[----:B------:R-:W-:Y:S01]  /*17700*/  FMUL.FTZ R56, R56, UR12 ;  /* 0x0000000c38387c20 */ /* 0x000fe20008410000 */
[----:B------:R-:W-:Y:S01]  /*17710*/  FSEL R219, R5, -INF , !P6 ;  /* 0xff80000005db7808 */ /* 0x000fe20007000000 */
[----:B-1----:R-:W-:Y:S01]  /*17720*/  FFMA.FTZ R4, R10, -UR31, R4 ;  /* 0x8000001f0a047c23 */ /* 0x002fe20008010004 */
[----:B------:R-:W-:Y:S01]  /*17730*/  I2FP.F32.S32 R8, R8 ;  /* 0x0000000800087245 */ /* 0x000fe20000201400 */
[----:B------:R-:W-:Y:S01]  /*17740*/  MUFU.TANH R20, R20 ;  /* 0x0000001400147308 */ /* 0x000fe20000002400 */
[----:B------:R-:W-:Y:S01]  /*17750*/  ISETP.GE.AND P2, PT, R2, R198, PT ;  /* 0x000000c60200720c */ /* 0x000fe20003f46270 */
[----:B------:R-:W-:Y:S01]  /*17760*/  FMUL.FTZ R65, R65, UR12 ;  /* 0x0000000c41417c20 */ /* 0x000fe20008410000 */
[----:B------:R-:W-:Y:S01]  /*17770*/  FSEL R218, R4, -INF , !P0 ;  /* 0xff80000004da7808 */ /* 0x000fe20004000000 */
[--C-:B------:R-:W-:Y:S01]  /*17780*/  IMAD.IADD R4, R201, 0x1, -R2.reuse ;  /* 0x00000001c9047824 */ /* 0x100fe200078e0a02 */
[----:B------:R-:W-:Y:S01]  /*17790*/  ISETP.GE.AND P5, PT, R2, R196, PT ;  /* 0x000000c40200720c */ /* 0x000fe20003fa6270 */
[----:B------:R-:W-:Y:S01]  /*177a0*/  FMUL.FTZ R57, R57, UR12 ;  /* 0x0000000c39397c20 */ /* 0x000fe20008410000 */
[----:B------:R-:W-:Y:S03]  /*177b0*/  FSEL R214, R14, -INF , !P3 ;  /* 0xff8000000ed67808 */ /* 0x000fe60005800000 */
[----:B------:R-:W-:Y:S01]  /*177c0*/  MUFU.TANH R17, R56 ;  /* 0x0000003800117308 */ /* 0x000fe20000002400 */
[----:B------:R-:W-:Y:S01]  /*177d0*/  IABS R11, R4 ;  /* 0x00000004000b7213 */ /* 0x000fe20000000000 */
[----:B------:R-:W-:Y:S01]  /*177e0*/  FMUL.FTZ R18, R55, UR12 ;  /* 0x0000000c37127c20 */ /* 0x000fe20008410000 */
[----:B------:R-:W-:Y:S01]  /*177f0*/  IABS R9, R13 ;  /* 0x0000000d00097213 */ /* 0x000fe20000000000 */
[----:B------:R-:W1:Y:S01]  /*17800*/  LDSM.16.M88.4 R4, [R192] ;  /* 0x00000000c004783b */ /* 0x000e620000000200 */
[C---:B------:R-:W-:Y:S02]  /*17810*/  ISETP.GE.AND P3, PT, R0.reuse, R198, PT ;  /* 0x000000c60000720c */ /* 0x040fe40003f66270 */
[C---:B------:R-:W-:Y:S03]  /*17820*/  ISETP.GE.AND P6, PT, R0.reuse, R197, PT ;  /* 0x000000c50000720c */ /* 0x040fe60003fc6270 */
[----:B------:R-:W-:Y:S01]  /*17830*/  MUFU.TANH R14, R59 ;  /* 0x0000003b000e7308 */ /* 0x000fe20000002400 */
[----:B------:R-:W-:Y:S02]  /*17840*/  ISETP.GE.AND P0, PT, R0, R196, PT ;  /* 0x000000c40000720c */ /* 0x000fe40003f06270 */
[C---:B------:R-:W-:Y:S02]  /*17850*/  ISETP.GE.OR P2, PT, R2.reuse, R206, !P2 ;  /* 0x000000ce0200720c */ /* 0x040fe40005746670 */
[C---:B------:R-:W-:Y:S02]  /*17860*/  ISETP.GE.OR P1, PT, R2.reuse, R205, !P1 ;  /* 0x000000cd0200720c */ /* 0x040fe40004f26670 */
[----:B------:R-:W-:Y:S03]  /*17870*/  ISETP.GE.OR P5, PT, R2, R204, !P5 ;  /* 0x000000cc0200720c */ /* 0x000fe60006fa6670 */
[----:B------:R-:W2:Y:S01]  /*17880*/  MUFU.TANH R19, R19 ;  /* 0x0000001300137308 */ /* 0x000ea20000002400 */
[----:B------:R-:W-:Y:S02]  /*17890*/  I2FP.F32.S32 R9, R9 ;  /* 0x0000000900097245 */ /* 0x000fe40000201400 */
[C---:B------:R-:W-:Y:S02]  /*178a0*/  ISETP.GE.OR P3, PT, R0.reuse, R206, !P3 ;  /* 0x000000ce0000720c */ /* 0x040fe40005f66670 */
[C---:B------:R-:W-:Y:S02]  /*178b0*/  ISETP.GE.OR P6, PT, R0.reuse, R205, !P6 ;  /* 0x000000cd0000720c */ /* 0x040fe400077c6670 */
[----:B------:R-:W-:Y:S03]  /*178c0*/  ISETP.GE.OR P0, PT, R0, R204, !P0 ;  /* 0x000000cc0000720c */ /* 0x000fe60004706670 */
[----:B------:R-:W3:Y:S10]  /*178d0*/  MUFU.TANH R18, R18 ;  /* 0x0000001200127308 */ /* 0x000ef40000002400 */
[----:B------:R-:W4:Y:S01]  /*178e0*/  MUFU.TANH R16, R57 ;  /* 0x0000003900107308 */ /* 0x000f220000002400 */
[----:B--2---:R-:W-:Y:S01]  /*178f0*/  FFMA.FTZ R19, R8, -UR31, R19 ;  /* 0x8000001f08137c23 */ /* 0x004fe20008010013 */
[----:B------:R-:W-:Y:S02]  /*17900*/  IMAD.IADD R8, R203, 0x1, -R2 ;  /* 0x00000001cb087824 */ /* 0x000fe400078e0a02 */
[--C-:B------:R-:W-:Y:S02]  /*17910*/  IMAD.IADD R2, R201, 0x1, -R0.reuse ;  /* 0x00000001c9027824 */ /* 0x100fe400078e0a00 */
[----:B------:R-:W-:Y:S01]  /*17920*/  FSEL R209, R19, -INF , !P2 ;  /* 0xff80000013d17808 */ /* 0x000fe20005000000 */
[----:B------:R-:W-:Y:S02]  /*17930*/  IMAD.IADD R0, R203, 0x1, -R0 ;  /* 0x00000001cb007824 */ /* 0x000fe400078e0a00 */
[----:B------:R-:W-:Y:S01]  /*17940*/  IABS R10, R2 ;  /* 0x00000002000a7213 */ /* 0x000fe20000000000 */
[----:B---3--:R-:W-:Y:S01]  /*17950*/  FFMA.FTZ R18, R9, -UR31, R18 ;  /* 0x8000001f09127c23 */ /* 0x008fe20008010012 */
[----:B------:R-:W-:Y:S01]  /*17960*/  IABS R2, R8 ;  /* 0x0000000800027213 */ /* 0x000fe20000000000 */
[-C--:B-1----:R-:W-:Y:S03]  /*17970*/  HMMA.16816.F32 R68, R172, R4.reuse, R68 ;  /* 0x00000004ac44723c */ /* 0x082fe60000001844 */
[----:B------:R-:W-:Y:S01]  /*17980*/  IABS R9, R0 ;  /* 0x0000000000097213 */ /* 0x000fe20000000000 */
[----:B------:R-:W-:Y:S01]  /*17990*/  IMAD.MOV.U32 R0, RZ, RZ, R11 ;  /* 0x000000ffff007224 */ /* 0x000fe200078e000b */
[----:B------:R-:W-:Y:S01]  /*179a0*/  I2FP.F32.S32 R2, R2 ;  /* 0x0000000200027245 */ /* 0x000fe20000201400 */
[C---:B------:R-:W-:Y:S05]  /*179b0*/  HMMA.16816.F32 R72, R180.reuse, R4, R72 ;  /* 0x00000004b448723c */ /* 0x040fea0000001848 */
[----:B------:R-:W-:Y:S01]  /*179c0*/  I2FP.F32.S32 R0, R0 ;  /* 0x0000000000007245 */ /* 0x000fe20000201400 */
[-C--:B------:R-:W-:Y:S05]  /*179d0*/  HMMA.16816.F32 R76, R180, R6.reuse, R76 ;  /* 0x00000006b44c723c */ /* 0x080fea000000184c */
[----:B------:R-:W-:Y:S01]  /*179e0*/  I2FP.F32.S32 R9, R9 ;  /* 0x0000000900097245 */ /* 0x000fe20000201400 */
[C---:B------:R-:W-:Y:S05]  /*179f0*/  HMMA.16816.F32 R80, R172.reuse, R6, R80 ;  /* 0x00000006ac50723c */ /* 0x040fea0000001850 */
[----:B------:R-:W-:Y:S01]  /*17a00*/  FSEL R179, R18, -INF , !P3 ;  /* 0xff80000012b37808 */ /* 0x000fe20005800000 */
[----:B------:R-:W-:Y:S01]  /*17a10*/  FFMA.FTZ R15, R2, -UR31, R15 ;  /* 0x8000001f020f7c23 */ /* 0x000fe2000801000f */
[----:B------:R-:W-:Y:S04]  /*17a20*/  VIADD R2, R168, 0x38 ;  /* 0x00000038a8027836 */ /* 0x000fe80000000000 */
[----:B------:R-:W-:Y:S01]  /*17a30*/  FFMA.FTZ R17, R0, -UR31, R17 ;  /* 0x8000001f00117c23 */ /* 0x000fe20008010011 */
[----:B------:R-:W-:Y:S01]  /*17a40*/  FSEL R213, R15, -INF , !P5 ;  /* 0xff8000000fd57808 */ /* 0x000fe20006800000 */
[----:B------:R-:W-:Y:S01]  /*17a50*/  VIADD R0, R168, 0x39 ;  /* 0x00000039a8007836 */ /* 0x000fe20000000000 */
[-C--:B------:R-:W-:Y:S01]  /*17a60*/  ISETP.GE.AND P2, PT, R2, R197.reuse, PT ;  /* 0x000000c50200720c */ /* 0x080fe20003f46270 */
[----:B------:R-:W1:Y:S01]  /*17a70*/  MUFU.TANH R15, R66 ;  /* 0x00000042000f7308 */ /* 0x000e620000002400 */
[----:B------:R-:W-:Y:S01]  /*17a80*/  FSEL R211, R17, -INF , !P1 ;  /* 0xff80000011d37808 */ /* 0x000fe20004800000 */
[----:B------:R-:W-:Y:S01]  /*17a90*/  IMAD.IADD R12, R203, 0x1, -R2 ;  /* 0x00000001cb0c7824 */ /* 0x000fe200078e0a02 */
[----:B------:R-:W-:Y:S01]  /*17aa0*/  ISETP.GE.AND P3, PT, R0, R197, PT ;  /* 0x000000c50000720c */ /* 0x000fe20003f66270 */
[----:B------:R-:W-:Y:S01]  /*17ab0*/  FMUL.FTZ R76, R76, UR12 ;  /* 0x0000000c4c4c7c20 */ /* 0x000fe20008410000 */
[-C--:B------:R-:W-:Y:S01]  /*17ac0*/  ISETP.GE.OR P2, PT, R2, R205.reuse, !P2 ;  /* 0x000000cd0200720c */ /* 0x080fe20005746670 */
[----:B------:R-:W-:Y:S01]  /*17ad0*/  IMAD.MOV.U32 R8, RZ, RZ, R10 ;  /* 0x000000ffff087224 */ /* 0x000fe200078e000a */
[----:B------:R-:W-:Y:S03]  /*17ae0*/  ISETP.GE.OR P3, PT, R0, R205, !P3 ;  /* 0x000000cd0000720c */ /* 0x000fe60005f66670 */
[----:B------:R-:W-:Y:S01]  /*17af0*/  MUFU.TANH R17, R64 ;  /* 0x0000004000117308 */ /* 0x000fe20000002400 */
[----:B------:R-:W-:Y:S01]  /*17b00*/  ISETP.GE.AND P1, PT, R2, R196, PT ;  /* 0x000000c40200720c */ /* 0x000fe20003f26270 */
[----:B------:R-:W-:Y:S01]  /*17b10*/  FMUL.FTZ R82, R82, UR12 ;  /* 0x0000000c52527c20 */ /* 0x000fe20008410000 */
[----:B------:R-:W-:Y:S01]  /*17b20*/  I2FP.F32.S32 R8, R8 ;  /* 0x0000000800087245 */ /* 0x000fe20000201400 */
[----:B------:R-:W-:Y:S01]  /*17b30*/  FFMA.FTZ R14, R9, -UR31, R14 ;  /* 0x8000001f090e7c23 */ /* 0x000fe2000801000e */
[C---:B------:R-:W-:Y:S01]  /*17b40*/  ISETP.GE.AND P5, PT, R2.reuse, R198, PT ;  /* 0x000000c60200720c */ /* 0x040fe20003fa6270 */
[----:B------:R-:W-:Y:S01]  /*17b50*/  IMAD.IADD R9, R201, 0x1, -R2 ;  /* 0x00000001c9097824 */ /* 0x000fe200078e0a02 */
[----:B------:R-:W-:Y:S03]  /*17b60*/  ISETP.GE.OR P1, PT, R2, R204, !P1 ;  /* 0x000000cc0200720c */ /* 0x000fe60004f26670 */
[----:B------:R-:W-:Y:S01]  /*17b70*/  MUFU.TANH R76, R76 ;  /* 0x0000004c004c7308 */ /* 0x000fe20000002400 */
[----:B------:R-:W-:Y:S01]  /*17b80*/  FSEL R212, R14, -INF , !P0 ;  /* 0xff8000000ed47808 */ /* 0x000fe20004000000 */
[----:B------:R-:W-:Y:S01]  /*17b90*/  IMAD.IADD R13, R203, 0x1, -R0 ;  /* 0x00000001cb0d7824 */ /* 0x000fe200078e0a00 */
[----:B------:R-:W-:Y:S01]  /*17ba0*/  IABS R11, R9 ;  /* 0x00000009000b7213 */ /* 0x000fe20000000000 */
[----:B------:R-:W-:Y:S01]  /*17bb0*/  FMUL.FTZ R74, R74, UR12 ;  /* 0x0000000c4a4a7c20 */ /* 0x000fe20008410000 */
[----:B------:R-:W-:Y:S01]  /*17bc0*/  ISETP.GE.AND P0, PT, R0, R196, PT ;  /* 0x000000c40000720c */ /* 0x000fe20003f06270 */
[----:B------:R-:W-:Y:S01]  /*17bd0*/  FMUL.FTZ R77, R77, UR12 ;  /* 0x0000000c4d4d7c20 */ /* 0x000fe20008410000 */
[----:B------:R-:W-:Y:S03]  /*17be0*/  I2FP.F32.S32 R11, R11 ;  /* 0x0000000b000b7245 */ /* 0x000fe60000201400 */
[----:B------:R-:W-:Y:S01]  /*17bf0*/  MUFU.TANH R14, R67 ;  /* 0x00000043000e7308 */ /* 0x000fe20000002400 */
[----:B------:R-:W-:Y:S01]  /*17c00*/  IABS R9, R13 ;  /* 0x0000000d00097213 */ /* 0x000fe20000000000 */
[----:B------:R-:W-:Y:S01]  /*17c10*/  FMUL.FTZ R80, R80, UR12 ;  /* 0x0000000c50507c20 */ /* 0x000fe20008410000 */
[----:B------:R-:W-:Y:S01]  /*17c20*/  ISETP.GE.OR P0, PT, R0, R204, !P0 ;  /* 0x000000cc0000720c */ /* 0x000fe20004706670 */
[----:B------:R-:W-:Y:S01]  /*17c30*/  FFMA.FTZ R5, R11, -UR31, R60 ;  /* 0x8000001f0b057c23 */ /* 0x000fe2000801003c */
[----:B------:R-:W-:Y:S01]  /*17c40*/  I2FP.F32.S32 R9, R9 ;  /* 0x0000000900097245 */ /* 0x000fe20000201400 */
[----:B------:R-:W-:Y:S01]  /*17c50*/  FMUL.FTZ R83, R83, UR12 ;  /* 0x0000000c53537c20 */ /* 0x000fe20008410000 */
[----:B------:R-:W-:Y:S03]  /*17c60*/  ISETP.GE.OR P5, PT, R2, R206, !P5 ;  /* 0x000000ce0200720c */ /* 0x000fe60006fa6670 */
[----:B------:R-:W-:Y:S01]  /*17c70*/  MUFU.TANH R77, R77 ;  /* 0x0000004d004d7308 */ /* 0x000fe20000002400 */
[----:B------:R-:W-:Y:S01]  /*17c80*/  FSEL R178, R5, -INF , !P2 ;  /* 0xff80000005b27808 */ /* 0x000fe20005000000 */
[----:B------:R-:W-:Y:S01]  /*17c90*/  IMAD.IADD R5, R200, 0x1, -R2 ;  /* 0x00000001c8057824 */ /* 0x000fe200078e0a02 */
[----:B------:R-:W-:Y:S01]  /*17ca0*/  ISETP.GE.AND P2, PT, R0, R199, PT ;  /* 0x000000c70000720c */ /* 0x000fe20003f46270 */
[----:B------:R-:W-:Y:S01]  /*17cb0*/  FFMA.FTZ R20, R9, -UR31, R20 ;  /* 0x8000001f09147c23 */ /* 0x000fe20008010014 */
[----:B----4-:R-:W-:Y:S01]  /*17cc0*/  FFMA.FTZ R16, R8, -UR31, R16 ;  /* 0x8000001f08107c23 */ /* 0x010fe20008010010 */
[--C-:B------:R-:W-:Y:S01]  /*17cd0*/  IMAD.IADD R8, R201, 0x1, -R0.reuse ;  /* 0x00000001c9087824 */ /* 0x100fe200078e0a00 */
[----:B------:R-:W-:Y:S01]  /*17ce0*/  ISETP.GE.OR P2, PT, R0, R207, !P2 ;  /* 0x000000cf0000720c */ /* 0x000fe20005746670 */
[----:B------:R-:W-:Y:S01]  /*17cf0*/  FMUL.FTZ R81, R81, UR12 ;  /* 0x0000000c51517c20 */ /* 0x000fe20008410000 */
[----:B------:R-:W-:Y:S01]  /*17d00*/  FSEL R63, R20, -INF , !P0 ;  /* 0xff800000143f7808 */ /* 0x000fe20004000000 */
[----:B------:R-:W-:Y:S01]  /*17d10*/  FMUL.FTZ R20, R79, UR12 ;  /* 0x0000000c4f147c20 */ /* 0x000fe20008410000 */
[----:B------:R-:W-:Y:S01]  /*17d20*/  IABS R10, R8 ;  /* 0x00000008000a7213 */ /* 0x000fe20000000000 */
[----:B------:R-:W-:Y:S01]  /*17d30*/  FMUL.FTZ R18, R71, UR12 ;  /* 0x0000000c47127c20 */ /* 0x000fe20008410000 */
[----:B------:R-:W-:Y:S01]  /*17d40*/  IABS R8, R12 ;  /* 0x0000000c00087213 */ /* 0x000fe20000000000 */
[----:B------:R-:W-:Y:S01]  /*17d50*/  FMUL.FTZ R72, R72, UR12 ;  /* 0x0000000c48487c20 */ /* 0x000fe20008410000 */
[----:B------:R-:W-:Y:S01]  /*17d60*/  I2FP.F32.S32 R10, R10 ;  /* 0x0000000a000a7245 */ /* 0x000fe20000201400 */
[----:B------:R-:W-:Y:S01]  /*17d70*/  MUFU.TANH R20, R20 ;  /* 0x0000001400147308 */ /* 0x000fe20000002400 */
[----:B------:R-:W-:Y:S01]  /*17d80*/  FSEL R210, R16, -INF , !P6 ;  /* 0xff80000010d27808 */ /* 0x000fe20007000000 */
[----:B------:R-:W-:Y:S01]  /*17d90*/  FMUL.FTZ R75, R75, UR12 ;  /* 0x0000000c4b4b7c20 */ /* 0x000fe20008410000 */
[----:B------:R-:W-:Y:S01]  /*17da0*/  ISETP.GE.AND P6, PT, R2, R199, PT ;  /* 0x000000c70200720c */ /* 0x000fe20003fc6270 */
[----:B------:R-:W-:Y:S01]  /*17db0*/  FFMA.FTZ R4, R10, -UR31, R61 ;  /* 0x8000001f0a047c23 */ /* 0x000fe2000801003d */
[----:B------:R-:W-:Y:S01]  /*17dc0*/  IABS R10, R5 ;  /* 0x00000005000a7213 */ /* 0x000fe20000000000 */
[----:B------:R-:W-:Y:S01]  /*17dd0*/  FMUL.FTZ R5, R68, UR12 ;  /* 0x0000000c44057c20 */ /* 0x000fe20008410000 */
[----:B------:R-:W-:Y:S03]  /*17de0*/  I2FP.F32.S32 R8, R8 ;  /* 0x0000000800087245 */ /* 0x000fe60000201400 */
[----:B------:R-:W2:Y:S01]  /*17df0*/  MUFU.TANH R16, R65 ;  /* 0x0000004100107308 */ /* 0x000ea20000002400 */
[----:B------:R-:W-:Y:S01]  /*17e00*/  FSEL R177, R4, -INF , !P3 ;  /* 0xff80000004b17808 */ /* 0x000fe20005800000 */
[----:B------:R-:W-:Y:S01]  /*17e10*/  IMAD.IADD R4, R200, 0x1, -R0 ;  /* 0x00000001c8047824 */ /* 0x000fe200078e0a00 */
[----:B------:R-:W-:Y:S01]  /*17e20*/  ISETP.GE.AND P3, PT, R0, R198, PT ;  /* 0x000000c60000720c */ /* 0x000fe20003f66270 */
[----:B------:R-:W-:Y:S01]  /*17e30*/  FFMA.FTZ R21, R8, -UR31, R21 ;  /* 0x8000001f08157c23 */ /* 0x000fe20008010015 */
[----:B------:R-:W-:Y:S01]  /*17e40*/  ISETP.GE.OR P6, PT, R2, R207, !P6 ;  /* 0x000000cf0200720c */ /* 0x000fe200077c6670 */
[----:B------:R-:W-:Y:S01]  /*17e50*/  IMAD.IADD R2, R202, 0x1, -R2 ;  /* 0x00000001ca027824 */ /* 0x000fe200078e0a02 */
[----:B------:R-:W-:Y:S03]  /*17e60*/  ISETP.GE.OR P3, PT, R0, R206, !P3 ;  /* 0x000000ce0000720c */ /* 0x000fe60005f66670 */
[----:B------:R-:W3:Y:S01]  /*17e70*/  MUFU.TANH R5, R5 ;  /* 0x0000000500057308 */ /* 0x000ee20000002400 */
[----:B------:R-:W-:Y:S01]  /*17e80*/  IABS R8, R4 ;  /* 0x0000000400087213 */ /* 0x000fe20000000000 */
[----:B------:R-:W-:Y:S01]  /*17e90*/  FMUL.FTZ R4, R69, UR12 ;  /* 0x0000000c45047c20 */ /* 0x000fe20008410000 */
[----:B------:R-:W-:Y:S01]  /*17ea0*/  IABS R2, R2 ;  /* 0x0000000200027213 */ /* 0x000fe20000000000 */
[----:B------:R-:W-:Y:S01]  /*17eb0*/  IMAD.IADD R0, R202, 0x1, -R0 ;  /* 0x00000001ca007824 */ /* 0x000fe200078e0a00 */
[----:B------:R-:W-:Y:S01]  /*17ec0*/  I2FP.F32.S32 R8, R8 ;  /* 0x0000000800087245 */ /* 0x000fe20000201400 */
[----:B------:R-:W-:Y:S01]  /*17ed0*/  FMUL.FTZ R19, R70, UR12 ;  /* 0x0000000c46137c20 */ /* 0x000fe20008410000 */
[----:B------:R-:W-:Y:S03]  /*17ee0*/  I2FP.F32.S32 R2, R2 ;  /* 0x0000000200027245 */ /* 0x000fe60000201400 */
[----:B------:R-:W4:Y:S01]  /*17ef0*/  MUFU.TANH R4, R4 ;  /* 0x0000000400047308 */ /* 0x000f220000002400 */
[----:B------:R-:W-:Y:S01]  /*17f00*/  IABS R9, R0 ;  /* 0x0000000000097213 */ /* 0x000fe20000000000 */
[----:B------:R-:W-:Y:S01]  /*17f10*/  IMAD.MOV.U32 R0, RZ, RZ, R10 ;  /* 0x000000ffff007224 */ /* 0x000fe200078e000a */
[----:B------:R-:W-:Y:S01]  /*17f20*/  FSEL R176, R21, -INF , !P1 ;  /* 0xff80000015b07808 */ /* 0x000fe20004800000 */
[----:B-1----:R-:W-:Y:S01]  /*17f30*/  FFMA.FTZ R15, R2, -UR31, R15 ;  /* 0x8000001f020f7c23 */ /* 0x002fe2000801000f */
[----:B------:R-:W-:Y:S01]  /*17f40*/  I2FP.F32.S32 R9, R9 ;  /* 0x0000000900097245 */ /* 0x000fe20000201400 */
[----:B------:R-:W-:Y:S01]  /*17f50*/  VIADD R2, R168, 0x40 ;  /* 0x00000040a8027836 */ /* 0x000fe20000000000 */
[----:B------:R-:W-:Y:S01]  /*17f60*/  I2FP.F32.S32 R0, R0 ;  /* 0x0000000000007245 */ /* 0x000fe20000201400 */
[----:B--2---:R-:W-:Y:S01]  /*17f70*/  FFMA.FTZ R16, R8, -UR31, R16 ;  /* 0x8000001f08107c23 */ /* 0x004fe20008010010 */
[----:B------:R-:W-:Y:S01]  /*17f80*/  FSEL R56, R15, -INF , !P5 ;  /* 0xff8000000f387808 */ /* 0x000fe20006800000 */
[----:B------:R-:W-:Y:S01]  /*17f90*/  FFMA.FTZ R14, R9, -UR31, R14 ;  /* 0x8000001f090e7c23 */ /* 0x000fe2000801000e */
[----:B------:R-:W-:Y:S01]  /*17fa0*/  ISETP.GE.AND P1, PT, R2, R199, PT ;  /* 0x000000c70200720c */ /* 0x000fe20003f26270 */
[----:B------:R-:W-:Y:S01]  /*17fb0*/  IMAD.IADD R9, R200, 0x1, -R2 ;  /* 0x00000001c8097824 */ /* 0x000fe200078e0a02 */
[----:B------:R-:W-:Y:S01]  /*17fc0*/  FSEL R57, R16, -INF , !P2 ;  /* 0xff80000010397808 */ /* 0x000fe20005000000 */
[----:B------:R-:W-:Y:S01]  /*17fd0*/  FFMA.FTZ R17, R0, -UR31, R17 ;  /* 0x8000001f00117c23 */ /* 0x000fe20008010011 */
[----:B------:R-:W-:Y:S01]  /*17fe0*/  ISETP.GE.OR P1, PT, R2, R207, !P1 ;  /* 0x000000cf0200720c */ /* 0x000fe20004f26670 */
[----:B------:R-:W-:Y:S01]  /*17ff0*/  VIADD R0, R168, 0x41 ;  /* 0x00000041a8007836 */ /* 0x000fe20000000000 */
[----:B------:R-:W-:Y:S01]  /*18000*/  IABS R11, R9 ;  /* 0x00000009000b7213 */ /* 0x000fe20000000000 */
[----:B------:R-:W-:Y:S01]  /*18010*/  MUFU.TANH R15, R74 ;  /* 0x0000004a000f7308 */ /* 0x000fe20000002400 */
[----:B------:R-:W-:Y:S01]  /*18020*/  FSEL R58, R17, -INF , !P6 ;  /* 0xff800000113a7808 */ /* 0x000fe20007000000 */
[----:B------:R-:W-:Y:S01]  /*18030*/  IMAD.IADD R8, R200, 0x1, -R0 ;  /* 0x00000001c8087824 */ /* 0x000fe200078e0a00 */
[----:B------:R-:W-:Y:S01]  /*18040*/  ISETP.GE.AND P0, PT, R0, R199, PT ;  /* 0x000000c70000720c */ /* 0x000fe20003f06270 */
[----:B------:R-:W-:Y:S01]  /*18050*/  IMAD.IADD R12, R202, 0x1, -R2 ;  /* 0x00000001ca0c7824 */ /* 0x000fe200078e0a02 */
[----:B------:R-:W-:Y:S01]  /*18060*/  I2FP.F32.S32 R11, R11 ;  /* 0x0000000b000b7245 */ /* 0x000fe20000201400 */
[----:B------:R-:W-:Y:S01]  /*18070*/  FMUL.FTZ R21, R78, UR12 ;  /* 0x0000000c4e157c20 */ /* 0x000fe20008410000 */
[----:B------:R-:W-:Y:S01]  /*18080*/  IABS R10, R8 ;  /* 0x00000008000a7213 */ /* 0x000fe20000000000 */
[----:B------:R-:W-:Y:S01]  /*18090*/  IMAD.MOV.U32 R65, RZ, RZ, R171 ;  /* 0x000000ffff417224 */ /* 0x000fe200078e00ab */
[----:B------:R-:W-:Y:S01]  /*180a0*/  ISETP.GE.OR P0, PT, R0, R207, !P0 ;  /* 0x000000cf0000720c */ /* 0x000fe20004706670 */
[----:B---3--:R-:W-:Y:S01]  /*180b0*/  FFMA.FTZ R5, R11, -UR31, R5 ;  /* 0x8000001f0b057c23 */ /* 0x008fe20008010005 */
[----:B------:R-:W-:Y:S01]  /*180c0*/  I2FP.F32.S32 R10, R10 ;  /* 0x0000000a000a7245 */ /* 0x000fe20000201400 */
[----:B------:R-:W-:Y:S01]  /*180d0*/  MUFU.TANH R21, R21 ;  /* 0x0000001500157308 */ /* 0x000fe20000002400 */
[----:B------:R-:W-:Y:S01]  /*180e0*/  IABS R8, R12 ;  /* 0x0000000c00087213 */ /* 0x000fe20000000000 */
[----:B------:R-:W-:Y:S01]  /*180f0*/  IMAD.IADD R13, R202, 0x1, -R0 ;  /* 0x00000001ca0d7824 */ /* 0x000fe200078e0a00 */
[----:B------:R-:W-:Y:S01]  /*18100*/  FSEL R62, R5, -INF , !P1 ;  /* 0xff800000053e7808 */ /* 0x000fe20004800000 */
[----:B----4-:R-:W-:Y:S01]  /*18110*/  FFMA.FTZ R4, R10, -UR31, R4 ;  /* 0x8000001f0a047c23 */ /* 0x010fe20008010004 */
[----:B------:R-:W-:Y:S01]  /*18120*/  I2FP.F32.S32 R8, R8 ;  /* 0x0000000800087245 */ /* 0x000fe20000201400 */
[----:B------:R-:W-:Y:S01]  /*18130*/  FMUL.FTZ R73, R73, UR12 ;  /* 0x0000000c49497c20 */ /* 0x000fe20008410000 */
[----:B------:R-:W-:Y:S03]  /*18140*/  ISETP.GE.AND P6, PT, R2, R198, PT ;  /* 0x000000c60200720c */ /* 0x000fe60003fc6270 */
[----:B------:R-:W1:Y:S01]  /*18150*/  MUFU.TANH R18, R18 ;  /* 0x0000001200127308 */ /* 0x000e620000002400 */
[----:B------:R-:W-:Y:S01]  /*18160*/  FSEL R59, R4, -INF , !P0 ;  /* 0xff800000043b7808 */ /* 0x000fe20004000000 */
[----:B------:R-:W-:Y:S01]  /*18170*/  IMAD.IADD R4, R201, 0x1, -R2 ;  /* 0x00000001c9047824 */ /* 0x000fe200078e0a02 */
[C---:B------:R-:W-:Y:S02]  /*18180*/  ISETP.GE.AND P2, PT, R2.reuse, R197, PT ;  /* 0x000000c50200720c */ /* 0x040fe40003f46270 */
[----:B------:R-:W-:Y:S02]  /*18190*/  ISETP.GE.AND P5, PT, R2, R196, PT ;  /* 0x000000c40200720c */ /* 0x000fe40003fa6270 */
[----:B------:R-:W-:Y:S03]  /*181a0*/  IABS R11, R4 ;  /* 0x00000004000b7213 */ /* 0x000fe60000000000 */
[----:B------:R-:W-:Y:S01]  /*181b0*/  MUFU.TANH R17, R72 ;  /* 0x0000004800117308 */ /* 0x000fe20000002400 */
[----:B------:R-:W-:Y:S01]  /*181c0*/  FSEL R55, R14, -INF , !P3 ;  /* 0xff8000000e377808 */ /* 0x000fe20005800000 */
[----:B------:R-:W2:Y:S01]  /*181d0*/  LDSM.16.M88.4 R4, [R191] ;  /* 0x00000000bf04783b */ /* 0x000ea20000000200 */
[----:B------:R-:W-:Y:S02]  /*181e0*/  IABS R9, R13 ;  /* 0x0000000d00097213 */ /* 0x000fe40000000000 */
[C---:B------:R-:W-:Y:S02]  /*181f0*/  ISETP.GE.AND P3, PT, R0.reuse, R198, PT ;  /* 0x000000c60000720c */ /* 0x040fe40003f66270 */
[C---:B------:R-:W-:Y:S03]  /*18200*/  ISETP.GE.AND P1, PT, R0.reuse, R197, PT ;  /* 0x000000c50000720c */ /* 0x040fe60003f26270 */
[----:B------:R-:W-:Y:S01]  /*18210*/  MUFU.TANH R14, R75 ;  /* 0x0000004b000e7308 */ /* 0x000fe20000002400 */
[----:B------:R-:W-:Y:S02]  /*18220*/  ISETP.GE.AND P0, PT, R0, R196, PT ;  /* 0x000000c40000720c */ /* 0x000fe40003f06270 */
[C---:B------:R-:W-:Y:S02]  /*18230*/  ISETP.GE.OR P6, PT, R2.reuse, R206, !P6 ;  /* 0x000000ce0200720c */ /* 0x040fe400077c6670 */
[C---:B------:R-:W-:Y:S02]  /*18240*/  ISETP.GE.OR P2, PT, R2.reuse, R205, !P2 ;  /* 0x000000cd0200720c */ /* 0x040fe40005746670 */
[----:B------:R-:W-:Y:S03]  /*18250*/  ISETP.GE.OR P5, PT, R2, R204, !P5 ;  /* 0x000000cc0200720c */ /* 0x000fe60006fa6670 */
[----:B------:R-:W3:Y:S01]  /*18260*/  MUFU.TANH R19, R19 ;  /* 0x0000001300137308 */ /* 0x000ee20000002400 */
[----:B------:R-:W-:Y:S02]  /*18270*/  I2FP.F32.S32 R9, R9 ;  /* 0x0000000900097245 */ /* 0x000fe40000201400 */
[C---:B------:R-:W-:Y:S02]  /*18280*/  ISETP.GE.OR P3, PT, R0.reuse, R206, !P3 ;  /* 0x000000ce0000720c */ /* 0x040fe40005f66670 */
[C---:B------:R-:W-:Y:S01]  /*18290*/  ISETP.GE.OR P1, PT, R0.reuse, R205, !P1 ;  /* 0x000000cd0000720c */ /* 0x040fe20004f26670 */
[----:B-1----:R-:W-:Y:S01]  /*182a0*/  FFMA.FTZ R18, R9, -UR31, R18 ;  /* 0x8000001f09127c23 */ /* 0x002fe20008010012 */
[----:B------:R-:W-:Y:S03]  /*182b0*/  ISETP.GE.OR P0, PT, R0, R204, !P0 ;  /* 0x000000cc0000720c */ /* 0x000fe60004706670 */
[----:B------:R-:W1:Y:S01]  /*182c0*/  MUFU.TANH R16, R73 ;  /* 0x0000004900107308 */ /* 0x000e620000002400 */
[----:B------:R-:W-:Y:S01]  /*182d0*/  FSEL R49, R18, -INF , !P3 ;  /* 0xff80000012317808 */ /* 0x000fe20005800000 */
[----:B---3--:R-:W-:Y:S01]  /*182e0*/  FFMA.FTZ R19, R8, -UR31, R19 ;  /* 0x8000001f08137c23 */ /* 0x008fe20008010013 */
[----:B------:R-:W-:Y:S02]  /*182f0*/  IMAD.IADD R8, R203, 0x1, -R2 ;  /* 0x00000001cb087824 */ /* 0x000fe400078e0a02 */
[--C-:B------:R-:W-:Y:S02]  /*18300*/  IMAD.IADD R2, R201, 0x1, -R0.reuse ;  /* 0x00000001c9027824 */ /* 0x100fe400078e0a00 */
[----:B------:R-:W-:Y:S01]  /*18310*/  FSEL R50, R19, -INF , !P6 ;  /* 0xff80000013327808 */ /* 0x000fe20007000000 */
[----:B------:R-:W-:Y:S02]  /*18320*/  IMAD.IADD R0, R203, 0x1, -R0 ;  /* 0x00000001cb007824 */ /* 0x000fe400078e0a00 */
[----:B------:R-:W-:Y:S01]  /*18330*/  IABS R10, R2 ;  /* 0x00000002000a7213 */ /* 0x000fe20000000000 */
[-C--:B--2---:R-:W-:Y:S03]  /*18340*/  HMMA.16816.F32 R84, R172, R4.reuse, R84 ;  /* 0x00000004ac54723c */ /* 0x084fe60000001854 */
[----:B------:R-:W-:Y:S01]  /*18350*/  IABS R9, R0 ;  /* 0x0000000000097213 */ /* 0x000fe20000000000 */
[----:B------:R-:W-:Y:S01]  /*18360*/  IMAD.MOV.U32 R0, RZ, RZ, R11 ;  /* 0x000000ffff007224 */ /* 0x000fe200078e000b */
[----:B------:R-:W-:Y:S01]  /*18370*/  IABS R2, R8 ;  /* 0x0000000800027213 */ /* 0x000fe20000000000 */
[C---:B------:R-:W-:Y:S05]  /*18380*/  HMMA.16816.F32 R88, R180.reuse, R4, R88 ;  /* 0x00000004b458723c */ /* 0x040fea0000001858 */
[----:B------:R-:W-:Y:S01]  /*18390*/  I2FP.F32.S32 R0, R0 ;  /* 0x0000000000007245 */ /* 0x000fe20000201400 */
[-C--:B------:R-:W-:Y:S05]  /*183a0*/  HMMA.16816.F32 R92, R180, R6.reuse, R92 ;  /* 0x00000006b45c723c */ /* 0x080fea000000185c */
[----:B------:R-:W-:Y:S01]  /*183b0*/  I2FP.F32.S32 R2, R2 ;  /* 0x0000000200027245 */ /* 0x000fe20000201400 */
[C---:B------:R-:W-:Y:S05]  /*183c0*/  HMMA.16816.F32 R96, R172.reuse, R6, R96 ;  /* 0x00000006ac60723c */ /* 0x040fea0000001860 */
[----:B------:R-:W-:Y:S01]  /*183d0*/  I2FP.F32.S32 R9, R9 ;  /* 0x0000000900097245 */ /* 0x000fe20000201400 */
[----:B------:R-:W-:Y:S01]  /*183e0*/  FFMA.FTZ R15, R2, -UR31, R15 ;  /* 0x8000001f020f7c23 */ /* 0x000fe2000801000f */
[----:B------:R-:W-:Y:S04]  /*183f0*/  VIADD R2, R168, 0x48 ;  /* 0x00000048a8027836 */ /* 0x000fe80000000000 */
[----:B------:R-:W-:Y:S01]  /*18400*/  FMUL.FTZ R18, R87, UR12 ;  /* 0x0000000c57127c20 */ /* 0x000fe20008410000 */
[----:B------:R-:W-:Y:S01]  /*18410*/  FSEL R54, R15, -INF , !P5 ;  /* 0xff8000000f367808 */ /* 0x000fe20006800000 */
[----:B------:R-:W-:Y:S01]  /*18420*/  FMUL.FTZ R90, R90, UR12 ;  /* 0x0000000c5a5a7c20 */ /* 0x000fe20008410000 */
[C---:B------:R-:W-:Y:S01]  /*18430*/  ISETP.GE.AND P6, PT, R2.reuse, R197, PT ;  /* 0x000000c50200720c */ /* 0x040fe20003fc6270 */
[----:B------:R-:W-:Y:S01]  /*18440*/  MUFU.TANH R15, R82 ;  /* 0x00000052000f7308 */ /* 0x000fe20000002400 */
[C---:B------:R-:W-:Y:S01]  /*18450*/  ISETP.GE.AND P5, PT, R2.reuse, R198, PT ;  /* 0x000000c60200720c */ /* 0x040fe20003fa6270 */
[----:B------:R-:W-:Y:S01]  /*18460*/  IMAD.IADD R12, R203, 0x1, -R2 ;  /* 0x00000001cb0c7824 */ /* 0x000fe200078e0a02 */
[----:B------:R-:W-:Y:S01]  /*18470*/  ISETP.GE.OR P6, PT, R2, R205, !P6 ;  /* 0x000000cd0200720c */ /* 0x000fe200077c6670 */
[----:B------:R-:W-:Y:S01]  /*18480*/  FMUL.FTZ R92, R92, UR12 ;  /* 0x0000000c5c5c7c20 */ /* 0x000fe20008410000 */
[----:B------:R-:W-:Y:S01]  /*18490*/  ISETP.GE.OR P5, PT, R2, R206, !P5 ;  /* 0x000000ce0200720c */ /* 0x000fe20006fa6670 */
[----:B------:R-:W-:Y:S01]  /*184a0*/  FMUL.FTZ R93, R93, UR12 ;  /* 0x0000000c5d5d7c20 */ /* 0x000fe20008410000 */
[----:B------:R-:W-:Y:S03]  /*184b0*/  IMAD.MOV.U32 R8, RZ, RZ, R10 ;  /* 0x000000ffff087224 */ /* 0x000fe600078e000a */
[----:B------:R-:W-:Y:S01]  /*184c0*/  MUFU.TANH R18, R18 ;  /* 0x0000001200127308 */ /* 0x000fe20000002400 */
[----:B------:R-:W-:Y:S01]  /*184d0*/  FFMA.FTZ R17, R0, -UR31, R17 ;  /* 0x8000001f00117c23 */ /* 0x000fe20008010011 */
[----:B------:R-:W-:Y:S02]  /*184e0*/  VIADD R0, R168, 0x49 ;  /* 0x00000049a8007836 */ /* 0x000fe40000000000 */
[----:B------:R-:W-:Y:S01]  /*184f0*/  FMUL.FTZ R97, R97, UR12 ;  /* 0x0000000c61617c20 */ /* 0x000fe20008410000 */
[----:B------:R-:W-:Y:S01]  /*18500*/  I2FP.F32.S32 R8, R8 ;  /* 0x0000000800087245 */ /* 0x000fe20000201400 */
[----:B------:R-:W-:Y:S01]  /*18510*/  FMUL.FTZ R98, R98, UR12 ;  /* 0x0000000c62627c20 */ /* 0x000fe20008410000 */
[----:B------:R-:W-:Y:S01]  /*18520*/  FSEL R52, R17, -INF , !P2 ;  /* 0xff80000011347808 */ /* 0x000fe20005000000 */
[----:B------:R-:W-:Y:S01]  /*18530*/  FMUL.FTZ R99, R99, UR12 ;  /* 0x0000000c63637c20 */ /* 0x000fe20008410000 */
[----:B------:R-:W-:Y:S01]  /*18540*/  ISETP.GE.AND P3, PT, R0, R197, PT ;  /* 0x000000c50000720c */ /* 0x000fe20003f66270 */
[----:B------:R-:W-:Y:S01]  /*18550*/  MUFU.TANH R92, R92 ;  /* 0x0000005c005c7308 */ /* 0x000fe20000002400 */
[----:B------:R-:W-:Y:S01]  /*18560*/  ISETP.GE.AND P2, PT, R2, R196, PT ;  /* 0x000000c40200720c */ /* 0x000fe20003f46270 */
[----:B------:R-:W-:Y:S01]  /*18570*/  FFMA.FTZ R14, R9, -UR31, R14 ;  /* 0x8000001f090e7c23 */ /* 0x000fe2000801000e */
[----:B------:R-:W-:Y:S01]  /*18580*/  ISETP.GE.OR P3, PT, R0, R205, !P3 ;  /* 0x000000cd0000720c */ /* 0x000fe20005f66670 */
[----:B------:R-:W-:Y:S01]  /*18590*/  IMAD.IADD R9, R201, 0x1, -R2 ;  /* 0x00000001c9097824 */ /* 0x000fe200078e0a02 */
[----:B------:R-:W-:Y:S01]  /*185a0*/  ISETP.GE.OR P2, PT, R2, R204, !P2 ;  /* 0x000000cc0200720c */ /* 0x000fe20005746670 */
[----:B------:R-:W-:Y:S01]  /*185b0*/  IMAD.IADD R13, R203, 0x1, -R0 ;  /* 0x00000001cb0d7824 */ /* 0x000fe200078e0a00 */
[----:B------:R-:W-:Y:S03]  /*185c0*/  FSEL R53, R14, -INF , !P0 ;  /* 0xff8000000e357808 */ /* 0x000fe60004000000 */
[----:B------:R-:W-:Y:S01]  /*185d0*/  MUFU.TANH R93, R93 ;  /* 0x0000005d005d7308 */ /* 0x000fe20000002400 */
[----:B------:R-:W-:Y:S01]  /*185e0*/  IABS R11, R9 ;  /* 0x00000009000b7213 */ /* 0x000fe20000000000 */
[----:B------:R-:W-:Y:S01]  /*185f0*/  FMUL.FTZ R96, R96, UR12 ;  /* 0x0000000c60607c20 */ /* 0x000fe20008410000 */
[----:B------:R-:W-:Y:S01]  /*18600*/  IABS R9, R13 ;  /* 0x0000000d00097213 */ /* 0x000fe20000000000 */
[----:B-1----:R-:W-:Y:S01]  /*18610*/  FFMA.FTZ R16, R8, -UR31, R16 ;  /* 0x8000001f08107c23 */ /* 0x002fe20008010010 */
[----:B------:R-:W-:Y:S01]  /*18620*/  I2FP.F32.S32 R11, R11 ;  /* 0x0000000b000b7245 */ /* 0x000fe20000201400 */
[----:B------:R-:W-:Y:S01]  /*18630*/  IMAD.IADD R8, R201, 0x1, -R0 ;  /* 0x00000001c9087824 */ /* 0x000fe200078e0a00 */
[----:B------:R-:W-:Y:S03]  /*18640*/  ISETP.GE.AND P0, PT, R0, R196, PT ;  /* 0x000000c40000720c */ /* 0x000fe60003f06270 */
[----:B------:R-:W1:Y:S01]  /*18650*/  MUFU.TANH R17, R80 ;  /* 0x0000005000117308 */ /* 0x000e620000002400 */
[----:B------:R-:W-:Y:S01]  /*18660*/  I2FP.F32.S32 R9, R9 ;  /* 0x0000000900097245 */ /* 0x000fe20000201400 */
[----:B------:R-:W-:Y:S01]  /*18670*/  FFMA.FTZ R5, R11, -UR31, R76 ;  /* 0x8000001f0b057c23 */ /* 0x000fe2000801004c */
[----:B------:R-:W-:Y:S01]  /*18680*/  IABS R10, R8 ;  /* 0x00000008000a7213 */ /* 0x000fe20000000000 */
[----:B------:R-:W-:Y:S01]  /*18690*/  FMUL.FTZ R88, R88, UR12 ;  /* 0x0000000c58587c20 */ /* 0x000fe20008410000 */
[----:B------:R-:W-:Y:S01]  /*186a0*/  ISETP.GE.OR P0, PT, R0, R204, !P0 ;  /* 0x000000cc0000720c */ /* 0x000fe20004706670 */
[----:B------:R-:W-:Y:S01]  /*186b0*/  FFMA.FTZ R20, R9, -UR31, R20 ;  /* 0x8000001f09147c23 */ /* 0x000fe20008010014 */
[----:B------:R-:W-:Y:S03]  /*186c0*/  I2FP.F32.S32 R10, R10 ;  /* 0x0000000a000a7245 */ /* 0x000fe60000201400 */
[----:B------:R-:W2:Y:S01]  /*186d0*/  MUFU.TANH R14, R83 ;  /* 0x00000053000e7308 */ /* 0x000ea20000002400 */
[----:B------:R-:W-:Y:S01]  /*186e0*/  FSEL R48, R5, -INF , !P6 ;  /* 0xff80000005307808 */ /* 0x000fe20007000000 */
[----:B------:R-:W-:Y:S01]  /*186f0*/  IMAD.IADD R5, R200, 0x1, -R2 ;  /* 0x00000001c8057824 */ /* 0x000fe200078e0a02 */
[----:B------:R-:W-:Y:S01]  /*18700*/  ISETP.GE.AND P6, PT, R0, R199, PT ;  /* 0x000000c70000720c */ /* 0x000fe20003fc6270 */
[----:B------:R-:W-:Y:S01]  /*18710*/  FFMA.FTZ R4, R10, -UR31, R77 ;  /* 0x8000001f0a047c23 */ /* 0x000fe2000801004d */
[----:B------:R-:W-:Y:S01]  /*18720*/  IABS R8, R12 ;  /* 0x0000000c00087213 */ /* 0x000fe20000000000 */
[----:B------:R-:W-:Y:S01]  /*18730*/  FMUL.FTZ R89, R89, UR12 ;  /* 0x0000000c59597c20 */ /* 0x000fe20008410000 */
[----:B------:R-:W-:Y:S01]  /*18740*/  ISETP.GE.OR P6, PT, R0, R207, !P6 ;  /* 0x000000cf0000720c */ /* 0x000fe200077c6670 */
[----:B------:R-:W-:Y:S01]  /*18750*/  FMUL.FTZ R91, R91, UR12 ;  /* 0x0000000c5b5b7c20 */ /* 0x000fe20008410000 */
[----:B------:R-:W-:Y:S01]  /*18760*/  FSEL R47, R4, -INF , !P3 ;  /* 0xff800000042f7808 */ /* 0x000fe20005800000 */
[--C-:B------:R-:W-:Y:S01]  /*18770*/  IMAD.IADD R4, R200, 0x1, -R0.reuse ;  /* 0x00000001c8047824 */ /* 0x100fe200078e0a00 */
[----:B------:R-:W-:Y:S01]  /*18780*/  ISETP.GE.AND P3, PT, R0, R198, PT ;  /* 0x000000c60000720c */ /* 0x000fe20003f66270 */
[----:B------:R-:W-:Y:S01]  /*18790*/  FMUL.FTZ R19, R86, UR12 ;  /* 0x0000000c56137c20 */ /* 0x000fe20008410000 */
[----:B------:R-:W-:Y:S02]  /*187a0*/  FSEL R51, R16, -INF , !P1 ;  /* 0xff80000010337808 */ /* 0x000fe40004800000 */
[----:B------:R-:W-:Y:S01]  /*187b0*/  ISETP.GE.OR P3, PT, R0, R206, !P3 ;  /* 0x000000ce0000720c */ /* 0x000fe20005f66670 */
[----:B------:R-:W-:Y:S01]  /*187c0*/  IMAD.IADD R0, R202, 0x1, -R0 ;  /* 0x00000001ca007824 */ /* 0x000fe200078e0a00 */
[----:B------:R-:W-:Y:S01]  /*187d0*/  IABS R10, R5 ;  /* 0x00000005000a7213 */ /* 0x000fe20000000000 */
[----:B------:R-:W-:Y:S01]  /*187e0*/  FMUL.FTZ R5, R84, UR12 ;  /* 0x0000000c54057c20 */ /* 0x000fe20008410000 */
[C---:B------:R-:W-:Y:S01]  /*187f0*/  ISETP.GE.AND P1, PT, R2.reuse, R199, PT ;  /* 0x000000c70200720c */ /* 0x040fe20003f26270 */
[----:B------:R-:W3:Y:S01]  /*18800*/  MUFU.TANH R16, R81 ;  /* 0x0000005100107308 */ /* 0x000ee20000002400 */
[----:B------:R-:W-:Y:S02]  /*18810*/  I2FP.F32.S32 R8, R8 ;  /* 0x0000000800087245 */ /* 0x000fe40000201400 */
[----:B------:R-:W-:Y:S01]  /*18820*/  IABS R9, R0 ;  /* 0x0000000000097213 */ /* 0x000fe20000000000 */
[----:B------:R-:W-:Y:S01]  /*18830*/  IMAD.MOV.U32 R0, RZ, RZ, R10 ;  /* 0x000000ffff007224 */ /* 0x000fe200078e000a */
[----:B------:R-:W-:Y:S01]  /*18840*/  ISETP.GE.OR P1, PT, R2, R207, !P1 ;  /* 0x000000cf0200720c */ /* 0x000fe20004f26670 */
[----:B------:R-:W-:Y:S01]  /*18850*/  IMAD.IADD R2, R202, 0x1, -R2 ;  /* 0x00000001ca027824 */ /* 0x000fe200078e0a02 */
[----:B------:R-:W-:Y:S03]  /*18860*/  I2FP.F32.S32 R9, R9 ;  /* 0x0000000900097245 */ /* 0x000fe60000201400 */
[----:B------:R-:W4:Y:S01]  /*18870*/  MUFU.TANH R5, R5 ;  /* 0x0000000500057308 */ /* 0x000f220000002400 */
[----:B------:R-:W-:Y:S01]  /*18880*/  I2FP.F32.S32 R0, R0 ;  /* 0x0000000000007245 */ /* 0x000fe20000201400 */
[----:B------:R-:W-:Y:S01]  /*18890*/  FFMA.FTZ R21, R8, -UR31, R21 ;  /* 0x8000001f08157c23 */ /* 0x000fe20008010015 */
[----:B------:R-:W-:Y:S01]  /*188a0*/  IABS R8, R4 ;  /* 0x0000000400087213 */ /* 0x000fe20000000000 */
[----:B------:R-:W-:Y:S01]  /*188b0*/  FMUL.FTZ R4, R85, UR12 ;  /* 0x0000000c55047c20 */ /* 0x000fe20008410000 */
[----:B------:R-:W-:Y:S01]  /*188c0*/  IABS R2, R2 ;  /* 0x0000000200027213 */ /* 0x000fe20000000000 */
[----:B-1----:R-:W-:Y:S01]  /*188d0*/  FFMA.FTZ R17, R0, -UR31, R17 ;  /* 0x8000001f00117c23 */ /* 0x002fe20008010011 */
[----:B------:R-:W-:Y:S01]  /*188e0*/  I2FP.F32.S32 R8, R8 ;  /* 0x0000000800087245 */ /* 0x000fe20000201400 */
[----:B------:R-:W-:Y:S01]  /*188f0*/  VIADD R0, R168, 0x51 ;  /* 0x00000051a8007836 */ /* 0x000fe20000000000 */
[----:B------:R-:W-:Y:S01]  /*18900*/  I2FP.F32.S32 R2, R2 ;  /* 0x0000000200027245 */ /* 0x000fe20000201400 */
[----:B------:R-:W1:Y:S01]  /*18910*/  MUFU.TANH R4, R4 ;  /* 0x0000000400047308 */ /* 0x000e620000002400 */
[----:B------:R-:W-:Y:S01]  /*18920*/  FSEL R45, R20, -INF , !P0 ;  /* 0xff800000142d7808 */ /* 0x000fe20004000000 */
[----:B--2---:R-:W-:Y:S01]  /*18930*/  FFMA.FTZ R14, R9, -UR31, R14 ;  /* 0x8000001f090e7c23 */ /* 0x004fe2000801000e */
[----:B------:R-:W-:Y:S01]  /*18940*/  ISETP.GE.AND P0, PT, R0, R199, PT ;  /* 0x000000c70000720c */ /* 0x000fe20003f06270 */
[----:B------:R-:W-:Y:S01]  /*18950*/  FFMA.FTZ R15, R2, -UR31, R15 ;  /* 0x8000001f020f7c23 */ /* 0x000fe2000801000f */
[----:B------:R-:W-:Y:S01]  /*18960*/  FSEL R46, R21, -INF , !P2 ;  /* 0xff800000152e7808 */ /* 0x000fe20005000000 */
[----:B------:R-:W-:Y:S01]  /*18970*/  VIADD R2, R168, 0x50 ;  /* 0x00000050a8027836 */ /* 0x000fe20000000000 */
[----:B------:R-:W-:Y:S01]  /*18980*/  ISETP.GE.OR P0, PT, R0, R207, !P0 ;  /* 0x000000cf0000720c */ /* 0x000fe20004706670 */
[----:B---3--:R-:W-:Y:S01]  /*18990*/  FFMA.FTZ R16, R8, -UR31, R16 ;  /* 0x8000001f08107c23 */ /* 0x008fe20008010010 */
[----:B------:R-:W-:Y:S01]  /*189a0*/  FSEL R36, R17, -INF , !P1 ;  /* 0xff80000011247808 */ /* 0x000fe20004800000 */
[----:B------:R-:W-:Y:S01]  /*189b0*/  IMAD.IADD R9, R200, 0x1, -R2 ;  /* 0x00000001c8097824 */ /* 0x000fe200078e0a02 */
[----:B------:R-:W-:Y:S01]  /*189c0*/  ISETP.GE.AND P2, PT, R2, R199, PT ;  /* 0x000000c70200720c */ /* 0x000fe20003f46270 */
[----:B------:R-:W-:Y:S01]  /*189d0*/  IMAD.IADD R8, R200, 0x1, -R0 ;  /* 0x00000001c8087824 */ /* 0x000fe200078e0a00 */
[----:B------:R-:W-:Y:S01]  /*189e0*/  FSEL R35, R16, -INF , !P6 ;  /* 0xff80000010237808 */ /* 0x000fe20007000000 */
[C---:B------:R-:W-:Y:S01]  /*189f0*/  IMAD.IADD R12, R202.reuse, 0x1, -R2 ;  /* 0x00000001ca0c7824 */ /* 0x040fe200078e0a02 */
[----:B------:R-:W-:Y:S01]  /*18a00*/  IABS R11, R9 ;  /* 0x00000009000b7213 */ /* 0x000fe20000000000 */
[----:B------:R-:W-:Y:S01]  /*18a10*/  IMAD.IADD R13, R202, 0x1, -R0 ;  /* 0x00000001ca0d7824 */ /* 0x000fe200078e0a00 */
[----:B------:R-:W-:Y:S01]  /*18a20*/  IABS R10, R8 ;  /* 0x00000008000a7213 */ /* 0x000fe20000000000 */
[----:B------:R-:W-:Y:S01]  /*18a30*/  MUFU.TANH R16, R88 ;  /* 0x0000005800107308 */ /* 0x000fe20000002400 */
[----:B------:R-:W-:Y:S01]  /*18a40*/  I2FP.F32.S32 R11, R11 ;  /* 0x0000000b000b7245 */ /* 0x000fe20000201400 */
[----:B------:R-:W-:Y:S01]  /*18a50*/  FMUL.FTZ R20, R95, UR12 ;  /* 0x0000000c5f147c20 */ /* 0x000fe20008410000 */
[----:B------:R-:W-:Y:S01]  /*18a60*/  I2FP.F32.S32 R10, R10 ;  /* 0x0000000a000a7245 */ /* 0x000fe20000201400 */
[----:B------:R-:W-:Y:S01]  /*18a70*/  FMUL.FTZ R21, R94, UR12 ;  /* 0x0000000c5e157c20 */ /* 0x000fe20008410000 */
[----:B------:R-:W-:Y:S01]  /*18a80*/  ISETP.GE.OR P2, PT, R2, R207, !P2 ;  /* 0x000000cf0200720c */ /* 0x000fe20005746670 */
[----:B----4-:R-:W-:Y:S01]  /*18a90*/  FFMA.FTZ R5, R11, -UR31, R5 ;  /* 0x8000001f0b057c23 */ /* 0x010fe20008010005 */
[----:B------:R-:W-:Y:S01]  /*18aa0*/  IABS R8, R12 ;  /* 0x0000000c00087213 */ /* 0x000fe20000000000 */
[----:B-1----:R-:W-:Y:S01]  /*18ab0*/  FFMA.FTZ R4, R10, -UR31, R4 ;  /* 0x8000001f0a047c23 */ /* 0x002fe20008010004 */
[----:B------:R-:W-:Y:S01]  /*18ac0*/  FSEL R34, R15, -INF , !P5 ;  /* 0xff8000000f227808 */ /* 0x000fe20006800000 */
[----:B------:R-:W-:Y:S01]  /*18ad0*/  MUFU.TANH R20, R20 ;  /* 0x0000001400147308 */ /* 0x000fe20000002400 */
[----:B------:R-:W-:Y:S02]  /*18ae0*/  FSEL R44, R5, -INF , !P2 ;  /* 0xff800000052c7808 */ /* 0x000fe40005000000 */
[----:B------:R-:W-:Y:S01]  /*18af0*/  FSEL R37, R4, -INF , !P0 ;  /* 0xff80000004257808 */ /* 0x000fe20004000000 */
[----:B------:R-:W-:Y:S01]  /*18b00*/  IMAD.IADD R4, R201, 0x1, -R2 ;  /* 0x00000001c9047824 */ /* 0x000fe200078e0a02 */
[----:B------:R-:W-:Y:S02]  /*18b10*/  I2FP.F32.S32 R8, R8 ;  /* 0x0000000800087245 */ /* 0x000fe40000201400 */
[C---:B------:R-:W-:Y:S03]  /*18b20*/  ISETP.GE.AND P1, PT, R2.reuse, R198, PT ;  /* 0x000000c60200720c */ /* 0x040fe60003f26270 */
[----:B------:R-:W-:Y:S01]  /*18b30*/  MUFU.TANH R15, R90 ;  /* 0x0000005a000f7308 */ /* 0x000fe20000002400 */
[----:B------:R-:W-:Y:S02]  /*18b40*/  IABS R11, R4 ;  /* 0x00000004000b7213 */ /* 0x000fe40000000000 */
[C---:B------:R-:W-:Y:S01]  /*18b50*/  ISETP.GE.AND P6, PT, R2.reuse, R197, PT ;  /* 0x000000c50200720c */ /* 0x040fe20003fc6270 */
[----:B------:R-:W1:Y:S01]  /*18b60*/  LDSM.16.M88.4 R4, [R190] ;  /* 0x00000000be04783b */ /* 0x000e620000000200 */
[----:B------:R-:W-:Y:S02]  /*18b70*/  ISETP.GE.AND P5, PT, R2, R196, PT ;  /* 0x000000c40200720c */ /* 0x000fe40003fa6270 */
[----:B------:R-:W-:Y:S03]  /*18b80*/  FSEL R33, R14, -INF , !P3 ;  /* 0xff8000000e217808 */ /* 0x000fe60005800000 */
[----:B------:R-:W-:Y:S01]  /*18b90*/  MUFU.TANH R21, R21 ;  /* 0x0000001500157308 */ /* 0x000fe20000002400 */
[----:B------:R-:W-:Y:S02]  /*18ba0*/  IABS R9, R13 ;  /* 0x0000000d00097213 */ /* 0x000fe40000000000 */
[C---:B------:R-:W-:Y:S02]  /*18bb0*/  ISETP.GE.AND P3, PT, R0.reuse, R198, PT ;  /* 0x000000c60000720c */ /* 0x040fe40003f66270 */
[C---:B------:R-:W-:Y:S02]  /*18bc0*/  ISETP.GE.AND P2, PT, R0.reuse, R197, PT ;  /* 0x000000c50000720c */ /* 0x040fe40003f46270 */
[----:B------:R-:W-:Y:S03]  /*18bd0*/  ISETP.GE.AND P0, PT, R0, R196, PT ;  /* 0x000000c40000720c */ /* 0x000fe60003f06270 */
[----:B------:R-:W-:Y:S01]  /*18be0*/  MUFU.TANH R17, R89 ;  /* 0x0000005900117308 */ /* 0x000fe20000002400 */
[C---:B------:R-:W-:Y:S02]  /*18bf0*/  ISETP.GE.OR P1, PT, R2.reuse, R206, !P1 ;  /* 0x000000ce0200720c */ /* 0x040fe40004f26670 */
[C---:B------:R-:W-:Y:S02]  /*18c00*/  ISETP.GE.OR P6, PT, R2.reuse, R205, !P6 ;  /* 0x000000cd0200720c */ /* 0x040fe400077c6670 */
[----:B------:R-:W-:Y:S02]  /*18c10*/  ISETP.GE.OR P5, PT, R2, R204, !P5 ;  /* 0x000000cc0200720c */ /* 0x000fe40006fa6670 */
[----:B------:R-:W-:Y:S03]  /*18c20*/  I2FP.F32.S32 R9, R9 ;  /* 0x0000000900097245 */ /* 0x000fe60000201400 */
[----:B------:R-:W-:Y:S01]  /*18c30*/  MUFU.TANH R14, R91 ;  /* 0x0000005b000e7308 */ /* 0x000fe20000002400 */
[C---:B------:R-:W-:Y:S02]  /*18c40*/  ISETP.GE.OR P3, PT, R0.reuse, R206, !P3 ;  /* 0x000000ce0000720c */ /* 0x040fe40005f66670 */
[C---:B------:R-:W-:Y:S01]  /*18c50*/  ISETP.GE.OR P2, PT, R0.reuse, R205, !P2 ;  /* 0x000000cd0000720c */ /* 0x040fe20005746670 */
[----:B------:R-:W-:Y:S01]  /*18c60*/  FFMA.FTZ R18, R9, -UR31, R18 ;  /* 0x8000001f09127c23 */ /* 0x000fe20008010012 */
[----:B------:R-:W-:Y:S05]  /*18c70*/  ISETP.GE.OR P0, PT, R0, R204, !P0 ;  /* 0x000000cc0000720c */ /* 0x000fea0004706670 */
[----:B------:R-:W2:Y:S01]  /*18c80*/  MUFU.TANH R19, R19 ;  /* 0x0000001300137308 */ /* 0x000ea20000002400 */
[----:B------:R-:W-:Y:S01]  /*18c90*/  FSEL R32, R18, -INF , !P3 ;  /* 0xff80000012207808 */ /* 0x000fe20005800000 */
[-C--:B-1----:R-:W-:Y:S03]  /*18ca0*/  HMMA.16816.F32 R100, R172, R4.reuse, R100 ;  /* 0x00000004ac64723c */ /* 0x082fe60000001864 */
[----:B--2---:R-:W-:Y:S03]  /*18cb0*/  FFMA.FTZ R19, R8, -UR31, R19 ;  /* 0x8000001f08137c23 */ /* 0x004fe60008010013 */
[C---:B------:R-:W-:Y:S05]  /*18cc0*/  HMMA.16816.F32 R104, R180.reuse, R4, R104 ;  /* 0x00000004b468723c */ /* 0x040fea0000001868 */
[----:B------:R-:W-:Y:S01]  /*18cd0*/  FSEL R27, R19, -INF , !P1 ;  /* 0xff800000131b7808 */ /* 0x000fe20004800000 */
[-C--:B------:R-:W-:Y:S05]  /*18ce0*/  HMMA.16816.F32 R108, R180, R6.reuse, R108 ;  /* 0x00000006b46c723c */ /* 0x080fea000000186c */
[----:B------:R-:W-:Y:S01]  /*18cf0*/  IMAD.IADD R8, R203, 0x1, -R2 ;  /* 0x00000001cb087824 */ /* 0x000fe200078e0a02 */
[C---:B------:R-:W-:Y:S05]  /*18d00*/  HMMA.16816.F32 R112, R172.reuse, R6, R112 ;  /* 0x00000006ac70723c */ /* 0x040fea0000001870 */
[--C-:B------:R-:W-:Y:S02]  /*18d10*/  IMAD.IADD R2, R201, 0x1, -R0.reuse ;  /* 0x00000001c9027824 */ /* 0x100fe400078e0a00 */
[----:B------:R-:W-:Y:S01]  /*18d20*/  FMUL.FTZ R18, R103, UR12 ;  /* 0x0000000c67127c20 */ /* 0x000fe20008410000 */
[----:B------:R-:W-:Y:S03]  /*18d30*/  IMAD.IADD R0, R203, 0x1, -R0 ;  /* 0x00000001cb007824 */ /* 0x000fe600078e0a00 */
[----:B------:R-:W-:Y:S01]  /*18d40*/  FMUL.FTZ R101, R101, UR12 ;  /* 0x0000000c65657c20 */ /* 0x000fe20008410000 */
[----:B------:R-:W-:Y:S01]  /*18d50*/  IABS R10, R2 ;  /* 0x00000002000a7213 */ /* 0x000fe20000000000 */
[----:B------:R-:W-:Y:S01]  /*18d60*/  MUFU.TANH R18, R18 ;  /* 0x0000001200127308 */ /* 0x000fe20000002400 */
[----:B------:R-:W-:Y:S01]  /*18d70*/  IABS R9, R0 ;  /* 0x0000000000097213 */ /* 0x000fe20000000000 */
[----:B------:R-:W-:Y:S01]  /*18d80*/  IMAD.MOV.U32 R0, RZ, RZ, R11 ;  /* 0x000000ffff007224 */ /* 0x000fe200078e000b */
[----:B------:R-:W-:Y:S01]  /*18d90*/  IABS R2, R8 ;  /* 0x0000000800027213 */ /* 0x000fe20000000000 */
[----:B------:R-:W-:Y:S01]  /*18da0*/  IMAD.MOV.U32 R8, RZ, RZ, R10 ;  /* 0x000000ffff087224 */ /* 0x000fe200078e000a */
[----:B------:R-:W-:Y:S01]  /*18db0*/  I2FP.F32.S32 R9, R9 ;  /* 0x0000000900097245 */ /* 0x000fe20000201400 */
[----:B------:R-:W-:Y:S01]  /*18dc0*/  FMUL.FTZ R19, R102, UR12 ;  /* 0x0000000c66137c20 */ /* 0x000fe20008410000 */
[----:B------:R-:W-:Y:S03]  /*18dd0*/  I2FP.F32.S32 R0, R0 ;  /* 0x0000000000007245 */ /* 0x000fe60000201400 */
[----:B------:R-:W-:Y:S01]  /*18de0*/  MUFU.TANH R101, R101 ;  /* 0x0000006500657308 */ /* 0x000fe20000002400 */
[----:B------:R-:W-:Y:S01]  /*18df0*/  I2FP.F32.S32 R2, R2 ;  /* 0x0000000200027245 */ /* 0x000fe20000201400 */
[----:B------:R-:W-:Y:S01]  /*18e00*/  FFMA.FTZ R14, R9, -UR31, R14 ;  /* 0x8000001f090e7c23 */ /* 0x000fe2000801000e */
[----:B------:R-:W-:Y:S01]  /*18e10*/  I2FP.F32.S32 R8, R8 ;  /* 0x0000000800087245 */ /* 0x000fe20000201400 */
[----:B------:R-:W-:Y:S01]  /*18e20*/  FFMA.FTZ R16, R0, -UR31, R16 ;  /* 0x8000001f00107c23 */ /* 0x000fe20008010010 */
[----:B------:R-:W-:Y:S02]  /*18e30*/  VIADD R0, R168, 0x59 ;  /* 0x00000059a8007836 */ /* 0x000fe40000000000 */
[----:B------:R-:W-:Y:S01]  /*18e40*/  FFMA.FTZ R15, R2, -UR31, R15 ;  /* 0x8000001f020f7c23 */ /* 0x000fe2000801000f */
[----:B------:R-:W-:Y:S01]  /*18e50*/  FSEL R171, R14, -INF , !P0 ;  /* 0xff8000000eab7808 */ /* 0x000fe20004000000 */
[----:B------:R-:W-:Y:S01]  /*18e60*/  VIADD R2, R168, 0x58 ;  /* 0x00000058a8027836 */ /* 0x000fe20000000000 */
[----:B------:R-:W-:Y:S01]  /*18e70*/  FSEL R60, R16, -INF , !P6 ;  /* 0xff800000103c7808 */ /* 0x000fe20007000000 */
[----:B------:R-:W1:Y:S01]  /*18e80*/  MUFU.TANH R14, R98 ;  /* 0x00000062000e7308 */ /* 0x000e620000002400 */
[----:B------:R-:W-:Y:S01]  /*18e90*/  FSEL R170, R15, -INF , !P5 ;  /* 0xff8000000faa7808 */ /* 0x000fe20006800000 */
[--C-:B------:R-:W-:Y:S01]  /*18ea0*/  IMAD.IADD R12, R203, 0x1, -R2.reuse ;  /* 0x00000001cb0c7824 */ /* 0x100fe200078e0a02 */
[-C--:B------:R-:W-:Y:S01]  /*18eb0*/  ISETP.GE.AND P1, PT, R2, R197.reuse, PT ;  /* 0x000000c50200720c */ /* 0x080fe20003f26270 */
[C---:B------:R-:W-:Y:S01]  /*18ec0*/  IMAD.IADD R9, R201.reuse, 0x1, -R2 ;  /* 0x00000001c9097824 */ /* 0x040fe200078e0a02 */
[----:B------:R-:W-:Y:S01]  /*18ed0*/  ISETP.GE.AND P3, PT, R0, R197, PT ;  /* 0x000000c50000720c */ /* 0x000fe20003f66270 */
[----:B------:R-:W-:Y:S01]  /*18ee0*/  FFMA.FTZ R17, R8, -UR31, R17 ;  /* 0x8000001f08117c23 */ /* 0x000fe20008010011 */
[----:B------:R-:W-:Y:S01]  /*18ef0*/  ISETP.GE.OR P1, PT, R2, R205, !P1 ;  /* 0x000000cd0200720c */ /* 0x000fe20004f26670 */
[--C-:B------:R-:W-:Y:S01]  /*18f00*/  IMAD.IADD R8, R201, 0x1, -R0.reuse ;  /* 0x00000001c9087824 */ /* 0x100fe200078e0a00 */
[----:B------:R-:W-:Y:S01]  /*18f10*/  IABS R11, R9 ;  /* 0x00000009000b7213 */ /* 0x000fe20000000000 */
[----:B------:R2:W-:Y:S01]  /*18f20*/  MUFU.TANH R15, R97 ;  /* 0x00000061000f7308 */ /* 0x0005e20000002400 */
[----:B------:R-:W-:Y:S01]  /*18f30*/  ISETP.GE.OR P3, PT, R0, R205, !P3 ;  /* 0x000000cd0000720c */ /* 0x000fe20005f66670 */
[----:B------:R-:W-:Y:S01]  /*18f40*/  IMAD.IADD R13, R203, 0x1, -R0 ;  /* 0x00000001cb0d7824 */ /* 0x000fe200078e0a00 */
[----:B------:R-:W-:Y:S01]  /*18f50*/  IABS R10, R8 ;  /* 0x00000008000a7213 */ /* 0x000fe20000000000 */
[----:B------:R-:W-:Y:S01]  /*18f60*/  FMUL.FTZ R106, R106, UR12 ;  /* 0x0000000c6a6a7c20 */ /* 0x000fe20008410000 */
[----:B------:R-:W-:Y:S01]  /*18f70*/  I2FP.F32.S32 R11, R11 ;  /* 0x0000000b000b7245 */ /* 0x000fe20000201400 */
[----:B------:R-:W-:Y:S01]  /*18f80*/  FMUL.FTZ R105, R105, UR12 ;  /* 0x0000000c69697c20 */ /* 0x000fe20008410000 */
[----:B------:R-:W-:Y:S03]  /*18f90*/  I2FP.F32.S32 R10, R10 ;  /* 0x0000000a000a7245 */ /* 0x000fe60000201400 */
[----:B------:R-:W-:Y:S01]  /*18fa0*/  MUFU.TANH R16, R96 ;  /* 0x0000006000107308 */ /* 0x000fe20000002400 */
[----:B------:R-:W-:Y:S01]  /*18fb0*/  IABS R9, R13 ;  /* 0x0000000d00097213 */ /* 0x000fe20000000000 */
[----:B------:R-:W-:Y:S01]  /*18fc0*/  FFMA.FTZ R5, R11, -UR31, R92 ;  /* 0x8000001f0b057c23 */ /* 0x000fe2000801005c */
[----:B------:R-:W-:Y:S01]  /*18fd0*/  FSEL R61, R17, -INF , !P2 ;  /* 0xff800000113d7808 */ /* 0x000fe20005000000 */
[----:B------:R-:W-:Y:S01]  /*18fe0*/  FFMA.FTZ R4, R10, -UR31, R93 ;  /* 0x8000001f0a047c23 */ /* 0x000fe2000801005d */
[----:B------:R-:W-:Y:S01]  /*18ff0*/  IABS R8, R12 ;  /* 0x0000000c00087213 */ /* 0x000fe20000000000 */
[----:B------:R-:W-:Y:S01]  /*19000*/  FMUL.FTZ R17, R104, UR12 ;  /* 0x0000000c68117c20 */ /* 0x000fe20008410000 */
[----:B------:R-:W-:Y:S03]  /*19010*/  I2FP.F32.S32 R9, R9 ;  /* 0x0000000900097245 */ /* 0x000fe60000201400 */
[----:B------:R-:W3:Y:S01]  /*19020*/  MUFU.TANH R13, R99 ;  /* 0x00000063000d7308 */ /* 0x000ee20000002400 */
[----:B--2---:R-:W-:Y:S01]  /*19030*/  FSEL R97, R5, -INF , !P1 ;  /* 0xff80000005617808 */ /* 0x004fe20004800000 */
[----:B------:R-:W-:Y:S01]  /*19040*/  IMAD.IADD R5, R200, 0x1, -R2 ;  /* 0x00000001c8057824 */ /* 0x000fe200078e0a02 */
[----:B------:R-:W-:Y:S01]  /*19050*/  FSEL R169, R4, -INF , !P3 ;  /* 0xff80000004a97808 */ /* 0x000fe20005800000 */
[----:B------:R-:W-:Y:S01]  /*19060*/  IMAD.IADD R4, R200, 0x1, -R0 ;  /* 0x00000001c8047824 */ /* 0x000fe200078e0a00 */
[C---:B------:R-:W-:Y:S01]  /*19070*/  ISETP.GE.AND P6, PT, R2.reuse, R196, PT ;  /* 0x000000c40200720c */ /* 0x040fe20003fc6270 */
[----:B------:R-:W-:Y:S01]  /*19080*/  FFMA.FTZ R20, R9, -UR31, R20 ;  /* 0x8000001f09147c23 */ /* 0x000fe20008010014 */
[CC--:B------:R-:W-:Y:S03]  /*19090*/  ISETP.GE.AND P2, PT, R2.reuse, R199.reuse, PT ;  /* 0x000000c70200720c */ /* 0x0c0fe60003f46270 */
[----:B------:R-:W-:Y:S01]  /*190a0*/  MUFU.TANH R19, R19 ;  /* 0x0000001300137308 */ /* 0x000fe20000002400 */
[----:B------:R-:W-:Y:S01]  /*190b0*/  ISETP.GE.AND P5, PT, R2, R198, PT ;  /* 0x000000c60200720c */ /* 0x000fe20003fa6270 */
[----:B------:R-:W-:Y:S01]  /*190c0*/  FMUL.FTZ R107, R107, UR12 ;  /* 0x0000000c6b6b7c20 */ /* 0x000fe20008410000 */
[----:B------:R-:W-:Y:S01]  /*190d0*/  ISETP.GE.AND P0, PT, R0, R196, PT ;  /* 0x000000c40000720c */ /* 0x000fe20003f06270 */
[----:B------:R-:W-:Y:S01]  /*190e0*/  FMUL.FTZ R108, R108, UR12 ;  /* 0x0000000c6c6c7c20 */ /* 0x000fe20008410000 */
[C---:B------:R-:W-:Y:S01]  /*190f0*/  ISETP.GE.AND P1, PT, R0.reuse, R199, PT ;  /* 0x000000c70000720c */ /* 0x040fe20003f26270 */
[----:B------:R-:W-:Y:S01]  /*19100*/  FMUL.FTZ R109, R109, UR12 ;  /* 0x0000000c6d6d7c20 */ /* 0x000fe20008410000 */
[----:B------:R-:W-:Y:S03]  /*19110*/  ISETP.GE.AND P3, PT, R0, R198, PT ;  /* 0x000000c60000720c */ /* 0x000fe60003f66270 */
[----:B------:R-:W-:Y:S01]  /*19120*/  MUFU.TANH R17, R17 ;  /* 0x0000001100117308 */ /* 0x000fe20000002400 */
[----:B------:R-:W-:Y:S01]  /*19130*/  I2FP.F32.S32 R8, R8 ;  /* 0x0000000800087245 */ /* 0x000fe20000201400 */
[----:B------:R-:W-:Y:S01]  /*19140*/  FMUL.FTZ R110, R110, UR12 ;  /* 0x0000000c6e6e7c20 */ /* 0x000fe20008410000 */
[C---:B------:R-:W-:Y:S01]  /*19150*/  ISETP.GE.OR P6, PT, R2.reuse, R204, !P6 ;  /* 0x000000cc0200720c */ /* 0x040fe200077c6670 */
[----:B------:R-:W-:Y:S01]  /*19160*/  FMUL.FTZ R113, R113, UR12 ;  /* 0x0000000c71717c20 */ /* 0x000fe20008410000 */
[-C--:B------:R-:W-:Y:S01]  /*19170*/  ISETP.GE.OR P2, PT, R2, R207.reuse, !P2 ;  /* 0x000000cf0200720c */ /* 0x080fe20005746670 */
[----:B------:R-:W-:Y:S01]  /*19180*/  FFMA.FTZ R21, R8, -UR31, R21 ;  /* 0x8000001f08157c23 */ /* 0x000fe20008010015 */
[----:B------:R-:W-:Y:S01]  /*19190*/  ISETP.GE.OR P5, PT, R2, R206, !P5 ;  /* 0x000000ce0200720c */ /* 0x000fe20006fa6670 */
[----:B------:R-:W-:Y:S01]  /*191a0*/  IMAD.IADD R2, R202, 0x1, -R2 ;  /* 0x00000001ca027824 */ /* 0x000fe200078e0a02 */
[C---:B------:R-:W-:Y:S01]  /*191b0*/  ISETP.GE.OR P0, PT, R0.reuse, R204, !P0 ;  /* 0x000000cc0000720c */ /* 0x040fe20004706670 */
[----:B------:R-:W-:Y:S01]  /*191c0*/  FMUL.FTZ R115, R115, UR12 ;  /* 0x0000000c73737c20 */ /* 0x000fe20008410000 */
[C---:B------:R-:W-:Y:S01]  /*191d0*/  ISETP.GE.OR P1, PT, R0.reuse, R207, !P1 ;  /* 0x000000cf0000720c */ /* 0x040fe20004f26670 */
[----:B------:R-:W-:Y:S01]  /*191e0*/  MUFU.TANH R108, R108 ;  /* 0x0000006c006c7308 */ /* 0x000fe20000002400 */
[----:B------:R-:W-:Y:S01]  /*191f0*/  ISETP.GE.OR P3, PT, R0, R206, !P3 ;  /* 0x000000ce0000720c */ /* 0x000fe20005f66670 */
[----:B------:R-:W-:Y:S01]  /*19200*/  IMAD.IADD R0, R202, 0x1, -R0 ;  /* 0x00000001ca007824 */ /* 0x000fe200078e0a00 */
[----:B------:R-:W-:Y:S01]  /*19210*/  IABS R9, R5 ;  /* 0x0000000500097213 */ /* 0x000fe20000000000 */
[----:B------:R-:W-:Y:S01]  /*19220*/  FMUL.FTZ R112, R112, UR12 ;  /* 0x0000000c70707c20 */ /* 0x000fe20008410000 */
[----:B------:R-:W-:Y:S01]  /*19230*/  IABS R2, R2 ;  /* 0x0000000200027213 */ /* 0x000fe20000000000 */
[----:B------:R-:W-:Y:S01]  /*19240*/  FMUL.FTZ R114, R114, UR12 ;  /* 0x0000000c72727c20 */ /* 0x000fe20008410000 */
[----:B------:R-:W-:Y:S01]  /*19250*/  IABS R8, R0 ;  /* 0x0000000000087213 */ /* 0x000fe20000000000 */
[----:B------:R-:W-:Y:S01]  /*19260*/  IMAD.MOV.U32 R0, RZ, RZ, R9 ;  /* 0x000000ffff007224 */ /* 0x000fe200078e0009 */
[----:B------:R-:W-:Y:S01]  /*19270*/  IABS R5, R4 ;  /* 0x0000000400057213 */ /* 0x000fe20000000000 */
[----:B------:R-:W-:Y:S01]  /*19280*/  FMUL.FTZ R4, R100, UR12 ;  /* 0x0000000c64047c20 */ /* 0x000fe20008410000 */
[----:B------:R-:W-:Y:S01]  /*19290*/  I2FP.F32.S32 R2, R2 ;  /* 0x0000000200027245 */ /* 0x000fe20000201400 */
[----:B------:R-:W-:Y:S01]  /*192a0*/  MUFU.TANH R109, R109 ;  /* 0x0000006d006d7308 */ /* 0x000fe20000002400 */
[----:B------:R-:W-:Y:S02]  /*192b0*/  I2FP.F32.S32 R0, R0 ;  /* 0x0000000000007245 */ /* 0x000fe40000201400 */
[----:B------:R-:W-:Y:S01]  /*192c0*/  I2FP.F32.S32 R8, R8 ;  /* 0x0000000800087245 */ /* 0x000fe20000201400 */
[----:B-1----:R-:W-:Y:S01]  /*192d0*/  FFMA.FTZ R14, R2, -UR31, R14 ;  /* 0x8000001f020e7c23 */ /* 0x002fe2000801000e */
[----:B------:R-:W-:Y:S01]  /*192e0*/  I2FP.F32.S32 R5, R5 ;  /* 0x0000000500057245 */ /* 0x000fe20000201400 */
[----:B------:R-:W-:Y:S01]  /*192f0*/  VIADD R2, R168, 0x60 ;  /* 0x00000060a8027836 */ /* 0x000fe20000000000 */
[----:B------:R-:W-:Y:S03]  /*19300*/  FSEL R90, R21, -INF , !P6 ;  /* 0xff800000155a7808 */ /* 0x000fe60007000000 */
[----:B------:R-:W1:Y:S01]  /*19310*/  MUFU.TANH R4, R4 ;  /* 0x0000000400047308 */ /* 0x000e620000002400 */
[----:B------:R-:W-:Y:S01]  /*19320*/  FSEL R93, R20, -INF , !P0 ;  /* 0xff800000145d7808 */ /* 0x000fe20004000000 */
[--C-:B------:R-:W-:Y:S01]  /*19330*/  IMAD.IADD R11, R202, 0x1, -R2.reuse ;  /* 0x00000001ca0b7824 */ /* 0x100fe200078e0a02 */
[----:B------:R-:W-:Y:S01]  /*19340*/  ISETP.GE.AND P6, PT, R2, R199, PT ;  /* 0x000000c70200720c */ /* 0x000fe20003fc6270 */
[----:B---3--:R-:W-:Y:S01]  /*19350*/  FFMA.FTZ R13, R8, -UR31, R13 ;  /* 0x8000001f080d7c23 */ /* 0x008fe2000801000d */
[----:B------:R-:W-:Y:S01]  /*19360*/  FSEL R30, R14, -INF , !P5 ;  /* 0xff8000000e1e7808 */ /* 0x000fe20006800000 */
[----:B------:R-:W-:Y:S01]  /*19370*/  IMAD.IADD R8, R200, 0x1, -R2 ;  /* 0x00000001c8087824 */ /* 0x000fe200078e0a02 */
[----:B------:R-:W-:Y:S01]  /*19380*/  ISETP.GE.OR P6, PT, R2, R207, !P6 ;  /* 0x000000cf0200720c */ /* 0x000fe200077c6670 */
[----:B------:R-:W-:Y:S01]  /*19390*/  FFMA.FTZ R15, R5, -UR31, R15 ;  /* 0x8000001f050f7c23 */ /* 0x000fe2000801000f */
[----:B------:R-:W-:Y:S01]  /*193a0*/  FSEL R31, R13, -INF , !P3 ;  /* 0xff8000000d1f7808 */ /* 0x000fe20005800000 */
[----:B------:R-:W-:Y:S01]  /*193b0*/  FFMA.FTZ R16, R0, -UR31, R16 ;  /* 0x8000001f00107c23 */ /* 0x000fe20008010010 */
[----:B------:R-:W-:Y:S01]  /*193c0*/  IABS R10, R8 ;  /* 0x00000008000a7213 */ /* 0x000fe20000000000 */
[----:B------:R-:W-:Y:S01]  /*193d0*/  VIADD R0, R168, 0x61 ;  /* 0x00000061a8007836 */ /* 0x000fe20000000000 */
[----:B------:R-:W-:Y:S01]  /*193e0*/  FSEL R29, R15, -INF , !P1 ;  /* 0xff8000000f1d7808 */ /* 0x000fe20004800000 */
[----:B------:R-:W-:Y:S01]  /*193f0*/  MUFU.TANH R14, R107 ;  /* 0x0000006b000e7308 */ /* 0x000fe20000002400 */
[----:B------:R-:W-:Y:S01]  /*19400*/  FSEL R28, R16, -INF , !P2 ;  /* 0xff800000101c7808 */ /* 0x000fe20005000000 */
[--C-:B------:R-:W-:Y:S01]  /*19410*/  IMAD.IADD R5, R200, 0x1, -R0.reuse ;  /* 0x00000001c8057824 */ /* 0x100fe200078e0a00 */
[----:B------:R-:W-:Y:S01]  /*19420*/  ISETP.GE.AND P0, PT, R0, R199, PT ;  /* 0x000000c70000720c */ /* 0x000fe20003f06270 */
[----:B------:R-:W-:Y:S01]  /*19430*/  IMAD.IADD R12, R202, 0x1, -R0 ;  /* 0x00000001ca0c7824 */ /* 0x000fe200078e0a00 */
[----:B------:R-:W-:Y:S01]  /*19440*/  ISETP.GE.AND P3, PT, R0, R198, PT ;  /* 0x000000c60000720c */ /* 0x000fe20003f66270 */
[----:B------:R-:W-:Y:S01]  /*19450*/  FMUL.FTZ R20, R111, UR12 ;  /* 0x0000000c6f147c20 */ /* 0x000fe20008410000 */
[----:B------:R-:W-:Y:S03]  /*19460*/  IABS R9, R5 ;  /* 0x0000000500097213 */ /* 0x000fe60000000000 */
[----:B------:R2:W3:Y:S01]  /*19470*/  MUFU.TANH R15, R106 ;  /* 0x0000006a000f7308 */ /* 0x0004e20000002400 */
[----:B------:R-:W-:Y:S02]  /*19480*/  IABS R5, R11 ;  /* 0x0000000b00057213 */ /* 0x000fe40000000000 */
[----:B------:R-:W-:Y:S02]  /*19490*/  I2FP.F32.S32 R11, R10 ;  /* 0x0000000a000b7245 */ /* 0x000fe40000201400 */
[----:B------:R-:W-:Y:S02]  /*194a0*/  IABS R8, R12 ;  /* 0x0000000c00087213 */ /* 0x000fe40000000000 */
[----:B------:R-:W-:Y:S01]  /*194b0*/  I2FP.F32.S32 R10, R9 ;  /* 0x00000009000a7245 */ /* 0x000fe20000201400 */
[----:B-1----:R-:W-:Y:S01]  /*194c0*/  FFMA.FTZ R4, R11, -UR31, R4 ;  /* 0x8000001f0b047c23 */ /* 0x002fe20008010004 */
[----:B------:R-:W-:Y:S01]  /*194d0*/  I2FP.F32.S32 R9, R5 ;  /* 0x0000000500097245 */ /* 0x000fe20000201400 */
[----:B------:R1:W4:Y:S01]  /*194e0*/  MUFU.TANH R16, R105 ;  /* 0x0000006900107308 */ /* 0x0003220000002400 */
[----:B------:R-:W-:Y:S01]  /*194f0*/  I2FP.F32.S32 R5, R8 ;  /* 0x0000000800057245 */ /* 0x000fe20000201400 */
[----:B------:R-:W-:Y:S01]  /*19500*/  FFMA.FTZ R8, R10, -UR31, R101 ;  /* 0x8000001f0a087c23 */ /* 0x000fe20008010065 */
[----:B------:R-:W-:Y:S01]  /*19510*/  FSEL R92, R4, -INF , !P6 ;  /* 0xff800000045c7808 */ /* 0x000fe20007000000 */
[----:B------:R-:W-:Y:S01]  /*19520*/  FFMA.FTZ R19, R9, -UR31, R19 ;  /* 0x8000001f09137c23 */ /* 0x000fe20008010013 */
[C---:B------:R-:W-:Y:S01]  /*19530*/  ISETP.GE.OR P0, PT, R0.reuse, R207, !P0 ;  /* 0x000000cf0000720c */ /* 0x040fe20004706670 */
[----:B------:R-:W-:Y:S01]  /*19540*/  FFMA.FTZ R18, R5, -UR31, R18 ;  /* 0x8000001f05127c23 */ /* 0x000fe20008010012 */
[-C--:B------:R-:W-:Y:S01]  /*19550*/  ISETP.GE.AND P6, PT, R0, R197.reuse, PT ;  /* 0x000000c50000720c */ /* 0x080fe20003fc6270 */
[----:B------:R-:W5:Y:S01]  /*19560*/  LDSM.16.M88.4 R4, [R189] ;  /* 0x00000000bd04783b */ /* 0x000f620000000200 */
[----:B------:R-:W-:Y:S01]  /*19570*/  FSEL R95, R8, -INF , !P0 ;  /* 0xff800000085f7808 */ /* 0x000fe20004000000 */
[----:B------:R-:W-:Y:S04]  /*19580*/  DEPBAR.LE SB0, 0x0 ;  /* 0x000080000000791a */ /* 0x000fe80000000000 */
[----:B------:R-:W-:Y:S01]  /*19590*/  ISETP.GE.AND P0, PT, R0, R196, PT ;  /* 0x000000c40000720c */ /* 0x000fe20003f06270 */
[C---:B------:R-:W-:Y:S01]  /*195a0*/  IMAD.IADD R9, R201.reuse, 0x1, -R2 ;  /* 0x00000001c9097824 */ /* 0x040fe200078e0a02 */
[C---:B------:R-:W-:Y:S01]  /*195b0*/  ISETP.GE.AND P2, PT, R2.reuse, R198, PT ;  /* 0x000000c60200720c */ /* 0x040fe20003f46270 */
[----:B------:R-:W-:Y:S01]  /*195c0*/  BAR.SYNC.DEFER_BLOCKING 0x0 ;  /* 0x0000000000007b1d */ /* 0x000fe20000010000 */
[C---:B------:R-:W-:Y:S01]  /*195d0*/  ISETP.GE.AND P1, PT, R2.reuse, R197, PT ;  /* 0x000000c50200720c */ /* 0x040fe20003f26270 */
[----:B------:R-:W-:Y:S01]  /*195e0*/  IMAD.IADD R8, R201, 0x1, -R0 ;  /* 0x00000001c9087824 */ /* 0x000fe200078e0a00 */
[----:B------:R-:W-:Y:S01]  /*195f0*/  ISETP.GE.AND P5, PT, R2, R196, PT ;  /* 0x000000c40200720c */ /* 0x000fe20003fa6270 */
[----:B--2---:R-:W-:Y:S01]  /*19600*/  IMAD.MOV.U32 R106, RZ, RZ, R23 ;  /* 0x000000ffff6a7224 */ /* 0x004fe200078e0017 */
[C---:B------:R-:W-:Y:S01]  /*19610*/  ISETP.GE.OR P3, PT, R0.reuse, R206, !P3 ;  /* 0x000000ce0000720c */ /* 0x040fe20005f66670 */
[----:B-1----:R-:W-:Y:S01]  /*19620*/  IMAD.MOV.U32 R105, RZ, RZ, R24 ;  /* 0x000000ffff697224 */ /* 0x002fe200078e0018 */
[CC--:B------:R-:W-:Y:S02]  /*19630*/  ISETP.GE.OR P6, PT, R0.reuse, R205.reuse, !P6 ;  /* 0x000000cd0000720c */ /* 0x0c0fe400077c6670 */
[----:B------:R-:W-:Y:S01]  /*19640*/  ISETP.GE.OR P0, PT, R0, R204, !P0 ;  /* 0x000000cc0000720c */ /* 0x000fe20004706670 */
[C---:B------:R-:W-:Y:S01]  /*19650*/  IMAD.IADD R0, R203.reuse, 0x1, -R0 ;  /* 0x00000001cb007824 */ /* 0x040fe200078e0a00 */
        /* <DEDUP_REMOVED lines=9> */
[----:B------:R-:W1:Y:S01]  /*196f0*/  MUFU.TANH R20, R20 ;  /* 0x0000001400147308 */ /* 0x000e620000002400 */
[----:B------:R-:W-:Y:S02]  /*19700*/  I2FP.F32.S32 R2, R2 ;  /* 0x0000000200027245 */ /* 0x000fe40000201400 */
[----:B------:R-:W-:Y:S02]  /*19710*/  I2FP.F32.S32 R0, R0 ;  /* 0x0000000000007245 */ /* 0x000fe40000201400 */
[----:B------:R-:W-:Y:S01]  /*19720*/  I2FP.F32.S32 R8, R8 ;  /* 0x0000000800087245 */ /* 0x000fe20000201400 */
[----:B---3--:R-:W-:Y:S01]  /*19730*/  FFMA.FTZ R15, R2, -UR31, R15 ;  /* 0x8000001f020f7c23 */ /* 0x008fe2000801000f */
[----:B------:R-:W-:Y:S01]  /*19740*/  I2FP.F32.S32 R9, R9 ;  /* 0x0000000900097245 */ /* 0x000fe20000201400 */
[-C--:B-----5:R-:W-:Y:S02]  /*19750*/  HMMA.16816.F32 R116, R172, R4.reuse, R116 ;  /* 0x00000004ac74723c */ /* 0x0a0fe40000001874 */
[----:B------:R-:W2:Y:S03]  /*19760*/  MUFU.TANH R110, R110 ;  /* 0x0000006e006e7308 */ /* 0x000ea60000002400 */
[----:B------:R-:W-:Y:S01]  /*19770*/  FSEL R85, R19, -INF , !P2 ;  /* 0xff80000013557808 */ /* 0x000fe20005000000 */
[----:B------:R-:W-:Y:S01]  /*19780*/  FFMA.FTZ R17, R0, -UR31, R17 ;  /* 0x8000001f00117c23 */ /* 0x000fe20008010011 */
[----:B------:R-:W-:Y:S01]  /*19790*/  FSEL R86, R18, -INF , !P3 ;  /* 0xff80000012567808 */ /* 0x000fe20005800000 */
[----:B------:R-:W-:Y:S01]  /*197a0*/  VIADD R2, R168, 0x68 ;  /* 0x00000068a8027836 */ /* 0x000fe20000000000 */
[C---:B------:R-:W-:Y:S04]  /*197b0*/  HMMA.16816.F32 R120, R180.reuse, R4, R120 ;  /* 0x00000004b478723c */ /* 0x040fe80000001878 */
[----:B------:R-:W-:Y:S01]  /*197c0*/  ISETP.GE.AND P2, PT, R2, R197, PT ;  /* 0x000000c50200720c */ /* 0x000fe20003f46270 */
[----:B------:R-:W-:Y:S01]  /*197d0*/  VIADD R0, R168, 0x69 ;  /* 0x00000069a8007836 */ /* 0x000fe20000000000 */
[----:B------:R-:W-:Y:S01]  /*197e0*/  FSEL R89, R17, -INF , !P1 ;  /* 0xff80000011597808 */ /* 0x000fe20004800000 */
[----:B----4-:R-:W-:Y:S01]  /*197f0*/  FFMA.FTZ R16, R8, -UR31, R16 ;  /* 0x8000001f08107c23 */ /* 0x010fe20008010010 */
[----:B------:R-:W-:Y:S01]  /*19800*/  ISETP.GE.OR P2, PT, R2, R205, !P2 ;  /* 0x000000cd0200720c */ /* 0x000fe20005746670 */
[-C--:B------:R-:W-:Y:S03]  /*19810*/  HMMA.16816.F32 R124, R180, R6.reuse, R124 ;  /* 0x00000006b47c723c */ /* 0x080fe6000000187c */
[----:B------:R-:W-:Y:S01]  /*19820*/  ISETP.GE.AND P3, PT, R0, R197, PT ;  /* 0x000000c50000720c */ /* 0x000fe20003f66270 */
[----:B------:R-:W-:Y:S01]  /*19830*/  FFMA.FTZ R14, R9, -UR31, R14 ;  /* 0x8000001f090e7c23 */ /* 0x000fe2000801000e */
[----:B------:R-:W-:Y:S01]  /*19840*/  FSEL R91, R16, -INF , !P6 ;  /* 0xff800000105b7808 */ /* 0x000fe20007000000 */
[C---:B------:R-:W-:Y:S01]  /*19850*/  IMAD.IADD R9, R201.reuse, 0x1, -R2 ;  /* 0x00000001c9097824 */ /* 0x040fe200078e0a02 */
[----:B------:R-:W-:Y:S01]  /*19860*/  ISETP.GE.OR P3, PT, R0, R205, !P3 ;  /* 0x000000cd0000720c */ /* 0x000fe20005f66670 */
[--C-:B------:R-:W-:Y:S01]  /*19870*/  IMAD.IADD R8, R201, 0x1, -R0.reuse ;  /* 0x00000001c9087824 */ /* 0x100fe200078e0a00 */
[----:B------:R-:W-:Y:S01]  /*19880*/  ISETP.GE.AND P1, PT, R2, R199, PT ;  /* 0x000000c70200720c */ /* 0x000fe20003f26270 */
[----:B------:R-:W3:Y:S01]  /*19890*/  MUFU.TANH R16, R112 ;  /* 0x0000007000107308 */ /* 0x000ee20000002400 */
[----:B------:R-:W-:Y:S01]  /*198a0*/  IABS R12, R9 ;  /* 0x00000009000c7213 */ /* 0x000fe20000000000 */
[C---:B------:R-:W-:Y:S01]  /*198b0*/  IMAD.IADD R13, R203.reuse, 0x1, -R0 ;  /* 0x00000001cb0d7824 */ /* 0x040fe200078e0a00 */
[----:B------:R-:W-:Y:S01]  /*198c0*/  IABS R10, R8 ;  /* 0x00000008000a7213 */ /* 0x000fe20000000000 */
[----:B------:R-:W-:Y:S01]  /*198d0*/  IMAD.IADD R11, R203, 0x1, -R2 ;  /* 0x00000001cb0b7824 */ /* 0x000fe200078e0a02 */
[----:B------:R-:W-:Y:S01]  /*198e0*/  I2FP.F32.S32 R12, R12 ;  /* 0x0000000c000c7245 */ /* 0x000fe20000201400 */
[----:B------:R-:W-:Y:S04]  /*198f0*/  HMMA.16816.F32 R128, R172, R6, R128 ;  /* 0x00000006ac80723c */ /* 0x000fe80000001880 */
[----:B------:R-:W-:Y:S01]  /*19900*/  I2FP.F32.S32 R10, R10 ;  /* 0x0000000a000a7245 */ /* 0x000fe20000201400 */
[----:B------:R-:W-:Y:S01]  /*19910*/  FFMA.FTZ R5, R12, -UR31, R108 ;  /* 0x8000001f0c057c23 */ /* 0x000fe2000801006c */
[----:B------:R-:W-:Y:S01]  /*19920*/  IABS R9, R13 ;  /* 0x0000000d00097213 */ /* 0x000fe20000000000 */
[----:B------:R-:W-:Y:S01]  /*19930*/  FMUL.FTZ R12, R117, UR12 ;  /* 0x0000000c750c7c20 */ /* 0x000fe20008410000 */
[----:B------:R-:W-:Y:S01]  /*19940*/  FSEL R99, R15, -INF , !P5 ;  /* 0xff8000000f637808 */ /* 0x000fe20006800000 */
[----:B------:R-:W-:Y:S01]  /*19950*/  MUFU.TANH R13, R115 ;  /* 0x00000073000d7308 */ /* 0x000fe20000002400 */
[----:B------:R-:W-:Y:S01]  /*19960*/  ISETP.GE.AND P6, PT, R2, R198, PT ;  /* 0x000000c60200720c */ /* 0x000fe20003fc6270 */
[----:B------:R-:W-:Y:S01]  /*19970*/  FFMA.FTZ R4, R10, -UR31, R109 ;  /* 0x8000001f0a047c23 */ /* 0x000fe2000801006d */
[----:B------:R-:W-:Y:S01]  /*19980*/  IABS R8, R11 ;  /* 0x0000000b00087213 */ /* 0x000fe20000000000 */
[----:B------:R-:W-:Y:S01]  /*19990*/  FMUL.FTZ R118, R118, UR12 ;  /* 0x0000000c76767c20 */ /* 0x000fe20008410000 */
[----:B------:R-:W-:Y:S01]  /*199a0*/  ISETP.GE.AND P5, PT, R2, R196, PT ;  /* 0x000000c40200720c */ /* 0x000fe20003fa6270 */
[----:B------:R-:W-:Y:S01]  /*199b0*/  FMUL.FTZ R120, R120, UR12 ;  /* 0x0000000c78787c20 */ /* 0x000fe20008410000 */
[----:B------:R-:W-:Y:S03]  /*199c0*/  FSEL R98, R14, -INF , !P0 ;  /* 0xff8000000e627808 */ /* 0x000fe60004000000 */
[----:B------:R-:W4:Y:S01]  /*199d0*/  MUFU.TANH R15, R113 ;  /* 0x00000071000f7308 */ /* 0x000f220000002400 */
[----:B------:R-:W-:Y:S01]  /*199e0*/  FSEL R94, R5, -INF , !P2 ;  /* 0xff800000055e7808 */ /* 0x000fe20005000000 */
[----:B------:R-:W-:Y:S01]  /*199f0*/  IMAD.IADD R5, R200, 0x1, -R2 ;  /* 0x00000001c8057824 */ /* 0x000fe200078e0a02 */
[----:B------:R-:W-:Y:S01]  /*19a00*/  FSEL R96, R4, -INF , !P3 ;  /* 0xff80000004607808 */ /* 0x000fe20005800000 */
[----:B------:R-:W-:Y:S01]  /*19a10*/  IMAD.IADD R4, R200, 0x1, -R0 ;  /* 0x00000001c8047824 */ /* 0x000fe200078e0a00 */
[C---:B------:R-:W-:Y:S01]  /*19a20*/  ISETP.GE.AND P0, PT, R0.reuse, R199, PT ;  /* 0x000000c70000720c */ /* 0x040fe20003f06270 */
[----:B------:R-:W-:Y:S01]  /*19a30*/  FMUL.FTZ R119, R119, UR12 ;  /* 0x0000000c77777c20 */ /* 0x000fe20008410000 */
[C---:B------:R-:W-:Y:S03]  /*19a40*/  ISETP.GE.AND P2, PT, R0.reuse, R198, PT ;  /* 0x000000c60000720c */ /* 0x040fe60003f46270 */
[----:B------:R-:W5:Y:S01]  /*19a50*/  MUFU.TANH R14, R114 ;  /* 0x00000072000e7308 */ /* 0x000f620000002400 */
[----:B------:R-:W-:Y:S01]  /*19a60*/  ISETP.GE.AND P3, PT, R0, R196, PT ;  /* 0x000000c40000720c */ /* 0x000fe20003f66270 */
[----:B------:R-:W-:Y:S01]  /*19a70*/  FMUL.FTZ R11, R116, UR12 ;  /* 0x0000000c740b7c20 */ /* 0x000fe20008410000 */
[----:B------:R-:W-:Y:S01]  /*19a80*/  I2FP.F32.S32 R9, R9 ;  /* 0x0000000900097245 */ /* 0x000fe20000201400 */
[----:B------:R-:W-:Y:S01]  /*19a90*/  FMUL.FTZ R19, R121, UR12 ;  /* 0x0000000c79137c20 */ /* 0x000fe20008410000 */
[----:B------:R-:W-:Y:S01]  /*19aa0*/  I2FP.F32.S32 R8, R8 ;  /* 0x0000000800087245 */ /* 0x000fe20000201400 */
[----:B------:R-:W-:Y:S01]  /*19ab0*/  FMUL.FTZ R129, R129, UR12 ;  /* 0x0000000c81817c20 */ /* 0x000fe20008410000 */
[CC--:B------:R-:W-:Y:S01]  /*19ac0*/  ISETP.GE.OR P1, PT, R2.reuse, R207.reuse, !P1 ;  /* 0x000000cf0200720c */ /* 0x0c0fe20004f26670 */
[----:B-1----:R-:W-:Y:S01]  /*19ad0*/  FFMA.FTZ R68, R9, -UR31, R20 ;  /* 0x8000001f09447c23 */ /* 0x002fe20008010014 */
[----:B------:R-:W-:Y:S01]  /*19ae0*/  ISETP.GE.OR P6, PT, R2, R206, !P6 ;  /* 0x000000ce0200720c */ /* 0x000fe200077c6670 */
[----:B--2---:R-:W-:Y:S01]  /*19af0*/  FFMA.FTZ R110, R8, -UR31, R110 ;  /* 0x8000001f086e7c23 */ /* 0x004fe2000801006e */
[----:B------:R-:W-:Y:S01]  /*19b00*/  ISETP.GE.OR P5, PT, R2, R204, !P5 ;  /* 0x000000cc0200720c */ /* 0x000fe20006fa6670 */
[----:B------:R-:W-:Y:S01]  /*19b10*/  IMAD.IADD R2, R202, 0x1, -R2 ;  /* 0x00000001ca027824 */ /* 0x000fe200078e0a02 */
[C---:B------:R-:W-:Y:S01]  /*19b20*/  ISETP.GE.OR P0, PT, R0.reuse, R207, !P0 ;  /* 0x000000cf0000720c */ /* 0x040fe20004706670 */
[----:B------:R-:W1:Y:S01]  /*19b30*/  MUFU.TANH R17, R118 ;  /* 0x0000007600117308 */ /* 0x000e620000002400 */
[----:B------:R-:W-:Y:S01]  /*19b40*/  ISETP.GE.OR P2, PT, R0, R206, !P2 ;  /* 0x000000ce0000720c */ /* 0x000fe20005746670 */
[----:B------:R-:W-:Y:S01]  /*19b50*/  FMUL.FTZ R130, R130, UR12 ;  /* 0x0000000c82827c20 */ /* 0x000fe20008410000 */
[----:B------:R-:W-:Y:S01]  /*19b60*/  ISETP.GE.OR P3, PT, R0, R204, !P3 ;  /* 0x000000cc0000720c */ /* 0x000fe20005f66670 */
[----:B------:R-:W-:Y:S01]  /*19b70*/  IMAD.IADD R0, R202, 0x1, -R0 ;  /* 0x00000001ca007824 */ /* 0x000fe200078e0a00 */
[----:B------:R-:W-:Y:S01]  /*19b80*/  IABS R10, R5 ;  /* 0x00000005000a7213 */ /* 0x000fe20000000000 */
[----:B------:R-:W-:Y:S01]  /*19b90*/  FMUL.FTZ R128, R128, UR12 ;  /* 0x0000000c80807c20 */ /* 0x000fe20008410000 */
[----:B------:R-:W-:Y:S03]  /*19ba0*/  IABS R9, R4 ;  /* 0x0000000400097213 */ /* 0x000fe60000000000 */
[----:B------:R-:W2:Y:S01]  /*19bb0*/  MUFU.TANH R12, R12 ;  /* 0x0000000c000c7308 */ /* 0x000ea20000002400 */
[----:B------:R-:W-:Y:S01]  /*19bc0*/  IABS R8, R2 ;  /* 0x0000000200087213 */ /* 0x000fe20000000000 */
[----:B------:R-:W-:Y:S01]  /*19bd0*/  IMAD.MOV.U32 R4, RZ, RZ, R10 ;  /* 0x000000ffff047224 */ /* 0x000fe200078e000a */
[----:B------:R-:W-:Y:S01]  /*19be0*/  IABS R5, R0 ;  /* 0x0000000000057213 */ /* 0x000fe20000000000 */
[----:B------:R-:W-:Y:S02]  /*19bf0*/  IMAD.MOV.U32 R2, RZ, RZ, R9 ;  /* 0x000000ffff027224 */ /* 0x000fe400078e0009 */
[----:B------:R-:W-:Y:S01]  /*19c00*/  FMUL.FTZ R20, R131, UR12 ;  /* 0x0000000c83147c20 */ /* 0x000fe20008410000 */
[----:B------:R-:W-:Y:S02]  /*19c10*/  IMAD.MOV.U32 R0, RZ, RZ, R8 ;  /* 0x000000ffff007224 */ /* 0x000fe400078e0008 */
[----:B------:R-:W-:Y:S01]  /*19c20*/  FMUL.FTZ R122, R122, UR12 ;  /* 0x0000000c7a7a7c20 */ /* 0x000fe20008410000 */
[----:B------:R-:W-:Y:S01]  /*19c30*/  IMAD.MOV.U32 R8, RZ, RZ, R5 ;  /* 0x000000ffff087224 */ /* 0x000fe200078e0005 */
[----:B------:R-:W-:Y:S01]  /*19c40*/  I2FP.F32.S32 R5, R4 ;  /* 0x0000000400057245 */ /* 0x000fe20000201400 */
[----:B------:R-:W-:Y:S01]  /*19c50*/  MUFU.TANH R18, R119 ;  /* 0x0000007700127308 */ /* 0x000fe20000002400 */
[----:B------:R-:W-:Y:S01]  /*19c60*/  I2FP.F32.S32 R4, R2 ;  /* 0x0000000200047245 */ /* 0x000fe20000201400 */
[----:B------:R-:W-:Y:S01]  /*19c70*/  FMUL.FTZ R123, R123, UR12 ;  /* 0x0000000c7b7b7c20 */ /* 0x000fe20008410000 */
[----:B------:R-:W-:Y:S01]  /*19c80*/  I2FP.F32.S32 R2, R0 ;  /* 0x0000000000027245 */ /* 0x000fe20000201400 */
[----:B---3--:R-:W-:Y:S01]  /*19c90*/  FFMA.FTZ R16, R5, -UR31, R16 ;  /* 0x8000001f05107c23 */ /* 0x008fe20008010010 */
[----:B------:R-:W-:Y:S01]  /*19ca0*/  I2FP.F32.S32 R0, R8 ;  /* 0x0000000800007245 */ /* 0x000fe20000201400 */
[----:B----4-:R-:W-:Y:S01]  /*19cb0*/  FFMA.FTZ R15, R4, -UR31, R15 ;  /* 0x8000001f040f7c23 */ /* 0x010fe2000801000f */
[----:B------:R-:W-:Y:S02]  /*19cc0*/  VIADD R4, R168, 0x71 ;  /* 0x00000071a8047836 */ /* 0x000fe40000000000 */
[----:B-----5:R-:W-:Y:S01]  /*19cd0*/  FFMA.FTZ R14, R2, -UR31, R14 ;  /* 0x8000001f020e7c23 */ /* 0x020fe2000801000e */
[----:B------:R-:W-:Y:S01]  /*19ce0*/  FSEL R81, R16, -INF , !P1 ;  /* 0xff80000010517808 */ /* 0x000fe20004800000 */
[----:B------:R-:W-:Y:S01]  /*19cf0*/  FFMA.FTZ R13, R0, -UR31, R13 ;  /* 0x8000001f000d7c23 */ /* 0x000fe2000801000d */
[----:B------:R-:W-:Y:S01]  /*19d00*/  FSEL R82, R15, -INF , !P0 ;  /* 0xff8000000f527808 */ /* 0x000fe20004000000 */
[--C-:B------:R-:W-:Y:S01]  /*19d10*/  IMAD.IADD R0, R200, 0x1, -R4.reuse ;  /* 0x00000001c8007824 */ /* 0x100fe200078e0a04 */
[----:B------:R-:W-:Y:S01]  /*19d20*/  FSEL R83, R14, -INF , !P6 ;  /* 0xff8000000e537808 */ /* 0x000fe20007000000 */
[----:B------:R-:W-:Y:S01]  /*19d30*/  IMAD.IADD R9, R202, 0x1, -R4 ;  /* 0x00000001ca097824 */ /* 0x000fe200078e0a04 */
[----:B------:R-:W-:Y:S01]  /*19d40*/  FSEL R84, R13, -INF , !P2 ;  /* 0xff8000000d547808 */ /* 0x000fe20005000000 */
[----:B------:R-:W-:Y:S01]  /*19d50*/  VIADD R5, R168, 0x70 ;  /* 0x00000070a8057836 */ /* 0x000fe20000000000 */
[----:B------:R-:W-:Y:S01]  /*19d60*/  IABS R6, R0 ;  /* 0x0000000000067213 */ /* 0x000fe20000000000 */
[----:B------:R-:W-:Y:S01]  /*19d70*/  MUFU.TANH R11, R11 ;  /* 0x0000000b000b7308 */ /* 0x000fe20000002400 */
[----:B------:R-:W-:Y:S01]  /*19d80*/  IABS R0, R9 ;  /* 0x0000000900007213 */ /* 0x000fe20000000000 */
[--C-:B------:R-:W-:Y:S01]  /*19d90*/  IMAD.IADD R2, R200, 0x1, -R5.reuse ;  /* 0x00000001c8027824 */ /* 0x100fe200078e0a05 */
[C---:B------:R-:W-:Y:S01]  /*19da0*/  ISETP.GE.AND P1, PT, R5.reuse, R199, PT ;  /* 0x000000c70500720c */ /* 0x040fe20003f26270 */
[--C-:B------:R-:W-:Y:S01]  /*19db0*/  IMAD.IADD R7, R202, 0x1, -R5.reuse ;  /* 0x00000001ca077824 */ /* 0x100fe200078e0a05 */
[----:B------:R-:W-:Y:S01]  /*19dc0*/  ISETP.GE.AND P0, PT, R5, R198, PT ;  /* 0x000000c60500720c */ /* 0x000fe20003f06270 */
[----:B------:R-:W-:Y:S01]  /*19dd0*/  IMAD.IADD R10, R201, 0x1, -R5 ;  /* 0x00000001c90a7824 */ /* 0x000fe200078e0a05 */
[----:B------:R-:W-:Y:S03]  /*19de0*/  IABS R8, R2 ;  /* 0x0000000200087213 */ /* 0x000fe60000000000 */
[----:B------:R-:W3:Y:S01]  /*19df0*/  MUFU.TANH R9, R120 ;  /* 0x0000007800097308 */ /* 0x000ee20000002400 */
[----:B------:R-:W-:Y:S01]  /*19e00*/  IABS R2, R7 ;  /* 0x0000000700027213 */ /* 0x000fe20000000000 */
[----:B------:R-:W-:Y:S01]  /*19e10*/  IMAD.MOV.U32 R7, RZ, RZ, R6 ;  /* 0x000000ffff077224 */ /* 0x000fe200078e0006 */
[----:B------:R-:W-:Y:S01]  /*19e20*/  ISETP.GE.AND P6, PT, R5, R197, PT ;  /* 0x000000c50500720c */ /* 0x000fe20003fc6270 */
[----:B------:R-:W-:Y:S01]  /*19e30*/  IMAD.MOV.U32 R6, RZ, RZ, R0 ;  /* 0x000000ffff067224 */ /* 0x000fe200078e0000 */
[----:B------:R-:W-:Y:S01]  /*19e40*/  IABS R0, R10 ;  /* 0x0000000a00007213 */ /* 0x000fe20000000000 */
[----:B------:R-:W-:Y:S01]  /*19e50*/  FMUL.FTZ R124, R124, UR12 ;  /* 0x0000000c7c7c7c20 */ /* 0x000fe20008410000 */
[----:B------:R-:W-:Y:S03]  /*19e60*/  I2FP.F32.S32 R2, R2 ;  /* 0x0000000200027245 */ /* 0x000fe60000201400 */
[----:B------:R-:W4:Y:S01]  /*19e70*/  MUFU.TANH R19, R19 ;  /* 0x0000001300137308 */ /* 0x000f220000002400 */
[----:B------:R-:W-:Y:S01]  /*19e80*/  I2FP.F32.S32 R7, R7 ;  /* 0x0000000700077245 */ /* 0x000fe20000201400 */
[----:B------:R-:W-:Y:S01]  /*19e90*/  FMUL.FTZ R125, R125, UR12 ;  /* 0x0000000c7d7d7c20 */ /* 0x000fe20008410000 */
[----:B------:R-:W-:Y:S01]  /*19ea0*/  I2FP.F32.S32 R0, R0 ;  /* 0x0000000000007245 */ /* 0x000fe20000201400 */
[----:B-1----:R-:W-:Y:S01]  /*19eb0*/  FFMA.FTZ R17, R2, -UR31, R17 ;  /* 0x8000001f02117c23 */ /* 0x002fe20008010011 */
[----:B------:R-:W-:Y:S01]  /*19ec0*/  I2FP.F32.S32 R6, R6 ;  /* 0x0000000600067245 */ /* 0x000fe20000201400 */
[----:B--2---:R-:W-:Y:S01]  /*19ed0*/  FFMA.FTZ R12, R7, -UR31, R12 ;  /* 0x8000001f070c7c23 */ /* 0x004fe2000801000c */
[C---:B------:R-:W-:Y:S01]  /*19ee0*/  ISETP.GE.AND P2, PT, R5.reuse, R196, PT ;  /* 0x000000c40500720c */ /* 0x040fe20003f46270 */
[----:B------:R-:W-:Y:S01]  /*19ef0*/  VIADD R2, R168, 0x78 ;  /* 0x00000078a8027836 */ /* 0x000fe20000000000 */
[C---:B------:R-:W-:Y:S01]  /*19f00*/  ISETP.GE.OR P1, PT, R5.reuse, R207, !P1 ;  /* 0x000000cf0500720c */ /* 0x040fe20004f26670 */
[----:B---3--:R-:W-:Y:S01]  /*19f10*/  FFMA.FTZ R25, R0, -UR31, R9 ;  /* 0x8000001f00197c23 */ /* 0x008fe20008010009 */
[C---:B------:R-:W-:Y:S01]  /*19f20*/  ISETP.GE.OR P0, PT, R5.reuse, R206, !P0 ;  /* 0x000000ce0500720c */ /* 0x040fe20004706670 */
[----:B------:R-:W-:Y:S01]  /*19f30*/  VIADD R0, R168, 0x79 ;  /* 0x00000079a8007836 */ /* 0x000fe20000000000 */
[----:B------:R-:W-:Y:S01]  /*19f40*/  ISETP.GE.OR P6, PT, R5, R205, !P6 ;  /* 0x000000cd0500720c */ /* 0x000fe200077c6670 */
[----:B------:R-:W-:Y:S01]  /*19f50*/  IMAD.IADD R7, R203, 0x1, -R5 ;  /* 0x00000001cb077824 */ /* 0x000fe200078e0a05 */
[----:B------:R-:W-:Y:S01]  /*19f60*/  ISETP.GE.OR P2, PT, R5, R204, !P2 ;  /* 0x000000cc0500720c */ /* 0x000fe20005746670 */
[----:B------:R-:W-:Y:S01]  /*19f70*/  FFMA.FTZ R18, R6, -UR31, R18 ;  /* 0x8000001f06127c23 */ /* 0x000fe20008010012 */
[----:B------:R-:W-:Y:S01]  /*19f80*/  I2FP.F32.S32 R8, R8 ;  /* 0x0000000800087245 */ /* 0x000fe20000201400 */
[----:B------:R-:W-:Y:S01]  /*19f90*/  IMAD.IADD R5, R201, 0x1, -R4 ;  /* 0x00000001c9057824 */ /* 0x000fe200078e0a04 */
[----:B------:R-:W-:Y:S01]  /*19fa0*/  IABS R7, R7 ;  /* 0x0000000700077213 */ /* 0x000fe20000000000 */
[C---:B------:R-:W-:Y:S01]  /*19fb0*/  IMAD.IADD R6, R200.reuse, 0x1, -R2 ;  /* 0x00000001c8067824 */ /* 0x040fe200078e0a02 */
[----:B------:R-:W-:Y:S01]  /*19fc0*/  FSEL R80, R17, -INF , !P0 ;  /* 0xff80000011507808 */ /* 0x000fe20004000000 */
[----:B------:R-:W-:Y:S01]  /*19fd0*/  IMAD.IADD R9, R200, 0x1, -R0 ;  /* 0x00000001c8097824 */ /* 0x000fe200078e0a00 */
[----:B------:R-:W-:Y:S01]  /*19fe0*/  IABS R5, R5 ;  /* 0x0000000500057213 */ /* 0x000fe20000000000 */
[----:B------:R-:W1:Y:S01]  /*19ff0*/  MUFU.TANH R22, R129 ;  /* 0x0000008100167308 */ /* 0x000e620000002400 */
[----:B------:R-:W-:Y:S01]  /*1a000*/  PLOP3.LUT P0, PT, PT, PT, UP0, 0x80, 0x0 ;  /* 0x000000000000781c */ /* 0x000fe20003f0f008 */
[----:B------:R-:W-:Y:S01]  /*1a010*/  FFMA.FTZ R11, R8, -UR31, R11 ;  /* 0x8000001f080b7c23 */ /* 0x000fe2000801000b */
[----:B------:R-:W-:Y:S01]  /*1a020*/  IABS R8, R6 ;  /* 0x0000000600087213 */ /* 0x000fe20000000000 */
[----:B------:R-:W-:Y:S01]  /*1a030*/  IMAD.IADD R10, R202, 0x1, -R2 ;  /* 0x00000001ca0a7824 */ /* 0x000fe200078e0a02 */
[----:B------:R-:W-:Y:S01]  /*1a040*/  IABS R6, R9 ;  /* 0x0000000900067213 */ /* 0x000fe20000000000 */
[----:B------:R-:W-:Y:S01]  /*1a050*/  IMAD.MOV.U32 R9, RZ, RZ, R7 ;  /* 0x000000ffff097224 */ /* 0x000fe200078e0007 */
[----:B------:R-:W-:Y:S03]  /*1a060*/  I2FP.F32.S32 R7, R5 ;  /* 0x0000000500077245 */ /* 0x000fe60000201400 */
[----:B------:R-:W2:Y:S01]  /*1a070*/  MUFU.TANH R23, R130 ;  /* 0x0000008200177308 */ /* 0x000ea20000002400 */
[----:B------:R-:W-:Y:S01]  /*1a080*/  IABS R5, R10 ;  /* 0x0000000a00057213 */ /* 0x000fe20000000000 */
[----:B------:R-:W-:Y:S01]  /*1a090*/  FMUL.FTZ R126, R126, UR12 ;  /* 0x0000000c7e7e7c20 */ /* 0x000fe20008410000 */
[----:B------:R-:W-:Y:S01]  /*1a0a0*/  I2FP.F32.S32 R8, R8 ;  /* 0x0000000800087245 */ /* 0x000fe20000201400 */
[----:B----4-:R-:W-:Y:S01]  /*1a0b0*/  FFMA.FTZ R24, R7, -UR31, R19 ;  /* 0x8000001f07187c23 */ /* 0x010fe20008010013 */
[----:B------:R-:W-:Y:S01]  /*1a0c0*/  I2FP.F32.S32 R7, R6 ;  /* 0x0000000600077245 */ /* 0x000fe20000201400 */
[----:B------:R-:W-:Y:S01]  /*1a0d0*/  FMUL.FTZ R42, R127, UR12 ;  /* 0x0000000c7f2a7c20 */ /* 0x000fe20008410000 */
[----:B------:R-:W-:Y:S03]  /*1a0e0*/  I2FP.F32.S32 R6, R5 ;  /* 0x0000000500067245 */ /* 0x000fe60000201400 */
[----:B------:R-:W3:Y:S01]  /*1a0f0*/  MUFU.TANH R21, R128 ;  /* 0x0000008000157308 */ /* 0x000ee20000002400 */
[----:B------:R-:W-:Y:S01]  /*1a100*/  FSEL R69, R11, -INF , !P1 ;  /* 0xff8000000b457808 */ /* 0x000fe20004800000 */
[----:B-1----:R-:W-:Y:S01]  /*1a110*/  FFMA.FTZ R22, R7, -UR31, R22 ;  /* 0x8000001f07167c23 */ /* 0x002fe20008010016 */
[----:B------:R-:W-:Y:S01]  /*1a120*/  FMNMX.FTZ R7, R39, R3, !PT ;  /* 0x0000000327077209 */ /* 0x000fe20007810000 */
[----:B------:R-:W-:Y:S01]  /*1a130*/  IMAD.IADD R5, R202, 0x1, -R0 ;  /* 0x00000001ca057824 */ /* 0x000fe200078e0a00 */
[----:B------:R-:W-:Y:S02]  /*1a140*/  ISETP.GE.AND P1, PT, R4, R199, PT ;  /* 0x000000c70400720c */ /* 0x000fe40003f26270 */
[----:B------:R-:W-:Y:S03]  /*1a150*/  I2FP.F32.S32 R9, R9 ;  /* 0x0000000900097245 */ /* 0x000fe60000201400 */
[----:B------:R-:W1:Y:S01]  /*1a160*/  MUFU.TANH R15, R122 ;  /* 0x0000007a000f7308 */ /* 0x000e620000002400 */
[----:B------:R-:W-:Y:S01]  /*1a170*/  IABS R5, R5 ;  /* 0x0000000500057213 */ /* 0x000fe20000000000 */
[----:B--2---:R-:W-:Y:S01]  /*1a180*/  FFMA.FTZ R23, R6, -UR31, R23 ;  /* 0x8000001f06177c23 */ /* 0x004fe20008010017 */
[----:B------:R-:W-:Y:S02]  /*1a190*/  FMNMX.FTZ R6, R106, R7, !PT ;  /* 0x000000076a067209 */ /* 0x000fe40007810000 */
[----:B------:R-:W-:Y:S02]  /*1a1a0*/  FMNMX.FTZ R7, R105, R132, !PT ;  /* 0x0000008469077209 */ /* 0x000fe40007810000 */
[----:B------:R-:W-:Y:S03]  /*1a1b0*/  ISETP.GE.OR P1, PT, R4, R207, !P1 ;  /* 0x000000cf0400720c */ /* 0x000fe60004f26670 */
[----:B------:R-:W2:Y:S01]  /*1a1c0*/  MUFU.TANH R20, R20 ;  /* 0x0000001400147308 */ /* 0x000ea20000002400 */
[----:B---3--:R-:W-:Y:S01]  /*1a1d0*/  FFMA.FTZ R21, R8, -UR31, R21 ;  /* 0x8000001f08157c23 */ /* 0x008fe20008010015 */
[----:B------:R-:W-:Y:S02]  /*1a1e0*/  FMNMX.FTZ R8, R246, R6, !PT ;  /* 0x00000006f6087209 */ /* 0x000fe40007810000 */
[----:B------:R-:W-:Y:S02]  /*1a1f0*/  FMNMX.FTZ R6, R65, R7, !PT ;  /* 0x0000000741067209 */ /* 0x000fe40007810000 */
[----:B------:R-:W-:Y:S02]  /*1a200*/  FMNMX.FTZ R7, R248, R8, !PT ;  /* 0x00000008f8077209 */ /* 0x000fe40007810000 */
[----:B------:R-:W-:Y:S01]  /*1a210*/  I2FP.F32.S32 R8, R5 ;  /* 0x0000000500087245 */ /* 0x000fe20000201400 */
[----:B-1----:R-:W-:Y:S01]  /*1a220*/  FFMA.FTZ R26, R9, -UR31, R15 ;  /* 0x8000001f091a7c23 */ /* 0x002fe2000801000f */
[----:B------:R-:W-:Y:S02]  /*1a230*/  FMNMX.FTZ R5, R247, R6, !PT ;  /* 0x00000006f7057209 */ /* 0x000fe40007810000 */
[----:B------:R-:W-:Y:S02]  /*1a240*/  FMNMX.FTZ R6, R251, R7, !PT ;  /* 0x00000007fb067209 */ /* 0x000fe40007810000 */
[----:B------:R-:W-:Y:S02]  /*1a250*/  FMNMX.FTZ R5, R249, R5, !PT ;  /* 0x00000005f9057209 */ /* 0x000fe40007810000 */
[----:B------:R-:W-:Y:S01]  /*1a260*/  FMNMX.FTZ R6, R250, R6, !PT ;  /* 0x00000006fa067209 */ /* 0x000fe20007810000 */
[----:B--2---:R-:W-:Y:S01]  /*1a270*/  FFMA.FTZ R20, R8, -UR31, R20 ;  /* 0x8000001f08147c23 */ /* 0x004fe20008010014 */
        /* <DEDUP_REMOVED lines=14> */
.L_x_1289:
[----:B-1----:R-:W1:Y:S01]  /*1a360*/  MUFU.TANH R12, R123 ;  /* 0x0000007b000c7308 */ /* 0x002e620000002400 */
[----:B------:R-:W2:Y:S01]  /*1a370*/  LDL.LU R100, [R1] ;  /* 0x0000000001647983 */ /* 0x000ea20000300800 */
[----:B------:R-:W-:Y:S01]  /*1a380*/  FMNMX.FTZ R5, R225, R18, !PT ;  /* 0x00000012e1057209 */ /* 0x000fe20007810000 */
[----:B------:R-:W-:Y:S01]  /*1a390*/  UISETP.GT.AND UP0, UPT, UR13, UR14, UPT ;  /* 0x0000000e0d00728c */ /* 0x000fe2000bf04270 */
[----:B------:R-:W-:Y:S01]  /*1a3a0*/  FMNMX.FTZ R6, R217, R19, !PT ;  /* 0x00000013d9067209 */ /* 0x000fe20007810000 */
[----:B------:R-:W3:Y:S01]  /*1a3b0*/  LDL.LU R101, [R1+0x18] ;  /* 0x0000180001657983 */ /* 0x000ee20000300800 */
[----:B------:R-:W-:Y:S01]  /*1a3c0*/  FMNMX.FTZ R5, R224, R5, !PT ;  /* 0x00000005e0057209 */ /* 0x000fe20007810000 */
[----:B------:R-:W-:Y:S03]  /*1a3d0*/  UMOV UR18, UR13 ;  /* 0x0000000d00127c82 */ /* 0x000fe60008000000 */
[----:B------:R-:W-:Y:S01]  /*1a3e0*/  MUFU.TANH R42, R42 ;  /* 0x0000002a002a7308 */ /* 0x000fe20000002400 */
[----:B------:R-:W4:Y:S01]  /*1a3f0*/  LDL.LU R102, [R1+0x8] ;  /* 0x0000080001667983 */ /* 0x000f220000300800 */
[----:B------:R-:W-:Y:S02]  /*1a400*/  ISETP.GE.AND P0, PT, R0, R199, PT ;  /* 0x000000c70000720c */ /* 0x000fe40003f06270 */
[----:B------:R-:W-:Y:S01]  /*1a410*/  FMNMX.FTZ R6, R216, R6, !PT ;  /* 0x00000006d8067209 */ /* 0x000fe20007810000 */
[----:B------:R-:W5:Y:S01]  /*1a420*/  LDL.LU R103, [R1+0x14] ;  /* 0x0000140001677983 */ /* 0x000f620000300800 */
[----:B------:R-:W-:Y:S02]  /*1a430*/  FMNMX.FTZ R5, R215, R5, !PT ;  /* 0x00000005d7057209 */ /* 0x000fe40007810000 */
[-C--:B------:R-:W-:Y:S01]  /*1a440*/  ISETP.GE.OR P1, PT, R2, R207.reuse, !P1 ;  /* 0x000000cf0200720c */ /* 0x080fe20004f26670 */
[----:B------:R-:W2:Y:S01]  /*1a450*/  LDL.LU R104, [R1+0xc] ;  /* 0x00000c0001687983 */ /* 0x000ea20000300800 */
[----:B------:R-:W-:Y:S02]  /*1a460*/  ISETP.GE.OR P0, PT, R0, R207, !P0 ;  /* 0x000000cf0000720c */ /* 0x000fe40004706670 */
[----:B------:R-:W-:Y:S01]  /*1a470*/  FMNMX.FTZ R6, R219, R6, !PT ;  /* 0x00000006db067209 */ /* 0x000fe20007810000 */
[----:B------:R-:W3:Y:S01]  /*1a480*/  LDL.LU R66, [R1+0x10] ;  /* 0x0000100001427983 */ /* 0x000ee20000300800 */
[----:B------:R-:W-:Y:S02]  /*1a490*/  FMNMX.FTZ R5, R214, R5, !PT ;  /* 0x00000005d6057209 */ /* 0x000fe40007810000 */
[----:B------:R-:W-:Y:S01]  /*1a4a0*/  FSEL R73, R21, -INF , !P1 ;  /* 0xff80000015497808 */ /* 0x000fe20004800000 */
[----:B------:R-:W4:Y:S01]  /*1a4b0*/  LDL.LU R38, [R1+0x4] ;  /* 0x0000040001267983 */ /* 0x000f220000300800 */
[----:B------:R-:W-:Y:S02]  /*1a4c0*/  FSEL R71, R22, -INF , !P0 ;  /* 0xff80000016477808 */ /* 0x000fe40004000000 */
[-C--:B------:R-:W-:Y:S02]  /*1a4d0*/  ISETP.GE.AND P1, PT, R2, R198.reuse, PT ;  /* 0x000000c60200720c */ /* 0x080fe40003f26270 */
[----:B------:R-:W-:Y:S02]  /*1a4e0*/  ISETP.GE.AND P0, PT, R0, R198, PT ;  /* 0x000000c60000720c */ /* 0x000fe40003f06270 */
[----:B------:R-:W-:Y:S02]  /*1a4f0*/  FMNMX.FTZ R6, R218, R6, !PT ;  /* 0x00000006da067209 */ /* 0x000fe40007810000 */
[----:B------:R-:W-:Y:S02]  /*1a500*/  FMNMX.FTZ R5, R209, R5, !PT ;  /* 0x00000005d1057209 */ /* 0x000fe40007810000 */
[-C--:B------:R-:W-:Y:S02]  /*1a510*/  ISETP.GE.OR P1, PT, R2, R206.reuse, !P1 ;  /* 0x000000ce0200720c */ /* 0x080fe40004f26670 */
[----:B------:R-:W-:Y:S02]  /*1a520*/  ISETP.GE.OR P0, PT, R0, R206, !P0 ;  /* 0x000000ce0000720c */ /* 0x000fe40004706670 */
[----:B------:R-:W-:Y:S02]  /*1a530*/  FMNMX.FTZ R6, R58, R6, !PT ;  /* 0x000000063a067209 */ /* 0x000fe40007810000 */
[----:B------:R-:W-:Y:S02]  /*1a540*/  FMNMX.FTZ R5, R179, R5, !PT ;  /* 0x00000005b3057209 */ /* 0x000fe40007810000 */
[----:B------:R-:W-:Y:S02]  /*1a550*/  FSEL R74, R23, -INF , !P1 ;  /* 0xff800000174a7808 */ /* 0x000fe40004800000 */
[----:B------:R-:W-:Y:S02]  /*1a560*/  FSEL R77, R20, -INF , !P0 ;  /* 0xff800000144d7808 */ /* 0x000fe40004000000 */
[----:B------:R-:W-:Y:S02]  /*1a570*/  FMNMX.FTZ R6, R57, R6, !PT ;  /* 0x0000000639067209 */ /* 0x000fe40007810000 */
[C---:B------:R-:W-:Y:S02]  /*1a580*/  ISETP.GE.AND P1, PT, R4.reuse, R197, PT ;  /* 0x000000c50400720c */ /* 0x040fe40003f26270 */
[----:B------:R-:W-:Y:S02]  /*1a590*/  ISETP.GE.AND P0, PT, R4, R196, PT ;  /* 0x000000c40400720c */ /* 0x000fe40003f06270 */
        /* <DEDUP_REMOVED lines=37> */
[----:B------:R-:W-:Y:S02]  /*1a7f0*/  IABS R15, R9 ;  /* 0x00000009000f7213 */ /* 0x000fe40000000000 */
[----:B------:R-:W-:Y:S01]  /*1a800*/  MUFU.TANH R9, R124 ;  /* 0x0000007c00097308 */ /* 0x000fe20000002400 */
[----:B------:R-:W-:Y:S02]  /*1a810*/  FMNMX.FTZ R6, R72, R6, !PT ;  /* 0x0000000648067209 */ /* 0x000fe40007810000 */
[----:B------:R-:W-:Y:S02]  /*1a820*/  FMNMX.FTZ R13, R71, R13, !PT ;  /* 0x0000000d470d7209 */ /* 0x000fe40007810000 */
[----:B------:R-:W-:Y:S02]  /*1a830*/  FMNMX.FTZ R6, R74, R6, !PT ;  /* 0x000000064a067209 */ /* 0x000fe40007810000 */
[----:B------:R-:W-:Y:S01]  /*1a840*/  FSEL R76, R25, -INF , !P6 ;  /* 0xff800000194c7808 */ /* 0x000fe20007000000 */
[----:B------:R-:W1:Y:S01]  /*1a850*/  SHFL.BFLY PT, R10, R13, 0x2, 0x1f ;  /* 0x0c401f000d0a7f89 */ /* 0x000e6200000e0000 */
[----:B------:R-:W-:Y:S02]  /*1a860*/  FMNMX.FTZ R14, R77, R6, !PT ;  /* 0x000000064d0e7209 */ /* 0x000fe40007810000 */
[----:B------:R-:W-:Y:S02]  /*1a870*/  MOV R6, R15 ;  /* 0x0000000f00067202 */ /* 0x000fe40000000f00 */
[C---:B------:R-:W-:Y:S03]  /*1a880*/  ISETP.GE.AND P6, PT, R2.reuse, R197, PT ;  /* 0x000000c50200720c */ /* 0x040fe60003fc6270 */
[----:B------:R-:W2:Y:S01]  /*1a890*/  SHFL.BFLY PT, R11, R14, 0x2, 0x1f ;  /* 0x0c401f000e0b7f89 */ /* 0x000ea200000e0000 */
[----:B------:R-:W-:Y:S02]  /*1a8a0*/  I2FP.F32.S32 R6, R6 ;  /* 0x0000000600067245 */ /* 0x000fe40000201400 */
[----:B------:R-:W-:Y:S02]  /*1a8b0*/  ISETP.GE.OR P6, PT, R2, R205, !P6 ;  /* 0x000000cd0200720c */ /* 0x000fe400077c6670 */
[----:B------:R-:W-:Y:S02]  /*1a8c0*/  FSEL R78, R24, -INF , !P1 ;  /* 0xff800000184e7808 */ /* 0x000fe40004800000 */
[----:B------:R-:W-:Y:S02]  /*1a8d0*/  ISETP.GE.AND P1, PT, R0, R197, PT ;  /* 0x000000c50000720c */ /* 0x000fe40003f26270 */
[----:B------:R-:W-:Y:S02]  /*1a8e0*/  FSEL R110, R110, -INF , !P5 ;  /* 0xff8000006e6e7808 */ /* 0x000fe40006800000 */
[----:B------:R-:W-:Y:S02]  /*1a8f0*/  ISETP.GE.OR P1, PT, R0, R205, !P1 ;  /* 0x000000cd0000720c */ /* 0x000fe40004f26670 */
[----:B------:R-:W-:Y:S02]  /*1a900*/  FSEL R68, R68, -INF , !P3 ;  /* 0xff80000044447808 */ /* 0x000fe40005800000 */
[----:B------:R-:W-:Y:S02]  /*1a910*/  I2FP.F32.S32 R15, R17 ;  /* 0x00000011000f7245 */ /* 0x000fe40000201400 */
[----:B------:R-:W-:Y:S02]  /*1a920*/  FSEL R75, R26, -INF , !P2 ;  /* 0xff8000001a4b7808 */ /* 0x000fe40005000000 */
[----:B----4-:R-:W-:Y:S01]  /*1a930*/  FMNMX.FTZ R4, R38, R133, !PT ;  /* 0x0000008526047209 */ /* 0x010fe20007810000 */
[----:B-1----:R-:W-:Y:S01]  /*1a940*/  FFMA.FTZ R12, R15, -UR31, R12 ;  /* 0x8000001f0f0c7c23 */ /* 0x002fe2000801000c */
[----:B------:R-:W-:Y:S02]  /*1a950*/  FMNMX.FTZ R10, R13, R10, !PT ;  /* 0x0000000a0d0a7209 */ /* 0x000fe40007810000 */
[----:B---3--:R-:W-:Y:S02]  /*1a960*/  FMNMX.FTZ R4, R66, R4, !PT ;  /* 0x0000000442047209 */ /* 0x008fe40007810000 */
[----:B------:R-:W-:Y:S01]  /*1a970*/  FSEL R88, R12, -INF , !P0 ;  /* 0xff8000000c587808 */ /* 0x000fe20004000000 */
[----:B------:R-:W1:Y:S01]  /*1a980*/  SHFL.BFLY PT, R41, R10, 0x1, 0x1f ;  /* 0x0c201f000a297f89 */ /* 0x000e6200000e0000 */
[----:B--2---:R-:W-:Y:S02]  /*1a990*/  FMNMX.FTZ R4, R104, R4, !PT ;  /* 0x0000000468047209 */ /* 0x004fe40007810000 */
[----:B------:R-:W-:Y:S02]  /*1a9a0*/  FMNMX.FTZ R11, R14, R11, !PT ;  /* 0x0000000b0e0b7209 */ /* 0x000fe40007810000 */
[----:B-----5:R-:W-:Y:S02]  /*1a9b0*/  FMNMX.FTZ R5, R103, R4, !PT ;  /* 0x0000000467057209 */ /* 0x020fe40007810000 */
[----:B------:R-:W-:Y:S01]  /*1a9c0*/  FMNMX.FTZ R4, R102, R134, !PT ;  /* 0x0000008666047209 */ /* 0x000fe20007810000 */
        /* <DEDUP_REMOVED lines=17> */
[----:B------:R-:W3:Y:S01]  /*1aae0*/  MUFU.TANH R8, R125 ;  /* 0x0000007d00087308 */ /* 0x000ee20000002400 */
[----:B------:R-:W-:Y:S02]  /*1aaf0*/  FMNMX.FTZ R4, R211, R4, !PT ;  /* 0x00000004d3047209 */ /* 0x000fe40007810000 */
[----:B-1----:R-:W-:Y:S02]  /*1ab00*/  FMNMX.FTZ R41, R10, R41, !PT ;  /* 0x000000290a297209 */ /* 0x002fe40007810000 */
[----:B------:R-:W-:Y:S02]  /*1ab10*/  FMNMX.FTZ R5, R210, R4, !PT ;  /* 0x00000004d2057209 */ /* 0x000fe40007810000 */
[----:B------:R-:W-:Y:S01]  /*1ab20*/  FMNMX.FTZ R4, R228, R7, !PT ;  /* 0x00000007e4047209 */ /* 0x000fe20007810000 */
[----:B------:R-:W-:Y:S01]  /*1ab30*/  FMUL.FTZ R43, R41, UR4 ;  /* 0x00000004292b7c20 */ /* 0x000fe20008410000 */
[----:B------:R-:W-:Y:S02]  /*1ab40*/  FMNMX.FTZ R5, R178, R5, !PT ;  /* 0x00000005b2057209 */ /* 0x000fe40007810000 */
[----:B------:R-:W-:Y:S02]  /*1ab50*/  FMNMX.FTZ R4, R221, R4, !PT ;  /* 0x00000004dd047209 */ /* 0x000fe40007810000 */
[----:B------:R-:W-:Y:S02]  /*1ab60*/  FMNMX.FTZ R5, R177, R5, !PT ;  /* 0x00000005b1057209 */ /* 0x000fe40007810000 */
[----:B------:R-:W-:Y:S02]  /*1ab70*/  FMNMX.FTZ R4, R220, R4, !PT ;  /* 0x00000004dc047209 */ /* 0x000fe40007810000 */
[----:B------:R-:W-:Y:S01]  /*1ab80*/  FMNMX.FTZ R5, R52, R5, !PT ;  /* 0x0000000534057209 */ /* 0x000fe20007810000 */
[----:B---3--:R-:W-:Y:S01]  /*1ab90*/  FFMA.FTZ R8, R6, -UR31, R8 ;  /* 0x8000001f06087c23 */ /* 0x008fe20008010008 */
        /* <DEDUP_REMOVED lines=8> */
[----:B------:R-:W-:Y:S02]  /*1ac20*/  MOV R7, R16 ;  /* 0x0000001000077202 */ /* 0x000fe40000000f00 */
[----:B------:R-:W-:Y:S02]  /*1ac30*/  FMNMX.FTZ R4, R54, R4, !PT ;  /* 0x0000000436047209 */ /* 0x000fe40007810000 */
[----:B------:R-:W-:Y:S02]  /*1ac40*/  FMNMX.FTZ R5, R61, R5, !PT ;  /* 0x000000053d057209 */ /* 0x000fe40007810000 */
[----:B------:R-:W-:Y:S02]  /*1ac50*/  I2FP.F32.S32 R7, R7 ;  /* 0x0000000700077245 */ /* 0x000fe40000201400 */
[----:B------:R-:W-:Y:S02]  /*1ac60*/  FMNMX.FTZ R4, R53, R4, !PT ;  /* 0x0000000435047209 */ /* 0x000fe40007810000 */
[----:B------:R-:W-:Y:S01]  /*1ac70*/  FMNMX.FTZ R5, R97, R5, !PT ;  /* 0x0000000561057209 */ /* 0x000fe20007810000 */
[----:B------:R-:W-:Y:S01]  /*1ac80*/  FFMA.FTZ R7, R7, -UR31, R9 ;  /* 0x8000001f07077c23 */ /* 0x000fe20008010009 */
[----:B------:R-:W-:Y:S02]  /*1ac90*/  FMNMX.FTZ R6, R46, R4, !PT ;  /* 0x000000042e067209 */ /* 0x000fe40007810000 */
[----:B------:R-:W-:Y:S02]  /*1aca0*/  FMNMX.FTZ R4, R169, R5, !PT ;  /* 0x00000005a9047209 */ /* 0x000fe40007810000 */
[----:B------:R-:W-:Y:S02]  /*1acb0*/  FSEL R79, R7, -INF , !P6 ;  /* 0xff800000074f7808 */ /* 0x000fe40007000000 */
[----:B------:R-:W-:Y:S02]  /*1acc0*/  FMNMX.FTZ R4, R89, R4, !PT ;  /* 0x0000000459047209 */ /* 0x000fe40007810000 */
[C---:B------:R-:W-:Y:S02]  /*1acd0*/  ISETP.GE.AND P6, PT, R2.reuse, R196, PT ;  /* 0x000000c40200720c */ /* 0x040fe40003fc6270 */
[----:B------:R-:W-:Y:S02]  /*1ace0*/  FMNMX.FTZ R5, R45, R6, !PT ;  /* 0x000000062d057209 */ /* 0x000fe40007810000 */
[----:B------:R-:W-:Y:S02]  /*1acf0*/  FMNMX.FTZ R4, R91, R4, !PT ;  /* 0x000000045b047209 */ /* 0x000fe40007810000 */
[----:B------:R-:W-:Y:S02]  /*1ad00*/  IADD3 R6, R203, -R2, RZ ;  /* 0x80000002cb067210 */ /* 0x000fe40007ffe0ff */
        /* <DEDUP_REMOVED lines=11> */
[----:B------:R-:W-:Y:S02]  /*1adc0*/  FSEL R67, R8, -INF , !P1 ;  /* 0xff80000008437808 */ /* 0x000fe40004800000 */
[----:B------:R-:W-:Y:S02]  /*1add0*/  FMNMX.FTZ R4, R79, R4, !PT ;  /* 0x000000044f047209 */ /* 0x000fe40007810000 */
[----:B------:R-:W-:Y:S02]  /*1ade0*/  FMNMX.FTZ R2, R98, R2, !PT ;  /* 0x0000000262027209 */ /* 0x000fe40007810000 */
[----:B------:R-:W-:Y:S02]  /*1adf0*/  IABS R5, R5 ;  /* 0x0000000500057213 */ /* 0x000fe40000000000 */
[----:B------:R-:W-:Y:S02]  /*1ae00*/  FMNMX.FTZ R4, R67, R4, !PT ;  /* 0x0000000443047209 */ /* 0x000fe40007810000 */
[----:B------:R-:W-:Y:S02]  /*1ae10*/  FMNMX.FTZ R7, R110, R2, !PT ;  /* 0x000000026e077209 */ /* 0x000fe40007810000 */
[----:B------:R-:W-:Y:S02]  /*1ae20*/  I2FP.F32.S32 R2, R5 ;  /* 0x0000000500027245 */ /* 0x000fe40000201400 */
[----:B------:R-:W1:Y:S01]  /*1ae30*/  SHFL.BFLY PT, R5, R4, 0x2, 0x1f ;  /* 0x0c401f0004057f89 */ /* 0x000e6200000e0000 */
[----:B------:R-:W-:Y:S02]  /*1ae40*/  IABS R8, R6 ;  /* 0x0000000600087213 */ /* 0x000fe40000000000 */
[----:B------:R-:W3:Y:S01]  /*1ae50*/  MUFU.TANH R6, R126 ;  /* 0x0000007e00067308 */ /* 0x000ee20000002400 */
[----:B------:R-:W-:Y:S01]  /*1ae60*/  FSETP.NEU.FTZ.AND P3, PT, R41, -INF , PT ;  /* 0xff8000002900780b */ /* 0x000fe20003f7d000 */
[----:B------:R-:W-:Y:S01]  /*1ae70*/  FFMA.FTZ R42, R2, -UR31, R42 ;  /* 0x8000001f022a7c23 */ /* 0x000fe2000801002a */
[----:B------:R-:W-:Y:S02]  /*1ae80*/  I2FP.F32.S32 R8, R8 ;  /* 0x0000000800087245 */ /* 0x000fe40000201400 */
[----:B------:R-:W-:Y:S02]  /*1ae90*/  FSEL R43, R43, RZ, P3 ;  /* 0x000000ff2b2b7208 */ /* 0x000fe40001800000 */
[----:B------:R-:W-:Y:S02]  /*1aea0*/  ISETP.GE.AND P1, PT, R0, R196, PT ;  /* 0x000000c40000720c */ /* 0x000fe40003f26270 */
[----:B------:R-:W-:Y:S01]  /*1aeb0*/  FMNMX.FTZ R7, R68, R7, !PT ;  /* 0x0000000744077209 */ /* 0x000fe20007810000 */
[--C-:B------:R-:W-:Y:S01]  /*1aec0*/  FFMA.FTZ R69, R69, UR4, -R43.reuse ;  /* 0x0000000445457c23 */ /* 0x100fe2000801082b */
[----:B------:R-:W-:Y:S01]  /*1aed0*/  ISETP.GE.OR P1, PT, R0, R204, !P1 ;  /* 0x000000cc0000720c */ /* 0x000fe20004f26670 */
[--C-:B------:R-:W-:Y:S01]  /*1aee0*/  FFMA.FTZ R70, R70, UR4, -R43.reuse ;  /* 0x0000000446467c23 */ /* 0x100fe2000801082b */
[----:B--2---:R-:W-:Y:S01]  /*1aef0*/  FMNMX.FTZ R40, R11, R40, !PT ;  /* 0x000000280b287209 */ /* 0x004fe20007810000 */
[--C-:B------:R-:W-:Y:S01]  /*1af00*/  FFMA.FTZ R73, R73, UR4, -R43.reuse ;  /* 0x0000000449497c23 */ /* 0x100fe2000801082b */
[----:B------:R-:W-:Y:S01]  /*1af10*/  FSEL R42, R42, -INF , !P1 ;  /* 0xff8000002a2a7808 */ /* 0x000fe20004800000 */
[----:B---3--:R-:W-:Y:S01]  /*1af20*/  FFMA.FTZ R0, R8, -UR31, R6 ;  /* 0x8000001f08007c23 */ /* 0x008fe20008010006 */
[----:B------:R-:W-:Y:S01]  /*1af30*/  FMNMX.FTZ R6, R75, R7, !PT ;  /* 0x000000074b067209 */ /* 0x000fe20007810000 */
[----:B------:R-:W-:Y:S02]  /*1af40*/  FMUL.FTZ R64, R40, UR4 ;  /* 0x0000000428407c20 */ /* 0x000fe40008410000 */
[----:B------:R-:W-:Y:S01]  /*1af50*/  MUFU.EX2 R73, R73 ;  /* 0x0000004900497308 */ /* 0x000fe20000000800 */
[----:B-1----:R-:W-:Y:S01]  /*1af60*/  FMNMX.FTZ R4, R4, R5, !PT ;  /* 0x0000000504047209 */ /* 0x002fe20007810000 */
[--C-:B------:R-:W-:Y:S01]  /*1af70*/  FFMA.FTZ R5, R39, UR4, -R43.reuse ;  /* 0x0000000427057c23 */ /* 0x100fe2000801082b */
[----:B------:R-:W-:Y:S01]  /*1af80*/  FSEL R87, R0, -INF , !P6 ;  /* 0xff80000000577808 */ /* 0x000fe20007000000 */
[--C-:B------:R-:W-:Y:S01]  /*1af90*/  FFMA.FTZ R7, R251, UR4, -R43.reuse ;  /* 0x00000004fb077c23 */ /* 0x100fe2000801082b */
[----:B------:R-:W-:Y:S01]  /*1afa0*/  FMNMX.FTZ R0, R88, R6, !PT ;  /* 0x0000000658007209 */ /* 0x000fe20007810000 */
[----:B------:R-:W1:Y:S01]  /*1afb0*/  SHFL.BFLY PT, R39, R4, 0x1, 0x1f ;  /* 0x0c201f0004277f89 */ /* 0x000e6200000e0000 */
[----:B------:R-:W-:Y:S03]  /*1afc0*/  FSETP.NEU.FTZ.AND P2, PT, R40, -INF , PT ;  /* 0xff8000002800780b */ /* 0x000fe60003f5d000 */
[----:B------:R2:W-:Y:S01]  /*1afd0*/  MUFU.EX2 R116, R5 ;  /* 0x0000000500747308 */ /* 0x0005e20000000800 */
[----:B------:R-:W-:Y:S01]  /*1afe0*/  FMNMX.FTZ R0, R87, R0, !PT ;  /* 0x0000000057007209 */ /* 0x000fe20007810000 */
[--C-:B------:R-:W-:Y:S01]  /*1aff0*/  FFMA.FTZ R6, R250, UR4, -R43.reuse ;  /* 0x00000004fa067c23 */ /* 0x100fe2000801082b */
[----:B------:R-:W-:Y:S02]  /*1b000*/  FSEL R64, R64, RZ, P2 ;  /* 0x000000ff40407208 */ /* 0x000fe40001000000 */
[----:B------:R-:W-:Y:S05]  /*1b010*/  FMNMX.FTZ R0, R42, R0, !PT ;  /* 0x000000002a007209 */ /* 0x000fea0007810000 */
[----:B------:R3:W-:Y:S01]  /*1b020*/  MUFU.EX2 R182, R6 ;  /* 0x0000000600b67308 */ /* 0x0007e20000000800 */
[--C-:B------:R-:W-:Y:S01]  /*1b030*/  FFMA.FTZ R72, R72, UR4, -R64.reuse ;  /* 0x0000000448487c23 */ /* 0x100fe20008010840 */
[----:B------:R-:W4:Y:S01]  /*1b040*/  SHFL.BFLY PT, R2, R0, 0x2, 0x1f ;  /* 0x0c401f0000027f89 */ /* 0x000f2200000e0000 */
[--C-:B------:R-:W-:Y:S07]  /*1b050*/  FFMA.FTZ R74, R74, UR4, -R64.reuse ;  /* 0x000000044a4a7c23 */ /* 0x100fee0008010840 */
[----:B------:R5:W-:Y:S01]  /*1b060*/  MUFU.EX2 R168, R7 ;  /* 0x0000000700a87308 */ /* 0x000be20000000800 */
[--C-:B--2---:R-:W-:Y:S01]  /*1b070*/  FFMA.FTZ R5, R106, UR4, -R43.reuse ;  /* 0x000000046a057c23 */ /* 0x104fe2000801082b */
[----:B-1----:R-:W-:Y:S01]  /*1b080*/  FMNMX.FTZ R39, R4, R39, !PT ;  /* 0x0000002704277209 */ /* 0x002fe20007810000 */
[--C-:B------:R-:W-:Y:S07]  /*1b090*/  FFMA.FTZ R4, R248, UR4, -R43.reuse ;  /* 0x00000004f8047c23 */ /* 0x100fee000801082b */
[----:B------:R1:W-:Y:S01]  /*1b0a0*/  MUFU.EX2 R117, R5 ;  /* 0x0000000500757308 */ /* 0x0003e20000000800 */
[--C-:B---3--:R-:W-:Y:S01]  /*1b0b0*/  FFMA.FTZ R6, R234, UR4, -R43.reuse ;  /* 0x00000004ea067c23 */ /* 0x108fe2000801082b */
[----:B------:R-:W-:Y:S08]  /*1b0c0*/  FSETP.NEU.FTZ.AND P1, PT, R39, -INF , PT ;  /* 0xff8000002700780b */ /* 0x000ff00003f3d000 */
[----:B------:R2:W-:Y:S01]  /*1b0d0*/  MUFU.EX2 R248, R4 ;  /* 0x0000000400f87308 */ /* 0x0005e20000000800 */
[--C-:B-----5:R-:W-:Y:S01]  /*1b0e0*/  FFMA.FTZ R7, R235, UR4, -R43.reuse ;  /* 0x00000004eb077c23 */ /* 0x120fe2000801082b */
[----:B----4-:R-:W-:Y:S01]  /*1b0f0*/  FMNMX.FTZ R0, R0, R2, !PT ;  /* 0x0000000200007209 */ /* 0x010fe20007810000 */
[----:B------:R-:W-:Y:S07]  /*1b100*/  FFMA.FTZ R2, R246, UR4, -R43 ;  /* 0x00000004f6027c23 */ /* 0x000fee000801082b */
[----:B------:R3:W-:Y:S01]  /*1b110*/  MUFU.EX2 R246, R2 ;  /* 0x0000000200f67308 */ /* 0x0007e20000000800 */
[--C-:B-1----:R-:W-:Y:S09]  /*1b120*/  FFMA.FTZ R5, R105, UR4, -R64.reuse ;  /* 0x0000000469057c23 */ /* 0x102ff20008010840 */
[----:B------:R1:W-:Y:S01]  /*1b130*/  MUFU.EX2 R114, R5 ;  /* 0x0000000500727308 */ /* 0x0003e20000000800 */
[--C-:B--2---:R-:W-:Y:S09]  /*1b140*/  FFMA.FTZ R4, R247, UR4, -R64.reuse ;  /* 0x00000004f7047c23 */ /* 0x104ff20008010840 */
[----:B------:R2:W-:Y:S01]  /*1b150*/  MUFU.EX2 R174, R4 ;  /* 0x0000000400ae7308 */ /* 0x0005e20000000800 */
[----:B---3--:R-:W3:Y:S09]  /*1b160*/  SHFL.BFLY PT, R2, R0, 0x1, 0x1f ;  /* 0x0c201f0000027f89 */ /* 0x008ef200000e0000 */
[----:B------:R4:W-:Y:S01]  /*1b170*/  MUFU.EX2 R234, R6 ;  /* 0x0000000600ea7308 */ /* 0x0009e20000000800 */
[--C-:B-1----:R-:W-:Y:S01]  /*1b180*/  FFMA.FTZ R5, R65, UR4, -R64.reuse ;  /* 0x0000000441057c23 */ /* 0x102fe20008010840 */
[----:B------:R-:W-:Y:S05]  /*1b190*/  FMUL.FTZ R65, R39, UR4 ;  /* 0x0000000427417c20 */ /* 0x000fea0008410000 */
[----:B------:R-:W-:Y:S03]  /*1b1a0*/  FSEL R65, R65, RZ, P1 ;  /* 0x000000ff41417208 */ /* 0x000fe60000800000 */
[----:B------:R1:W-:Y:S01]  /*1b1b0*/  MUFU.EX2 R118, R5 ;  /* 0x0000000500767308 */ /* 0x0003e20000000800 */
[----:B--2---:R-:W-:Y:S01]  /*1b1c0*/  FFMA.FTZ R4, R249, UR4, -R64 ;  /* 0x00000004f9047c23 */ /* 0x004fe20008010840 */
[--C-:B------:R-:W-:Y:S01]  /*1b1d0*/  FFMA.FTZ R76, R76, UR4, -R65.reuse ;  /* 0x000000044c4c7c23 */ /* 0x100fe20008010841 */
[--C-:B------:R-:W-:Y:S01]  /*1b1e0*/  FFMA.FTZ R78, R78, UR4, -R65.reuse ;  /* 0x000000044e4e7c23 */ /* 0x100fe20008010841 */
[----:B------:R-:W-:Y:S06]  /*1b1f0*/  FFMA.FTZ R79, R79, UR4, -R65 ;  /* 0x000000044f4f7c23 */ /* 0x000fec0008010841 */
[----:B------:R2:W-:Y:S01]  /*1b200*/  MUFU.EX2 R247, R4 ;  /* 0x0000000400f77308 */ /* 0x0005e20000000800 */
[--C-:B----4-:R-:W-:Y:S09]  /*1b210*/  FFMA.FTZ R6, R218, UR4, -R43.reuse ;  /* 0x00000004da067c23 */ /* 0x110ff2000801082b */
[----:B------:R4:W-:Y:S01]  /*1b220*/  MUFU.EX2 R235, R7 ;  /* 0x0000000700eb7308 */ /* 0x0009e20000000800 */
[----:B-1----:R-:W-:Y:S09]  /*1b230*/  FFMA.FTZ R5, R233, UR4, -R43 ;  /* 0x00000004e9057c23 */ /* 0x002ff2000801082b */
[----:B------:R1:W-:Y:S01]  /*1b240*/  MUFU.EX2 R233, R5 ;  /* 0x0000000500e97308 */ /* 0x0003e20000000800 */
[--C-:B--2---:R-:W-:Y:S01]  /*1b250*/  FFMA.FTZ R4, R38, UR4, -R65.reuse ;  /* 0x0000000426047c23 */ /* 0x104fe20008010841 */
[----:B---3--:R-:W-:Y:S01]  /*1b260*/  FMNMX.FTZ R38, R0, R2, !PT ;  /* 0x0000000200267209 */ /* 0x008fe20007810000 */
[--C-:B------:R-:W-:Y:S01]  /*1b270*/  FFMA.FTZ R0, R66, UR4, -R65.reuse ;  /* 0x0000000442007c23 */ /* 0x100fe20008010841 */
[----:B------:R-:W-:Y:S02]  /*1b280*/  FFMA.FTZ R2, R103, UR4, -R65 ;  /* 0x0000000467027c23 */ /* 0x000fe40008010841 */
[C---:B------:R-:W-:Y:S01]  /*1b290*/  FSETP.NEU.FTZ.AND P0, PT, R38.reuse, -INF , PT ;  /* 0xff8000002600780b */ /* 0x040fe20003f1d000 */
[----:B------:R-:W-:Y:S03]  /*1b2a0*/  FMUL.FTZ R66, R38, UR4 ;  /* 0x0000000426427c20 */ /* 0x000fe60008410000 */
[----:B------:R2:W-:Y:S01]  /*1b2b0*/  MUFU.EX2 R113, R0 ;  /* 0x0000000000717308 */ /* 0x0005e20000000800 */
[--C-:B----4-:R-:W-:Y:S01]  /*1b2c0*/  FFMA.FTZ R7, R219, UR4, -R43.reuse ;  /* 0x00000004db077c23 */ /* 0x110fe2000801082b */
[----:B------:R-:W-:Y:S08]  /*1b2d0*/  FSEL R66, R66, RZ, P0 ;  /* 0x000000ff42427208 */ /* 0x000ff00000000000 */
[----:B------:R3:W-:Y:S01]  /*1b2e0*/  MUFU.EX2 R106, R4 ;  /* 0x00000004006a7308 */ /* 0x0007e20000000800 */
[----:B-1----:R-:W-:Y:S01]  /*1b2f0*/  FFMA.FTZ R5, R217, UR4, -R43 ;  /* 0x00000004d9057c23 */ /* 0x002fe2000801082b */
[----:B------:R-:W-:Y:S08]  /*1b300*/  FFMA.FTZ R68, R68, UR4, -R66 ;  /* 0x0000000444447c23 */ /* 0x000ff00008010842 */
        /* <DEDUP_REMOVED lines=14> */
[----:B------:R2:W5:Y:S01]  /*1b3f0*/  MUFU.EX2 R115, R0 ;  /* 0x0000000000737308 */ /* 0x0005620000000800 */
[----:B---3--:R-:W-:Y:S09]  /*1b400*/  FFMA.FTZ R7, R62, UR4, -R43 ;  /* 0x000000043e077c23 */ /* 0x008ff2000801082b */
[----:B------:R-:W-:Y:S01]  /*1b410*/  MUFU.EX2 R72, R72 ;  /* 0x0000004800487308 */ /* 0x000fe20000000800 */
[----:B-1----:R-:W-:Y:S09]  /*1b420*/  FFMA.FTZ R2, R209, UR4, -R64 ;  /* 0x00000004d1027c23 */ /* 0x002ff20008010840 */
[----:B------:R1:W-:Y:S01]  /*1b430*/  MUFU.EX2 R218, R2 ;  /* 0x0000000200da7308 */ /* 0x0003e20000000800 */
[----:B--2---:R-:W-:Y:S09]  /*1b440*/  FFMA.FTZ R0, R100, UR4, -R66 ;  /* 0x0000000464007c23 */ /* 0x004ff20008010842 */
[----:B------:R2:W-:Y:S01]  /*1b450*/  MUFU.EX2 R123, R0 ;  /* 0x00000000007b7308 */ /* 0x0005e20000000800 */
[----:B-1----:R-:W-:Y:S01]  /*1b460*/  FFMA.FTZ R2, R50, UR4, -R64 ;  /* 0x0000000432027c23 */ /* 0x002fe20008010840 */
[----:B----4-:R-:W-:Y:S01]  /*1b470*/  F2FP.F16.F32.PACK_AB R50, R173, R125 ;  /* 0x0000007dad32723e */ /* 0x010fe200000000ff */
[----:B--2---:R-:W-:Y:S07]  /*1b480*/  FFMA.FTZ R0, R252, UR4, -R66 ;  /* 0x00000004fc007c23 */ /* 0x004fee0008010842 */
[----:B------:R1:W2:Y:S02]  /*1b490*/  MUFU.EX2 R172, R0 ;  /* 0x0000000000ac7308 */ /* 0x0002a40000000800 */
[--C-:B-1----:R-:W-:Y:S08]  /*1b4a0*/  FFMA.FTZ R0, R240, UR4, -R64.reuse ;  /* 0x00000004f0007c23 */ /* 0x102ff00008010840 */
[----:B------:R1:W-:Y:S10]  /*1b4b0*/  MUFU.EX2 R240, R2 ;  /* 0x0000000200f07308 */ /* 0x0003f40000000800 */
[----:B------:R3:W-:Y:S01]  /*1b4c0*/  MUFU.EX2 R180, R0 ;  /* 0x0000000000b47308 */ /* 0x0007e20000000800 */
[--C-:B-1----:R-:W-:Y:S02]  /*1b4d0*/  FFMA.FTZ R2, R27, UR4, -R64.reuse ;  /* 0x000000041b027c23 */ /* 0x102fe40008010840 */
[----:B------:R-:W1:Y:S07]  /*1b4e0*/  LDSM.16.MT88.4 R24, [R184+0x4000] ;  /* 0x00400000b818783b */ /* 0x000e6e0000004200 */
[----:B------:R-:W-:Y:S01]  /*1b4f0*/  MUFU.EX2 R252, R2 ;  /* 0x0000000200fc7308 */ /* 0x000fe20000000800 */
[--C-:B---3--:R-:W-:Y:S09]  /*1b500*/  FFMA.FTZ R0, R231, UR4, -R64.reuse ;  /* 0x00000004e7007c23 */ /* 0x108ff20008010840 */
[----:B------:R3:W-:Y:S02]  /*1b510*/  MUFU.EX2 R181, R0 ;  /* 0x0000000000b57308 */ /* 0x0007e40000000800 */
[----:B---3--:R-:W-:Y:S08]  /*1b520*/  FFMA.FTZ R0, R230, UR4, -R64 ;  /* 0x00000004e6007c23 */ /* 0x008ff00008010840 */
[----:B------:R3:W-:Y:S02]  /*1b530*/  MUFU.EX2 R231, R0 ;  /* 0x0000000000e77308 */ /* 0x0007e40000000800 */
[--C-:B---3--:R-:W-:Y:S08]  /*1b540*/  FFMA.FTZ R0, R243, UR4, -R65.reuse ;  /* 0x00000004f3007c23 */ /* 0x108ff00008010841 */
[----:B------:R-:W-:Y:S10]  /*1b550*/  MUFU.EX2 R243, R7 ;  /* 0x0000000700f37308 */ /* 0x000ff40000000800 */
[----:B------:R3:W-:Y:S02]  /*1b560*/  MUFU.EX2 R124, R0 ;  /* 0x00000000007c7308 */ /* 0x0007e40000000800 */
[--C-:B---3--:R-:W-:Y:S08]  /*1b570*/  FFMA.FTZ R0, R242, UR4, -R65.reuse ;  /* 0x00000004f2007c23 */ /* 0x108ff00008010841 */
[----:B------:R3:W-:Y:S02]  /*1b580*/  MUFU.EX2 R127, R0 ;  /* 0x00000000007f7308 */ /* 0x0007e40000000800 */
[----:B---3--:R-:W-:Y:S08]  /*1b590*/  FFMA.FTZ R0, R239, UR4, -R65 ;  /* 0x00000004ef007c23 */ /* 0x008ff00008010841 */
[----:B------:R3:W-:Y:S10]  /*1b5a0*/  MUFU.EX2 R239, R4 ;  /* 0x0000000400ef7308 */ /* 0x0007f40000000800 */
[----:B------:R4:W-:Y:S01]  /*1b5b0*/  MUFU.EX2 R131, R0 ;  /* 0x0000000000837308 */ /* 0x0009e20000000800 */
[----:B---3--:R-:W-:Y:S09]  /*1b5c0*/  FFMA.FTZ R4, R57, UR4, -R43 ;  /* 0x0000000439047c23 */ /* 0x008ff2000801082b */
[----:B------:R3:W-:Y:S01]  /*1b5d0*/  MUFU.EX2 R17, R4 ;  /* 0x0000000400117308 */ /* 0x0007e20000000800 */
[----:B----4-:R-:W-:Y:S09]  /*1b5e0*/  FFMA.FTZ R0, R238, UR4, -R65 ;  /* 0x00000004ee007c23 */ /* 0x010ff20008010841 */
[----:B------:R4:W-:Y:S01]  /*1b5f0*/  MUFU.EX2 R230, R0 ;  /* 0x0000000000e67308 */ /* 0x0009e20000000800 */
[--C-:B---3--:R-:W-:Y:S09]  /*1b600*/  FFMA.FTZ R4, R35, UR4, -R43.reuse ;  /* 0x0000000423047c23 */ /* 0x108ff2000801082b */
[----:B------:R3:W-:Y:S01]  /*1b610*/  MUFU.EX2 R9, R4 ;  /* 0x0000000400097308 */ /* 0x0007e20000000800 */
[--C-:B----4-:R-:W-:Y:S09]  /*1b620*/  FFMA.FTZ R0, R245, UR4, -R66.reuse ;  /* 0x00000004f5007c23 */ /* 0x110ff20008010842 */
[----:B------:R4:W-:Y:S01]  /*1b630*/  MUFU.EX2 R119, R0 ;  /* 0x0000000000777308 */ /* 0x0009e20000000800 */
[--C-:B---3--:R-:W-:Y:S09]  /*1b640*/  FFMA.FTZ R4, R37, UR4, -R43.reuse ;  /* 0x0000000425047c23 */ /* 0x108ff2000801082b */
[----:B------:R3:W-:Y:S01]  /*1b650*/  MUFU.EX2 R16, R4 ;  /* 0x0000000400107308 */ /* 0x0007e20000000800 */
[----:B----4-:R-:W-:Y:S09]  /*1b660*/  FFMA.FTZ R0, R244, UR4, -R66 ;  /* 0x00000004f4007c23 */ /* 0x010ff20008010842 */
[----:B------:R4:W-:Y:S01]  /*1b670*/  MUFU.EX2 R122, R0 ;  /* 0x00000000007a7308 */ /* 0x0009e20000000800 */
[----:B---3--:R-:W-:Y:S09]  /*1b680*/  FFMA.FTZ R4, R32, UR4, -R64 ;  /* 0x0000000420047c23 */ /* 0x008ff20008010840 */
[----:B------:R-:W-:Y:S01]  /*1b690*/  MUFU.EX2 R15, R4 ;  /* 0x00000004000f7308 */ /* 0x000fe20000000800 */
[--C-:B----4-:R-:W-:Y:S09]  /*1b6a0*/  FFMA.FTZ R0, R237, UR4, -R66.reuse ;  /* 0x00000004ed007c23 */ /* 0x110ff20008010842 */
[----:B------:R3:W-:Y:S10]  /*1b6b0*/  MUFU.EX2 R126, R0 ;  /* 0x00000000007e7308 */ /* 0x0007f40000000800 */
[----:B------:R4:W-:Y:S01]  /*1b6c0*/  MUFU.EX2 R237, R5 ;  /* 0x0000000500ed7308 */ /* 0x0009e20000000800 */
[----:B---3--:R-:W-:Y:S09]  /*1b6d0*/  FFMA.FTZ R0, R236, UR4, -R66 ;  /* 0x00000004ec007c23 */ /* 0x008ff20008010842 */
[----:B------:R3:W-:Y:S01]  /*1b6e0*/  MUFU.EX2 R183, R0 ;  /* 0x0000000000b77308 */ /* 0x0007e20000000800 */
[--C-:B----4-:R-:W-:Y:S09]  /*1b6f0*/  FFMA.FTZ R5, R58, UR4, -R43.reuse ;  /* 0x000000043a057c23 */ /* 0x110ff2000801082b */
[----:B------:R4:W-:Y:S01]  /*1b700*/  MUFU.EX2 R249, R5 ;  /* 0x0000000500f97308 */ /* 0x0009e20000000800 */
[--C-:B---3--:R-:W-:Y:S09]  /*1b710*/  FFMA.FTZ R0, R224, UR4, -R64.reuse ;  /* 0x00000004e0007c23 */ /* 0x108ff20008010840 */
[----:B------:R3:W-:Y:S01]  /*1b720*/  MUFU.EX2 R224, R0 ;  /* 0x0000000000e07308 */ /* 0x0007e20000000800 */
[--C-:B----4-:R-:W-:Y:S09]  /*1b730*/  FFMA.FTZ R5, R36, UR4, -R43.reuse ;  /* 0x0000000424057c23 */ /* 0x110ff2000801082b */
[----:B------:R4:W-:Y:S01]  /*1b740*/  MUFU.EX2 R11, R5 ;  /* 0x00000005000b7308 */ /* 0x0009e20000000800 */
[--C-:B---3--:R-:W-:Y:S09]  /*1b750*/  FFMA.FTZ R0, R215, UR4, -R64.reuse ;  /* 0x00000004d7007c23 */ /* 0x108ff20008010840 */
[----:B------:R3:W-:Y:S01]  /*1b760*/  MUFU.EX2 R236, R0 ;  /* 0x0000000000ec7308 */ /* 0x0007e20000000800 */
[----:B----4-:R-:W-:Y:S01]  /*1b770*/  FFMA.FTZ R5, R44, UR4, -R43 ;  /* 0x000000042c057c23 */ /* 0x010fe2000801082b */
[----:B------:R-:W-:Y:S08]  /*1b780*/  F2FP.F16.F32.PACK_AB R44, R117, R116 ;  /* 0x00000074752c723e */ /* 0x000ff000000000ff */
[----:B------:R-:W-:Y:S01]  /*1b790*/  MUFU.EX2 R245, R5 ;  /* 0x0000000500f57308 */ /* 0x000fe20000000800 */
[----:B---3--:R-:W-:Y:S09]  /*1b7a0*/  FFMA.FTZ R0, R214, UR4, -R64 ;  /* 0x00000004d6007c23 */ /* 0x008ff20008010840 */
        /* <DEDUP_REMOVED lines=14> */
[----:B------:R3:W-:Y:S10]  /*1b890*/  MUFU.EX2 R221, R6 ;  /* 0x0000000600dd7308 */ /* 0x0007f40000000800 */
[----:B------:R4:W-:Y:S01]  /*1b8a0*/  MUFU.EX2 R216, R0 ;  /* 0x0000000000d87308 */ /* 0x0009e20000000800 */
[----:B---3--:R-:W-:Y:S09]  /*1b8b0*/  FFMA.FTZ R6, R59, UR4, -R43 ;  /* 0x000000043b067c23 */ /* 0x008ff2000801082b */
[----:B------:R-:W-:Y:S01]  /*1b8c0*/  MUFU.EX2 R13, R6 ;  /* 0x00000006000d7308 */ /* 0x000fe20000000800 */
[----:B----4-:R-:W-:Y:S09]  /*1b8d0*/  FFMA.FTZ R0, R220, UR4, -R66 ;  /* 0x00000004dc007c23 */ /* 0x010ff20008010842 */
[----:B------:R3:W-:Y:S02]  /*1b8e0*/  MUFU.EX2 R220, R0 ;  /* 0x0000000000dc7308 */ /* 0x0007e40000000800 */
[--C-:B---3--:R-:W-:Y:S08]  /*1b8f0*/  FFMA.FTZ R0, R179, UR4, -R64.reuse ;  /* 0x00000004b3007c23 */ /* 0x108ff00008010840 */
[----:B------:R3:W-:Y:S02]  /*1b900*/  MUFU.EX2 R226, R0 ;  /* 0x0000000000e27308 */ /* 0x0007e40000000800 */
[--C-:B---3--:R-:W-:Y:S02]  /*1b910*/  FFMA.FTZ R0, R56, UR4, -R64.reuse ;  /* 0x0000000438007c23 */ /* 0x108fe40008010840 */
[----:B------:R-:W-:Y:S06]  /*1b920*/  LDSM.16.MT88.4 R56, [R184+0x4400] ;  /* 0x00440000b838783b */ /* 0x000fec0000004200 */
        /* <DEDUP_REMOVED lines=19> */
[--C-:B---3--:R-:W-:Y:S01]  /*1ba60*/  FFMA.FTZ R0, R49, UR4, -R64.reuse ;  /* 0x0000000431007c23 */ /* 0x108fe20008010840 */
[----:B-----5:R-:W-:Y:S07]  /*1ba70*/  F2FP.F16.F32.PACK_AB R49, R115, R105 ;  /* 0x000000697331723e */ /* 0x020fee00000000ff */
[----:B------:R3:W-:Y:S02]  /*1ba80*/  MUFU.EX2 R12, R0 ;  /* 0x00000000000c7308 */ /* 0x0007e40000000800 */
[--C-:B---3--:R-:W-:Y:S08]  /*1ba90*/  FFMA.FTZ R0, R34, UR4, -R64.reuse ;  /* 0x0000000422007c23 */ /* 0x108ff00008010840 */
[----:B------:R3:W-:Y:S02]  /*1baa0*/  MUFU.EX2 R8, R0 ;  /* 0x0000000000087308 */ /* 0x0007e40000000800 */
[----:B---3--:R-:W-:Y:S08]  /*1bab0*/  FFMA.FTZ R0, R33, UR4, -R64 ;  /* 0x0000000421007c23 */ /* 0x008ff00008010840 */
[----:B------:R3:W-:Y:S02]  /*1bac0*/  MUFU.EX2 R10, R0 ;  /* 0x00000000000a7308 */ /* 0x0007e40000000800 */
[--C-:B---3--:R-:W-:Y:S08]  /*1bad0*/  FFMA.FTZ R0, R52, UR4, -R65.reuse ;  /* 0x0000000434007c23 */ /* 0x108ff00008010841 */
[----:B------:R3:W-:Y:S02]  /*1bae0*/  MUFU.EX2 R212, R0 ;  /* 0x0000000000d47308 */ /* 0x0007e40000000800 */
[--C-:B---3--:R-:W-:Y:S01]  /*1baf0*/  FFMA.FTZ R0, R51, UR4, -R65.reuse ;  /* 0x0000000433007c23 */ /* 0x108fe20008010841 */
[----:B--2---:R-:W-:Y:S07]  /*1bb00*/  F2FP.F16.F32.PACK_AB R51, R172, R123 ;  /* 0x0000007bac33723e */ /* 0x004fee00000000ff */
[----:B------:R2:W-:Y:S02]  /*1bb10*/  MUFU.EX2 R227, R0 ;  /* 0x0000000000e37308 */ /* 0x0005e40000000800 */
[--C-:B--2---:R-:W-:Y:S01]  /*1bb20*/  FFMA.FTZ R0, R48, UR4, -R65.reuse ;  /* 0x0000000430007c23 */ /* 0x104fe20008010841 */
[----:B------:R-:W-:Y:S07]  /*1bb30*/  F2FP.F16.F32.PACK_AB R48, R113, R106 ;  /* 0x0000006a7130723e */ /* 0x000fee00000000ff */
[----:B------:R2:W-:Y:S02]  /*1bb40*/  MUFU.EX2 R241, R0 ;  /* 0x0000000000f17308 */ /* 0x0005e40000000800 */
[----:B--2---:R-:W-:Y:S01]  /*1bb50*/  FFMA.FTZ R0, R47, UR4, -R65 ;  /* 0x000000042f007c23 */ /* 0x004fe20008010841 */
[----:B------:R-:W-:Y:S07]  /*1bb60*/  F2FP.F16.F32.PACK_AB R47, R247, R174 ;  /* 0x000000aef72f723e */ /* 0x000fee00000000ff */
[----:B------:R2:W-:Y:S02]  /*1bb70*/  MUFU.EX2 R18, R0 ;  /* 0x0000000000127308 */ /* 0x0005e40000000800 */
[--C-:B--2---:R-:W-:Y:S08]  /*1bb80*/  FFMA.FTZ R0, R54, UR4, -R66.reuse ;  /* 0x0000000436007c23 */ /* 0x104ff00008010842 */
[----:B------:R2:W-:Y:S02]  /*1bb90*/  MUFU.EX2 R176, R0 ;  /* 0x0000000000b07308 */ /* 0x0005e40000000800 */
[--C-:B--2---:R-:W-:Y:S02]  /*1bba0*/  FFMA.FTZ R0, R53, UR4, -R66.reuse ;  /* 0x0000000435007c23 */ /* 0x104fe40008010842 */
[----:B------:R-:W2:Y:S06]  /*1bbb0*/  LDSM.16.MT88.4 R52, [R185+0x4000] ;  /* 0x00400000b934783b */ /* 0x000eac0000004200 */
[----:B------:R3:W-:Y:S02]  /*1bbc0*/  MUFU.EX2 R210, R0 ;  /* 0x0000000000d27308 */ /* 0x0007e40000000800 */
[--C-:B---3--:R-:W-:Y:S01]  /*1bbd0*/  FFMA.FTZ R0, R46, UR4, -R66.reuse ;  /* 0x000000042e007c23 */ /* 0x108fe20008010842 */
[----:B------:R-:W-:Y:S07]  /*1bbe0*/  F2FP.F16.F32.PACK_AB R46, R248, R246 ;  /* 0x000000f6f82e723e */ /* 0x000fee00000000ff */
[----:B------:R3:W-:Y:S02]  /*1bbf0*/  MUFU.EX2 R213, R0 ;  /* 0x0000000000d57308 */ /* 0x0007e40000000800 */
[----:B---3--:R-:W-:Y:S01]  /*1bc00*/  FFMA.FTZ R0, R45, UR4, -R66 ;  /* 0x000000042d007c23 */ /* 0x008fe20008010842 */
[----:B------:R-:W-:Y:S07]  /*1bc10*/  F2FP.F16.F32.PACK_AB R45, R118, R114 ;  /* 0x00000072762d723e */ /* 0x000fee00000000ff */
        /* <DEDUP_REMOVED lines=10> */
[----:B------:R-:W-:Y:S01]  /*1bcc0*/  FSEL R0, R38, RZ, P0 ;  /* 0x000000ff26007208 */ /* 0x000fe20000000000 */
[C---:B----4-:R-:W-:Y:S01]  /*1bcd0*/  FMUL.FTZ R5, R37.reuse, R141 ;  /* 0x0000008d25057220 */ /* 0x050fe20000410000 */
[----:B------:R-:W-:Y:S05]  /*1bce0*/  MOV R141, R10 ;  /* 0x0000000a008d7202 */ /* 0x000fea0000000f00 */
[----:B------:R3:W4:Y:S01]  /*1bcf0*/  MUFU.EX2 R36, R2 ;  /* 0x0000000200247308 */ /* 0x0007220000000800 */
[C---:B------:R-:W-:Y:S01]  /*1bd00*/  FMUL.FTZ R4, R37.reuse, R140 ;  /* 0x0000008c25047220 */ /* 0x040fe20000410000 */
[----:B------:R-:W-:Y:S01]  /*1bd10*/  FADD.FTZ R0, -R0, R134 ;  /* 0x0000008600007221 */ /* 0x000fe20000010100 */
[----:B------:R-:W-:Y:S01]  /*1bd20*/  MOV R140, R18 ;  /* 0x00000012008c7202 */ /* 0x000fe20000000f00 */
[C---:B------:R-:W-:Y:S01]  /*1bd30*/  FMUL.FTZ R20, R37.reuse, R152 ;  /* 0x0000009825147220 */ /* 0x040fe20000410000 */
[C---:B------:R-:W-:Y:S01]  /*1bd40*/  FMUL.FTZ R21, R37.reuse, R153 ;  /* 0x0000009925157220 */ /* 0x040fe20000410000 */
[----:B------:R-:W-:Y:S01]  /*1bd50*/  FMUL.FTZ R0, R0, UR4 ;  /* 0x0000000400007c20 */ /* 0x000fe20008410000 */
[C---:B------:R-:W-:Y:S01]  /*1bd60*/  FMUL.FTZ R32, R37.reuse, R160 ;  /* 0x000000a025207220 */ /* 0x040fe20000410000 */
[----:B------:R-:W-:Y:S01]  /*1bd70*/  FMUL.FTZ R33, R37, R161 ;  /* 0x000000a125217220 */ /* 0x000fe20000410000 */
[----:B------:R-:W-:Y:S03]  /*1bd80*/  PLOP3.LUT P0, PT, PT, PT, UP0, 0x80, 0x0 ;  /* 0x000000000000781c */ /* 0x000fe60003f0f008 */
[----:B------:R-:W5:Y:S01]  /*1bd90*/  MUFU.EX2 R0, R0 ;  /* 0x0000000000007308 */ /* 0x000f620000000800 */
[----:B---3--:R-:W-:Y:S01]  /*1bda0*/  FMUL.FTZ R2, R3, UR4 ;  /* 0x0000000403027c20 */ /* 0x008fe20008410000 */
[--C-:B------:R-:W-:Y:S01]  /*1bdb0*/  FFMA.FTZ R3, R28, UR4, -R43.reuse ;  /* 0x000000041c037c23 */ /* 0x100fe2000801082b */
[C---:B----4-:R-:W-:Y:S01]  /*1bdc0*/  FMUL.FTZ R7, R36.reuse, R143 ;  /* 0x0000008f24077220 */ /* 0x050fe20000410000 */
[----:B------:R-:W-:Y:S01]  /*1bdd0*/  MOV R143, R8 ;  /* 0x00000008008f7202 */ /* 0x000fe20000000f00 */
[C---:B------:R-:W-:Y:S05]  /*1bde0*/  FMUL.FTZ R6, R36.reuse, R142 ;  /* 0x0000008e24067220 */ /* 0x040fea0000410000 */
[----:B------:R3:W-:Y:S01]  /*1bdf0*/  MUFU.EX2 R244, R3 ;  /* 0x0000000300f47308 */ /* 0x0007e20000000800 */
[----:B------:R-:W-:Y:S01]  /*1be00*/  MOV R142, R9 ;  /* 0x00000009008e7202 */ /* 0x000fe20000000f00 */
[C---:B------:R-:W-:Y:S01]  /*1be10*/  FMUL.FTZ R18, R36.reuse, R146 ;  /* 0x0000009224127220 */ /* 0x040fe20000410000 */
[C---:B------:R-:W-:Y:S01]  /*1be20*/  FMUL.FTZ R19, R36.reuse, R147 ;  /* 0x0000009324137220 */ /* 0x040fe20000410000 */
[C---:B------:R-:W-:Y:S01]  /*1be30*/  FMUL.FTZ R22, R36.reuse, R154 ;  /* 0x0000009a24167220 */ /* 0x040fe20000410000 */
[----:B------:R-:W-:Y:S01]  /*1be40*/  FMUL.FTZ R23, R36, R155 ;  /* 0x0000009b24177220 */ /* 0x000fe20000410000 */
[-C--:B-1----:R-:W-:Y:S04]  /*1be50*/  HMMA.16816.F32 R4, R44, R24.reuse, R4 ;  /* 0x000000182c04723c */ /* 0x082fe80000001804 */
[----:B------:R-:W1:Y:S01]  /*1be60*/  MUFU.EX2 R2, R2 ;  /* 0x0000000200027308 */ /* 0x000e620000000800 */
[C---:B-----5:R-:W-:Y:S01]  /*1be70*/  FMUL.FTZ R10, R0.reuse, R138 ;  /* 0x0000008a000a7220 */ /* 0x060fe20000410000 */
[----:B------:R-:W-:Y:S01]  /*1be80*/  MOV R138, R11 ;  /* 0x0000000b008a7202 */ /* 0x000fe20000000f00 */
[----:B------:R-:W-:Y:S01]  /*1be90*/  FMUL.FTZ R11, R0, R139 ;  /* 0x0000008b000b7220 */ /* 0x000fe20000410000 */
[----:B------:R-:W-:Y:S03]  /*1bea0*/  MOV R139, R12 ;  /* 0x0000000c008b7202 */ /* 0x000fe60000000f00 */
[----:B---3--:R-:W-:Y:S01]  /*1beb0*/  FFMA.FTZ R3, R29, UR4, -R43 ;  /* 0x000000041d037c23 */ /* 0x008fe2000801082b */
[C---:B------:R-:W-:Y:S01]  /*1bec0*/  FMUL.FTZ R34, R36.reuse, R162 ;  /* 0x000000a224227220 */ /* 0x040fe20000410000 */
[----:B------:R-:W-:Y:S02]  /*1bed0*/  FMUL.FTZ R35, R36, R163 ;  /* 0x000000a324237220 */ /* 0x000fe40000410000 */
[----:B------:R3:W4:Y:S01]  /*1bee0*/  MUFU.EX2 R134, R3 ;  /* 0x0000000300867308 */ /* 0x0007220000000800 */
[----:B-1----:R-:W-:Y:S01]  /*1bef0*/  FMUL.FTZ R8, R2, R136 ;  /* 0x0000008802087220 */ /* 0x002fe20000410000 */
[----:B------:R-:W-:Y:S01]  /*1bf00*/  MOV R136, R15 ;  /* 0x0000000f00887202 */ /* 0x000fe20000000f00 */
[----:B------:R-:W-:Y:S01]  /*1bf10*/  FMUL.FTZ R15, R0, R151 ;  /* 0x00000097000f7220 */ /* 0x000fe20000410000 */
[C---:B------:R-:W-:Y:S01]  /*1bf20*/  FMUL.FTZ R9, R2.reuse, R137 ;  /* 0x0000008902097220 */ /* 0x040fe20000410000 */
[----:B------:R-:W5:Y:S01]  /*1bf30*/  LDL.LU R151, [R1+0x28] ;  /* 0x0000280001977983 */ /* 0x000f620000300800 */
[C---:B------:R-:W-:Y:S01]  /*1bf40*/  FMUL.FTZ R12, R2.reuse, R148 ;  /* 0x00000094020c7220 */ /* 0x040fe20000410000 */
[----:B------:R-:W-:Y:S01]  /*1bf50*/  MOV R137, R16 ;  /* 0x0000001000897202 */ /* 0x000fe20000000f00 */
[C---:B------:R-:W-:Y:S01]  /*1bf60*/  FMUL.FTZ R16, R37.reuse, R144 ;  /* 0x0000009025107220 */ /* 0x040fe20000410000 */
[----:B------:R-:W-:Y:S01]  /*1bf70*/  MOV R148, R13 ;  /* 0x0000000d00947202 */ /* 0x000fe20000000f00 */
[----:B------:R-:W-:Y:S01]  /*1bf80*/  FMUL.FTZ R13, R2, R149 ;  /* 0x00000095020d7220 */ /* 0x000fe20000410000 */
[C---:B------:R-:W-:Y:S01]  /*1bf90*/  HMMA.16816.F32 R8, R48.reuse, R24, R8 ;  /* 0x000000183008723c */ /* 0x040fe20000001808 */
[----:B------:R-:W4:Y:S03]  /*1bfa0*/  LDL.LU R144, [R1+0x24] ;  /* 0x0000240001907983 */ /* 0x000f260000300800 */
[--C-:B---3--:R-:W-:Y:S01]  /*1bfb0*/  FFMA.FTZ R3, R30, UR4, -R64.reuse ;  /* 0x000000041e037c23 */ /* 0x108fe20008010840 */
[----:B------:R-:W-:Y:S01]  /*1bfc0*/  MOV R149, R14 ;  /* 0x0000000e00957202 */ /* 0x000fe20000000f00 */
[----:B------:R-:W-:Y:S01]  /*1bfd0*/  FMUL.FTZ R14, R0, R150 ;  /* 0x00000096000e7220 */ /* 0x000fe20000410000 */
[----:B------:R-:W-:Y:S01]  /*1bfe0*/  MOV R150, R17 ;  /* 0x0000001100967202 */ /* 0x000fe20000000f00 */
[----:B------:R1:W-:Y:S03]  /*1bff0*/  MUFU.EX2 R133, R3 ;  /* 0x0000000300857308 */ /* 0x0003e60000000800 */
[----:B------:R-:W-:Y:S01]  /*1c000*/  FMUL.FTZ R17, R37, R145 ;  /* 0x0000009125117220 */ /* 0x000fe20000410000 */
[C---:B------:R-:W-:Y:S01]  /*1c010*/  FMUL.FTZ R24, R2.reuse, R156 ;  /* 0x0000009c02187220 */ /* 0x040fe20000410000 */
[-C--:B------:R-:W-:Y:S01]  /*1c020*/  HMMA.16816.F32 R12, R48, R26.reuse, R12 ;  /* 0x0000001a300c723c */ /* 0x080fe2000000180c */
[----:B------:R-:W3:Y:S02]  /*1c030*/  LDL.LU R145, [R1+0x20] ;  /* 0x0000200001917983 */ /* 0x000ee40000300800 */
[C---:B------:R-:W-:Y:S01]  /*1c040*/  FMUL.FTZ R25, R2.reuse, R157 ;  /* 0x0000009d02197220 */ /* 0x040fe20000410000 */
[C---:B------:R-:W-:Y:S01]  /*1c050*/  FMUL.FTZ R28, R2.reuse, R164 ;  /* 0x000000a4021c7220 */ /* 0x040fe20000410000 */
[----:B------:R-:W3:Y:S01]  /*1c060*/  LDL.LU R146, [R1+0x1c] ;  /* 0x00001c0001927983 */ /* 0x000ee20000300800 */
[C---:B------:R-:W-:Y:S05]  /*1c070*/  HMMA.16816.F32 R16, R44.reuse, R26, R16 ;  /* 0x0000001a2c10723c */ /* 0x040fea0000001810 */
[----:B------:R-:W-:Y:S01]  /*1c080*/  FMUL.FTZ R29, R2, R165 ;  /* 0x000000a5021d7220 */ /* 0x000fe20000410000 */
[-C--:B--2---:R-:W-:Y:S05]  /*1c090*/  HMMA.16816.F32 R20, R44, R52.reuse, R20 ;  /* 0x000000342c14723c */ /* 0x084fea0000001814 */
[----:B-1----:R-:W-:Y:S01]  /*1c0a0*/  FFMA.FTZ R3, R31, UR4, -R64 ;  /* 0x000000041f037c23 */ /* 0x002fe20008010840 */
[C---:B------:R-:W-:Y:S01]  /*1c0b0*/  FMUL.FTZ R26, R0.reuse, R158 ;  /* 0x0000009e001a7220 */ /* 0x040fe20000410000 */
[C---:B------:R-:W-:Y:S01]  /*1c0c0*/  FMUL.FTZ R27, R0.reuse, R159 ;  /* 0x0000009f001b7220 */ /* 0x040fe20000410000 */
[C---:B------:R-:W-:Y:S01]  /*1c0d0*/  FMUL.FTZ R30, R0.reuse, R166 ;  /* 0x000000a6001e7220 */ /* 0x040fe20000410000 */
[----:B------:R1:W2:Y:S02]  /*1c0e0*/  MUFU.EX2 R132, R3 ;  /* 0x0000000300847308 */ /* 0x0002a40000000800 */
[----:B------:R-:W-:Y:S03]  /*1c0f0*/  FMUL.FTZ R31, R0, R167 ;  /* 0x000000a7001f7220 */ /* 0x000fe60000410000 */
[C---:B------:R-:W-:Y:S06]  /*1c100*/  HMMA.16816.F32 R24, R48.reuse, R52, R24 ;  /* 0x000000343018723c */ /* 0x040fec0000001818 */
[-C--:B------:R-:W-:Y:S06]  /*1c110*/  HMMA.16816.F32 R28, R48, R54.reuse, R28 ;  /* 0x00000036301c723c */ /* 0x080fec000000181c */
[----:B------:R-:W-:Y:S01]  /*1c120*/  HMMA.16816.F32 R32, R44, R54, R32 ;  /* 0x000000362c20723c */ /* 0x000fe20000001820 */
[----:B------:R-:W-:Y:S04]  /*1c130*/  LDSM.16.MT88.4 R52, [R184+0x4800] ;  /* 0x00480000b834783b */ /* 0x000fe80000004200 */
        /* <DEDUP_REMOVED lines=11> */
[--C-:B-1----:R-:W-:Y:S02]  /*1c1f0*/  FFMA.FTZ R3, R61, UR4, -R65.reuse ;  /* 0x000000043d037c23 */ /* 0x102fe40008010841 */
[----:B------:R-:W1:Y:S02]  /*1c200*/  LDSM.16.MT88.4 R60, [R185+0x4400] ;  /* 0x00440000b93c783b */ /* 0x000e640000004200 */
[----:B------:R2:W3:Y:S02]  /*1c210*/  MUFU.EX2 R128, R3 ;  /* 0x0000000300807308 */ /* 0x0004e40000000800 */
[C---:B------:R-:W-:Y:S06]  /*1c220*/  HMMA.16816.F32 R8, R44.reuse, R56, R8 ;  /* 0x000000382c08723c */ /* 0x040fec0000001808 */
[-C--:B------:R-:W-:Y:S06]  /*1c230*/  HMMA.16816.F32 R12, R44, R58.reuse, R12 ;  /* 0x0000003a2c0c723c */ /* 0x080fec000000180c */
[C---:B------:R-:W-:Y:S01]  /*1c240*/  HMMA.16816.F32 R16, R48.reuse, R58, R16 ;  /* 0x0000003a3010723c */ /* 0x040fe20000001810 */
[----:B------:R-:W1:Y:S04]  /*1c250*/  LDSM.16.MT88.4 R56, [R185+0x4800] ;  /* 0x00480000b938783b */ /* 0x000e680000004200 */
[--C-:B--2---:R-:W-:Y:S04]  /*1c260*/  FFMA.FTZ R3, R97, UR4, -R65.reuse ;  /* 0x0000000461037c23 */ /* 0x104fe80008010841 */
[----:B------:R2:W-:Y:S01]  /*1c270*/  MUFU.EX2 R120, R3 ;  /* 0x0000000300787308 */ /* 0x0005e20000000800 */
[-C--:B-1----:R-:W-:Y:S03]  /*1c280*/  HMMA.16816.F32 R20, R48, R60.reuse, R20 ;  /* 0x0000003c3014723c */ /* 0x082fe60000001814 */
[----:B--2---:R-:W-:Y:S03]  /*1c290*/  FFMA.FTZ R3, R169, UR4, -R65 ;  /* 0x00000004a9037c23 */ /* 0x004fe60008010841 */
[C---:B------:R-:W-:Y:S03]  /*1c2a0*/  HMMA.16816.F32 R24, R44.reuse, R60, R24 ;  /* 0x0000003c2c18723c */ /* 0x040fe60000001818 */
[----:B------:R1:W2:Y:S03]  /*1c2b0*/  MUFU.EX2 R121, R3 ;  /* 0x0000000300797308 */ /* 0x0002a60000000800 */
[-C--:B------:R-:W-:Y:S06]  /*1c2c0*/  HMMA.16816.F32 R28, R44, R62.reuse, R28 ;  /* 0x0000003e2c1c723c */ /* 0x080fec000000181c */
[----:B------:R-:W-:Y:S01]  /*1c2d0*/  HMMA.16816.F32 R32, R48, R62, R32 ;  /* 0x0000003e3020723c */ /* 0x000fe20000001820 */
[----:B------:R-:W2:Y:S04]  /*1c2e0*/  LDSM.16.MT88.4 R60, [R184+0x4c00] ;  /* 0x004c0000b83c783b */ /* 0x000ea80000004200 */
[----:B------:R-:W-:Y:S01]  /*1c2f0*/  F2FP.F16.F32.PACK_AB R44, R234, R235 ;  /* 0x000000ebea2c723e */ /* 0x000fe200000000ff */
[--C-:B-1----:R-:W-:Y:S01]  /*1c300*/  FFMA.FTZ R3, R170, UR4, -R66.reuse ;  /* 0x00000004aa037c23 */ /* 0x102fe20008010842 */
[----:B------:R-:W-:Y:S03]  /*1c310*/  F2FP.F16.F32.PACK_AB R45, R224, R225 ;  /* 0x000000e1e02d723e */ /* 0x000fe600000000ff */
        /* <DEDUP_REMOVED lines=8> */
[--C-:B-1----:R-:W-:Y:S04]  /*1c3a0*/  FFMA.FTZ R3, R171, UR4, -R66.reuse ;  /* 0x00000004ab037c23 */ /* 0x102fe80008010842 */
[----:B------:R1:W3:Y:S02]  /*1c3b0*/  MUFU.EX2 R109, R3 ;  /* 0x00000003006d7308 */ /* 0x0002e40000000800 */
[C---:B------:R-:W-:Y:S06]  /*1c3c0*/  HMMA.16816.F32 R8, R48.reuse, R52, R8 ;  /* 0x000000343008723c */ /* 0x040fec0000001808 */
[-C--:B------:R-:W-:Y:S06]  /*1c3d0*/  HMMA.16816.F32 R12, R48, R54.reuse, R12 ;  /* 0x00000036300c723c */ /* 0x080fec000000180c */
[C---:B------:R-:W-:Y:S01]  /*1c3e0*/  HMMA.16816.F32 R16, R44.reuse, R54, R16 ;  /* 0x000000362c10723c */ /* 0x040fe20000001810 */
[----:B------:R-:W2:Y:S04]  /*1c3f0*/  LDSM.16.MT88.4 R52, [R185+0x4c00] ;  /* 0x004c0000b934783b */ /* 0x000ea80000004200 */
        /* <DEDUP_REMOVED lines=17> */
[-C--:B--2---:R-:W-:Y:S03]  /*1c510*/  HMMA.16816.F32 R4, R44, R60.reuse, R4 ;  /* 0x0000003c2c04723c */ /* 0x084fe60000001804 */
[--C-:B-1----:R-:W-:Y:S03]  /*1c520*/  FFMA.FTZ R3, R92, UR4, -R43.reuse ;  /* 0x000000045c037c23 */ /* 0x102fe6000801082b */
[C---:B------:R-:W-:Y:S01]  /*1c530*/  HMMA.16816.F32 R8, R48.reuse, R60, R8 ;  /* 0x0000003c3008723c */ /* 0x040fe20000001808 */
[----:B------:R1:W-:Y:S05]  /*1c540*/  MUFU.EX2 R107, R3 ;  /* 0x00000003006b7308 */ /* 0x0003ea0000000800 */
[-C--:B------:R-:W-:Y:S05]  /*1c550*/  HMMA.16816.F32 R12, R48, R62.reuse, R12 ;  /* 0x0000003e300c723c */ /* 0x080fea000000180c */
[----:B------:R-:W-:Y:S01]  /*1c560*/  FFMA.FTZ R60, R98, UR4, -R66 ;  /* 0x00000004623c7c23 */ /* 0x000fe20008010842 */
[C---:B------:R-:W-:Y:S06]  /*1c570*/  HMMA.16816.F32 R16, R44.reuse, R62, R16 ;  /* 0x0000003e2c10723c */ /* 0x040fec0000001810 */
[-C--:B------:R-:W-:Y:S05]  /*1c580*/  HMMA.16816.F32 R20, R44, R52.reuse, R20 ;  /* 0x000000342c14723c */ /* 0x080fea0000001814 */
        /* <DEDUP_REMOVED lines=8> */
[--C-:B-1----:R-:W-:Y:S02]  /*1c610*/  FFMA.FTZ R3, R85, UR4, -R64.reuse ;  /* 0x0000000455037c23 */ /* 0x102fe40008010840 */
[----:B------:R-:W-:Y:S01]  /*1c620*/  MUFU.EX2 R85, R69 ;  /* 0x0000004500557308 */ /* 0x000fe20000000800 */
[----:B------:R-:W-:Y:S02]  /*1c630*/  F2FP.F16.F32.PACK_AB R50, R142, R138 ;  /* 0x0000008a8e32723e */ /* 0x000fe400000000ff */
[----:B------:R-:W-:Y:S02]  /*1c640*/  F2FP.F16.F32.PACK_AB R51, R141, R143 ;  /* 0x0000008f8d33723e */ /* 0x000fe400000000ff */
[----:B------:R-:W-:Y:S02]  /*1c650*/  F2FP.F16.F32.PACK_AB R44, R227, R212 ;  /* 0x000000d4e32c723e */ /* 0x000fe400000000ff */
[----:B------:R-:W-:Y:S03]  /*1c660*/  F2FP.F16.F32.PACK_AB R46, R140, R241 ;  /* 0x000000f18c2e723e */ /* 0x000fe600000000ff */
[----:B------:R1:W-:Y:S01]  /*1c670*/  MUFU.EX2 R101, R3 ;  /* 0x0000000300657308 */ /* 0x0003e20000000800 */
[----:B------:R-:W-:Y:S01]  /*1c680*/  F2FP.F16.F32.PACK_AB R45, R210, R176 ;  /* 0x000000b0d22d723e */ /* 0x000fe200000000ff */
[-C--:B-----5:R-:W-:Y:S05]  /*1c690*/  HMMA.16816.F32 R4, R48, R56.reuse, R4 ;  /* 0x000000383004723c */ /* 0x0a0fea0000001804 */
[----:B------:R-:W-:Y:S01]  /*1c6a0*/  F2FP.F16.F32.PACK_AB R47, R250, R213 ;  /* 0x000000d5fa2f723e */ /* 0x000fe200000000ff */
[----:B------:R-:W-:Y:S06]  /*1c6b0*/  FFMA.FTZ R0, R0, R151, R105 ;  /* 0x0000009700007223 */ /* 0x000fec0000010069 */
[C---:B------:R-:W-:Y:S04]  /*1c6c0*/  HMMA.16816.F32 R8, R44.reuse, R56, R8 ;  /* 0x000000382c08723c */ /* 0x040fe80000001808 */
[----:B-1----:R-:W-:Y:S01]  /*1c6d0*/  FFMA.FTZ R3, R86, UR4, -R64 ;  /* 0x0000000456037c23 */ /* 0x002fe20008010840 */
[----:B----4-:R-:W-:Y:S01]  /*1c6e0*/  FFMA.FTZ R2, R2, R144, R106 ;  /* 0x0000009002027223 */ /* 0x010fe2000001006a */
[----:B------:R1:W-:Y:S01]  /*1c6f0*/  MUFU.EX2 R86, R60 ;  /* 0x0000003c00567308 */ /* 0x0003e20000000800 */
[-C--:B------:R-:W-:Y:S04]  /*1c700*/  HMMA.16816.F32 R12, R44, R58.reuse, R12 ;  /* 0x0000003a2c0c723c */ /* 0x080fe8000000180c */
[----:B------:R-:W-:Y:S01]  /*1c710*/  FADD.FTZ R2, R113, R2 ;  /* 0x0000000271027221 */ /* 0x000fe20000010000 */
[----:B---3--:R-:W-:Y:S04]  /*1c720*/  FFMA.FTZ R36, R36, R145, R114 ;  /* 0x0000009124247223 */ /* 0x008fe80000010072 */
[----:B------:R2:W-:Y:S01]  /*1c730*/  MUFU.EX2 R100, R3 ;  /* 0x0000000300647308 */ /* 0x0005e20000000800 */
[C---:B------:R-:W-:Y:S01]  /*1c740*/  HMMA.16816.F32 R16, R48.reuse, R58, R16 ;  /* 0x0000003a3010723c */ /* 0x040fe20000001810 */
[----:B------:R-:W-:Y:S03]  /*1c750*/  LDSM.16.MT88.4 R56, [R185+0x5400] ;  /* 0x00540000b938783b */ /* 0x000fe60000004200 */
[----:B------:R-:W-:Y:S01]  /*1c760*/  FFMA.FTZ R37, R37, R146, R116 ;  /* 0x0000009225257223 */ /* 0x000fe20000010074 */
[----:B------:R-:W-:Y:S03]  /*1c770*/  FADD.FTZ R2, R125, R2 ;  /* 0x000000027d027221 */ /* 0x000fe60000010000 */
[----:B------:R-:W-:Y:S01]  /*1c780*/  FADD.FTZ R37, R117, R37 ;  /* 0x0000002575257221 */ /* 0x000fe20000010000 */
[----:B-1----:R-:W1:Y:S02]  /*1c790*/  LDSM.16.MT88.4 R60, [R185+0x5000] ;  /* 0x00500000b93c783b */ /* 0x002e640000004200 */
[----:B------:R-:W-:Y:S01]  /*1c7a0*/  FADD.FTZ R2, R173, R2 ;  /* 0x00000002ad027221 */ /* 0x000fe20000010000 */
[--C-:B--2---:R-:W-:Y:S05]  /*1c7b0*/  FFMA.FTZ R3, R81, UR4, -R43.reuse ;  /* 0x0000000451037c23 */ /* 0x104fea000801082b */
[----:B------:R-:W-:Y:S01]  /*1c7c0*/  LDSM.16.MT88.4 R144, [R184+0x5c00] ;  /* 0x005c0000b890783b */ /* 0x000fe20000004200 */
[----:B------:R-:W-:Y:S01]  /*1c7d0*/  FFMA.FTZ R81, R88, UR4, -R66 ;  /* 0x0000000458517c23 */ /* 0x000fe20008010842 */
[----:B------:R2:W-:Y:S02]  /*1c7e0*/  MUFU.EX2 R103, R3 ;  /* 0x0000000300677308 */ /* 0x0005e40000000800 */
[--C-:B--2---:R-:W-:Y:S01]  /*1c7f0*/  FFMA.FTZ R3, R82, UR4, -R43.reuse ;  /* 0x0000000452037c23 */ /* 0x104fe2000801082b */
[----:B------:R-:W-:Y:S01]  /*1c800*/  FFMA.FTZ R43, R71, UR4, -R43 ;  /* 0x00000004472b7c23 */ /* 0x000fe2000801082b */
[----:B------:R-:W-:Y:S01]  /*1c810*/  FFMA.FTZ R71, R80, UR4, -R64 ;  /* 0x0000000450477c23 */ /* 0x000fe20008010840 */
[--C-:B------:R-:W-:Y:S05]  /*1c820*/  FFMA.FTZ R80, R75, UR4, -R66.reuse ;  /* 0x000000044b507c23 */ /* 0x100fea0008010842 */
[----:B------:R2:W-:Y:S01]  /*1c830*/  MUFU.EX2 R102, R3 ;  /* 0x0000000300667308 */ /* 0x0005e20000000800 */
[----:B------:R-:W-:Y:S09]  /*1c840*/  FFMA.FTZ R82, R87, UR4, -R66 ;  /* 0x0000000457527c23 */ /* 0x000ff20008010842 */
[----:B------:R-:W-:Y:S01]  /*1c850*/  MUFU.EX2 R75, R68 ;  /* 0x00000044004b7308 */ /* 0x000fe20000000800 */
[-C--:B-1----:R-:W-:Y:S06]  /*1c860*/  HMMA.16816.F32 R20, R48, R60.reuse, R20 ;  /* 0x0000003c3014723c */ /* 0x082fec0000001814 */
[C---:B------:R-:W-:Y:S03]  /*1c870*/  HMMA.16816.F32 R24, R44.reuse, R60, R24 ;  /* 0x0000003c2c18723c */ /* 0x040fe60000001818 */
[----:B------:R-:W-:Y:S02]  /*1c880*/  MUFU.EX2 R68, R76 ;  /* 0x0000004c00447308 */ /* 0x000fe40000000800 */
[--C-:B--2---:R-:W-:Y:S01]  /*1c890*/  FFMA.FTZ R3, R83, UR4, -R64.reuse ;  /* 0x0000000453037c23 */ /* 0x104fe20008010840 */
[-C--:B------:R-:W-:Y:S07]  /*1c8a0*/  HMMA.16816.F32 R28, R44, R62.reuse, R28 ;  /* 0x0000003e2c1c723c */ /* 0x080fee000000181c */
[----:B------:R1:W-:Y:S01]  /*1c8b0*/  MUFU.EX2 R97, R3 ;  /* 0x0000000300617308 */ /* 0x0003e20000000800 */
[----:B------:R-:W-:Y:S01]  /*1c8c0*/  HMMA.16816.F32 R32, R48, R62, R32 ;  /* 0x0000003e3020723c */ /* 0x000fe20000001820 */
[----:B------:R-:W2:Y:S08]  /*1c8d0*/  LDSM.16.MT88.4 R60, [R184+0x5800] ;  /* 0x00580000b83c783b */ /* 0x000eb00000004200 */
[----:B------:R-:W3:Y:S02]  /*1c8e0*/  MUFU.EX2 R83, R71 ;  /* 0x0000004700537308 */ /* 0x000ee40000000800 */
[----:B------:R-:W-:Y:S02]  /*1c8f0*/  F2FP.F16.F32.PACK_AB R44, R137, R245 ;  /* 0x000000f5892c723e */ /* 0x000fe400000000ff */
[----:B------:R-:W-:Y:S02]  /*1c900*/  F2FP.F16.F32.PACK_AB R45, R136, R252 ;  /* 0x000000fc882d723e */ /* 0x000fe400000000ff */
[----:B------:R-:W-:Y:S04]  /*1c910*/  F2FP.F16.F32.PACK_AB R46, R134, R244 ;  /* 0x000000f4862e723e */ /* 0x000fe800000000ff */
[----:B------:R-:W4:Y:S01]  /*1c920*/  MUFU.EX2 R71, R43 ;  /* 0x0000002b00477308 */ /* 0x000f220000000800 */
[--C-:B-1----:R-:W-:Y:S01]  /*1c930*/  FFMA.FTZ R3, R84, UR4, -R64.reuse ;  /* 0x0000000454037c23 */ /* 0x102fe20008010840 */
[----:B------:R-:W-:Y:S01]  /*1c940*/  F2FP.F16.F32.PACK_AB R47, R132, R133 ;  /* 0x00000085842f723e */ /* 0x000fe200000000ff */
[----:B------:R-:W-:Y:S01]  /*1c950*/  FFMA.FTZ R64, R77, UR4, -R64 ;  /* 0x000000044d407c23 */ /* 0x000fe20008010840 */
[----:B------:R-:W-:Y:S02]  /*1c960*/  F2FP.F16.F32.PACK_AB R48, R128, R129 ;  /* 0x000000818030723e */ /* 0x000fe400000000ff */
[----:B------:R-:W-:Y:S04]  /*1c970*/  F2FP.F16.F32.PACK_AB R50, R121, R120 ;  /* 0x000000787932723e */ /* 0x000fe800000000ff */
[----:B------:R1:W5:Y:S01]  /*1c980*/  MUFU.EX2 R95, R3 ;  /* 0x00000003005f7308 */ /* 0x0003620000000800 */
[-C--:B------:R-:W-:Y:S05]  /*1c990*/  HMMA.16816.F32 R4, R44, R52.reuse, R4 ;  /* 0x000000342c04723c */ /* 0x080fea0000001804 */
[----:B------:R-:W-:Y:S02]  /*1c9a0*/  F2FP.F16.F32.PACK_AB R49, R109, R112 ;  /* 0x000000706d31723e */ /* 0x000fe400000000ff */
[----:B------:R-:W-:Y:S02]  /*1c9b0*/  F2FP.F16.F32.PACK_AB R51, R111, R108 ;  /* 0x0000006c6f33723e */ /* 0x000fe400000000ff */
[----:B------:R-:W-:Y:S02]  /*1c9c0*/  MUFU.EX2 R69, R64 ;  /* 0x0000004000457308 */ /* 0x000fe40000000800 */
[----:B---3--:R-:W-:Y:S02]  /*1c9d0*/  F2FP.F16.F32.PACK_AB R161, R72, R83 ;  /* 0x0000005348a1723e */ /* 0x008fe400000000ff */
[----:B----4-:R-:W-:Y:S01]  /*1c9e0*/  F2FP.F16.F32.PACK_AB R162, R71, R73 ;  /* 0x0000004947a2723e */ /* 0x010fe200000000ff */
[C---:B------:R-:W-:Y:S05]  /*1c9f0*/  HMMA.16816.F32 R8, R48.reuse, R52, R8 ;  /* 0x000000343008723c */ /* 0x040fea0000001808 */
[----:B------:R-:W-:Y:S01]  /*1ca00*/  MUFU.EX2 R64, R79 ;  /* 0x0000004f00407308 */ /* 0x000fe20000000800 */
[--C-:B-1----:R-:W-:Y:S01]  /*1ca10*/  FFMA.FTZ R3, R89, UR4, -R65.reuse ;  /* 0x0000000459037c23 */ /* 0x102fe20008010841 */
[-C--:B------:R-:W-:Y:S08]  /*1ca20*/  HMMA.16816.F32 R12, R48, R54.reuse, R12 ;  /* 0x00000036300c723c */ /* 0x080ff0000000180c */
[----:B------:R1:W-:Y:S01]  /*1ca30*/  MUFU.EX2 R93, R3 ;  /* 0x00000003005d7308 */ /* 0x0003e20000000800 */
[C---:B------:R-:W-:Y:S01]  /*1ca40*/  HMMA.16816.F32 R16, R44.reuse, R54, R16 ;  /* 0x000000362c10723c */ /* 0x040fe20000001810 */
[----:B------:R-:W3:Y:S05]  /*1ca50*/  LDSM.16.MT88.4 R52, [R185+0x5800] ;  /* 0x00580000b934783b */ /* 0x000eea0000004200 */
[-C--:B------:R-:W-:Y:S03]  /*1ca60*/  HMMA.16816.F32 R20, R44, R56.reuse, R20 ;  /* 0x000000382c14723c */ /* 0x080fe60000001814 */
[----:B------:R-:W-:Y:S03]  /*1ca70*/  MUFU.EX2 R43, R82 ;  /* 0x00000052002b7308 */ /* 0x000fe60000000800 */
[C---:B------:R-:W-:Y:S07]  /*1ca80*/  HMMA.16816.F32 R24, R48.reuse, R56, R24 ;  /* 0x000000383018723c */ /* 0x040fee0000001818 */
[----:B------:R-:W4:Y:S01]  /*1ca90*/  MUFU.EX2 R84, R70 ;  /* 0x0000004600547308 */ /* 0x000f220000000800 */
[--C-:B-1----:R-:W-:Y:S01]  /*1caa0*/  FFMA.FTZ R3, R91, UR4, -R65.reuse ;  /* 0x000000045b037c23 */ /* 0x102fe20008010841 */
[-C--:B------:R-:W-:Y:S08]  /*1cab0*/  HMMA.16816.F32 R28, R48, R58.reuse, R28 ;  /* 0x0000003a301c723c */ /* 0x080ff0000000181c */
[----:B------:R1:W2:Y:S01]  /*1cac0*/  MUFU.EX2 R92, R3 ;  /* 0x00000003005c7308 */ /* 0x0002a20000000800 */
[----:B------:R-:W-:Y:S01]  /*1cad0*/  HMMA.16816.F32 R32, R44, R58, R32 ;  /* 0x0000003a2c20723c */ /* 0x000fe20000001820 */
[----:B------:R-:W3:Y:S03]  /*1cae0*/  LDSM.16.MT88.4 R56, [R185+0x5c00] ;  /* 0x005c0000b938783b */ /* 0x000ee60000004200 */
[----:B------:R-:W-:Y:S05]  /*1caf0*/  F2FP.F16.F32.PACK_AB R48, R104, R107 ;  /* 0x0000006b6830723e */ /* 0x000fea00000000ff */
[----:B------:R-:W2:Y:S02]  /*1cb00*/  MUFU.EX2 R70, R74 ;  /* 0x0000004a00467308 */ /* 0x000ea40000000800 */
[----:B------:R-:W-:Y:S02]  /*1cb10*/  F2FP.F16.F32.PACK_AB R49, R100, R101 ;  /* 0x000000656431723e */ /* 0x000fe400000000ff */
[----:B------:R-:W-:Y:S02]  /*1cb20*/  F2FP.F16.F32.PACK_AB R50, R102, R103 ;  /* 0x000000676632723e */ /* 0x000fe400000000ff */
[----:B-----5:R-:W-:Y:S02]  /*1cb30*/  F2FP.F16.F32.PACK_AB R51, R95, R97 ;  /* 0x000000615f33723e */ /* 0x020fe400000000ff */
[----:B----4-:R-:W-:Y:S01]  /*1cb40*/  F2FP.F16.F32.PACK_AB R160, R84, R85 ;  /* 0x0000005554a0723e */ /* 0x010fe200000000ff */
[--C-:B-1----:R-:W-:Y:S01]  /*1cb50*/  FFMA.FTZ R3, R94, UR4, -R65.reuse ;  /* 0x000000045e037c23 */ /* 0x102fe20008010841 */
[----:B--2---:R-:W-:Y:S03]  /*1cb60*/  F2FP.F16.F32.PACK_AB R44, R92, R93 ;  /* 0x0000005d5c2c723e */ /* 0x004fe600000000ff */
[----:B------:R1:W-:Y:S01]  /*1cb70*/  MUFU.EX2 R91, R3 ;  /* 0x00000003005b7308 */ /* 0x0003e20000000800 */
[-C--:B------:R-:W-:Y:S05]  /*1cb80*/  HMMA.16816.F32 R4, R48, R60.reuse, R4 ;  /* 0x0000003c3004723c */ /* 0x080fea0000001804 */
[----:B------:R-:W-:Y:S01]  /*1cb90*/  F2FP.F16.F32.PACK_AB R163, R69, R70 ;  /* 0x0000004645a3723e */ /* 0x000fe200000000ff */
[--C-:B-1----:R-:W-:Y:S01]  /*1cba0*/  FFMA.FTZ R3, R96, UR4, -R65.reuse ;  /* 0x0000000460037c23 */ /* 0x102fe20008010841 */
[----:B------:R-:W-:Y:S01]  /*1cbb0*/  FFMA.FTZ R65, R67, UR4, -R65 ;  /* 0x0000000443417c23 */ /* 0x000fe20008010841 */
[--C-:B------:R-:W-:Y:S02]  /*1cbc0*/  FFMA.FTZ R67, R110, UR4, -R66.reuse ;  /* 0x000000046e437c23 */ /* 0x100fe40008010842 */
[----:B------:R1:W2:Y:S10]  /*1cbd0*/  MUFU.EX2 R90, R3 ;  /* 0x00000003005a7308 */ /* 0x0002b40000000800 */
[----:B------:R-:W4:Y:S10]  /*1cbe0*/  MUFU.EX2 R65, R65 ;  /* 0x0000004100417308 */ /* 0x000f340000000800 */
[----:B------:R-:W5:Y:S01]  /*1cbf0*/  MUFU.EX2 R77, R67 ;  /* 0x00000043004d7308 */ /* 0x000f620000000800 */
[--C-:B-1----:R-:W-:Y:S01]  /*1cc00*/  FFMA.FTZ R3, R99, UR4, -R66.reuse ;  /* 0x0000000463037c23 */ /* 0x102fe20008010842 */
[----:B------:R-:W-:Y:S01]  /*1cc10*/  FFMA.FTZ R66, R42, UR4, -R66 ;  /* 0x000000042a427c23 */ /* 0x000fe20008010842 */
[----:B--2---:R-:W-:Y:S07]  /*1cc20*/  F2FP.F16.F32.PACK_AB R46, R90, R91 ;  /* 0x0000005b5a2e723e */ /* 0x004fee00000000ff */
[----:B------:R-:W1:Y:S01]  /*1cc30*/  MUFU.EX2 R89, R3 ;  /* 0x0000000300597308 */ /* 0x000e620000000800 */
[----:B----4-:R-:W-:Y:S09]  /*1cc40*/  F2FP.F16.F32.PACK_AB R166, R65, R64 ;  /* 0x0000004041a6723e */ /* 0x010ff200000000ff */
[----:B------:R-:W-:Y:S01]  /*1cc50*/  MUFU.EX2 R66, R66 ;  /* 0x0000004200427308 */ /* 0x000fe20000000800 */
[----:B-----5:R-:W-:Y:S09]  /*1cc60*/  F2FP.F16.F32.PACK_AB R47, R75, R77 ;  /* 0x0000004d4b2f723e */ /* 0x020ff200000000ff */
[----:B------:R-:W2:Y:S01]  /*1cc70*/  MUFU.EX2 R67, R78 ;  /* 0x0000004e00437308 */ /* 0x000ea20000000800 */
[----:B-1----:R-:W-:Y:S01]  /*1cc80*/  F2FP.F16.F32.PACK_AB R45, R86, R89 ;  /* 0x00000059562d723e */ /* 0x002fe200000000ff */
[----:B------:R-:W-:Y:S01]  /*1cc90*/  FADD.FTZ R3, R118, R36 ;  /* 0x0000002476037221 */ /* 0x000fe20000010000 */
[----:B------:R-:W-:Y:S01]  /*1cca0*/  FADD.FTZ R36, R115, R0 ;  /* 0x0000000073247221 */ /* 0x000fe20000010000 */
[----:B------:R-:W-:Y:S02]  /*1ccb0*/  FADD.FTZ R0, R246, R37 ;  /* 0x00000025f6007221 */ /* 0x000fe40000010000 */
[----:B------:R-:W-:Y:S01]  /*1ccc0*/  FADD.FTZ R3, R174, R3 ;  /* 0x00000003ae037221 */ /* 0x000fe20000010000 */
[----:B------:R-:W-:Y:S01]  /*1ccd0*/  FADD.FTZ R37, R123, R36 ;  /* 0x000000247b257221 */ /* 0x000fe20000010000 */
[C---:B------:R-:W-:Y:S02]  /*1cce0*/  HMMA.16816.F32 R8, R44.reuse, R60, R8 ;  /* 0x0000003c2c08723c */ /* 0x040fe40000001808 */
[----:B------:R-:W-:Y:S02]  /*1ccf0*/  MUFU.EX2 R61, R80 ;  /* 0x00000050003d7308 */ /* 0x000fe40000000800 */
[----:B------:R-:W-:Y:S01]  /*1cd00*/  FADD.FTZ R36, R248, R0 ;  /* 0x00000000f8247221 */ /* 0x000fe20000010000 */
[----:B------:R-:W-:Y:S01]  /*1cd10*/  FADD.FTZ R0, R172, R37 ;  /* 0x00000025ac007221 */ /* 0x000fe20000010000 */
[----:B------:R-:W-:Y:S01]  /*1cd20*/  FADD.FTZ R3, R247, R3 ;  /* 0x00000003f7037221 */ /* 0x000fe20000010000 */
[-C--:B------:R-:W-:Y:S05]  /*1cd30*/  HMMA.16816.F32 R12, R44, R62.reuse, R12 ;  /* 0x0000003e2c0c723c */ /* 0x080fea000000180c */
[----:B------:R-:W1:Y:S01]  /*1cd40*/  MUFU.EX2 R60, R81 ;  /* 0x00000051003c7308 */ /* 0x000e620000000800 */
[----:B------:R-:W-:Y:S01]  /*1cd50*/  FADD.FTZ R37, R168, R36 ;  /* 0x00000024a8257221 */ /* 0x000fe20000010000 */
[----:B------:R-:W-:Y:S01]  /*1cd60*/  FADD.FTZ R36, R130, R3 ;  /* 0x0000000382247221 */ /* 0x000fe20000010000 */
[----:B------:R-:W-:Y:S03]  /*1cd70*/  FADD.FTZ R3, R124, R2 ;  /* 0x000000027c037221 */ /* 0x000fe60000010000 */
[----:B------:R-:W-:Y:S01]  /*1cd80*/  FADD.FTZ R2, R119, R0 ;  /* 0x0000000077027221 */ /* 0x000fe20000010000 */
[----:B------:R-:W-:Y:S01]  /*1cd90*/  FADD.FTZ R0, R182, R37 ;  /* 0x00000025b6007221 */ /* 0x000fe20000010000 */
[C---:B------:R-:W-:Y:S04]  /*1cda0*/  HMMA.16816.F32 R16, R48.reuse, R62, R16 ;  /* 0x0000003e3010723c */ /* 0x040fe80000001810 */
[----:B------:R-:W-:Y:S01]  /*1cdb0*/  FADD.FTZ R36, R180, R36 ;  /* 0x00000024b4247221 */ /* 0x000fe20000010000 */
[----:B------:R-:W-:Y:S01]  /*1cdc0*/  FADD.FTZ R3, R127, R3 ;  /* 0x000000037f037221 */ /* 0x000fe20000010000 */
[-C--:B---3--:R-:W-:Y:S05]  /*1cdd0*/  HMMA.16816.F32 R20, R48, R52.reuse, R20 ;  /* 0x000000343014723c */ /* 0x088fea0000001814 */
[----:B------:R-:W-:Y:S01]  /*1cde0*/  FADD.FTZ R36, R181, R36 ;  /* 0x00000024b5247221 */ /* 0x000fe20000010000 */
[----:B------:R-:W-:Y:S01]  /*1cdf0*/  FADD.FTZ R3, R131, R3 ;  /* 0x0000000383037221 */ /* 0x000fe20000010000 */
[C---:B------:R-:W-:Y:S04]  /*1ce00*/  HMMA.16816.F32 R24, R44.reuse, R52, R24 ;  /* 0x000000342c18723c */ /* 0x040fe80000001818 */
[----:B------:R-:W-:Y:S01]  /*1ce10*/  FADD.FTZ R42, R231, R36 ;  /* 0x00000024e72a7221 */ /* 0x000fe20000010000 */
[----:B------:R-:W-:Y:S01]  /*1ce20*/  FADD.FTZ R37, R230, R3 ;  /* 0x00000003e6257221 */ /* 0x000fe20000010000 */
[-C--:B------:R-:W-:Y:S05]  /*1ce30*/  HMMA.16816.F32 R28, R44, R54.reuse, R28 ;  /* 0x000000362c1c723c */ /* 0x080fea000000181c */
[----:B------:R-:W-:Y:S01]  /*1ce40*/  FADD.FTZ R3, R225, R42 ;  /* 0x0000002ae1037221 */ /* 0x000fe20000010000 */
[----:B------:R-:W-:Y:S05]  /*1ce50*/  HMMA.16816.F32 R32, R48, R54, R32 ;  /* 0x000000363020723c */ /* 0x000fea0000001820 */
[----:B------:R-:W-:Y:S01]  /*1ce60*/  FADD.FTZ R3, R224, R3 ;  /* 0x00000003e0037221 */ /* 0x000fe20000010000 */
[----:B------:R-:W-:Y:S01]  /*1ce70*/  FADD.FTZ R2, R122, R2 ;  /* 0x000000027a027221 */ /* 0x000fe20000010000 */
[----:B------:R-:W-:Y:S01]  /*1ce80*/  FADD.FTZ R0, R233, R0 ;  /* 0x00000000e9007221 */ /* 0x000fe20000010000 */
[----:B--2---:R-:W-:Y:S03]  /*1ce90*/  F2FP.F16.F32.PACK_AB R164, R67, R68 ;  /* 0x0000004443a4723e */ /* 0x004fe600000000ff */
[----:B------:R-:W-:Y:S01]  /*1cea0*/  FADD.FTZ R2, R126, R2 ;  /* 0x000000027e027221 */ /* 0x000fe20000010000 */
[----:B------:R-:W-:Y:S01]  /*1ceb0*/  FADD.FTZ R0, R232, R0 ;  /* 0x00000000e8007221 */ /* 0x000fe20000010000 */
[----:B-1----:R-:W-:Y:S02]  /*1cec0*/  F2FP.F16.F32.PACK_AB R165, R60, R61 ;  /* 0x0000003d3ca5723e */ /* 0x002fe400000000ff */
[----:B------:R-:W-:Y:S01]  /*1ced0*/  FADD.FTZ R36, R183, R2 ;  /* 0x00000002b7247221 */ /* 0x000fe20000010000 */
[----:B------:R-:W-:Y:S01]  /*1cee0*/  FADD.FTZ R0, R235, R0 ;  /* 0x00000000eb007221 */ /* 0x000fe20000010000 */
[----:B------:R-:W-:Y:S01]  /*1cef0*/  FADD.FTZ R2, R214, R37 ;  /* 0x00000025d6027221 */ /* 0x000fe20000010000 */
[----:B------:R-:W-:Y:S01]  /*1cf00*/  F2FP.F16.F32.PACK_AB R167, R66, R43 ;  /* 0x0000002b42a7723e */ /* 0x000fe200000000ff */
        /* <DEDUP_REMOVED lines=101> */
[----:B------:R-:W-:Y:S01]  /*1d560*/  FADD.FTZ R0, R66, R0 ;  /* 0x0000000042007221 */ /* 0x000fe20000010000 */
[----:B------:R-:W-:Y:S02]  /*1d570*/  MOV R132, R40 ;  /* 0x0000002800847202 */ /* 0x000fe40000000f00 */
[----:B------:R1:W-:Y:S01]  /*1d580*/  STL [R1+0x20], R3 ;  /* 0x0000200301007387 */ /* 0x0003e20000100800 */
[----:B------:R-:W-:Y:S03]  /*1d590*/  MOV R133, R39 ;  /* 0x0000002700857202 */ /* 0x000fe60000000f00 */
[----:B------:R2:W-:Y:S04]  /*1d5a0*/  STL [R1+0x24], R2 ;  /* 0x0000240201007387 */ /* 0x0005e80000100800 */
[----:B------:R2:W-:Y:S01]  /*1d5b0*/  STL [R1+0x28], R0 ;  /* 0x0000280001007387 */ /* 0x0005e20000100800 */
[----:B-1----:R-:W-:Y:S01]  /*1d5c0*/  MOV R3, R41 ;  /* 0x0000002900037202 */ /* 0x002fe20000000f00 */
[----:B------:R-:W-:Y:S06]  /*1d5d0*/  @P0 BRA `(.L_x_1288) ;  /* 0xffffff7800900947 */ /* 0x000fec000383ffff */
.L_x_1287:
[----:B------:R-:W3:Y:S04]  /*1d5e0*/  LDL.LU R5, [R1+0x1c] ;  /* 0x00001c0001057983 */ /* 0x000ee80000300800 */
        /* <DEDUP_REMOVED lines=59> */
.L_x_1291:
        /* <DEDUP_REMOVED lines=21> */
.L_x_1292:
        /* <DEDUP_REMOVED lines=186> */
.L_x_1294:
[----:B------:R-:W-:Y:S05]  /*1e690*/  BSYNC B0 ;  /* 0x0000000000007941 */ /* 0x000fea0003800000 */
.L_x_1293:
        /* <DEDUP_REMOVED lines=36> */
.L_x_1296:
[----:B------:R-:W-:Y:S05]  /*1e8e0*/  BSYNC B0 ;  /* 0x0000000000007941 */ /* 0x000fea0003800000 */
.L_x_1295:
        /* <DEDUP_REMOVED lines=16> */
.L_x_1298:
[----:B------:R-:W-:Y:S05]  /*1e9f0*/  BSYNC B0 ;  /* 0x0000000000007941 */ /* 0x000fea0003800000 */
.L_x_1297:
        /* <DEDUP_REMOVED lines=16> */
.L_x_1300:
[----:B------:R-:W-:Y:S05]  /*1eb00*/  BSYNC B0 ;  /* 0x0000000000007941 */ /* 0x000fea0003800000 */
.L_x_1299:
        /* <DEDUP_REMOVED lines=15> */
.L_x_1301:
        /* <DEDUP_REMOVED lines=16> */
.L_x_1328:


//--------------------- .nv.shared._ZN5flash16flash_fwd_kernelI23Flash_fwd_kernel_traitsILi32ELi128ELi128ELi4ELb0ELb0EN7cutlass6half_tE19Flash_kernel_traitsILi32ELi128ELi128ELi4ES3_EELb0ELb0ELb0ELb0ELb0ELb1ELb0ELb0EEEvNS_16Flash_fwd_paramsE --------------------------
	.section	.nv.shared._ZN5flash16flash_fwd_kernelI23Flash_fwd_kernel_traitsILi32ELi128ELi128ELi4ELb0ELb0EN7cutlass6half_tE19Flash_kernel_traitsILi32ELi128ELi128ELi4ES3_EELb0ELb0ELb0ELb0ELb0ELb1ELb0ELb0EEEvNS_16Flash_fwd_paramsE,"aw",@nobits
	.sectionflags	@""
	.align	16
	.zero		1024


//--------------------- .nv.shared.reserved.0     --------------------------
	.section	.nv.shared.reserved.0,"aw",@nobits
	.weak		__nv_reservedSMEM_offset_0_alias
	.size		__nv_reservedSMEM_offset_0_alias, 0, 0
	.other		__nv_reservedSMEM_offset_0_alias,@"STO_CUDA_RESERVED_SHARED STV_DEFAULT"
__nv_reservedSMEM_offset_0_alias:
	.zero		0


//--------------------- .nv.global                --------------------------
	.section	.nv.global,"aw",@nobits
.nv.global:
	.type		_ZN65_INTERNAL_adb80482_29_flash_fwd_hdim32_fp16_sm80_cu_e763cb1e_29214cute1_E,@object
	.size		_ZN65_INTERNAL_adb80482_29_flash_fwd_hdim32_fp16_sm80_cu_e763cb1e_29214cute1_E,(_ZN65_INTERNAL_adb80482_29_flash_fwd_hdim32_fp16_sm80_cu_e763cb1e_29214cuda3std3__45__cpo6cbeginE - _ZN65_INTERNAL_adb80482_29_flash_fwd_hdim32_fp16_sm80_cu_e763cb1e_29214cute1_E)
_ZN65_INTERNAL_adb80482_29_flash_fwd_hdim32_fp16_sm80_cu_e763cb1e_29214cute1_E:
	.zero		1
	.type		_ZN65_INTERNAL_adb80482_29_flash_fwd_hdim32_fp16_sm80_cu_e763cb1e_29214cuda3std3__45__cpo6cbeginE,@object
	.size		_ZN65_INTERNAL_adb80482_29_flash_fwd_hdim32_fp16_sm80_cu_e763cb1e_29214cuda3std3__45__cpo6cbeginE,(_ZN65_INTERNAL_adb80482_29_flash_fwd_hdim32_fp16_sm80_cu_e763cb1e_29214cuda3std3__48in_placeE - _ZN65_INTERNAL_adb80482_29_flash_fwd_hdim32_fp16_sm80_cu_e763cb1e_29214cuda3std3__45__cpo6cbeginE)
_ZN65_INTERNAL_adb80482_29_flash_fwd_hdim32_fp16_sm80_cu_e763cb1e_29214cuda3std3__45__cpo6cbeginE:
	.zero		1
	.type		_ZN65_INTERNAL_adb80482_29_flash_fwd_hdim32_fp16_sm80_cu_e763cb1e_29214cuda3std3__48in_placeE,@object
	.size		_ZN65_INTERNAL_adb80482_29_flash_fwd_hdim32_fp16_sm80_cu_e763cb1e_29214cuda3std3__48in_placeE,(_ZN65_INTERNAL_adb80482_29_flash_fwd_hdim32_fp16_sm80_cu_e763cb1e_29214cuda3std6ranges3__45__cpo9iter_moveE - _ZN65_INTERNAL_adb80482_29_flash_fwd_hdim32_fp16_sm80_cu_e763cb1e_29214cuda3std3__48in_placeE)
_ZN65_INTERNAL_adb80482_29_flash_fwd_hdim32_fp16_sm80_cu_e763cb1e_29214cuda3std3__48in_placeE:
	.zero		1
	.type		_ZN65_INTERNAL_adb80482_29_flash_fwd_hdim32_fp16_sm80_cu_e763cb1e_29214cuda3std6ranges3__45__cpo9iter_moveE,@object
	.size		_ZN65_INTERNAL_adb80482_29_flash_fwd_hdim32_fp16_sm80_cu_e763cb1e_29214cuda3std6ranges3__45__cpo9iter_moveE,(_ZN65_INTERNAL_adb80482_29_flash_fwd_hdim32_fp16_sm80_cu_e763cb1e_29214cuda3std3__45__cpo5beginE - _ZN65_INTERNAL_adb80482_29_flash_fwd_hdim32_fp16_sm80_cu_e763cb1e_29214cuda3std6ranges3__45__cpo9iter_moveE)
_ZN65_INTERNAL_adb80482_29_flash_fwd_hdim32_fp16_sm80_cu_e763cb1e_29214cuda3std6ranges3__45__cpo9iter_moveE:
	.zero		1
	.type		_ZN65_INTERNAL_adb80482_29_flash_fwd_hdim32_fp16_sm80_cu_e763cb1e_29214cuda3std3__45__cpo5beginE,@object
	.size		_ZN65_INTERNAL_adb80482_29_flash_fwd_hdim32_fp16_sm80_cu_e763cb1e_29214cuda3std3__45__cpo5beginE,(_ZN65_INTERNAL_adb80482_29_flash_fwd_hdim32_fp16_sm80_cu_e763cb1e_29214cuda3std3__467_GLOBAL__N__adb80482_29_flash_fwd_hdim32_fp16_sm80_cu_e763cb1e_29216ignoreE - _ZN65_INTERNAL_adb80482_29_flash_fwd_hdim32_fp16_sm80_cu_e763cb1e_29214cuda3std3__45__cpo5beginE)
_ZN65_INTERNAL_adb80482_29_flash_fwd_hdim32_fp16_sm80_cu_e763cb1e_29214cuda3std3__45__cpo5beginE:
	.zero		1
	.type		_ZN65_INTERNAL_adb80482_29_flash_fwd_hdim32_fp16_sm80_cu_e763cb1e_29214cuda3std3__467_GLOBAL__N__adb80482_29_flash_fwd_hdim32_fp16_sm80_cu_e763cb1e_29216ignoreE,@object
	.size		_ZN65_INTERNAL_adb80482_29_flash_fwd_hdim32_fp16_sm80_cu_e763cb1e_29214cuda3std3__467_GLOBAL__N__adb80482_29_flash_fwd_hdim32_fp16_sm80_cu_e763cb1e_29216ignoreE,(_ZN65_INTERNAL_adb80482_29_flash_fwd_hdim32_fp16_sm80_cu_e763cb1e_29214cute7productE - _ZN65_INTERNAL_adb80482_29_flash_fwd_hdim32_fp16_sm80_cu_e763cb1e_29214cuda3std3__467_GLOBAL__N__adb80482_29_flash_fwd_hdim32_fp16_sm80_cu_e763cb1e_29216ignoreE)
_ZN65_INTERNAL_adb80482_29_flash_fwd_hdim32_fp16_sm80_cu_e763cb1e_29214cuda3std3__467_GLOBAL__N__adb80482_29_flash_fwd_hdim32_fp16_sm80_cu_e763cb1e_29216ignoreE:
	.zero		1
	.type		_ZN65_INTERNAL_adb80482_29_flash_fwd_hdim32_fp16_sm80_cu_e763cb1e_29214cute7productE,@object
	.size		_ZN65_INTERNAL_adb80482_29_flash_fwd_hdim32_fp16_sm80_cu_e763cb1e_29214cute7productE,(_ZN65_INTERNAL_adb80482_29_flash_fwd_hdim32_fp16_sm80_cu_e763cb1e_29214cuda3std3__45__cpo3endE - _ZN65_INTERNAL_adb80482_29_flash_fwd_hdim32_fp16_sm80_cu_e763cb1e_29214cute7productE)
_ZN65_INTERNAL_adb80482_29_flash_fwd_hdim32_fp16_sm80_cu_e763cb1e_29214cute7productE:
	.zero		1
	.type		_ZN65_INTERNAL_adb80482_29_flash_fwd_hdim32_fp16_sm80_cu_e763cb1e_29214cuda3std3__45__cpo3endE,@object
	.size		_ZN65_INTERNAL_adb80482_29_flash_fwd_hdim32_fp16_sm80_cu_e763cb1e_29214cuda3std3__45__cpo3endE,(_ZN65_INTERNAL_adb80482_29_flash_fwd_hdim32_fp16_sm80_cu_e763cb1e_29214cuda3std3__419piecewise_constructE - _ZN65_INTERNAL_adb80482_29_flash_fwd_hdim32_fp16_sm80_cu_e763cb1e_29214cuda3std3__45__cpo3endE)
_ZN65_INTERNAL_adb80482_29_flash_fwd_hdim32_fp16_sm80_cu_e763cb1e_29214cuda3std3__45__cpo3endE:
	.zero		1
	.type		_ZN65_INTERNAL_adb80482_29_flash_fwd_hdim32_fp16_sm80_cu_e763cb1e_29214cuda3std3__419piecewise_constructE,@object
	.size		_ZN65_INTERNAL_adb80482_29_flash_fwd_hdim32_fp16_sm80_cu_e763cb1e_29214cuda3std3__419piecewise_constructE,(_ZN65_INTERNAL_adb80482_29_flash_fwd_hdim32_fp16_sm80_cu_e763cb1e_29214cuda3std3__45__cpo4cendE - _ZN65_INTERNAL_adb80482_29_flash_fwd_hdim32_fp16_sm80_cu_e763cb1e_29214cuda3std3__419piecewise_constructE)
_ZN65_INTERNAL_adb80482_29_flash_fwd_hdim32_fp16_sm80_cu_e763cb1e_29214cuda3std3__419piecewise_constructE:
	.zero		1
	.type		_ZN65_INTERNAL_adb80482_29_flash_fwd_hdim32_fp16_sm80_cu_e763cb1e_29214cuda3std3__45__cpo4cendE,@object
	.size		_ZN65_INTERNAL_adb80482_29_flash_fwd_hdim32_fp16_sm80_cu_e763cb1e_29214cuda3std3__45__cpo4cendE,(_ZN65_INTERNAL_adb80482_29_flash_fwd_hdim32_fp16_sm80_cu_e763cb1e_29214cuda3std6ranges3__45__cpo4swapE - _ZN65_INTERNAL_adb80482_29_flash_fwd_hdim32_fp16_sm80_cu_e763cb1e_29214cuda3std3__45__cpo4cendE)
_ZN65_INTERNAL_adb80482_29_flash_fwd_hdim32_fp16_sm80_cu_e763cb1e_29214cuda3std3__45__cpo4cendE:
	.zero		1
	.type		_ZN65_INTERNAL_adb80482_29_flash_fwd_hdim32_fp16_sm80_cu_e763cb1e_29214cuda3std6ranges3__45__cpo4swapE,@object
	.size		_ZN65_INTERNAL_adb80482_29_flash_fwd_hdim32_fp16_sm80_cu_e763cb1e_29214cuda3std6ranges3__45__cpo4swapE,(.L_7 - _ZN65_INTERNAL_adb80482_29_flash_fwd_hdim32_fp16_sm80_cu_e763cb1e_29214cuda3std6ranges3__45__cpo4swapE)
_ZN65_INTERNAL_adb80482_29_flash_fwd_hdim32_fp16_sm80_cu_e763cb1e_29214cuda3std6ranges3__45__cpo4swapE:
	.zero		1
.L_7:


//--------------------- .nv.shared._ZN5flash16flash_fwd_kernelI23Flash_fwd_kernel_traitsILi32ELi128ELi128ELi4ELb0ELb0EN7cutlass6half_tE19Flash_kernel_traitsILi32ELi128ELi128ELi4ES3_EELb0ELb0ELb0ELb0ELb1ELb1ELb0ELb0EEEvNS_16Flash_fwd_paramsE --------------------------
	.section	.nv.shared._ZN5flash16flash_fwd_kernelI23Flash_fwd_kernel_traitsILi32ELi128ELi128ELi4ELb0ELb0EN7cutlass6half_tE19Flash_kernel_traitsILi32ELi128ELi128ELi4ES3_EELb0ELb0ELb0ELb0ELb1ELb1ELb0ELb0EEEvNS_16Flash_fwd_paramsE,"aw",@nobits
	.sectionflags	@""
	.align	16
	.zero		1024


//--------------------- .nv.shared._ZN5flash16flash_fwd_kernelI23Flash_fwd_kernel_traitsILi32ELi128ELi128ELi4ELb0ELb0EN7cutlass6half_tE19Flash_kernel_traitsILi32ELi128ELi128ELi4ES3_EELb0ELb0ELb0ELb0ELb0ELb0ELb0ELb0EEEvNS_16Flash_fwd_paramsE --------------------------
	.section	.nv.shared._ZN5flash16flash_fwd_kernelI23Flash_fwd_kernel_traitsILi32ELi128ELi128ELi4ELb0ELb0EN7cutlass6half_tE19Flash_kernel_traitsILi32ELi128ELi128ELi4ES3_EELb0ELb0ELb0ELb0ELb0ELb0ELb0ELb0EEEvNS_16Flash_fwd_paramsE,"aw",@nobits
	.sectionflags	@""
	.align	16
	.zero		1024


//--------------------- .nv.shared._ZN5flash16flash_fwd_kernelI23Flash_fwd_kernel_traitsILi32ELi128ELi128ELi4ELb0ELb0EN7cutlass6half_tE19Flash_kernel_traitsILi32ELi128ELi128ELi4ES3_EELb0ELb0ELb0ELb1ELb0ELb0ELb0ELb0EEEvNS_16Flash_fwd_paramsE --------------------------
	.section	.nv.shared._ZN5flash16flash_fwd_kernelI23Flash_fwd_kernel_traitsILi32ELi128ELi128ELi4ELb0ELb0EN7cutlass6half_tE19Flash_kernel_traitsILi32ELi128ELi128ELi4ES3_EELb0ELb0ELb0ELb1ELb0ELb0ELb0ELb0EEEvNS_16Flash_fwd_paramsE,"aw",@nobits
	.sectionflags	@""
	.align	16
	.zero		1024


//--------------------- .nv.shared._ZN5flash16flash_fwd_kernelI23Flash_fwd_kernel_traitsILi32ELi128ELi128ELi4ELb0ELb0EN7cutlass6half_tE19Flash_kernel_traitsILi32ELi128ELi128ELi4ES3_EELb0ELb0ELb1ELb0ELb0ELb1ELb0ELb0EEEvNS_16Flash_fwd_paramsE --------------------------
	.section	.nv.shared._ZN5flash16flash_fwd_kernelI23Flash_fwd_kernel_traitsILi32ELi128ELi128ELi4ELb0ELb0EN7cutlass6half_tE19Flash_kernel_traitsILi32ELi128ELi128ELi4ES3_EELb0ELb0ELb1ELb0ELb0ELb1ELb0ELb0EEEvNS_16Flash_fwd_paramsE,"aw",@nobits
	.sectionflags	@""
	.align	16
	.zero		1024


//--------------------- .nv.shared._ZN5flash16flash_fwd_kernelI23Flash_fwd_kernel_traitsILi32ELi128ELi128ELi4ELb0ELb0EN7cutlass6half_tE19Flash_kernel_traitsILi32ELi128ELi128ELi4ES3_EELb0ELb0ELb1ELb0ELb0ELb0ELb0ELb0EEEvNS_16Flash_fwd_paramsE --------------------------
	.section	.nv.shared._ZN5flash16flash_fwd_kernelI23Flash_fwd_kernel_traitsILi32ELi128ELi128ELi4ELb0ELb0EN7cutlass6half_tE19Flash_kernel_traitsILi32ELi128ELi128ELi4ES3_EELb0ELb0ELb1ELb0ELb0ELb0ELb0ELb0EEEvNS_16Flash_fwd_paramsE,"aw",@nobits
	.sectionflags	@""
	.align	16
	.zero		1024


//--------------------- .nv.shared._ZN5flash16flash_fwd_kernelI23Flash_fwd_kernel_traitsILi32ELi128ELi128ELi4ELb0ELb0EN7cutlass6half_tE19Flash_kernel_traitsILi32ELi128ELi128ELi4ES3_EELb0ELb0ELb1ELb1ELb0ELb0ELb0ELb0EEEvNS_16Flash_fwd_paramsE --------------------------
	.section	.nv.shared._ZN5flash16flash_fwd_kernelI23Flash_fwd_kernel_traitsILi32ELi128ELi128ELi4ELb0ELb0EN7cutlass6half_tE19Flash_kernel_traitsILi32ELi128ELi128ELi4ES3_EELb0ELb0ELb1ELb1ELb0ELb0ELb0ELb0EEEvNS_16Flash_fwd_paramsE,"aw",@nobits
	.sectionflags	@""
	.align	16
	.zero		1024


//--------------------- .nv.shared._ZN5flash16flash_fwd_kernelI23Flash_fwd_kernel_traitsILi32ELi128ELi128ELi4ELb0ELb0EN7cutlass6half_tE19Flash_kernel_traitsILi32ELi128ELi128ELi4ES3_EELb1ELb0ELb0ELb0ELb0ELb1ELb0ELb0EEEvNS_16Flash_fwd_paramsE --------------------------
	.section	.nv.shared._ZN5flash16flash_fwd_kernelI23Flash_fwd_kernel_traitsILi32ELi128ELi128ELi4ELb0ELb0EN7cutlass6half_tE19Flash_kernel_traitsILi32ELi128ELi128ELi4ES3_EELb1ELb0ELb0ELb0ELb0ELb1ELb0ELb0EEEvNS_16Flash_fwd_paramsE,"aw",@nobits
	.sectionflags	@""
	.align	16
	.zero		1024


//--------------------- .nv.shared._ZN5flash16flash_fwd_kernelI23Flash_fwd_kernel_traitsILi32ELi128ELi128ELi4ELb0ELb0EN7cutlass6half_tE19Flash_kernel_traitsILi32ELi128ELi128ELi4ES3_EELb0ELb0ELb0ELb0ELb0ELb1ELb1ELb0EEEvNS_16Flash_fwd_paramsE --------------------------
	.section	.nv.shared._ZN5flash16flash_fwd_kernelI23Flash_fwd_kernel_traitsILi32ELi128ELi128ELi4ELb0ELb0EN7cutlass6half_tE19Flash_kernel_traitsILi32ELi128ELi128ELi4ES3_EELb0ELb0ELb0ELb0ELb0ELb1ELb1ELb0EEEvNS_16Flash_fwd_paramsE,"aw",@nobits
	.sectionflags	@""
	.align	16
	.zero		1024


//--------------------- .nv.shared._ZN5flash16flash_fwd_kernelI23Flash_fwd_kernel_traitsILi32ELi128ELi128ELi4ELb0ELb0EN7cutlass6half_tE19Flash_kernel_traitsILi32ELi128ELi128ELi4ES3_EELb1ELb0ELb0ELb0ELb0ELb0ELb0ELb0EEEvNS_16Flash_fwd_paramsE --------------------------
	.section	.nv.shared._ZN5flash16flash_fwd_kernelI23Flash_fwd_kernel_traitsILi32ELi128ELi128ELi4ELb0ELb0EN7cutlass6half_tE19Flash_kernel_traitsILi32ELi128ELi128ELi4ES3_EELb1ELb0ELb0ELb0ELb0ELb0ELb0ELb0EEEvNS_16Flash_fwd_paramsE,"aw",@nobits
	.sectionflags	@""
	.align	16
	.zero		1024


//--------------------- .nv.shared._ZN5flash16flash_fwd_kernelI23Flash_fwd_kernel_traitsILi32ELi128ELi128ELi4ELb0ELb0EN7cutlass6half_tE19Flash_kernel_traitsILi32ELi128ELi128ELi4ES3_EELb1ELb0ELb1ELb0ELb0ELb0ELb0ELb0EEEvNS_16Flash_fwd_paramsE --------------------------
	.section	.nv.shared._ZN5flash16flash_fwd_kernelI23Flash_fwd_kernel_traitsILi32ELi128ELi128ELi4ELb0ELb0EN7cutlass6half_tE19Flash_kernel_traitsILi32ELi128ELi128ELi4ES3_EELb1ELb0ELb1ELb0ELb0ELb0ELb0ELb0EEEvNS_16Flash_fwd_paramsE,"aw",@nobits
	.sectionflags	@""
	.align	16
	.zero		1024


//--------------------- .nv.shared._ZN5flash16flash_fwd_kernelI23Flash_fwd_kernel_traitsILi32ELi128ELi128ELi4ELb0ELb0EN7cutlass6half_tE19Flash_kernel_traitsILi32ELi128ELi128ELi4ES3_EELb1ELb0ELb0ELb0ELb1ELb1ELb0ELb0EEEvNS_16Flash_fwd_paramsE --------------------------
	.section	.nv.shared._ZN5flash16flash_fwd_kernelI23Flash_fwd_kernel_traitsILi32ELi128ELi128ELi4ELb0ELb0EN7cutlass6half_tE19Flash_kernel_traitsILi32ELi128ELi128ELi4ES3_EELb1ELb0ELb0ELb0ELb1ELb1ELb0ELb0EEEvNS_16Flash_fwd_paramsE,"aw",@nobits
	.sectionflags	@""
	.align	16
	.zero		1024


//--------------------- .nv.shared._ZN5flash16flash_fwd_kernelI23Flash_fwd_kernel_traitsILi32ELi128ELi128ELi4ELb0ELb0EN7cutlass6half_tE19Flash_kernel_traitsILi32ELi128ELi128ELi4ES3_EELb0ELb0ELb0ELb0ELb1ELb1ELb1ELb0EEEvNS_16Flash_fwd_paramsE --------------------------
	.section	.nv.shared._ZN5flash16flash_fwd_kernelI23Flash_fwd_kernel_traitsILi32ELi128ELi128ELi4ELb0ELb0EN7cutlass6half_tE19Flash_kernel_traitsILi32ELi128ELi128ELi4ES3_EELb0ELb0ELb0ELb0ELb1ELb1ELb1ELb0EEEvNS_16Flash_fwd_paramsE,"aw",@nobits
	.sectionflags	@""
	.align	16
	.zero		1024


//--------------------- .nv.shared._ZN5flash16flash_fwd_kernelI23Flash_fwd_kernel_traitsILi32ELi128ELi128ELi4ELb0ELb0EN7cutlass6half_tE19Flash_kernel_traitsILi32ELi128ELi128ELi4ES3_EELb1ELb0ELb0ELb1ELb0ELb0ELb0ELb0EEEvNS_16Flash_fwd_paramsE --------------------------
	.section	.nv.shared._ZN5flash16flash_fwd_kernelI23Flash_fwd_kernel_traitsILi32ELi128ELi128ELi4ELb0ELb0EN7cutlass6half_tE19Flash_kernel_traitsILi32ELi128ELi128ELi4ES3_EELb1ELb0ELb0ELb1ELb0ELb0ELb0ELb0EEEvNS_16Flash_fwd_paramsE,"aw",@nobits
	.sectionflags	@""
	.align	16
	.zero		1024


//--------------------- .nv.shared._ZN5flash16flash_fwd_kernelI23Flash_fwd_kernel_traitsILi32ELi128ELi128ELi4ELb0ELb0EN7cutlass6half_tE19Flash_kernel_traitsILi32ELi128ELi128ELi4ES3_EELb1ELb0ELb0ELb0ELb0ELb0ELb0ELb1EEEvNS_16Flash_fwd_paramsE --------------------------
	.section	.nv.shared._ZN5flash16flash_fwd_kernelI23Flash_fwd_kernel_traitsILi32ELi128ELi128ELi4ELb0ELb0EN7cutlass6half_tE19Flash_kernel_traitsILi32ELi128ELi128ELi4ES3_EELb1ELb0ELb0ELb0ELb0ELb0ELb0ELb1EEEvNS_16Flash_fwd_paramsE,"aw",@nobits
	.sectionflags	@""
	.align	16
	.zero		1024


//--------------------- .nv.shared._ZN5flash16flash_fwd_kernelI23Flash_fwd_kernel_traitsILi32ELi128ELi128ELi4ELb0ELb0EN7cutlass6half_tE19Flash_kernel_traitsILi32ELi128ELi128ELi4ES3_EELb0ELb0ELb0ELb0ELb0ELb0ELb1ELb0EEEvNS_16Flash_fwd_paramsE --------------------------
	.section	.nv.shared._ZN5flash16flash_fwd_kernelI23Flash_fwd_kernel_traitsILi32ELi128ELi128ELi4ELb0ELb0EN7cutlass6half_tE19Flash_kernel_traitsILi32ELi128ELi128ELi4ES3_EELb0ELb0ELb0ELb0ELb0ELb0ELb1ELb0EEEvNS_16Flash_fwd_paramsE,"aw",@nobits
	.sectionflags	@""
	.align	16
	.zero		1024


//--------------------- .nv.shared._ZN5flash16flash_fwd_kernelI23Flash_fwd_kernel_traitsILi32ELi128ELi128ELi4ELb0ELb0EN7cutlass6half_tE19Flash_kernel_traitsILi32ELi128ELi128ELi4ES3_EELb1ELb0ELb0ELb1ELb0ELb0ELb0ELb1EEEvNS_16Flash_fwd_paramsE --------------------------
	.section	.nv.shared._ZN5flash16flash_fwd_kernelI23Flash_fwd_kernel_traitsILi32ELi128ELi128ELi4ELb0ELb0EN7cutlass6half_tE19Flash_kernel_traitsILi32ELi128ELi128ELi4ES3_EELb1ELb0ELb0ELb1ELb0ELb0ELb0ELb1EEEvNS_16Flash_fwd_paramsE,"aw",@nobits
	.sectionflags	@""
	.align	16
	.zero		1024


//--------------------- .nv.shared._ZN5flash16flash_fwd_kernelI23Flash_fwd_kernel_traitsILi32ELi128ELi128ELi4ELb0ELb0EN7cutlass6half_tE19Flash_kernel_traitsILi32ELi128ELi128ELi4ES3_EELb0ELb0ELb0ELb1ELb0ELb0ELb1ELb0EEEvNS_16Flash_fwd_paramsE --------------------------
	.section	.nv.shared._ZN5flash16flash_fwd_kernelI23Flash_fwd_kernel_traitsILi32ELi128ELi128ELi4ELb0ELb0EN7cutlass6half_tE19Flash_kernel_traitsILi32ELi128ELi128ELi4ES3_EELb0ELb0ELb0ELb1ELb0ELb0ELb1ELb0EEEvNS_16Flash_fwd_paramsE,"aw",@nobits
	.sectionflags	@""
	.align	16
	.zero		1024


//--------------------- .nv.shared._ZN5flash16flash_fwd_kernelI23Flash_fwd_kernel_traitsILi32ELi128ELi128ELi4ELb0ELb0EN7cutlass6half_tE19Flash_kernel_traitsILi32ELi128ELi128ELi4ES3_EELb1ELb0ELb1ELb0ELb0ELb1ELb0ELb0EEEvNS_16Flash_fwd_paramsE --------------------------
	.section	.nv.shared._ZN5flash16flash_fwd_kernelI23Flash_fwd_kernel_traitsILi32ELi128ELi128ELi4ELb0ELb0EN7cutlass6half_tE19Flash_kernel_traitsILi32ELi128ELi128ELi4ES3_EELb1ELb0ELb1ELb0ELb0ELb1ELb0ELb0EEEvNS_16Flash_fwd_paramsE,"aw",@nobits
	.sectionflags	@""
	.align	16
	.zero		1024


//--------------------- .nv.shared._ZN5flash16flash_fwd_kernelI23Flash_fwd_kernel_traitsILi32ELi128ELi128ELi4ELb0ELb0EN7cutlass6half_tE19Flash_kernel_traitsILi32ELi128ELi128ELi4ES3_EELb0ELb0ELb1ELb0ELb0ELb1ELb1ELb0EEEvNS_16Flash_fwd_paramsE --------------------------
	.section	.nv.shared._ZN5flash16flash_fwd_kernelI23Flash_fwd_kernel_traitsILi32ELi128ELi128ELi4ELb0ELb0EN7cutlass6half_tE19Flash_kernel_traitsILi32ELi128ELi128ELi4ES3_EELb0ELb0ELb1ELb0ELb0ELb1ELb1ELb0EEEvNS_16Flash_fwd_paramsE,"aw",@nobits
	.sectionflags	@""
	.align	16
	.zero		1024


//--------------------- .nv.shared._ZN5flash16flash_fwd_kernelI23Flash_fwd_kernel_traitsILi32ELi128ELi128ELi4ELb0ELb0EN7cutlass6half_tE19Flash_kernel_traitsILi32ELi128ELi128ELi4ES3_EELb1ELb0ELb1ELb1ELb0ELb0ELb0ELb0EEEvNS_16Flash_fwd_paramsE --------------------------
	.section	.nv.shared._ZN5flash16flash_fwd_kernelI23Flash_fwd_kernel_traitsILi32ELi128ELi128ELi4ELb0ELb0EN7cutlass6half_tE19Flash_kernel_traitsILi32ELi128ELi128ELi4ES3_EELb1ELb0ELb1ELb1ELb0ELb0ELb0ELb0EEEvNS_16Flash_fwd_paramsE,"aw",@nobits
	.sectionflags	@""
	.align	16
	.zero		1024


//--------------------- .nv.shared._ZN5flash16flash_fwd_kernelI23Flash_fwd_kernel_traitsILi32ELi128ELi128ELi4ELb0ELb0EN7cutlass6half_tE19Flash_kernel_traitsILi32ELi128ELi128ELi4ES3_EELb1ELb0ELb1ELb0ELb0ELb0ELb0ELb1EEEvNS_16Flash_fwd_paramsE --------------------------
	.section	.nv.shared._ZN5flash16flash_fwd_kernelI23Flash_fwd_kernel_traitsILi32ELi128ELi128ELi4ELb0ELb0EN7cutlass6half_tE19Flash_kernel_traitsILi32ELi128ELi128ELi4ES3_EELb1ELb0ELb1ELb0ELb0ELb0ELb0ELb1EEEvNS_16Flash_fwd_paramsE,"aw",@nobits
	.sectionflags	@""
	.align	16
	.zero		1024


//--------------------- .nv.shared._ZN5flash16flash_fwd_kernelI23Flash_fwd_kernel_traitsILi32ELi128ELi128ELi4ELb0ELb0EN7cutlass6half_tE19Flash_kernel_traitsILi32ELi128ELi128ELi4ES3_EELb0ELb0ELb1ELb0ELb0ELb0ELb1ELb0EEEvNS_16Flash_fwd_paramsE --------------------------
	.section	.nv.shared._ZN5flash16flash_fwd_kernelI23Flash_fwd_kernel_traitsILi32ELi128ELi128ELi4ELb0ELb0EN7cutlass6half_tE19Flash_kernel_traitsILi32ELi128ELi128ELi4ES3_EELb0ELb0ELb1ELb0ELb0ELb0ELb1ELb0EEEvNS_16Flash_fwd_paramsE,"aw",@nobits
	.sectionflags	@""
	.align	16
	.zero		1024


//--------------------- .nv.shared._ZN5flash16flash_fwd_kernelI23Flash_fwd_kernel_traitsILi32ELi128ELi128ELi4ELb0ELb0EN7cutlass6half_tE19Flash_kernel_traitsILi32ELi128ELi128ELi4ES3_EELb1ELb0ELb1ELb1ELb0ELb0ELb0ELb1EEEvNS_16Flash_fwd_paramsE --------------------------
	.section	.nv.shared._ZN5flash16flash_fwd_kernelI23Flash_fwd_kernel_traitsILi32ELi128ELi128ELi4ELb0ELb0EN7cutlass6half_tE19Flash_kernel_traitsILi32ELi128ELi128ELi4ES3_EELb1ELb0ELb1ELb1ELb0ELb0ELb0ELb1EEEvNS_16Flash_fwd_paramsE,"aw",@nobits
	.sectionflags	@""
	.align	16
	.zero		1024


//--------------------- .nv.shared._ZN5flash16flash_fwd_kernelI23Flash_fwd_kernel_traitsILi32ELi128ELi128ELi4ELb0ELb0EN7cutlass6half_tE19Flash_kernel_traitsILi32ELi128ELi128ELi4ES3_EELb0ELb0ELb1ELb1ELb0ELb0ELb1ELb0EEEvNS_16Flash_fwd_paramsE --------------------------
	.section	.nv.shared._ZN5flash16flash_fwd_kernelI23Flash_fwd_kernel_traitsILi32ELi128ELi128ELi4ELb0ELb0EN7cutlass6half_tE19Flash_kernel_traitsILi32ELi128ELi128ELi4ES3_EELb0ELb0ELb1ELb1ELb0ELb0ELb1ELb0EEEvNS_16Flash_fwd_paramsE,"aw",@nobits
	.sectionflags	@""
	.align	16
	.zero		1024


//--------------------- .nv.constant0._ZN5flash16flash_fwd_kernelI23Flash_fwd_kernel_traitsILi32ELi128ELi128ELi4ELb0ELb0EN7cutlass6half_tE19Flash_kernel_traitsILi32ELi128ELi128ELi4ES3_EELb0ELb0ELb0ELb0ELb0ELb1ELb0ELb0EEEvNS_16Flash_fwd_paramsE --------------------------
	.section	.nv.constant0._ZN5flash16flash_fwd_kernelI23Flash_fwd_kernel_traitsILi32ELi128ELi128ELi4ELb0ELb0EN7cutlass6half_tE19Flash_kernel_traitsILi32ELi128ELi128ELi4ES3_EELb0ELb0ELb0ELb0ELb0ELb1ELb0ELb0EEEvNS_16Flash_fwd_paramsE,"a",@progbits
	.sectionflags	@""
	.align	4
.nv.constant0._ZN5flash16flash_fwd_kernelI23Flash_fwd_kernel_traitsILi32ELi128ELi128ELi4ELb0ELb0EN7cutlass6half_tE19Flash_kernel_traitsILi32ELi128ELi128ELi4ES3_EELb0ELb0ELb0ELb0ELb0ELb1ELb0ELb0EEEvNS_16Flash_fwd_paramsE:
	.zero		992


//--------------------- .nv.constant0._ZN5flash16flash_fwd_kernelI23Flash_fwd_kernel_traitsILi32ELi128ELi128ELi4ELb0ELb0EN7cutlass6half_tE19Flash_kernel_traitsILi32ELi128ELi128ELi4ES3_EELb0ELb0ELb0ELb0ELb1ELb1ELb0ELb0EEEvNS_16Flash_fwd_paramsE --------------------------
	.section	.nv.constant0._ZN5flash16flash_fwd_kernelI23Flash_fwd_kernel_traitsILi32ELi128ELi128ELi4ELb0ELb0EN7cutlass6half_tE19Flash_kernel_traitsILi32ELi128ELi128ELi4ES3_EELb0ELb0ELb0ELb0ELb1ELb1ELb0ELb0EEEvNS_16Flash_fwd_paramsE,"a",@progbits
	.sectionflags	@""
	.align	4
.nv.constant0._ZN5flash16flash_fwd_kernelI23Flash_fwd_kernel_traitsILi32ELi128ELi128ELi4ELb0ELb0EN7cutlass6half_tE19Flash_kernel_traitsILi32ELi128ELi128ELi4ES3_EELb0ELb0ELb0ELb0ELb1ELb1ELb0ELb0EEEvNS_16Flash_fwd_paramsE:
	.zero		992


//--------------------- .nv.constant0._ZN5flash16flash_fwd_kernelI23Flash_fwd_kernel_traitsILi32ELi128ELi128ELi4ELb0ELb0EN7cutlass6half_tE19Flash_kernel_traitsILi32ELi128ELi128ELi4ES3_EELb0ELb0ELb0ELb0ELb0ELb0ELb0ELb0EEEvNS_16Flash_fwd_paramsE --------------------------
	.section	.nv.constant0._ZN5flash16flash_fwd_kernelI23Flash_fwd_kernel_traitsILi32ELi128ELi128ELi4ELb0ELb0EN7cutlass6half_tE19Flash_kernel_traitsILi32ELi128ELi128ELi4ES3_EELb0ELb0ELb0ELb0ELb0ELb0ELb0ELb0EEEvNS_16Flash_fwd_paramsE,"a",@progbits
	.sectionflags	@""
	.align	4
.nv.constant0._ZN5flash16flash_fwd_kernelI23Flash_fwd_kernel_traitsILi32ELi128ELi128ELi4ELb0ELb0EN7cutlass6half_tE19Flash_kernel_traitsILi32ELi128ELi128ELi4ES3_EELb0ELb0ELb0ELb0ELb0ELb0ELb0ELb0EEEvNS_16Flash_fwd_paramsE:
	.zero		992


//--------------------- .nv.constant0._ZN5flash16flash_fwd_kernelI23Flash_fwd_kernel_traitsILi32ELi128ELi128ELi4ELb0ELb0EN7cutlass6half_tE19Flash_kernel_traitsILi32ELi128ELi128ELi4ES3_EELb0ELb0ELb0ELb1ELb0ELb0ELb0ELb0EEEvNS_16Flash_fwd_paramsE --------------------------
	.section	.nv.constant0._ZN5flash16flash_fwd_kernelI23Flash_fwd_kernel_traitsILi32ELi128ELi128ELi4ELb0ELb0EN7cutlass6half_tE19Flash_kernel_traitsILi32ELi128ELi128ELi4ES3_EELb0ELb0ELb0ELb1ELb0ELb0ELb0ELb0EEEvNS_16Flash_fwd_paramsE,"a",@progbits
	.sectionflags	@""
	.align	4
.nv.constant0._ZN5flash16flash_fwd_kernelI23Flash_fwd_kernel_traitsILi32ELi128ELi128ELi4ELb0ELb0EN7cutlass6half_tE19Flash_kernel_traitsILi32ELi128ELi128ELi4ES3_EELb0ELb0ELb0ELb1ELb0ELb0ELb0ELb0EEEvNS_16Flash_fwd_paramsE:
	.zero		992


//--------------------- .nv.constant0._ZN5flash16flash_fwd_kernelI23Flash_fwd_kernel_traitsILi32ELi128ELi128ELi4ELb0ELb0EN7cutlass6half_tE19Flash_kernel_traitsILi32ELi128ELi128ELi4ES3_EELb0ELb0ELb1ELb0ELb0ELb1ELb0ELb0EEEvNS_16Flash_fwd_paramsE --------------------------
	.section	.nv.constant0._ZN5flash16flash_fwd_kernelI23Flash_fwd_kernel_traitsILi32ELi128ELi128ELi4ELb0ELb0EN7cutlass6half_tE19Flash_kernel_traitsILi32ELi128ELi128ELi4ES3_EELb0ELb0ELb1ELb0ELb0ELb1ELb0ELb0EEEvNS_16Flash_fwd_paramsE,"a",@progbits
	.sectionflags	@""
	.align	4
.nv.constant0._ZN5flash16flash_fwd_kernelI23Flash_fwd_kernel_traitsILi32ELi128ELi128ELi4ELb0ELb0EN7cutlass6half_tE19Flash_kernel_traitsILi32ELi128ELi128ELi4ES3_EELb0ELb0ELb1ELb0ELb0ELb1ELb0ELb0EEEvNS_16Flash_fwd_paramsE:
	.zero		992


//--------------------- .nv.constant0._ZN5flash16flash_fwd_kernelI23Flash_fwd_kernel_traitsILi32ELi128ELi128ELi4ELb0ELb0EN7cutlass6half_tE19Flash_kernel_traitsILi32ELi128ELi128ELi4ES3_EELb0ELb0ELb1ELb0ELb0ELb0ELb0ELb0EEEvNS_16Flash_fwd_paramsE --------------------------
	.section	.nv.constant0._ZN5flash16flash_fwd_kernelI23Flash_fwd_kernel_traitsILi32ELi128ELi128ELi4ELb0ELb0EN7cutlass6half_tE19Flash_kernel_traitsILi32ELi128ELi128ELi4ES3_EELb0ELb0ELb1ELb0ELb0ELb0ELb0ELb0EEEvNS_16Flash_fwd_paramsE,"a",@progbits
	.sectionflags	@""
	.align	4
.nv.constant0._ZN5flash16flash_fwd_kernelI23Flash_fwd_kernel_traitsILi32ELi128ELi128ELi4ELb0ELb0EN7cutlass6half_tE19Flash_kernel_traitsILi32ELi128ELi128ELi4ES3_EELb0ELb0ELb1ELb0ELb0ELb0ELb0ELb0EEEvNS_16Flash_fwd_paramsE:
	.zero		992


//--------------------- .nv.constant0._ZN5flash16flash_fwd_kernelI23Flash_fwd_kernel_traitsILi32ELi128ELi128ELi4ELb0ELb0EN7cutlass6half_tE19Flash_kernel_traitsILi32ELi128ELi128ELi4ES3_EELb0ELb0ELb1ELb1ELb0ELb0ELb0ELb0EEEvNS_16Flash_fwd_paramsE --------------------------
	.section	.nv.constant0._ZN5flash16flash_fwd_kernelI23Flash_fwd_kernel_traitsILi32ELi128ELi128ELi4ELb0ELb0EN7cutlass6half_tE19Flash_kernel_traitsILi32ELi128ELi128ELi4ES3_EELb0ELb0ELb1ELb1ELb0ELb0ELb0ELb0EEEvNS_16Flash_fwd_paramsE,"a",@progbits
	.sectionflags	@""
	.align	4
.nv.constant0._ZN5flash16flash_fwd_kernelI23Flash_fwd_kernel_traitsILi32ELi128ELi128ELi4ELb0ELb0EN7cutlass6half_tE19Flash_kernel_traitsILi32ELi128ELi128ELi4ES3_EELb0ELb0ELb1ELb1ELb0ELb0ELb0ELb0EEEvNS_16Flash_fwd_paramsE:
	.zero		992


//--------------------- .nv.constant0._ZN5flash16flash_fwd_kernelI23Flash_fwd_kernel_traitsILi32ELi128ELi128ELi4ELb0ELb0EN7cutlass6half_tE19Flash_kernel_traitsILi32ELi128ELi128ELi4ES3_EELb1ELb0ELb0ELb0ELb0ELb1ELb0ELb0EEEvNS_16Flash_fwd_paramsE --------------------------
	.section	.nv.constant0._ZN5flash16flash_fwd_kernelI23Flash_fwd_kernel_traitsILi32ELi128ELi128ELi4ELb0ELb0EN7cutlass6half_tE19Flash_kernel_traitsILi32ELi128ELi128ELi4ES3_EELb1ELb0ELb0ELb0ELb0ELb1ELb0ELb0EEEvNS_16Flash_fwd_paramsE,"a",@progbits
	.sectionflags	@""
	.align	4
.nv.constant0._ZN5flash16flash_fwd_kernelI23Flash_fwd_kernel_traitsILi32ELi128ELi128ELi4ELb0ELb0EN7cutlass6half_tE19Flash_kernel_traitsILi32ELi128ELi128ELi4ES3_EELb1ELb0ELb0ELb0ELb0ELb1ELb0ELb0EEEvNS_16Flash_fwd_paramsE:
	.zero		992


//--------------------- .nv.constant0._ZN5flash16flash_fwd_kernelI23Flash_fwd_kernel_traitsILi32ELi128ELi128ELi4ELb0ELb0EN7cutlass6half_tE19Flash_kernel_traitsILi32ELi128ELi128ELi4ES3_EELb0ELb0ELb0ELb0ELb0ELb1ELb1ELb0EEEvNS_16Flash_fwd_paramsE --------------------------
	.section	.nv.constant0._ZN5flash16flash_fwd_kernelI23Flash_fwd_kernel_traitsILi32ELi128ELi128ELi4ELb0ELb0EN7cutlass6half_tE19Flash_kernel_traitsILi32ELi128ELi128ELi4ES3_EELb0ELb0ELb0ELb0ELb0ELb1ELb1ELb0EEEvNS_16Flash_fwd_paramsE,"a",@progbits
	.sectionflags	@""
	.align	4
.nv.constant0._ZN5flash16flash_fwd_kernelI23Flash_fwd_kernel_traitsILi32ELi128ELi128ELi4ELb0ELb0EN7cutlass6half_tE19Flash_kernel_traitsILi32ELi128ELi128ELi4ES3_EELb0ELb0ELb0ELb0ELb0ELb1ELb1ELb0EEEvNS_16Flash_fwd_paramsE:
	.zero		992


//--------------------- .nv.constant0._ZN5flash16flash_fwd_kernelI23Flash_fwd_kernel_traitsILi32ELi128ELi128ELi4ELb0ELb0EN7cutlass6half_tE19Flash_kernel_traitsILi32ELi128ELi128ELi4ES3_EELb1ELb0ELb0ELb0ELb0ELb0ELb0ELb0EEEvNS_16Flash_fwd_paramsE --------------------------
	.section	.nv.constant0._ZN5flash16flash_fwd_kernelI23Flash_fwd_kernel_traitsILi32ELi128ELi128ELi4ELb0ELb0EN7cutlass6half_tE19Flash_kernel_traitsILi32ELi128ELi128ELi4ES3_EELb1ELb0ELb0ELb0ELb0ELb0ELb0ELb0EEEvNS_16Flash_fwd_paramsE,"a",@progbits
	.sectionflags	@""
	.align	4
.nv.constant0._ZN5flash16flash_fwd_kernelI23Flash_fwd_kernel_traitsILi32ELi128ELi128ELi4ELb0ELb0EN7cutlass6half_tE19Flash_kernel_traitsILi32ELi128ELi128ELi4ES3_EELb1ELb0ELb0ELb0ELb0ELb0ELb0ELb0EEEvNS_16Flash_fwd_paramsE:
	.zero		992


//--------------------- .nv.constant0._ZN5flash16flash_fwd_kernelI23Flash_fwd_kernel_traitsILi32ELi128ELi128ELi4ELb0ELb0EN7cutlass6half_tE19Flash_kernel_traitsILi32ELi128ELi128ELi4ES3_EELb1ELb0ELb1ELb0ELb0ELb0ELb0ELb0EEEvNS_16Flash_fwd_paramsE --------------------------
	.section	.nv.constant0._ZN5flash16flash_fwd_kernelI23Flash_fwd_kernel_traitsILi32ELi128ELi128ELi4ELb0ELb0EN7cutlass6half_tE19Flash_kernel_traitsILi32ELi128ELi128ELi4ES3_EELb1ELb0ELb1ELb0ELb0ELb0ELb0ELb0EEEvNS_16Flash_fwd_paramsE,"a",@progbits
	.sectionflags	@""
	.align	4
.nv.constant0._ZN5flash16flash_fwd_kernelI23Flash_fwd_kernel_traitsILi32ELi128ELi128ELi4ELb0ELb0EN7cutlass6half_tE19Flash_kernel_traitsILi32ELi128ELi128ELi4ES3_EELb1ELb0ELb1ELb0ELb0ELb0ELb0ELb0EEEvNS_16Flash_fwd_paramsE:
	.zero		992


//--------------------- .nv.constant0._ZN5flash16flash_fwd_kernelI23Flash_fwd_kernel_traitsILi32ELi128ELi128ELi4ELb0ELb0EN7cutlass6half_tE19Flash_kernel_traitsILi32ELi128ELi128ELi4ES3_EELb1ELb0ELb0ELb0ELb1ELb1ELb0ELb0EEEvNS_16Flash_fwd_paramsE --------------------------
	.section	.nv.constant0._ZN5flash16flash_fwd_kernelI23Flash_fwd_kernel_traitsILi32ELi128ELi128ELi4ELb0ELb0EN7cutlass6half_tE19Flash_kernel_traitsILi32ELi128ELi128ELi4ES3_EELb1ELb0ELb0ELb0ELb1ELb1ELb0ELb0EEEvNS_16Flash_fwd_paramsE,"a",@progbits
	.sectionflags	@""
	.align	4
.nv.constant0._ZN5flash16flash_fwd_kernelI23Flash_fwd_kernel_traitsILi32ELi128ELi128ELi4ELb0ELb0EN7cutlass6half_tE19Flash_kernel_traitsILi32ELi128ELi128ELi4ES3_EELb1ELb0ELb0ELb0ELb1ELb1ELb0ELb0EEEvNS_16Flash_fwd_paramsE:
	.zero		992


//--------------------- .nv.constant0._ZN5flash16flash_fwd_kernelI23Flash_fwd_kernel_traitsILi32ELi128ELi128ELi4ELb0ELb0EN7cutlass6half_tE19Flash_kernel_traitsILi32ELi128ELi128ELi4ES3_EELb0ELb0ELb0ELb0ELb1ELb1ELb1ELb0EEEvNS_16Flash_fwd_paramsE --------------------------
	.section	.nv.constant0._ZN5flash16flash_fwd_kernelI23Flash_fwd_kernel_traitsILi32ELi128ELi128ELi4ELb0ELb0EN7cutlass6half_tE19Flash_kernel_traitsILi32ELi128ELi128ELi4ES3_EELb0ELb0ELb0ELb0ELb1ELb1ELb1ELb0EEEvNS_16Flash_fwd_paramsE,"a",@progbits
	.sectionflags	@""
	.align	4
.nv.constant0._ZN5flash16flash_fwd_kernelI23Flash_fwd_kernel_traitsILi32ELi128ELi128ELi4ELb0ELb0EN7cutlass6half_tE19Flash_kernel_traitsILi32ELi128ELi128ELi4ES3_EELb0ELb0ELb0ELb0ELb1ELb1ELb1ELb0EEEvNS_16Flash_fwd_paramsE:
	.zero		992


//--------------------- .nv.constant0._ZN5flash16flash_fwd_kernelI23Flash_fwd_kernel_traitsILi32ELi128ELi128ELi4ELb0ELb0EN7cutlass6half_tE19Flash_kernel_traitsILi32ELi128ELi128ELi4ES3_EELb1ELb0ELb0ELb1ELb0ELb0ELb0ELb0EEEvNS_16Flash_fwd_paramsE --------------------------
	.section	.nv.constant0._ZN5flash16flash_fwd_kernelI23Flash_fwd_kernel_traitsILi32ELi128ELi128ELi4ELb0ELb0EN7cutlass6half_tE19Flash_kernel_traitsILi32ELi128ELi128ELi4ES3_EELb1ELb0ELb0ELb1ELb0ELb0ELb0ELb0EEEvNS_16Flash_fwd_paramsE,"a",@progbits
	.sectionflags	@""
	.align	4
.nv.constant0._ZN5flash16flash_fwd_kernelI23Flash_fwd_kernel_traitsILi32ELi128ELi128ELi4ELb0ELb0EN7cutlass6half_tE19Flash_kernel_traitsILi32ELi128ELi128ELi4ES3_EELb1ELb0ELb0ELb1ELb0ELb0ELb0ELb0EEEvNS_16Flash_fwd_paramsE:
	.zero		992


//--------------------- .nv.constant0._ZN5flash16flash_fwd_kernelI23Flash_fwd_kernel_traitsILi32ELi128ELi128ELi4ELb0ELb0EN7cutlass6half_tE19Flash_kernel_traitsILi32ELi128ELi128ELi4ES3_EELb1ELb0ELb0ELb0ELb0ELb0ELb0ELb1EEEvNS_16Flash_fwd_paramsE --------------------------
	.section	.nv.constant0._ZN5flash16flash_fwd_kernelI23Flash_fwd_kernel_traitsILi32ELi128ELi128ELi4ELb0ELb0EN7cutlass6half_tE19Flash_kernel_traitsILi32ELi128ELi128ELi4ES3_EELb1ELb0ELb0ELb0ELb0ELb0ELb0ELb1EEEvNS_16Flash_fwd_paramsE,"a",@progbits
	.sectionflags	@""
	.align	4
.nv.constant0._ZN5flash16flash_fwd_kernelI23Flash_fwd_kernel_traitsILi32ELi128ELi128ELi4ELb0ELb0EN7cutlass6half_tE19Flash_kernel_traitsILi32ELi128ELi128ELi4ES3_EELb1ELb0ELb0ELb0ELb0ELb0ELb0ELb1EEEvNS_16Flash_fwd_paramsE:
	.zero		992


//--------------------- .nv.constant0._ZN5flash16flash_fwd_kernelI23Flash_fwd_kernel_traitsILi32ELi128ELi128ELi4ELb0ELb0EN7cutlass6half_tE19Flash_kernel_traitsILi32ELi128ELi128ELi4ES3_EELb0ELb0ELb0ELb0ELb0ELb0ELb1ELb0EEEvNS_16Flash_fwd_paramsE --------------------------
	.section	.nv.constant0._ZN5flash16flash_fwd_kernelI23Flash_fwd_kernel_traitsILi32ELi128ELi128ELi4ELb0ELb0EN7cutlass6half_tE19Flash_kernel_traitsILi32ELi128ELi128ELi4ES3_EELb0ELb0ELb0ELb0ELb0ELb0ELb1ELb0EEEvNS_16Flash_fwd_paramsE,"a",@progbits
	.sectionflags	@""
	.align	4
.nv.constant0._ZN5flash16flash_fwd_kernelI23Flash_fwd_kernel_traitsILi32ELi128ELi128ELi4ELb0ELb0EN7cutlass6half_tE19Flash_kernel_traitsILi32ELi128ELi128ELi4ES3_EELb0ELb0ELb0ELb0ELb0ELb0ELb1ELb0EEEvNS_16Flash_fwd_paramsE:
	.zero		992


//--------------------- .nv.constant0._ZN5flash16flash_fwd_kernelI23Flash_fwd_kernel_traitsILi32ELi128ELi128ELi4ELb0ELb0EN7cutlass6half_tE19Flash_kernel_traitsILi32ELi128ELi128ELi4ES3_EELb1ELb0ELb0ELb1ELb0ELb0ELb0ELb1EEEvNS_16Flash_fwd_paramsE --------------------------
	.section	.nv.constant0._ZN5flash16flash_fwd_kernelI23Flash_fwd_kernel_traitsILi32ELi128ELi128ELi4ELb0ELb0EN7cutlass6half_tE19Flash_kernel_traitsILi32ELi128ELi128ELi4ES3_EELb1ELb0ELb0ELb1ELb0ELb0ELb0ELb1EEEvNS_16Flash_fwd_paramsE,"a",@progbits
	.sectionflags	@""
	.align	4
.nv.constant0._ZN5flash16flash_fwd_kernelI23Flash_fwd_kernel_traitsILi32ELi128ELi128ELi4ELb0ELb0EN7cutlass6half_tE19Flash_kernel_traitsILi32ELi128ELi128ELi4ES3_EELb1ELb0ELb0ELb1ELb0ELb0ELb0ELb1EEEvNS_16Flash_fwd_paramsE:
	.zero		992


//--------------------- .nv.constant0._ZN5flash16flash_fwd_kernelI23Flash_fwd_kernel_traitsILi32ELi128ELi128ELi4ELb0ELb0EN7cutlass6half_tE19Flash_kernel_traitsILi32ELi128ELi128ELi4ES3_EELb0ELb0ELb0ELb1ELb0ELb0ELb1ELb0EEEvNS_16Flash_fwd_paramsE --------------------------
	.section	.nv.constant0._ZN5flash16flash_fwd_kernelI23Flash_fwd_kernel_traitsILi32ELi128ELi128ELi4ELb0ELb0EN7cutlass6half_tE19Flash_kernel_traitsILi32ELi128ELi128ELi4ES3_EELb0ELb0ELb0ELb1ELb0ELb0ELb1ELb0EEEvNS_16Flash_fwd_paramsE,"a",@progbits
	.sectionflags	@""
	.align	4
.nv.constant0._ZN5flash16flash_fwd_kernelI23Flash_fwd_kernel_traitsILi32ELi128ELi128ELi4ELb0ELb0EN7cutlass6half_tE19Flash_kernel_traitsILi32ELi128ELi128ELi4ES3_EELb0ELb0ELb0ELb1ELb0ELb0ELb1ELb0EEEvNS_16Flash_fwd_paramsE:
	.zero		992


//--------------------- .nv.constant0._ZN5flash16flash_fwd_kernelI23Flash_fwd_kernel_traitsILi32ELi128ELi128ELi4ELb0ELb0EN7cutlass6half_tE19Flash_kernel_traitsILi32ELi128ELi128ELi4ES3_EELb1ELb0ELb1ELb0ELb0ELb1ELb0ELb0EEEvNS_16Flash_fwd_paramsE --------------------------
	.section	.nv.constant0._ZN5flash16flash_fwd_kernelI23Flash_fwd_kernel_traitsILi32ELi128ELi128ELi4ELb0ELb0EN7cutlass6half_tE19Flash_kernel_traitsILi32ELi128ELi128ELi4ES3_EELb1ELb0ELb1ELb0ELb0ELb1ELb0ELb0EEEvNS_16Flash_fwd_paramsE,"a",@progbits
	.sectionflags	@""
	.align	4
.nv.constant0._ZN5flash16flash_fwd_kernelI23Flash_fwd_kernel_traitsILi32ELi128ELi128ELi4ELb0ELb0EN7cutlass6half_tE19Flash_kernel_traitsILi32ELi128ELi128ELi4ES3_EELb1ELb0ELb1ELb0ELb0ELb1ELb0ELb0EEEvNS_16Flash_fwd_paramsE:
	.zero		992


//--------------------- .nv.constant0._ZN5flash16flash_fwd_kernelI23Flash_fwd_kernel_traitsILi32ELi128ELi128ELi4ELb0ELb0EN7cutlass6half_tE19Flash_kernel_traitsILi32ELi128ELi128ELi4ES3_EELb0ELb0ELb1ELb0ELb0ELb1ELb1ELb0EEEvNS_16Flash_fwd_paramsE --------------------------
	.section	.nv.constant0._ZN5flash16flash_fwd_kernelI23Flash_fwd_kernel_traitsILi32ELi128ELi128ELi4ELb0ELb0EN7cutlass6half_tE19Flash_kernel_traitsILi32ELi128ELi128ELi4ES3_EELb0ELb0ELb1ELb0ELb0ELb1ELb1ELb0EEEvNS_16Flash_fwd_paramsE,"a",@progbits
	.sectionflags	@""
	.align	4
.nv.constant0._ZN5flash16flash_fwd_kernelI23Flash_fwd_kernel_traitsILi32ELi128ELi128ELi4ELb0ELb0EN7cutlass6half_tE19Flash_kernel_traitsILi32ELi128ELi128ELi4ES3_EELb0ELb0ELb1ELb0ELb0ELb1ELb1ELb0EEEvNS_16Flash_fwd_paramsE:
	.zero		992


//--------------------- .nv.constant0._ZN5flash16flash_fwd_kernelI23Flash_fwd_kernel_traitsILi32ELi128ELi128ELi4ELb0ELb0EN7cutlass6half_tE19Flash_kernel_traitsILi32ELi128ELi128ELi4ES3_EELb1ELb0ELb1ELb1ELb0ELb0ELb0ELb0EEEvNS_16Flash_fwd_paramsE --------------------------
	.section	.nv.constant0._ZN5flash16flash_fwd_kernelI23Flash_fwd_kernel_traitsILi32ELi128ELi128ELi4ELb0ELb0EN7cutlass6half_tE19Flash_kernel_traitsILi32ELi128ELi128ELi4ES3_EELb1ELb0ELb1ELb1ELb0ELb0ELb0ELb0EEEvNS_16Flash_fwd_paramsE,"a",@progbits
	.sectionflags	@""
	.align	4
.nv.constant0._ZN5flash16flash_fwd_kernelI23Flash_fwd_kernel_traitsILi32ELi128ELi128ELi4ELb0ELb0EN7cutlass6half_tE19Flash_kernel_traitsILi32ELi128ELi128ELi4ES3_EELb1ELb0ELb1ELb1ELb0ELb0ELb0ELb0EEEvNS_16Flash_fwd_paramsE:
	.zero		992


//--------------------- .nv.constant0._ZN5flash16flash_fwd_kernelI23Flash_fwd_kernel_traitsILi32ELi128ELi128ELi4ELb0ELb0EN7cutlass6half_tE19Flash_kernel_traitsILi32ELi128ELi128ELi4ES3_EELb1ELb0ELb1ELb0ELb0ELb0ELb0ELb1EEEvNS_16Flash_fwd_paramsE --------------------------
	.section	.nv.constant0._ZN5flash16flash_fwd_kernelI23Flash_fwd_kernel_traitsILi32ELi128ELi128ELi4ELb0ELb0EN7cutlass6half_tE19Flash_kernel_traitsILi32ELi128ELi128ELi4ES3_EELb1ELb0ELb1ELb0ELb0ELb0ELb0ELb1EEEvNS_16Flash_fwd_paramsE,"a",@progbits
	.sectionflags	@""
	.align	4
.nv.constant0._ZN5flash16flash_fwd_kernelI23Flash_fwd_kernel_traitsILi32ELi128ELi128ELi4ELb0ELb0EN7cutlass6half_tE19Flash_kernel_traitsILi32ELi128ELi128ELi4ES3_EELb1ELb0ELb1ELb0ELb0ELb0ELb0ELb1EEEvNS_16Flash_fwd_paramsE:
	.zero		992


//--------------------- .nv.constant0._ZN5flash16flash_fwd_kernelI23Flash_fwd_kernel_traitsILi32ELi128ELi128ELi4ELb0ELb0EN7cutlass6half_tE19Flash_kernel_traitsILi32ELi128ELi128ELi4ES3_EELb0ELb0ELb1ELb0ELb0ELb0ELb1ELb0EEEvNS_16Flash_fwd_paramsE --------------------------
	.section	.nv.constant0._ZN5flash16flash_fwd_kernelI23Flash_fwd_kernel_traitsILi32ELi128ELi128ELi4ELb0ELb0EN7cutlass6half_tE19Flash_kernel_traitsILi32ELi128ELi128ELi4ES3_EELb0ELb0ELb1ELb0ELb0ELb0ELb1ELb0EEEvNS_16Flash_fwd_paramsE,"a",@progbits
	.sectionflags	@""
	.align	4
.nv.constant0._ZN5flash16flash_fwd_kernelI23Flash_fwd_kernel_traitsILi32ELi128ELi128ELi4ELb0ELb0EN7cutlass6half_tE19Flash_kernel_traitsILi32ELi128ELi128ELi4ES3_EELb0ELb0ELb1ELb0ELb0ELb0ELb1ELb0EEEvNS_16Flash_fwd_paramsE:
	.zero		992


//--------------------- .nv.constant0._ZN5flash16flash_fwd_kernelI23Flash_fwd_kernel_traitsILi32ELi128ELi128ELi4ELb0ELb0EN7cutlass6half_tE19Flash_kernel_traitsILi32ELi128ELi128ELi4ES3_EELb1ELb0ELb1ELb1ELb0ELb0ELb0ELb1EEEvNS_16Flash_fwd_paramsE --------------------------
	.section	.nv.constant0._ZN5flash16flash_fwd_kernelI23Flash_fwd_kernel_traitsILi32ELi128ELi128ELi4ELb0ELb0EN7cutlass6half_tE19Flash_kernel_traitsILi32ELi128ELi128ELi4ES3_EELb1ELb0ELb1ELb1ELb0ELb0ELb0ELb1EEEvNS_16Flash_fwd_paramsE,"a",@progbits
	.sectionflags	@""
	.align	4
.nv.constant0._ZN5flash16flash_fwd_kernelI23Flash_fwd_kernel_traitsILi32ELi128ELi128ELi4ELb0ELb0EN7cutlass6half_tE19Flash_kernel_traitsILi32ELi128ELi128ELi4ES3_EELb1ELb0ELb1ELb1ELb0ELb0ELb0ELb1EEEvNS_16Flash_fwd_paramsE:
	.zero		992


//--------------------- .nv.constant0._ZN5flash16flash_fwd_kernelI23Flash_fwd_kernel_traitsILi32ELi128ELi128ELi4ELb0ELb0EN7cutlass6half_tE19Flash_kernel_traitsILi32ELi128ELi128ELi4ES3_EELb0ELb0ELb1ELb1ELb0ELb0ELb1ELb0EEEvNS_16Flash_fwd_paramsE --------------------------
	.section	.nv.constant0._ZN5flash16flash_fwd_kernelI23Flash_fwd_kernel_traitsILi32ELi128ELi128ELi4ELb0ELb0EN7cutlass6half_tE19Flash_kernel_traitsILi32ELi128ELi128ELi4ES3_EELb0ELb0ELb1ELb1ELb0ELb0ELb1ELb0EEEvNS_16Flash_fwd_paramsE,"a",@progbits
	.sectionflags	@""
	.align	4
.nv.constant0._ZN5flash16flash_fwd_kernelI23Flash_fwd_kernel_traitsILi32ELi128ELi128ELi4ELb0ELb0EN7cutlass6half_tE19Flash_kernel_traitsILi32ELi128ELi128ELi4ES3_EELb0ELb0ELb1ELb1ELb0ELb0ELb1ELb0EEEvNS_16Flash_fwd_paramsE:
	.zero		992


//--------------------- SYMBOLS --------------------------

	.type		.nv.reservedSmem.offset0,@object
	.size		.nv.reservedSmem.offset0,0x4
